//
// Generated by NVIDIA NVVM Compiler
//
// Compiler Build ID: CL-36424714
// Cuda compilation tools, release 13.0, V13.0.88
// Based on NVVM 20.0.0
//

.version 9.0
.target sm_100
.address_size 64

	// .globl	_Z12customKernelPfif
// _ZZN3cub18CUB_300001_SM_10006detail6reduce28DeviceReduceSingleTileKernelINS2_10policy_hubIijN4cuda3std3__44plusIiEEE10Policy1000EN6thrust24THRUST_300001_SM_1000_NS6detail15normal_iteratorINSD_10device_ptrIiEEEEPijS9_iiNS7_10__identityEEEvT0_T1_T2_T3_T4_T6_E12temp_storage has been demoted
// _ZZN3cub18CUB_300001_SM_10006detail6reduce18DeviceReduceKernelINS2_10policy_hubIijN4cuda3std3__44plusIiEEE10Policy1000EN6thrust24THRUST_300001_SM_1000_NS6detail15normal_iteratorINSD_10device_ptrIiEEEEjS9_iNS7_10__identityEEEvT0_PT3_T1_NS0_13GridEvenShareISN_EET2_T4_E12temp_storage has been demoted
// _ZZN3cub18CUB_300001_SM_10006detail6reduce28DeviceReduceSingleTileKernelINS2_10policy_hubIijN4cuda3std3__44plusIiEEE10Policy1000EPiSC_iS9_iiNS7_10__identityEEEvT0_T1_T2_T3_T4_T6_E12temp_storage has been demoted
// _ZZN3cub18CUB_300001_SM_10006detail6reduce28DeviceReduceSingleTileKernelINS2_10policy_hubIiyN4cuda3std3__44plusIiEEE10Policy1000EN6thrust24THRUST_300001_SM_1000_NS6detail15normal_iteratorINSD_10device_ptrIiEEEEPiyS9_iiNS7_10__identityEEEvT0_T1_T2_T3_T4_T6_E12temp_storage has been demoted
// _ZZN3cub18CUB_300001_SM_10006detail6reduce18DeviceReduceKernelINS2_10policy_hubIiyN4cuda3std3__44plusIiEEE10Policy1000EN6thrust24THRUST_300001_SM_1000_NS6detail15normal_iteratorINSD_10device_ptrIiEEEEyS9_iNS7_10__identityEEEvT0_PT3_T1_NS0_13GridEvenShareISN_EET2_T4_E12temp_storage has been demoted
// _ZZN3cub18CUB_300001_SM_10006detail6reduce28DeviceReduceSingleTileKernelINS2_10policy_hubIiyN4cuda3std3__44plusIiEEE10Policy1000EPiSC_iS9_iiNS7_10__identityEEEvT0_T1_T2_T3_T4_T6_E12temp_storage has been demoted
// _ZZN3cub18CUB_300001_SM_10006detail6reduce28DeviceReduceSingleTileKernelINS2_10policy_hubIijN4cuda3__47maximumIiEEE10Policy1000EN6thrust24THRUST_300001_SM_1000_NS6detail15normal_iteratorINSC_10device_ptrIiEEEEPijS8_iiNS5_3std3__410__identityEEEvT0_T1_T2_T3_T4_T6_E12temp_storage has been demoted
// _ZZN3cub18CUB_300001_SM_10006detail6reduce18DeviceReduceKernelINS2_10policy_hubIijN4cuda3__47maximumIiEEE10Policy1000EN6thrust24THRUST_300001_SM_1000_NS6detail15normal_iteratorINSC_10device_ptrIiEEEEjS8_iNS5_3std3__410__identityEEEvT0_PT3_T1_NS0_13GridEvenShareISO_EET2_T4_E12temp_storage has been demoted
// _ZZN3cub18CUB_300001_SM_10006detail6reduce28DeviceReduceSingleTileKernelINS2_10policy_hubIijN4cuda3__47maximumIiEEE10Policy1000EPiSB_iS8_iiNS5_3std3__410__identityEEEvT0_T1_T2_T3_T4_T6_E12temp_storage has been demoted
// _ZZN3cub18CUB_300001_SM_10006detail6reduce28DeviceReduceSingleTileKernelINS2_10policy_hubIiyN4cuda3__47maximumIiEEE10Policy1000EN6thrust24THRUST_300001_SM_1000_NS6detail15normal_iteratorINSC_10device_ptrIiEEEEPiyS8_iiNS5_3std3__410__identityEEEvT0_T1_T2_T3_T4_T6_E12temp_storage has been demoted
// _ZZN3cub18CUB_300001_SM_10006detail6reduce18DeviceReduceKernelINS2_10policy_hubIiyN4cuda3__47maximumIiEEE10Policy1000EN6thrust24THRUST_300001_SM_1000_NS6detail15normal_iteratorINSC_10device_ptrIiEEEEyS8_iNS5_3std3__410__identityEEEvT0_PT3_T1_NS0_13GridEvenShareISO_EET2_T4_E12temp_storage has been demoted
// _ZZN3cub18CUB_300001_SM_10006detail6reduce28DeviceReduceSingleTileKernelINS2_10policy_hubIiyN4cuda3__47maximumIiEEE10Policy1000EPiSB_iS8_iiNS5_3std3__410__identityEEEvT0_T1_T2_T3_T4_T6_E12temp_storage has been demoted
// _ZZN3cub18CUB_300001_SM_10006detail6reduce28DeviceReduceSingleTileKernelINS2_10policy_hubIijN4cuda3std3__44plusIiEEE10Policy1000EN6thrust24THRUST_300001_SM_1000_NS17counting_iteratorIiNSD_11use_defaultESF_SF_EEPijS9_iiNS7_10__identityEEEvT0_T1_T2_T3_T4_T6_E12temp_storage has been demoted
// _ZZN3cub18CUB_300001_SM_10006detail6reduce18DeviceReduceKernelINS2_10policy_hubIijN4cuda3std3__44plusIiEEE10Policy1000EN6thrust24THRUST_300001_SM_1000_NS17counting_iteratorIiNSD_11use_defaultESF_SF_EEjS9_iNS7_10__identityEEEvT0_PT3_T1_NS0_13GridEvenShareISL_EET2_T4_E12temp_storage has been demoted
// _ZZN3cub18CUB_300001_SM_10006detail6reduce28DeviceReduceSingleTileKernelINS2_10policy_hubIiyN4cuda3std3__44plusIiEEE10Policy1000EN6thrust24THRUST_300001_SM_1000_NS17counting_iteratorIiNSD_11use_defaultESF_SF_EEPiyS9_iiNS7_10__identityEEEvT0_T1_T2_T3_T4_T6_E12temp_storage has been demoted
// _ZZN3cub18CUB_300001_SM_10006detail6reduce18DeviceReduceKernelINS2_10policy_hubIiyN4cuda3std3__44plusIiEEE10Policy1000EN6thrust24THRUST_300001_SM_1000_NS17counting_iteratorIiNSD_11use_defaultESF_SF_EEyS9_iNS7_10__identityEEEvT0_PT3_T1_NS0_13GridEvenShareISL_EET2_T4_E12temp_storage has been demoted
// _ZZN3cub18CUB_300001_SM_10006detail6reduce28DeviceReduceSingleTileKernelINS2_10policy_hubIijN4cuda3std3__44plusIiEEE10Policy1000EN6thrust24THRUST_300001_SM_1000_NS18transform_iteratorIZ21demoAdvancedIteratorsvE6squareNSD_17counting_iteratorIiNSD_11use_defaultESH_SH_EESH_SH_EEPijS9_iiNS7_10__identityEEEvT0_T1_T2_T3_T4_T6_E12temp_storage has been demoted
// _ZZN3cub18CUB_300001_SM_10006detail6reduce18DeviceReduceKernelINS2_10policy_hubIijN4cuda3std3__44plusIiEEE10Policy1000EN6thrust24THRUST_300001_SM_1000_NS18transform_iteratorIZ21demoAdvancedIteratorsvE6squareNSD_17counting_iteratorIiNSD_11use_defaultESH_SH_EESH_SH_EEjS9_iNS7_10__identityEEEvT0_PT3_T1_NS0_13GridEvenShareISO_EET2_T4_E12temp_storage has been demoted
// _ZZN3cub18CUB_300001_SM_10006detail6reduce28DeviceReduceSingleTileKernelINS2_10policy_hubIiyN4cuda3std3__44plusIiEEE10Policy1000EN6thrust24THRUST_300001_SM_1000_NS18transform_iteratorIZ21demoAdvancedIteratorsvE6squareNSD_17counting_iteratorIiNSD_11use_defaultESH_SH_EESH_SH_EEPiyS9_iiNS7_10__identityEEEvT0_T1_T2_T3_T4_T6_E12temp_storage has been demoted
// _ZZN3cub18CUB_300001_SM_10006detail6reduce18DeviceReduceKernelINS2_10policy_hubIiyN4cuda3std3__44plusIiEEE10Policy1000EN6thrust24THRUST_300001_SM_1000_NS18transform_iteratorIZ21demoAdvancedIteratorsvE6squareNSD_17counting_iteratorIiNSD_11use_defaultESH_SH_EESH_SH_EEyS9_iNS7_10__identityEEEvT0_PT3_T1_NS0_13GridEvenShareISO_EET2_T4_E12temp_storage has been demoted
// _ZZN3cub18CUB_300001_SM_10006detail10radix_sort31DeviceRadixSortSingleTileKernelINS1_5radix10policy_hubIiNS0_8NullTypeEyE10Policy1000ELNS0_9SortOrderE0EiS6_yNS1_21identity_decomposer_tEEEvPKT1_PSB_PKT2_PSF_T3_iiT4_E12temp_storage has been demoted
// _ZZN3cub18CUB_300001_SM_10006detail10radix_sort30DeviceRadixSortHistogramKernelINS1_5radix10policy_hubIiNS0_8NullTypeEyE10Policy1000ELNS0_9SortOrderE0EiyNS1_21identity_decomposer_tEEEvPT2_PKT1_SB_iiT3_E12temp_storage has been demoted
// _ZZN3cub18CUB_300001_SM_10006detail10radix_sort33DeviceRadixSortExclusiveSumKernelINS1_5radix10policy_hubIiNS0_8NullTypeEyE10Policy1000EyEEvPT0_E12temp_storage has been demoted
// _ZZN3cub18CUB_300001_SM_10006detail10radix_sort29DeviceRadixSortOnesweepKernelINS1_5radix10policy_hubIiNS0_8NullTypeEyE10Policy1000ELNS0_9SortOrderE0EiS6_yiiNS1_21identity_decomposer_tEEEvPT5_SC_PT3_PKSD_PT1_PKSH_PT2_PKSL_T4_iiT6_E1s has been demoted
// _ZZN3cub18CUB_300001_SM_10006detail10radix_sort31DeviceRadixSortSingleTileKernelINS1_5radix10policy_hubIicyE10Policy1000ELNS0_9SortOrderE0EicyNS1_21identity_decomposer_tEEEvPKT1_PSA_PKT2_PSE_T3_iiT4_E12temp_storage has been demoted
// _ZZN3cub18CUB_300001_SM_10006detail10radix_sort30DeviceRadixSortHistogramKernelINS1_5radix10policy_hubIicyE10Policy1000ELNS0_9SortOrderE0EiyNS1_21identity_decomposer_tEEEvPT2_PKT1_SA_iiT3_E12temp_storage has been demoted
// _ZZN3cub18CUB_300001_SM_10006detail10radix_sort33DeviceRadixSortExclusiveSumKernelINS1_5radix10policy_hubIicyE10Policy1000EyEEvPT0_E12temp_storage has been demoted
// _ZZN3cub18CUB_300001_SM_10006detail10radix_sort29DeviceRadixSortOnesweepKernelINS1_5radix10policy_hubIicyE10Policy1000ELNS0_9SortOrderE0EicyiiNS1_21identity_decomposer_tEEEvPT5_SB_PT3_PKSC_PT1_PKSG_PT2_PKSK_T4_iiT6_E1s has been demoted
// _ZZN3cub18CUB_300001_SM_10006detail10radix_sort31DeviceRadixSortSingleTileKernelINS1_5radix10policy_hubIiiyE10Policy1000ELNS0_9SortOrderE0EiiyNS1_21identity_decomposer_tEEEvPKT1_PSA_PKT2_PSE_T3_iiT4_E12temp_storage has been demoted
// _ZZN3cub18CUB_300001_SM_10006detail10radix_sort30DeviceRadixSortHistogramKernelINS1_5radix10policy_hubIiiyE10Policy1000ELNS0_9SortOrderE0EiyNS1_21identity_decomposer_tEEEvPT2_PKT1_SA_iiT3_E12temp_storage has been demoted
// _ZZN3cub18CUB_300001_SM_10006detail10radix_sort33DeviceRadixSortExclusiveSumKernelINS1_5radix10policy_hubIiiyE10Policy1000EyEEvPT0_E12temp_storage has been demoted
// _ZZN3cub18CUB_300001_SM_10006detail10radix_sort29DeviceRadixSortOnesweepKernelINS1_5radix10policy_hubIiiyE10Policy1000ELNS0_9SortOrderE0EiiyiiNS1_21identity_decomposer_tEEEvPT5_SB_PT3_PKSC_PT1_PKSG_PT2_PKSK_T4_iiT6_E1s has been demoted
// _ZZN3cub18CUB_300001_SM_10006detail4scan16DeviceScanKernelINS2_10policy_hubIiiijN4cuda3std3__44plusIvEEE10Policy1000EN6thrust24THRUST_300001_SM_1000_NS6detail15normal_iteratorINSD_10device_ptrIiEEEESI_NS0_13ScanTileStateIiLb1EEES9_NS0_8NullTypeEjiLb0ESL_EEvT0_T1_T2_iT3_T4_T5_E12temp_storage has been demoted
// _ZZN3cub18CUB_300001_SM_10006detail4scan16DeviceScanKernelINS2_10policy_hubIiiimN4cuda3std3__44plusIvEEE10Policy1000EN6thrust24THRUST_300001_SM_1000_NS6detail15normal_iteratorINSD_10device_ptrIiEEEESI_NS0_13ScanTileStateIiLb1EEES9_NS0_8NullTypeEmiLb0ESL_EEvT0_T1_T2_iT3_T4_T5_E12temp_storage has been demoted
// _ZZN3cub18CUB_300001_SM_10006detail4scan16DeviceScanKernelINS2_10policy_hubIiiijN4cuda3std3__44plusIvEEE10Policy1000EN6thrust24THRUST_300001_SM_1000_NS6detail15normal_iteratorINSD_10device_ptrIiEEEESI_NS0_13ScanTileStateIiLb1EEES9_NS1_10InputValueIiPiEEjiLb0EiEEvT0_T1_T2_iT3_T4_T5_E12temp_storage has been demoted
// _ZZN3cub18CUB_300001_SM_10006detail4scan16DeviceScanKernelINS2_10policy_hubIiiimN4cuda3std3__44plusIvEEE10Policy1000EN6thrust24THRUST_300001_SM_1000_NS6detail15normal_iteratorINSD_10device_ptrIiEEEESI_NS0_13ScanTileStateIiLb1EEES9_NS1_10InputValueIiPiEEmiLb0EiEEvT0_T1_T2_iT3_T4_T5_E12temp_storage has been demoted
// _ZZN3cub18CUB_300001_SM_10006detail11scan_by_key21DeviceScanByKeyKernelINS2_10policy_hubIPiiiN4cuda3std3__44plusIvEEE10Policy1000ES5_S5_S5_NS0_24ReduceByKeyScanTileStateIiiLb1EEENS8_8equal_toIvEESA_NS0_8NullTypeEjiiEEvT0_PT9_T1_T2_T3_iT4_T5_T6_T7_E12temp_storage has been demoted
// _ZZN3cub18CUB_300001_SM_10006detail11scan_by_key21DeviceScanByKeyKernelINS2_10policy_hubIPiiiN4cuda3std3__44plusIvEEE10Policy1000ES5_S5_S5_NS0_24ReduceByKeyScanTileStateIiiLb1EEENS8_8equal_toIvEESA_NS0_8NullTypeEmiiEEvT0_PT9_T1_T2_T3_iT4_T5_T6_T7_E12temp_storage has been demoted
// _ZZN3cub18CUB_300001_SM_10006detail6reduce28DeviceReduceSingleTileKernelINS2_10policy_hubIljN4cuda3std3__44plusIlEEE10Policy1000EN6thrust24THRUST_300001_SM_1000_NS18transform_iteratorINSD_6detail14equal_to_valueIiEENSF_15normal_iteratorINSD_10device_ptrIiEEEEllEEPljS9_llNS7_10__identityEEEvT0_T1_T2_T3_T4_T6_E12temp_storage has been demoted
// _ZZN3cub18CUB_300001_SM_10006detail6reduce18DeviceReduceKernelINS2_10policy_hubIljN4cuda3std3__44plusIlEEE10Policy1000EN6thrust24THRUST_300001_SM_1000_NS18transform_iteratorINSD_6detail14equal_to_valueIiEENSF_15normal_iteratorINSD_10device_ptrIiEEEEllEEjS9_lNS7_10__identityEEEvT0_PT3_T1_NS0_13GridEvenShareISR_EET2_T4_E12temp_storage has been demoted
// _ZZN3cub18CUB_300001_SM_10006detail6reduce28DeviceReduceSingleTileKernelINS2_10policy_hubIljN4cuda3std3__44plusIlEEE10Policy1000EPlSC_iS9_llNS7_10__identityEEEvT0_T1_T2_T3_T4_T6_E12temp_storage has been demoted
// _ZZN3cub18CUB_300001_SM_10006detail6reduce28DeviceReduceSingleTileKernelINS2_10policy_hubIlyN4cuda3std3__44plusIlEEE10Policy1000EN6thrust24THRUST_300001_SM_1000_NS18transform_iteratorINSD_6detail14equal_to_valueIiEENSF_15normal_iteratorINSD_10device_ptrIiEEEEllEEPlyS9_llNS7_10__identityEEEvT0_T1_T2_T3_T4_T6_E12temp_storage has been demoted
// _ZZN3cub18CUB_300001_SM_10006detail6reduce18DeviceReduceKernelINS2_10policy_hubIlyN4cuda3std3__44plusIlEEE10Policy1000EN6thrust24THRUST_300001_SM_1000_NS18transform_iteratorINSD_6detail14equal_to_valueIiEENSF_15normal_iteratorINSD_10device_ptrIiEEEEllEEyS9_lNS7_10__identityEEEvT0_PT3_T1_NS0_13GridEvenShareISR_EET2_T4_E12temp_storage has been demoted
// _ZZN3cub18CUB_300001_SM_10006detail6reduce28DeviceReduceSingleTileKernelINS2_10policy_hubIlyN4cuda3std3__44plusIlEEE10Policy1000EPlSC_iS9_llNS7_10__identityEEEvT0_T1_T2_T3_T4_T6_E12temp_storage has been demoted
// _ZZN3cub18CUB_300001_SM_10006detail6reduce28DeviceReduceSingleTileKernelINS2_10policy_hubIfjN4cuda3std3__44plusIfEEE10Policy1000EN6thrust24THRUST_300001_SM_1000_NS6detail15normal_iteratorINSD_10device_ptrIfEEEEPfjS9_ffZ14demoVectorNormvE9abs_valueEEvT0_T1_T2_T3_T4_T6_E12temp_storage has been demoted
// _ZZN3cub18CUB_300001_SM_10006detail6reduce18DeviceReduceKernelINS2_10policy_hubIfjN4cuda3std3__44plusIfEEE10Policy1000EN6thrust24THRUST_300001_SM_1000_NS6detail15normal_iteratorINSD_10device_ptrIfEEEEjS9_fZ14demoVectorNormvE9abs_valueEEvT0_PT3_T1_NS0_13GridEvenShareISN_EET2_T4_E12temp_storage has been demoted
// _ZZN3cub18CUB_300001_SM_10006detail6reduce28DeviceReduceSingleTileKernelINS2_10policy_hubIfjN4cuda3std3__44plusIfEEE10Policy1000EPfSC_iS9_ffNS7_10__identityEEEvT0_T1_T2_T3_T4_T6_E12temp_storage has been demoted
// _ZZN3cub18CUB_300001_SM_10006detail6reduce28DeviceReduceSingleTileKernelINS2_10policy_hubIfyN4cuda3std3__44plusIfEEE10Policy1000EN6thrust24THRUST_300001_SM_1000_NS6detail15normal_iteratorINSD_10device_ptrIfEEEEPfyS9_ffZ14demoVectorNormvE9abs_valueEEvT0_T1_T2_T3_T4_T6_E12temp_storage has been demoted
// _ZZN3cub18CUB_300001_SM_10006detail6reduce18DeviceReduceKernelINS2_10policy_hubIfyN4cuda3std3__44plusIfEEE10Policy1000EN6thrust24THRUST_300001_SM_1000_NS6detail15normal_iteratorINSD_10device_ptrIfEEEEyS9_fZ14demoVectorNormvE9abs_valueEEvT0_PT3_T1_NS0_13GridEvenShareISN_EET2_T4_E12temp_storage has been demoted
// _ZZN3cub18CUB_300001_SM_10006detail6reduce28DeviceReduceSingleTileKernelINS2_10policy_hubIfyN4cuda3std3__44plusIfEEE10Policy1000EPfSC_iS9_ffNS7_10__identityEEEvT0_T1_T2_T3_T4_T6_E12temp_storage has been demoted
// _ZZN3cub18CUB_300001_SM_10006detail6reduce28DeviceReduceSingleTileKernelINS2_10policy_hubIfjN4cuda3std3__44plusIfEEE10Policy1000EN6thrust24THRUST_300001_SM_1000_NS6detail15normal_iteratorINSD_10device_ptrIfEEEEPfjS9_ffZ14demoVectorNormvE6squareEEvT0_T1_T2_T3_T4_T6_E12temp_storage has been demoted
// _ZZN3cub18CUB_300001_SM_10006detail6reduce18DeviceReduceKernelINS2_10policy_hubIfjN4cuda3std3__44plusIfEEE10Policy1000EN6thrust24THRUST_300001_SM_1000_NS6detail15normal_iteratorINSD_10device_ptrIfEEEEjS9_fZ14demoVectorNormvE6squareEEvT0_PT3_T1_NS0_13GridEvenShareISN_EET2_T4_E12temp_storage has been demoted
// _ZZN3cub18CUB_300001_SM_10006detail6reduce28DeviceReduceSingleTileKernelINS2_10policy_hubIfyN4cuda3std3__44plusIfEEE10Policy1000EN6thrust24THRUST_300001_SM_1000_NS6detail15normal_iteratorINSD_10device_ptrIfEEEEPfyS9_ffZ14demoVectorNormvE6squareEEvT0_T1_T2_T3_T4_T6_E12temp_storage has been demoted
// _ZZN3cub18CUB_300001_SM_10006detail6reduce18DeviceReduceKernelINS2_10policy_hubIfyN4cuda3std3__44plusIfEEE10Policy1000EN6thrust24THRUST_300001_SM_1000_NS6detail15normal_iteratorINSD_10device_ptrIfEEEEyS9_fZ14demoVectorNormvE6squareEEvT0_PT3_T1_NS0_13GridEvenShareISN_EET2_T4_E12temp_storage has been demoted
// _ZZN3cub18CUB_300001_SM_10006detail6reduce28DeviceReduceSingleTileKernelINS2_10policy_hubIfjN4cuda3__47maximumIfEEE10Policy1000EN6thrust24THRUST_300001_SM_1000_NS6detail15normal_iteratorINSC_10device_ptrIfEEEEPfjS8_ffZ14demoVectorNormvE9abs_value_0EEvT0_T1_T2_T3_T4_T6_E12temp_storage has been demoted
// _ZZN3cub18CUB_300001_SM_10006detail6reduce18DeviceReduceKernelINS2_10policy_hubIfjN4cuda3__47maximumIfEEE10Policy1000EN6thrust24THRUST_300001_SM_1000_NS6detail15normal_iteratorINSC_10device_ptrIfEEEEjS8_fZ14demoVectorNormvE9abs_value_0EEvT0_PT3_T1_NS0_13GridEvenShareISM_EET2_T4_E12temp_storage has been demoted
// _ZZN3cub18CUB_300001_SM_10006detail6reduce28DeviceReduceSingleTileKernelINS2_10policy_hubIfjN4cuda3__47maximumIfEEE10Policy1000EPfSB_iS8_ffNS5_3std3__410__identityEEEvT0_T1_T2_T3_T4_T6_E12temp_storage has been demoted
// _ZZN3cub18CUB_300001_SM_10006detail6reduce28DeviceReduceSingleTileKernelINS2_10policy_hubIfyN4cuda3__47maximumIfEEE10Policy1000EN6thrust24THRUST_300001_SM_1000_NS6detail15normal_iteratorINSC_10device_ptrIfEEEEPfyS8_ffZ14demoVectorNormvE9abs_value_0EEvT0_T1_T2_T3_T4_T6_E12temp_storage has been demoted
// _ZZN3cub18CUB_300001_SM_10006detail6reduce18DeviceReduceKernelINS2_10policy_hubIfyN4cuda3__47maximumIfEEE10Policy1000EN6thrust24THRUST_300001_SM_1000_NS6detail15normal_iteratorINSC_10device_ptrIfEEEEyS8_fZ14demoVectorNormvE9abs_value_0EEvT0_PT3_T1_NS0_13GridEvenShareISM_EET2_T4_E12temp_storage has been demoted
// _ZZN3cub18CUB_300001_SM_10006detail6reduce28DeviceReduceSingleTileKernelINS2_10policy_hubIfyN4cuda3__47maximumIfEEE10Policy1000EPfSB_iS8_ffNS5_3std3__410__identityEEEvT0_T1_T2_T3_T4_T6_E12temp_storage has been demoted
// _ZZN3cub18CUB_300001_SM_10006detail6reduce28DeviceReduceSingleTileKernelINS2_10policy_hubIfjN4cuda3std3__44plusIfEEE10Policy1000EN6thrust24THRUST_300001_SM_1000_NS6detail15normal_iteratorINSD_10device_ptrIfEEEEPfjS9_ffNS7_10__identityEEEvT0_T1_T2_T3_T4_T6_E12temp_storage has been demoted
// _ZZN3cub18CUB_300001_SM_10006detail6reduce18DeviceReduceKernelINS2_10policy_hubIfjN4cuda3std3__44plusIfEEE10Policy1000EN6thrust24THRUST_300001_SM_1000_NS6detail15normal_iteratorINSD_10device_ptrIfEEEEjS9_fNS7_10__identityEEEvT0_PT3_T1_NS0_13GridEvenShareISN_EET2_T4_E12temp_storage has been demoted
// _ZZN3cub18CUB_300001_SM_10006detail6reduce28DeviceReduceSingleTileKernelINS2_10policy_hubIfyN4cuda3std3__44plusIfEEE10Policy1000EN6thrust24THRUST_300001_SM_1000_NS6detail15normal_iteratorINSD_10device_ptrIfEEEEPfyS9_ffNS7_10__identityEEEvT0_T1_T2_T3_T4_T6_E12temp_storage has been demoted
// _ZZN3cub18CUB_300001_SM_10006detail6reduce18DeviceReduceKernelINS2_10policy_hubIfyN4cuda3std3__44plusIfEEE10Policy1000EN6thrust24THRUST_300001_SM_1000_NS6detail15normal_iteratorINSD_10device_ptrIfEEEEyS9_fNS7_10__identityEEEvT0_PT3_T1_NS0_13GridEvenShareISN_EET2_T4_E12temp_storage has been demoted
// _ZZN3cub18CUB_300001_SM_10006detail10radix_sort31DeviceRadixSortSingleTileKernelINS1_5radix10policy_hubIfNS0_8NullTypeEyE10Policy1000ELNS0_9SortOrderE0EfS6_yNS1_21identity_decomposer_tEEEvPKT1_PSB_PKT2_PSF_T3_iiT4_E12temp_storage has been demoted
// _ZZN3cub18CUB_300001_SM_10006detail10radix_sort30DeviceRadixSortHistogramKernelINS1_5radix10policy_hubIfNS0_8NullTypeEyE10Policy1000ELNS0_9SortOrderE0EfyNS1_21identity_decomposer_tEEEvPT2_PKT1_SB_iiT3_E12temp_storage has been demoted
// _ZZN3cub18CUB_300001_SM_10006detail10radix_sort33DeviceRadixSortExclusiveSumKernelINS1_5radix10policy_hubIfNS0_8NullTypeEyE10Policy1000EyEEvPT0_E12temp_storage has been demoted
// _ZZN3cub18CUB_300001_SM_10006detail10radix_sort29DeviceRadixSortOnesweepKernelINS1_5radix10policy_hubIfNS0_8NullTypeEyE10Policy1000ELNS0_9SortOrderE0EfS6_yiiNS1_21identity_decomposer_tEEEvPT5_SC_PT3_PKSD_PT1_PKSH_PT2_PKSL_T4_iiT6_E1s has been demoted
// _ZZN3cub18CUB_300001_SM_10006detail9transform23transform_kernel_ublkcpINS2_19async_copy_policy_tILi128EEEiN4cuda3std3__44plusIfEEN6thrust24THRUST_300001_SM_1000_NS6detail15normal_iteratorINSC_10device_ptrIfEEEEJffEEEvT0_iT1_T2_DpNS2_16aligned_base_ptrIT3_EEE3bar has been demoted
// _ZZN3cub18CUB_300001_SM_10006detail9transform23transform_kernel_ublkcpINS2_19async_copy_policy_tILi128EEElN4cuda3std3__44plusIfEEN6thrust24THRUST_300001_SM_1000_NS6detail15normal_iteratorINSC_10device_ptrIfEEEEJffEEEvT0_iT1_T2_DpNS2_16aligned_base_ptrIT3_EEE3bar has been demoted
.global .align 1 .b8 _ZN34_INTERNAL_46096f30_4_k_cu_27fc94c74cuda3std3__45__cpo5beginE[1];
.global .align 1 .b8 _ZN34_INTERNAL_46096f30_4_k_cu_27fc94c74cuda3std3__45__cpo3endE[1];
.global .align 1 .b8 _ZN34_INTERNAL_46096f30_4_k_cu_27fc94c74cuda3std3__45__cpo6cbeginE[1];
.global .align 1 .b8 _ZN34_INTERNAL_46096f30_4_k_cu_27fc94c74cuda3std3__45__cpo4cendE[1];
.global .align 1 .b8 _ZN34_INTERNAL_46096f30_4_k_cu_27fc94c74cuda3std3__45__cpo6rbeginE[1];
.global .align 1 .b8 _ZN34_INTERNAL_46096f30_4_k_cu_27fc94c74cuda3std3__45__cpo4rendE[1];
.global .align 1 .b8 _ZN34_INTERNAL_46096f30_4_k_cu_27fc94c74cuda3std3__45__cpo7crbeginE[1];
.global .align 1 .b8 _ZN34_INTERNAL_46096f30_4_k_cu_27fc94c74cuda3std3__45__cpo5crendE[1];
.global .align 1 .b8 _ZN34_INTERNAL_46096f30_4_k_cu_27fc94c74cuda3std3__436_GLOBAL__N__46096f30_4_k_cu_27fc94c76ignoreE[1];
.global .align 1 .b8 _ZN34_INTERNAL_46096f30_4_k_cu_27fc94c74cuda3std3__419piecewise_constructE[1];
.global .align 1 .b8 _ZN34_INTERNAL_46096f30_4_k_cu_27fc94c74cuda3std3__48in_placeE[1];
.global .align 1 .b8 _ZN34_INTERNAL_46096f30_4_k_cu_27fc94c74cuda3std3__420unreachable_sentinelE[1];
.global .align 1 .b8 _ZN34_INTERNAL_46096f30_4_k_cu_27fc94c74cuda3std3__47nulloptE[1];
.global .align 1 .b8 _ZN34_INTERNAL_46096f30_4_k_cu_27fc94c74cuda3std3__48unexpectE[1];
.global .align 1 .b8 _ZN34_INTERNAL_46096f30_4_k_cu_27fc94c74cuda3std6ranges3__45__cpo4swapE[1];
.global .align 1 .b8 _ZN34_INTERNAL_46096f30_4_k_cu_27fc94c74cuda3std6ranges3__45__cpo9iter_moveE[1];
.global .align 1 .b8 _ZN34_INTERNAL_46096f30_4_k_cu_27fc94c74cuda3std6ranges3__45__cpo5beginE[1];
.global .align 1 .b8 _ZN34_INTERNAL_46096f30_4_k_cu_27fc94c74cuda3std6ranges3__45__cpo3endE[1];
.global .align 1 .b8 _ZN34_INTERNAL_46096f30_4_k_cu_27fc94c74cuda3std6ranges3__45__cpo6cbeginE[1];
.global .align 1 .b8 _ZN34_INTERNAL_46096f30_4_k_cu_27fc94c74cuda3std6ranges3__45__cpo4cendE[1];
.global .align 1 .b8 _ZN34_INTERNAL_46096f30_4_k_cu_27fc94c74cuda3std6ranges3__45__cpo7advanceE[1];
.global .align 1 .b8 _ZN34_INTERNAL_46096f30_4_k_cu_27fc94c74cuda3std6ranges3__45__cpo9iter_swapE[1];
.global .align 1 .b8 _ZN34_INTERNAL_46096f30_4_k_cu_27fc94c74cuda3std6ranges3__45__cpo4nextE[1];
.global .align 1 .b8 _ZN34_INTERNAL_46096f30_4_k_cu_27fc94c74cuda3std6ranges3__45__cpo4prevE[1];
.global .align 1 .b8 _ZN34_INTERNAL_46096f30_4_k_cu_27fc94c74cuda3std6ranges3__45__cpo4dataE[1];
.global .align 1 .b8 _ZN34_INTERNAL_46096f30_4_k_cu_27fc94c74cuda3std6ranges3__45__cpo5cdataE[1];
.global .align 1 .b8 _ZN34_INTERNAL_46096f30_4_k_cu_27fc94c74cuda3std6ranges3__45__cpo4sizeE[1];
.global .align 1 .b8 _ZN34_INTERNAL_46096f30_4_k_cu_27fc94c74cuda3std6ranges3__45__cpo5ssizeE[1];
.global .align 1 .b8 _ZN34_INTERNAL_46096f30_4_k_cu_27fc94c74cuda3std6ranges3__45__cpo8distanceE[1];
.global .align 1 .b8 _ZN34_INTERNAL_46096f30_4_k_cu_27fc94c76thrust24THRUST_300001_SM_1000_NS8cuda_cub3parE[1];
.global .align 1 .b8 _ZN34_INTERNAL_46096f30_4_k_cu_27fc94c76thrust24THRUST_300001_SM_1000_NS8cuda_cub10par_nosyncE[1];
.global .align 1 .b8 _ZN34_INTERNAL_46096f30_4_k_cu_27fc94c76thrust24THRUST_300001_SM_1000_NS6system6detail10sequential3seqE[1];
.global .align 1 .b8 _ZN34_INTERNAL_46096f30_4_k_cu_27fc94c76thrust24THRUST_300001_SM_1000_NS6system3cpp3parE[1];
.global .align 1 .b8 _ZN34_INTERNAL_46096f30_4_k_cu_27fc94c76thrust24THRUST_300001_SM_1000_NS12placeholders2_1E[1];
.global .align 1 .b8 _ZN34_INTERNAL_46096f30_4_k_cu_27fc94c76thrust24THRUST_300001_SM_1000_NS12placeholders2_2E[1];
.global .align 1 .b8 _ZN34_INTERNAL_46096f30_4_k_cu_27fc94c76thrust24THRUST_300001_SM_1000_NS12placeholders2_3E[1];
.global .align 1 .b8 _ZN34_INTERNAL_46096f30_4_k_cu_27fc94c76thrust24THRUST_300001_SM_1000_NS12placeholders2_4E[1];
.global .align 1 .b8 _ZN34_INTERNAL_46096f30_4_k_cu_27fc94c76thrust24THRUST_300001_SM_1000_NS12placeholders2_5E[1];
.global .align 1 .b8 _ZN34_INTERNAL_46096f30_4_k_cu_27fc94c76thrust24THRUST_300001_SM_1000_NS12placeholders2_6E[1];
.global .align 1 .b8 _ZN34_INTERNAL_46096f30_4_k_cu_27fc94c76thrust24THRUST_300001_SM_1000_NS12placeholders2_7E[1];
.global .align 1 .b8 _ZN34_INTERNAL_46096f30_4_k_cu_27fc94c76thrust24THRUST_300001_SM_1000_NS12placeholders2_8E[1];
.global .align 1 .b8 _ZN34_INTERNAL_46096f30_4_k_cu_27fc94c76thrust24THRUST_300001_SM_1000_NS12placeholders2_9E[1];
.global .align 1 .b8 _ZN34_INTERNAL_46096f30_4_k_cu_27fc94c76thrust24THRUST_300001_SM_1000_NS12placeholders3_10E[1];
.global .align 1 .b8 _ZN34_INTERNAL_46096f30_4_k_cu_27fc94c76thrust24THRUST_300001_SM_1000_NS3seqE[1];
.global .align 1 .b8 _ZN34_INTERNAL_46096f30_4_k_cu_27fc94c76thrust24THRUST_300001_SM_1000_NS6deviceE[1];
.extern .shared .align 16 .b8 _ZN6thrust24THRUST_300001_SM_1000_NS8cuda_cub4core6detail5shmemE[];
.extern .shared .align 128 .b8 _ZN3cub18CUB_300001_SM_10006detail9transform4smemE[];
.global .align 4 .b8 __cudart_i2opi_f[24] = {65, 144, 67, 60, 153, 149, 98, 219, 192, 221, 52, 245, 209, 87, 39, 252, 41, 21, 68, 78, 110, 131, 249, 162};

.visible .entry _Z12customKernelPfif(
	.param .u64 .ptr .align 1 _Z12customKernelPfif_param_0,
	.param .u32 _Z12customKernelPfif_param_1,
	.param .f32 _Z12customKernelPfif_param_2
)
{
	.local .align 4 .b8 	__local_depot0[28];
	.reg .b64 	%SP;
	.reg .b64 	%SPL;
	.reg .pred 	%p<10>;
	.reg .b32 	%r<45>;
	.reg .b32 	%f<30>;
	.reg .b64 	%rd<25>;
	.reg .b64 	%fd<3>;

	mov.u64 	%SPL, __local_depot0;
	ld.param.u64 	%rd10, [_Z12customKernelPfif_param_0];
	ld.param.u32 	%r16, [_Z12customKernelPfif_param_1];
	ld.param.f32 	%f7, [_Z12customKernelPfif_param_2];
	add.u64 	%rd1, %SPL, 0;
	mov.u32 	%r17, %tid.x;
	mov.u32 	%r18, %ctaid.x;
	mov.u32 	%r19, %ntid.x;
	mad.lo.s32 	%r1, %r18, %r19, %r17;
	setp.ge.s32 	%p1, %r1, %r16;
	@%p1 bra 	$L__BB0_10;
	cvta.to.global.u64 	%rd12, %rd10;
	mul.wide.s32 	%rd13, %r1, 4;
	add.s64 	%rd2, %rd12, %rd13;
	ld.global.f32 	%f1, [%rd2];
	mul.f32 	%f8, %f1, 0f3F22F983;
	cvt.rni.s32.f32 	%r44, %f8;
	cvt.rn.f32.s32 	%f9, %r44;
	fma.rn.f32 	%f10, %f9, 0fBFC90FDA, %f1;
	fma.rn.f32 	%f11, %f9, 0fB3A22168, %f10;
	fma.rn.f32 	%f29, %f9, 0fA7C234C5, %f11;
	abs.f32 	%f3, %f1;
	setp.ltu.f32 	%p2, %f3, 0f47CE4780;
	@%p2 bra 	$L__BB0_9;
	setp.neu.f32 	%p3, %f3, 0f7F800000;
	@%p3 bra 	$L__BB0_4;
	mov.f32 	%f14, 0f00000000;
	mul.rn.f32 	%f29, %f1, %f14;
	mov.b32 	%r44, 0;
	bra.uni 	$L__BB0_9;
$L__BB0_4:
	mov.b32 	%r3, %f1;
	shl.b32 	%r21, %r3, 8;
	or.b32  	%r4, %r21, -2147483648;
	mov.b64 	%rd24, 0;
	mov.b32 	%r41, 0;
	mov.u64 	%rd22, __cudart_i2opi_f;
	mov.u64 	%rd23, %rd1;
$L__BB0_5:
	.pragma "nounroll";
	ld.global.nc.u32 	%r22, [%rd22];
	mad.wide.u32 	%rd16, %r22, %r4, %rd24;
	shr.u64 	%rd24, %rd16, 32;
	st.local.u32 	[%rd23], %rd16;
	add.s32 	%r41, %r41, 1;
	add.s64 	%rd23, %rd23, 4;
	add.s64 	%rd22, %rd22, 4;
	setp.ne.s32 	%p4, %r41, 6;
	@%p4 bra 	$L__BB0_5;
	shr.u32 	%r23, %r3, 23;
	st.local.u32 	[%rd1+24], %rd24;
	and.b32  	%r7, %r23, 31;
	and.b32  	%r24, %r23, 224;
	add.s32 	%r25, %r24, -128;
	shr.u32 	%r26, %r25, 5;
	mul.wide.u32 	%rd17, %r26, 4;
	sub.s64 	%rd9, %rd1, %rd17;
	ld.local.u32 	%r42, [%rd9+24];
	ld.local.u32 	%r43, [%rd9+20];
	setp.eq.s32 	%p5, %r7, 0;
	@%p5 bra 	$L__BB0_8;
	shf.l.wrap.b32 	%r42, %r43, %r42, %r7;
	ld.local.u32 	%r27, [%rd9+16];
	shf.l.wrap.b32 	%r43, %r27, %r43, %r7;
$L__BB0_8:
	shr.u32 	%r28, %r42, 30;
	shf.l.wrap.b32 	%r29, %r43, %r42, 2;
	shl.b32 	%r30, %r43, 2;
	shr.u32 	%r31, %r29, 31;
	add.s32 	%r32, %r31, %r28;
	neg.s32 	%r33, %r32;
	setp.lt.s32 	%p6, %r3, 0;
	selp.b32 	%r44, %r33, %r32, %p6;
	xor.b32  	%r34, %r29, %r3;
	shr.s32 	%r35, %r29, 31;
	xor.b32  	%r36, %r35, %r29;
	xor.b32  	%r37, %r35, %r30;
	cvt.u64.u32 	%rd18, %r36;
	shl.b64 	%rd19, %rd18, 32;
	cvt.u64.u32 	%rd20, %r37;
	or.b64  	%rd21, %rd19, %rd20;
	cvt.rn.f64.s64 	%fd1, %rd21;
	mul.f64 	%fd2, %fd1, 0d3BF921FB54442D19;
	cvt.rn.f32.f64 	%f12, %fd2;
	neg.f32 	%f13, %f12;
	setp.lt.s32 	%p7, %r34, 0;
	selp.f32 	%f29, %f13, %f12, %p7;
$L__BB0_9:
	mul.rn.f32 	%f15, %f29, %f29;
	and.b32  	%r39, %r44, 1;
	setp.eq.b32 	%p8, %r39, 1;
	selp.f32 	%f16, 0f3F800000, %f29, %p8;
	fma.rn.f32 	%f17, %f15, %f16, 0f00000000;
	fma.rn.f32 	%f18, %f15, 0f37CBAC00, 0fBAB607ED;
	selp.f32 	%f19, %f18, 0fB94D4153, %p8;
	selp.f32 	%f20, 0f3D2AAABB, 0f3C0885E4, %p8;
	fma.rn.f32 	%f21, %f19, %f15, %f20;
	selp.f32 	%f22, 0fBEFFFFFF, 0fBE2AAAA8, %p8;
	fma.rn.f32 	%f23, %f21, %f15, %f22;
	fma.rn.f32 	%f24, %f23, %f17, %f16;
	and.b32  	%r40, %r44, 2;
	setp.eq.s32 	%p9, %r40, 0;
	mov.f32 	%f25, 0f00000000;
	sub.f32 	%f26, %f25, %f24;
	selp.f32 	%f27, %f24, %f26, %p9;
	fma.rn.f32 	%f28, %f7, %f1, %f27;
	st.global.f32 	[%rd2], %f28;
$L__BB0_10:
	ret;

}
	// .globl	_ZN6thrust24THRUST_300001_SM_1000_NS8cuda_cub4core6detail13_kernel_agentINS1_8__unique9InitAgentIN3cub18CUB_300001_SM_100013ScanTileStateIiLb1EEEPiiEEJSA_mSB_EEEvDpT0_
.visible .entry _ZN6thrust24THRUST_300001_SM_1000_NS8cuda_cub4core6detail13_kernel_agentINS1_8__unique9InitAgentIN3cub18CUB_300001_SM_100013ScanTileStateIiLb1EEEPiiEEJSA_mSB_EEEvDpT0_(
	.param .align 8 .b8 _ZN6thrust24THRUST_300001_SM_1000_NS8cuda_cub4core6detail13_kernel_agentINS1_8__unique9InitAgentIN3cub18CUB_300001_SM_100013ScanTileStateIiLb1EEEPiiEEJSA_mSB_EEEvDpT0__param_0[8],
	.param .u64 _ZN6thrust24THRUST_300001_SM_1000_NS8cuda_cub4core6detail13_kernel_agentINS1_8__unique9InitAgentIN3cub18CUB_300001_SM_100013ScanTileStateIiLb1EEEPiiEEJSA_mSB_EEEvDpT0__param_1,
	.param .u64 .ptr .align 1 _ZN6thrust24THRUST_300001_SM_1000_NS8cuda_cub4core6detail13_kernel_agentINS1_8__unique9InitAgentIN3cub18CUB_300001_SM_100013ScanTileStateIiLb1EEEPiiEEJSA_mSB_EEEvDpT0__param_2
)
.maxntid 128
{
	.reg .pred 	%p<6>;
	.reg .b32 	%r<12>;
	.reg .b64 	%rd<9>;

	ld.param.u64 	%rd3, [_ZN6thrust24THRUST_300001_SM_1000_NS8cuda_cub4core6detail13_kernel_agentINS1_8__unique9InitAgentIN3cub18CUB_300001_SM_100013ScanTileStateIiLb1EEEPiiEEJSA_mSB_EEEvDpT0__param_0];
	ld.param.u32 	%r4, [_ZN6thrust24THRUST_300001_SM_1000_NS8cuda_cub4core6detail13_kernel_agentINS1_8__unique9InitAgentIN3cub18CUB_300001_SM_100013ScanTileStateIiLb1EEEPiiEEJSA_mSB_EEEvDpT0__param_1];
	ld.param.u64 	%rd2, [_ZN6thrust24THRUST_300001_SM_1000_NS8cuda_cub4core6detail13_kernel_agentINS1_8__unique9InitAgentIN3cub18CUB_300001_SM_100013ScanTileStateIiLb1EEEPiiEEJSA_mSB_EEEvDpT0__param_2];
	cvta.to.global.u64 	%rd1, %rd3;
	mov.u32 	%r1, %ctaid.x;
	mov.u32 	%r5, %ntid.x;
	mov.u32 	%r2, %tid.x;
	mad.lo.s32 	%r3, %r1, %r5, %r2;
	setp.ge.s32 	%p1, %r3, %r4;
	@%p1 bra 	$L__BB1_2;
	mul.wide.s32 	%rd4, %r3, 8;
	add.s64 	%rd5, %rd1, %rd4;
	mov.b32 	%r6, 0;
	mov.b32 	%r7, 99;
	st.global.v2.u32 	[%rd5+256], {%r7, %r6};
$L__BB1_2:
	setp.ne.s32 	%p2, %r1, 0;
	setp.gt.u32 	%p3, %r2, 31;
	or.pred  	%p4, %p2, %p3;
	@%p4 bra 	$L__BB1_4;
	mul.wide.u32 	%rd6, %r2, 8;
	add.s64 	%rd7, %rd1, %rd6;
	mov.b32 	%r9, 0;
	st.global.v2.u32 	[%rd7], {%r9, %r9};
$L__BB1_4:
	or.b32  	%r10, %r1, %r2;
	setp.ne.s32 	%p5, %r10, 0;
	@%p5 bra 	$L__BB1_6;
	cvta.to.global.u64 	%rd8, %rd2;
	mov.b32 	%r11, 0;
	st.global.u32 	[%rd8], %r11;
$L__BB1_6:
	ret;

}
	// .globl	_ZN6thrust24THRUST_300001_SM_1000_NS8cuda_cub4core6detail13_kernel_agentINS1_8__unique11UniqueAgentINS0_6detail15normal_iteratorINS0_10device_ptrIiEEEESB_N4cuda3std3__48equal_toIiEEiPiEEJSB_SB_SG_SH_iN3cub18CUB_300001_SM_100013ScanTileStateIiLb1EEEmEEEvDpT0_
.visible .entry _ZN6thrust24THRUST_300001_SM_1000_NS8cuda_cub4core6detail13_kernel_agentINS1_8__unique11UniqueAgentINS0_6detail15normal_iteratorINS0_10device_ptrIiEEEESB_N4cuda3std3__48equal_toIiEEiPiEEJSB_SB_SG_SH_iN3cub18CUB_300001_SM_100013ScanTileStateIiLb1EEEmEEEvDpT0_(
	.param .align 8 .b8 _ZN6thrust24THRUST_300001_SM_1000_NS8cuda_cub4core6detail13_kernel_agentINS1_8__unique11UniqueAgentINS0_6detail15normal_iteratorINS0_10device_ptrIiEEEESB_N4cuda3std3__48equal_toIiEEiPiEEJSB_SB_SG_SH_iN3cub18CUB_300001_SM_100013ScanTileStateIiLb1EEEmEEEvDpT0__param_0[8],
	.param .align 8 .b8 _ZN6thrust24THRUST_300001_SM_1000_NS8cuda_cub4core6detail13_kernel_agentINS1_8__unique11UniqueAgentINS0_6detail15normal_iteratorINS0_10device_ptrIiEEEESB_N4cuda3std3__48equal_toIiEEiPiEEJSB_SB_SG_SH_iN3cub18CUB_300001_SM_100013ScanTileStateIiLb1EEEmEEEvDpT0__param_1[8],
	.param .align 1 .b8 _ZN6thrust24THRUST_300001_SM_1000_NS8cuda_cub4core6detail13_kernel_agentINS1_8__unique11UniqueAgentINS0_6detail15normal_iteratorINS0_10device_ptrIiEEEESB_N4cuda3std3__48equal_toIiEEiPiEEJSB_SB_SG_SH_iN3cub18CUB_300001_SM_100013ScanTileStateIiLb1EEEmEEEvDpT0__param_2[1],
	.param .u64 .ptr .align 1 _ZN6thrust24THRUST_300001_SM_1000_NS8cuda_cub4core6detail13_kernel_agentINS1_8__unique11UniqueAgentINS0_6detail15normal_iteratorINS0_10device_ptrIiEEEESB_N4cuda3std3__48equal_toIiEEiPiEEJSB_SB_SG_SH_iN3cub18CUB_300001_SM_100013ScanTileStateIiLb1EEEmEEEvDpT0__param_3,
	.param .u32 _ZN6thrust24THRUST_300001_SM_1000_NS8cuda_cub4core6detail13_kernel_agentINS1_8__unique11UniqueAgentINS0_6detail15normal_iteratorINS0_10device_ptrIiEEEESB_N4cuda3std3__48equal_toIiEEiPiEEJSB_SB_SG_SH_iN3cub18CUB_300001_SM_100013ScanTileStateIiLb1EEEmEEEvDpT0__param_4,
	.param .align 8 .b8 _ZN6thrust24THRUST_300001_SM_1000_NS8cuda_cub4core6detail13_kernel_agentINS1_8__unique11UniqueAgentINS0_6detail15normal_iteratorINS0_10device_ptrIiEEEESB_N4cuda3std3__48equal_toIiEEiPiEEJSB_SB_SG_SH_iN3cub18CUB_300001_SM_100013ScanTileStateIiLb1EEEmEEEvDpT0__param_5[8],
	.param .u64 _ZN6thrust24THRUST_300001_SM_1000_NS8cuda_cub4core6detail13_kernel_agentINS1_8__unique11UniqueAgentINS0_6detail15normal_iteratorINS0_10device_ptrIiEEEESB_N4cuda3std3__48equal_toIiEEiPiEEJSB_SB_SG_SH_iN3cub18CUB_300001_SM_100013ScanTileStateIiLb1EEEmEEEvDpT0__param_6
)
.maxntid 64
{
	.reg .pred 	%p<257>;
	.reg .b32 	%r<1191>;
	.reg .b64 	%rd<135>;

	ld.param.u64 	%rd1, [_ZN6thrust24THRUST_300001_SM_1000_NS8cuda_cub4core6detail13_kernel_agentINS1_8__unique11UniqueAgentINS0_6detail15normal_iteratorINS0_10device_ptrIiEEEESB_N4cuda3std3__48equal_toIiEEiPiEEJSB_SB_SG_SH_iN3cub18CUB_300001_SM_100013ScanTileStateIiLb1EEEmEEEvDpT0__param_5];
	ld.param.u64 	%rd2, [_ZN6thrust24THRUST_300001_SM_1000_NS8cuda_cub4core6detail13_kernel_agentINS1_8__unique11UniqueAgentINS0_6detail15normal_iteratorINS0_10device_ptrIiEEEESB_N4cuda3std3__48equal_toIiEEiPiEEJSB_SB_SG_SH_iN3cub18CUB_300001_SM_100013ScanTileStateIiLb1EEEmEEEvDpT0__param_0];
	ld.param.u64 	%rd31, [_ZN6thrust24THRUST_300001_SM_1000_NS8cuda_cub4core6detail13_kernel_agentINS1_8__unique11UniqueAgentINS0_6detail15normal_iteratorINS0_10device_ptrIiEEEESB_N4cuda3std3__48equal_toIiEEiPiEEJSB_SB_SG_SH_iN3cub18CUB_300001_SM_100013ScanTileStateIiLb1EEEmEEEvDpT0__param_1];
	ld.param.u32 	%r342, [_ZN6thrust24THRUST_300001_SM_1000_NS8cuda_cub4core6detail13_kernel_agentINS1_8__unique11UniqueAgentINS0_6detail15normal_iteratorINS0_10device_ptrIiEEEESB_N4cuda3std3__48equal_toIiEEiPiEEJSB_SB_SG_SH_iN3cub18CUB_300001_SM_100013ScanTileStateIiLb1EEEmEEEvDpT0__param_4];
	ld.param.u32 	%r343, [_ZN6thrust24THRUST_300001_SM_1000_NS8cuda_cub4core6detail13_kernel_agentINS1_8__unique11UniqueAgentINS0_6detail15normal_iteratorINS0_10device_ptrIiEEEESB_N4cuda3std3__48equal_toIiEEiPiEEJSB_SB_SG_SH_iN3cub18CUB_300001_SM_100013ScanTileStateIiLb1EEEmEEEvDpT0__param_6];
	cvta.to.global.u64 	%rd3, %rd31;
	mov.u32 	%r1, %ctaid.x;
	mul.lo.s32 	%r2, %r1, 704;
	add.s32 	%r344, %r343, -1;
	setp.ge.s32 	%p22, %r1, %r344;
	@%p22 bra 	$L__BB2_99;
	setp.ne.s32 	%p162, %r1, 0;
	@%p162 bra 	$L__BB2_38;
	mov.u32 	%r1127, %tid.x;
	and.b32  	%r1000, %r1127, 31;
	and.b32  	%r1001, %r1127, 992;
	add.s32 	%r1002, %r2, %r1000;
	mad.lo.s32 	%r1003, %r1001, 11, %r1002;
	mul.wide.u32 	%rd125, %r1003, 4;
	add.s64 	%rd114, %rd2, %rd125;
	// begin inline asm
	ld.global.nc.u32 %r987, [%rd114];
	// end inline asm
	add.s64 	%rd115, %rd114, 128;
	// begin inline asm
	ld.global.nc.u32 %r988, [%rd115];
	// end inline asm
	add.s64 	%rd116, %rd114, 256;
	// begin inline asm
	ld.global.nc.u32 %r989, [%rd116];
	// end inline asm
	add.s64 	%rd117, %rd114, 384;
	// begin inline asm
	ld.global.nc.u32 %r990, [%rd117];
	// end inline asm
	add.s64 	%rd118, %rd114, 512;
	// begin inline asm
	ld.global.nc.u32 %r991, [%rd118];
	// end inline asm
	add.s64 	%rd119, %rd114, 640;
	// begin inline asm
	ld.global.nc.u32 %r992, [%rd119];
	// end inline asm
	add.s64 	%rd120, %rd114, 768;
	// begin inline asm
	ld.global.nc.u32 %r993, [%rd120];
	// end inline asm
	add.s64 	%rd121, %rd114, 896;
	// begin inline asm
	ld.global.nc.u32 %r994, [%rd121];
	// end inline asm
	add.s64 	%rd122, %rd114, 1024;
	// begin inline asm
	ld.global.nc.u32 %r995, [%rd122];
	// end inline asm
	add.s64 	%rd123, %rd114, 1152;
	// begin inline asm
	ld.global.nc.u32 %r996, [%rd123];
	// end inline asm
	add.s64 	%rd124, %rd114, 1280;
	// begin inline asm
	ld.global.nc.u32 %r997, [%rd124];
	// end inline asm
	// begin inline asm
	mov.u32 %r998, %laneid;
	// end inline asm
	shr.u32 	%r5, %r1127, 5;
	mad.lo.s32 	%r1004, %r5, 352, %r998;
	shl.b32 	%r1005, %r1004, 2;
	mov.u32 	%r1006, _ZN6thrust24THRUST_300001_SM_1000_NS8cuda_cub4core6detail5shmemE;
	add.s32 	%r1007, %r1006, %r1005;
	st.shared.u32 	[%r1007], %r987;
	st.shared.u32 	[%r1007+128], %r988;
	st.shared.u32 	[%r1007+256], %r989;
	st.shared.u32 	[%r1007+384], %r990;
	st.shared.u32 	[%r1007+512], %r991;
	st.shared.u32 	[%r1007+640], %r992;
	st.shared.u32 	[%r1007+768], %r993;
	st.shared.u32 	[%r1007+896], %r994;
	st.shared.u32 	[%r1007+1024], %r995;
	st.shared.u32 	[%r1007+1152], %r996;
	st.shared.u32 	[%r1007+1280], %r997;
	bar.warp.sync 	-1;
	mad.lo.s32 	%r1008, %r998, 40, %r1007;
	ld.shared.u32 	%r6, [%r1008];
	ld.shared.u32 	%r7, [%r1008+4];
	ld.shared.u32 	%r8, [%r1008+8];
	ld.shared.u32 	%r9, [%r1008+12];
	ld.shared.u32 	%r10, [%r1008+16];
	ld.shared.u32 	%r11, [%r1008+20];
	ld.shared.u32 	%r12, [%r1008+24];
	ld.shared.u32 	%r13, [%r1008+28];
	ld.shared.u32 	%r14, [%r1008+32];
	ld.shared.u32 	%r15, [%r1008+36];
	ld.shared.u32 	%r16, [%r1008+40];
	bar.sync 	0;
	shl.b32 	%r1009, %r1127, 2;
	add.s32 	%r1124, %r1006, %r1009;
	add.s32 	%r17, %r1124, 304;
	st.shared.u32 	[%r1124+304], %r16;
	bar.sync 	0;
	setp.eq.s32 	%p225, %r1127, 0;
	mov.b32 	%r1122, 1;
	@%p225 bra 	$L__BB2_4;
	ld.shared.u32 	%r1011, [%r17+-4];
	setp.ne.s32 	%p226, %r1011, %r6;
	selp.u32 	%r1122, 1, 0, %p226;
$L__BB2_4:
	setp.ne.s32 	%p227, %r6, %r7;
	selp.u32 	%r1042, 1, 0, %p227;
	setp.ne.s32 	%p228, %r7, %r8;
	selp.u32 	%r1043, 1, 0, %p228;
	setp.ne.s32 	%p229, %r8, %r9;
	selp.u32 	%r1044, 1, 0, %p229;
	setp.ne.s32 	%p230, %r9, %r10;
	selp.u32 	%r1045, 1, 0, %p230;
	setp.ne.s32 	%p231, %r10, %r11;
	selp.u32 	%r1046, 1, 0, %p231;
	setp.ne.s32 	%p232, %r11, %r12;
	selp.u32 	%r1047, 1, 0, %p232;
	setp.ne.s32 	%p233, %r12, %r13;
	selp.u32 	%r1048, 1, 0, %p233;
	setp.ne.s32 	%p234, %r13, %r14;
	selp.u32 	%r1049, 1, 0, %p234;
	setp.ne.s32 	%p235, %r14, %r15;
	selp.u32 	%r1050, 1, 0, %p235;
	setp.ne.s32 	%p236, %r15, %r16;
	selp.u32 	%r1051, 1, 0, %p236;
	bar.sync 	0;
	add.s32 	%r20, %r1122, %r1042;
	add.s32 	%r21, %r20, %r1043;
	add.s32 	%r22, %r21, %r1044;
	add.s32 	%r23, %r22, %r1045;
	add.s32 	%r24, %r23, %r1046;
	add.s32 	%r25, %r24, %r1047;
	add.s32 	%r26, %r25, %r1048;
	add.s32 	%r27, %r26, %r1049;
	add.s32 	%r28, %r27, %r1050;
	add.s32 	%r1016, %r28, %r1051;
	mov.b32 	%r1014, 1;
	mov.b32 	%r1039, 0;
	mov.b32 	%r1041, -1;
	// begin inline asm
	{  .reg .s32 r0;  .reg .pred p;  shfl.sync.up.b32 r0|p, %r1016, %r1014, %r1039, %r1041;  @p add.s32 r0, r0, %r1016;  mov.s32 %r1012, r0;}
	// end inline asm
	mov.b32 	%r1020, 2;
	// begin inline asm
	{  .reg .s32 r0;  .reg .pred p;  shfl.sync.up.b32 r0|p, %r1012, %r1020, %r1039, %r1041;  @p add.s32 r0, r0, %r1012;  mov.s32 %r1018, r0;}
	// end inline asm
	mov.b32 	%r1026, 4;
	// begin inline asm
	{  .reg .s32 r0;  .reg .pred p;  shfl.sync.up.b32 r0|p, %r1018, %r1026, %r1039, %r1041;  @p add.s32 r0, r0, %r1018;  mov.s32 %r1024, r0;}
	// end inline asm
	mov.b32 	%r1032, 8;
	// begin inline asm
	{  .reg .s32 r0;  .reg .pred p;  shfl.sync.up.b32 r0|p, %r1024, %r1032, %r1039, %r1041;  @p add.s32 r0, r0, %r1024;  mov.s32 %r1030, r0;}
	// end inline asm
	mov.b32 	%r1038, 16;
	// begin inline asm
	{  .reg .s32 r0;  .reg .pred p;  shfl.sync.up.b32 r0|p, %r1030, %r1038, %r1039, %r1041;  @p add.s32 r0, r0, %r1030;  mov.s32 %r1036, r0;}
	// end inline asm
	setp.ne.s32 	%p237, %r998, 31;
	@%p237 bra 	$L__BB2_6;
	shl.b32 	%r1052, %r5, 2;
	add.s32 	%r1054, %r1006, %r1052;
	st.shared.u32 	[%r1054], %r1036;
$L__BB2_6:
	setp.ne.s32 	%p238, %r1127, 0;
	bar.sync 	0;
	ld.shared.v2.u32 	{%r1055, %r1056}, [_ZN6thrust24THRUST_300001_SM_1000_NS8cuda_cub4core6detail5shmemE];
	add.s32 	%r31, %r1056, %r1055;
	setp.lt.u32 	%p239, %r1127, 32;
	selp.b32 	%r1057, 0, %r1055, %p239;
	setp.eq.s32 	%p240, %r998, 0;
	sub.s32 	%r1058, %r1036, %r1016;
	selp.b32 	%r1059, 0, %r1058, %p240;
	add.s32 	%r32, %r1057, %r1059;
	@%p238 bra 	$L__BB2_8;
	add.s64 	%rd126, %rd1, 256;
	mov.b32 	%r1060, 101;
	// begin inline asm
	st.relaxed.gpu.v2.u32 [%rd126], {%r1060, %r31};
	// end inline asm
$L__BB2_8:
	bar.sync 	0;
	setp.eq.s32 	%p241, %r1122, 0;
	@%p241 bra 	$L__BB2_10;
	shl.b32 	%r1062, %r32, 2;
	add.s32 	%r1064, %r1006, %r1062;
	st.shared.u32 	[%r1064], %r6;
$L__BB2_10:
	setp.eq.s32 	%p242, %r6, %r7;
	@%p242 bra 	$L__BB2_12;
	add.s32 	%r1065, %r32, %r1122;
	shl.b32 	%r1066, %r1065, 2;
	add.s32 	%r1068, %r1006, %r1066;
	st.shared.u32 	[%r1068], %r7;
$L__BB2_12:
	setp.eq.s32 	%p243, %r7, %r8;
	@%p243 bra 	$L__BB2_14;
	add.s32 	%r1069, %r20, %r32;
	shl.b32 	%r1070, %r1069, 2;
	add.s32 	%r1072, %r1006, %r1070;
	st.shared.u32 	[%r1072], %r8;
$L__BB2_14:
	setp.eq.s32 	%p244, %r8, %r9;
	@%p244 bra 	$L__BB2_16;
	add.s32 	%r1073, %r21, %r32;
	shl.b32 	%r1074, %r1073, 2;
	add.s32 	%r1076, %r1006, %r1074;
	st.shared.u32 	[%r1076], %r9;
$L__BB2_16:
	setp.eq.s32 	%p245, %r9, %r10;
	@%p245 bra 	$L__BB2_18;
	add.s32 	%r1077, %r22, %r32;
	shl.b32 	%r1078, %r1077, 2;
	add.s32 	%r1080, %r1006, %r1078;
	st.shared.u32 	[%r1080], %r10;
$L__BB2_18:
	setp.eq.s32 	%p246, %r10, %r11;
	@%p246 bra 	$L__BB2_20;
	add.s32 	%r1081, %r23, %r32;
	shl.b32 	%r1082, %r1081, 2;
	add.s32 	%r1084, %r1006, %r1082;
	st.shared.u32 	[%r1084], %r11;
$L__BB2_20:
	setp.eq.s32 	%p247, %r11, %r12;
	@%p247 bra 	$L__BB2_22;
	add.s32 	%r1085, %r24, %r32;
	shl.b32 	%r1086, %r1085, 2;
	add.s32 	%r1088, %r1006, %r1086;
	st.shared.u32 	[%r1088], %r12;
$L__BB2_22:
	setp.eq.s32 	%p248, %r12, %r13;
	@%p248 bra 	$L__BB2_24;
	add.s32 	%r1089, %r25, %r32;
	shl.b32 	%r1090, %r1089, 2;
	add.s32 	%r1092, %r1006, %r1090;
	st.shared.u32 	[%r1092], %r13;
$L__BB2_24:
	setp.eq.s32 	%p249, %r13, %r14;
	@%p249 bra 	$L__BB2_26;
	add.s32 	%r1093, %r26, %r32;
	shl.b32 	%r1094, %r1093, 2;
	add.s32 	%r1096, %r1006, %r1094;
	st.shared.u32 	[%r1096], %r14;
$L__BB2_26:
	setp.eq.s32 	%p250, %r14, %r15;
	@%p250 bra 	$L__BB2_28;
	add.s32 	%r1097, %r27, %r32;
	shl.b32 	%r1098, %r1097, 2;
	add.s32 	%r1100, %r1006, %r1098;
	st.shared.u32 	[%r1100], %r15;
$L__BB2_28:
	setp.eq.s32 	%p251, %r15, %r16;
	@%p251 bra 	$L__BB2_30;
	add.s32 	%r1101, %r28, %r32;
	shl.b32 	%r1102, %r1101, 2;
	add.s32 	%r1104, %r1006, %r1102;
	st.shared.u32 	[%r1104], %r16;
$L__BB2_30:
	bar.sync 	0;
	setp.ge.s32 	%p252, %r1127, %r31;
	@%p252 bra 	$L__BB2_37;
	not.b32 	%r1105, %r1127;
	add.s32 	%r33, %r31, %r1105;
	and.b32  	%r1106, %r33, 192;
	setp.eq.s32 	%p253, %r1106, 192;
	@%p253 bra 	$L__BB2_34;
	shr.u32 	%r1107, %r33, 6;
	add.s32 	%r1108, %r1107, 1;
	and.b32  	%r1109, %r1108, 3;
	mul.wide.u32 	%rd127, %r1127, 4;
	add.s64 	%rd131, %rd3, %rd127;
	neg.s32 	%r1123, %r1109;
	shl.b32 	%r1112, %r1108, 6;
	and.b32  	%r1113, %r1112, 192;
	add.s32 	%r1127, %r1127, %r1113;
$L__BB2_33:
	.pragma "nounroll";
	ld.shared.u32 	%r1114, [%r1124];
	st.global.u32 	[%rd131], %r1114;
	add.s64 	%rd131, %rd131, 256;
	add.s32 	%r1124, %r1124, 256;
	add.s32 	%r1123, %r1123, 1;
	setp.ne.s32 	%p254, %r1123, 0;
	@%p254 bra 	$L__BB2_33;
$L__BB2_34:
	setp.lt.u32 	%p255, %r33, 192;
	@%p255 bra 	$L__BB2_37;
	mul.wide.u32 	%rd128, %r1127, 4;
	add.s64 	%rd129, %rd128, %rd3;
	add.s64 	%rd132, %rd129, 512;
	shl.b32 	%r1115, %r1127, 2;
	add.s32 	%r1117, %r1115, %r1006;
	add.s32 	%r1126, %r1117, 512;
$L__BB2_36:
	ld.shared.u32 	%r1118, [%r1126+-512];
	st.global.u32 	[%rd132+-512], %r1118;
	ld.shared.u32 	%r1119, [%r1126+-256];
	st.global.u32 	[%rd132+-256], %r1119;
	ld.shared.u32 	%r1120, [%r1126];
	st.global.u32 	[%rd132], %r1120;
	ld.shared.u32 	%r1121, [%r1126+256];
	st.global.u32 	[%rd132+256], %r1121;
	add.s32 	%r1127, %r1127, 256;
	add.s64 	%rd132, %rd132, 1024;
	add.s32 	%r1126, %r1126, 1024;
	setp.lt.s32 	%p256, %r1127, %r31;
	@%p256 bra 	$L__BB2_36;
$L__BB2_37:
	bar.sync 	0;
	bra.uni 	$L__BB2_241;
$L__BB2_38:
	mov.u32 	%r1144, %tid.x;
	and.b32  	%r772, %r1144, 31;
	and.b32  	%r773, %r1144, 992;
	add.s32 	%r774, %r2, %r772;
	mad.lo.s32 	%r775, %r773, 11, %r774;
	mul.wide.u32 	%rd96, %r775, 4;
	add.s64 	%rd84, %rd2, %rd96;
	// begin inline asm
	ld.global.nc.u32 %r759, [%rd84];
	// end inline asm
	add.s64 	%rd85, %rd84, 128;
	// begin inline asm
	ld.global.nc.u32 %r760, [%rd85];
	// end inline asm
	add.s64 	%rd86, %rd84, 256;
	// begin inline asm
	ld.global.nc.u32 %r761, [%rd86];
	// end inline asm
	add.s64 	%rd87, %rd84, 384;
	// begin inline asm
	ld.global.nc.u32 %r762, [%rd87];
	// end inline asm
	add.s64 	%rd88, %rd84, 512;
	// begin inline asm
	ld.global.nc.u32 %r763, [%rd88];
	// end inline asm
	add.s64 	%rd89, %rd84, 640;
	// begin inline asm
	ld.global.nc.u32 %r764, [%rd89];
	// end inline asm
	add.s64 	%rd90, %rd84, 768;
	// begin inline asm
	ld.global.nc.u32 %r765, [%rd90];
	// end inline asm
	add.s64 	%rd91, %rd84, 896;
	// begin inline asm
	ld.global.nc.u32 %r766, [%rd91];
	// end inline asm
	add.s64 	%rd92, %rd84, 1024;
	// begin inline asm
	ld.global.nc.u32 %r767, [%rd92];
	// end inline asm
	add.s64 	%rd93, %rd84, 1152;
	// begin inline asm
	ld.global.nc.u32 %r768, [%rd93];
	// end inline asm
	add.s64 	%rd94, %rd84, 1280;
	// begin inline asm
	ld.global.nc.u32 %r769, [%rd94];
	// end inline asm
	// begin inline asm
	mov.u32 %r770, %laneid;
	// end inline asm
	shr.u32 	%r49, %r1144, 5;
	mad.lo.s32 	%r776, %r49, 352, %r770;
	shl.b32 	%r777, %r776, 2;
	mov.u32 	%r778, _ZN6thrust24THRUST_300001_SM_1000_NS8cuda_cub4core6detail5shmemE;
	add.s32 	%r779, %r778, %r777;
	st.shared.u32 	[%r779], %r759;
	st.shared.u32 	[%r779+128], %r760;
	st.shared.u32 	[%r779+256], %r761;
	st.shared.u32 	[%r779+384], %r762;
	st.shared.u32 	[%r779+512], %r763;
	st.shared.u32 	[%r779+640], %r764;
	st.shared.u32 	[%r779+768], %r765;
	st.shared.u32 	[%r779+896], %r766;
	st.shared.u32 	[%r779+1024], %r767;
	st.shared.u32 	[%r779+1152], %r768;
	st.shared.u32 	[%r779+1280], %r769;
	bar.warp.sync 	-1;
	mad.lo.s32 	%r780, %r770, 40, %r779;
	ld.shared.u32 	%r50, [%r780];
	ld.shared.u32 	%r51, [%r780+4];
	ld.shared.u32 	%r52, [%r780+8];
	ld.shared.u32 	%r53, [%r780+12];
	ld.shared.u32 	%r54, [%r780+16];
	ld.shared.u32 	%r55, [%r780+20];
	ld.shared.u32 	%r56, [%r780+24];
	ld.shared.u32 	%r57, [%r780+28];
	ld.shared.u32 	%r58, [%r780+32];
	ld.shared.u32 	%r59, [%r780+36];
	ld.shared.u32 	%r60, [%r780+40];
	bar.sync 	0;
	mul.wide.s32 	%rd97, %r2, 4;
	add.s64 	%rd98, %rd2, %rd97;
	add.s64 	%rd95, %rd98, -4;
	// begin inline asm
	ld.global.nc.u32 %r1128, [%rd95];
	// end inline asm
	shl.b32 	%r781, %r1144, 2;
	add.s32 	%r782, %r778, %r781;
	add.s32 	%r62, %r782, 304;
	st.shared.u32 	[%r782+304], %r60;
	bar.sync 	0;
	setp.eq.s32 	%p163, %r1144, 0;
	@%p163 bra 	$L__BB2_40;
	ld.shared.u32 	%r1128, [%r62+-4];
$L__BB2_40:
	setp.ne.s32 	%p164, %r1128, %r50;
	selp.u32 	%r65, 1, 0, %p164;
	setp.ne.s32 	%p165, %r50, %r51;
	selp.u32 	%r813, 1, 0, %p165;
	setp.ne.s32 	%p166, %r51, %r52;
	selp.u32 	%r814, 1, 0, %p166;
	setp.ne.s32 	%p167, %r52, %r53;
	selp.u32 	%r815, 1, 0, %p167;
	setp.ne.s32 	%p168, %r53, %r54;
	selp.u32 	%r816, 1, 0, %p168;
	setp.ne.s32 	%p169, %r54, %r55;
	selp.u32 	%r817, 1, 0, %p169;
	setp.ne.s32 	%p170, %r55, %r56;
	selp.u32 	%r818, 1, 0, %p170;
	setp.ne.s32 	%p171, %r56, %r57;
	selp.u32 	%r819, 1, 0, %p171;
	setp.ne.s32 	%p172, %r57, %r58;
	selp.u32 	%r820, 1, 0, %p172;
	setp.ne.s32 	%p173, %r58, %r59;
	selp.u32 	%r821, 1, 0, %p173;
	setp.ne.s32 	%p174, %r59, %r60;
	selp.u32 	%r822, 1, 0, %p174;
	bar.sync 	0;
	add.s32 	%r66, %r813, %r65;
	add.s32 	%r67, %r66, %r814;
	add.s32 	%r68, %r67, %r815;
	add.s32 	%r69, %r68, %r816;
	add.s32 	%r70, %r69, %r817;
	add.s32 	%r71, %r70, %r818;
	add.s32 	%r72, %r71, %r819;
	add.s32 	%r73, %r72, %r820;
	add.s32 	%r74, %r73, %r821;
	add.s32 	%r787, %r74, %r822;
	mov.b32 	%r785, 1;
	mov.b32 	%r810, 0;
	mov.b32 	%r812, -1;
	// begin inline asm
	{  .reg .s32 r0;  .reg .pred p;  shfl.sync.up.b32 r0|p, %r787, %r785, %r810, %r812;  @p add.s32 r0, r0, %r787;  mov.s32 %r783, r0;}
	// end inline asm
	mov.b32 	%r791, 2;
	// begin inline asm
	{  .reg .s32 r0;  .reg .pred p;  shfl.sync.up.b32 r0|p, %r783, %r791, %r810, %r812;  @p add.s32 r0, r0, %r783;  mov.s32 %r789, r0;}
	// end inline asm
	mov.b32 	%r797, 4;
	// begin inline asm
	{  .reg .s32 r0;  .reg .pred p;  shfl.sync.up.b32 r0|p, %r789, %r797, %r810, %r812;  @p add.s32 r0, r0, %r789;  mov.s32 %r795, r0;}
	// end inline asm
	mov.b32 	%r803, 8;
	// begin inline asm
	{  .reg .s32 r0;  .reg .pred p;  shfl.sync.up.b32 r0|p, %r795, %r803, %r810, %r812;  @p add.s32 r0, r0, %r795;  mov.s32 %r801, r0;}
	// end inline asm
	mov.b32 	%r809, 16;
	// begin inline asm
	{  .reg .s32 r0;  .reg .pred p;  shfl.sync.up.b32 r0|p, %r801, %r809, %r810, %r812;  @p add.s32 r0, r0, %r801;  mov.s32 %r807, r0;}
	// end inline asm
	setp.ne.s32 	%p175, %r770, 31;
	@%p175 bra 	$L__BB2_42;
	shl.b32 	%r823, %r49, 2;
	add.s32 	%r825, %r778, %r823;
	st.shared.u32 	[%r825], %r807;
$L__BB2_42:
	sub.s32 	%r826, %r807, %r787;
	bar.sync 	0;
	ld.shared.v2.u32 	{%r827, %r828}, [_ZN6thrust24THRUST_300001_SM_1000_NS8cuda_cub4core6detail5shmemE];
	add.s32 	%r77, %r828, %r827;
	setp.gt.u32 	%p176, %r1144, 31;
	setp.lt.u32 	%p177, %r1144, 32;
	setp.eq.s32 	%p178, %r770, 0;
	selp.b32 	%r829, 0, %r826, %p178;
	add.s32 	%r1136, %r827, %r829;
	selp.b32 	%r79, %r826, %r1136, %p177;
	@%p176 bra 	$L__BB2_67;
	setp.ne.s32 	%p179, %r1144, 0;
	mul.wide.u32 	%rd99, %r1, 8;
	add.s64 	%rd10, %rd1, %rd99;
	@%p179 bra 	$L__BB2_45;
	st.shared.u32 	[_ZN6thrust24THRUST_300001_SM_1000_NS8cuda_cub4core6detail5shmemE+44], %r77;
	add.s64 	%rd100, %rd10, 256;
	mov.b32 	%r830, 100;
	// begin inline asm
	st.relaxed.gpu.v2.u32 [%rd100], {%r830, %r77};
	// end inline asm
$L__BB2_45:
	not.b32 	%r80, %r1144;
	mov.u32 	%r81, %nctaid.x;
	setp.gt.u32 	%p180, %r81, 499;
	@%p180 bra 	$L__BB2_47;
	membar.cta;
	bra.uni 	$L__BB2_48;
$L__BB2_47:
	mov.b32 	%r832, 450;
	// begin inline asm
	nanosleep.u32 %r832;
	// end inline asm
$L__BB2_48:
	mul.wide.s32 	%rd102, %r80, 8;
	add.s64 	%rd103, %rd10, %rd102;
	add.s64 	%rd101, %rd103, 256;
	// begin inline asm
	ld.relaxed.gpu.v2.u32 {%r1134, %r1130}, [%rd101];
	// end inline asm
$L__BB2_49:
	setp.eq.s32 	%p181, %r1134, 99;
	mov.b32 	%r835, -1;
	vote.sync.any.pred 	%p182, %p181, %r835;
	not.pred 	%p183, %p182;
	@%p183 bra 	$L__BB2_54;
	@%p180 bra 	$L__BB2_52;
	membar.cta;
	bra.uni 	$L__BB2_53;
$L__BB2_52:
	mov.b32 	%r984, 350;
	// begin inline asm
	nanosleep.u32 %r984;
	// end inline asm
$L__BB2_53:
	// begin inline asm
	ld.relaxed.gpu.v2.u32 {%r1134, %r1130}, [%rd101];
	// end inline asm
	bra.uni 	$L__BB2_49;
$L__BB2_54:
	setp.eq.s32 	%p184, %r1134, 101;
	mov.b32 	%r862, -1;
	vote.sync.ballot.b32 	%r863, %p184, %r862;
	// begin inline asm
	mov.u32 %r837, %lanemask_ge;
	// end inline asm
	and.b32  	%r864, %r863, %r837;
	or.b32  	%r865, %r864, -2147483648;
	add.s32 	%r866, %r865, -1;
	not.b32 	%r867, %r865;
	and.b32  	%r868, %r867, %r866;
	popc.b32 	%r841, %r868;
	mov.b32 	%r840, 1;
	// begin inline asm
	shfl.sync.down.b32 %r838, %r1130, %r840, %r841, %r862;
	// end inline asm
	setp.lt.s32 	%p186, %r770, %r841;
	selp.b32 	%r869, %r838, 0, %p186;
	add.s32 	%r844, %r869, %r1130;
	mov.b32 	%r845, 2;
	// begin inline asm
	shfl.sync.down.b32 %r843, %r844, %r845, %r841, %r862;
	// end inline asm
	add.s32 	%r91, %r770, 2;
	setp.gt.s32 	%p187, %r91, %r841;
	selp.b32 	%r870, 0, %r843, %p187;
	add.s32 	%r849, %r844, %r870;
	mov.b32 	%r850, 4;
	// begin inline asm
	shfl.sync.down.b32 %r848, %r849, %r850, %r841, %r862;
	// end inline asm
	add.s32 	%r92, %r770, 4;
	setp.gt.s32 	%p188, %r92, %r841;
	selp.b32 	%r871, 0, %r848, %p188;
	add.s32 	%r854, %r849, %r871;
	mov.b32 	%r855, 8;
	// begin inline asm
	shfl.sync.down.b32 %r853, %r854, %r855, %r841, %r862;
	// end inline asm
	add.s32 	%r93, %r770, 8;
	setp.gt.s32 	%p189, %r93, %r841;
	selp.b32 	%r872, 0, %r853, %p189;
	add.s32 	%r859, %r854, %r872;
	mov.b32 	%r860, 16;
	// begin inline asm
	shfl.sync.down.b32 %r858, %r859, %r860, %r841, %r862;
	// end inline asm
	add.s32 	%r94, %r770, 16;
	setp.gt.s32 	%p190, %r94, %r841;
	selp.b32 	%r873, 0, %r858, %p190;
	add.s32 	%r1131, %r859, %r873;
	add.s32 	%r1133, %r1, %r80;
	add.s64 	%rd12, %rd1, 256;
$L__BB2_55:
	setp.ne.s32 	%p191, %r1134, 101;
	mov.b32 	%r874, -1;
	vote.sync.all.pred 	%p192, %p191, %r874;
	not.pred 	%p193, %p192;
	@%p193 bra 	$L__BB2_63;
	mul.wide.s32 	%rd110, %r1133, 8;
	add.s64 	%rd111, %rd12, %rd110;
	add.s64 	%rd109, %rd111, -256;
	// begin inline asm
	ld.relaxed.gpu.v2.u32 {%r1134, %r1135}, [%rd109];
	// end inline asm
$L__BB2_57:
	setp.eq.s32 	%p213, %r1134, 99;
	mov.b32 	%r942, -1;
	vote.sync.any.pred 	%p214, %p213, %r942;
	not.pred 	%p215, %p214;
	@%p215 bra 	$L__BB2_62;
	@%p180 bra 	$L__BB2_60;
	membar.cta;
	bra.uni 	$L__BB2_61;
$L__BB2_60:
	mov.b32 	%r981, 350;
	// begin inline asm
	nanosleep.u32 %r981;
	// end inline asm
$L__BB2_61:
	// begin inline asm
	ld.relaxed.gpu.v2.u32 {%r1134, %r1135}, [%rd109];
	// end inline asm
	bra.uni 	$L__BB2_57;
$L__BB2_62:
	setp.eq.s32 	%p216, %r1134, 101;
	mov.b32 	%r968, -1;
	vote.sync.ballot.b32 	%r969, %p216, %r968;
	and.b32  	%r970, %r969, %r837;
	or.b32  	%r971, %r970, -2147483648;
	add.s32 	%r972, %r971, -1;
	not.b32 	%r973, %r971;
	and.b32  	%r974, %r973, %r972;
	popc.b32 	%r947, %r974;
	mov.b32 	%r946, 1;
	// begin inline asm
	shfl.sync.down.b32 %r944, %r1135, %r946, %r947, %r968;
	// end inline asm
	setp.lt.s32 	%p218, %r770, %r947;
	selp.b32 	%r975, %r944, 0, %p218;
	add.s32 	%r950, %r975, %r1135;
	mov.b32 	%r951, 2;
	// begin inline asm
	shfl.sync.down.b32 %r949, %r950, %r951, %r947, %r968;
	// end inline asm
	setp.gt.s32 	%p219, %r91, %r947;
	selp.b32 	%r976, 0, %r949, %p219;
	add.s32 	%r955, %r950, %r976;
	mov.b32 	%r956, 4;
	// begin inline asm
	shfl.sync.down.b32 %r954, %r955, %r956, %r947, %r968;
	// end inline asm
	setp.gt.s32 	%p220, %r92, %r947;
	selp.b32 	%r977, 0, %r954, %p220;
	add.s32 	%r960, %r955, %r977;
	mov.b32 	%r961, 8;
	// begin inline asm
	shfl.sync.down.b32 %r959, %r960, %r961, %r947, %r968;
	// end inline asm
	setp.gt.s32 	%p221, %r93, %r947;
	selp.b32 	%r978, 0, %r959, %p221;
	add.s32 	%r965, %r960, %r978;
	mov.b32 	%r966, 16;
	// begin inline asm
	shfl.sync.down.b32 %r964, %r965, %r966, %r947, %r968;
	// end inline asm
	setp.gt.s32 	%p222, %r94, %r947;
	selp.b32 	%r979, 0, %r964, %p222;
	add.s32 	%r980, %r979, %r1131;
	add.s32 	%r1131, %r980, %r965;
	add.s32 	%r1133, %r1133, -32;
	bra.uni 	$L__BB2_55;
$L__BB2_63:
	setp.ne.s32 	%p194, %r1144, 0;
	@%p194 bra 	$L__BB2_65;
	add.s32 	%r877, %r1131, %r77;
	add.s64 	%rd104, %rd10, 256;
	mov.b32 	%r876, 101;
	// begin inline asm
	st.relaxed.gpu.v2.u32 [%rd104], {%r876, %r877};
	// end inline asm
	st.shared.u32 	[_ZN6thrust24THRUST_300001_SM_1000_NS8cuda_cub4core6detail5shmemE+36], %r1131;
	st.shared.u32 	[_ZN6thrust24THRUST_300001_SM_1000_NS8cuda_cub4core6detail5shmemE+40], %r877;
$L__BB2_65:
	setp.ne.s32 	%p195, %r770, 0;
	mov.u32 	%r1136, %r79;
	@%p195 bra 	$L__BB2_67;
	st.shared.u32 	[_ZN6thrust24THRUST_300001_SM_1000_NS8cuda_cub4core6detail5shmemE+12], %r1131;
	mov.u32 	%r1136, %r1131;
$L__BB2_67:
	setp.eq.s32 	%p196, %r1144, 0;
	bar.sync 	0;
	@%p196 bra 	$L__BB2_69;
	ld.shared.u32 	%r878, [_ZN6thrust24THRUST_300001_SM_1000_NS8cuda_cub4core6detail5shmemE+12];
	add.s32 	%r1136, %r878, %r1136;
$L__BB2_69:
	setp.eq.s32 	%p197, %r1128, %r50;
	add.s32 	%r113, %r1136, %r65;
	add.s32 	%r114, %r66, %r1136;
	add.s32 	%r115, %r67, %r1136;
	add.s32 	%r116, %r68, %r1136;
	add.s32 	%r117, %r69, %r1136;
	add.s32 	%r118, %r70, %r1136;
	add.s32 	%r119, %r71, %r1136;
	add.s32 	%r120, %r72, %r1136;
	add.s32 	%r121, %r73, %r1136;
	add.s32 	%r122, %r74, %r1136;
	ld.shared.u32 	%r123, [_ZN6thrust24THRUST_300001_SM_1000_NS8cuda_cub4core6detail5shmemE+44];
	ld.shared.u32 	%r124, [_ZN6thrust24THRUST_300001_SM_1000_NS8cuda_cub4core6detail5shmemE+36];
	bar.sync 	0;
	@%p197 bra 	$L__BB2_71;
	sub.s32 	%r879, %r1136, %r124;
	shl.b32 	%r880, %r879, 2;
	mov.u32 	%r881, _ZN6thrust24THRUST_300001_SM_1000_NS8cuda_cub4core6detail5shmemE;
	add.s32 	%r882, %r881, %r880;
	st.shared.u32 	[%r882], %r50;
$L__BB2_71:
	setp.eq.s32 	%p198, %r50, %r51;
	@%p198 bra 	$L__BB2_73;
	sub.s32 	%r883, %r113, %r124;
	shl.b32 	%r884, %r883, 2;
	mov.u32 	%r885, _ZN6thrust24THRUST_300001_SM_1000_NS8cuda_cub4core6detail5shmemE;
	add.s32 	%r886, %r885, %r884;
	st.shared.u32 	[%r886], %r51;
$L__BB2_73:
	setp.eq.s32 	%p199, %r51, %r52;
	@%p199 bra 	$L__BB2_75;
	sub.s32 	%r887, %r114, %r124;
	shl.b32 	%r888, %r887, 2;
	mov.u32 	%r889, _ZN6thrust24THRUST_300001_SM_1000_NS8cuda_cub4core6detail5shmemE;
	add.s32 	%r890, %r889, %r888;
	st.shared.u32 	[%r890], %r52;
$L__BB2_75:
	setp.eq.s32 	%p200, %r52, %r53;
	@%p200 bra 	$L__BB2_77;
	sub.s32 	%r891, %r115, %r124;
	shl.b32 	%r892, %r891, 2;
	mov.u32 	%r893, _ZN6thrust24THRUST_300001_SM_1000_NS8cuda_cub4core6detail5shmemE;
	add.s32 	%r894, %r893, %r892;
	st.shared.u32 	[%r894], %r53;
$L__BB2_77:
	setp.eq.s32 	%p201, %r53, %r54;
	@%p201 bra 	$L__BB2_79;
	sub.s32 	%r895, %r116, %r124;
	shl.b32 	%r896, %r895, 2;
	mov.u32 	%r897, _ZN6thrust24THRUST_300001_SM_1000_NS8cuda_cub4core6detail5shmemE;
	add.s32 	%r898, %r897, %r896;
	st.shared.u32 	[%r898], %r54;
$L__BB2_79:
	setp.eq.s32 	%p202, %r54, %r55;
	@%p202 bra 	$L__BB2_81;
	sub.s32 	%r899, %r117, %r124;
	shl.b32 	%r900, %r899, 2;
	mov.u32 	%r901, _ZN6thrust24THRUST_300001_SM_1000_NS8cuda_cub4core6detail5shmemE;
	add.s32 	%r902, %r901, %r900;
	st.shared.u32 	[%r902], %r55;
$L__BB2_81:
	setp.eq.s32 	%p203, %r55, %r56;
	@%p203 bra 	$L__BB2_83;
	sub.s32 	%r903, %r118, %r124;
	shl.b32 	%r904, %r903, 2;
	mov.u32 	%r905, _ZN6thrust24THRUST_300001_SM_1000_NS8cuda_cub4core6detail5shmemE;
	add.s32 	%r906, %r905, %r904;
	st.shared.u32 	[%r906], %r56;
$L__BB2_83:
	setp.eq.s32 	%p204, %r56, %r57;
	@%p204 bra 	$L__BB2_85;
	sub.s32 	%r907, %r119, %r124;
	shl.b32 	%r908, %r907, 2;
	mov.u32 	%r909, _ZN6thrust24THRUST_300001_SM_1000_NS8cuda_cub4core6detail5shmemE;
	add.s32 	%r910, %r909, %r908;
	st.shared.u32 	[%r910], %r57;
$L__BB2_85:
	setp.eq.s32 	%p205, %r57, %r58;
	@%p205 bra 	$L__BB2_87;
	sub.s32 	%r911, %r120, %r124;
	shl.b32 	%r912, %r911, 2;
	mov.u32 	%r913, _ZN6thrust24THRUST_300001_SM_1000_NS8cuda_cub4core6detail5shmemE;
	add.s32 	%r914, %r913, %r912;
	st.shared.u32 	[%r914], %r58;
$L__BB2_87:
	setp.eq.s32 	%p206, %r58, %r59;
	@%p206 bra 	$L__BB2_89;
	sub.s32 	%r915, %r121, %r124;
	shl.b32 	%r916, %r915, 2;
	mov.u32 	%r917, _ZN6thrust24THRUST_300001_SM_1000_NS8cuda_cub4core6detail5shmemE;
	add.s32 	%r918, %r917, %r916;
	st.shared.u32 	[%r918], %r59;
$L__BB2_89:
	setp.eq.s32 	%p207, %r59, %r60;
	@%p207 bra 	$L__BB2_91;
	sub.s32 	%r919, %r122, %r124;
	shl.b32 	%r920, %r919, 2;
	mov.u32 	%r921, _ZN6thrust24THRUST_300001_SM_1000_NS8cuda_cub4core6detail5shmemE;
	add.s32 	%r922, %r921, %r920;
	st.shared.u32 	[%r922], %r60;
$L__BB2_91:
	bar.sync 	0;
	setp.ge.s32 	%p208, %r1144, %r123;
	@%p208 bra 	$L__BB2_98;
	not.b32 	%r923, %r1144;
	add.s32 	%r125, %r123, %r923;
	and.b32  	%r924, %r125, 192;
	setp.eq.s32 	%p209, %r924, 192;
	@%p209 bra 	$L__BB2_95;
	shr.u32 	%r925, %r125, 6;
	add.s32 	%r926, %r925, 1;
	and.b32  	%r927, %r926, 3;
	add.s32 	%r1140, %r1144, %r124;
	shl.b32 	%r928, %r1144, 2;
	mov.u32 	%r929, _ZN6thrust24THRUST_300001_SM_1000_NS8cuda_cub4core6detail5shmemE;
	add.s32 	%r1139, %r929, %r928;
	neg.s32 	%r1138, %r927;
	shl.b32 	%r930, %r926, 6;
	and.b32  	%r931, %r930, 192;
	add.s32 	%r1144, %r1144, %r931;
$L__BB2_94:
	.pragma "nounroll";
	mul.wide.s32 	%rd105, %r1140, 4;
	add.s64 	%rd106, %rd3, %rd105;
	ld.shared.u32 	%r932, [%r1139];
	st.global.u32 	[%rd106], %r932;
	add.s32 	%r1140, %r1140, 64;
	add.s32 	%r1139, %r1139, 256;
	add.s32 	%r1138, %r1138, 1;
	setp.ne.s32 	%p210, %r1138, 0;
	@%p210 bra 	$L__BB2_94;
$L__BB2_95:
	setp.lt.u32 	%p211, %r125, 192;
	@%p211 bra 	$L__BB2_98;
	add.s64 	%rd14, %rd3, 512;
	add.s32 	%r1143, %r1144, %r124;
	shl.b32 	%r933, %r1144, 2;
	mov.u32 	%r934, _ZN6thrust24THRUST_300001_SM_1000_NS8cuda_cub4core6detail5shmemE;
	add.s32 	%r935, %r933, %r934;
	add.s32 	%r1142, %r935, 512;
$L__BB2_97:
	mul.wide.s32 	%rd107, %r1143, 4;
	add.s64 	%rd108, %rd14, %rd107;
	ld.shared.u32 	%r936, [%r1142+-512];
	st.global.u32 	[%rd108+-512], %r936;
	ld.shared.u32 	%r937, [%r1142+-256];
	st.global.u32 	[%rd108+-256], %r937;
	ld.shared.u32 	%r938, [%r1142];
	st.global.u32 	[%rd108], %r938;
	ld.shared.u32 	%r939, [%r1142+256];
	st.global.u32 	[%rd108+256], %r939;
	add.s32 	%r1144, %r1144, 256;
	add.s32 	%r1143, %r1143, 256;
	add.s32 	%r1142, %r1142, 1024;
	setp.lt.s32 	%p212, %r1144, %r123;
	@%p212 bra 	$L__BB2_97;
$L__BB2_98:
	bar.sync 	0;
	bra.uni 	$L__BB2_241;
$L__BB2_99:
	sub.s32 	%r145, %r342, %r2;
	setp.ne.s32 	%p23, %r1, 0;
	@%p23 bra 	$L__BB2_156;
	mul.wide.u32 	%rd66, %r2, 4;
	add.s64 	%rd65, %rd2, %rd66;
	// begin inline asm
	ld.global.nc.u32 %r1155, [%rd65];
	// end inline asm
	mov.u32 	%r1161, %tid.x;
	and.b32  	%r601, %r1161, 31;
	and.b32  	%r602, %r1161, 992;
	mul.lo.s32 	%r603, %r602, 11;
	or.b32  	%r148, %r603, %r601;
	setp.ge.s32 	%p108, %r148, %r145;
	mov.u32 	%r1145, %r1155;
	@%p108 bra 	$L__BB2_102;
	add.s32 	%r605, %r148, %r2;
	mul.wide.u32 	%rd68, %r605, 4;
	add.s64 	%rd67, %rd2, %rd68;
	// begin inline asm
	ld.global.nc.u32 %r1145, [%rd67];
	// end inline asm
$L__BB2_102:
	add.s32 	%r606, %r148, 32;
	setp.ge.s32 	%p109, %r606, %r145;
	shl.b32 	%r607, %r148, 2;
	cvt.u64.u32 	%rd69, %r607;
	add.s64 	%rd16, %rd65, %rd69;
	mov.u32 	%r1146, %r1155;
	@%p109 bra 	$L__BB2_104;
	add.s64 	%rd70, %rd16, 128;
	// begin inline asm
	ld.global.nc.u32 %r1146, [%rd70];
	// end inline asm
$L__BB2_104:
	add.s32 	%r609, %r148, 64;
	setp.ge.s32 	%p110, %r609, %r145;
	mov.u32 	%r1147, %r1155;
	@%p110 bra 	$L__BB2_106;
	add.s64 	%rd71, %rd16, 256;
	// begin inline asm
	ld.global.nc.u32 %r1147, [%rd71];
	// end inline asm
$L__BB2_106:
	add.s32 	%r611, %r148, 96;
	setp.ge.s32 	%p111, %r611, %r145;
	mov.u32 	%r1148, %r1155;
	@%p111 bra 	$L__BB2_108;
	add.s64 	%rd72, %rd16, 384;
	// begin inline asm
	ld.global.nc.u32 %r1148, [%rd72];
	// end inline asm
$L__BB2_108:
	add.s32 	%r613, %r148, 128;
	setp.ge.s32 	%p112, %r613, %r145;
	mov.u32 	%r1149, %r1155;
	@%p112 bra 	$L__BB2_110;
	add.s64 	%rd73, %rd16, 512;
	// begin inline asm
	ld.global.nc.u32 %r1149, [%rd73];
	// end inline asm
$L__BB2_110:
	add.s32 	%r615, %r148, 160;
	setp.ge.s32 	%p113, %r615, %r145;
	mov.u32 	%r1150, %r1155;
	@%p113 bra 	$L__BB2_112;
	add.s64 	%rd74, %rd16, 640;
	// begin inline asm
	ld.global.nc.u32 %r1150, [%rd74];
	// end inline asm
$L__BB2_112:
	add.s32 	%r617, %r148, 192;
	setp.ge.s32 	%p114, %r617, %r145;
	mov.u32 	%r1151, %r1155;
	@%p114 bra 	$L__BB2_114;
	add.s64 	%rd75, %rd16, 768;
	// begin inline asm
	ld.global.nc.u32 %r1151, [%rd75];
	// end inline asm
$L__BB2_114:
	add.s32 	%r619, %r148, 224;
	setp.ge.s32 	%p115, %r619, %r145;
	mov.u32 	%r1152, %r1155;
	@%p115 bra 	$L__BB2_116;
	add.s64 	%rd76, %rd16, 896;
	// begin inline asm
	ld.global.nc.u32 %r1152, [%rd76];
	// end inline asm
$L__BB2_116:
	add.s32 	%r621, %r148, 256;
	setp.ge.s32 	%p116, %r621, %r145;
	mov.u32 	%r1153, %r1155;
	@%p116 bra 	$L__BB2_118;
	add.s64 	%rd77, %rd16, 1024;
	// begin inline asm
	ld.global.nc.u32 %r1153, [%rd77];
	// end inline asm
$L__BB2_118:
	add.s32 	%r623, %r148, 288;
	setp.ge.s32 	%p117, %r623, %r145;
	mov.u32 	%r1154, %r1155;
	@%p117 bra 	$L__BB2_120;
	add.s64 	%rd78, %rd16, 1152;
	// begin inline asm
	ld.global.nc.u32 %r1154, [%rd78];
	// end inline asm
$L__BB2_120:
	add.s32 	%r625, %r148, 320;
	setp.ge.s32 	%p118, %r625, %r145;
	@%p118 bra 	$L__BB2_122;
	add.s64 	%rd79, %rd16, 1280;
	// begin inline asm
	ld.global.nc.u32 %r1155, [%rd79];
	// end inline asm
$L__BB2_122:
	// begin inline asm
	mov.u32 %r627, %laneid;
	// end inline asm
	shr.u32 	%r172, %r1161, 5;
	mad.lo.s32 	%r629, %r172, 352, %r627;
	shl.b32 	%r630, %r629, 2;
	mov.u32 	%r631, _ZN6thrust24THRUST_300001_SM_1000_NS8cuda_cub4core6detail5shmemE;
	add.s32 	%r632, %r631, %r630;
	st.shared.u32 	[%r632], %r1145;
	st.shared.u32 	[%r632+128], %r1146;
	st.shared.u32 	[%r632+256], %r1147;
	st.shared.u32 	[%r632+384], %r1148;
	st.shared.u32 	[%r632+512], %r1149;
	st.shared.u32 	[%r632+640], %r1150;
	st.shared.u32 	[%r632+768], %r1151;
	st.shared.u32 	[%r632+896], %r1152;
	st.shared.u32 	[%r632+1024], %r1153;
	st.shared.u32 	[%r632+1152], %r1154;
	st.shared.u32 	[%r632+1280], %r1155;
	bar.warp.sync 	-1;
	mad.lo.s32 	%r633, %r627, 40, %r632;
	ld.shared.u32 	%r173, [%r633];
	ld.shared.u32 	%r174, [%r633+4];
	ld.shared.u32 	%r175, [%r633+8];
	ld.shared.u32 	%r176, [%r633+12];
	ld.shared.u32 	%r177, [%r633+16];
	ld.shared.u32 	%r178, [%r633+20];
	ld.shared.u32 	%r179, [%r633+24];
	ld.shared.u32 	%r180, [%r633+28];
	ld.shared.u32 	%r181, [%r633+32];
	ld.shared.u32 	%r182, [%r633+36];
	ld.shared.u32 	%r183, [%r633+40];
	bar.sync 	0;
	shl.b32 	%r634, %r1161, 2;
	add.s32 	%r635, %r631, %r634;
	add.s32 	%r184, %r635, 304;
	st.shared.u32 	[%r635+304], %r183;
	bar.sync 	0;
	setp.eq.s32 	%p119, %r1161, 0;
	mov.b32 	%r1156, 1;
	@%p119 bra 	$L__BB2_124;
	ld.shared.u32 	%r636, [%r184+-4];
	setp.ne.s32 	%p120, %r636, %r173;
	selp.u32 	%r1156, 1, 0, %p120;
$L__BB2_124:
	setp.ne.s32 	%p121, %r173, %r174;
	setp.ne.s32 	%p122, %r174, %r175;
	setp.ne.s32 	%p123, %r175, %r176;
	setp.ne.s32 	%p124, %r176, %r177;
	setp.ne.s32 	%p125, %r177, %r178;
	setp.ne.s32 	%p126, %r178, %r179;
	setp.ne.s32 	%p127, %r179, %r180;
	setp.ne.s32 	%p128, %r180, %r181;
	setp.ne.s32 	%p129, %r181, %r182;
	setp.ne.s32 	%p130, %r182, %r183;
	mul.lo.s32 	%r667, %r1161, 11;
	setp.lt.s32 	%p131, %r667, %r145;
	selp.b32 	%r187, %r1156, 1, %p131;
	add.s32 	%r668, %r667, 1;
	setp.ge.s32 	%p132, %r668, %r145;
	or.pred  	%p1, %p132, %p121;
	selp.u32 	%r669, 1, 0, %p1;
	add.s32 	%r670, %r667, 2;
	setp.ge.s32 	%p133, %r670, %r145;
	or.pred  	%p2, %p133, %p122;
	selp.u32 	%r671, 1, 0, %p2;
	add.s32 	%r672, %r667, 3;
	setp.ge.s32 	%p134, %r672, %r145;
	or.pred  	%p3, %p134, %p123;
	selp.u32 	%r673, 1, 0, %p3;
	add.s32 	%r674, %r667, 4;
	setp.ge.s32 	%p135, %r674, %r145;
	or.pred  	%p4, %p135, %p124;
	selp.u32 	%r675, 1, 0, %p4;
	add.s32 	%r676, %r667, 5;
	setp.ge.s32 	%p136, %r676, %r145;
	or.pred  	%p5, %p136, %p125;
	selp.u32 	%r677, 1, 0, %p5;
	add.s32 	%r678, %r667, 6;
	setp.ge.s32 	%p137, %r678, %r145;
	or.pred  	%p6, %p137, %p126;
	selp.u32 	%r679, 1, 0, %p6;
	add.s32 	%r680, %r667, 7;
	setp.ge.s32 	%p138, %r680, %r145;
	or.pred  	%p7, %p138, %p127;
	selp.u32 	%r681, 1, 0, %p7;
	add.s32 	%r682, %r667, 8;
	setp.ge.s32 	%p139, %r682, %r145;
	or.pred  	%p8, %p139, %p128;
	selp.u32 	%r683, 1, 0, %p8;
	add.s32 	%r684, %r667, 9;
	setp.ge.s32 	%p140, %r684, %r145;
	or.pred  	%p9, %p140, %p129;
	selp.u32 	%r685, 1, 0, %p9;
	add.s32 	%r686, %r667, 10;
	setp.ge.s32 	%p141, %r686, %r145;
	or.pred  	%p10, %p141, %p130;
	selp.u32 	%r687, 1, 0, %p10;
	bar.sync 	0;
	add.s32 	%r188, %r187, %r669;
	add.s32 	%r189, %r188, %r671;
	add.s32 	%r190, %r189, %r673;
	add.s32 	%r191, %r190, %r675;
	add.s32 	%r192, %r191, %r677;
	add.s32 	%r193, %r192, %r679;
	add.s32 	%r194, %r193, %r681;
	add.s32 	%r195, %r194, %r683;
	add.s32 	%r196, %r195, %r685;
	add.s32 	%r641, %r196, %r687;
	mov.b32 	%r639, 1;
	mov.b32 	%r664, 0;
	mov.b32 	%r666, -1;
	// begin inline asm
	{  .reg .s32 r0;  .reg .pred p;  shfl.sync.up.b32 r0|p, %r641, %r639, %r664, %r666;  @p add.s32 r0, r0, %r641;  mov.s32 %r637, r0;}
	// end inline asm
	mov.b32 	%r645, 2;
	// begin inline asm
	{  .reg .s32 r0;  .reg .pred p;  shfl.sync.up.b32 r0|p, %r637, %r645, %r664, %r666;  @p add.s32 r0, r0, %r637;  mov.s32 %r643, r0;}
	// end inline asm
	mov.b32 	%r651, 4;
	// begin inline asm
	{  .reg .s32 r0;  .reg .pred p;  shfl.sync.up.b32 r0|p, %r643, %r651, %r664, %r666;  @p add.s32 r0, r0, %r643;  mov.s32 %r649, r0;}
	// end inline asm
	mov.b32 	%r657, 8;
	// begin inline asm
	{  .reg .s32 r0;  .reg .pred p;  shfl.sync.up.b32 r0|p, %r649, %r657, %r664, %r666;  @p add.s32 r0, r0, %r649;  mov.s32 %r655, r0;}
	// end inline asm
	mov.b32 	%r663, 16;
	// begin inline asm
	{  .reg .s32 r0;  .reg .pred p;  shfl.sync.up.b32 r0|p, %r655, %r663, %r664, %r666;  @p add.s32 r0, r0, %r655;  mov.s32 %r661, r0;}
	// end inline asm
	setp.ne.s32 	%p142, %r627, 31;
	@%p142 bra 	$L__BB2_126;
	shl.b32 	%r688, %r172, 2;
	mov.u32 	%r689, _ZN6thrust24THRUST_300001_SM_1000_NS8cuda_cub4core6detail5shmemE;
	add.s32 	%r690, %r689, %r688;
	st.shared.u32 	[%r690], %r661;
$L__BB2_126:
	bar.sync 	0;
	ld.shared.v2.u32 	{%r199, %r200}, [_ZN6thrust24THRUST_300001_SM_1000_NS8cuda_cub4core6detail5shmemE];
	setp.lt.u32 	%p143, %r1161, 32;
	selp.b32 	%r691, 0, %r199, %p143;
	setp.eq.s32 	%p144, %r627, 0;
	sub.s32 	%r692, %r661, %r641;
	selp.b32 	%r693, 0, %r692, %p144;
	add.s32 	%r201, %r691, %r693;
	add.s32 	%r694, %r145, %r199;
	add.s32 	%r695, %r694, %r200;
	add.s32 	%r1190, %r695, -704;
	bar.sync 	0;
	setp.eq.s32 	%p145, %r187, 0;
	@%p145 bra 	$L__BB2_128;
	shl.b32 	%r696, %r201, 2;
	mov.u32 	%r697, _ZN6thrust24THRUST_300001_SM_1000_NS8cuda_cub4core6detail5shmemE;
	add.s32 	%r698, %r697, %r696;
	st.shared.u32 	[%r698], %r173;
$L__BB2_128:
	not.pred 	%p146, %p1;
	@%p146 bra 	$L__BB2_130;
	add.s32 	%r699, %r201, %r187;
	shl.b32 	%r700, %r699, 2;
	mov.u32 	%r701, _ZN6thrust24THRUST_300001_SM_1000_NS8cuda_cub4core6detail5shmemE;
	add.s32 	%r702, %r701, %r700;
	st.shared.u32 	[%r702], %r174;
$L__BB2_130:
	not.pred 	%p147, %p2;
	@%p147 bra 	$L__BB2_132;
	add.s32 	%r703, %r188, %r201;
	shl.b32 	%r704, %r703, 2;
	mov.u32 	%r705, _ZN6thrust24THRUST_300001_SM_1000_NS8cuda_cub4core6detail5shmemE;
	add.s32 	%r706, %r705, %r704;
	st.shared.u32 	[%r706], %r175;
$L__BB2_132:
	not.pred 	%p148, %p3;
	@%p148 bra 	$L__BB2_134;
	add.s32 	%r707, %r189, %r201;
	shl.b32 	%r708, %r707, 2;
	mov.u32 	%r709, _ZN6thrust24THRUST_300001_SM_1000_NS8cuda_cub4core6detail5shmemE;
	add.s32 	%r710, %r709, %r708;
	st.shared.u32 	[%r710], %r176;
$L__BB2_134:
	not.pred 	%p149, %p4;
	@%p149 bra 	$L__BB2_136;
	add.s32 	%r711, %r190, %r201;
	shl.b32 	%r712, %r711, 2;
	mov.u32 	%r713, _ZN6thrust24THRUST_300001_SM_1000_NS8cuda_cub4core6detail5shmemE;
	add.s32 	%r714, %r713, %r712;
	st.shared.u32 	[%r714], %r177;
$L__BB2_136:
	not.pred 	%p150, %p5;
	@%p150 bra 	$L__BB2_138;
	add.s32 	%r715, %r191, %r201;
	shl.b32 	%r716, %r715, 2;
	mov.u32 	%r717, _ZN6thrust24THRUST_300001_SM_1000_NS8cuda_cub4core6detail5shmemE;
	add.s32 	%r718, %r717, %r716;
	st.shared.u32 	[%r718], %r178;
$L__BB2_138:
	not.pred 	%p151, %p6;
	@%p151 bra 	$L__BB2_140;
	add.s32 	%r719, %r192, %r201;
	shl.b32 	%r720, %r719, 2;
	mov.u32 	%r721, _ZN6thrust24THRUST_300001_SM_1000_NS8cuda_cub4core6detail5shmemE;
	add.s32 	%r722, %r721, %r720;
	st.shared.u32 	[%r722], %r179;
$L__BB2_140:
	not.pred 	%p152, %p7;
	@%p152 bra 	$L__BB2_142;
	add.s32 	%r723, %r193, %r201;
	shl.b32 	%r724, %r723, 2;
	mov.u32 	%r725, _ZN6thrust24THRUST_300001_SM_1000_NS8cuda_cub4core6detail5shmemE;
	add.s32 	%r726, %r725, %r724;
	st.shared.u32 	[%r726], %r180;
$L__BB2_142:
	not.pred 	%p153, %p8;
	@%p153 bra 	$L__BB2_144;
	add.s32 	%r727, %r194, %r201;
	shl.b32 	%r728, %r727, 2;
	mov.u32 	%r729, _ZN6thrust24THRUST_300001_SM_1000_NS8cuda_cub4core6detail5shmemE;
	add.s32 	%r730, %r729, %r728;
	st.shared.u32 	[%r730], %r181;
$L__BB2_144:
	not.pred 	%p154, %p9;
	@%p154 bra 	$L__BB2_146;
	add.s32 	%r731, %r195, %r201;
	shl.b32 	%r732, %r731, 2;
	mov.u32 	%r733, _ZN6thrust24THRUST_300001_SM_1000_NS8cuda_cub4core6detail5shmemE;
	add.s32 	%r734, %r733, %r732;
	st.shared.u32 	[%r734], %r182;
$L__BB2_146:
	not.pred 	%p155, %p10;
	@%p155 bra 	$L__BB2_148;
	add.s32 	%r735, %r196, %r201;
	shl.b32 	%r736, %r735, 2;
	mov.u32 	%r737, _ZN6thrust24THRUST_300001_SM_1000_NS8cuda_cub4core6detail5shmemE;
	add.s32 	%r738, %r737, %r736;
	st.shared.u32 	[%r738], %r183;
$L__BB2_148:
	bar.sync 	0;
	setp.ge.s32 	%p156, %r1161, %r1190;
	@%p156 bra 	$L__BB2_155;
	add.s32 	%r739, %r200, %r199;
	add.s32 	%r740, %r739, %r342;
	sub.s32 	%r741, %r740, %r1161;
	add.s32 	%r203, %r741, -705;
	and.b32  	%r742, %r203, 192;
	setp.eq.s32 	%p157, %r742, 192;
	@%p157 bra 	$L__BB2_152;
	shr.u32 	%r743, %r203, 6;
	add.s32 	%r744, %r743, 1;
	and.b32  	%r745, %r744, 3;
	mul.wide.u32 	%rd80, %r1161, 4;
	add.s64 	%rd133, %rd3, %rd80;
	shl.b32 	%r746, %r1161, 2;
	mov.u32 	%r747, _ZN6thrust24THRUST_300001_SM_1000_NS8cuda_cub4core6detail5shmemE;
	add.s32 	%r1158, %r747, %r746;
	neg.s32 	%r1157, %r745;
	shl.b32 	%r748, %r744, 6;
	and.b32  	%r749, %r748, 192;
	add.s32 	%r1161, %r1161, %r749;
$L__BB2_151:
	.pragma "nounroll";
	ld.shared.u32 	%r750, [%r1158];
	st.global.u32 	[%rd133], %r750;
	add.s64 	%rd133, %rd133, 256;
	add.s32 	%r1158, %r1158, 256;
	add.s32 	%r1157, %r1157, 1;
	setp.ne.s32 	%p158, %r1157, 0;
	@%p158 bra 	$L__BB2_151;
$L__BB2_152:
	setp.lt.u32 	%p159, %r203, 192;
	@%p159 bra 	$L__BB2_155;
	mul.wide.u32 	%rd81, %r1161, 4;
	add.s64 	%rd82, %rd81, %rd3;
	add.s64 	%rd134, %rd82, 512;
	shl.b32 	%r751, %r1161, 2;
	mov.u32 	%r752, _ZN6thrust24THRUST_300001_SM_1000_NS8cuda_cub4core6detail5shmemE;
	add.s32 	%r753, %r751, %r752;
	add.s32 	%r1160, %r753, 512;
$L__BB2_154:
	ld.shared.u32 	%r754, [%r1160+-512];
	st.global.u32 	[%rd134+-512], %r754;
	ld.shared.u32 	%r755, [%r1160+-256];
	st.global.u32 	[%rd134+-256], %r755;
	ld.shared.u32 	%r756, [%r1160];
	st.global.u32 	[%rd134], %r756;
	ld.shared.u32 	%r757, [%r1160+256];
	st.global.u32 	[%rd134+256], %r757;
	add.s32 	%r1161, %r1161, 256;
	add.s64 	%rd134, %rd134, 1024;
	add.s32 	%r1160, %r1160, 1024;
	setp.lt.s32 	%p160, %r1161, %r1190;
	@%p160 bra 	$L__BB2_154;
$L__BB2_155:
	bar.sync 	0;
	bra.uni 	$L__BB2_239;
$L__BB2_156:
	mul.wide.u32 	%rd33, %r2, 4;
	add.s64 	%rd32, %rd2, %rd33;
	// begin inline asm
	ld.global.nc.u32 %r1172, [%rd32];
	// end inline asm
	mov.u32 	%r1189, %tid.x;
	and.b32  	%r346, %r1189, 31;
	and.b32  	%r347, %r1189, 992;
	mul.lo.s32 	%r348, %r347, 11;
	or.b32  	%r219, %r348, %r346;
	setp.ge.s32 	%p24, %r219, %r145;
	mov.u32 	%r1162, %r1172;
	@%p24 bra 	$L__BB2_158;
	add.s32 	%r350, %r219, %r2;
	mul.wide.u32 	%rd35, %r350, 4;
	add.s64 	%rd34, %rd2, %rd35;
	// begin inline asm
	ld.global.nc.u32 %r1162, [%rd34];
	// end inline asm
$L__BB2_158:
	add.s32 	%r351, %r219, 32;
	setp.ge.s32 	%p25, %r351, %r145;
	shl.b32 	%r352, %r219, 2;
	cvt.u64.u32 	%rd36, %r352;
	add.s64 	%rd24, %rd32, %rd36;
	mov.u32 	%r1163, %r1172;
	@%p25 bra 	$L__BB2_160;
	add.s64 	%rd37, %rd24, 128;
	// begin inline asm
	ld.global.nc.u32 %r1163, [%rd37];
	// end inline asm
$L__BB2_160:
	add.s32 	%r354, %r219, 64;
	setp.ge.s32 	%p26, %r354, %r145;
	mov.u32 	%r1164, %r1172;
	@%p26 bra 	$L__BB2_162;
	add.s64 	%rd38, %rd24, 256;
	// begin inline asm
	ld.global.nc.u32 %r1164, [%rd38];
	// end inline asm
$L__BB2_162:
	add.s32 	%r356, %r219, 96;
	setp.ge.s32 	%p27, %r356, %r145;
	mov.u32 	%r1165, %r1172;
	@%p27 bra 	$L__BB2_164;
	add.s64 	%rd39, %rd24, 384;
	// begin inline asm
	ld.global.nc.u32 %r1165, [%rd39];
	// end inline asm
$L__BB2_164:
	add.s32 	%r358, %r219, 128;
	setp.ge.s32 	%p28, %r358, %r145;
	mov.u32 	%r1166, %r1172;
	@%p28 bra 	$L__BB2_166;
	add.s64 	%rd40, %rd24, 512;
	// begin inline asm
	ld.global.nc.u32 %r1166, [%rd40];
	// end inline asm
$L__BB2_166:
	add.s32 	%r360, %r219, 160;
	setp.ge.s32 	%p29, %r360, %r145;
	mov.u32 	%r1167, %r1172;
	@%p29 bra 	$L__BB2_168;
	add.s64 	%rd41, %rd24, 640;
	// begin inline asm
	ld.global.nc.u32 %r1167, [%rd41];
	// end inline asm
$L__BB2_168:
	add.s32 	%r362, %r219, 192;
	setp.ge.s32 	%p30, %r362, %r145;
	mov.u32 	%r1168, %r1172;
	@%p30 bra 	$L__BB2_170;
	add.s64 	%rd42, %rd24, 768;
	// begin inline asm
	ld.global.nc.u32 %r1168, [%rd42];
	// end inline asm
$L__BB2_170:
	add.s32 	%r364, %r219, 224;
	setp.ge.s32 	%p31, %r364, %r145;
	mov.u32 	%r1169, %r1172;
	@%p31 bra 	$L__BB2_172;
	add.s64 	%rd43, %rd24, 896;
	// begin inline asm
	ld.global.nc.u32 %r1169, [%rd43];
	// end inline asm
$L__BB2_172:
	add.s32 	%r366, %r219, 256;
	setp.ge.s32 	%p32, %r366, %r145;
	mov.u32 	%r1170, %r1172;
	@%p32 bra 	$L__BB2_174;
	add.s64 	%rd44, %rd24, 1024;
	// begin inline asm
	ld.global.nc.u32 %r1170, [%rd44];
	// end inline asm
$L__BB2_174:
	add.s32 	%r368, %r219, 288;
	setp.ge.s32 	%p33, %r368, %r145;
	mov.u32 	%r1171, %r1172;
	@%p33 bra 	$L__BB2_176;
	add.s64 	%rd45, %rd24, 1152;
	// begin inline asm
	ld.global.nc.u32 %r1171, [%rd45];
	// end inline asm
$L__BB2_176:
	add.s32 	%r370, %r219, 320;
	setp.ge.s32 	%p34, %r370, %r145;
	@%p34 bra 	$L__BB2_178;
	add.s64 	%rd46, %rd24, 1280;
	// begin inline asm
	ld.global.nc.u32 %r1172, [%rd46];
	// end inline asm
$L__BB2_178:
	// begin inline asm
	mov.u32 %r372, %laneid;
	// end inline asm
	shr.u32 	%r243, %r1189, 5;
	mad.lo.s32 	%r374, %r243, 352, %r372;
	shl.b32 	%r375, %r374, 2;
	mov.u32 	%r376, _ZN6thrust24THRUST_300001_SM_1000_NS8cuda_cub4core6detail5shmemE;
	add.s32 	%r377, %r376, %r375;
	st.shared.u32 	[%r377], %r1162;
	st.shared.u32 	[%r377+128], %r1163;
	st.shared.u32 	[%r377+256], %r1164;
	st.shared.u32 	[%r377+384], %r1165;
	st.shared.u32 	[%r377+512], %r1166;
	st.shared.u32 	[%r377+640], %r1167;
	st.shared.u32 	[%r377+768], %r1168;
	st.shared.u32 	[%r377+896], %r1169;
	st.shared.u32 	[%r377+1024], %r1170;
	st.shared.u32 	[%r377+1152], %r1171;
	st.shared.u32 	[%r377+1280], %r1172;
	bar.warp.sync 	-1;
	mad.lo.s32 	%r378, %r372, 40, %r377;
	ld.shared.u32 	%r244, [%r378];
	ld.shared.u32 	%r245, [%r378+4];
	ld.shared.u32 	%r246, [%r378+8];
	ld.shared.u32 	%r247, [%r378+12];
	ld.shared.u32 	%r248, [%r378+16];
	ld.shared.u32 	%r249, [%r378+20];
	ld.shared.u32 	%r250, [%r378+24];
	ld.shared.u32 	%r251, [%r378+28];
	ld.shared.u32 	%r252, [%r378+32];
	ld.shared.u32 	%r253, [%r378+36];
	ld.shared.u32 	%r254, [%r378+40];
	bar.sync 	0;
	mul.wide.s32 	%rd48, %r2, 4;
	add.s64 	%rd49, %rd2, %rd48;
	add.s64 	%rd47, %rd49, -4;
	// begin inline asm
	ld.global.nc.u32 %r1173, [%rd47];
	// end inline asm
	shl.b32 	%r379, %r1189, 2;
	add.s32 	%r380, %r376, %r379;
	add.s32 	%r256, %r380, 304;
	st.shared.u32 	[%r380+304], %r254;
	bar.sync 	0;
	setp.eq.s32 	%p35, %r1189, 0;
	@%p35 bra 	$L__BB2_180;
	ld.shared.u32 	%r1173, [%r256+-4];
$L__BB2_180:
	setp.ne.s32 	%p36, %r1173, %r244;
	setp.ne.s32 	%p37, %r244, %r245;
	setp.ne.s32 	%p38, %r245, %r246;
	setp.ne.s32 	%p39, %r246, %r247;
	setp.ne.s32 	%p40, %r247, %r248;
	setp.ne.s32 	%p41, %r248, %r249;
	setp.ne.s32 	%p42, %r249, %r250;
	setp.ne.s32 	%p43, %r250, %r251;
	setp.ne.s32 	%p44, %r251, %r252;
	setp.ne.s32 	%p45, %r252, %r253;
	setp.ne.s32 	%p46, %r253, %r254;
	mul.lo.s32 	%r411, %r1189, 11;
	setp.ge.s32 	%p47, %r411, %r145;
	or.pred  	%p11, %p47, %p36;
	selp.u32 	%r259, 1, 0, %p11;
	add.s32 	%r412, %r411, 1;
	setp.ge.s32 	%p48, %r412, %r145;
	or.pred  	%p12, %p48, %p37;
	selp.u32 	%r413, 1, 0, %p12;
	add.s32 	%r414, %r411, 2;
	setp.ge.s32 	%p49, %r414, %r145;
	or.pred  	%p13, %p49, %p38;
	selp.u32 	%r415, 1, 0, %p13;
	add.s32 	%r416, %r411, 3;
	setp.ge.s32 	%p50, %r416, %r145;
	or.pred  	%p14, %p50, %p39;
	selp.u32 	%r417, 1, 0, %p14;
	add.s32 	%r418, %r411, 4;
	setp.ge.s32 	%p51, %r418, %r145;
	or.pred  	%p15, %p51, %p40;
	selp.u32 	%r419, 1, 0, %p15;
	add.s32 	%r420, %r411, 5;
	setp.ge.s32 	%p52, %r420, %r145;
	or.pred  	%p16, %p52, %p41;
	selp.u32 	%r421, 1, 0, %p16;
	add.s32 	%r422, %r411, 6;
	setp.ge.s32 	%p53, %r422, %r145;
	or.pred  	%p17, %p53, %p42;
	selp.u32 	%r423, 1, 0, %p17;
	add.s32 	%r424, %r411, 7;
	setp.ge.s32 	%p54, %r424, %r145;
	or.pred  	%p18, %p54, %p43;
	selp.u32 	%r425, 1, 0, %p18;
	add.s32 	%r426, %r411, 8;
	setp.ge.s32 	%p55, %r426, %r145;
	or.pred  	%p19, %p55, %p44;
	selp.u32 	%r427, 1, 0, %p19;
	add.s32 	%r428, %r411, 9;
	setp.ge.s32 	%p56, %r428, %r145;
	or.pred  	%p20, %p56, %p45;
	selp.u32 	%r429, 1, 0, %p20;
	add.s32 	%r430, %r411, 10;
	setp.ge.s32 	%p57, %r430, %r145;
	or.pred  	%p21, %p57, %p46;
	selp.u32 	%r431, 1, 0, %p21;
	bar.sync 	0;
	add.s32 	%r260, %r413, %r259;
	add.s32 	%r261, %r260, %r415;
	add.s32 	%r262, %r261, %r417;
	add.s32 	%r263, %r262, %r419;
	add.s32 	%r264, %r263, %r421;
	add.s32 	%r265, %r264, %r423;
	add.s32 	%r266, %r265, %r425;
	add.s32 	%r267, %r266, %r427;
	add.s32 	%r268, %r267, %r429;
	add.s32 	%r385, %r268, %r431;
	mov.b32 	%r383, 1;
	mov.b32 	%r408, 0;
	mov.b32 	%r410, -1;
	// begin inline asm
	{  .reg .s32 r0;  .reg .pred p;  shfl.sync.up.b32 r0|p, %r385, %r383, %r408, %r410;  @p add.s32 r0, r0, %r385;  mov.s32 %r381, r0;}
	// end inline asm
	mov.b32 	%r389, 2;
	// begin inline asm
	{  .reg .s32 r0;  .reg .pred p;  shfl.sync.up.b32 r0|p, %r381, %r389, %r408, %r410;  @p add.s32 r0, r0, %r381;  mov.s32 %r387, r0;}
	// end inline asm
	mov.b32 	%r395, 4;
	// begin inline asm
	{  .reg .s32 r0;  .reg .pred p;  shfl.sync.up.b32 r0|p, %r387, %r395, %r408, %r410;  @p add.s32 r0, r0, %r387;  mov.s32 %r393, r0;}
	// end inline asm
	mov.b32 	%r401, 8;
	// begin inline asm
	{  .reg .s32 r0;  .reg .pred p;  shfl.sync.up.b32 r0|p, %r393, %r401, %r408, %r410;  @p add.s32 r0, r0, %r393;  mov.s32 %r399, r0;}
	// end inline asm
	mov.b32 	%r407, 16;
	// begin inline asm
	{  .reg .s32 r0;  .reg .pred p;  shfl.sync.up.b32 r0|p, %r399, %r407, %r408, %r410;  @p add.s32 r0, r0, %r399;  mov.s32 %r405, r0;}
	// end inline asm
	setp.ne.s32 	%p58, %r372, 31;
	@%p58 bra 	$L__BB2_182;
	shl.b32 	%r432, %r243, 2;
	mov.u32 	%r433, _ZN6thrust24THRUST_300001_SM_1000_NS8cuda_cub4core6detail5shmemE;
	add.s32 	%r434, %r433, %r432;
	st.shared.u32 	[%r434], %r405;
$L__BB2_182:
	sub.s32 	%r435, %r405, %r385;
	bar.sync 	0;
	ld.shared.v2.u32 	{%r436, %r437}, [_ZN6thrust24THRUST_300001_SM_1000_NS8cuda_cub4core6detail5shmemE];
	add.s32 	%r271, %r437, %r436;
	setp.gt.u32 	%p59, %r1189, 31;
	setp.lt.u32 	%p60, %r1189, 32;
	setp.eq.s32 	%p61, %r372, 0;
	selp.b32 	%r438, 0, %r435, %p61;
	add.s32 	%r1181, %r436, %r438;
	selp.b32 	%r273, %r435, %r1181, %p60;
	@%p59 bra 	$L__BB2_207;
	setp.ne.s32 	%p62, %r1189, 0;
	mul.wide.u32 	%rd50, %r1, 8;
	add.s64 	%rd25, %rd1, %rd50;
	@%p62 bra 	$L__BB2_185;
	st.shared.u32 	[_ZN6thrust24THRUST_300001_SM_1000_NS8cuda_cub4core6detail5shmemE+44], %r271;
	add.s64 	%rd51, %rd25, 256;
	mov.b32 	%r439, 100;
	// begin inline asm
	st.relaxed.gpu.v2.u32 [%rd51], {%r439, %r271};
	// end inline asm
$L__BB2_185:
	not.b32 	%r274, %r1189;
	mov.u32 	%r275, %nctaid.x;
	setp.gt.u32 	%p63, %r275, 499;
	@%p63 bra 	$L__BB2_187;
	membar.cta;
	bra.uni 	$L__BB2_188;
$L__BB2_187:
	mov.b32 	%r441, 450;
	// begin inline asm
	nanosleep.u32 %r441;
	// end inline asm
$L__BB2_188:
	mul.wide.s32 	%rd53, %r274, 8;
	add.s64 	%rd54, %rd25, %rd53;
	add.s64 	%rd52, %rd54, 256;
	// begin inline asm
	ld.relaxed.gpu.v2.u32 {%r1179, %r1175}, [%rd52];
	// end inline asm
$L__BB2_189:
	setp.eq.s32 	%p64, %r1179, 99;
	mov.b32 	%r444, -1;
	vote.sync.any.pred 	%p65, %p64, %r444;
	not.pred 	%p66, %p65;
	@%p66 bra 	$L__BB2_194;
	setp.gt.u32 	%p107, %r275, 499;
	@%p107 bra 	$L__BB2_192;
	membar.cta;
	bra.uni 	$L__BB2_193;
$L__BB2_192:
	mov.b32 	%r597, 350;
	// begin inline asm
	nanosleep.u32 %r597;
	// end inline asm
$L__BB2_193:
	// begin inline asm
	ld.relaxed.gpu.v2.u32 {%r1179, %r1175}, [%rd52];
	// end inline asm
	bra.uni 	$L__BB2_189;
$L__BB2_194:
	setp.eq.s32 	%p67, %r1179, 101;
	mov.b32 	%r471, -1;
	vote.sync.ballot.b32 	%r472, %p67, %r471;
	// begin inline asm
	mov.u32 %r446, %lanemask_ge;
	// end inline asm
	and.b32  	%r473, %r472, %r446;
	or.b32  	%r474, %r473, -2147483648;
	add.s32 	%r475, %r474, -1;
	not.b32 	%r476, %r474;
	and.b32  	%r477, %r476, %r475;
	popc.b32 	%r450, %r477;
	mov.b32 	%r449, 1;
	// begin inline asm
	shfl.sync.down.b32 %r447, %r1175, %r449, %r450, %r471;
	// end inline asm
	setp.lt.s32 	%p69, %r372, %r450;
	selp.b32 	%r478, %r447, 0, %p69;
	add.s32 	%r453, %r478, %r1175;
	mov.b32 	%r454, 2;
	// begin inline asm
	shfl.sync.down.b32 %r452, %r453, %r454, %r450, %r471;
	// end inline asm
	add.s32 	%r285, %r372, 2;
	setp.gt.s32 	%p70, %r285, %r450;
	selp.b32 	%r479, 0, %r452, %p70;
	add.s32 	%r458, %r453, %r479;
	mov.b32 	%r459, 4;
	// begin inline asm
	shfl.sync.down.b32 %r457, %r458, %r459, %r450, %r471;
	// end inline asm
	add.s32 	%r286, %r372, 4;
	setp.gt.s32 	%p71, %r286, %r450;
	selp.b32 	%r480, 0, %r457, %p71;
	add.s32 	%r463, %r458, %r480;
	mov.b32 	%r464, 8;
	// begin inline asm
	shfl.sync.down.b32 %r462, %r463, %r464, %r450, %r471;
	// end inline asm
	add.s32 	%r287, %r372, 8;
	setp.gt.s32 	%p72, %r287, %r450;
	selp.b32 	%r481, 0, %r462, %p72;
	add.s32 	%r468, %r463, %r481;
	mov.b32 	%r469, 16;
	// begin inline asm
	shfl.sync.down.b32 %r467, %r468, %r469, %r450, %r471;
	// end inline asm
	add.s32 	%r288, %r372, 16;
	setp.gt.s32 	%p73, %r288, %r450;
	selp.b32 	%r482, 0, %r467, %p73;
	add.s32 	%r1176, %r468, %r482;
	add.s32 	%r1178, %r1, %r274;
	add.s64 	%rd27, %rd1, 256;
$L__BB2_195:
	setp.ne.s32 	%p74, %r1179, 101;
	mov.b32 	%r483, -1;
	vote.sync.all.pred 	%p75, %p74, %r483;
	not.pred 	%p76, %p75;
	@%p76 bra 	$L__BB2_203;
	mul.wide.s32 	%rd61, %r1178, 8;
	add.s64 	%rd62, %rd27, %rd61;
	add.s64 	%rd60, %rd62, -256;
	// begin inline asm
	ld.relaxed.gpu.v2.u32 {%r1179, %r1180}, [%rd60];
	// end inline asm
$L__BB2_197:
	setp.eq.s32 	%p96, %r1179, 99;
	mov.b32 	%r555, -1;
	vote.sync.any.pred 	%p97, %p96, %r555;
	not.pred 	%p98, %p97;
	@%p98 bra 	$L__BB2_202;
	setp.gt.u32 	%p106, %r275, 499;
	@%p106 bra 	$L__BB2_200;
	membar.cta;
	bra.uni 	$L__BB2_201;
$L__BB2_200:
	mov.b32 	%r594, 350;
	// begin inline asm
	nanosleep.u32 %r594;
	// end inline asm
$L__BB2_201:
	// begin inline asm
	ld.relaxed.gpu.v2.u32 {%r1179, %r1180}, [%rd60];
	// end inline asm
	bra.uni 	$L__BB2_197;
$L__BB2_202:
	setp.eq.s32 	%p99, %r1179, 101;
	mov.b32 	%r581, -1;
	vote.sync.ballot.b32 	%r582, %p99, %r581;
	and.b32  	%r583, %r582, %r446;
	or.b32  	%r584, %r583, -2147483648;
	add.s32 	%r585, %r584, -1;
	not.b32 	%r586, %r584;
	and.b32  	%r587, %r586, %r585;
	popc.b32 	%r560, %r587;
	mov.b32 	%r559, 1;
	// begin inline asm
	shfl.sync.down.b32 %r557, %r1180, %r559, %r560, %r581;
	// end inline asm
	setp.lt.s32 	%p101, %r372, %r560;
	selp.b32 	%r588, %r557, 0, %p101;
	add.s32 	%r563, %r588, %r1180;
	mov.b32 	%r564, 2;
	// begin inline asm
	shfl.sync.down.b32 %r562, %r563, %r564, %r560, %r581;
	// end inline asm
	setp.gt.s32 	%p102, %r285, %r560;
	selp.b32 	%r589, 0, %r562, %p102;
	add.s32 	%r568, %r563, %r589;
	mov.b32 	%r569, 4;
	// begin inline asm
	shfl.sync.down.b32 %r567, %r568, %r569, %r560, %r581;
	// end inline asm
	setp.gt.s32 	%p103, %r286, %r560;
	selp.b32 	%r590, 0, %r567, %p103;
	add.s32 	%r573, %r568, %r590;
	mov.b32 	%r574, 8;
	// begin inline asm
	shfl.sync.down.b32 %r572, %r573, %r574, %r560, %r581;
	// end inline asm
	setp.gt.s32 	%p104, %r287, %r560;
	selp.b32 	%r591, 0, %r572, %p104;
	add.s32 	%r578, %r573, %r591;
	mov.b32 	%r579, 16;
	// begin inline asm
	shfl.sync.down.b32 %r577, %r578, %r579, %r560, %r581;
	// end inline asm
	setp.gt.s32 	%p105, %r288, %r560;
	selp.b32 	%r592, 0, %r577, %p105;
	add.s32 	%r593, %r592, %r1176;
	add.s32 	%r1176, %r593, %r578;
	add.s32 	%r1178, %r1178, -32;
	bra.uni 	$L__BB2_195;
$L__BB2_203:
	setp.ne.s32 	%p77, %r1189, 0;
	@%p77 bra 	$L__BB2_205;
	add.s32 	%r486, %r1176, %r271;
	add.s64 	%rd55, %rd25, 256;
	mov.b32 	%r485, 101;
	// begin inline asm
	st.relaxed.gpu.v2.u32 [%rd55], {%r485, %r486};
	// end inline asm
	st.shared.u32 	[_ZN6thrust24THRUST_300001_SM_1000_NS8cuda_cub4core6detail5shmemE+36], %r1176;
	st.shared.u32 	[_ZN6thrust24THRUST_300001_SM_1000_NS8cuda_cub4core6detail5shmemE+40], %r486;
$L__BB2_205:
	setp.ne.s32 	%p78, %r372, 0;
	mov.u32 	%r1181, %r273;
	@%p78 bra 	$L__BB2_207;
	st.shared.u32 	[_ZN6thrust24THRUST_300001_SM_1000_NS8cuda_cub4core6detail5shmemE+12], %r1176;
	mov.u32 	%r1181, %r1176;
$L__BB2_207:
	setp.eq.s32 	%p79, %r1189, 0;
	bar.sync 	0;
	@%p79 bra 	$L__BB2_209;
	ld.shared.u32 	%r487, [_ZN6thrust24THRUST_300001_SM_1000_NS8cuda_cub4core6detail5shmemE+12];
	add.s32 	%r1181, %r487, %r1181;
$L__BB2_209:
	add.s32 	%r307, %r1181, %r259;
	add.s32 	%r308, %r260, %r1181;
	add.s32 	%r309, %r261, %r1181;
	add.s32 	%r310, %r262, %r1181;
	add.s32 	%r311, %r263, %r1181;
	add.s32 	%r312, %r264, %r1181;
	add.s32 	%r313, %r265, %r1181;
	add.s32 	%r314, %r266, %r1181;
	add.s32 	%r315, %r267, %r1181;
	add.s32 	%r316, %r268, %r1181;
	ld.shared.v2.u32 	{%r488, %r317}, [_ZN6thrust24THRUST_300001_SM_1000_NS8cuda_cub4core6detail5shmemE+40];
	ld.shared.u32 	%r318, [_ZN6thrust24THRUST_300001_SM_1000_NS8cuda_cub4core6detail5shmemE+36];
	sub.s32 	%r489, 704, %r145;
	sub.s32 	%r319, %r317, %r489;
	sub.s32 	%r1190, %r488, %r489;
	bar.sync 	0;
	not.pred 	%p80, %p11;
	@%p80 bra 	$L__BB2_211;
	sub.s32 	%r490, %r1181, %r318;
	shl.b32 	%r491, %r490, 2;
	mov.u32 	%r492, _ZN6thrust24THRUST_300001_SM_1000_NS8cuda_cub4core6detail5shmemE;
	add.s32 	%r493, %r492, %r491;
	st.shared.u32 	[%r493], %r244;
$L__BB2_211:
	not.pred 	%p81, %p12;
	@%p81 bra 	$L__BB2_213;
	sub.s32 	%r494, %r307, %r318;
	shl.b32 	%r495, %r494, 2;
	mov.u32 	%r496, _ZN6thrust24THRUST_300001_SM_1000_NS8cuda_cub4core6detail5shmemE;
	add.s32 	%r497, %r496, %r495;
	st.shared.u32 	[%r497], %r245;
$L__BB2_213:
	not.pred 	%p82, %p13;
	@%p82 bra 	$L__BB2_215;
	sub.s32 	%r498, %r308, %r318;
	shl.b32 	%r499, %r498, 2;
	mov.u32 	%r500, _ZN6thrust24THRUST_300001_SM_1000_NS8cuda_cub4core6detail5shmemE;
	add.s32 	%r501, %r500, %r499;
	st.shared.u32 	[%r501], %r246;
$L__BB2_215:
	not.pred 	%p83, %p14;
	@%p83 bra 	$L__BB2_217;
	sub.s32 	%r502, %r309, %r318;
	shl.b32 	%r503, %r502, 2;
	mov.u32 	%r504, _ZN6thrust24THRUST_300001_SM_1000_NS8cuda_cub4core6detail5shmemE;
	add.s32 	%r505, %r504, %r503;
	st.shared.u32 	[%r505], %r247;
$L__BB2_217:
	not.pred 	%p84, %p15;
	@%p84 bra 	$L__BB2_219;
	sub.s32 	%r506, %r310, %r318;
	shl.b32 	%r507, %r506, 2;
	mov.u32 	%r508, _ZN6thrust24THRUST_300001_SM_1000_NS8cuda_cub4core6detail5shmemE;
	add.s32 	%r509, %r508, %r507;
	st.shared.u32 	[%r509], %r248;
$L__BB2_219:
	not.pred 	%p85, %p16;
	@%p85 bra 	$L__BB2_221;
	sub.s32 	%r510, %r311, %r318;
	shl.b32 	%r511, %r510, 2;
	mov.u32 	%r512, _ZN6thrust24THRUST_300001_SM_1000_NS8cuda_cub4core6detail5shmemE;
	add.s32 	%r513, %r512, %r511;
	st.shared.u32 	[%r513], %r249;
$L__BB2_221:
	not.pred 	%p86, %p17;
	@%p86 bra 	$L__BB2_223;
	sub.s32 	%r514, %r312, %r318;
	shl.b32 	%r515, %r514, 2;
	mov.u32 	%r516, _ZN6thrust24THRUST_300001_SM_1000_NS8cuda_cub4core6detail5shmemE;
	add.s32 	%r517, %r516, %r515;
	st.shared.u32 	[%r517], %r250;
$L__BB2_223:
	not.pred 	%p87, %p18;
	@%p87 bra 	$L__BB2_225;
	sub.s32 	%r518, %r313, %r318;
	shl.b32 	%r519, %r518, 2;
	mov.u32 	%r520, _ZN6thrust24THRUST_300001_SM_1000_NS8cuda_cub4core6detail5shmemE;
	add.s32 	%r521, %r520, %r519;
	st.shared.u32 	[%r521], %r251;
$L__BB2_225:
	not.pred 	%p88, %p19;
	@%p88 bra 	$L__BB2_227;
	sub.s32 	%r522, %r314, %r318;
	shl.b32 	%r523, %r522, 2;
	mov.u32 	%r524, _ZN6thrust24THRUST_300001_SM_1000_NS8cuda_cub4core6detail5shmemE;
	add.s32 	%r525, %r524, %r523;
	st.shared.u32 	[%r525], %r252;
$L__BB2_227:
	not.pred 	%p89, %p20;
	@%p89 bra 	$L__BB2_229;
	sub.s32 	%r526, %r315, %r318;
	shl.b32 	%r527, %r526, 2;
	mov.u32 	%r528, _ZN6thrust24THRUST_300001_SM_1000_NS8cuda_cub4core6detail5shmemE;
	add.s32 	%r529, %r528, %r527;
	st.shared.u32 	[%r529], %r253;
$L__BB2_229:
	not.pred 	%p90, %p21;
	@%p90 bra 	$L__BB2_231;
	sub.s32 	%r530, %r316, %r318;
	shl.b32 	%r531, %r530, 2;
	mov.u32 	%r532, _ZN6thrust24THRUST_300001_SM_1000_NS8cuda_cub4core6detail5shmemE;
	add.s32 	%r533, %r532, %r531;
	st.shared.u32 	[%r533], %r254;
$L__BB2_231:
	bar.sync 	0;
	setp.ge.s32 	%p91, %r1189, %r319;
	@%p91 bra 	$L__BB2_238;
	add.s32 	%r534, %r317, %r342;
	add.s32 	%r535, %r1189, %r2;
	sub.s32 	%r536, %r534, %r535;
	add.s32 	%r321, %r536, -705;
	and.b32  	%r537, %r321, 192;
	setp.eq.s32 	%p92, %r537, 192;
	@%p92 bra 	$L__BB2_235;
	shr.u32 	%r538, %r321, 6;
	add.s32 	%r539, %r538, 1;
	and.b32  	%r540, %r539, 3;
	add.s32 	%r1185, %r1189, %r318;
	shl.b32 	%r541, %r1189, 2;
	mov.u32 	%r542, _ZN6thrust24THRUST_300001_SM_1000_NS8cuda_cub4core6detail5shmemE;
	add.s32 	%r1184, %r542, %r541;
	neg.s32 	%r1183, %r540;
	shl.b32 	%r543, %r539, 6;
	and.b32  	%r544, %r543, 192;
	add.s32 	%r1189, %r1189, %r544;
$L__BB2_234:
	.pragma "nounroll";
	mul.wide.s32 	%rd56, %r1185, 4;
	add.s64 	%rd57, %rd3, %rd56;
	ld.shared.u32 	%r545, [%r1184];
	st.global.u32 	[%rd57], %r545;
	add.s32 	%r1185, %r1185, 64;
	add.s32 	%r1184, %r1184, 256;
	add.s32 	%r1183, %r1183, 1;
	setp.ne.s32 	%p93, %r1183, 0;
	@%p93 bra 	$L__BB2_234;
$L__BB2_235:
	setp.lt.u32 	%p94, %r321, 192;
	@%p94 bra 	$L__BB2_238;
	add.s64 	%rd29, %rd3, 512;
	add.s32 	%r1188, %r1189, %r318;
	shl.b32 	%r546, %r1189, 2;
	mov.u32 	%r547, _ZN6thrust24THRUST_300001_SM_1000_NS8cuda_cub4core6detail5shmemE;
	add.s32 	%r548, %r546, %r547;
	add.s32 	%r1187, %r548, 512;
$L__BB2_237:
	mul.wide.s32 	%rd58, %r1188, 4;
	add.s64 	%rd59, %rd29, %rd58;
	ld.shared.u32 	%r549, [%r1187+-512];
	st.global.u32 	[%rd59+-512], %r549;
	ld.shared.u32 	%r550, [%r1187+-256];
	st.global.u32 	[%rd59+-256], %r550;
	ld.shared.u32 	%r551, [%r1187];
	st.global.u32 	[%rd59], %r551;
	ld.shared.u32 	%r552, [%r1187+256];
	st.global.u32 	[%rd59+256], %r552;
	add.s32 	%r1189, %r1189, 256;
	add.s32 	%r1188, %r1188, 256;
	add.s32 	%r1187, %r1187, 1024;
	setp.lt.s32 	%p95, %r1189, %r319;
	@%p95 bra 	$L__BB2_237;
$L__BB2_238:
	bar.sync 	0;
$L__BB2_239:
	mov.u32 	%r758, %tid.x;
	setp.ne.s32 	%p161, %r758, 0;
	@%p161 bra 	$L__BB2_241;
	ld.param.u64 	%rd130, [_ZN6thrust24THRUST_300001_SM_1000_NS8cuda_cub4core6detail13_kernel_agentINS1_8__unique11UniqueAgentINS0_6detail15normal_iteratorINS0_10device_ptrIiEEEESB_N4cuda3std3__48equal_toIiEEiPiEEJSB_SB_SG_SH_iN3cub18CUB_300001_SM_100013ScanTileStateIiLb1EEEmEEEvDpT0__param_3];
	cvta.to.global.u64 	%rd83, %rd130;
	st.global.u32 	[%rd83], %r1190;
$L__BB2_241:
	ret;

}
	// .globl	_ZN6thrust24THRUST_300001_SM_1000_NS8cuda_cub4core6detail13_kernel_agentINS1_15__reduce_by_key9InitAgentIN3cub18CUB_300001_SM_100024ReduceByKeyScanTileStateIiiLb1EEEiPiEEJSA_iSB_EEEvDpT0_
.visible .entry _ZN6thrust24THRUST_300001_SM_1000_NS8cuda_cub4core6detail13_kernel_agentINS1_15__reduce_by_key9InitAgentIN3cub18CUB_300001_SM_100024ReduceByKeyScanTileStateIiiLb1EEEiPiEEJSA_iSB_EEEvDpT0_(
	.param .align 8 .b8 _ZN6thrust24THRUST_300001_SM_1000_NS8cuda_cub4core6detail13_kernel_agentINS1_15__reduce_by_key9InitAgentIN3cub18CUB_300001_SM_100024ReduceByKeyScanTileStateIiiLb1EEEiPiEEJSA_iSB_EEEvDpT0__param_0[8],
	.param .u32 _ZN6thrust24THRUST_300001_SM_1000_NS8cuda_cub4core6detail13_kernel_agentINS1_15__reduce_by_key9InitAgentIN3cub18CUB_300001_SM_100024ReduceByKeyScanTileStateIiiLb1EEEiPiEEJSA_iSB_EEEvDpT0__param_1,
	.param .u64 .ptr .align 1 _ZN6thrust24THRUST_300001_SM_1000_NS8cuda_cub4core6detail13_kernel_agentINS1_15__reduce_by_key9InitAgentIN3cub18CUB_300001_SM_100024ReduceByKeyScanTileStateIiiLb1EEEiPiEEJSA_iSB_EEEvDpT0__param_2
)
.maxntid 128
{
	.reg .pred 	%p<6>;
	.reg .b32 	%r<9>;
	.reg .b64 	%rd<12>;

	ld.param.u64 	%rd3, [_ZN6thrust24THRUST_300001_SM_1000_NS8cuda_cub4core6detail13_kernel_agentINS1_15__reduce_by_key9InitAgentIN3cub18CUB_300001_SM_100024ReduceByKeyScanTileStateIiiLb1EEEiPiEEJSA_iSB_EEEvDpT0__param_0];
	ld.param.u32 	%r4, [_ZN6thrust24THRUST_300001_SM_1000_NS8cuda_cub4core6detail13_kernel_agentINS1_15__reduce_by_key9InitAgentIN3cub18CUB_300001_SM_100024ReduceByKeyScanTileStateIiiLb1EEEiPiEEJSA_iSB_EEEvDpT0__param_1];
	ld.param.u64 	%rd2, [_ZN6thrust24THRUST_300001_SM_1000_NS8cuda_cub4core6detail13_kernel_agentINS1_15__reduce_by_key9InitAgentIN3cub18CUB_300001_SM_100024ReduceByKeyScanTileStateIiiLb1EEEiPiEEJSA_iSB_EEEvDpT0__param_2];
	cvta.to.global.u64 	%rd1, %rd3;
	mov.u32 	%r1, %ctaid.x;
	mov.u32 	%r5, %ntid.x;
	mov.u32 	%r2, %tid.x;
	mad.lo.s32 	%r3, %r1, %r5, %r2;
	setp.ge.s32 	%p1, %r3, %r4;
	@%p1 bra 	$L__BB3_2;
	mul.wide.s32 	%rd4, %r3, 16;
	add.s64 	%rd5, %rd1, %rd4;
	mov.b64 	%rd6, 99;
	mov.b64 	%rd7, 0;
	st.global.v2.u64 	[%rd5+512], {%rd7, %rd6};
$L__BB3_2:
	setp.ne.s32 	%p2, %r1, 0;
	setp.gt.u32 	%p3, %r2, 31;
	or.pred  	%p4, %p2, %p3;
	@%p4 bra 	$L__BB3_4;
	mul.wide.u32 	%rd8, %r2, 16;
	add.s64 	%rd9, %rd1, %rd8;
	mov.b64 	%rd10, 0;
	st.global.v2.u64 	[%rd9], {%rd10, %rd10};
$L__BB3_4:
	or.b32  	%r7, %r1, %r2;
	setp.ne.s32 	%p5, %r7, 0;
	@%p5 bra 	$L__BB3_6;
	cvta.to.global.u64 	%rd11, %rd2;
	mov.b32 	%r8, 0;
	st.global.u32 	[%rd11], %r8;
$L__BB3_6:
	ret;

}
	// .globl	_ZN6thrust24THRUST_300001_SM_1000_NS8cuda_cub4core6detail13_kernel_agentINS1_15__reduce_by_key16ReduceByKeyAgentINS0_6detail15normal_iteratorINS0_10device_ptrIiEEEESB_SB_SB_N4cuda3std3__48equal_toIiEENSE_4plusIiEEPiiEEJSB_SB_SB_SB_SJ_N3cub18CUB_300001_SM_100024ReduceByKeyScanTileStateIiiLb1EEESG_SI_iiEEEvDpT0_
.visible .entry _ZN6thrust24THRUST_300001_SM_1000_NS8cuda_cub4core6detail13_kernel_agentINS1_15__reduce_by_key16ReduceByKeyAgentINS0_6detail15normal_iteratorINS0_10device_ptrIiEEEESB_SB_SB_N4cuda3std3__48equal_toIiEENSE_4plusIiEEPiiEEJSB_SB_SB_SB_SJ_N3cub18CUB_300001_SM_100024ReduceByKeyScanTileStateIiiLb1EEESG_SI_iiEEEvDpT0_(
	.param .align 8 .b8 _ZN6thrust24THRUST_300001_SM_1000_NS8cuda_cub4core6detail13_kernel_agentINS1_15__reduce_by_key16ReduceByKeyAgentINS0_6detail15normal_iteratorINS0_10device_ptrIiEEEESB_SB_SB_N4cuda3std3__48equal_toIiEENSE_4plusIiEEPiiEEJSB_SB_SB_SB_SJ_N3cub18CUB_300001_SM_100024ReduceByKeyScanTileStateIiiLb1EEESG_SI_iiEEEvDpT0__param_0[8],
	.param .align 8 .b8 _ZN6thrust24THRUST_300001_SM_1000_NS8cuda_cub4core6detail13_kernel_agentINS1_15__reduce_by_key16ReduceByKeyAgentINS0_6detail15normal_iteratorINS0_10device_ptrIiEEEESB_SB_SB_N4cuda3std3__48equal_toIiEENSE_4plusIiEEPiiEEJSB_SB_SB_SB_SJ_N3cub18CUB_300001_SM_100024ReduceByKeyScanTileStateIiiLb1EEESG_SI_iiEEEvDpT0__param_1[8],
	.param .align 8 .b8 _ZN6thrust24THRUST_300001_SM_1000_NS8cuda_cub4core6detail13_kernel_agentINS1_15__reduce_by_key16ReduceByKeyAgentINS0_6detail15normal_iteratorINS0_10device_ptrIiEEEESB_SB_SB_N4cuda3std3__48equal_toIiEENSE_4plusIiEEPiiEEJSB_SB_SB_SB_SJ_N3cub18CUB_300001_SM_100024ReduceByKeyScanTileStateIiiLb1EEESG_SI_iiEEEvDpT0__param_2[8],
	.param .align 8 .b8 _ZN6thrust24THRUST_300001_SM_1000_NS8cuda_cub4core6detail13_kernel_agentINS1_15__reduce_by_key16ReduceByKeyAgentINS0_6detail15normal_iteratorINS0_10device_ptrIiEEEESB_SB_SB_N4cuda3std3__48equal_toIiEENSE_4plusIiEEPiiEEJSB_SB_SB_SB_SJ_N3cub18CUB_300001_SM_100024ReduceByKeyScanTileStateIiiLb1EEESG_SI_iiEEEvDpT0__param_3[8],
	.param .u64 .ptr .align 1 _ZN6thrust24THRUST_300001_SM_1000_NS8cuda_cub4core6detail13_kernel_agentINS1_15__reduce_by_key16ReduceByKeyAgentINS0_6detail15normal_iteratorINS0_10device_ptrIiEEEESB_SB_SB_N4cuda3std3__48equal_toIiEENSE_4plusIiEEPiiEEJSB_SB_SB_SB_SJ_N3cub18CUB_300001_SM_100024ReduceByKeyScanTileStateIiiLb1EEESG_SI_iiEEEvDpT0__param_4,
	.param .align 8 .b8 _ZN6thrust24THRUST_300001_SM_1000_NS8cuda_cub4core6detail13_kernel_agentINS1_15__reduce_by_key16ReduceByKeyAgentINS0_6detail15normal_iteratorINS0_10device_ptrIiEEEESB_SB_SB_N4cuda3std3__48equal_toIiEENSE_4plusIiEEPiiEEJSB_SB_SB_SB_SJ_N3cub18CUB_300001_SM_100024ReduceByKeyScanTileStateIiiLb1EEESG_SI_iiEEEvDpT0__param_5[8],
	.param .align 1 .b8 _ZN6thrust24THRUST_300001_SM_1000_NS8cuda_cub4core6detail13_kernel_agentINS1_15__reduce_by_key16ReduceByKeyAgentINS0_6detail15normal_iteratorINS0_10device_ptrIiEEEESB_SB_SB_N4cuda3std3__48equal_toIiEENSE_4plusIiEEPiiEEJSB_SB_SB_SB_SJ_N3cub18CUB_300001_SM_100024ReduceByKeyScanTileStateIiiLb1EEESG_SI_iiEEEvDpT0__param_6[1],
	.param .align 1 .b8 _ZN6thrust24THRUST_300001_SM_1000_NS8cuda_cub4core6detail13_kernel_agentINS1_15__reduce_by_key16ReduceByKeyAgentINS0_6detail15normal_iteratorINS0_10device_ptrIiEEEESB_SB_SB_N4cuda3std3__48equal_toIiEENSE_4plusIiEEPiiEEJSB_SB_SB_SB_SJ_N3cub18CUB_300001_SM_100024ReduceByKeyScanTileStateIiiLb1EEESG_SI_iiEEEvDpT0__param_7[1],
	.param .u32 _ZN6thrust24THRUST_300001_SM_1000_NS8cuda_cub4core6detail13_kernel_agentINS1_15__reduce_by_key16ReduceByKeyAgentINS0_6detail15normal_iteratorINS0_10device_ptrIiEEEESB_SB_SB_N4cuda3std3__48equal_toIiEENSE_4plusIiEEPiiEEJSB_SB_SB_SB_SJ_N3cub18CUB_300001_SM_100024ReduceByKeyScanTileStateIiiLb1EEESG_SI_iiEEEvDpT0__param_8,
	.param .u32 _ZN6thrust24THRUST_300001_SM_1000_NS8cuda_cub4core6detail13_kernel_agentINS1_15__reduce_by_key16ReduceByKeyAgentINS0_6detail15normal_iteratorINS0_10device_ptrIiEEEESB_SB_SB_N4cuda3std3__48equal_toIiEENSE_4plusIiEEPiiEEJSB_SB_SB_SB_SJ_N3cub18CUB_300001_SM_100024ReduceByKeyScanTileStateIiiLb1EEESG_SI_iiEEEvDpT0__param_9
)
.maxntid 256
{
	.reg .pred 	%p<468>;
	.reg .b32 	%r<1954>;
	.reg .b64 	%rd<340>;

	ld.param.u64 	%rd1, [_ZN6thrust24THRUST_300001_SM_1000_NS8cuda_cub4core6detail13_kernel_agentINS1_15__reduce_by_key16ReduceByKeyAgentINS0_6detail15normal_iteratorINS0_10device_ptrIiEEEESB_SB_SB_N4cuda3std3__48equal_toIiEENSE_4plusIiEEPiiEEJSB_SB_SB_SB_SJ_N3cub18CUB_300001_SM_100024ReduceByKeyScanTileStateIiiLb1EEESG_SI_iiEEEvDpT0__param_5];
	ld.param.u64 	%rd2, [_ZN6thrust24THRUST_300001_SM_1000_NS8cuda_cub4core6detail13_kernel_agentINS1_15__reduce_by_key16ReduceByKeyAgentINS0_6detail15normal_iteratorINS0_10device_ptrIiEEEESB_SB_SB_N4cuda3std3__48equal_toIiEENSE_4plusIiEEPiiEEJSB_SB_SB_SB_SJ_N3cub18CUB_300001_SM_100024ReduceByKeyScanTileStateIiiLb1EEESG_SI_iiEEEvDpT0__param_0];
	ld.param.u64 	%rd3, [_ZN6thrust24THRUST_300001_SM_1000_NS8cuda_cub4core6detail13_kernel_agentINS1_15__reduce_by_key16ReduceByKeyAgentINS0_6detail15normal_iteratorINS0_10device_ptrIiEEEESB_SB_SB_N4cuda3std3__48equal_toIiEENSE_4plusIiEEPiiEEJSB_SB_SB_SB_SJ_N3cub18CUB_300001_SM_100024ReduceByKeyScanTileStateIiiLb1EEESG_SI_iiEEEvDpT0__param_1];
	ld.param.u64 	%rd58, [_ZN6thrust24THRUST_300001_SM_1000_NS8cuda_cub4core6detail13_kernel_agentINS1_15__reduce_by_key16ReduceByKeyAgentINS0_6detail15normal_iteratorINS0_10device_ptrIiEEEESB_SB_SB_N4cuda3std3__48equal_toIiEENSE_4plusIiEEPiiEEJSB_SB_SB_SB_SJ_N3cub18CUB_300001_SM_100024ReduceByKeyScanTileStateIiiLb1EEESG_SI_iiEEEvDpT0__param_3];
	ld.param.u64 	%rd59, [_ZN6thrust24THRUST_300001_SM_1000_NS8cuda_cub4core6detail13_kernel_agentINS1_15__reduce_by_key16ReduceByKeyAgentINS0_6detail15normal_iteratorINS0_10device_ptrIiEEEESB_SB_SB_N4cuda3std3__48equal_toIiEENSE_4plusIiEEPiiEEJSB_SB_SB_SB_SJ_N3cub18CUB_300001_SM_100024ReduceByKeyScanTileStateIiiLb1EEESG_SI_iiEEEvDpT0__param_2];
	ld.param.u32 	%r443, [_ZN6thrust24THRUST_300001_SM_1000_NS8cuda_cub4core6detail13_kernel_agentINS1_15__reduce_by_key16ReduceByKeyAgentINS0_6detail15normal_iteratorINS0_10device_ptrIiEEEESB_SB_SB_N4cuda3std3__48equal_toIiEENSE_4plusIiEEPiiEEJSB_SB_SB_SB_SJ_N3cub18CUB_300001_SM_100024ReduceByKeyScanTileStateIiiLb1EEESG_SI_iiEEEvDpT0__param_8];
	cvta.to.global.u64 	%rd4, %rd59;
	cvta.to.global.u64 	%rd5, %rd58;
	mov.u32 	%r1, %ctaid.x;
	mul.lo.s32 	%r2, %r1, 2304;
	sub.s32 	%r3, %r443, %r2;
	setp.lt.s32 	%p12, %r3, 2305;
	@%p12 bra 	$L__BB4_122;
	setp.ne.s32 	%p288, %r1, 0;
	@%p288 bra 	$L__BB4_52;
	mov.u32 	%r1876, %tid.x;
	and.b32  	%r1628, %r1876, 31;
	and.b32  	%r1629, %r1876, 992;
	add.s32 	%r1630, %r2, %r1628;
	mad.lo.s32 	%r1631, %r1629, 9, %r1630;
	mul.wide.u32 	%rd294, %r1631, 4;
	add.s64 	%rd276, %rd2, %rd294;
	// begin inline asm
	ld.global.nc.u32 %r1607, [%rd276];
	// end inline asm
	add.s64 	%rd277, %rd276, 128;
	// begin inline asm
	ld.global.nc.u32 %r1608, [%rd277];
	// end inline asm
	add.s64 	%rd278, %rd276, 256;
	// begin inline asm
	ld.global.nc.u32 %r1609, [%rd278];
	// end inline asm
	add.s64 	%rd279, %rd276, 384;
	// begin inline asm
	ld.global.nc.u32 %r1610, [%rd279];
	// end inline asm
	add.s64 	%rd280, %rd276, 512;
	// begin inline asm
	ld.global.nc.u32 %r1611, [%rd280];
	// end inline asm
	add.s64 	%rd281, %rd276, 640;
	// begin inline asm
	ld.global.nc.u32 %r1612, [%rd281];
	// end inline asm
	add.s64 	%rd282, %rd276, 768;
	// begin inline asm
	ld.global.nc.u32 %r1613, [%rd282];
	// end inline asm
	add.s64 	%rd283, %rd276, 896;
	// begin inline asm
	ld.global.nc.u32 %r1614, [%rd283];
	// end inline asm
	add.s64 	%rd284, %rd276, 1024;
	// begin inline asm
	ld.global.nc.u32 %r1615, [%rd284];
	// end inline asm
	// begin inline asm
	mov.u32 %r1616, %laneid;
	// end inline asm
	shr.u32 	%r6, %r1876, 5;
	mad.lo.s32 	%r1632, %r6, 288, %r1616;
	shl.b32 	%r1633, %r1632, 2;
	mov.u32 	%r1634, _ZN6thrust24THRUST_300001_SM_1000_NS8cuda_cub4core6detail5shmemE;
	add.s32 	%r1635, %r1634, %r1633;
	st.shared.u32 	[%r1635], %r1607;
	st.shared.u32 	[%r1635+128], %r1608;
	st.shared.u32 	[%r1635+256], %r1609;
	st.shared.u32 	[%r1635+384], %r1610;
	st.shared.u32 	[%r1635+512], %r1611;
	st.shared.u32 	[%r1635+640], %r1612;
	st.shared.u32 	[%r1635+768], %r1613;
	st.shared.u32 	[%r1635+896], %r1614;
	st.shared.u32 	[%r1635+1024], %r1615;
	bar.warp.sync 	-1;
	shl.b32 	%r1636, %r1616, 5;
	add.s32 	%r1637, %r1635, %r1636;
	ld.shared.u32 	%r7, [%r1637];
	ld.shared.u32 	%r8, [%r1637+4];
	ld.shared.u32 	%r9, [%r1637+8];
	ld.shared.u32 	%r10, [%r1637+12];
	ld.shared.u32 	%r11, [%r1637+16];
	ld.shared.u32 	%r12, [%r1637+20];
	ld.shared.u32 	%r13, [%r1637+24];
	ld.shared.u32 	%r14, [%r1637+28];
	ld.shared.u32 	%r15, [%r1637+32];
	bar.sync 	0;
	add.s64 	%rd285, %rd3, %rd294;
	// begin inline asm
	ld.global.nc.u32 %r1617, [%rd285];
	// end inline asm
	add.s64 	%rd286, %rd285, 128;
	// begin inline asm
	ld.global.nc.u32 %r1618, [%rd286];
	// end inline asm
	add.s64 	%rd287, %rd285, 256;
	// begin inline asm
	ld.global.nc.u32 %r1619, [%rd287];
	// end inline asm
	add.s64 	%rd288, %rd285, 384;
	// begin inline asm
	ld.global.nc.u32 %r1620, [%rd288];
	// end inline asm
	add.s64 	%rd289, %rd285, 512;
	// begin inline asm
	ld.global.nc.u32 %r1621, [%rd289];
	// end inline asm
	add.s64 	%rd290, %rd285, 640;
	// begin inline asm
	ld.global.nc.u32 %r1622, [%rd290];
	// end inline asm
	add.s64 	%rd291, %rd285, 768;
	// begin inline asm
	ld.global.nc.u32 %r1623, [%rd291];
	// end inline asm
	add.s64 	%rd292, %rd285, 896;
	// begin inline asm
	ld.global.nc.u32 %r1624, [%rd292];
	// end inline asm
	add.s64 	%rd293, %rd285, 1024;
	// begin inline asm
	ld.global.nc.u32 %r1625, [%rd293];
	// end inline asm
	st.shared.u32 	[%r1635], %r1617;
	st.shared.u32 	[%r1635+128], %r1618;
	st.shared.u32 	[%r1635+256], %r1619;
	st.shared.u32 	[%r1635+384], %r1620;
	st.shared.u32 	[%r1635+512], %r1621;
	st.shared.u32 	[%r1635+640], %r1622;
	st.shared.u32 	[%r1635+768], %r1623;
	st.shared.u32 	[%r1635+896], %r1624;
	st.shared.u32 	[%r1635+1024], %r1625;
	bar.warp.sync 	-1;
	ld.shared.u32 	%r16, [%r1637];
	ld.shared.u32 	%r17, [%r1637+4];
	ld.shared.u32 	%r18, [%r1637+8];
	ld.shared.u32 	%r19, [%r1637+12];
	ld.shared.u32 	%r20, [%r1637+16];
	ld.shared.u32 	%r21, [%r1637+20];
	ld.shared.u32 	%r22, [%r1637+24];
	ld.shared.u32 	%r23, [%r1637+28];
	ld.shared.u32 	%r24, [%r1637+32];
	bar.sync 	0;
	shl.b32 	%r1638, %r1876, 2;
	add.s32 	%r1639, %r1634, %r1638;
	add.s32 	%r25, %r1639, 1148;
	st.shared.u32 	[%r1639+1148], %r15;
	bar.sync 	0;
	setp.eq.s32 	%p398, %r1876, 0;
	mov.b32 	%r1870, 0;
	@%p398 bra 	$L__BB4_4;
	ld.shared.u32 	%r1871, [%r25+-4];
	setp.ne.s32 	%p399, %r1871, %r7;
	selp.u32 	%r1870, 1, 0, %p399;
$L__BB4_4:
	setp.ne.s32 	%p400, %r7, %r8;
	selp.u32 	%r1700, 1, 0, %p400;
	setp.ne.s32 	%p401, %r8, %r9;
	selp.u32 	%r1701, 1, 0, %p401;
	setp.ne.s32 	%p402, %r9, %r10;
	selp.u32 	%r1702, 1, 0, %p402;
	setp.ne.s32 	%p403, %r10, %r11;
	selp.u32 	%r1703, 1, 0, %p403;
	setp.ne.s32 	%p404, %r11, %r12;
	selp.u32 	%r1704, 1, 0, %p404;
	setp.ne.s32 	%p405, %r12, %r13;
	selp.u32 	%r1705, 1, 0, %p405;
	setp.ne.s32 	%p406, %r13, %r14;
	selp.u32 	%r1706, 1, 0, %p406;
	setp.ne.s32 	%p407, %r14, %r15;
	selp.u32 	%r1707, 1, 0, %p407;
	add.s32 	%r1708, %r1870, %r1700;
	selp.b32 	%r1709, 0, %r16, %p400;
	add.s32 	%r1710, %r17, %r1709;
	add.s32 	%r30, %r1708, %r1701;
	selp.b32 	%r1711, 0, %r1710, %p401;
	add.s32 	%r1712, %r18, %r1711;
	add.s32 	%r31, %r30, %r1702;
	selp.b32 	%r1713, 0, %r1712, %p402;
	add.s32 	%r1714, %r19, %r1713;
	add.s32 	%r1715, %r31, %r1703;
	selp.b32 	%r1716, 0, %r1714, %p403;
	add.s32 	%r1717, %r20, %r1716;
	add.s32 	%r1718, %r1715, %r1704;
	selp.b32 	%r1719, 0, %r1717, %p404;
	add.s32 	%r1720, %r21, %r1719;
	add.s32 	%r32, %r1718, %r1705;
	selp.b32 	%r1721, 0, %r1720, %p405;
	add.s32 	%r1722, %r22, %r1721;
	add.s32 	%r33, %r32, %r1706;
	selp.b32 	%r1723, 0, %r1722, %p406;
	add.s32 	%r1724, %r23, %r1723;
	add.s32 	%r1641, %r33, %r1707;
	selp.b32 	%r1725, 0, %r1724, %p407;
	add.s32 	%r1646, %r24, %r1725;
	mov.b32 	%r1697, 1;
	mov.b32 	%r1698, 0;
	mov.b32 	%r1699, -1;
	// begin inline asm
	shfl.sync.up.b32 %r1640, %r1641, %r1697, %r1698, %r1699;
	// end inline asm
	// begin inline asm
	shfl.sync.up.b32 %r1645, %r1646, %r1697, %r1698, %r1699;
	// end inline asm
	setp.eq.s32 	%p408, %r1641, 0;
	selp.b32 	%r1726, %r1645, 0, %p408;
	setp.lt.s32 	%p409, %r1616, 1;
	selp.b32 	%r1727, 0, %r1726, %p409;
	add.s32 	%r1656, %r1727, %r1646;
	selp.b32 	%r1728, 0, %r1640, %p409;
	add.s32 	%r1651, %r1728, %r1641;
	mov.b32 	%r1657, 2;
	// begin inline asm
	shfl.sync.up.b32 %r1650, %r1651, %r1657, %r1698, %r1699;
	// end inline asm
	// begin inline asm
	shfl.sync.up.b32 %r1655, %r1656, %r1657, %r1698, %r1699;
	// end inline asm
	setp.eq.s32 	%p410, %r1651, 0;
	selp.b32 	%r1729, %r1655, 0, %p410;
	setp.lt.s32 	%p411, %r1616, 2;
	selp.b32 	%r1730, 0, %r1729, %p411;
	add.s32 	%r1666, %r1730, %r1656;
	selp.b32 	%r1731, 0, %r1650, %p411;
	add.s32 	%r1661, %r1731, %r1651;
	mov.b32 	%r1667, 4;
	// begin inline asm
	shfl.sync.up.b32 %r1660, %r1661, %r1667, %r1698, %r1699;
	// end inline asm
	// begin inline asm
	shfl.sync.up.b32 %r1665, %r1666, %r1667, %r1698, %r1699;
	// end inline asm
	setp.eq.s32 	%p412, %r1661, 0;
	selp.b32 	%r1732, %r1665, 0, %p412;
	setp.lt.s32 	%p413, %r1616, 4;
	selp.b32 	%r1733, 0, %r1732, %p413;
	add.s32 	%r1676, %r1733, %r1666;
	selp.b32 	%r1734, 0, %r1660, %p413;
	add.s32 	%r1671, %r1734, %r1661;
	mov.b32 	%r1677, 8;
	// begin inline asm
	shfl.sync.up.b32 %r1670, %r1671, %r1677, %r1698, %r1699;
	// end inline asm
	// begin inline asm
	shfl.sync.up.b32 %r1675, %r1676, %r1677, %r1698, %r1699;
	// end inline asm
	setp.eq.s32 	%p414, %r1671, 0;
	selp.b32 	%r1735, %r1675, 0, %p414;
	setp.lt.s32 	%p415, %r1616, 8;
	selp.b32 	%r1736, 0, %r1735, %p415;
	add.s32 	%r1686, %r1736, %r1676;
	selp.b32 	%r1737, 0, %r1670, %p415;
	add.s32 	%r1681, %r1737, %r1671;
	mov.b32 	%r1687, 16;
	// begin inline asm
	shfl.sync.up.b32 %r1680, %r1681, %r1687, %r1698, %r1699;
	// end inline asm
	// begin inline asm
	shfl.sync.up.b32 %r1685, %r1686, %r1687, %r1698, %r1699;
	// end inline asm
	setp.eq.s32 	%p416, %r1681, 0;
	selp.b32 	%r1738, %r1685, 0, %p416;
	setp.lt.s32 	%p417, %r1616, 16;
	selp.b32 	%r1739, 0, %r1738, %p417;
	add.s32 	%r1696, %r1739, %r1686;
	selp.b32 	%r1740, 0, %r1680, %p417;
	add.s32 	%r1691, %r1740, %r1681;
	// begin inline asm
	shfl.sync.up.b32 %r1690, %r1691, %r1697, %r1698, %r1699;
	// end inline asm
	// begin inline asm
	shfl.sync.up.b32 %r1695, %r1696, %r1697, %r1698, %r1699;
	// end inline asm
	setp.ne.s32 	%p418, %r1616, 31;
	@%p418 bra 	$L__BB4_6;
	shl.b32 	%r1741, %r6, 3;
	mov.u32 	%r1742, _ZN6thrust24THRUST_300001_SM_1000_NS8cuda_cub4core6detail5shmemE;
	add.s32 	%r1743, %r1742, %r1741;
	st.shared.v2.u32 	[%r1743], {%r1691, %r1696};
$L__BB4_6:
	setp.ne.s32 	%p419, %r13, %r14;
	setp.ne.s32 	%p420, %r12, %r13;
	setp.ne.s32 	%p421, %r11, %r12;
	setp.ne.s32 	%p422, %r10, %r11;
	setp.ne.s32 	%p423, %r9, %r10;
	setp.ne.s32 	%p424, %r8, %r9;
	setp.ne.s32 	%p425, %r7, %r8;
	setp.ne.s32 	%p426, %r1876, 0;
	bar.sync 	0;
	ld.shared.v4.u32 	{%r38, %r1744, %r39, %r1745}, [_ZN6thrust24THRUST_300001_SM_1000_NS8cuda_cub4core6detail5shmemE];
	shr.u32 	%r1746, %r1876, 5;
	add.s32 	%r1747, %r39, %r38;
	setp.eq.s32 	%p427, %r39, 0;
	selp.b32 	%r1748, %r1744, 0, %p427;
	add.s32 	%r1749, %r1748, %r1745;
	setp.eq.s32 	%p428, %r1746, 2;
	selp.b32 	%r1750, %r1749, %r1744, %p428;
	selp.b32 	%r1751, %r1747, %r38, %p428;
	ld.shared.v4.u32 	{%r40, %r1752, %r41, %r1753}, [_ZN6thrust24THRUST_300001_SM_1000_NS8cuda_cub4core6detail5shmemE+16];
	add.s32 	%r1754, %r40, %r1747;
	setp.eq.s32 	%p429, %r40, 0;
	selp.b32 	%r1755, %r1749, 0, %p429;
	add.s32 	%r1756, %r1755, %r1752;
	setp.eq.s32 	%p430, %r1746, 3;
	selp.b32 	%r1757, %r1756, %r1750, %p430;
	selp.b32 	%r1758, %r1754, %r1751, %p430;
	add.s32 	%r1759, %r41, %r1754;
	setp.eq.s32 	%p431, %r41, 0;
	selp.b32 	%r1760, %r1756, 0, %p431;
	add.s32 	%r1761, %r1760, %r1753;
	setp.eq.s32 	%p432, %r1746, 4;
	selp.b32 	%r1762, %r1761, %r1757, %p432;
	selp.b32 	%r1763, %r1759, %r1758, %p432;
	ld.shared.v4.u32 	{%r42, %r1764, %r43, %r1765}, [_ZN6thrust24THRUST_300001_SM_1000_NS8cuda_cub4core6detail5shmemE+32];
	add.s32 	%r1766, %r42, %r1759;
	setp.eq.s32 	%p433, %r42, 0;
	selp.b32 	%r1767, %r1761, 0, %p433;
	add.s32 	%r1768, %r1767, %r1764;
	setp.eq.s32 	%p434, %r1746, 5;
	selp.b32 	%r1769, %r1768, %r1762, %p434;
	selp.b32 	%r1770, %r1766, %r1763, %p434;
	add.s32 	%r1771, %r43, %r1766;
	setp.eq.s32 	%p435, %r43, 0;
	selp.b32 	%r1772, %r1768, 0, %p435;
	add.s32 	%r1773, %r1772, %r1765;
	setp.eq.s32 	%p436, %r1746, 6;
	selp.b32 	%r1774, %r1773, %r1769, %p436;
	selp.b32 	%r1775, %r1771, %r1770, %p436;
	ld.shared.v4.u32 	{%r44, %r1776, %r45, %r1777}, [_ZN6thrust24THRUST_300001_SM_1000_NS8cuda_cub4core6detail5shmemE+48];
	add.s32 	%r1778, %r44, %r1771;
	setp.eq.s32 	%p437, %r44, 0;
	selp.b32 	%r1779, %r1773, 0, %p437;
	add.s32 	%r1780, %r1779, %r1776;
	setp.eq.s32 	%p438, %r1746, 7;
	selp.b32 	%r1781, %r1780, %r1774, %p438;
	selp.b32 	%r1782, %r1778, %r1775, %p438;
	setp.eq.s32 	%p439, %r45, 0;
	selp.b32 	%r1783, %r1780, 0, %p439;
	add.s32 	%r46, %r1783, %r1777;
	setp.lt.u32 	%p440, %r1876, 32;
	selp.b32 	%r1784, 0, %r1781, %p440;
	selp.b32 	%r1785, 0, %r1782, %p440;
	setp.eq.s32 	%p441, %r1690, 0;
	selp.b32 	%r1786, %r1784, 0, %p441;
	add.s32 	%r1787, %r1786, %r1695;
	setp.eq.s32 	%p442, %r1616, 0;
	selp.b32 	%r47, %r1784, %r1787, %p442;
	selp.b32 	%r1788, 0, %r1690, %p442;
	add.s32 	%r48, %r1785, %r1788;
	add.s32 	%r49, %r48, %r1870;
	setp.eq.s32 	%p443, %r1870, 0;
	selp.b32 	%r1789, %r47, 0, %p443;
	add.s32 	%r50, %r1789, %r16;
	selp.u32 	%r1790, 1, 0, %p425;
	add.s32 	%r1791, %r1870, %r1790;
	add.s32 	%r51, %r1791, %r48;
	selp.b32 	%r1792, 0, %r50, %p425;
	add.s32 	%r52, %r17, %r1792;
	add.s32 	%r53, %r30, %r48;
	selp.b32 	%r1793, 0, %r52, %p424;
	add.s32 	%r54, %r18, %r1793;
	add.s32 	%r55, %r31, %r48;
	selp.b32 	%r1794, 0, %r54, %p423;
	add.s32 	%r56, %r19, %r1794;
	selp.u32 	%r1795, 1, 0, %p422;
	add.s32 	%r57, %r55, %r1795;
	selp.b32 	%r1796, 0, %r56, %p422;
	add.s32 	%r58, %r20, %r1796;
	selp.u32 	%r1797, 1, 0, %p421;
	add.s32 	%r59, %r57, %r1797;
	selp.b32 	%r1798, 0, %r58, %p421;
	add.s32 	%r60, %r21, %r1798;
	add.s32 	%r61, %r32, %r48;
	selp.b32 	%r1799, 0, %r60, %p420;
	add.s32 	%r62, %r22, %r1799;
	add.s32 	%r63, %r33, %r48;
	selp.b32 	%r1800, 0, %r62, %p419;
	add.s32 	%r64, %r23, %r1800;
	@%p426 bra 	$L__BB4_8;
	add.s32 	%r1801, %r39, %r38;
	add.s32 	%r1802, %r40, %r1801;
	add.s32 	%r1803, %r41, %r1802;
	add.s32 	%r1804, %r42, %r1803;
	add.s32 	%r1805, %r43, %r1804;
	add.s32 	%r1806, %r44, %r1805;
	add.s32 	%r1807, %r45, %r1806;
	mov.b64 	%rd296, {%r1807, %r46};
	add.s64 	%rd295, %rd1, 512;
	mov.b64 	%rd297, 101;
	// begin inline asm
	st.relaxed.gpu.v2.u64 [%rd295], {%rd296, %rd297};
	// end inline asm
$L__BB4_8:
	add.s32 	%r1808, %r39, %r38;
	add.s32 	%r1809, %r40, %r1808;
	add.s32 	%r1810, %r41, %r1809;
	add.s32 	%r1811, %r42, %r1810;
	add.s32 	%r1812, %r43, %r1811;
	add.s32 	%r1813, %r44, %r1812;
	add.s32 	%r65, %r45, %r1813;
	setp.lt.s32 	%p444, %r65, 257;
	@%p444 bra 	$L__BB4_34;
	bar.sync 	0;
	@%p443 bra 	$L__BB4_11;
	shl.b32 	%r1814, %r48, 3;
	mov.u32 	%r1815, _ZN6thrust24THRUST_300001_SM_1000_NS8cuda_cub4core6detail5shmemE;
	add.s32 	%r1816, %r1815, %r1814;
	st.shared.v2.u32 	[%r1816], {%r1871, %r47};
$L__BB4_11:
	setp.eq.s32 	%p455, %r7, %r8;
	@%p455 bra 	$L__BB4_13;
	shl.b32 	%r1817, %r49, 3;
	mov.u32 	%r1818, _ZN6thrust24THRUST_300001_SM_1000_NS8cuda_cub4core6detail5shmemE;
	add.s32 	%r1819, %r1818, %r1817;
	st.shared.v2.u32 	[%r1819], {%r7, %r50};
$L__BB4_13:
	setp.eq.s32 	%p456, %r8, %r9;
	@%p456 bra 	$L__BB4_15;
	shl.b32 	%r1820, %r51, 3;
	mov.u32 	%r1821, _ZN6thrust24THRUST_300001_SM_1000_NS8cuda_cub4core6detail5shmemE;
	add.s32 	%r1822, %r1821, %r1820;
	st.shared.v2.u32 	[%r1822], {%r8, %r52};
$L__BB4_15:
	setp.eq.s32 	%p457, %r9, %r10;
	@%p457 bra 	$L__BB4_17;
	shl.b32 	%r1823, %r53, 3;
	mov.u32 	%r1824, _ZN6thrust24THRUST_300001_SM_1000_NS8cuda_cub4core6detail5shmemE;
	add.s32 	%r1825, %r1824, %r1823;
	st.shared.v2.u32 	[%r1825], {%r9, %r54};
$L__BB4_17:
	setp.eq.s32 	%p458, %r10, %r11;
	@%p458 bra 	$L__BB4_19;
	shl.b32 	%r1826, %r55, 3;
	mov.u32 	%r1827, _ZN6thrust24THRUST_300001_SM_1000_NS8cuda_cub4core6detail5shmemE;
	add.s32 	%r1828, %r1827, %r1826;
	st.shared.v2.u32 	[%r1828], {%r10, %r56};
$L__BB4_19:
	setp.eq.s32 	%p459, %r11, %r12;
	@%p459 bra 	$L__BB4_21;
	shl.b32 	%r1829, %r57, 3;
	mov.u32 	%r1830, _ZN6thrust24THRUST_300001_SM_1000_NS8cuda_cub4core6detail5shmemE;
	add.s32 	%r1831, %r1830, %r1829;
	st.shared.v2.u32 	[%r1831], {%r11, %r58};
$L__BB4_21:
	setp.eq.s32 	%p460, %r12, %r13;
	@%p460 bra 	$L__BB4_23;
	shl.b32 	%r1832, %r59, 3;
	mov.u32 	%r1833, _ZN6thrust24THRUST_300001_SM_1000_NS8cuda_cub4core6detail5shmemE;
	add.s32 	%r1834, %r1833, %r1832;
	st.shared.v2.u32 	[%r1834], {%r12, %r60};
$L__BB4_23:
	setp.eq.s32 	%p461, %r13, %r14;
	@%p461 bra 	$L__BB4_25;
	shl.b32 	%r1835, %r61, 3;
	mov.u32 	%r1836, _ZN6thrust24THRUST_300001_SM_1000_NS8cuda_cub4core6detail5shmemE;
	add.s32 	%r1837, %r1836, %r1835;
	st.shared.v2.u32 	[%r1837], {%r13, %r62};
$L__BB4_25:
	setp.eq.s32 	%p462, %r14, %r15;
	@%p462 bra 	$L__BB4_27;
	shl.b32 	%r1838, %r63, 3;
	mov.u32 	%r1839, _ZN6thrust24THRUST_300001_SM_1000_NS8cuda_cub4core6detail5shmemE;
	add.s32 	%r1840, %r1839, %r1838;
	st.shared.v2.u32 	[%r1840], {%r14, %r64};
$L__BB4_27:
	bar.sync 	0;
	setp.ge.u32 	%p463, %r1876, %r65;
	@%p463 bra 	$L__BB4_322;
	add.s32 	%r1841, %r39, %r40;
	add.s32 	%r1842, %r1841, %r41;
	add.s32 	%r1843, %r1842, %r42;
	add.s32 	%r1844, %r1843, %r43;
	add.s32 	%r1845, %r1844, %r44;
	add.s32 	%r1846, %r1845, %r45;
	add.s32 	%r1847, %r1846, %r38;
	not.b32 	%r1848, %r1876;
	add.s32 	%r66, %r1847, %r1848;
	and.b32  	%r1849, %r66, 768;
	setp.eq.s32 	%p464, %r1849, 768;
	@%p464 bra 	$L__BB4_31;
	shr.u32 	%r1850, %r66, 8;
	add.s32 	%r1851, %r1850, 1;
	and.b32  	%r1852, %r1851, 3;
	mul.wide.u32 	%rd325, %r1876, 4;
	add.s64 	%rd331, %rd5, %rd325;
	add.s64 	%rd330, %rd4, %rd325;
	shl.b32 	%r1853, %r1876, 3;
	mov.u32 	%r1854, _ZN6thrust24THRUST_300001_SM_1000_NS8cuda_cub4core6detail5shmemE;
	add.s32 	%r1873, %r1854, %r1853;
	neg.s32 	%r1872, %r1852;
	shl.b32 	%r1855, %r1851, 8;
	and.b32  	%r1856, %r1855, 768;
	add.s32 	%r1876, %r1876, %r1856;
$L__BB4_30:
	.pragma "nounroll";
	ld.shared.v2.u32 	{%r1857, %r1858}, [%r1873];
	st.global.u32 	[%rd330], %r1857;
	st.global.u32 	[%rd331], %r1858;
	add.s64 	%rd331, %rd331, 1024;
	add.s64 	%rd330, %rd330, 1024;
	add.s32 	%r1873, %r1873, 2048;
	add.s32 	%r1872, %r1872, 1;
	setp.ne.s32 	%p465, %r1872, 0;
	@%p465 bra 	$L__BB4_30;
$L__BB4_31:
	setp.lt.u32 	%p466, %r66, 768;
	@%p466 bra 	$L__BB4_322;
	mul.wide.u32 	%rd326, %r1876, 4;
	add.s64 	%rd327, %rd326, 2048;
	add.s64 	%rd333, %rd4, %rd327;
	add.s64 	%rd332, %rd5, %rd327;
	shl.b32 	%r1859, %r1876, 3;
	mov.u32 	%r1860, _ZN6thrust24THRUST_300001_SM_1000_NS8cuda_cub4core6detail5shmemE;
	add.s32 	%r1861, %r1859, %r1860;
	add.s32 	%r1875, %r1861, 4096;
$L__BB4_33:
	ld.shared.v2.u32 	{%r1862, %r1863}, [%r1875+-4096];
	st.global.u32 	[%rd333+-2048], %r1862;
	st.global.u32 	[%rd332+-2048], %r1863;
	ld.shared.v2.u32 	{%r1864, %r1865}, [%r1875+-2048];
	st.global.u32 	[%rd333+-1024], %r1864;
	st.global.u32 	[%rd332+-1024], %r1865;
	ld.shared.v2.u32 	{%r1866, %r1867}, [%r1875];
	st.global.u32 	[%rd333], %r1866;
	st.global.u32 	[%rd332], %r1867;
	ld.shared.v2.u32 	{%r1868, %r1869}, [%r1875+2048];
	st.global.u32 	[%rd333+1024], %r1868;
	st.global.u32 	[%rd332+1024], %r1869;
	add.s32 	%r1876, %r1876, 1024;
	add.s64 	%rd333, %rd333, 4096;
	add.s64 	%rd332, %rd332, 4096;
	add.s32 	%r1875, %r1875, 8192;
	setp.lt.s32 	%p467, %r1876, %r65;
	@%p467 bra 	$L__BB4_33;
	bra.uni 	$L__BB4_322;
$L__BB4_34:
	@%p443 bra 	$L__BB4_36;
	mul.wide.s32 	%rd298, %r48, 4;
	add.s64 	%rd299, %rd4, %rd298;
	st.global.u32 	[%rd299], %r1871;
	add.s64 	%rd300, %rd5, %rd298;
	st.global.u32 	[%rd300], %r47;
$L__BB4_36:
	setp.eq.s32 	%p446, %r7, %r8;
	@%p446 bra 	$L__BB4_38;
	mul.wide.s32 	%rd301, %r49, 4;
	add.s64 	%rd302, %rd4, %rd301;
	st.global.u32 	[%rd302], %r7;
	add.s64 	%rd303, %rd5, %rd301;
	st.global.u32 	[%rd303], %r50;
$L__BB4_38:
	setp.eq.s32 	%p447, %r8, %r9;
	@%p447 bra 	$L__BB4_40;
	mul.wide.s32 	%rd304, %r51, 4;
	add.s64 	%rd305, %rd4, %rd304;
	st.global.u32 	[%rd305], %r8;
	add.s64 	%rd306, %rd5, %rd304;
	st.global.u32 	[%rd306], %r52;
$L__BB4_40:
	setp.eq.s32 	%p448, %r9, %r10;
	@%p448 bra 	$L__BB4_42;
	mul.wide.s32 	%rd307, %r53, 4;
	add.s64 	%rd308, %rd4, %rd307;
	st.global.u32 	[%rd308], %r9;
	add.s64 	%rd309, %rd5, %rd307;
	st.global.u32 	[%rd309], %r54;
$L__BB4_42:
	setp.eq.s32 	%p449, %r10, %r11;
	@%p449 bra 	$L__BB4_44;
	mul.wide.s32 	%rd310, %r55, 4;
	add.s64 	%rd311, %rd4, %rd310;
	st.global.u32 	[%rd311], %r10;
	add.s64 	%rd312, %rd5, %rd310;
	st.global.u32 	[%rd312], %r56;
$L__BB4_44:
	setp.eq.s32 	%p450, %r11, %r12;
	@%p450 bra 	$L__BB4_46;
	mul.wide.s32 	%rd313, %r57, 4;
	add.s64 	%rd314, %rd4, %rd313;
	st.global.u32 	[%rd314], %r11;
	add.s64 	%rd315, %rd5, %rd313;
	st.global.u32 	[%rd315], %r58;
$L__BB4_46:
	setp.eq.s32 	%p451, %r12, %r13;
	@%p451 bra 	$L__BB4_48;
	mul.wide.s32 	%rd316, %r59, 4;
	add.s64 	%rd317, %rd4, %rd316;
	st.global.u32 	[%rd317], %r12;
	add.s64 	%rd318, %rd5, %rd316;
	st.global.u32 	[%rd318], %r60;
$L__BB4_48:
	setp.eq.s32 	%p452, %r13, %r14;
	@%p452 bra 	$L__BB4_50;
	mul.wide.s32 	%rd319, %r61, 4;
	add.s64 	%rd320, %rd4, %rd319;
	st.global.u32 	[%rd320], %r13;
	add.s64 	%rd321, %rd5, %rd319;
	st.global.u32 	[%rd321], %r62;
$L__BB4_50:
	setp.eq.s32 	%p453, %r14, %r15;
	@%p453 bra 	$L__BB4_322;
	mul.wide.s32 	%rd322, %r63, 4;
	add.s64 	%rd323, %rd4, %rd322;
	st.global.u32 	[%rd323], %r14;
	add.s64 	%rd324, %rd5, %rd322;
	st.global.u32 	[%rd324], %r64;
	bra.uni 	$L__BB4_322;
$L__BB4_52:
	mov.u32 	%r1892, %tid.x;
	and.b32  	%r1186, %r1892, 31;
	and.b32  	%r1187, %r1892, 992;
	add.s32 	%r1188, %r2, %r1186;
	mad.lo.s32 	%r81, %r1187, 9, %r1188;
	mul.wide.u32 	%rd211, %r81, 4;
	add.s64 	%rd202, %rd2, %rd211;
	// begin inline asm
	ld.global.nc.u32 %r1175, [%rd202];
	// end inline asm
	add.s64 	%rd203, %rd202, 128;
	// begin inline asm
	ld.global.nc.u32 %r1176, [%rd203];
	// end inline asm
	add.s64 	%rd204, %rd202, 256;
	// begin inline asm
	ld.global.nc.u32 %r1177, [%rd204];
	// end inline asm
	add.s64 	%rd205, %rd202, 384;
	// begin inline asm
	ld.global.nc.u32 %r1178, [%rd205];
	// end inline asm
	add.s64 	%rd206, %rd202, 512;
	// begin inline asm
	ld.global.nc.u32 %r1179, [%rd206];
	// end inline asm
	add.s64 	%rd207, %rd202, 640;
	// begin inline asm
	ld.global.nc.u32 %r1180, [%rd207];
	// end inline asm
	add.s64 	%rd208, %rd202, 768;
	// begin inline asm
	ld.global.nc.u32 %r1181, [%rd208];
	// end inline asm
	add.s64 	%rd209, %rd202, 896;
	// begin inline asm
	ld.global.nc.u32 %r1182, [%rd209];
	// end inline asm
	add.s64 	%rd210, %rd202, 1024;
	// begin inline asm
	ld.global.nc.u32 %r1183, [%rd210];
	// end inline asm
	// begin inline asm
	mov.u32 %r1184, %laneid;
	// end inline asm
	shr.u32 	%r83, %r1892, 5;
	mad.lo.s32 	%r1189, %r83, 288, %r1184;
	shl.b32 	%r1190, %r1189, 2;
	mov.u32 	%r1191, _ZN6thrust24THRUST_300001_SM_1000_NS8cuda_cub4core6detail5shmemE;
	add.s32 	%r84, %r1191, %r1190;
	st.shared.u32 	[%r84], %r1175;
	st.shared.u32 	[%r84+128], %r1176;
	st.shared.u32 	[%r84+256], %r1177;
	st.shared.u32 	[%r84+384], %r1178;
	st.shared.u32 	[%r84+512], %r1179;
	st.shared.u32 	[%r84+640], %r1180;
	st.shared.u32 	[%r84+768], %r1181;
	st.shared.u32 	[%r84+896], %r1182;
	st.shared.u32 	[%r84+1024], %r1183;
	bar.warp.sync 	-1;
	shl.b32 	%r1192, %r1184, 5;
	add.s32 	%r85, %r84, %r1192;
	ld.shared.u32 	%r86, [%r85];
	ld.shared.u32 	%r87, [%r85+4];
	ld.shared.u32 	%r88, [%r85+8];
	ld.shared.u32 	%r89, [%r85+12];
	ld.shared.u32 	%r90, [%r85+16];
	ld.shared.u32 	%r91, [%r85+20];
	ld.shared.u32 	%r92, [%r85+24];
	ld.shared.u32 	%r93, [%r85+28];
	ld.shared.u32 	%r94, [%r85+32];
	setp.ne.s32 	%p289, %r1892, 0;
	mov.b32 	%r1878, 0;
	@%p289 bra 	$L__BB4_54;
	mul.wide.u32 	%rd213, %r2, 4;
	add.s64 	%rd214, %rd2, %rd213;
	add.s64 	%rd212, %rd214, -4;
	// begin inline asm
	ld.global.nc.u32 %r1878, [%rd212];
	// end inline asm
$L__BB4_54:
	setp.eq.s32 	%p290, %r1892, 0;
	bar.sync 	0;
	add.s64 	%rd215, %rd3, %rd211;
	// begin inline asm
	ld.global.nc.u32 %r1194, [%rd215];
	// end inline asm
	add.s64 	%rd216, %rd215, 128;
	// begin inline asm
	ld.global.nc.u32 %r1195, [%rd216];
	// end inline asm
	add.s64 	%rd217, %rd215, 256;
	// begin inline asm
	ld.global.nc.u32 %r1196, [%rd217];
	// end inline asm
	add.s64 	%rd218, %rd215, 384;
	// begin inline asm
	ld.global.nc.u32 %r1197, [%rd218];
	// end inline asm
	add.s64 	%rd219, %rd215, 512;
	// begin inline asm
	ld.global.nc.u32 %r1198, [%rd219];
	// end inline asm
	add.s64 	%rd220, %rd215, 640;
	// begin inline asm
	ld.global.nc.u32 %r1199, [%rd220];
	// end inline asm
	add.s64 	%rd221, %rd215, 768;
	// begin inline asm
	ld.global.nc.u32 %r1200, [%rd221];
	// end inline asm
	add.s64 	%rd222, %rd215, 896;
	// begin inline asm
	ld.global.nc.u32 %r1201, [%rd222];
	// end inline asm
	add.s64 	%rd223, %rd215, 1024;
	// begin inline asm
	ld.global.nc.u32 %r1202, [%rd223];
	// end inline asm
	st.shared.u32 	[%r84], %r1194;
	st.shared.u32 	[%r84+128], %r1195;
	st.shared.u32 	[%r84+256], %r1196;
	st.shared.u32 	[%r84+384], %r1197;
	st.shared.u32 	[%r84+512], %r1198;
	st.shared.u32 	[%r84+640], %r1199;
	st.shared.u32 	[%r84+768], %r1200;
	st.shared.u32 	[%r84+896], %r1201;
	st.shared.u32 	[%r84+1024], %r1202;
	bar.warp.sync 	-1;
	ld.shared.u32 	%r97, [%r85];
	ld.shared.u32 	%r98, [%r85+4];
	ld.shared.u32 	%r99, [%r85+8];
	ld.shared.u32 	%r100, [%r85+12];
	ld.shared.u32 	%r101, [%r85+16];
	ld.shared.u32 	%r102, [%r85+20];
	ld.shared.u32 	%r103, [%r85+24];
	ld.shared.u32 	%r104, [%r85+28];
	ld.shared.u32 	%r105, [%r85+32];
	bar.sync 	0;
	shl.b32 	%r1203, %r1892, 2;
	add.s32 	%r1205, %r1191, %r1203;
	add.s32 	%r106, %r1205, 1148;
	st.shared.u32 	[%r1205+1148], %r94;
	bar.sync 	0;
	@%p290 bra 	$L__BB4_56;
	ld.shared.u32 	%r1878, [%r106+-4];
$L__BB4_56:
	setp.ne.s32 	%p291, %r1878, %r86;
	selp.u32 	%r1266, 1, 0, %p291;
	setp.ne.s32 	%p292, %r86, %r87;
	selp.u32 	%r1267, 1, 0, %p292;
	setp.ne.s32 	%p293, %r87, %r88;
	selp.u32 	%r1268, 1, 0, %p293;
	setp.ne.s32 	%p294, %r88, %r89;
	selp.u32 	%r1269, 1, 0, %p294;
	setp.ne.s32 	%p295, %r89, %r90;
	selp.u32 	%r1270, 1, 0, %p295;
	setp.ne.s32 	%p296, %r90, %r91;
	selp.u32 	%r1271, 1, 0, %p296;
	setp.ne.s32 	%p297, %r91, %r92;
	selp.u32 	%r1272, 1, 0, %p297;
	setp.ne.s32 	%p298, %r92, %r93;
	selp.u32 	%r1273, 1, 0, %p298;
	setp.ne.s32 	%p299, %r93, %r94;
	selp.u32 	%r1274, 1, 0, %p299;
	add.s32 	%r1275, %r1267, %r1266;
	selp.b32 	%r1276, 0, %r97, %p292;
	add.s32 	%r1277, %r98, %r1276;
	add.s32 	%r1278, %r1275, %r1268;
	selp.b32 	%r1279, 0, %r1277, %p293;
	add.s32 	%r1280, %r99, %r1279;
	add.s32 	%r1281, %r1278, %r1269;
	selp.b32 	%r1282, 0, %r1280, %p294;
	add.s32 	%r1283, %r100, %r1282;
	add.s32 	%r1284, %r1281, %r1270;
	selp.b32 	%r1285, 0, %r1283, %p295;
	add.s32 	%r1286, %r101, %r1285;
	add.s32 	%r1287, %r1284, %r1271;
	selp.b32 	%r1288, 0, %r1286, %p296;
	add.s32 	%r1289, %r102, %r1288;
	add.s32 	%r1290, %r1287, %r1272;
	selp.b32 	%r1291, 0, %r1289, %p297;
	add.s32 	%r1292, %r103, %r1291;
	add.s32 	%r1293, %r1290, %r1273;
	selp.b32 	%r1294, 0, %r1292, %p298;
	add.s32 	%r1295, %r104, %r1294;
	add.s32 	%r1207, %r1293, %r1274;
	selp.b32 	%r1296, 0, %r1295, %p299;
	add.s32 	%r1212, %r105, %r1296;
	mov.b32 	%r1263, 1;
	mov.b32 	%r1264, 0;
	mov.b32 	%r1265, -1;
	// begin inline asm
	shfl.sync.up.b32 %r1206, %r1207, %r1263, %r1264, %r1265;
	// end inline asm
	// begin inline asm
	shfl.sync.up.b32 %r1211, %r1212, %r1263, %r1264, %r1265;
	// end inline asm
	setp.eq.s32 	%p300, %r1207, 0;
	selp.b32 	%r1297, %r1211, 0, %p300;
	setp.lt.s32 	%p301, %r1184, 1;
	selp.b32 	%r1298, 0, %r1206, %p301;
	add.s32 	%r1217, %r1298, %r1207;
	selp.b32 	%r1299, 0, %r1297, %p301;
	add.s32 	%r1222, %r1299, %r1212;
	mov.b32 	%r1223, 2;
	// begin inline asm
	shfl.sync.up.b32 %r1216, %r1217, %r1223, %r1264, %r1265;
	// end inline asm
	// begin inline asm
	shfl.sync.up.b32 %r1221, %r1222, %r1223, %r1264, %r1265;
	// end inline asm
	setp.eq.s32 	%p302, %r1217, 0;
	selp.b32 	%r1300, %r1221, 0, %p302;
	setp.lt.s32 	%p303, %r1184, 2;
	selp.b32 	%r1301, 0, %r1216, %p303;
	add.s32 	%r1227, %r1301, %r1217;
	selp.b32 	%r1302, 0, %r1300, %p303;
	add.s32 	%r1232, %r1302, %r1222;
	mov.b32 	%r1233, 4;
	// begin inline asm
	shfl.sync.up.b32 %r1226, %r1227, %r1233, %r1264, %r1265;
	// end inline asm
	// begin inline asm
	shfl.sync.up.b32 %r1231, %r1232, %r1233, %r1264, %r1265;
	// end inline asm
	setp.eq.s32 	%p304, %r1227, 0;
	selp.b32 	%r1303, %r1231, 0, %p304;
	setp.lt.s32 	%p305, %r1184, 4;
	selp.b32 	%r1304, 0, %r1226, %p305;
	add.s32 	%r1237, %r1304, %r1227;
	selp.b32 	%r1305, 0, %r1303, %p305;
	add.s32 	%r1242, %r1305, %r1232;
	mov.b32 	%r1243, 8;
	// begin inline asm
	shfl.sync.up.b32 %r1236, %r1237, %r1243, %r1264, %r1265;
	// end inline asm
	// begin inline asm
	shfl.sync.up.b32 %r1241, %r1242, %r1243, %r1264, %r1265;
	// end inline asm
	setp.eq.s32 	%p306, %r1237, 0;
	selp.b32 	%r1306, %r1241, 0, %p306;
	setp.lt.s32 	%p307, %r1184, 8;
	selp.b32 	%r1307, 0, %r1236, %p307;
	add.s32 	%r1247, %r1307, %r1237;
	selp.b32 	%r1308, 0, %r1306, %p307;
	add.s32 	%r1252, %r1308, %r1242;
	mov.b32 	%r1253, 16;
	// begin inline asm
	shfl.sync.up.b32 %r1246, %r1247, %r1253, %r1264, %r1265;
	// end inline asm
	// begin inline asm
	shfl.sync.up.b32 %r1251, %r1252, %r1253, %r1264, %r1265;
	// end inline asm
	setp.eq.s32 	%p308, %r1247, 0;
	selp.b32 	%r1309, %r1251, 0, %p308;
	setp.lt.s32 	%p309, %r1184, 16;
	selp.b32 	%r1310, 0, %r1246, %p309;
	add.s32 	%r1257, %r1310, %r1247;
	selp.b32 	%r1311, 0, %r1309, %p309;
	add.s32 	%r1262, %r1311, %r1252;
	// begin inline asm
	shfl.sync.up.b32 %r1882, %r1257, %r1263, %r1264, %r1265;
	// end inline asm
	// begin inline asm
	shfl.sync.up.b32 %r1883, %r1262, %r1263, %r1264, %r1265;
	// end inline asm
	setp.ne.s32 	%p310, %r1184, 31;
	@%p310 bra 	$L__BB4_58;
	shl.b32 	%r1312, %r83, 3;
	mov.u32 	%r1313, _ZN6thrust24THRUST_300001_SM_1000_NS8cuda_cub4core6detail5shmemE;
	add.s32 	%r1314, %r1313, %r1312;
	st.shared.v2.u32 	[%r1314], {%r1257, %r1262};
$L__BB4_58:
	bar.sync 	0;
	ld.shared.v4.u32 	{%r1315, %r1316, %r1317, %r1318}, [_ZN6thrust24THRUST_300001_SM_1000_NS8cuda_cub4core6detail5shmemE];
	add.s32 	%r1319, %r1317, %r1315;
	setp.eq.s32 	%p311, %r1317, 0;
	selp.b32 	%r1320, %r1316, 0, %p311;
	add.s32 	%r1321, %r1320, %r1318;
	setp.eq.s32 	%p312, %r83, 2;
	selp.b32 	%r1322, %r1319, %r1315, %p312;
	selp.b32 	%r1323, %r1321, %r1316, %p312;
	ld.shared.v4.u32 	{%r1324, %r1325, %r1326, %r1327}, [_ZN6thrust24THRUST_300001_SM_1000_NS8cuda_cub4core6detail5shmemE+16];
	add.s32 	%r1328, %r1324, %r1319;
	setp.eq.s32 	%p313, %r1324, 0;
	selp.b32 	%r1329, %r1321, 0, %p313;
	add.s32 	%r1330, %r1329, %r1325;
	setp.eq.s32 	%p314, %r83, 3;
	selp.b32 	%r1331, %r1328, %r1322, %p314;
	selp.b32 	%r1332, %r1330, %r1323, %p314;
	add.s32 	%r1333, %r1326, %r1328;
	setp.eq.s32 	%p315, %r1326, 0;
	selp.b32 	%r1334, %r1330, 0, %p315;
	add.s32 	%r1335, %r1334, %r1327;
	setp.eq.s32 	%p316, %r83, 4;
	selp.b32 	%r1336, %r1333, %r1331, %p316;
	selp.b32 	%r1337, %r1335, %r1332, %p316;
	ld.shared.v4.u32 	{%r1338, %r1339, %r1340, %r1341}, [_ZN6thrust24THRUST_300001_SM_1000_NS8cuda_cub4core6detail5shmemE+32];
	add.s32 	%r1342, %r1338, %r1333;
	setp.eq.s32 	%p317, %r1338, 0;
	selp.b32 	%r1343, %r1335, 0, %p317;
	add.s32 	%r1344, %r1343, %r1339;
	setp.eq.s32 	%p318, %r83, 5;
	selp.b32 	%r1345, %r1342, %r1336, %p318;
	selp.b32 	%r1346, %r1344, %r1337, %p318;
	add.s32 	%r1347, %r1340, %r1342;
	setp.eq.s32 	%p319, %r1340, 0;
	selp.b32 	%r1348, %r1344, 0, %p319;
	add.s32 	%r1349, %r1348, %r1341;
	setp.eq.s32 	%p320, %r83, 6;
	selp.b32 	%r1350, %r1347, %r1345, %p320;
	selp.b32 	%r1351, %r1349, %r1346, %p320;
	ld.shared.v4.u32 	{%r1352, %r1353, %r1354, %r1355}, [_ZN6thrust24THRUST_300001_SM_1000_NS8cuda_cub4core6detail5shmemE+48];
	add.s32 	%r1356, %r1352, %r1347;
	setp.eq.s32 	%p321, %r1352, 0;
	selp.b32 	%r1357, %r1349, 0, %p321;
	add.s32 	%r1358, %r1357, %r1353;
	setp.eq.s32 	%p322, %r83, 7;
	selp.b32 	%r113, %r1356, %r1350, %p322;
	selp.b32 	%r114, %r1358, %r1351, %p322;
	add.s32 	%r115, %r1354, %r1356;
	setp.eq.s32 	%p323, %r1354, 0;
	selp.b32 	%r1359, %r1358, 0, %p323;
	add.s32 	%r116, %r1359, %r1355;
	setp.lt.u32 	%p324, %r1892, 32;
	@%p324 bra 	$L__BB4_60;
	setp.eq.s32 	%p325, %r1882, 0;
	selp.b32 	%r1360, %r114, 0, %p325;
	add.s32 	%r1361, %r1360, %r1883;
	setp.eq.s32 	%p326, %r1184, 0;
	selp.b32 	%r1362, 0, %r1882, %p326;
	add.s32 	%r1882, %r113, %r1362;
	selp.b32 	%r1883, %r114, %r1361, %p326;
	bra.uni 	$L__BB4_76;
$L__BB4_60:
	setp.ne.s32 	%p327, %r1892, 0;
	mul.wide.u32 	%rd225, %r1, 16;
	add.s64 	%rd18, %rd1, %rd225;
	@%p327 bra 	$L__BB4_62;
	st.shared.u32 	[_ZN6thrust24THRUST_300001_SM_1000_NS8cuda_cub4core6detail5shmemE+116], %r115;
	st.shared.u32 	[_ZN6thrust24THRUST_300001_SM_1000_NS8cuda_cub4core6detail5shmemE+120], %r116;
	mov.b64 	%rd227, {%r115, %r116};
	add.s64 	%rd226, %rd18, 512;
	mov.b64 	%rd228, 100;
	// begin inline asm
	st.relaxed.gpu.v2.u64 [%rd226], {%rd227, %rd228};
	// end inline asm
$L__BB4_62:
	mov.u32 	%r1363, %nctaid.x;
	setp.gt.u32 	%p328, %r1363, 499;
	@%p328 bra 	$L__BB4_64;
	membar.cta;
	bra.uni 	$L__BB4_65;
$L__BB4_64:
	mov.b32 	%r1364, 450;
	// begin inline asm
	nanosleep.u32 %r1364;
	// end inline asm
$L__BB4_65:
	mul.wide.u32 	%rd229, %r1892, 16;
	xor.b64  	%rd230, %rd229, -16;
	add.s64 	%rd231, %rd18, %rd230;
	add.s64 	%rd19, %rd231, 512;
$L__BB4_66:
	// begin inline asm
	ld.relaxed.gpu.v2.u64 {%rd232, %rd334}, [%rd19];
	// end inline asm
	setp.eq.s64 	%p329, %rd334, 99;
	mov.b32 	%r1365, -1;
	vote.sync.any.pred 	%p330, %p329, %r1365;
	@%p330 bra 	$L__BB4_66;
	mov.b64 	{%r1369, %r1374}, %rd232;
	setp.eq.s64 	%p331, %rd334, 101;
	mov.b32 	%r1417, -1;
	vote.sync.ballot.b32 	%r1418, %p331, %r1417;
	// begin inline asm
	mov.u32 %r1367, %lanemask_ge;
	// end inline asm
	and.b32  	%r1419, %r1418, %r1367;
	or.b32  	%r1420, %r1419, -2147483648;
	add.s32 	%r1421, %r1420, -1;
	not.b32 	%r1422, %r1420;
	and.b32  	%r1423, %r1422, %r1421;
	popc.b32 	%r1371, %r1423;
	mov.b32 	%r1375, 1;
	// begin inline asm
	shfl.sync.down.b32 %r1368, %r1369, %r1375, %r1371, %r1417;
	// end inline asm
	// begin inline asm
	shfl.sync.down.b32 %r1373, %r1374, %r1375, %r1371, %r1417;
	// end inline asm
	setp.lt.s32 	%p333, %r1184, %r1371;
	setp.eq.s32 	%p334, %r1369, 0;
	selp.b32 	%r1424, %r1368, 0, %p333;
	add.s32 	%r1379, %r1424, %r1369;
	selp.b32 	%r1425, %r1373, 0, %p334;
	selp.b32 	%r1426, %r1425, 0, %p333;
	add.s32 	%r1384, %r1426, %r1374;
	mov.b32 	%r1385, 2;
	// begin inline asm
	shfl.sync.down.b32 %r1378, %r1379, %r1385, %r1371, %r1417;
	// end inline asm
	// begin inline asm
	shfl.sync.down.b32 %r1383, %r1384, %r1385, %r1371, %r1417;
	// end inline asm
	add.s32 	%r1427, %r1184, 2;
	setp.gt.s32 	%p335, %r1427, %r1371;
	setp.eq.s32 	%p336, %r1379, 0;
	selp.b32 	%r1428, %r1383, 0, %p336;
	selp.b32 	%r1429, 0, %r1378, %p335;
	add.s32 	%r1389, %r1379, %r1429;
	selp.b32 	%r1430, 0, %r1428, %p335;
	add.s32 	%r1394, %r1430, %r1384;
	mov.b32 	%r1395, 4;
	// begin inline asm
	shfl.sync.down.b32 %r1388, %r1389, %r1395, %r1371, %r1417;
	// end inline asm
	// begin inline asm
	shfl.sync.down.b32 %r1393, %r1394, %r1395, %r1371, %r1417;
	// end inline asm
	add.s32 	%r1431, %r1184, 4;
	setp.gt.s32 	%p337, %r1431, %r1371;
	setp.eq.s32 	%p338, %r1389, 0;
	selp.b32 	%r1432, %r1393, 0, %p338;
	selp.b32 	%r1433, 0, %r1388, %p337;
	add.s32 	%r1399, %r1389, %r1433;
	selp.b32 	%r1434, 0, %r1432, %p337;
	add.s32 	%r1404, %r1394, %r1434;
	mov.b32 	%r1405, 8;
	// begin inline asm
	shfl.sync.down.b32 %r1398, %r1399, %r1405, %r1371, %r1417;
	// end inline asm
	// begin inline asm
	shfl.sync.down.b32 %r1403, %r1404, %r1405, %r1371, %r1417;
	// end inline asm
	add.s32 	%r1435, %r1184, 8;
	setp.gt.s32 	%p339, %r1435, %r1371;
	setp.eq.s32 	%p340, %r1399, 0;
	selp.b32 	%r1436, %r1403, 0, %p340;
	selp.b32 	%r1437, 0, %r1398, %p339;
	add.s32 	%r1409, %r1399, %r1437;
	selp.b32 	%r1438, 0, %r1436, %p339;
	add.s32 	%r1414, %r1404, %r1438;
	mov.b32 	%r1415, 16;
	// begin inline asm
	shfl.sync.down.b32 %r1408, %r1409, %r1415, %r1371, %r1417;
	// end inline asm
	// begin inline asm
	shfl.sync.down.b32 %r1413, %r1414, %r1415, %r1371, %r1417;
	// end inline asm
	add.s32 	%r1439, %r1184, 16;
	setp.gt.s32 	%p341, %r1439, %r1371;
	setp.eq.s32 	%p342, %r1409, 0;
	selp.b32 	%r1440, %r1413, 0, %p342;
	selp.b32 	%r1441, 0, %r1408, %p341;
	add.s32 	%r1879, %r1441, %r1409;
	selp.b32 	%r1442, 0, %r1440, %p341;
	add.s32 	%r1880, %r1414, %r1442;
	not.b32 	%r1443, %r1892;
	add.s32 	%r1881, %r1, %r1443;
	add.s64 	%rd22, %rd1, 512;
$L__BB4_68:
	setp.ne.s64 	%p343, %rd334, 101;
	mov.b32 	%r1444, -1;
	vote.sync.all.pred 	%p344, %p343, %r1444;
	not.pred 	%p345, %p344;
	@%p345 bra 	$L__BB4_72;
	mul.wide.s32 	%rd274, %r1881, 16;
	add.s64 	%rd275, %rd22, %rd274;
	add.s64 	%rd273, %rd275, -512;
$L__BB4_70:
	// begin inline asm
	ld.relaxed.gpu.v2.u64 {%rd271, %rd334}, [%rd273];
	// end inline asm
	setp.eq.s64 	%p383, %rd334, 99;
	mov.b32 	%r1527, -1;
	vote.sync.any.pred 	%p384, %p383, %r1527;
	@%p384 bra 	$L__BB4_70;
	mov.b64 	{%r1530, %r1535}, %rd271;
	setp.eq.s64 	%p385, %rd334, 101;
	mov.b32 	%r1578, -1;
	vote.sync.ballot.b32 	%r1579, %p385, %r1578;
	and.b32  	%r1580, %r1579, %r1367;
	or.b32  	%r1581, %r1580, -2147483648;
	add.s32 	%r1582, %r1581, -1;
	not.b32 	%r1583, %r1581;
	and.b32  	%r1584, %r1583, %r1582;
	popc.b32 	%r1532, %r1584;
	mov.b32 	%r1536, 1;
	// begin inline asm
	shfl.sync.down.b32 %r1529, %r1530, %r1536, %r1532, %r1578;
	// end inline asm
	// begin inline asm
	shfl.sync.down.b32 %r1534, %r1535, %r1536, %r1532, %r1578;
	// end inline asm
	setp.lt.s32 	%p387, %r1184, %r1532;
	setp.eq.s32 	%p388, %r1530, 0;
	selp.b32 	%r1585, %r1529, 0, %p387;
	add.s32 	%r1540, %r1585, %r1530;
	selp.b32 	%r1586, %r1534, 0, %p388;
	selp.b32 	%r1587, %r1586, 0, %p387;
	add.s32 	%r1545, %r1587, %r1535;
	mov.b32 	%r1546, 2;
	// begin inline asm
	shfl.sync.down.b32 %r1539, %r1540, %r1546, %r1532, %r1578;
	// end inline asm
	// begin inline asm
	shfl.sync.down.b32 %r1544, %r1545, %r1546, %r1532, %r1578;
	// end inline asm
	add.s32 	%r1588, %r1184, 2;
	setp.gt.s32 	%p389, %r1588, %r1532;
	setp.eq.s32 	%p390, %r1540, 0;
	selp.b32 	%r1589, %r1544, 0, %p390;
	selp.b32 	%r1590, 0, %r1539, %p389;
	add.s32 	%r1550, %r1540, %r1590;
	selp.b32 	%r1591, 0, %r1589, %p389;
	add.s32 	%r1555, %r1591, %r1545;
	mov.b32 	%r1556, 4;
	// begin inline asm
	shfl.sync.down.b32 %r1549, %r1550, %r1556, %r1532, %r1578;
	// end inline asm
	// begin inline asm
	shfl.sync.down.b32 %r1554, %r1555, %r1556, %r1532, %r1578;
	// end inline asm
	add.s32 	%r1592, %r1184, 4;
	setp.gt.s32 	%p391, %r1592, %r1532;
	setp.eq.s32 	%p392, %r1550, 0;
	selp.b32 	%r1593, %r1554, 0, %p392;
	selp.b32 	%r1594, 0, %r1549, %p391;
	add.s32 	%r1560, %r1550, %r1594;
	selp.b32 	%r1595, 0, %r1593, %p391;
	add.s32 	%r1565, %r1555, %r1595;
	mov.b32 	%r1566, 8;
	// begin inline asm
	shfl.sync.down.b32 %r1559, %r1560, %r1566, %r1532, %r1578;
	// end inline asm
	// begin inline asm
	shfl.sync.down.b32 %r1564, %r1565, %r1566, %r1532, %r1578;
	// end inline asm
	add.s32 	%r1596, %r1184, 8;
	setp.gt.s32 	%p393, %r1596, %r1532;
	setp.eq.s32 	%p394, %r1560, 0;
	selp.b32 	%r1597, %r1564, 0, %p394;
	selp.b32 	%r1598, 0, %r1559, %p393;
	add.s32 	%r1570, %r1560, %r1598;
	selp.b32 	%r1599, 0, %r1597, %p393;
	add.s32 	%r1575, %r1565, %r1599;
	mov.b32 	%r1576, 16;
	// begin inline asm
	shfl.sync.down.b32 %r1569, %r1570, %r1576, %r1532, %r1578;
	// end inline asm
	// begin inline asm
	shfl.sync.down.b32 %r1574, %r1575, %r1576, %r1532, %r1578;
	// end inline asm
	add.s32 	%r1600, %r1184, 16;
	setp.gt.s32 	%p395, %r1600, %r1532;
	setp.eq.s32 	%p396, %r1570, 0;
	selp.b32 	%r1601, %r1574, 0, %p396;
	selp.b32 	%r1602, 0, %r1569, %p395;
	selp.b32 	%r1603, 0, %r1601, %p395;
	add.s32 	%r1604, %r1575, %r1603;
	add.s32 	%r1605, %r1602, %r1879;
	add.s32 	%r126, %r1605, %r1570;
	setp.eq.s32 	%p397, %r1879, 0;
	selp.b32 	%r1606, %r1604, 0, %p397;
	add.s32 	%r1880, %r1606, %r1880;
	add.s32 	%r1881, %r1881, -32;
	mov.u32 	%r1879, %r126;
	bra.uni 	$L__BB4_68;
$L__BB4_72:
	@%p327 bra 	$L__BB4_74;
	add.s32 	%r1446, %r1879, %r115;
	setp.eq.s32 	%p347, %r115, 0;
	selp.b32 	%r1447, %r1880, 0, %p347;
	add.s32 	%r1448, %r1447, %r116;
	mov.b64 	%rd236, {%r1446, %r1448};
	add.s64 	%rd235, %rd18, 512;
	mov.b64 	%rd237, 101;
	// begin inline asm
	st.relaxed.gpu.v2.u64 [%rd235], {%rd236, %rd237};
	// end inline asm
	st.shared.u32 	[_ZN6thrust24THRUST_300001_SM_1000_NS8cuda_cub4core6detail5shmemE+100], %r1879;
	st.shared.v2.u32 	[_ZN6thrust24THRUST_300001_SM_1000_NS8cuda_cub4core6detail5shmemE+104], {%r1880, %r1446};
	st.shared.u32 	[_ZN6thrust24THRUST_300001_SM_1000_NS8cuda_cub4core6detail5shmemE+112], %r1448;
$L__BB4_74:
	setp.ne.s32 	%p348, %r1184, 0;
	@%p348 bra 	$L__BB4_76;
	st.shared.v2.u32 	[_ZN6thrust24THRUST_300001_SM_1000_NS8cuda_cub4core6detail5shmemE+72], {%r1879, %r1880};
	mov.u32 	%r1882, %r1879;
	mov.u32 	%r1883, %r1880;
$L__BB4_76:
	setp.eq.s32 	%p349, %r1892, 0;
	bar.sync 	0;
	@%p349 bra 	$L__BB4_78;
	ld.shared.v2.u32 	{%r1449, %r1450}, [_ZN6thrust24THRUST_300001_SM_1000_NS8cuda_cub4core6detail5shmemE+72];
	add.s32 	%r131, %r1449, %r1882;
	setp.eq.s32 	%p350, %r1882, 0;
	selp.b32 	%r1451, %r1450, 0, %p350;
	add.s32 	%r1883, %r1451, %r1883;
	mov.u32 	%r1882, %r131;
$L__BB4_78:
	setp.ne.s32 	%p351, %r92, %r93;
	setp.ne.s32 	%p352, %r91, %r92;
	setp.ne.s32 	%p353, %r90, %r91;
	setp.ne.s32 	%p354, %r89, %r90;
	setp.ne.s32 	%p355, %r88, %r89;
	setp.ne.s32 	%p356, %r87, %r88;
	setp.ne.s32 	%p357, %r86, %r87;
	setp.ne.s32 	%p358, %r1878, %r86;
	selp.u32 	%r1452, 1, 0, %p358;
	add.s32 	%r135, %r1882, %r1452;
	selp.b32 	%r1453, 0, %r1883, %p358;
	add.s32 	%r136, %r1453, %r97;
	selp.u32 	%r1454, 1, 0, %p357;
	add.s32 	%r1455, %r1454, %r1452;
	add.s32 	%r137, %r1455, %r1882;
	selp.b32 	%r1456, 0, %r136, %p357;
	add.s32 	%r138, %r98, %r1456;
	selp.u32 	%r1457, 1, 0, %p356;
	add.s32 	%r139, %r137, %r1457;
	selp.b32 	%r1458, 0, %r138, %p356;
	add.s32 	%r140, %r99, %r1458;
	selp.u32 	%r1459, 1, 0, %p355;
	add.s32 	%r141, %r139, %r1459;
	selp.b32 	%r1460, 0, %r140, %p355;
	add.s32 	%r142, %r100, %r1460;
	selp.u32 	%r1461, 1, 0, %p354;
	add.s32 	%r143, %r141, %r1461;
	selp.b32 	%r1462, 0, %r142, %p354;
	add.s32 	%r144, %r101, %r1462;
	selp.u32 	%r1463, 1, 0, %p353;
	add.s32 	%r145, %r143, %r1463;
	selp.b32 	%r1464, 0, %r144, %p353;
	add.s32 	%r146, %r102, %r1464;
	selp.u32 	%r1465, 1, 0, %p352;
	add.s32 	%r147, %r145, %r1465;
	selp.b32 	%r1466, 0, %r146, %p352;
	add.s32 	%r148, %r103, %r1466;
	selp.u32 	%r1467, 1, 0, %p351;
	add.s32 	%r149, %r147, %r1467;
	selp.b32 	%r1468, 0, %r148, %p351;
	add.s32 	%r150, %r104, %r1468;
	ld.shared.u32 	%r151, [_ZN6thrust24THRUST_300001_SM_1000_NS8cuda_cub4core6detail5shmemE+116];
	ld.shared.u32 	%r152, [_ZN6thrust24THRUST_300001_SM_1000_NS8cuda_cub4core6detail5shmemE+100];
	setp.lt.s32 	%p359, %r151, 257;
	@%p359 bra 	$L__BB4_104;
	setp.eq.s32 	%p369, %r1878, %r86;
	bar.sync 	0;
	@%p369 bra 	$L__BB4_81;
	sub.s32 	%r1469, %r1882, %r152;
	shl.b32 	%r1470, %r1469, 3;
	mov.u32 	%r1471, _ZN6thrust24THRUST_300001_SM_1000_NS8cuda_cub4core6detail5shmemE;
	add.s32 	%r1472, %r1471, %r1470;
	st.shared.v2.u32 	[%r1472], {%r1878, %r1883};
$L__BB4_81:
	setp.eq.s32 	%p370, %r86, %r87;
	@%p370 bra 	$L__BB4_83;
	sub.s32 	%r1473, %r135, %r152;
	shl.b32 	%r1474, %r1473, 3;
	mov.u32 	%r1475, _ZN6thrust24THRUST_300001_SM_1000_NS8cuda_cub4core6detail5shmemE;
	add.s32 	%r1476, %r1475, %r1474;
	st.shared.v2.u32 	[%r1476], {%r86, %r136};
$L__BB4_83:
	setp.eq.s32 	%p371, %r87, %r88;
	@%p371 bra 	$L__BB4_85;
	sub.s32 	%r1477, %r137, %r152;
	shl.b32 	%r1478, %r1477, 3;
	mov.u32 	%r1479, _ZN6thrust24THRUST_300001_SM_1000_NS8cuda_cub4core6detail5shmemE;
	add.s32 	%r1480, %r1479, %r1478;
	st.shared.v2.u32 	[%r1480], {%r87, %r138};
$L__BB4_85:
	setp.eq.s32 	%p372, %r88, %r89;
	@%p372 bra 	$L__BB4_87;
	sub.s32 	%r1481, %r139, %r152;
	shl.b32 	%r1482, %r1481, 3;
	mov.u32 	%r1483, _ZN6thrust24THRUST_300001_SM_1000_NS8cuda_cub4core6detail5shmemE;
	add.s32 	%r1484, %r1483, %r1482;
	st.shared.v2.u32 	[%r1484], {%r88, %r140};
$L__BB4_87:
	setp.eq.s32 	%p373, %r89, %r90;
	@%p373 bra 	$L__BB4_89;
	sub.s32 	%r1485, %r141, %r152;
	shl.b32 	%r1486, %r1485, 3;
	mov.u32 	%r1487, _ZN6thrust24THRUST_300001_SM_1000_NS8cuda_cub4core6detail5shmemE;
	add.s32 	%r1488, %r1487, %r1486;
	st.shared.v2.u32 	[%r1488], {%r89, %r142};
$L__BB4_89:
	setp.eq.s32 	%p374, %r90, %r91;
	@%p374 bra 	$L__BB4_91;
	sub.s32 	%r1489, %r143, %r152;
	shl.b32 	%r1490, %r1489, 3;
	mov.u32 	%r1491, _ZN6thrust24THRUST_300001_SM_1000_NS8cuda_cub4core6detail5shmemE;
	add.s32 	%r1492, %r1491, %r1490;
	st.shared.v2.u32 	[%r1492], {%r90, %r144};
$L__BB4_91:
	setp.eq.s32 	%p375, %r91, %r92;
	@%p375 bra 	$L__BB4_93;
	sub.s32 	%r1493, %r145, %r152;
	shl.b32 	%r1494, %r1493, 3;
	mov.u32 	%r1495, _ZN6thrust24THRUST_300001_SM_1000_NS8cuda_cub4core6detail5shmemE;
	add.s32 	%r1496, %r1495, %r1494;
	st.shared.v2.u32 	[%r1496], {%r91, %r146};
$L__BB4_93:
	setp.eq.s32 	%p376, %r92, %r93;
	@%p376 bra 	$L__BB4_95;
	sub.s32 	%r1497, %r147, %r152;
	shl.b32 	%r1498, %r1497, 3;
	mov.u32 	%r1499, _ZN6thrust24THRUST_300001_SM_1000_NS8cuda_cub4core6detail5shmemE;
	add.s32 	%r1500, %r1499, %r1498;
	st.shared.v2.u32 	[%r1500], {%r92, %r148};
$L__BB4_95:
	setp.eq.s32 	%p377, %r93, %r94;
	@%p377 bra 	$L__BB4_97;
	sub.s32 	%r1501, %r149, %r152;
	shl.b32 	%r1502, %r1501, 3;
	mov.u32 	%r1503, _ZN6thrust24THRUST_300001_SM_1000_NS8cuda_cub4core6detail5shmemE;
	add.s32 	%r1504, %r1503, %r1502;
	st.shared.v2.u32 	[%r1504], {%r93, %r150};
$L__BB4_97:
	bar.sync 	0;
	setp.ge.s32 	%p378, %r1892, %r151;
	@%p378 bra 	$L__BB4_322;
	not.b32 	%r1505, %r1892;
	add.s32 	%r153, %r151, %r1505;
	and.b32  	%r1506, %r153, 768;
	setp.eq.s32 	%p379, %r1506, 768;
	@%p379 bra 	$L__BB4_101;
	shr.u32 	%r1507, %r153, 8;
	add.s32 	%r1508, %r1507, 1;
	and.b32  	%r1509, %r1508, 3;
	shl.b32 	%r1510, %r1892, 3;
	mov.u32 	%r1511, _ZN6thrust24THRUST_300001_SM_1000_NS8cuda_cub4core6detail5shmemE;
	add.s32 	%r1888, %r1511, %r1510;
	add.s32 	%r1887, %r1892, %r152;
	neg.s32 	%r1886, %r1509;
	shl.b32 	%r1512, %r1508, 8;
	and.b32  	%r1513, %r1512, 768;
	add.s32 	%r1892, %r1892, %r1513;
$L__BB4_100:
	.pragma "nounroll";
	mul.wide.s32 	%rd265, %r1887, 4;
	add.s64 	%rd266, %rd5, %rd265;
	add.s64 	%rd267, %rd4, %rd265;
	ld.shared.v2.u32 	{%r1514, %r1515}, [%r1888];
	st.global.u32 	[%rd267], %r1514;
	st.global.u32 	[%rd266], %r1515;
	add.s32 	%r1888, %r1888, 2048;
	add.s32 	%r1887, %r1887, 256;
	add.s32 	%r1886, %r1886, 1;
	setp.ne.s32 	%p380, %r1886, 0;
	@%p380 bra 	$L__BB4_100;
$L__BB4_101:
	setp.lt.u32 	%p381, %r153, 768;
	@%p381 bra 	$L__BB4_322;
	add.s64 	%rd26, %rd4, 2048;
	add.s32 	%r1891, %r1892, %r152;
	add.s64 	%rd27, %rd5, 2048;
	shl.b32 	%r1516, %r1892, 3;
	mov.u32 	%r1517, _ZN6thrust24THRUST_300001_SM_1000_NS8cuda_cub4core6detail5shmemE;
	add.s32 	%r1518, %r1516, %r1517;
	add.s32 	%r1890, %r1518, 4096;
$L__BB4_103:
	mul.wide.s32 	%rd268, %r1891, 4;
	add.s64 	%rd269, %rd26, %rd268;
	add.s64 	%rd270, %rd27, %rd268;
	ld.shared.v2.u32 	{%r1519, %r1520}, [%r1890+-4096];
	st.global.u32 	[%rd269+-2048], %r1519;
	st.global.u32 	[%rd270+-2048], %r1520;
	ld.shared.v2.u32 	{%r1521, %r1522}, [%r1890+-2048];
	st.global.u32 	[%rd269+-1024], %r1521;
	st.global.u32 	[%rd270+-1024], %r1522;
	ld.shared.v2.u32 	{%r1523, %r1524}, [%r1890];
	st.global.u32 	[%rd269], %r1523;
	st.global.u32 	[%rd270], %r1524;
	ld.shared.v2.u32 	{%r1525, %r1526}, [%r1890+2048];
	st.global.u32 	[%rd269+1024], %r1525;
	st.global.u32 	[%rd270+1024], %r1526;
	add.s32 	%r1892, %r1892, 1024;
	add.s32 	%r1891, %r1891, 1024;
	add.s32 	%r1890, %r1890, 8192;
	setp.lt.s32 	%p382, %r1892, %r151;
	@%p382 bra 	$L__BB4_103;
	bra.uni 	$L__BB4_322;
$L__BB4_104:
	setp.eq.s32 	%p360, %r1878, %r86;
	@%p360 bra 	$L__BB4_106;
	mul.wide.s32 	%rd238, %r1882, 4;
	add.s64 	%rd239, %rd4, %rd238;
	st.global.u32 	[%rd239], %r1878;
	add.s64 	%rd240, %rd5, %rd238;
	st.global.u32 	[%rd240], %r1883;
$L__BB4_106:
	setp.eq.s32 	%p361, %r86, %r87;
	@%p361 bra 	$L__BB4_108;
	mul.wide.s32 	%rd241, %r135, 4;
	add.s64 	%rd242, %rd4, %rd241;
	st.global.u32 	[%rd242], %r86;
	add.s64 	%rd243, %rd5, %rd241;
	st.global.u32 	[%rd243], %r136;
$L__BB4_108:
	setp.eq.s32 	%p362, %r87, %r88;
	@%p362 bra 	$L__BB4_110;
	mul.wide.s32 	%rd244, %r137, 4;
	add.s64 	%rd245, %rd4, %rd244;
	st.global.u32 	[%rd245], %r87;
	add.s64 	%rd246, %rd5, %rd244;
	st.global.u32 	[%rd246], %r138;
$L__BB4_110:
	setp.eq.s32 	%p363, %r88, %r89;
	@%p363 bra 	$L__BB4_112;
	mul.wide.s32 	%rd247, %r139, 4;
	add.s64 	%rd248, %rd4, %rd247;
	st.global.u32 	[%rd248], %r88;
	add.s64 	%rd249, %rd5, %rd247;
	st.global.u32 	[%rd249], %r140;
$L__BB4_112:
	setp.eq.s32 	%p364, %r89, %r90;
	@%p364 bra 	$L__BB4_114;
	mul.wide.s32 	%rd250, %r141, 4;
	add.s64 	%rd251, %rd4, %rd250;
	st.global.u32 	[%rd251], %r89;
	add.s64 	%rd252, %rd5, %rd250;
	st.global.u32 	[%rd252], %r142;
$L__BB4_114:
	setp.eq.s32 	%p365, %r90, %r91;
	@%p365 bra 	$L__BB4_116;
	mul.wide.s32 	%rd253, %r143, 4;
	add.s64 	%rd254, %rd4, %rd253;
	st.global.u32 	[%rd254], %r90;
	add.s64 	%rd255, %rd5, %rd253;
	st.global.u32 	[%rd255], %r144;
$L__BB4_116:
	setp.eq.s32 	%p366, %r91, %r92;
	@%p366 bra 	$L__BB4_118;
	mul.wide.s32 	%rd256, %r145, 4;
	add.s64 	%rd257, %rd4, %rd256;
	st.global.u32 	[%rd257], %r91;
	add.s64 	%rd258, %rd5, %rd256;
	st.global.u32 	[%rd258], %r146;
$L__BB4_118:
	setp.eq.s32 	%p367, %r92, %r93;
	@%p367 bra 	$L__BB4_120;
	mul.wide.s32 	%rd259, %r147, 4;
	add.s64 	%rd260, %rd4, %rd259;
	st.global.u32 	[%rd260], %r92;
	add.s64 	%rd261, %rd5, %rd259;
	st.global.u32 	[%rd261], %r148;
$L__BB4_120:
	setp.eq.s32 	%p368, %r93, %r94;
	@%p368 bra 	$L__BB4_322;
	mul.wide.s32 	%rd262, %r149, 4;
	add.s64 	%rd263, %rd4, %rd262;
	st.global.u32 	[%rd263], %r93;
	add.s64 	%rd264, %rd5, %rd262;
	st.global.u32 	[%rd264], %r150;
	bra.uni 	$L__BB4_322;
$L__BB4_122:
	setp.lt.s32 	%p13, %r3, 1;
	@%p13 bra 	$L__BB4_322;
	setp.ne.s32 	%p14, %r1, 0;
	@%p14 bra 	$L__BB4_212;
	mul.wide.u32 	%rd143, %r2, 4;
	add.s64 	%rd142, %rd2, %rd143;
	// begin inline asm
	ld.global.nc.u32 %r1901, [%rd142];
	// end inline asm
	mov.u32 	%r174, %tid.x;
	and.b32  	%r899, %r174, 31;
	and.b32  	%r900, %r174, 992;
	mul.lo.s32 	%r901, %r900, 9;
	or.b32  	%r175, %r901, %r899;
	setp.ge.u32 	%p175, %r175, %r3;
	mov.u32 	%r1893, %r1901;
	@%p175 bra 	$L__BB4_126;
	mul.wide.u32 	%rd145, %r175, 4;
	add.s64 	%rd144, %rd142, %rd145;
	// begin inline asm
	ld.global.nc.u32 %r1893, [%rd144];
	// end inline asm
$L__BB4_126:
	add.s32 	%r178, %r175, 32;
	setp.ge.u32 	%p176, %r178, %r3;
	shl.b32 	%r179, %r175, 2;
	cvt.u64.u32 	%rd146, %r179;
	add.s64 	%rd29, %rd142, %rd146;
	mov.u32 	%r1894, %r1901;
	@%p176 bra 	$L__BB4_128;
	add.s64 	%rd147, %rd29, 128;
	// begin inline asm
	ld.global.nc.u32 %r1894, [%rd147];
	// end inline asm
$L__BB4_128:
	add.s32 	%r182, %r175, 64;
	setp.ge.u32 	%p177, %r182, %r3;
	mov.u32 	%r1895, %r1901;
	@%p177 bra 	$L__BB4_130;
	add.s64 	%rd148, %rd29, 256;
	// begin inline asm
	ld.global.nc.u32 %r1895, [%rd148];
	// end inline asm
$L__BB4_130:
	add.s32 	%r185, %r175, 96;
	setp.ge.u32 	%p178, %r185, %r3;
	mov.u32 	%r1896, %r1901;
	@%p178 bra 	$L__BB4_132;
	add.s64 	%rd149, %rd29, 384;
	// begin inline asm
	ld.global.nc.u32 %r1896, [%rd149];
	// end inline asm
$L__BB4_132:
	add.s32 	%r188, %r175, 128;
	setp.ge.u32 	%p179, %r188, %r3;
	mov.u32 	%r1897, %r1901;
	@%p179 bra 	$L__BB4_134;
	add.s64 	%rd150, %rd29, 512;
	// begin inline asm
	ld.global.nc.u32 %r1897, [%rd150];
	// end inline asm
$L__BB4_134:
	add.s32 	%r191, %r175, 160;
	setp.ge.u32 	%p180, %r191, %r3;
	mov.u32 	%r1898, %r1901;
	@%p180 bra 	$L__BB4_136;
	add.s64 	%rd151, %rd29, 640;
	// begin inline asm
	ld.global.nc.u32 %r1898, [%rd151];
	// end inline asm
$L__BB4_136:
	add.s32 	%r194, %r175, 192;
	setp.ge.u32 	%p181, %r194, %r3;
	mov.u32 	%r1899, %r1901;
	@%p181 bra 	$L__BB4_138;
	add.s64 	%rd152, %rd29, 768;
	// begin inline asm
	ld.global.nc.u32 %r1899, [%rd152];
	// end inline asm
$L__BB4_138:
	add.s32 	%r197, %r175, 224;
	setp.ge.u32 	%p182, %r197, %r3;
	mov.u32 	%r1900, %r1901;
	@%p182 bra 	$L__BB4_140;
	add.s64 	%rd153, %rd29, 896;
	// begin inline asm
	ld.global.nc.u32 %r1900, [%rd153];
	// end inline asm
$L__BB4_140:
	add.s32 	%r200, %r175, 256;
	setp.ge.u32 	%p183, %r200, %r3;
	@%p183 bra 	$L__BB4_142;
	add.s64 	%rd154, %rd29, 1024;
	// begin inline asm
	ld.global.nc.u32 %r1901, [%rd154];
	// end inline asm
$L__BB4_142:
	setp.ge.u32 	%p184, %r175, %r3;
	// begin inline asm
	mov.u32 %r911, %laneid;
	// end inline asm
	shr.u32 	%r204, %r174, 5;
	mad.lo.s32 	%r913, %r204, 288, %r911;
	shl.b32 	%r914, %r913, 2;
	mov.u32 	%r915, _ZN6thrust24THRUST_300001_SM_1000_NS8cuda_cub4core6detail5shmemE;
	add.s32 	%r205, %r915, %r914;
	st.shared.u32 	[%r205], %r1893;
	st.shared.u32 	[%r205+128], %r1894;
	st.shared.u32 	[%r205+256], %r1895;
	st.shared.u32 	[%r205+384], %r1896;
	st.shared.u32 	[%r205+512], %r1897;
	st.shared.u32 	[%r205+640], %r1898;
	st.shared.u32 	[%r205+768], %r1899;
	st.shared.u32 	[%r205+896], %r1900;
	st.shared.u32 	[%r205+1024], %r1901;
	bar.warp.sync 	-1;
	shl.b32 	%r916, %r911, 5;
	add.s32 	%r206, %r205, %r916;
	ld.shared.u32 	%r207, [%r206];
	ld.shared.u32 	%r208, [%r206+4];
	ld.shared.u32 	%r209, [%r206+8];
	ld.shared.u32 	%r210, [%r206+12];
	ld.shared.u32 	%r211, [%r206+16];
	ld.shared.u32 	%r212, [%r206+20];
	ld.shared.u32 	%r213, [%r206+24];
	ld.shared.u32 	%r214, [%r206+28];
	ld.shared.u32 	%r215, [%r206+32];
	bar.sync 	0;
	add.s64 	%rd155, %rd3, %rd143;
	// begin inline asm
	ld.global.nc.u32 %r1910, [%rd155];
	// end inline asm
	mov.u32 	%r1902, %r1910;
	@%p184 bra 	$L__BB4_144;
	mul.wide.u32 	%rd158, %r175, 4;
	add.s64 	%rd157, %rd155, %rd158;
	// begin inline asm
	ld.global.nc.u32 %r1902, [%rd157];
	// end inline asm
$L__BB4_144:
	setp.ge.u32 	%p185, %r178, %r3;
	add.s64 	%rd31, %rd155, %rd146;
	mov.u32 	%r1903, %r1910;
	@%p185 bra 	$L__BB4_146;
	add.s64 	%rd160, %rd31, 128;
	// begin inline asm
	ld.global.nc.u32 %r1903, [%rd160];
	// end inline asm
$L__BB4_146:
	setp.ge.u32 	%p186, %r182, %r3;
	mov.u32 	%r1904, %r1910;
	@%p186 bra 	$L__BB4_148;
	add.s64 	%rd161, %rd31, 256;
	// begin inline asm
	ld.global.nc.u32 %r1904, [%rd161];
	// end inline asm
$L__BB4_148:
	setp.ge.u32 	%p187, %r185, %r3;
	mov.u32 	%r1905, %r1910;
	@%p187 bra 	$L__BB4_150;
	add.s64 	%rd162, %rd31, 384;
	// begin inline asm
	ld.global.nc.u32 %r1905, [%rd162];
	// end inline asm
$L__BB4_150:
	setp.ge.u32 	%p188, %r188, %r3;
	mov.u32 	%r1906, %r1910;
	@%p188 bra 	$L__BB4_152;
	add.s64 	%rd163, %rd31, 512;
	// begin inline asm
	ld.global.nc.u32 %r1906, [%rd163];
	// end inline asm
$L__BB4_152:
	setp.ge.u32 	%p189, %r191, %r3;
	mov.u32 	%r1907, %r1910;
	@%p189 bra 	$L__BB4_154;
	add.s64 	%rd164, %rd31, 640;
	// begin inline asm
	ld.global.nc.u32 %r1907, [%rd164];
	// end inline asm
$L__BB4_154:
	setp.ge.u32 	%p190, %r194, %r3;
	mov.u32 	%r1908, %r1910;
	@%p190 bra 	$L__BB4_156;
	add.s64 	%rd165, %rd31, 768;
	// begin inline asm
	ld.global.nc.u32 %r1908, [%rd165];
	// end inline asm
$L__BB4_156:
	setp.ge.u32 	%p191, %r197, %r3;
	mov.u32 	%r1909, %r1910;
	@%p191 bra 	$L__BB4_158;
	add.s64 	%rd166, %rd31, 896;
	// begin inline asm
	ld.global.nc.u32 %r1909, [%rd166];
	// end inline asm
$L__BB4_158:
	setp.ge.u32 	%p192, %r200, %r3;
	@%p192 bra 	$L__BB4_160;
	add.s64 	%rd167, %rd31, 1024;
	// begin inline asm
	ld.global.nc.u32 %r1910, [%rd167];
	// end inline asm
$L__BB4_160:
	st.shared.u32 	[%r205], %r1902;
	st.shared.u32 	[%r205+128], %r1903;
	st.shared.u32 	[%r205+256], %r1904;
	st.shared.u32 	[%r205+384], %r1905;
	st.shared.u32 	[%r205+512], %r1906;
	st.shared.u32 	[%r205+640], %r1907;
	st.shared.u32 	[%r205+768], %r1908;
	st.shared.u32 	[%r205+896], %r1909;
	st.shared.u32 	[%r205+1024], %r1910;
	bar.warp.sync 	-1;
	ld.shared.u32 	%r235, [%r206];
	ld.shared.u32 	%r236, [%r206+4];
	ld.shared.u32 	%r237, [%r206+8];
	ld.shared.u32 	%r238, [%r206+12];
	ld.shared.u32 	%r239, [%r206+16];
	ld.shared.u32 	%r240, [%r206+20];
	ld.shared.u32 	%r241, [%r206+24];
	ld.shared.u32 	%r242, [%r206+28];
	ld.shared.u32 	%r243, [%r206+32];
	bar.sync 	0;
	shl.b32 	%r928, %r174, 2;
	add.s32 	%r930, %r915, %r928;
	add.s32 	%r244, %r930, 1148;
	st.shared.u32 	[%r930+1148], %r215;
	bar.sync 	0;
	setp.eq.s32 	%p193, %r174, 0;
	mov.b32 	%r1912, 1;
	@%p193 bra 	$L__BB4_162;
	ld.shared.u32 	%r1911, [%r244+-4];
	setp.ne.s32 	%p194, %r1911, %r207;
	selp.u32 	%r1912, 1, 0, %p194;
$L__BB4_162:
	setp.eq.s32 	%p195, %r174, 0;
	setp.ne.s32 	%p196, %r207, %r208;
	setp.ne.s32 	%p197, %r208, %r209;
	setp.ne.s32 	%p198, %r209, %r210;
	setp.ne.s32 	%p199, %r210, %r211;
	setp.ne.s32 	%p200, %r211, %r212;
	setp.ne.s32 	%p201, %r212, %r213;
	setp.ne.s32 	%p202, %r213, %r214;
	setp.ne.s32 	%p203, %r214, %r215;
	mul.lo.s32 	%r991, %r174, 9;
	setp.eq.s32 	%p204, %r991, %r3;
	selp.u32 	%r992, 1, 0, %p204;
	selp.b32 	%r993, %r992, %r1912, %p204;
	selp.b32 	%r249, %r992, %r993, %p195;
	add.s32 	%r994, %r991, 1;
	setp.eq.s32 	%p205, %r994, %r3;
	or.pred  	%p206, %p205, %p196;
	selp.u32 	%r995, 1, 0, %p206;
	add.s32 	%r996, %r991, 2;
	setp.eq.s32 	%p207, %r996, %r3;
	or.pred  	%p1, %p207, %p197;
	selp.u32 	%r997, 1, 0, %p1;
	add.s32 	%r998, %r991, 3;
	setp.eq.s32 	%p208, %r998, %r3;
	or.pred  	%p2, %p208, %p198;
	selp.u32 	%r999, 1, 0, %p2;
	add.s32 	%r1000, %r991, 4;
	setp.eq.s32 	%p209, %r1000, %r3;
	or.pred  	%p210, %p209, %p199;
	selp.u32 	%r1001, 1, 0, %p210;
	add.s32 	%r1002, %r991, 5;
	setp.eq.s32 	%p211, %r1002, %r3;
	or.pred  	%p3, %p211, %p200;
	selp.u32 	%r1003, 1, 0, %p3;
	add.s32 	%r1004, %r991, 6;
	setp.eq.s32 	%p212, %r1004, %r3;
	or.pred  	%p4, %p212, %p201;
	selp.u32 	%r1005, 1, 0, %p4;
	add.s32 	%r1006, %r991, 7;
	setp.eq.s32 	%p213, %r1006, %r3;
	or.pred  	%p5, %p213, %p202;
	selp.u32 	%r1007, 1, 0, %p5;
	add.s32 	%r1008, %r991, 8;
	setp.eq.s32 	%p214, %r1008, %r3;
	or.pred  	%p215, %p214, %p203;
	selp.u32 	%r1009, 1, 0, %p215;
	add.s32 	%r1010, %r249, %r995;
	selp.b32 	%r1011, 0, %r235, %p206;
	add.s32 	%r1012, %r236, %r1011;
	add.s32 	%r1013, %r1010, %r997;
	selp.b32 	%r1014, 0, %r1012, %p1;
	add.s32 	%r1015, %r237, %r1014;
	add.s32 	%r1016, %r1013, %r999;
	selp.b32 	%r1017, 0, %r1015, %p2;
	add.s32 	%r1018, %r238, %r1017;
	add.s32 	%r1019, %r1016, %r1001;
	selp.b32 	%r1020, 0, %r1018, %p210;
	add.s32 	%r1021, %r239, %r1020;
	add.s32 	%r1022, %r1019, %r1003;
	selp.b32 	%r1023, 0, %r1021, %p3;
	add.s32 	%r1024, %r240, %r1023;
	add.s32 	%r1025, %r1022, %r1005;
	selp.b32 	%r1026, 0, %r1024, %p4;
	add.s32 	%r1027, %r241, %r1026;
	add.s32 	%r1028, %r1025, %r1007;
	selp.b32 	%r1029, 0, %r1027, %p5;
	add.s32 	%r1030, %r242, %r1029;
	add.s32 	%r932, %r1028, %r1009;
	selp.b32 	%r1031, 0, %r1030, %p215;
	add.s32 	%r937, %r243, %r1031;
	mov.b32 	%r988, 1;
	mov.b32 	%r989, 0;
	mov.b32 	%r990, -1;
	// begin inline asm
	shfl.sync.up.b32 %r931, %r932, %r988, %r989, %r990;
	// end inline asm
	// begin inline asm
	shfl.sync.up.b32 %r936, %r937, %r988, %r989, %r990;
	// end inline asm
	setp.eq.s32 	%p216, %r932, 0;
	selp.b32 	%r1032, %r936, 0, %p216;
	setp.lt.s32 	%p217, %r911, 1;
	selp.b32 	%r1033, 0, %r931, %p217;
	add.s32 	%r942, %r1033, %r932;
	selp.b32 	%r1034, 0, %r1032, %p217;
	add.s32 	%r947, %r1034, %r937;
	mov.b32 	%r948, 2;
	// begin inline asm
	shfl.sync.up.b32 %r941, %r942, %r948, %r989, %r990;
	// end inline asm
	// begin inline asm
	shfl.sync.up.b32 %r946, %r947, %r948, %r989, %r990;
	// end inline asm
	setp.eq.s32 	%p218, %r942, 0;
	selp.b32 	%r1035, %r946, 0, %p218;
	setp.lt.s32 	%p219, %r911, 2;
	selp.b32 	%r1036, 0, %r941, %p219;
	add.s32 	%r952, %r1036, %r942;
	selp.b32 	%r1037, 0, %r1035, %p219;
	add.s32 	%r957, %r1037, %r947;
	mov.b32 	%r958, 4;
	// begin inline asm
	shfl.sync.up.b32 %r951, %r952, %r958, %r989, %r990;
	// end inline asm
	// begin inline asm
	shfl.sync.up.b32 %r956, %r957, %r958, %r989, %r990;
	// end inline asm
	setp.eq.s32 	%p220, %r952, 0;
	selp.b32 	%r1038, %r956, 0, %p220;
	setp.lt.s32 	%p221, %r911, 4;
	selp.b32 	%r1039, 0, %r951, %p221;
	add.s32 	%r962, %r1039, %r952;
	selp.b32 	%r1040, 0, %r1038, %p221;
	add.s32 	%r967, %r1040, %r957;
	mov.b32 	%r968, 8;
	// begin inline asm
	shfl.sync.up.b32 %r961, %r962, %r968, %r989, %r990;
	// end inline asm
	// begin inline asm
	shfl.sync.up.b32 %r966, %r967, %r968, %r989, %r990;
	// end inline asm
	setp.eq.s32 	%p222, %r962, 0;
	selp.b32 	%r1041, %r966, 0, %p222;
	setp.lt.s32 	%p223, %r911, 8;
	selp.b32 	%r1042, 0, %r961, %p223;
	add.s32 	%r972, %r1042, %r962;
	selp.b32 	%r1043, 0, %r1041, %p223;
	add.s32 	%r977, %r1043, %r967;
	mov.b32 	%r978, 16;
	// begin inline asm
	shfl.sync.up.b32 %r971, %r972, %r978, %r989, %r990;
	// end inline asm
	// begin inline asm
	shfl.sync.up.b32 %r976, %r977, %r978, %r989, %r990;
	// end inline asm
	setp.eq.s32 	%p224, %r972, 0;
	selp.b32 	%r1044, %r976, 0, %p224;
	setp.lt.s32 	%p225, %r911, 16;
	selp.b32 	%r1045, 0, %r971, %p225;
	add.s32 	%r982, %r1045, %r972;
	selp.b32 	%r1046, 0, %r1044, %p225;
	add.s32 	%r987, %r1046, %r977;
	// begin inline asm
	shfl.sync.up.b32 %r981, %r982, %r988, %r989, %r990;
	// end inline asm
	// begin inline asm
	shfl.sync.up.b32 %r986, %r987, %r988, %r989, %r990;
	// end inline asm
	setp.ne.s32 	%p226, %r911, 31;
	@%p226 bra 	$L__BB4_164;
	shl.b32 	%r1047, %r204, 3;
	mov.u32 	%r1048, _ZN6thrust24THRUST_300001_SM_1000_NS8cuda_cub4core6detail5shmemE;
	add.s32 	%r1049, %r1048, %r1047;
	st.shared.v2.u32 	[%r1049], {%r982, %r987};
$L__BB4_164:
	bar.sync 	0;
	ld.shared.v4.u32 	{%r254, %r1050, %r255, %r1051}, [_ZN6thrust24THRUST_300001_SM_1000_NS8cuda_cub4core6detail5shmemE];
	add.s32 	%r1052, %r255, %r254;
	setp.eq.s32 	%p227, %r255, 0;
	selp.b32 	%r1053, %r1050, 0, %p227;
	add.s32 	%r1054, %r1053, %r1051;
	setp.eq.s32 	%p228, %r204, 2;
	selp.b32 	%r1055, %r1052, %r254, %p228;
	selp.b32 	%r1056, %r1054, %r1050, %p228;
	ld.shared.v4.u32 	{%r256, %r1057, %r257, %r1058}, [_ZN6thrust24THRUST_300001_SM_1000_NS8cuda_cub4core6detail5shmemE+16];
	add.s32 	%r1059, %r256, %r1052;
	setp.eq.s32 	%p229, %r256, 0;
	selp.b32 	%r1060, %r1054, 0, %p229;
	add.s32 	%r1061, %r1060, %r1057;
	setp.eq.s32 	%p230, %r204, 3;
	selp.b32 	%r1062, %r1059, %r1055, %p230;
	selp.b32 	%r1063, %r1061, %r1056, %p230;
	add.s32 	%r1064, %r257, %r1059;
	setp.eq.s32 	%p231, %r257, 0;
	selp.b32 	%r1065, %r1061, 0, %p231;
	add.s32 	%r1066, %r1065, %r1058;
	setp.eq.s32 	%p232, %r204, 4;
	selp.b32 	%r1067, %r1064, %r1062, %p232;
	selp.b32 	%r1068, %r1066, %r1063, %p232;
	ld.shared.v4.u32 	{%r258, %r1069, %r259, %r1070}, [_ZN6thrust24THRUST_300001_SM_1000_NS8cuda_cub4core6detail5shmemE+32];
	add.s32 	%r1071, %r258, %r1064;
	setp.eq.s32 	%p233, %r258, 0;
	selp.b32 	%r1072, %r1066, 0, %p233;
	add.s32 	%r1073, %r1072, %r1069;
	setp.eq.s32 	%p234, %r204, 5;
	selp.b32 	%r1074, %r1071, %r1067, %p234;
	selp.b32 	%r1075, %r1073, %r1068, %p234;
	add.s32 	%r1076, %r259, %r1071;
	setp.eq.s32 	%p235, %r259, 0;
	selp.b32 	%r1077, %r1073, 0, %p235;
	add.s32 	%r1078, %r1077, %r1070;
	setp.eq.s32 	%p236, %r204, 6;
	selp.b32 	%r1079, %r1076, %r1074, %p236;
	selp.b32 	%r1080, %r1078, %r1075, %p236;
	ld.shared.v4.u32 	{%r260, %r1081, %r261, %r1082}, [_ZN6thrust24THRUST_300001_SM_1000_NS8cuda_cub4core6detail5shmemE+48];
	add.s32 	%r1083, %r260, %r1076;
	setp.eq.s32 	%p237, %r260, 0;
	selp.b32 	%r1084, %r1078, 0, %p237;
	add.s32 	%r1085, %r1084, %r1081;
	setp.eq.s32 	%p238, %r204, 7;
	selp.b32 	%r1086, %r1083, %r1079, %p238;
	selp.b32 	%r1087, %r1085, %r1080, %p238;
	add.s32 	%r1918, %r261, %r1083;
	setp.eq.s32 	%p239, %r261, 0;
	selp.b32 	%r1088, %r1085, 0, %p239;
	add.s32 	%r263, %r1088, %r1082;
	setp.lt.u32 	%p240, %r174, 32;
	selp.b32 	%r1089, 0, %r1086, %p240;
	selp.b32 	%r1090, 0, %r1087, %p240;
	setp.eq.s32 	%p241, %r981, 0;
	selp.b32 	%r1091, %r1090, 0, %p241;
	add.s32 	%r1092, %r1091, %r986;
	setp.eq.s32 	%p242, %r911, 0;
	selp.b32 	%r1093, 0, %r981, %p242;
	add.s32 	%r264, %r1089, %r1093;
	selp.b32 	%r265, %r1090, %r1092, %p242;
	add.s32 	%r266, %r264, %r249;
	setp.eq.s32 	%p243, %r249, 0;
	selp.b32 	%r1094, %r265, 0, %p243;
	add.s32 	%r267, %r1094, %r235;
	mul.lo.s32 	%r1095, %r174, 9;
	add.s32 	%r1096, %r1095, 1;
	setp.eq.s32 	%p244, %r1096, %r3;
	setp.ne.s32 	%p245, %r207, %r208;
	or.pred  	%p246, %p244, %p245;
	selp.u32 	%r1097, 1, 0, %p246;
	add.s32 	%r1098, %r249, %r1097;
	add.s32 	%r268, %r1098, %r264;
	selp.b32 	%r1099, 0, %r267, %p246;
	add.s32 	%r269, %r236, %r1099;
	selp.u32 	%r1100, 1, 0, %p1;
	add.s32 	%r270, %r268, %r1100;
	selp.b32 	%r1101, 0, %r269, %p1;
	add.s32 	%r271, %r237, %r1101;
	selp.u32 	%r1102, 1, 0, %p2;
	add.s32 	%r272, %r270, %r1102;
	selp.b32 	%r1103, 0, %r271, %p2;
	add.s32 	%r273, %r238, %r1103;
	add.s32 	%r1104, %r1095, 4;
	setp.eq.s32 	%p247, %r1104, %r3;
	setp.ne.s32 	%p248, %r210, %r211;
	or.pred  	%p249, %p247, %p248;
	selp.u32 	%r1105, 1, 0, %p249;
	add.s32 	%r274, %r272, %r1105;
	selp.b32 	%r1106, 0, %r273, %p249;
	add.s32 	%r275, %r239, %r1106;
	selp.u32 	%r1107, 1, 0, %p3;
	add.s32 	%r276, %r274, %r1107;
	selp.b32 	%r1108, 0, %r275, %p3;
	add.s32 	%r277, %r240, %r1108;
	selp.u32 	%r1109, 1, 0, %p4;
	add.s32 	%r278, %r276, %r1109;
	selp.b32 	%r1110, 0, %r277, %p4;
	add.s32 	%r279, %r241, %r1110;
	selp.u32 	%r1111, 1, 0, %p5;
	add.s32 	%r280, %r278, %r1111;
	selp.b32 	%r1112, 0, %r279, %p5;
	add.s32 	%r281, %r242, %r1112;
	setp.lt.s32 	%p250, %r1918, 257;
	@%p250 bra 	$L__BB4_190;
	bar.sync 	0;
	@%p243 bra 	$L__BB4_167;
	shl.b32 	%r1116, %r264, 3;
	mov.u32 	%r1117, _ZN6thrust24THRUST_300001_SM_1000_NS8cuda_cub4core6detail5shmemE;
	add.s32 	%r1118, %r1117, %r1116;
	st.shared.v2.u32 	[%r1118], {%r1911, %r265};
$L__BB4_167:
	mad.lo.s32 	%r1119, %r174, 9, 1;
	setp.ne.s32 	%p267, %r1119, %r3;
	setp.eq.s32 	%p268, %r207, %r208;
	and.pred  	%p269, %p267, %p268;
	@%p269 bra 	$L__BB4_169;
	shl.b32 	%r1120, %r266, 3;
	mov.u32 	%r1121, _ZN6thrust24THRUST_300001_SM_1000_NS8cuda_cub4core6detail5shmemE;
	add.s32 	%r1122, %r1121, %r1120;
	st.shared.v2.u32 	[%r1122], {%r207, %r267};
$L__BB4_169:
	not.pred 	%p270, %p1;
	@%p270 bra 	$L__BB4_171;
	shl.b32 	%r1123, %r268, 3;
	mov.u32 	%r1124, _ZN6thrust24THRUST_300001_SM_1000_NS8cuda_cub4core6detail5shmemE;
	add.s32 	%r1125, %r1124, %r1123;
	st.shared.v2.u32 	[%r1125], {%r208, %r269};
$L__BB4_171:
	not.pred 	%p271, %p2;
	@%p271 bra 	$L__BB4_173;
	shl.b32 	%r1126, %r270, 3;
	mov.u32 	%r1127, _ZN6thrust24THRUST_300001_SM_1000_NS8cuda_cub4core6detail5shmemE;
	add.s32 	%r1128, %r1127, %r1126;
	st.shared.v2.u32 	[%r1128], {%r209, %r271};
$L__BB4_173:
	mad.lo.s32 	%r1129, %r174, 9, 4;
	setp.ne.s32 	%p272, %r1129, %r3;
	setp.eq.s32 	%p273, %r210, %r211;
	and.pred  	%p274, %p272, %p273;
	@%p274 bra 	$L__BB4_175;
	shl.b32 	%r1130, %r272, 3;
	mov.u32 	%r1131, _ZN6thrust24THRUST_300001_SM_1000_NS8cuda_cub4core6detail5shmemE;
	add.s32 	%r1132, %r1131, %r1130;
	st.shared.v2.u32 	[%r1132], {%r210, %r273};
$L__BB4_175:
	not.pred 	%p275, %p3;
	@%p275 bra 	$L__BB4_177;
	shl.b32 	%r1133, %r274, 3;
	mov.u32 	%r1134, _ZN6thrust24THRUST_300001_SM_1000_NS8cuda_cub4core6detail5shmemE;
	add.s32 	%r1135, %r1134, %r1133;
	st.shared.v2.u32 	[%r1135], {%r211, %r275};
$L__BB4_177:
	not.pred 	%p276, %p4;
	@%p276 bra 	$L__BB4_179;
	shl.b32 	%r1136, %r276, 3;
	mov.u32 	%r1137, _ZN6thrust24THRUST_300001_SM_1000_NS8cuda_cub4core6detail5shmemE;
	add.s32 	%r1138, %r1137, %r1136;
	st.shared.v2.u32 	[%r1138], {%r212, %r277};
$L__BB4_179:
	not.pred 	%p277, %p5;
	@%p277 bra 	$L__BB4_181;
	shl.b32 	%r1139, %r278, 3;
	mov.u32 	%r1140, _ZN6thrust24THRUST_300001_SM_1000_NS8cuda_cub4core6detail5shmemE;
	add.s32 	%r1141, %r1140, %r1139;
	st.shared.v2.u32 	[%r1141], {%r213, %r279};
$L__BB4_181:
	mad.lo.s32 	%r1142, %r174, 9, 8;
	setp.ne.s32 	%p278, %r1142, %r3;
	setp.eq.s32 	%p279, %r214, %r215;
	and.pred  	%p280, %p278, %p279;
	@%p280 bra 	$L__BB4_183;
	shl.b32 	%r1143, %r280, 3;
	mov.u32 	%r1144, _ZN6thrust24THRUST_300001_SM_1000_NS8cuda_cub4core6detail5shmemE;
	add.s32 	%r1145, %r1144, %r1143;
	st.shared.v2.u32 	[%r1145], {%r214, %r281};
$L__BB4_183:
	bar.sync 	0;
	setp.ge.u32 	%p281, %r174, %r1918;
	@%p281 bra 	$L__BB4_208;
	add.s32 	%r1146, %r255, %r256;
	add.s32 	%r1147, %r1146, %r257;
	add.s32 	%r1148, %r1147, %r258;
	add.s32 	%r1149, %r1148, %r259;
	add.s32 	%r1150, %r1149, %r260;
	add.s32 	%r1151, %r1150, %r261;
	add.s32 	%r1152, %r1151, %r254;
	not.b32 	%r1153, %r174;
	add.s32 	%r282, %r1152, %r1153;
	and.b32  	%r1154, %r282, 768;
	setp.eq.s32 	%p282, %r1154, 768;
	mov.u32 	%r1917, %r174;
	@%p282 bra 	$L__BB4_187;
	shr.u32 	%r1155, %r282, 8;
	add.s32 	%r1156, %r1155, 1;
	and.b32  	%r1157, %r1156, 3;
	mul.wide.u32 	%rd195, %r174, 4;
	add.s64 	%rd336, %rd5, %rd195;
	add.s64 	%rd335, %rd4, %rd195;
	shl.b32 	%r1158, %r174, 3;
	mov.u32 	%r1159, _ZN6thrust24THRUST_300001_SM_1000_NS8cuda_cub4core6detail5shmemE;
	add.s32 	%r1914, %r1159, %r1158;
	neg.s32 	%r1913, %r1157;
	shl.b32 	%r1160, %r1156, 8;
	and.b32  	%r1161, %r1160, 768;
	add.s32 	%r1917, %r174, %r1161;
$L__BB4_186:
	.pragma "nounroll";
	ld.shared.v2.u32 	{%r1162, %r1163}, [%r1914];
	st.global.u32 	[%rd335], %r1162;
	st.global.u32 	[%rd336], %r1163;
	add.s64 	%rd336, %rd336, 1024;
	add.s64 	%rd335, %rd335, 1024;
	add.s32 	%r1914, %r1914, 2048;
	add.s32 	%r1913, %r1913, 1;
	setp.ne.s32 	%p283, %r1913, 0;
	@%p283 bra 	$L__BB4_186;
$L__BB4_187:
	setp.lt.u32 	%p284, %r282, 768;
	@%p284 bra 	$L__BB4_208;
	mul.wide.u32 	%rd196, %r1917, 4;
	add.s64 	%rd197, %rd196, 2048;
	add.s64 	%rd338, %rd4, %rd197;
	add.s64 	%rd337, %rd5, %rd197;
	shl.b32 	%r1164, %r1917, 3;
	mov.u32 	%r1165, _ZN6thrust24THRUST_300001_SM_1000_NS8cuda_cub4core6detail5shmemE;
	add.s32 	%r1166, %r1164, %r1165;
	add.s32 	%r1916, %r1166, 4096;
$L__BB4_189:
	ld.shared.v2.u32 	{%r1167, %r1168}, [%r1916+-4096];
	st.global.u32 	[%rd338+-2048], %r1167;
	st.global.u32 	[%rd337+-2048], %r1168;
	ld.shared.v2.u32 	{%r1169, %r1170}, [%r1916+-2048];
	st.global.u32 	[%rd338+-1024], %r1169;
	st.global.u32 	[%rd337+-1024], %r1170;
	ld.shared.v2.u32 	{%r1171, %r1172}, [%r1916];
	st.global.u32 	[%rd338], %r1171;
	st.global.u32 	[%rd337], %r1172;
	ld.shared.v2.u32 	{%r1173, %r1174}, [%r1916+2048];
	st.global.u32 	[%rd338+1024], %r1173;
	st.global.u32 	[%rd337+1024], %r1174;
	add.s32 	%r1917, %r1917, 1024;
	add.s64 	%rd338, %rd338, 4096;
	add.s64 	%rd337, %rd337, 4096;
	add.s32 	%r1916, %r1916, 8192;
	setp.lt.s32 	%p285, %r1917, %r1918;
	@%p285 bra 	$L__BB4_189;
	bra.uni 	$L__BB4_208;
$L__BB4_190:
	@%p243 bra 	$L__BB4_192;
	mul.wide.s32 	%rd168, %r264, 4;
	add.s64 	%rd169, %rd4, %rd168;
	st.global.u32 	[%rd169], %r1911;
	add.s64 	%rd170, %rd5, %rd168;
	st.global.u32 	[%rd170], %r265;
$L__BB4_192:
	mad.lo.s32 	%r1113, %r174, 9, 1;
	setp.ne.s32 	%p252, %r1113, %r3;
	setp.eq.s32 	%p253, %r207, %r208;
	and.pred  	%p254, %p252, %p253;
	@%p254 bra 	$L__BB4_194;
	mul.wide.s32 	%rd171, %r266, 4;
	add.s64 	%rd172, %rd4, %rd171;
	st.global.u32 	[%rd172], %r207;
	add.s64 	%rd173, %rd5, %rd171;
	st.global.u32 	[%rd173], %r267;
$L__BB4_194:
	not.pred 	%p255, %p1;
	@%p255 bra 	$L__BB4_196;
	mul.wide.s32 	%rd174, %r268, 4;
	add.s64 	%rd175, %rd4, %rd174;
	st.global.u32 	[%rd175], %r208;
	add.s64 	%rd176, %rd5, %rd174;
	st.global.u32 	[%rd176], %r269;
$L__BB4_196:
	not.pred 	%p256, %p2;
	@%p256 bra 	$L__BB4_198;
	mul.wide.s32 	%rd177, %r270, 4;
	add.s64 	%rd178, %rd4, %rd177;
	st.global.u32 	[%rd178], %r209;
	add.s64 	%rd179, %rd5, %rd177;
	st.global.u32 	[%rd179], %r271;
$L__BB4_198:
	mad.lo.s32 	%r1114, %r174, 9, 4;
	setp.ne.s32 	%p257, %r1114, %r3;
	setp.eq.s32 	%p258, %r210, %r211;
	and.pred  	%p259, %p257, %p258;
	@%p259 bra 	$L__BB4_200;
	mul.wide.s32 	%rd180, %r272, 4;
	add.s64 	%rd181, %rd4, %rd180;
	st.global.u32 	[%rd181], %r210;
	add.s64 	%rd182, %rd5, %rd180;
	st.global.u32 	[%rd182], %r273;
$L__BB4_200:
	not.pred 	%p260, %p3;
	@%p260 bra 	$L__BB4_202;
	mul.wide.s32 	%rd183, %r274, 4;
	add.s64 	%rd184, %rd4, %rd183;
	st.global.u32 	[%rd184], %r211;
	add.s64 	%rd185, %rd5, %rd183;
	st.global.u32 	[%rd185], %r275;
$L__BB4_202:
	not.pred 	%p261, %p4;
	@%p261 bra 	$L__BB4_204;
	mul.wide.s32 	%rd186, %r276, 4;
	add.s64 	%rd187, %rd4, %rd186;
	st.global.u32 	[%rd187], %r212;
	add.s64 	%rd188, %rd5, %rd186;
	st.global.u32 	[%rd188], %r277;
$L__BB4_204:
	not.pred 	%p262, %p5;
	@%p262 bra 	$L__BB4_206;
	mul.wide.s32 	%rd189, %r278, 4;
	add.s64 	%rd190, %rd4, %rd189;
	st.global.u32 	[%rd190], %r213;
	add.s64 	%rd191, %rd5, %rd189;
	st.global.u32 	[%rd191], %r279;
$L__BB4_206:
	mad.lo.s32 	%r1115, %r174, 9, 8;
	setp.ne.s32 	%p263, %r1115, %r3;
	setp.eq.s32 	%p264, %r214, %r215;
	and.pred  	%p265, %p263, %p264;
	@%p265 bra 	$L__BB4_208;
	mul.wide.s32 	%rd192, %r280, 4;
	add.s64 	%rd193, %rd4, %rd192;
	st.global.u32 	[%rd193], %r214;
	add.s64 	%rd194, %rd5, %rd192;
	st.global.u32 	[%rd194], %r281;
$L__BB4_208:
	setp.ne.s32 	%p286, %r174, 255;
	@%p286 bra 	$L__BB4_322;
	setp.ne.s32 	%p287, %r3, 2304;
	@%p287 bra 	$L__BB4_211;
	mul.wide.s32 	%rd198, %r1918, 4;
	add.s64 	%rd199, %rd4, %rd198;
	st.global.u32 	[%rd199], %r215;
	add.s64 	%rd200, %rd5, %rd198;
	st.global.u32 	[%rd200], %r263;
	add.s32 	%r1918, %r1918, 1;
$L__BB4_211:
	ld.param.u64 	%rd329, [_ZN6thrust24THRUST_300001_SM_1000_NS8cuda_cub4core6detail13_kernel_agentINS1_15__reduce_by_key16ReduceByKeyAgentINS0_6detail15normal_iteratorINS0_10device_ptrIiEEEESB_SB_SB_N4cuda3std3__48equal_toIiEENSE_4plusIiEEPiiEEJSB_SB_SB_SB_SJ_N3cub18CUB_300001_SM_100024ReduceByKeyScanTileStateIiiLb1EEESG_SI_iiEEEvDpT0__param_4];
	cvta.to.global.u64 	%rd201, %rd329;
	st.global.u32 	[%rd201], %r1918;
	bra.uni 	$L__BB4_322;
$L__BB4_212:
	mul.wide.u32 	%rd61, %r2, 4;
	add.s64 	%rd60, %rd2, %rd61;
	// begin inline asm
	ld.global.nc.u32 %r1927, [%rd60];
	// end inline asm
	mov.u32 	%r299, %tid.x;
	and.b32  	%r445, %r299, 31;
	and.b32  	%r446, %r299, 992;
	mul.lo.s32 	%r447, %r446, 9;
	or.b32  	%r300, %r447, %r445;
	setp.ge.u32 	%p15, %r300, %r3;
	mov.u32 	%r1919, %r1927;
	@%p15 bra 	$L__BB4_214;
	add.s32 	%r449, %r300, %r2;
	mul.wide.u32 	%rd63, %r449, 4;
	add.s64 	%rd62, %rd2, %rd63;
	// begin inline asm
	ld.global.nc.u32 %r1919, [%rd62];
	// end inline asm
$L__BB4_214:
	add.s32 	%r303, %r300, 32;
	setp.ge.u32 	%p16, %r303, %r3;
	shl.b32 	%r304, %r300, 2;
	cvt.u64.u32 	%rd64, %r304;
	add.s64 	%rd45, %rd60, %rd64;
	mov.u32 	%r1920, %r1927;
	@%p16 bra 	$L__BB4_216;
	add.s64 	%rd65, %rd45, 128;
	// begin inline asm
	ld.global.nc.u32 %r1920, [%rd65];
	// end inline asm
$L__BB4_216:
	add.s32 	%r307, %r300, 64;
	setp.ge.u32 	%p17, %r307, %r3;
	mov.u32 	%r1921, %r1927;
	@%p17 bra 	$L__BB4_218;
	add.s64 	%rd66, %rd45, 256;
	// begin inline asm
	ld.global.nc.u32 %r1921, [%rd66];
	// end inline asm
$L__BB4_218:
	add.s32 	%r310, %r300, 96;
	setp.ge.u32 	%p18, %r310, %r3;
	mov.u32 	%r1922, %r1927;
	@%p18 bra 	$L__BB4_220;
	add.s64 	%rd67, %rd45, 384;
	// begin inline asm
	ld.global.nc.u32 %r1922, [%rd67];
	// end inline asm
$L__BB4_220:
	add.s32 	%r313, %r300, 128;
	setp.ge.u32 	%p19, %r313, %r3;
	mov.u32 	%r1923, %r1927;
	@%p19 bra 	$L__BB4_222;
	add.s64 	%rd68, %rd45, 512;
	// begin inline asm
	ld.global.nc.u32 %r1923, [%rd68];
	// end inline asm
$L__BB4_222:
	add.s32 	%r316, %r300, 160;
	setp.ge.u32 	%p20, %r316, %r3;
	mov.u32 	%r1924, %r1927;
	@%p20 bra 	$L__BB4_224;
	add.s64 	%rd69, %rd45, 640;
	// begin inline asm
	ld.global.nc.u32 %r1924, [%rd69];
	// end inline asm
$L__BB4_224:
	add.s32 	%r319, %r300, 192;
	setp.ge.u32 	%p21, %r319, %r3;
	mov.u32 	%r1925, %r1927;
	@%p21 bra 	$L__BB4_226;
	add.s64 	%rd70, %rd45, 768;
	// begin inline asm
	ld.global.nc.u32 %r1925, [%rd70];
	// end inline asm
$L__BB4_226:
	add.s32 	%r322, %r300, 224;
	setp.ge.u32 	%p22, %r322, %r3;
	mov.u32 	%r1926, %r1927;
	@%p22 bra 	$L__BB4_228;
	add.s64 	%rd71, %rd45, 896;
	// begin inline asm
	ld.global.nc.u32 %r1926, [%rd71];
	// end inline asm
$L__BB4_228:
	add.s32 	%r325, %r300, 256;
	setp.ge.u32 	%p23, %r325, %r3;
	@%p23 bra 	$L__BB4_230;
	add.s64 	%rd72, %rd45, 1024;
	// begin inline asm
	ld.global.nc.u32 %r1927, [%rd72];
	// end inline asm
$L__BB4_230:
	// begin inline asm
	mov.u32 %r458, %laneid;
	// end inline asm
	shr.u32 	%r329, %r299, 5;
	mad.lo.s32 	%r460, %r329, 288, %r458;
	shl.b32 	%r461, %r460, 2;
	mov.u32 	%r462, _ZN6thrust24THRUST_300001_SM_1000_NS8cuda_cub4core6detail5shmemE;
	add.s32 	%r330, %r462, %r461;
	st.shared.u32 	[%r330], %r1919;
	st.shared.u32 	[%r330+128], %r1920;
	st.shared.u32 	[%r330+256], %r1921;
	st.shared.u32 	[%r330+384], %r1922;
	st.shared.u32 	[%r330+512], %r1923;
	st.shared.u32 	[%r330+640], %r1924;
	st.shared.u32 	[%r330+768], %r1925;
	st.shared.u32 	[%r330+896], %r1926;
	st.shared.u32 	[%r330+1024], %r1927;
	bar.warp.sync 	-1;
	shl.b32 	%r463, %r458, 5;
	add.s32 	%r331, %r330, %r463;
	ld.shared.u32 	%r332, [%r331];
	ld.shared.u32 	%r333, [%r331+4];
	ld.shared.u32 	%r334, [%r331+8];
	ld.shared.u32 	%r335, [%r331+12];
	ld.shared.u32 	%r336, [%r331+16];
	ld.shared.u32 	%r337, [%r331+20];
	ld.shared.u32 	%r338, [%r331+24];
	ld.shared.u32 	%r339, [%r331+28];
	ld.shared.u32 	%r340, [%r331+32];
	setp.ne.s32 	%p24, %r299, 0;
	mov.b32 	%r1938, 0;
	@%p24 bra 	$L__BB4_232;
	add.s64 	%rd73, %rd60, -4;
	// begin inline asm
	ld.global.nc.u32 %r1938, [%rd73];
	// end inline asm
$L__BB4_232:
	setp.ge.u32 	%p25, %r300, %r3;
	bar.sync 	0;
	mul.wide.u32 	%rd75, %r2, 4;
	add.s64 	%rd74, %rd3, %rd75;
	// begin inline asm
	ld.global.nc.u32 %r1937, [%rd74];
	// end inline asm
	mov.u32 	%r1929, %r1937;
	@%p25 bra 	$L__BB4_234;
	add.s32 	%r467, %r300, %r2;
	mul.wide.u32 	%rd77, %r467, 4;
	add.s64 	%rd76, %rd3, %rd77;
	// begin inline asm
	ld.global.nc.u32 %r1929, [%rd76];
	// end inline asm
$L__BB4_234:
	cvt.u64.u32 	%rd78, %r304;
	setp.ge.u32 	%p26, %r303, %r3;
	add.s64 	%rd47, %rd74, %rd78;
	mov.u32 	%r1930, %r1937;
	@%p26 bra 	$L__BB4_236;
	add.s64 	%rd79, %rd47, 128;
	// begin inline asm
	ld.global.nc.u32 %r1930, [%rd79];
	// end inline asm
$L__BB4_236:
	setp.ge.u32 	%p27, %r307, %r3;
	mov.u32 	%r1931, %r1937;
	@%p27 bra 	$L__BB4_238;
	add.s64 	%rd80, %rd47, 256;
	// begin inline asm
	ld.global.nc.u32 %r1931, [%rd80];
	// end inline asm
$L__BB4_238:
	setp.ge.u32 	%p28, %r310, %r3;
	mov.u32 	%r1932, %r1937;
	@%p28 bra 	$L__BB4_240;
	add.s64 	%rd81, %rd47, 384;
	// begin inline asm
	ld.global.nc.u32 %r1932, [%rd81];
	// end inline asm
$L__BB4_240:
	setp.ge.u32 	%p29, %r313, %r3;
	mov.u32 	%r1933, %r1937;
	@%p29 bra 	$L__BB4_242;
	add.s64 	%rd82, %rd47, 512;
	// begin inline asm
	ld.global.nc.u32 %r1933, [%rd82];
	// end inline asm
$L__BB4_242:
	setp.ge.u32 	%p30, %r316, %r3;
	mov.u32 	%r1934, %r1937;
	@%p30 bra 	$L__BB4_244;
	add.s64 	%rd83, %rd47, 640;
	// begin inline asm
	ld.global.nc.u32 %r1934, [%rd83];
	// end inline asm
$L__BB4_244:
	mov.u32 	%r1935, %r1937;
	@%p21 bra 	$L__BB4_246;
	add.s64 	%rd84, %rd47, 768;
	// begin inline asm
	ld.global.nc.u32 %r1935, [%rd84];
	// end inline asm
$L__BB4_246:
	mov.u32 	%r1936, %r1937;
	@%p22 bra 	$L__BB4_248;
	add.s64 	%rd85, %rd47, 896;
	// begin inline asm
	ld.global.nc.u32 %r1936, [%rd85];
	// end inline asm
$L__BB4_248:
	@%p23 bra 	$L__BB4_250;
	add.s64 	%rd86, %rd47, 1024;
	// begin inline asm
	ld.global.nc.u32 %r1937, [%rd86];
	// end inline asm
$L__BB4_250:
	setp.eq.s32 	%p34, %r299, 0;
	st.shared.u32 	[%r330], %r1929;
	st.shared.u32 	[%r330+128], %r1930;
	st.shared.u32 	[%r330+256], %r1931;
	st.shared.u32 	[%r330+384], %r1932;
	st.shared.u32 	[%r330+512], %r1933;
	st.shared.u32 	[%r330+640], %r1934;
	st.shared.u32 	[%r330+768], %r1935;
	st.shared.u32 	[%r330+896], %r1936;
	st.shared.u32 	[%r330+1024], %r1937;
	bar.warp.sync 	-1;
	ld.shared.u32 	%r362, [%r331];
	ld.shared.u32 	%r363, [%r331+4];
	ld.shared.u32 	%r364, [%r331+8];
	ld.shared.u32 	%r365, [%r331+12];
	ld.shared.u32 	%r366, [%r331+16];
	ld.shared.u32 	%r367, [%r331+20];
	ld.shared.u32 	%r368, [%r331+24];
	ld.shared.u32 	%r369, [%r331+28];
	ld.shared.u32 	%r370, [%r331+32];
	bar.sync 	0;
	shl.b32 	%r476, %r299, 2;
	add.s32 	%r478, %r462, %r476;
	add.s32 	%r371, %r478, 1148;
	st.shared.u32 	[%r478+1148], %r340;
	bar.sync 	0;
	@%p34 bra 	$L__BB4_252;
	ld.shared.u32 	%r1938, [%r371+-4];
$L__BB4_252:
	setp.ne.s32 	%p35, %r1938, %r332;
	setp.ne.s32 	%p36, %r332, %r333;
	setp.ne.s32 	%p37, %r333, %r334;
	setp.ne.s32 	%p38, %r334, %r335;
	setp.ne.s32 	%p39, %r335, %r336;
	setp.ne.s32 	%p40, %r336, %r337;
	setp.ne.s32 	%p41, %r337, %r338;
	setp.ne.s32 	%p42, %r338, %r339;
	setp.ne.s32 	%p43, %r339, %r340;
	mul.lo.s32 	%r539, %r299, 9;
	setp.eq.s32 	%p44, %r539, %r3;
	or.pred  	%p45, %p44, %p35;
	selp.u32 	%r540, 1, 0, %p45;
	add.s32 	%r541, %r539, 1;
	setp.eq.s32 	%p46, %r541, %r3;
	or.pred  	%p6, %p46, %p36;
	selp.u32 	%r542, 1, 0, %p6;
	add.s32 	%r543, %r539, 2;
	setp.eq.s32 	%p47, %r543, %r3;
	or.pred  	%p7, %p47, %p37;
	selp.u32 	%r544, 1, 0, %p7;
	add.s32 	%r545, %r539, 3;
	setp.eq.s32 	%p48, %r545, %r3;
	or.pred  	%p49, %p48, %p38;
	selp.u32 	%r546, 1, 0, %p49;
	add.s32 	%r547, %r539, 4;
	setp.eq.s32 	%p50, %r547, %r3;
	or.pred  	%p51, %p50, %p39;
	selp.u32 	%r548, 1, 0, %p51;
	add.s32 	%r549, %r539, 5;
	setp.eq.s32 	%p52, %r549, %r3;
	or.pred  	%p53, %p52, %p40;
	selp.u32 	%r550, 1, 0, %p53;
	add.s32 	%r551, %r539, 6;
	setp.eq.s32 	%p54, %r551, %r3;
	or.pred  	%p8, %p54, %p41;
	selp.u32 	%r552, 1, 0, %p8;
	add.s32 	%r553, %r539, 7;
	setp.eq.s32 	%p55, %r553, %r3;
	or.pred  	%p56, %p55, %p42;
	selp.u32 	%r554, 1, 0, %p56;
	add.s32 	%r555, %r539, 8;
	setp.eq.s32 	%p57, %r555, %r3;
	or.pred  	%p58, %p57, %p43;
	selp.u32 	%r556, 1, 0, %p58;
	add.s32 	%r557, %r542, %r540;
	selp.b32 	%r558, 0, %r362, %p6;
	add.s32 	%r559, %r363, %r558;
	add.s32 	%r560, %r557, %r544;
	selp.b32 	%r561, 0, %r559, %p7;
	add.s32 	%r562, %r364, %r561;
	add.s32 	%r563, %r560, %r546;
	selp.b32 	%r564, 0, %r562, %p49;
	add.s32 	%r565, %r365, %r564;
	add.s32 	%r566, %r563, %r548;
	selp.b32 	%r567, 0, %r565, %p51;
	add.s32 	%r568, %r366, %r567;
	add.s32 	%r569, %r566, %r550;
	selp.b32 	%r570, 0, %r568, %p53;
	add.s32 	%r571, %r367, %r570;
	add.s32 	%r572, %r569, %r552;
	selp.b32 	%r573, 0, %r571, %p8;
	add.s32 	%r574, %r368, %r573;
	add.s32 	%r374, %r572, %r554;
	selp.b32 	%r575, 0, %r574, %p56;
	add.s32 	%r576, %r369, %r575;
	add.s32 	%r480, %r374, %r556;
	selp.b32 	%r577, 0, %r576, %p58;
	add.s32 	%r485, %r370, %r577;
	mov.b32 	%r536, 1;
	mov.b32 	%r537, 0;
	mov.b32 	%r538, -1;
	// begin inline asm
	shfl.sync.up.b32 %r479, %r480, %r536, %r537, %r538;
	// end inline asm
	// begin inline asm
	shfl.sync.up.b32 %r484, %r485, %r536, %r537, %r538;
	// end inline asm
	setp.eq.s32 	%p59, %r480, 0;
	selp.b32 	%r578, %r484, 0, %p59;
	setp.lt.s32 	%p60, %r458, 1;
	selp.b32 	%r579, 0, %r479, %p60;
	add.s32 	%r490, %r579, %r480;
	selp.b32 	%r580, 0, %r578, %p60;
	add.s32 	%r495, %r580, %r485;
	mov.b32 	%r496, 2;
	// begin inline asm
	shfl.sync.up.b32 %r489, %r490, %r496, %r537, %r538;
	// end inline asm
	// begin inline asm
	shfl.sync.up.b32 %r494, %r495, %r496, %r537, %r538;
	// end inline asm
	setp.eq.s32 	%p61, %r490, 0;
	selp.b32 	%r581, %r494, 0, %p61;
	setp.lt.s32 	%p62, %r458, 2;
	selp.b32 	%r582, 0, %r489, %p62;
	add.s32 	%r500, %r582, %r490;
	selp.b32 	%r583, 0, %r581, %p62;
	add.s32 	%r505, %r583, %r495;
	mov.b32 	%r506, 4;
	// begin inline asm
	shfl.sync.up.b32 %r499, %r500, %r506, %r537, %r538;
	// end inline asm
	// begin inline asm
	shfl.sync.up.b32 %r504, %r505, %r506, %r537, %r538;
	// end inline asm
	setp.eq.s32 	%p63, %r500, 0;
	selp.b32 	%r584, %r504, 0, %p63;
	setp.lt.s32 	%p64, %r458, 4;
	selp.b32 	%r585, 0, %r499, %p64;
	add.s32 	%r510, %r585, %r500;
	selp.b32 	%r586, 0, %r584, %p64;
	add.s32 	%r515, %r586, %r505;
	mov.b32 	%r516, 8;
	// begin inline asm
	shfl.sync.up.b32 %r509, %r510, %r516, %r537, %r538;
	// end inline asm
	// begin inline asm
	shfl.sync.up.b32 %r514, %r515, %r516, %r537, %r538;
	// end inline asm
	setp.eq.s32 	%p65, %r510, 0;
	selp.b32 	%r587, %r514, 0, %p65;
	setp.lt.s32 	%p66, %r458, 8;
	selp.b32 	%r588, 0, %r509, %p66;
	add.s32 	%r520, %r588, %r510;
	selp.b32 	%r589, 0, %r587, %p66;
	add.s32 	%r525, %r589, %r515;
	mov.b32 	%r526, 16;
	// begin inline asm
	shfl.sync.up.b32 %r519, %r520, %r526, %r537, %r538;
	// end inline asm
	// begin inline asm
	shfl.sync.up.b32 %r524, %r525, %r526, %r537, %r538;
	// end inline asm
	setp.eq.s32 	%p67, %r520, 0;
	selp.b32 	%r590, %r524, 0, %p67;
	setp.lt.s32 	%p68, %r458, 16;
	selp.b32 	%r591, 0, %r519, %p68;
	add.s32 	%r530, %r591, %r520;
	selp.b32 	%r592, 0, %r590, %p68;
	add.s32 	%r535, %r592, %r525;
	// begin inline asm
	shfl.sync.up.b32 %r1942, %r530, %r536, %r537, %r538;
	// end inline asm
	// begin inline asm
	shfl.sync.up.b32 %r1943, %r535, %r536, %r537, %r538;
	// end inline asm
	setp.ne.s32 	%p69, %r458, 31;
	@%p69 bra 	$L__BB4_254;
	shl.b32 	%r593, %r329, 3;
	mov.u32 	%r594, _ZN6thrust24THRUST_300001_SM_1000_NS8cuda_cub4core6detail5shmemE;
	add.s32 	%r595, %r594, %r593;
	st.shared.v2.u32 	[%r595], {%r530, %r535};
$L__BB4_254:
	bar.sync 	0;
	ld.shared.v4.u32 	{%r596, %r597, %r598, %r599}, [_ZN6thrust24THRUST_300001_SM_1000_NS8cuda_cub4core6detail5shmemE];
	add.s32 	%r600, %r598, %r596;
	setp.eq.s32 	%p70, %r598, 0;
	selp.b32 	%r601, %r597, 0, %p70;
	add.s32 	%r602, %r601, %r599;
	setp.eq.s32 	%p71, %r329, 2;
	selp.b32 	%r603, %r600, %r596, %p71;
	selp.b32 	%r604, %r602, %r597, %p71;
	ld.shared.v4.u32 	{%r605, %r606, %r607, %r608}, [_ZN6thrust24THRUST_300001_SM_1000_NS8cuda_cub4core6detail5shmemE+16];
	add.s32 	%r609, %r605, %r600;
	setp.eq.s32 	%p72, %r605, 0;
	selp.b32 	%r610, %r602, 0, %p72;
	add.s32 	%r611, %r610, %r606;
	setp.eq.s32 	%p73, %r329, 3;
	selp.b32 	%r612, %r609, %r603, %p73;
	selp.b32 	%r613, %r611, %r604, %p73;
	add.s32 	%r614, %r607, %r609;
	setp.eq.s32 	%p74, %r607, 0;
	selp.b32 	%r615, %r611, 0, %p74;
	add.s32 	%r616, %r615, %r608;
	setp.eq.s32 	%p75, %r329, 4;
	selp.b32 	%r617, %r614, %r612, %p75;
	selp.b32 	%r618, %r616, %r613, %p75;
	ld.shared.v4.u32 	{%r619, %r620, %r621, %r622}, [_ZN6thrust24THRUST_300001_SM_1000_NS8cuda_cub4core6detail5shmemE+32];
	add.s32 	%r623, %r619, %r614;
	setp.eq.s32 	%p76, %r619, 0;
	selp.b32 	%r624, %r616, 0, %p76;
	add.s32 	%r625, %r624, %r620;
	setp.eq.s32 	%p77, %r329, 5;
	selp.b32 	%r626, %r623, %r617, %p77;
	selp.b32 	%r627, %r625, %r618, %p77;
	add.s32 	%r628, %r621, %r623;
	setp.eq.s32 	%p78, %r621, 0;
	selp.b32 	%r629, %r625, 0, %p78;
	add.s32 	%r630, %r629, %r622;
	setp.eq.s32 	%p79, %r329, 6;
	selp.b32 	%r631, %r628, %r626, %p79;
	selp.b32 	%r632, %r630, %r627, %p79;
	ld.shared.v4.u32 	{%r633, %r634, %r635, %r636}, [_ZN6thrust24THRUST_300001_SM_1000_NS8cuda_cub4core6detail5shmemE+48];
	add.s32 	%r637, %r633, %r628;
	setp.eq.s32 	%p80, %r633, 0;
	selp.b32 	%r638, %r630, 0, %p80;
	add.s32 	%r639, %r638, %r634;
	setp.eq.s32 	%p81, %r329, 7;
	selp.b32 	%r379, %r637, %r631, %p81;
	selp.b32 	%r380, %r639, %r632, %p81;
	add.s32 	%r381, %r635, %r637;
	setp.eq.s32 	%p82, %r635, 0;
	selp.b32 	%r640, %r639, 0, %p82;
	add.s32 	%r382, %r640, %r636;
	setp.lt.u32 	%p83, %r299, 32;
	@%p83 bra 	$L__BB4_256;
	setp.eq.s32 	%p84, %r1942, 0;
	selp.b32 	%r641, %r380, 0, %p84;
	add.s32 	%r642, %r641, %r1943;
	setp.eq.s32 	%p85, %r458, 0;
	selp.b32 	%r643, 0, %r1942, %p85;
	add.s32 	%r1942, %r379, %r643;
	selp.b32 	%r1943, %r380, %r642, %p85;
	bra.uni 	$L__BB4_272;
$L__BB4_256:
	setp.ne.s32 	%p86, %r299, 0;
	mul.wide.u32 	%rd87, %r1, 16;
	add.s64 	%rd48, %rd1, %rd87;
	@%p86 bra 	$L__BB4_258;
	st.shared.u32 	[_ZN6thrust24THRUST_300001_SM_1000_NS8cuda_cub4core6detail5shmemE+116], %r381;
	st.shared.u32 	[_ZN6thrust24THRUST_300001_SM_1000_NS8cuda_cub4core6detail5shmemE+120], %r382;
	mov.b64 	%rd89, {%r381, %r382};
	add.s64 	%rd88, %rd48, 512;
	mov.b64 	%rd90, 100;
	// begin inline asm
	st.relaxed.gpu.v2.u64 [%rd88], {%rd89, %rd90};
	// end inline asm
$L__BB4_258:
	mov.u32 	%r644, %nctaid.x;
	setp.gt.u32 	%p87, %r644, 499;
	@%p87 bra 	$L__BB4_260;
	membar.cta;
	bra.uni 	$L__BB4_261;
$L__BB4_260:
	mov.b32 	%r645, 450;
	// begin inline asm
	nanosleep.u32 %r645;
	// end inline asm
$L__BB4_261:
	mul.wide.u32 	%rd94, %r299, 16;
	xor.b64  	%rd95, %rd94, -16;
	add.s64 	%rd96, %rd48, %rd95;
	add.s64 	%rd93, %rd96, 512;
$L__BB4_262:
	// begin inline asm
	ld.relaxed.gpu.v2.u64 {%rd91, %rd339}, [%rd93];
	// end inline asm
	setp.eq.s64 	%p88, %rd339, 99;
	mov.b32 	%r646, -1;
	vote.sync.any.pred 	%p89, %p88, %r646;
	@%p89 bra 	$L__BB4_262;
	mov.b64 	{%r650, %r655}, %rd91;
	setp.eq.s64 	%p90, %rd339, 101;
	mov.b32 	%r698, -1;
	vote.sync.ballot.b32 	%r699, %p90, %r698;
	// begin inline asm
	mov.u32 %r648, %lanemask_ge;
	// end inline asm
	and.b32  	%r700, %r699, %r648;
	or.b32  	%r701, %r700, -2147483648;
	add.s32 	%r702, %r701, -1;
	not.b32 	%r703, %r701;
	and.b32  	%r704, %r703, %r702;
	popc.b32 	%r652, %r704;
	mov.b32 	%r656, 1;
	// begin inline asm
	shfl.sync.down.b32 %r649, %r650, %r656, %r652, %r698;
	// end inline asm
	// begin inline asm
	shfl.sync.down.b32 %r654, %r655, %r656, %r652, %r698;
	// end inline asm
	setp.lt.s32 	%p92, %r458, %r652;
	setp.eq.s32 	%p93, %r650, 0;
	selp.b32 	%r705, %r649, 0, %p92;
	add.s32 	%r660, %r705, %r650;
	selp.b32 	%r706, %r654, 0, %p93;
	selp.b32 	%r707, %r706, 0, %p92;
	add.s32 	%r665, %r707, %r655;
	mov.b32 	%r666, 2;
	// begin inline asm
	shfl.sync.down.b32 %r659, %r660, %r666, %r652, %r698;
	// end inline asm
	// begin inline asm
	shfl.sync.down.b32 %r664, %r665, %r666, %r652, %r698;
	// end inline asm
	add.s32 	%r708, %r458, 2;
	setp.gt.s32 	%p94, %r708, %r652;
	setp.eq.s32 	%p95, %r660, 0;
	selp.b32 	%r709, %r664, 0, %p95;
	selp.b32 	%r710, 0, %r659, %p94;
	add.s32 	%r670, %r660, %r710;
	selp.b32 	%r711, 0, %r709, %p94;
	add.s32 	%r675, %r711, %r665;
	mov.b32 	%r676, 4;
	// begin inline asm
	shfl.sync.down.b32 %r669, %r670, %r676, %r652, %r698;
	// end inline asm
	// begin inline asm
	shfl.sync.down.b32 %r674, %r675, %r676, %r652, %r698;
	// end inline asm
	add.s32 	%r712, %r458, 4;
	setp.gt.s32 	%p96, %r712, %r652;
	setp.eq.s32 	%p97, %r670, 0;
	selp.b32 	%r713, %r674, 0, %p97;
	selp.b32 	%r714, 0, %r669, %p96;
	add.s32 	%r680, %r670, %r714;
	selp.b32 	%r715, 0, %r713, %p96;
	add.s32 	%r685, %r675, %r715;
	mov.b32 	%r686, 8;
	// begin inline asm
	shfl.sync.down.b32 %r679, %r680, %r686, %r652, %r698;
	// end inline asm
	// begin inline asm
	shfl.sync.down.b32 %r684, %r685, %r686, %r652, %r698;
	// end inline asm
	add.s32 	%r716, %r458, 8;
	setp.gt.s32 	%p98, %r716, %r652;
	setp.eq.s32 	%p99, %r680, 0;
	selp.b32 	%r717, %r684, 0, %p99;
	selp.b32 	%r718, 0, %r679, %p98;
	add.s32 	%r690, %r680, %r718;
	selp.b32 	%r719, 0, %r717, %p98;
	add.s32 	%r695, %r685, %r719;
	mov.b32 	%r696, 16;
	// begin inline asm
	shfl.sync.down.b32 %r689, %r690, %r696, %r652, %r698;
	// end inline asm
	// begin inline asm
	shfl.sync.down.b32 %r694, %r695, %r696, %r652, %r698;
	// end inline asm
	add.s32 	%r720, %r458, 16;
	setp.gt.s32 	%p100, %r720, %r652;
	setp.eq.s32 	%p101, %r690, 0;
	selp.b32 	%r721, %r694, 0, %p101;
	selp.b32 	%r722, 0, %r689, %p100;
	add.s32 	%r1939, %r722, %r690;
	selp.b32 	%r723, 0, %r721, %p100;
	add.s32 	%r1940, %r695, %r723;
	not.b32 	%r724, %r299;
	add.s32 	%r1941, %r1, %r724;
	add.s64 	%rd51, %rd1, 512;
$L__BB4_264:
	setp.ne.s64 	%p102, %rd339, 101;
	mov.b32 	%r725, -1;
	vote.sync.all.pred 	%p103, %p102, %r725;
	not.pred 	%p104, %p103;
	@%p104 bra 	$L__BB4_268;
	mul.wide.s32 	%rd140, %r1941, 16;
	add.s64 	%rd141, %rd51, %rd140;
	add.s64 	%rd139, %rd141, -512;
$L__BB4_266:
	// begin inline asm
	ld.relaxed.gpu.v2.u64 {%rd137, %rd339}, [%rd139];
	// end inline asm
	setp.eq.s64 	%p160, %rd339, 99;
	mov.b32 	%r818, -1;
	vote.sync.any.pred 	%p161, %p160, %r818;
	@%p161 bra 	$L__BB4_266;
	mov.b64 	{%r821, %r826}, %rd137;
	setp.eq.s64 	%p162, %rd339, 101;
	mov.b32 	%r869, -1;
	vote.sync.ballot.b32 	%r870, %p162, %r869;
	and.b32  	%r871, %r870, %r648;
	or.b32  	%r872, %r871, -2147483648;
	add.s32 	%r873, %r872, -1;
	not.b32 	%r874, %r872;
	and.b32  	%r875, %r874, %r873;
	popc.b32 	%r823, %r875;
	mov.b32 	%r827, 1;
	// begin inline asm
	shfl.sync.down.b32 %r820, %r821, %r827, %r823, %r869;
	// end inline asm
	// begin inline asm
	shfl.sync.down.b32 %r825, %r826, %r827, %r823, %r869;
	// end inline asm
	setp.lt.s32 	%p164, %r458, %r823;
	setp.eq.s32 	%p165, %r821, 0;
	selp.b32 	%r876, %r820, 0, %p164;
	add.s32 	%r831, %r876, %r821;
	selp.b32 	%r877, %r825, 0, %p165;
	selp.b32 	%r878, %r877, 0, %p164;
	add.s32 	%r836, %r878, %r826;
	mov.b32 	%r837, 2;
	// begin inline asm
	shfl.sync.down.b32 %r830, %r831, %r837, %r823, %r869;
	// end inline asm
	// begin inline asm
	shfl.sync.down.b32 %r835, %r836, %r837, %r823, %r869;
	// end inline asm
	add.s32 	%r879, %r458, 2;
	setp.gt.s32 	%p166, %r879, %r823;
	setp.eq.s32 	%p167, %r831, 0;
	selp.b32 	%r880, %r835, 0, %p167;
	selp.b32 	%r881, 0, %r830, %p166;
	add.s32 	%r841, %r831, %r881;
	selp.b32 	%r882, 0, %r880, %p166;
	add.s32 	%r846, %r882, %r836;
	mov.b32 	%r847, 4;
	// begin inline asm
	shfl.sync.down.b32 %r840, %r841, %r847, %r823, %r869;
	// end inline asm
	// begin inline asm
	shfl.sync.down.b32 %r845, %r846, %r847, %r823, %r869;
	// end inline asm
	add.s32 	%r883, %r458, 4;
	setp.gt.s32 	%p168, %r883, %r823;
	setp.eq.s32 	%p169, %r841, 0;
	selp.b32 	%r884, %r845, 0, %p169;
	selp.b32 	%r885, 0, %r840, %p168;
	add.s32 	%r851, %r841, %r885;
	selp.b32 	%r886, 0, %r884, %p168;
	add.s32 	%r856, %r846, %r886;
	mov.b32 	%r857, 8;
	// begin inline asm
	shfl.sync.down.b32 %r850, %r851, %r857, %r823, %r869;
	// end inline asm
	// begin inline asm
	shfl.sync.down.b32 %r855, %r856, %r857, %r823, %r869;
	// end inline asm
	add.s32 	%r887, %r458, 8;
	setp.gt.s32 	%p170, %r887, %r823;
	setp.eq.s32 	%p171, %r851, 0;
	selp.b32 	%r888, %r855, 0, %p171;
	selp.b32 	%r889, 0, %r850, %p170;
	add.s32 	%r861, %r851, %r889;
	selp.b32 	%r890, 0, %r888, %p170;
	add.s32 	%r866, %r856, %r890;
	mov.b32 	%r867, 16;
	// begin inline asm
	shfl.sync.down.b32 %r860, %r861, %r867, %r823, %r869;
	// end inline asm
	// begin inline asm
	shfl.sync.down.b32 %r865, %r866, %r867, %r823, %r869;
	// end inline asm
	add.s32 	%r891, %r458, 16;
	setp.gt.s32 	%p172, %r891, %r823;
	setp.eq.s32 	%p173, %r861, 0;
	selp.b32 	%r892, %r865, 0, %p173;
	selp.b32 	%r893, 0, %r860, %p172;
	selp.b32 	%r894, 0, %r892, %p172;
	add.s32 	%r895, %r866, %r894;
	add.s32 	%r896, %r893, %r1939;
	add.s32 	%r392, %r896, %r861;
	setp.eq.s32 	%p174, %r1939, 0;
	selp.b32 	%r897, %r895, 0, %p174;
	add.s32 	%r1940, %r897, %r1940;
	add.s32 	%r1941, %r1941, -32;
	mov.u32 	%r1939, %r392;
	bra.uni 	$L__BB4_264;
$L__BB4_268:
	@%p86 bra 	$L__BB4_270;
	add.s32 	%r727, %r1939, %r381;
	setp.eq.s32 	%p106, %r381, 0;
	selp.b32 	%r728, %r1940, 0, %p106;
	add.s32 	%r729, %r728, %r382;
	mov.b64 	%rd98, {%r727, %r729};
	add.s64 	%rd97, %rd48, 512;
	mov.b64 	%rd99, 101;
	// begin inline asm
	st.relaxed.gpu.v2.u64 [%rd97], {%rd98, %rd99};
	// end inline asm
	st.shared.u32 	[_ZN6thrust24THRUST_300001_SM_1000_NS8cuda_cub4core6detail5shmemE+100], %r1939;
	st.shared.v2.u32 	[_ZN6thrust24THRUST_300001_SM_1000_NS8cuda_cub4core6detail5shmemE+104], {%r1940, %r727};
	st.shared.u32 	[_ZN6thrust24THRUST_300001_SM_1000_NS8cuda_cub4core6detail5shmemE+112], %r729;
$L__BB4_270:
	setp.ne.s32 	%p107, %r458, 0;
	@%p107 bra 	$L__BB4_272;
	st.shared.v2.u32 	[_ZN6thrust24THRUST_300001_SM_1000_NS8cuda_cub4core6detail5shmemE+72], {%r1939, %r1940};
	mov.u32 	%r1942, %r1939;
	mov.u32 	%r1943, %r1940;
$L__BB4_272:
	setp.eq.s32 	%p108, %r299, 0;
	bar.sync 	0;
	@%p108 bra 	$L__BB4_274;
	ld.shared.v2.u32 	{%r730, %r731}, [_ZN6thrust24THRUST_300001_SM_1000_NS8cuda_cub4core6detail5shmemE+72];
	add.s32 	%r397, %r730, %r1942;
	setp.eq.s32 	%p109, %r1942, 0;
	selp.b32 	%r732, %r731, 0, %p109;
	add.s32 	%r1943, %r732, %r1943;
	mov.u32 	%r1942, %r397;
$L__BB4_274:
	mul.lo.s32 	%r733, %r299, 9;
	setp.eq.s32 	%p110, %r733, %r3;
	setp.ne.s32 	%p111, %r1938, %r332;
	or.pred  	%p112, %p110, %p111;
	selp.u32 	%r734, 1, 0, %p112;
	add.s32 	%r401, %r1942, %r734;
	selp.b32 	%r735, 0, %r1943, %p112;
	add.s32 	%r402, %r735, %r362;
	selp.u32 	%r736, 1, 0, %p6;
	add.s32 	%r737, %r736, %r734;
	add.s32 	%r403, %r737, %r1942;
	selp.b32 	%r738, 0, %r402, %p6;
	add.s32 	%r404, %r363, %r738;
	selp.u32 	%r739, 1, 0, %p7;
	add.s32 	%r405, %r403, %r739;
	selp.b32 	%r740, 0, %r404, %p7;
	add.s32 	%r406, %r364, %r740;
	add.s32 	%r741, %r733, 3;
	setp.eq.s32 	%p113, %r741, %r3;
	setp.ne.s32 	%p114, %r334, %r335;
	or.pred  	%p115, %p113, %p114;
	selp.u32 	%r742, 1, 0, %p115;
	add.s32 	%r407, %r405, %r742;
	selp.b32 	%r743, 0, %r406, %p115;
	add.s32 	%r408, %r365, %r743;
	add.s32 	%r744, %r733, 4;
	setp.eq.s32 	%p116, %r744, %r3;
	setp.ne.s32 	%p117, %r335, %r336;
	or.pred  	%p9, %p116, %p117;
	selp.u32 	%r745, 1, 0, %p9;
	add.s32 	%r409, %r407, %r745;
	selp.b32 	%r746, 0, %r408, %p9;
	add.s32 	%r410, %r366, %r746;
	add.s32 	%r747, %r733, 5;
	setp.eq.s32 	%p118, %r747, %r3;
	setp.ne.s32 	%p119, %r336, %r337;
	or.pred  	%p10, %p118, %p119;
	selp.u32 	%r748, 1, 0, %p10;
	add.s32 	%r411, %r409, %r748;
	selp.b32 	%r749, 0, %r410, %p10;
	add.s32 	%r412, %r367, %r749;
	selp.u32 	%r750, 1, 0, %p8;
	add.s32 	%r413, %r411, %r750;
	selp.b32 	%r751, 0, %r412, %p8;
	add.s32 	%r414, %r368, %r751;
	add.s32 	%r415, %r374, %r1942;
	add.s32 	%r752, %r733, 7;
	setp.eq.s32 	%p120, %r752, %r3;
	setp.ne.s32 	%p121, %r338, %r339;
	or.pred  	%p11, %p120, %p121;
	selp.b32 	%r753, 0, %r414, %p11;
	add.s32 	%r416, %r369, %r753;
	ld.shared.v2.u32 	{%r417, %r418}, [_ZN6thrust24THRUST_300001_SM_1000_NS8cuda_cub4core6detail5shmemE+112];
	ld.shared.u32 	%r1953, [_ZN6thrust24THRUST_300001_SM_1000_NS8cuda_cub4core6detail5shmemE+108];
	ld.shared.u32 	%r420, [_ZN6thrust24THRUST_300001_SM_1000_NS8cuda_cub4core6detail5shmemE+100];
	setp.lt.s32 	%p122, %r418, 257;
	@%p122 bra 	$L__BB4_300;
	bar.sync 	0;
	mul.lo.s32 	%r757, %r299, 9;
	setp.ne.s32 	%p138, %r757, %r3;
	setp.eq.s32 	%p139, %r1938, %r332;
	and.pred  	%p140, %p138, %p139;
	@%p140 bra 	$L__BB4_277;
	sub.s32 	%r758, %r1942, %r420;
	shl.b32 	%r759, %r758, 3;
	mov.u32 	%r760, _ZN6thrust24THRUST_300001_SM_1000_NS8cuda_cub4core6detail5shmemE;
	add.s32 	%r761, %r760, %r759;
	st.shared.v2.u32 	[%r761], {%r1938, %r1943};
$L__BB4_277:
	not.pred 	%p141, %p6;
	@%p141 bra 	$L__BB4_279;
	sub.s32 	%r762, %r401, %r420;
	shl.b32 	%r763, %r762, 3;
	mov.u32 	%r764, _ZN6thrust24THRUST_300001_SM_1000_NS8cuda_cub4core6detail5shmemE;
	add.s32 	%r765, %r764, %r763;
	st.shared.v2.u32 	[%r765], {%r332, %r402};
$L__BB4_279:
	not.pred 	%p142, %p7;
	@%p142 bra 	$L__BB4_281;
	sub.s32 	%r766, %r403, %r420;
	shl.b32 	%r767, %r766, 3;
	mov.u32 	%r768, _ZN6thrust24THRUST_300001_SM_1000_NS8cuda_cub4core6detail5shmemE;
	add.s32 	%r769, %r768, %r767;
	st.shared.v2.u32 	[%r769], {%r333, %r404};
$L__BB4_281:
	mad.lo.s32 	%r770, %r299, 9, 3;
	setp.ne.s32 	%p143, %r770, %r3;
	setp.eq.s32 	%p144, %r334, %r335;
	and.pred  	%p145, %p143, %p144;
	@%p145 bra 	$L__BB4_283;
	sub.s32 	%r771, %r405, %r420;
	shl.b32 	%r772, %r771, 3;
	mov.u32 	%r773, _ZN6thrust24THRUST_300001_SM_1000_NS8cuda_cub4core6detail5shmemE;
	add.s32 	%r774, %r773, %r772;
	st.shared.v2.u32 	[%r774], {%r334, %r406};
$L__BB4_283:
	not.pred 	%p146, %p9;
	@%p146 bra 	$L__BB4_285;
	sub.s32 	%r775, %r407, %r420;
	shl.b32 	%r776, %r775, 3;
	mov.u32 	%r777, _ZN6thrust24THRUST_300001_SM_1000_NS8cuda_cub4core6detail5shmemE;
	add.s32 	%r778, %r777, %r776;
	st.shared.v2.u32 	[%r778], {%r335, %r408};
$L__BB4_285:
	not.pred 	%p147, %p10;
	@%p147 bra 	$L__BB4_287;
	sub.s32 	%r779, %r409, %r420;
	shl.b32 	%r780, %r779, 3;
	mov.u32 	%r781, _ZN6thrust24THRUST_300001_SM_1000_NS8cuda_cub4core6detail5shmemE;
	add.s32 	%r782, %r781, %r780;
	st.shared.v2.u32 	[%r782], {%r336, %r410};
$L__BB4_287:
	not.pred 	%p148, %p8;
	@%p148 bra 	$L__BB4_289;
	sub.s32 	%r783, %r411, %r420;
	shl.b32 	%r784, %r783, 3;
	mov.u32 	%r785, _ZN6thrust24THRUST_300001_SM_1000_NS8cuda_cub4core6detail5shmemE;
	add.s32 	%r786, %r785, %r784;
	st.shared.v2.u32 	[%r786], {%r337, %r412};
$L__BB4_289:
	not.pred 	%p149, %p11;
	@%p149 bra 	$L__BB4_291;
	sub.s32 	%r787, %r413, %r420;
	shl.b32 	%r788, %r787, 3;
	mov.u32 	%r789, _ZN6thrust24THRUST_300001_SM_1000_NS8cuda_cub4core6detail5shmemE;
	add.s32 	%r790, %r789, %r788;
	st.shared.v2.u32 	[%r790], {%r338, %r414};
$L__BB4_291:
	mad.lo.s32 	%r791, %r299, 9, 8;
	setp.ne.s32 	%p150, %r791, %r3;
	setp.eq.s32 	%p151, %r339, %r340;
	and.pred  	%p152, %p150, %p151;
	@%p152 bra 	$L__BB4_293;
	sub.s32 	%r792, %r415, %r420;
	shl.b32 	%r793, %r792, 3;
	mov.u32 	%r794, _ZN6thrust24THRUST_300001_SM_1000_NS8cuda_cub4core6detail5shmemE;
	add.s32 	%r795, %r794, %r793;
	st.shared.v2.u32 	[%r795], {%r339, %r416};
$L__BB4_293:
	bar.sync 	0;
	setp.ge.s32 	%p153, %r299, %r418;
	@%p153 bra 	$L__BB4_318;
	not.b32 	%r796, %r299;
	add.s32 	%r421, %r418, %r796;
	and.b32  	%r797, %r421, 768;
	setp.eq.s32 	%p154, %r797, 768;
	mov.u32 	%r1952, %r299;
	@%p154 bra 	$L__BB4_297;
	shr.u32 	%r798, %r421, 8;
	add.s32 	%r799, %r798, 1;
	and.b32  	%r800, %r799, 3;
	shl.b32 	%r801, %r299, 3;
	mov.u32 	%r802, _ZN6thrust24THRUST_300001_SM_1000_NS8cuda_cub4core6detail5shmemE;
	add.s32 	%r1948, %r802, %r801;
	add.s32 	%r1947, %r299, %r420;
	neg.s32 	%r1946, %r800;
	shl.b32 	%r803, %r799, 8;
	and.b32  	%r804, %r803, 768;
	add.s32 	%r1952, %r299, %r804;
$L__BB4_296:
	.pragma "nounroll";
	mul.wide.s32 	%rd127, %r1947, 4;
	add.s64 	%rd128, %rd5, %rd127;
	add.s64 	%rd129, %rd4, %rd127;
	ld.shared.v2.u32 	{%r805, %r806}, [%r1948];
	st.global.u32 	[%rd129], %r805;
	st.global.u32 	[%rd128], %r806;
	add.s32 	%r1948, %r1948, 2048;
	add.s32 	%r1947, %r1947, 256;
	add.s32 	%r1946, %r1946, 1;
	setp.ne.s32 	%p155, %r1946, 0;
	@%p155 bra 	$L__BB4_296;
$L__BB4_297:
	setp.lt.u32 	%p156, %r421, 768;
	@%p156 bra 	$L__BB4_318;
	add.s64 	%rd55, %rd4, 2048;
	add.s32 	%r1951, %r1952, %r420;
	add.s64 	%rd56, %rd5, 2048;
	shl.b32 	%r807, %r1952, 3;
	mov.u32 	%r808, _ZN6thrust24THRUST_300001_SM_1000_NS8cuda_cub4core6detail5shmemE;
	add.s32 	%r809, %r807, %r808;
	add.s32 	%r1950, %r809, 4096;
$L__BB4_299:
	mul.wide.s32 	%rd130, %r1951, 4;
	add.s64 	%rd131, %rd55, %rd130;
	add.s64 	%rd132, %rd56, %rd130;
	ld.shared.v2.u32 	{%r810, %r811}, [%r1950+-4096];
	st.global.u32 	[%rd131+-2048], %r810;
	st.global.u32 	[%rd132+-2048], %r811;
	ld.shared.v2.u32 	{%r812, %r813}, [%r1950+-2048];
	st.global.u32 	[%rd131+-1024], %r812;
	st.global.u32 	[%rd132+-1024], %r813;
	ld.shared.v2.u32 	{%r814, %r815}, [%r1950];
	st.global.u32 	[%rd131], %r814;
	st.global.u32 	[%rd132], %r815;
	ld.shared.v2.u32 	{%r816, %r817}, [%r1950+2048];
	st.global.u32 	[%rd131+1024], %r816;
	st.global.u32 	[%rd132+1024], %r817;
	add.s32 	%r1952, %r1952, 1024;
	add.s32 	%r1951, %r1951, 1024;
	add.s32 	%r1950, %r1950, 8192;
	setp.lt.s32 	%p157, %r1952, %r418;
	@%p157 bra 	$L__BB4_299;
	bra.uni 	$L__BB4_318;
$L__BB4_300:
	mul.lo.s32 	%r754, %r299, 9;
	setp.ne.s32 	%p123, %r754, %r3;
	setp.eq.s32 	%p124, %r1938, %r332;
	and.pred  	%p125, %p123, %p124;
	@%p125 bra 	$L__BB4_302;
	mul.wide.s32 	%rd100, %r1942, 4;
	add.s64 	%rd101, %rd4, %rd100;
	st.global.u32 	[%rd101], %r1938;
	add.s64 	%rd102, %rd5, %rd100;
	st.global.u32 	[%rd102], %r1943;
$L__BB4_302:
	not.pred 	%p126, %p6;
	@%p126 bra 	$L__BB4_304;
	mul.wide.s32 	%rd103, %r401, 4;
	add.s64 	%rd104, %rd4, %rd103;
	st.global.u32 	[%rd104], %r332;
	add.s64 	%rd105, %rd5, %rd103;
	st.global.u32 	[%rd105], %r402;
$L__BB4_304:
	not.pred 	%p127, %p7;
	@%p127 bra 	$L__BB4_306;
	mul.wide.s32 	%rd106, %r403, 4;
	add.s64 	%rd107, %rd4, %rd106;
	st.global.u32 	[%rd107], %r333;
	add.s64 	%rd108, %rd5, %rd106;
	st.global.u32 	[%rd108], %r404;
$L__BB4_306:
	mad.lo.s32 	%r755, %r299, 9, 3;
	setp.ne.s32 	%p128, %r755, %r3;
	setp.eq.s32 	%p129, %r334, %r335;
	and.pred  	%p130, %p128, %p129;
	@%p130 bra 	$L__BB4_308;
	mul.wide.s32 	%rd109, %r405, 4;
	add.s64 	%rd110, %rd4, %rd109;
	st.global.u32 	[%rd110], %r334;
	add.s64 	%rd111, %rd5, %rd109;
	st.global.u32 	[%rd111], %r406;
$L__BB4_308:
	not.pred 	%p131, %p9;
	@%p131 bra 	$L__BB4_310;
	mul.wide.s32 	%rd112, %r407, 4;
	add.s64 	%rd113, %rd4, %rd112;
	st.global.u32 	[%rd113], %r335;
	add.s64 	%rd114, %rd5, %rd112;
	st.global.u32 	[%rd114], %r408;
$L__BB4_310:
	not.pred 	%p132, %p10;
	@%p132 bra 	$L__BB4_312;
	mul.wide.s32 	%rd115, %r409, 4;
	add.s64 	%rd116, %rd4, %rd115;
	st.global.u32 	[%rd116], %r336;
	add.s64 	%rd117, %rd5, %rd115;
	st.global.u32 	[%rd117], %r410;
$L__BB4_312:
	not.pred 	%p133, %p8;
	@%p133 bra 	$L__BB4_314;
	mul.wide.s32 	%rd118, %r411, 4;
	add.s64 	%rd119, %rd4, %rd118;
	st.global.u32 	[%rd119], %r337;
	add.s64 	%rd120, %rd5, %rd118;
	st.global.u32 	[%rd120], %r412;
$L__BB4_314:
	not.pred 	%p134, %p11;
	@%p134 bra 	$L__BB4_316;
	mul.wide.s32 	%rd121, %r413, 4;
	add.s64 	%rd122, %rd4, %rd121;
	st.global.u32 	[%rd122], %r338;
	add.s64 	%rd123, %rd5, %rd121;
	st.global.u32 	[%rd123], %r414;
$L__BB4_316:
	mad.lo.s32 	%r756, %r299, 9, 8;
	setp.ne.s32 	%p135, %r756, %r3;
	setp.eq.s32 	%p136, %r339, %r340;
	and.pred  	%p137, %p135, %p136;
	@%p137 bra 	$L__BB4_318;
	mul.wide.s32 	%rd124, %r415, 4;
	add.s64 	%rd125, %rd4, %rd124;
	st.global.u32 	[%rd125], %r339;
	add.s64 	%rd126, %rd5, %rd124;
	st.global.u32 	[%rd126], %r416;
$L__BB4_318:
	setp.ne.s32 	%p158, %r299, 255;
	@%p158 bra 	$L__BB4_322;
	setp.ne.s32 	%p159, %r3, 2304;
	@%p159 bra 	$L__BB4_321;
	mul.wide.s32 	%rd133, %r1953, 4;
	add.s64 	%rd134, %rd4, %rd133;
	st.global.u32 	[%rd134], %r340;
	add.s64 	%rd135, %rd5, %rd133;
	st.global.u32 	[%rd135], %r417;
	add.s32 	%r1953, %r1953, 1;
$L__BB4_321:
	ld.param.u64 	%rd328, [_ZN6thrust24THRUST_300001_SM_1000_NS8cuda_cub4core6detail13_kernel_agentINS1_15__reduce_by_key16ReduceByKeyAgentINS0_6detail15normal_iteratorINS0_10device_ptrIiEEEESB_SB_SB_N4cuda3std3__48equal_toIiEENSE_4plusIiEEPiiEEJSB_SB_SB_SB_SJ_N3cub18CUB_300001_SM_100024ReduceByKeyScanTileStateIiiLb1EEESG_SI_iiEEEvDpT0__param_4];
	cvta.to.global.u64 	%rd136, %rd328;
	st.global.u32 	[%rd136], %r1953;
$L__BB4_322:
	ret;

}
	// .globl	_ZN6thrust24THRUST_300001_SM_1000_NS8cuda_cub4core6detail13_kernel_agentINS1_15__reduce_by_key9InitAgentIN3cub18CUB_300001_SM_100024ReduceByKeyScanTileStateIilLb1EEElPlEEJSA_lSB_EEEvDpT0_
.visible .entry _ZN6thrust24THRUST_300001_SM_1000_NS8cuda_cub4core6detail13_kernel_agentINS1_15__reduce_by_key9InitAgentIN3cub18CUB_300001_SM_100024ReduceByKeyScanTileStateIilLb1EEElPlEEJSA_lSB_EEEvDpT0_(
	.param .align 8 .b8 _ZN6thrust24THRUST_300001_SM_1000_NS8cuda_cub4core6detail13_kernel_agentINS1_15__reduce_by_key9InitAgentIN3cub18CUB_300001_SM_100024ReduceByKeyScanTileStateIilLb1EEElPlEEJSA_lSB_EEEvDpT0__param_0[8],
	.param .u64 _ZN6thrust24THRUST_300001_SM_1000_NS8cuda_cub4core6detail13_kernel_agentINS1_15__reduce_by_key9InitAgentIN3cub18CUB_300001_SM_100024ReduceByKeyScanTileStateIilLb1EEElPlEEJSA_lSB_EEEvDpT0__param_1,
	.param .u64 .ptr .align 1 _ZN6thrust24THRUST_300001_SM_1000_NS8cuda_cub4core6detail13_kernel_agentINS1_15__reduce_by_key9InitAgentIN3cub18CUB_300001_SM_100024ReduceByKeyScanTileStateIilLb1EEElPlEEJSA_lSB_EEEvDpT0__param_2
)
.maxntid 128
{
	.reg .pred 	%p<6>;
	.reg .b32 	%r<16>;
	.reg .b64 	%rd<12>;

	ld.param.u64 	%rd3, [_ZN6thrust24THRUST_300001_SM_1000_NS8cuda_cub4core6detail13_kernel_agentINS1_15__reduce_by_key9InitAgentIN3cub18CUB_300001_SM_100024ReduceByKeyScanTileStateIilLb1EEElPlEEJSA_lSB_EEEvDpT0__param_0];
	ld.param.u32 	%r8, [_ZN6thrust24THRUST_300001_SM_1000_NS8cuda_cub4core6detail13_kernel_agentINS1_15__reduce_by_key9InitAgentIN3cub18CUB_300001_SM_100024ReduceByKeyScanTileStateIilLb1EEElPlEEJSA_lSB_EEEvDpT0__param_1];
	ld.param.u64 	%rd2, [_ZN6thrust24THRUST_300001_SM_1000_NS8cuda_cub4core6detail13_kernel_agentINS1_15__reduce_by_key9InitAgentIN3cub18CUB_300001_SM_100024ReduceByKeyScanTileStateIilLb1EEElPlEEJSA_lSB_EEEvDpT0__param_2];
	cvta.to.global.u64 	%rd1, %rd3;
	mov.u32 	%r1, %ctaid.x;
	mov.u32 	%r9, %ntid.x;
	mov.u32 	%r2, %tid.x;
	mad.lo.s32 	%r3, %r1, %r9, %r2;
	setp.ge.s32 	%p1, %r3, %r8;
	@%p1 bra 	$L__BB5_2;
	mul.wide.s32 	%rd4, %r3, 16;
	add.s64 	%rd5, %rd1, %rd4;
	mov.b64 	%rd6, 0;
	mov.b64 	%rd7, 425201762304;
	st.global.v2.u64 	[%rd5+512], {%rd7, %rd6};
$L__BB5_2:
	mov.b32 	%r15, 0;
	setp.ne.s32 	%p2, %r1, 0;
	setp.gt.u32 	%p3, %r2, 31;
	or.pred  	%p4, %p2, %p3;
	@%p4 bra 	$L__BB5_4;
	mul.wide.u32 	%rd8, %r2, 16;
	add.s64 	%rd9, %rd1, %rd8;
	st.global.v4.u32 	[%rd9], {%r15, %r15, %r15, %r15};
$L__BB5_4:
	or.b32  	%r14, %r1, %r2;
	setp.ne.s32 	%p5, %r14, 0;
	@%p5 bra 	$L__BB5_6;
	cvta.to.global.u64 	%rd10, %rd2;
	mov.b64 	%rd11, 0;
	st.global.u64 	[%rd10], %rd11;
$L__BB5_6:
	ret;

}
	// .globl	_ZN6thrust24THRUST_300001_SM_1000_NS8cuda_cub4core6detail13_kernel_agentINS1_15__reduce_by_key16ReduceByKeyAgentINS0_6detail15normal_iteratorINS0_10device_ptrIiEEEESB_SB_SB_N4cuda3std3__48equal_toIiEENSE_4plusIiEEPllEEJSB_SB_SB_SB_SJ_N3cub18CUB_300001_SM_100024ReduceByKeyScanTileStateIilLb1EEESG_SI_llEEEvDpT0_
.visible .entry _ZN6thrust24THRUST_300001_SM_1000_NS8cuda_cub4core6detail13_kernel_agentINS1_15__reduce_by_key16ReduceByKeyAgentINS0_6detail15normal_iteratorINS0_10device_ptrIiEEEESB_SB_SB_N4cuda3std3__48equal_toIiEENSE_4plusIiEEPllEEJSB_SB_SB_SB_SJ_N3cub18CUB_300001_SM_100024ReduceByKeyScanTileStateIilLb1EEESG_SI_llEEEvDpT0_(
	.param .align 8 .b8 _ZN6thrust24THRUST_300001_SM_1000_NS8cuda_cub4core6detail13_kernel_agentINS1_15__reduce_by_key16ReduceByKeyAgentINS0_6detail15normal_iteratorINS0_10device_ptrIiEEEESB_SB_SB_N4cuda3std3__48equal_toIiEENSE_4plusIiEEPllEEJSB_SB_SB_SB_SJ_N3cub18CUB_300001_SM_100024ReduceByKeyScanTileStateIilLb1EEESG_SI_llEEEvDpT0__param_0[8],
	.param .align 8 .b8 _ZN6thrust24THRUST_300001_SM_1000_NS8cuda_cub4core6detail13_kernel_agentINS1_15__reduce_by_key16ReduceByKeyAgentINS0_6detail15normal_iteratorINS0_10device_ptrIiEEEESB_SB_SB_N4cuda3std3__48equal_toIiEENSE_4plusIiEEPllEEJSB_SB_SB_SB_SJ_N3cub18CUB_300001_SM_100024ReduceByKeyScanTileStateIilLb1EEESG_SI_llEEEvDpT0__param_1[8],
	.param .align 8 .b8 _ZN6thrust24THRUST_300001_SM_1000_NS8cuda_cub4core6detail13_kernel_agentINS1_15__reduce_by_key16ReduceByKeyAgentINS0_6detail15normal_iteratorINS0_10device_ptrIiEEEESB_SB_SB_N4cuda3std3__48equal_toIiEENSE_4plusIiEEPllEEJSB_SB_SB_SB_SJ_N3cub18CUB_300001_SM_100024ReduceByKeyScanTileStateIilLb1EEESG_SI_llEEEvDpT0__param_2[8],
	.param .align 8 .b8 _ZN6thrust24THRUST_300001_SM_1000_NS8cuda_cub4core6detail13_kernel_agentINS1_15__reduce_by_key16ReduceByKeyAgentINS0_6detail15normal_iteratorINS0_10device_ptrIiEEEESB_SB_SB_N4cuda3std3__48equal_toIiEENSE_4plusIiEEPllEEJSB_SB_SB_SB_SJ_N3cub18CUB_300001_SM_100024ReduceByKeyScanTileStateIilLb1EEESG_SI_llEEEvDpT0__param_3[8],
	.param .u64 .ptr .align 1 _ZN6thrust24THRUST_300001_SM_1000_NS8cuda_cub4core6detail13_kernel_agentINS1_15__reduce_by_key16ReduceByKeyAgentINS0_6detail15normal_iteratorINS0_10device_ptrIiEEEESB_SB_SB_N4cuda3std3__48equal_toIiEENSE_4plusIiEEPllEEJSB_SB_SB_SB_SJ_N3cub18CUB_300001_SM_100024ReduceByKeyScanTileStateIilLb1EEESG_SI_llEEEvDpT0__param_4,
	.param .align 8 .b8 _ZN6thrust24THRUST_300001_SM_1000_NS8cuda_cub4core6detail13_kernel_agentINS1_15__reduce_by_key16ReduceByKeyAgentINS0_6detail15normal_iteratorINS0_10device_ptrIiEEEESB_SB_SB_N4cuda3std3__48equal_toIiEENSE_4plusIiEEPllEEJSB_SB_SB_SB_SJ_N3cub18CUB_300001_SM_100024ReduceByKeyScanTileStateIilLb1EEESG_SI_llEEEvDpT0__param_5[8],
	.param .align 1 .b8 _ZN6thrust24THRUST_300001_SM_1000_NS8cuda_cub4core6detail13_kernel_agentINS1_15__reduce_by_key16ReduceByKeyAgentINS0_6detail15normal_iteratorINS0_10device_ptrIiEEEESB_SB_SB_N4cuda3std3__48equal_toIiEENSE_4plusIiEEPllEEJSB_SB_SB_SB_SJ_N3cub18CUB_300001_SM_100024ReduceByKeyScanTileStateIilLb1EEESG_SI_llEEEvDpT0__param_6[1],
	.param .align 1 .b8 _ZN6thrust24THRUST_300001_SM_1000_NS8cuda_cub4core6detail13_kernel_agentINS1_15__reduce_by_key16ReduceByKeyAgentINS0_6detail15normal_iteratorINS0_10device_ptrIiEEEESB_SB_SB_N4cuda3std3__48equal_toIiEENSE_4plusIiEEPllEEJSB_SB_SB_SB_SJ_N3cub18CUB_300001_SM_100024ReduceByKeyScanTileStateIilLb1EEESG_SI_llEEEvDpT0__param_7[1],
	.param .u64 _ZN6thrust24THRUST_300001_SM_1000_NS8cuda_cub4core6detail13_kernel_agentINS1_15__reduce_by_key16ReduceByKeyAgentINS0_6detail15normal_iteratorINS0_10device_ptrIiEEEESB_SB_SB_N4cuda3std3__48equal_toIiEENSE_4plusIiEEPllEEJSB_SB_SB_SB_SJ_N3cub18CUB_300001_SM_100024ReduceByKeyScanTileStateIilLb1EEESG_SI_llEEEvDpT0__param_8,
	.param .u64 _ZN6thrust24THRUST_300001_SM_1000_NS8cuda_cub4core6detail13_kernel_agentINS1_15__reduce_by_key16ReduceByKeyAgentINS0_6detail15normal_iteratorINS0_10device_ptrIiEEEESB_SB_SB_N4cuda3std3__48equal_toIiEENSE_4plusIiEEPllEEJSB_SB_SB_SB_SJ_N3cub18CUB_300001_SM_100024ReduceByKeyScanTileStateIilLb1EEESG_SI_llEEEvDpT0__param_9
)
.maxntid 256
{
	.reg .pred 	%p<460>;
	.reg .b32 	%r<2120>;
	.reg .b64 	%rd<842>;

	ld.param.u64 	%rd1, [_ZN6thrust24THRUST_300001_SM_1000_NS8cuda_cub4core6detail13_kernel_agentINS1_15__reduce_by_key16ReduceByKeyAgentINS0_6detail15normal_iteratorINS0_10device_ptrIiEEEESB_SB_SB_N4cuda3std3__48equal_toIiEENSE_4plusIiEEPllEEJSB_SB_SB_SB_SJ_N3cub18CUB_300001_SM_100024ReduceByKeyScanTileStateIilLb1EEESG_SI_llEEEvDpT0__param_5];
	ld.param.u64 	%rd2, [_ZN6thrust24THRUST_300001_SM_1000_NS8cuda_cub4core6detail13_kernel_agentINS1_15__reduce_by_key16ReduceByKeyAgentINS0_6detail15normal_iteratorINS0_10device_ptrIiEEEESB_SB_SB_N4cuda3std3__48equal_toIiEENSE_4plusIiEEPllEEJSB_SB_SB_SB_SJ_N3cub18CUB_300001_SM_100024ReduceByKeyScanTileStateIilLb1EEESG_SI_llEEEvDpT0__param_0];
	ld.param.u64 	%rd3, [_ZN6thrust24THRUST_300001_SM_1000_NS8cuda_cub4core6detail13_kernel_agentINS1_15__reduce_by_key16ReduceByKeyAgentINS0_6detail15normal_iteratorINS0_10device_ptrIiEEEESB_SB_SB_N4cuda3std3__48equal_toIiEENSE_4plusIiEEPllEEJSB_SB_SB_SB_SJ_N3cub18CUB_300001_SM_100024ReduceByKeyScanTileStateIilLb1EEESG_SI_llEEEvDpT0__param_1];
	ld.param.u64 	%rd217, [_ZN6thrust24THRUST_300001_SM_1000_NS8cuda_cub4core6detail13_kernel_agentINS1_15__reduce_by_key16ReduceByKeyAgentINS0_6detail15normal_iteratorINS0_10device_ptrIiEEEESB_SB_SB_N4cuda3std3__48equal_toIiEENSE_4plusIiEEPllEEJSB_SB_SB_SB_SJ_N3cub18CUB_300001_SM_100024ReduceByKeyScanTileStateIilLb1EEESG_SI_llEEEvDpT0__param_3];
	ld.param.u64 	%rd218, [_ZN6thrust24THRUST_300001_SM_1000_NS8cuda_cub4core6detail13_kernel_agentINS1_15__reduce_by_key16ReduceByKeyAgentINS0_6detail15normal_iteratorINS0_10device_ptrIiEEEESB_SB_SB_N4cuda3std3__48equal_toIiEENSE_4plusIiEEPllEEJSB_SB_SB_SB_SJ_N3cub18CUB_300001_SM_100024ReduceByKeyScanTileStateIilLb1EEESG_SI_llEEEvDpT0__param_2];
	ld.param.u64 	%rd216, [_ZN6thrust24THRUST_300001_SM_1000_NS8cuda_cub4core6detail13_kernel_agentINS1_15__reduce_by_key16ReduceByKeyAgentINS0_6detail15normal_iteratorINS0_10device_ptrIiEEEESB_SB_SB_N4cuda3std3__48equal_toIiEENSE_4plusIiEEPllEEJSB_SB_SB_SB_SJ_N3cub18CUB_300001_SM_100024ReduceByKeyScanTileStateIilLb1EEESG_SI_llEEEvDpT0__param_8];
	cvta.to.global.u64 	%rd4, %rd218;
	cvta.to.global.u64 	%rd5, %rd217;
	mov.u32 	%r1, %ctaid.x;
	mul.wide.u32 	%rd6, %r1, 2304;
	sub.s64 	%rd7, %rd216, %rd6;
	setp.lt.s64 	%p12, %rd7, 2305;
	@%p12 bra 	$L__BB6_142;
	setp.ne.s32 	%p280, %r1, 0;
	@%p280 bra 	$L__BB6_52;
	mov.u32 	%r2, %tid.x;
	and.b32  	%r1793, %r2, 31;
	and.b32  	%r1794, %r2, 992;
	mul.lo.s32 	%r1795, %r1794, 9;
	or.b32  	%r1796, %r1795, %r1793;
	cvt.u64.u32 	%rd698, %r1796;
	add.s64 	%rd699, %rd6, %rd698;
	shl.b64 	%rd700, %rd699, 2;
	add.s64 	%rd679, %rd2, %rd700;
	// begin inline asm
	ld.global.nc.u32 %r1773, [%rd679];
	// end inline asm
	add.s64 	%rd680, %rd679, 128;
	// begin inline asm
	ld.global.nc.u32 %r1774, [%rd680];
	// end inline asm
	add.s64 	%rd681, %rd679, 256;
	// begin inline asm
	ld.global.nc.u32 %r1775, [%rd681];
	// end inline asm
	add.s64 	%rd682, %rd679, 384;
	// begin inline asm
	ld.global.nc.u32 %r1776, [%rd682];
	// end inline asm
	add.s64 	%rd683, %rd679, 512;
	// begin inline asm
	ld.global.nc.u32 %r1777, [%rd683];
	// end inline asm
	add.s64 	%rd684, %rd679, 640;
	// begin inline asm
	ld.global.nc.u32 %r1778, [%rd684];
	// end inline asm
	add.s64 	%rd685, %rd679, 768;
	// begin inline asm
	ld.global.nc.u32 %r1779, [%rd685];
	// end inline asm
	add.s64 	%rd686, %rd679, 896;
	// begin inline asm
	ld.global.nc.u32 %r1780, [%rd686];
	// end inline asm
	add.s64 	%rd687, %rd679, 1024;
	// begin inline asm
	ld.global.nc.u32 %r1781, [%rd687];
	// end inline asm
	// begin inline asm
	mov.u32 %r1782, %laneid;
	// end inline asm
	shr.u32 	%r4, %r2, 5;
	mad.lo.s32 	%r1797, %r4, 288, %r1782;
	shl.b32 	%r1798, %r1797, 2;
	mov.u32 	%r1799, _ZN6thrust24THRUST_300001_SM_1000_NS8cuda_cub4core6detail5shmemE;
	add.s32 	%r1800, %r1799, %r1798;
	st.shared.u32 	[%r1800], %r1773;
	st.shared.u32 	[%r1800+128], %r1774;
	st.shared.u32 	[%r1800+256], %r1775;
	st.shared.u32 	[%r1800+384], %r1776;
	st.shared.u32 	[%r1800+512], %r1777;
	st.shared.u32 	[%r1800+640], %r1778;
	st.shared.u32 	[%r1800+768], %r1779;
	st.shared.u32 	[%r1800+896], %r1780;
	st.shared.u32 	[%r1800+1024], %r1781;
	bar.warp.sync 	-1;
	shl.b32 	%r1801, %r1782, 5;
	add.s32 	%r1802, %r1800, %r1801;
	ld.shared.u32 	%r5, [%r1802];
	ld.shared.u32 	%r6, [%r1802+4];
	ld.shared.u32 	%r7, [%r1802+8];
	ld.shared.u32 	%r8, [%r1802+12];
	ld.shared.u32 	%r9, [%r1802+16];
	ld.shared.u32 	%r10, [%r1802+20];
	ld.shared.u32 	%r11, [%r1802+24];
	ld.shared.u32 	%r12, [%r1802+28];
	ld.shared.u32 	%r13, [%r1802+32];
	bar.sync 	0;
	add.s64 	%rd688, %rd3, %rd700;
	// begin inline asm
	ld.global.nc.u32 %r1783, [%rd688];
	// end inline asm
	add.s64 	%rd689, %rd688, 128;
	// begin inline asm
	ld.global.nc.u32 %r1784, [%rd689];
	// end inline asm
	add.s64 	%rd690, %rd688, 256;
	// begin inline asm
	ld.global.nc.u32 %r1785, [%rd690];
	// end inline asm
	add.s64 	%rd691, %rd688, 384;
	// begin inline asm
	ld.global.nc.u32 %r1786, [%rd691];
	// end inline asm
	add.s64 	%rd692, %rd688, 512;
	// begin inline asm
	ld.global.nc.u32 %r1787, [%rd692];
	// end inline asm
	add.s64 	%rd693, %rd688, 640;
	// begin inline asm
	ld.global.nc.u32 %r1788, [%rd693];
	// end inline asm
	add.s64 	%rd694, %rd688, 768;
	// begin inline asm
	ld.global.nc.u32 %r1789, [%rd694];
	// end inline asm
	add.s64 	%rd695, %rd688, 896;
	// begin inline asm
	ld.global.nc.u32 %r1790, [%rd695];
	// end inline asm
	add.s64 	%rd696, %rd688, 1024;
	// begin inline asm
	ld.global.nc.u32 %r1791, [%rd696];
	// end inline asm
	st.shared.u32 	[%r1800], %r1783;
	st.shared.u32 	[%r1800+128], %r1784;
	st.shared.u32 	[%r1800+256], %r1785;
	st.shared.u32 	[%r1800+384], %r1786;
	st.shared.u32 	[%r1800+512], %r1787;
	st.shared.u32 	[%r1800+640], %r1788;
	st.shared.u32 	[%r1800+768], %r1789;
	st.shared.u32 	[%r1800+896], %r1790;
	st.shared.u32 	[%r1800+1024], %r1791;
	bar.warp.sync 	-1;
	ld.shared.u32 	%r14, [%r1802];
	ld.shared.u32 	%r15, [%r1802+4];
	ld.shared.u32 	%r16, [%r1802+8];
	ld.shared.u32 	%r17, [%r1802+12];
	ld.shared.u32 	%r18, [%r1802+16];
	ld.shared.u32 	%r19, [%r1802+20];
	ld.shared.u32 	%r20, [%r1802+24];
	ld.shared.u32 	%r21, [%r1802+28];
	ld.shared.u32 	%r22, [%r1802+32];
	bar.sync 	0;
	shl.b32 	%r1803, %r2, 2;
	add.s32 	%r1804, %r1799, %r1803;
	add.s32 	%r23, %r1804, 1240;
	st.shared.u32 	[%r1804+1240], %r13;
	bar.sync 	0;
	setp.eq.s32 	%p390, %r2, 0;
	mov.b64 	%rd792, 0;
	@%p390 bra 	$L__BB6_4;
	ld.shared.u32 	%r2044, [%r23+-4];
	setp.ne.s32 	%p391, %r2044, %r5;
	selp.u64 	%rd792, 1, 0, %p391;
$L__BB6_4:
	setp.ne.s32 	%p392, %r5, %r6;
	selp.u64 	%rd701, 1, 0, %p392;
	setp.ne.s32 	%p393, %r6, %r7;
	selp.u64 	%rd702, 1, 0, %p393;
	setp.ne.s32 	%p394, %r7, %r8;
	selp.u64 	%rd703, 1, 0, %p394;
	setp.ne.s32 	%p395, %r8, %r9;
	selp.u64 	%rd704, 1, 0, %p395;
	setp.ne.s32 	%p396, %r9, %r10;
	selp.u64 	%rd705, 1, 0, %p396;
	setp.ne.s32 	%p397, %r10, %r11;
	selp.u64 	%rd706, 1, 0, %p397;
	setp.ne.s32 	%p398, %r11, %r12;
	selp.u64 	%rd707, 1, 0, %p398;
	setp.ne.s32 	%p399, %r12, %r13;
	selp.u64 	%rd708, 1, 0, %p399;
	add.s64 	%rd10, %rd792, %rd701;
	selp.b32 	%r1925, 0, %r14, %p392;
	add.s32 	%r1926, %r15, %r1925;
	add.s64 	%rd11, %rd10, %rd702;
	selp.b32 	%r1927, 0, %r1926, %p393;
	add.s32 	%r1928, %r16, %r1927;
	add.s64 	%rd12, %rd11, %rd703;
	selp.b32 	%r1929, 0, %r1928, %p394;
	add.s32 	%r1930, %r17, %r1929;
	add.s64 	%rd13, %rd12, %rd704;
	selp.b32 	%r1931, 0, %r1930, %p395;
	add.s32 	%r1932, %r18, %r1931;
	add.s64 	%rd14, %rd13, %rd705;
	selp.b32 	%r1933, 0, %r1932, %p396;
	add.s32 	%r1934, %r19, %r1933;
	add.s64 	%rd15, %rd14, %rd706;
	selp.b32 	%r1935, 0, %r1934, %p397;
	add.s32 	%r1936, %r20, %r1935;
	add.s64 	%rd16, %rd15, %rd707;
	selp.b32 	%r1937, 0, %r1936, %p398;
	add.s32 	%r1938, %r21, %r1937;
	add.s64 	%rd709, %rd16, %rd708;
	mov.b64 	{%r1806, %r1811}, %rd709;
	selp.b32 	%r1939, 0, %r1938, %p399;
	add.s32 	%r1816, %r22, %r1939;
	mov.b32 	%r1922, 1;
	mov.b32 	%r1923, 0;
	mov.b32 	%r1924, -1;
	// begin inline asm
	shfl.sync.up.b32 %r1805, %r1806, %r1922, %r1923, %r1924;
	// end inline asm
	// begin inline asm
	shfl.sync.up.b32 %r1810, %r1811, %r1922, %r1923, %r1924;
	// end inline asm
	mov.b64 	%rd710, {%r1805, %r1810};
	// begin inline asm
	shfl.sync.up.b32 %r1815, %r1816, %r1922, %r1923, %r1924;
	// end inline asm
	// begin inline asm
	shfl.sync.up.b32 %r1820, %r1821, %r1922, %r1923, %r1924;
	// end inline asm
	setp.eq.s64 	%p400, %rd709, 0;
	selp.b32 	%r1940, %r1815, 0, %p400;
	setp.lt.s32 	%p401, %r1782, 1;
	selp.b32 	%r1941, 0, %r1940, %p401;
	add.s32 	%r1836, %r1941, %r1816;
	selp.b64 	%rd711, 0, %rd710, %p401;
	add.s64 	%rd712, %rd711, %rd709;
	mov.b64 	{%r1826, %r1831}, %rd712;
	mov.b32 	%r1842, 2;
	// begin inline asm
	shfl.sync.up.b32 %r1825, %r1826, %r1842, %r1923, %r1924;
	// end inline asm
	// begin inline asm
	shfl.sync.up.b32 %r1830, %r1831, %r1842, %r1923, %r1924;
	// end inline asm
	mov.b64 	%rd713, {%r1825, %r1830};
	// begin inline asm
	shfl.sync.up.b32 %r1835, %r1836, %r1842, %r1923, %r1924;
	// end inline asm
	// begin inline asm
	shfl.sync.up.b32 %r1840, %r1841, %r1842, %r1923, %r1924;
	// end inline asm
	setp.eq.s64 	%p402, %rd712, 0;
	selp.b32 	%r1942, %r1835, 0, %p402;
	setp.lt.s32 	%p403, %r1782, 2;
	selp.b32 	%r1943, 0, %r1942, %p403;
	add.s32 	%r1856, %r1943, %r1836;
	selp.b64 	%rd714, 0, %rd713, %p403;
	add.s64 	%rd715, %rd714, %rd712;
	mov.b64 	{%r1846, %r1851}, %rd715;
	mov.b32 	%r1862, 4;
	// begin inline asm
	shfl.sync.up.b32 %r1845, %r1846, %r1862, %r1923, %r1924;
	// end inline asm
	// begin inline asm
	shfl.sync.up.b32 %r1850, %r1851, %r1862, %r1923, %r1924;
	// end inline asm
	mov.b64 	%rd716, {%r1845, %r1850};
	// begin inline asm
	shfl.sync.up.b32 %r1855, %r1856, %r1862, %r1923, %r1924;
	// end inline asm
	// begin inline asm
	shfl.sync.up.b32 %r1860, %r1861, %r1862, %r1923, %r1924;
	// end inline asm
	setp.eq.s64 	%p404, %rd715, 0;
	selp.b32 	%r1944, %r1855, 0, %p404;
	setp.lt.s32 	%p405, %r1782, 4;
	selp.b32 	%r1945, 0, %r1944, %p405;
	add.s32 	%r1876, %r1945, %r1856;
	selp.b64 	%rd717, 0, %rd716, %p405;
	add.s64 	%rd718, %rd717, %rd715;
	mov.b64 	{%r1866, %r1871}, %rd718;
	mov.b32 	%r1882, 8;
	// begin inline asm
	shfl.sync.up.b32 %r1865, %r1866, %r1882, %r1923, %r1924;
	// end inline asm
	// begin inline asm
	shfl.sync.up.b32 %r1870, %r1871, %r1882, %r1923, %r1924;
	// end inline asm
	mov.b64 	%rd719, {%r1865, %r1870};
	// begin inline asm
	shfl.sync.up.b32 %r1875, %r1876, %r1882, %r1923, %r1924;
	// end inline asm
	// begin inline asm
	shfl.sync.up.b32 %r1880, %r1881, %r1882, %r1923, %r1924;
	// end inline asm
	setp.eq.s64 	%p406, %rd718, 0;
	selp.b32 	%r1946, %r1875, 0, %p406;
	setp.lt.s32 	%p407, %r1782, 8;
	selp.b32 	%r1947, 0, %r1946, %p407;
	add.s32 	%r1896, %r1947, %r1876;
	selp.b64 	%rd720, 0, %rd719, %p407;
	add.s64 	%rd721, %rd720, %rd718;
	mov.b64 	{%r1886, %r1891}, %rd721;
	mov.b32 	%r1902, 16;
	// begin inline asm
	shfl.sync.up.b32 %r1885, %r1886, %r1902, %r1923, %r1924;
	// end inline asm
	// begin inline asm
	shfl.sync.up.b32 %r1890, %r1891, %r1902, %r1923, %r1924;
	// end inline asm
	mov.b64 	%rd722, {%r1885, %r1890};
	// begin inline asm
	shfl.sync.up.b32 %r1895, %r1896, %r1902, %r1923, %r1924;
	// end inline asm
	// begin inline asm
	shfl.sync.up.b32 %r1900, %r1901, %r1902, %r1923, %r1924;
	// end inline asm
	setp.eq.s64 	%p408, %rd721, 0;
	selp.b32 	%r1948, %r1895, 0, %p408;
	setp.lt.s32 	%p409, %r1782, 16;
	selp.b32 	%r1949, 0, %r1948, %p409;
	add.s32 	%r1916, %r1949, %r1896;
	selp.b64 	%rd723, 0, %rd722, %p409;
	add.s64 	%rd17, %rd723, %rd721;
	mov.b64 	{%r1906, %r1911}, %rd17;
	// begin inline asm
	shfl.sync.up.b32 %r1905, %r1906, %r1922, %r1923, %r1924;
	// end inline asm
	// begin inline asm
	shfl.sync.up.b32 %r1910, %r1911, %r1922, %r1923, %r1924;
	// end inline asm
	// begin inline asm
	shfl.sync.up.b32 %r1915, %r1916, %r1922, %r1923, %r1924;
	// end inline asm
	// begin inline asm
	shfl.sync.up.b32 %r1920, %r1921, %r1922, %r1923, %r1924;
	// end inline asm
	setp.ne.s32 	%p410, %r1782, 31;
	@%p410 bra 	$L__BB6_6;
	shl.b32 	%r1950, %r4, 4;
	mov.u32 	%r1951, _ZN6thrust24THRUST_300001_SM_1000_NS8cuda_cub4core6detail5shmemE;
	add.s32 	%r1952, %r1951, %r1950;
	st.shared.u64 	[%r1952], %rd17;
	st.shared.u32 	[%r1952+8], %r1916;
$L__BB6_6:
	mov.b64 	%rd724, {%r1905, %r1910};
	setp.ne.s32 	%p411, %r11, %r12;
	setp.ne.s32 	%p412, %r10, %r11;
	setp.ne.s32 	%p413, %r9, %r10;
	setp.ne.s32 	%p414, %r8, %r9;
	setp.ne.s32 	%p415, %r7, %r8;
	setp.ne.s32 	%p416, %r6, %r7;
	setp.ne.s32 	%p417, %r5, %r6;
	setp.ne.s32 	%p418, %r2, 0;
	bar.sync 	0;
	ld.shared.u64 	%rd725, [_ZN6thrust24THRUST_300001_SM_1000_NS8cuda_cub4core6detail5shmemE];
	ld.shared.u32 	%r1953, [_ZN6thrust24THRUST_300001_SM_1000_NS8cuda_cub4core6detail5shmemE+8];
	ld.shared.u64 	%rd726, [_ZN6thrust24THRUST_300001_SM_1000_NS8cuda_cub4core6detail5shmemE+16];
	ld.shared.u32 	%r1954, [_ZN6thrust24THRUST_300001_SM_1000_NS8cuda_cub4core6detail5shmemE+24];
	add.s64 	%rd727, %rd726, %rd725;
	setp.eq.s64 	%p419, %rd726, 0;
	selp.b32 	%r1955, %r1953, 0, %p419;
	add.s32 	%r1956, %r1955, %r1954;
	setp.eq.s32 	%p420, %r4, 2;
	selp.b64 	%rd728, %rd727, %rd725, %p420;
	selp.b32 	%r1957, %r1956, %r1953, %p420;
	ld.shared.u64 	%rd729, [_ZN6thrust24THRUST_300001_SM_1000_NS8cuda_cub4core6detail5shmemE+32];
	ld.shared.u32 	%r1958, [_ZN6thrust24THRUST_300001_SM_1000_NS8cuda_cub4core6detail5shmemE+40];
	add.s64 	%rd730, %rd729, %rd727;
	setp.eq.s64 	%p421, %rd729, 0;
	selp.b32 	%r1959, %r1956, 0, %p421;
	add.s32 	%r1960, %r1959, %r1958;
	setp.eq.s32 	%p422, %r4, 3;
	selp.b64 	%rd731, %rd730, %rd728, %p422;
	selp.b32 	%r1961, %r1960, %r1957, %p422;
	ld.shared.u64 	%rd732, [_ZN6thrust24THRUST_300001_SM_1000_NS8cuda_cub4core6detail5shmemE+48];
	ld.shared.u32 	%r1962, [_ZN6thrust24THRUST_300001_SM_1000_NS8cuda_cub4core6detail5shmemE+56];
	add.s64 	%rd733, %rd732, %rd730;
	setp.eq.s64 	%p423, %rd732, 0;
	selp.b32 	%r1963, %r1960, 0, %p423;
	add.s32 	%r1964, %r1963, %r1962;
	setp.eq.s32 	%p424, %r4, 4;
	selp.b64 	%rd734, %rd733, %rd731, %p424;
	selp.b32 	%r1965, %r1964, %r1961, %p424;
	ld.shared.u64 	%rd735, [_ZN6thrust24THRUST_300001_SM_1000_NS8cuda_cub4core6detail5shmemE+64];
	ld.shared.u32 	%r1966, [_ZN6thrust24THRUST_300001_SM_1000_NS8cuda_cub4core6detail5shmemE+72];
	add.s64 	%rd736, %rd735, %rd733;
	setp.eq.s64 	%p425, %rd735, 0;
	selp.b32 	%r1967, %r1964, 0, %p425;
	add.s32 	%r1968, %r1967, %r1966;
	setp.eq.s32 	%p426, %r4, 5;
	selp.b64 	%rd737, %rd736, %rd734, %p426;
	selp.b32 	%r1969, %r1968, %r1965, %p426;
	ld.shared.u64 	%rd738, [_ZN6thrust24THRUST_300001_SM_1000_NS8cuda_cub4core6detail5shmemE+80];
	ld.shared.u32 	%r1970, [_ZN6thrust24THRUST_300001_SM_1000_NS8cuda_cub4core6detail5shmemE+88];
	add.s64 	%rd739, %rd738, %rd736;
	setp.eq.s64 	%p427, %rd738, 0;
	selp.b32 	%r1971, %r1968, 0, %p427;
	add.s32 	%r1972, %r1971, %r1970;
	setp.eq.s32 	%p428, %r4, 6;
	selp.b64 	%rd740, %rd739, %rd737, %p428;
	selp.b32 	%r1973, %r1972, %r1969, %p428;
	ld.shared.u64 	%rd741, [_ZN6thrust24THRUST_300001_SM_1000_NS8cuda_cub4core6detail5shmemE+96];
	ld.shared.u32 	%r1974, [_ZN6thrust24THRUST_300001_SM_1000_NS8cuda_cub4core6detail5shmemE+104];
	add.s64 	%rd742, %rd741, %rd739;
	setp.eq.s64 	%p429, %rd741, 0;
	selp.b32 	%r1975, %r1972, 0, %p429;
	add.s32 	%r1976, %r1975, %r1974;
	setp.eq.s32 	%p430, %r4, 7;
	selp.b64 	%rd743, %rd742, %rd740, %p430;
	selp.b32 	%r1977, %r1976, %r1973, %p430;
	ld.shared.u64 	%rd744, [_ZN6thrust24THRUST_300001_SM_1000_NS8cuda_cub4core6detail5shmemE+112];
	ld.shared.u32 	%r1978, [_ZN6thrust24THRUST_300001_SM_1000_NS8cuda_cub4core6detail5shmemE+120];
	add.s64 	%rd18, %rd744, %rd742;
	setp.eq.s64 	%p431, %rd744, 0;
	selp.b32 	%r1979, %r1976, 0, %p431;
	add.s32 	%r30, %r1979, %r1978;
	setp.lt.u32 	%p432, %r2, 32;
	selp.b64 	%rd745, 0, %rd743, %p432;
	selp.b32 	%r1980, 0, %r1977, %p432;
	setp.eq.s64 	%p433, %rd724, 0;
	selp.b32 	%r1981, %r1980, 0, %p433;
	add.s32 	%r1982, %r1981, %r1915;
	setp.eq.s32 	%p434, %r1782, 0;
	selp.b32 	%r31, %r1980, %r1982, %p434;
	selp.b64 	%rd746, 0, %rd724, %p434;
	add.s64 	%rd19, %rd745, %rd746;
	add.s64 	%rd20, %rd19, %rd792;
	setp.eq.s64 	%p435, %rd792, 0;
	selp.b32 	%r1983, %r31, 0, %p435;
	add.s32 	%r32, %r1983, %r14;
	add.s64 	%rd21, %rd10, %rd19;
	selp.b32 	%r1984, 0, %r32, %p417;
	add.s32 	%r33, %r15, %r1984;
	add.s64 	%rd22, %rd11, %rd19;
	selp.b32 	%r1985, 0, %r33, %p416;
	add.s32 	%r34, %r16, %r1985;
	add.s64 	%rd23, %rd12, %rd19;
	selp.b32 	%r1986, 0, %r34, %p415;
	add.s32 	%r35, %r17, %r1986;
	add.s64 	%rd24, %rd13, %rd19;
	selp.b32 	%r1987, 0, %r35, %p414;
	add.s32 	%r36, %r18, %r1987;
	add.s64 	%rd25, %rd14, %rd19;
	selp.b32 	%r1988, 0, %r36, %p413;
	add.s32 	%r37, %r19, %r1988;
	add.s64 	%rd26, %rd15, %rd19;
	selp.b32 	%r1989, 0, %r37, %p412;
	add.s32 	%r38, %r20, %r1989;
	add.s64 	%rd27, %rd16, %rd19;
	selp.b32 	%r1990, 0, %r38, %p411;
	add.s32 	%r39, %r21, %r1990;
	@%p418 bra 	$L__BB6_8;
	mov.b32 	%r1991, 101;
	mov.b64 	%rd748, {%r30, %r1991};
	add.s64 	%rd747, %rd1, 512;
	// begin inline asm
	st.relaxed.gpu.v2.u64 [%rd747], {%rd748, %rd18};
	// end inline asm
$L__BB6_8:
	setp.lt.s64 	%p436, %rd18, 257;
	@%p436 bra 	$L__BB6_34;
	bar.sync 	0;
	@%p435 bra 	$L__BB6_11;
	cvt.u32.u64 	%r1992, %rd19;
	shl.b32 	%r1993, %r1992, 3;
	mov.u32 	%r1994, _ZN6thrust24THRUST_300001_SM_1000_NS8cuda_cub4core6detail5shmemE;
	add.s32 	%r1995, %r1994, %r1993;
	st.shared.v2.u32 	[%r1995], {%r2044, %r31};
$L__BB6_11:
	setp.eq.s32 	%p447, %r5, %r6;
	@%p447 bra 	$L__BB6_13;
	cvt.u32.u64 	%r1996, %rd20;
	shl.b32 	%r1997, %r1996, 3;
	mov.u32 	%r1998, _ZN6thrust24THRUST_300001_SM_1000_NS8cuda_cub4core6detail5shmemE;
	add.s32 	%r1999, %r1998, %r1997;
	st.shared.v2.u32 	[%r1999], {%r5, %r32};
$L__BB6_13:
	setp.eq.s32 	%p448, %r6, %r7;
	@%p448 bra 	$L__BB6_15;
	cvt.u32.u64 	%r2000, %rd21;
	shl.b32 	%r2001, %r2000, 3;
	mov.u32 	%r2002, _ZN6thrust24THRUST_300001_SM_1000_NS8cuda_cub4core6detail5shmemE;
	add.s32 	%r2003, %r2002, %r2001;
	st.shared.v2.u32 	[%r2003], {%r6, %r33};
$L__BB6_15:
	setp.eq.s32 	%p449, %r7, %r8;
	@%p449 bra 	$L__BB6_17;
	cvt.u32.u64 	%r2004, %rd22;
	shl.b32 	%r2005, %r2004, 3;
	mov.u32 	%r2006, _ZN6thrust24THRUST_300001_SM_1000_NS8cuda_cub4core6detail5shmemE;
	add.s32 	%r2007, %r2006, %r2005;
	st.shared.v2.u32 	[%r2007], {%r7, %r34};
$L__BB6_17:
	setp.eq.s32 	%p450, %r8, %r9;
	@%p450 bra 	$L__BB6_19;
	cvt.u32.u64 	%r2008, %rd23;
	shl.b32 	%r2009, %r2008, 3;
	mov.u32 	%r2010, _ZN6thrust24THRUST_300001_SM_1000_NS8cuda_cub4core6detail5shmemE;
	add.s32 	%r2011, %r2010, %r2009;
	st.shared.v2.u32 	[%r2011], {%r8, %r35};
$L__BB6_19:
	setp.eq.s32 	%p451, %r9, %r10;
	@%p451 bra 	$L__BB6_21;
	cvt.u32.u64 	%r2012, %rd24;
	shl.b32 	%r2013, %r2012, 3;
	mov.u32 	%r2014, _ZN6thrust24THRUST_300001_SM_1000_NS8cuda_cub4core6detail5shmemE;
	add.s32 	%r2015, %r2014, %r2013;
	st.shared.v2.u32 	[%r2015], {%r9, %r36};
$L__BB6_21:
	setp.eq.s32 	%p452, %r10, %r11;
	@%p452 bra 	$L__BB6_23;
	cvt.u32.u64 	%r2016, %rd25;
	shl.b32 	%r2017, %r2016, 3;
	mov.u32 	%r2018, _ZN6thrust24THRUST_300001_SM_1000_NS8cuda_cub4core6detail5shmemE;
	add.s32 	%r2019, %r2018, %r2017;
	st.shared.v2.u32 	[%r2019], {%r10, %r37};
$L__BB6_23:
	setp.eq.s32 	%p453, %r11, %r12;
	@%p453 bra 	$L__BB6_25;
	cvt.u32.u64 	%r2020, %rd26;
	shl.b32 	%r2021, %r2020, 3;
	mov.u32 	%r2022, _ZN6thrust24THRUST_300001_SM_1000_NS8cuda_cub4core6detail5shmemE;
	add.s32 	%r2023, %r2022, %r2021;
	st.shared.v2.u32 	[%r2023], {%r11, %r38};
$L__BB6_25:
	setp.eq.s32 	%p454, %r12, %r13;
	@%p454 bra 	$L__BB6_27;
	cvt.u32.u64 	%r2024, %rd27;
	shl.b32 	%r2025, %r2024, 3;
	mov.u32 	%r2026, _ZN6thrust24THRUST_300001_SM_1000_NS8cuda_cub4core6detail5shmemE;
	add.s32 	%r2027, %r2026, %r2025;
	st.shared.v2.u32 	[%r2027], {%r12, %r39};
$L__BB6_27:
	bar.sync 	0;
	cvt.u64.u32 	%rd797, %r2;
	setp.le.u64 	%p455, %rd18, %rd797;
	@%p455 bra 	$L__BB6_362;
	not.b64 	%rd777, %rd797;
	add.s64 	%rd29, %rd18, %rd777;
	shr.u64 	%rd778, %rd29, 8;
	add.s64 	%rd779, %rd778, 1;
	and.b64  	%rd793, %rd779, 3;
	and.b64  	%rd780, %rd29, 768;
	setp.eq.s64 	%p456, %rd780, 768;
	@%p456 bra 	$L__BB6_31;
	shl.b64 	%rd781, %rd797, 2;
	add.s64 	%rd795, %rd5, %rd781;
	add.s64 	%rd794, %rd4, %rd781;
	shl.b32 	%r2028, %r2, 3;
	mov.u32 	%r2029, _ZN6thrust24THRUST_300001_SM_1000_NS8cuda_cub4core6detail5shmemE;
	add.s32 	%r2045, %r2029, %r2028;
	shl.b64 	%rd782, %rd793, 8;
	add.s64 	%rd797, %rd782, %rd797;
$L__BB6_30:
	.pragma "nounroll";
	ld.shared.v2.u32 	{%r2030, %r2031}, [%r2045];
	st.global.u32 	[%rd794], %r2030;
	st.global.u32 	[%rd795], %r2031;
	add.s64 	%rd795, %rd795, 1024;
	add.s64 	%rd794, %rd794, 1024;
	add.s32 	%r2045, %r2045, 2048;
	add.s64 	%rd793, %rd793, -1;
	setp.ne.s64 	%p457, %rd793, 0;
	@%p457 bra 	$L__BB6_30;
$L__BB6_31:
	setp.lt.u64 	%p458, %rd29, 768;
	@%p458 bra 	$L__BB6_362;
	mov.u32 	%r2034, _ZN6thrust24THRUST_300001_SM_1000_NS8cuda_cub4core6detail5shmemE;
$L__BB6_33:
	cvt.u32.u64 	%r2032, %rd797;
	shl.b32 	%r2033, %r2032, 3;
	add.s32 	%r2035, %r2034, %r2033;
	ld.shared.v2.u32 	{%r2036, %r2037}, [%r2035];
	shl.b64 	%rd783, %rd797, 2;
	add.s64 	%rd784, %rd4, %rd783;
	st.global.u32 	[%rd784], %r2036;
	add.s64 	%rd785, %rd5, %rd783;
	st.global.u32 	[%rd785], %r2037;
	ld.shared.v2.u32 	{%r2038, %r2039}, [%r2035+2048];
	and.b64  	%rd786, %rd783, 17179869180;
	add.s64 	%rd787, %rd4, %rd786;
	st.global.u32 	[%rd787+1024], %r2038;
	add.s64 	%rd788, %rd5, %rd786;
	st.global.u32 	[%rd788+1024], %r2039;
	ld.shared.v2.u32 	{%r2040, %r2041}, [%r2035+4096];
	st.global.u32 	[%rd787+2048], %r2040;
	st.global.u32 	[%rd788+2048], %r2041;
	ld.shared.v2.u32 	{%r2042, %r2043}, [%r2035+6144];
	st.global.u32 	[%rd787+3072], %r2042;
	st.global.u32 	[%rd788+3072], %r2043;
	add.s64 	%rd789, %rd797, 1024;
	and.b64  	%rd797, %rd789, 4294967295;
	setp.gt.u64 	%p459, %rd18, %rd797;
	@%p459 bra 	$L__BB6_33;
	bra.uni 	$L__BB6_362;
$L__BB6_34:
	@%p435 bra 	$L__BB6_36;
	shl.b64 	%rd750, %rd19, 2;
	add.s64 	%rd751, %rd4, %rd750;
	st.global.u32 	[%rd751], %r2044;
	add.s64 	%rd752, %rd5, %rd750;
	st.global.u32 	[%rd752], %r31;
$L__BB6_36:
	setp.eq.s32 	%p438, %r5, %r6;
	@%p438 bra 	$L__BB6_38;
	shl.b64 	%rd753, %rd20, 2;
	add.s64 	%rd754, %rd4, %rd753;
	st.global.u32 	[%rd754], %r5;
	add.s64 	%rd755, %rd5, %rd753;
	st.global.u32 	[%rd755], %r32;
$L__BB6_38:
	setp.eq.s32 	%p439, %r6, %r7;
	@%p439 bra 	$L__BB6_40;
	shl.b64 	%rd756, %rd21, 2;
	add.s64 	%rd757, %rd4, %rd756;
	st.global.u32 	[%rd757], %r6;
	add.s64 	%rd758, %rd5, %rd756;
	st.global.u32 	[%rd758], %r33;
$L__BB6_40:
	setp.eq.s32 	%p440, %r7, %r8;
	@%p440 bra 	$L__BB6_42;
	shl.b64 	%rd759, %rd22, 2;
	add.s64 	%rd760, %rd4, %rd759;
	st.global.u32 	[%rd760], %r7;
	add.s64 	%rd761, %rd5, %rd759;
	st.global.u32 	[%rd761], %r34;
$L__BB6_42:
	setp.eq.s32 	%p441, %r8, %r9;
	@%p441 bra 	$L__BB6_44;
	shl.b64 	%rd762, %rd23, 2;
	add.s64 	%rd763, %rd4, %rd762;
	st.global.u32 	[%rd763], %r8;
	add.s64 	%rd764, %rd5, %rd762;
	st.global.u32 	[%rd764], %r35;
$L__BB6_44:
	setp.eq.s32 	%p442, %r9, %r10;
	@%p442 bra 	$L__BB6_46;
	shl.b64 	%rd765, %rd24, 2;
	add.s64 	%rd766, %rd4, %rd765;
	st.global.u32 	[%rd766], %r9;
	add.s64 	%rd767, %rd5, %rd765;
	st.global.u32 	[%rd767], %r36;
$L__BB6_46:
	setp.eq.s32 	%p443, %r10, %r11;
	@%p443 bra 	$L__BB6_48;
	shl.b64 	%rd768, %rd25, 2;
	add.s64 	%rd769, %rd4, %rd768;
	st.global.u32 	[%rd769], %r10;
	add.s64 	%rd770, %rd5, %rd768;
	st.global.u32 	[%rd770], %r37;
$L__BB6_48:
	setp.eq.s32 	%p444, %r11, %r12;
	@%p444 bra 	$L__BB6_50;
	shl.b64 	%rd771, %rd26, 2;
	add.s64 	%rd772, %rd4, %rd771;
	st.global.u32 	[%rd772], %r11;
	add.s64 	%rd773, %rd5, %rd771;
	st.global.u32 	[%rd773], %r38;
$L__BB6_50:
	setp.eq.s32 	%p445, %r12, %r13;
	@%p445 bra 	$L__BB6_362;
	shl.b64 	%rd774, %rd27, 2;
	add.s64 	%rd775, %rd4, %rd774;
	st.global.u32 	[%rd775], %r12;
	add.s64 	%rd776, %rd5, %rd774;
	st.global.u32 	[%rd776], %r39;
	bra.uni 	$L__BB6_362;
$L__BB6_52:
	mov.u32 	%r43, %tid.x;
	and.b32  	%r1259, %r43, 31;
	and.b32  	%r1260, %r43, 992;
	mul.lo.s32 	%r1261, %r1260, 9;
	or.b32  	%r1262, %r1261, %r1259;
	cvt.u64.u32 	%rd542, %r1262;
	add.s64 	%rd43, %rd6, %rd542;
	shl.b64 	%rd543, %rd43, 2;
	add.s64 	%rd533, %rd2, %rd543;
	// begin inline asm
	ld.global.nc.u32 %r1248, [%rd533];
	// end inline asm
	add.s64 	%rd534, %rd533, 128;
	// begin inline asm
	ld.global.nc.u32 %r1249, [%rd534];
	// end inline asm
	add.s64 	%rd535, %rd533, 256;
	// begin inline asm
	ld.global.nc.u32 %r1250, [%rd535];
	// end inline asm
	add.s64 	%rd536, %rd533, 384;
	// begin inline asm
	ld.global.nc.u32 %r1251, [%rd536];
	// end inline asm
	add.s64 	%rd537, %rd533, 512;
	// begin inline asm
	ld.global.nc.u32 %r1252, [%rd537];
	// end inline asm
	add.s64 	%rd538, %rd533, 640;
	// begin inline asm
	ld.global.nc.u32 %r1253, [%rd538];
	// end inline asm
	add.s64 	%rd539, %rd533, 768;
	// begin inline asm
	ld.global.nc.u32 %r1254, [%rd539];
	// end inline asm
	add.s64 	%rd540, %rd533, 896;
	// begin inline asm
	ld.global.nc.u32 %r1255, [%rd540];
	// end inline asm
	add.s64 	%rd541, %rd533, 1024;
	// begin inline asm
	ld.global.nc.u32 %r1256, [%rd541];
	// end inline asm
	// begin inline asm
	mov.u32 %r1257, %laneid;
	// end inline asm
	shr.u32 	%r45, %r43, 5;
	mad.lo.s32 	%r1263, %r45, 288, %r1257;
	shl.b32 	%r1264, %r1263, 2;
	mov.u32 	%r1265, _ZN6thrust24THRUST_300001_SM_1000_NS8cuda_cub4core6detail5shmemE;
	add.s32 	%r46, %r1265, %r1264;
	st.shared.u32 	[%r46], %r1248;
	st.shared.u32 	[%r46+128], %r1249;
	st.shared.u32 	[%r46+256], %r1250;
	st.shared.u32 	[%r46+384], %r1251;
	st.shared.u32 	[%r46+512], %r1252;
	st.shared.u32 	[%r46+640], %r1253;
	st.shared.u32 	[%r46+768], %r1254;
	st.shared.u32 	[%r46+896], %r1255;
	st.shared.u32 	[%r46+1024], %r1256;
	bar.warp.sync 	-1;
	shl.b32 	%r1266, %r1257, 5;
	add.s32 	%r47, %r46, %r1266;
	ld.shared.u32 	%r48, [%r47];
	ld.shared.u32 	%r49, [%r47+4];
	ld.shared.u32 	%r50, [%r47+8];
	ld.shared.u32 	%r51, [%r47+12];
	ld.shared.u32 	%r52, [%r47+16];
	ld.shared.u32 	%r53, [%r47+20];
	ld.shared.u32 	%r54, [%r47+24];
	ld.shared.u32 	%r55, [%r47+28];
	ld.shared.u32 	%r56, [%r47+32];
	setp.ne.s32 	%p281, %r43, 0;
	mov.b32 	%r2047, 0;
	@%p281 bra 	$L__BB6_54;
	shl.b64 	%rd545, %rd6, 2;
	add.s64 	%rd546, %rd2, %rd545;
	add.s64 	%rd544, %rd546, -4;
	// begin inline asm
	ld.global.nc.u32 %r2047, [%rd544];
	// end inline asm
$L__BB6_54:
	setp.eq.s32 	%p282, %r43, 0;
	bar.sync 	0;
	add.s64 	%rd547, %rd3, %rd543;
	// begin inline asm
	ld.global.nc.u32 %r1268, [%rd547];
	// end inline asm
	add.s64 	%rd548, %rd547, 128;
	// begin inline asm
	ld.global.nc.u32 %r1269, [%rd548];
	// end inline asm
	add.s64 	%rd549, %rd547, 256;
	// begin inline asm
	ld.global.nc.u32 %r1270, [%rd549];
	// end inline asm
	add.s64 	%rd550, %rd547, 384;
	// begin inline asm
	ld.global.nc.u32 %r1271, [%rd550];
	// end inline asm
	add.s64 	%rd551, %rd547, 512;
	// begin inline asm
	ld.global.nc.u32 %r1272, [%rd551];
	// end inline asm
	add.s64 	%rd552, %rd547, 640;
	// begin inline asm
	ld.global.nc.u32 %r1273, [%rd552];
	// end inline asm
	add.s64 	%rd553, %rd547, 768;
	// begin inline asm
	ld.global.nc.u32 %r1274, [%rd553];
	// end inline asm
	add.s64 	%rd554, %rd547, 896;
	// begin inline asm
	ld.global.nc.u32 %r1275, [%rd554];
	// end inline asm
	add.s64 	%rd555, %rd547, 1024;
	// begin inline asm
	ld.global.nc.u32 %r1276, [%rd555];
	// end inline asm
	st.shared.u32 	[%r46], %r1268;
	st.shared.u32 	[%r46+128], %r1269;
	st.shared.u32 	[%r46+256], %r1270;
	st.shared.u32 	[%r46+384], %r1271;
	st.shared.u32 	[%r46+512], %r1272;
	st.shared.u32 	[%r46+640], %r1273;
	st.shared.u32 	[%r46+768], %r1274;
	st.shared.u32 	[%r46+896], %r1275;
	st.shared.u32 	[%r46+1024], %r1276;
	bar.warp.sync 	-1;
	ld.shared.u32 	%r59, [%r47];
	ld.shared.u32 	%r60, [%r47+4];
	ld.shared.u32 	%r61, [%r47+8];
	ld.shared.u32 	%r62, [%r47+12];
	ld.shared.u32 	%r63, [%r47+16];
	ld.shared.u32 	%r64, [%r47+20];
	ld.shared.u32 	%r65, [%r47+24];
	ld.shared.u32 	%r66, [%r47+28];
	ld.shared.u32 	%r67, [%r47+32];
	bar.sync 	0;
	shl.b32 	%r1277, %r43, 2;
	add.s32 	%r1279, %r1265, %r1277;
	add.s32 	%r68, %r1279, 1240;
	st.shared.u32 	[%r1279+1240], %r56;
	bar.sync 	0;
	@%p282 bra 	$L__BB6_56;
	ld.shared.u32 	%r2047, [%r68+-4];
$L__BB6_56:
	setp.ne.s32 	%p283, %r2047, %r48;
	selp.u64 	%rd557, 1, 0, %p283;
	setp.ne.s32 	%p284, %r48, %r49;
	selp.u64 	%rd558, 1, 0, %p284;
	setp.ne.s32 	%p285, %r49, %r50;
	selp.u64 	%rd559, 1, 0, %p285;
	setp.ne.s32 	%p286, %r50, %r51;
	selp.u64 	%rd560, 1, 0, %p286;
	setp.ne.s32 	%p287, %r51, %r52;
	selp.u64 	%rd561, 1, 0, %p287;
	setp.ne.s32 	%p288, %r52, %r53;
	selp.u64 	%rd562, 1, 0, %p288;
	setp.ne.s32 	%p289, %r53, %r54;
	selp.u64 	%rd563, 1, 0, %p289;
	setp.ne.s32 	%p290, %r54, %r55;
	selp.u64 	%rd564, 1, 0, %p290;
	setp.ne.s32 	%p291, %r55, %r56;
	selp.u64 	%rd565, 1, 0, %p291;
	add.s64 	%rd566, %rd558, %rd557;
	selp.b32 	%r1400, 0, %r59, %p284;
	add.s32 	%r1401, %r60, %r1400;
	add.s64 	%rd567, %rd566, %rd559;
	selp.b32 	%r1402, 0, %r1401, %p285;
	add.s32 	%r1403, %r61, %r1402;
	add.s64 	%rd44, %rd567, %rd560;
	selp.b32 	%r1404, 0, %r1403, %p286;
	add.s32 	%r1405, %r62, %r1404;
	add.s64 	%rd45, %rd44, %rd561;
	selp.b32 	%r1406, 0, %r1405, %p287;
	add.s32 	%r1407, %r63, %r1406;
	add.s64 	%rd46, %rd45, %rd562;
	selp.b32 	%r1408, 0, %r1407, %p288;
	add.s32 	%r1409, %r64, %r1408;
	add.s64 	%rd47, %rd46, %rd563;
	selp.b32 	%r1410, 0, %r1409, %p289;
	add.s32 	%r1411, %r65, %r1410;
	add.s64 	%rd48, %rd47, %rd564;
	selp.b32 	%r1412, 0, %r1411, %p290;
	add.s32 	%r1413, %r66, %r1412;
	add.s64 	%rd568, %rd48, %rd565;
	mov.b64 	{%r1281, %r1286}, %rd568;
	selp.b32 	%r1414, 0, %r1413, %p291;
	add.s32 	%r1291, %r67, %r1414;
	mov.b32 	%r1397, 1;
	mov.b32 	%r1398, 0;
	mov.b32 	%r1399, -1;
	// begin inline asm
	shfl.sync.up.b32 %r1280, %r1281, %r1397, %r1398, %r1399;
	// end inline asm
	// begin inline asm
	shfl.sync.up.b32 %r1285, %r1286, %r1397, %r1398, %r1399;
	// end inline asm
	mov.b64 	%rd569, {%r1280, %r1285};
	// begin inline asm
	shfl.sync.up.b32 %r1290, %r1291, %r1397, %r1398, %r1399;
	// end inline asm
	// begin inline asm
	shfl.sync.up.b32 %r1295, %r1296, %r1397, %r1398, %r1399;
	// end inline asm
	setp.eq.s64 	%p292, %rd568, 0;
	selp.b32 	%r1415, %r1290, 0, %p292;
	setp.lt.s32 	%p293, %r1257, 1;
	selp.b64 	%rd570, 0, %rd569, %p293;
	add.s64 	%rd571, %rd570, %rd568;
	mov.b64 	{%r1301, %r1306}, %rd571;
	selp.b32 	%r1416, 0, %r1415, %p293;
	add.s32 	%r1311, %r1416, %r1291;
	mov.b32 	%r1317, 2;
	// begin inline asm
	shfl.sync.up.b32 %r1300, %r1301, %r1317, %r1398, %r1399;
	// end inline asm
	// begin inline asm
	shfl.sync.up.b32 %r1305, %r1306, %r1317, %r1398, %r1399;
	// end inline asm
	mov.b64 	%rd572, {%r1300, %r1305};
	// begin inline asm
	shfl.sync.up.b32 %r1310, %r1311, %r1317, %r1398, %r1399;
	// end inline asm
	// begin inline asm
	shfl.sync.up.b32 %r1315, %r1316, %r1317, %r1398, %r1399;
	// end inline asm
	setp.eq.s64 	%p294, %rd571, 0;
	selp.b32 	%r1417, %r1310, 0, %p294;
	setp.lt.s32 	%p295, %r1257, 2;
	selp.b64 	%rd573, 0, %rd572, %p295;
	add.s64 	%rd574, %rd573, %rd571;
	mov.b64 	{%r1321, %r1326}, %rd574;
	selp.b32 	%r1418, 0, %r1417, %p295;
	add.s32 	%r1331, %r1418, %r1311;
	mov.b32 	%r1337, 4;
	// begin inline asm
	shfl.sync.up.b32 %r1320, %r1321, %r1337, %r1398, %r1399;
	// end inline asm
	// begin inline asm
	shfl.sync.up.b32 %r1325, %r1326, %r1337, %r1398, %r1399;
	// end inline asm
	mov.b64 	%rd575, {%r1320, %r1325};
	// begin inline asm
	shfl.sync.up.b32 %r1330, %r1331, %r1337, %r1398, %r1399;
	// end inline asm
	// begin inline asm
	shfl.sync.up.b32 %r1335, %r1336, %r1337, %r1398, %r1399;
	// end inline asm
	setp.eq.s64 	%p296, %rd574, 0;
	selp.b32 	%r1419, %r1330, 0, %p296;
	setp.lt.s32 	%p297, %r1257, 4;
	selp.b64 	%rd576, 0, %rd575, %p297;
	add.s64 	%rd577, %rd576, %rd574;
	mov.b64 	{%r1341, %r1346}, %rd577;
	selp.b32 	%r1420, 0, %r1419, %p297;
	add.s32 	%r1351, %r1420, %r1331;
	mov.b32 	%r1357, 8;
	// begin inline asm
	shfl.sync.up.b32 %r1340, %r1341, %r1357, %r1398, %r1399;
	// end inline asm
	// begin inline asm
	shfl.sync.up.b32 %r1345, %r1346, %r1357, %r1398, %r1399;
	// end inline asm
	mov.b64 	%rd578, {%r1340, %r1345};
	// begin inline asm
	shfl.sync.up.b32 %r1350, %r1351, %r1357, %r1398, %r1399;
	// end inline asm
	// begin inline asm
	shfl.sync.up.b32 %r1355, %r1356, %r1357, %r1398, %r1399;
	// end inline asm
	setp.eq.s64 	%p298, %rd577, 0;
	selp.b32 	%r1421, %r1350, 0, %p298;
	setp.lt.s32 	%p299, %r1257, 8;
	selp.b64 	%rd579, 0, %rd578, %p299;
	add.s64 	%rd580, %rd579, %rd577;
	mov.b64 	{%r1361, %r1366}, %rd580;
	selp.b32 	%r1422, 0, %r1421, %p299;
	add.s32 	%r1371, %r1422, %r1351;
	mov.b32 	%r1377, 16;
	// begin inline asm
	shfl.sync.up.b32 %r1360, %r1361, %r1377, %r1398, %r1399;
	// end inline asm
	// begin inline asm
	shfl.sync.up.b32 %r1365, %r1366, %r1377, %r1398, %r1399;
	// end inline asm
	mov.b64 	%rd581, {%r1360, %r1365};
	// begin inline asm
	shfl.sync.up.b32 %r1370, %r1371, %r1377, %r1398, %r1399;
	// end inline asm
	// begin inline asm
	shfl.sync.up.b32 %r1375, %r1376, %r1377, %r1398, %r1399;
	// end inline asm
	setp.eq.s64 	%p300, %rd580, 0;
	selp.b32 	%r1423, %r1370, 0, %p300;
	setp.lt.s32 	%p301, %r1257, 16;
	selp.b64 	%rd582, 0, %rd581, %p301;
	add.s64 	%rd49, %rd582, %rd580;
	mov.b64 	{%r1381, %r1386}, %rd49;
	selp.b32 	%r1424, 0, %r1423, %p301;
	add.s32 	%r1391, %r1424, %r1371;
	// begin inline asm
	shfl.sync.up.b32 %r1380, %r1381, %r1397, %r1398, %r1399;
	// end inline asm
	// begin inline asm
	shfl.sync.up.b32 %r1385, %r1386, %r1397, %r1398, %r1399;
	// end inline asm
	mov.b64 	%rd809, {%r1380, %r1385};
	// begin inline asm
	shfl.sync.up.b32 %r2061, %r1391, %r1397, %r1398, %r1399;
	// end inline asm
	// begin inline asm
	shfl.sync.up.b32 %r1395, %r1396, %r1397, %r1398, %r1399;
	// end inline asm
	setp.ne.s32 	%p302, %r1257, 31;
	@%p302 bra 	$L__BB6_58;
	shl.b32 	%r1425, %r45, 4;
	mov.u32 	%r1426, _ZN6thrust24THRUST_300001_SM_1000_NS8cuda_cub4core6detail5shmemE;
	add.s32 	%r1427, %r1426, %r1425;
	st.shared.u64 	[%r1427], %rd49;
	st.shared.u32 	[%r1427+8], %r1391;
$L__BB6_58:
	bar.sync 	0;
	ld.shared.u64 	%rd583, [_ZN6thrust24THRUST_300001_SM_1000_NS8cuda_cub4core6detail5shmemE];
	ld.shared.u32 	%r1428, [_ZN6thrust24THRUST_300001_SM_1000_NS8cuda_cub4core6detail5shmemE+8];
	ld.shared.u64 	%rd584, [_ZN6thrust24THRUST_300001_SM_1000_NS8cuda_cub4core6detail5shmemE+16];
	ld.shared.u32 	%r1429, [_ZN6thrust24THRUST_300001_SM_1000_NS8cuda_cub4core6detail5shmemE+24];
	add.s64 	%rd585, %rd584, %rd583;
	setp.eq.s64 	%p303, %rd584, 0;
	selp.b32 	%r1430, %r1428, 0, %p303;
	add.s32 	%r1431, %r1430, %r1429;
	setp.eq.s32 	%p304, %r45, 2;
	selp.b64 	%rd586, %rd585, %rd583, %p304;
	selp.b32 	%r1432, %r1431, %r1428, %p304;
	ld.shared.u64 	%rd587, [_ZN6thrust24THRUST_300001_SM_1000_NS8cuda_cub4core6detail5shmemE+32];
	ld.shared.u32 	%r1433, [_ZN6thrust24THRUST_300001_SM_1000_NS8cuda_cub4core6detail5shmemE+40];
	add.s64 	%rd588, %rd587, %rd585;
	setp.eq.s64 	%p305, %rd587, 0;
	selp.b32 	%r1434, %r1431, 0, %p305;
	add.s32 	%r1435, %r1434, %r1433;
	setp.eq.s32 	%p306, %r45, 3;
	selp.b64 	%rd589, %rd588, %rd586, %p306;
	selp.b32 	%r1436, %r1435, %r1432, %p306;
	ld.shared.u64 	%rd590, [_ZN6thrust24THRUST_300001_SM_1000_NS8cuda_cub4core6detail5shmemE+48];
	ld.shared.u32 	%r1437, [_ZN6thrust24THRUST_300001_SM_1000_NS8cuda_cub4core6detail5shmemE+56];
	add.s64 	%rd591, %rd590, %rd588;
	setp.eq.s64 	%p307, %rd590, 0;
	selp.b32 	%r1438, %r1435, 0, %p307;
	add.s32 	%r1439, %r1438, %r1437;
	setp.eq.s32 	%p308, %r45, 4;
	selp.b64 	%rd592, %rd591, %rd589, %p308;
	selp.b32 	%r1440, %r1439, %r1436, %p308;
	ld.shared.u64 	%rd593, [_ZN6thrust24THRUST_300001_SM_1000_NS8cuda_cub4core6detail5shmemE+64];
	ld.shared.u32 	%r1441, [_ZN6thrust24THRUST_300001_SM_1000_NS8cuda_cub4core6detail5shmemE+72];
	add.s64 	%rd594, %rd593, %rd591;
	setp.eq.s64 	%p309, %rd593, 0;
	selp.b32 	%r1442, %r1439, 0, %p309;
	add.s32 	%r1443, %r1442, %r1441;
	setp.eq.s32 	%p310, %r45, 5;
	selp.b64 	%rd595, %rd594, %rd592, %p310;
	selp.b32 	%r1444, %r1443, %r1440, %p310;
	ld.shared.u64 	%rd596, [_ZN6thrust24THRUST_300001_SM_1000_NS8cuda_cub4core6detail5shmemE+80];
	ld.shared.u32 	%r1445, [_ZN6thrust24THRUST_300001_SM_1000_NS8cuda_cub4core6detail5shmemE+88];
	add.s64 	%rd597, %rd596, %rd594;
	setp.eq.s64 	%p311, %rd596, 0;
	selp.b32 	%r1446, %r1443, 0, %p311;
	add.s32 	%r1447, %r1446, %r1445;
	setp.eq.s32 	%p312, %r45, 6;
	selp.b64 	%rd598, %rd597, %rd595, %p312;
	selp.b32 	%r1448, %r1447, %r1444, %p312;
	ld.shared.u64 	%rd599, [_ZN6thrust24THRUST_300001_SM_1000_NS8cuda_cub4core6detail5shmemE+96];
	ld.shared.u32 	%r1449, [_ZN6thrust24THRUST_300001_SM_1000_NS8cuda_cub4core6detail5shmemE+104];
	add.s64 	%rd600, %rd599, %rd597;
	setp.eq.s64 	%p313, %rd599, 0;
	selp.b32 	%r1450, %r1447, 0, %p313;
	add.s32 	%r1451, %r1450, %r1449;
	setp.eq.s32 	%p314, %r45, 7;
	selp.b64 	%rd51, %rd600, %rd598, %p314;
	selp.b32 	%r73, %r1451, %r1448, %p314;
	ld.shared.u64 	%rd601, [_ZN6thrust24THRUST_300001_SM_1000_NS8cuda_cub4core6detail5shmemE+112];
	ld.shared.u32 	%r1452, [_ZN6thrust24THRUST_300001_SM_1000_NS8cuda_cub4core6detail5shmemE+120];
	add.s64 	%rd52, %rd601, %rd600;
	setp.eq.s64 	%p315, %rd601, 0;
	selp.b32 	%r1453, %r1451, 0, %p315;
	add.s32 	%r74, %r1453, %r1452;
	setp.lt.u32 	%p316, %r43, 32;
	@%p316 bra 	$L__BB6_60;
	setp.eq.s64 	%p317, %rd809, 0;
	selp.b32 	%r1454, %r73, 0, %p317;
	add.s32 	%r1455, %r1454, %r2061;
	setp.eq.s32 	%p318, %r1257, 0;
	selp.b64 	%rd602, 0, %rd809, %p318;
	add.s64 	%rd809, %rd51, %rd602;
	selp.b32 	%r2061, %r73, %r1455, %p318;
	bra.uni 	$L__BB6_96;
$L__BB6_60:
	setp.ne.s32 	%p319, %r43, 0;
	mul.wide.u32 	%rd603, %r1, 16;
	add.s64 	%rd54, %rd1, %rd603;
	@%p319 bra 	$L__BB6_62;
	st.shared.u64 	[_ZN6thrust24THRUST_300001_SM_1000_NS8cuda_cub4core6detail5shmemE+200], %rd52;
	st.shared.u32 	[_ZN6thrust24THRUST_300001_SM_1000_NS8cuda_cub4core6detail5shmemE+208], %r74;
	mov.b32 	%r1456, 100;
	mov.b64 	%rd605, {%r74, %r1456};
	add.s64 	%rd604, %rd54, 512;
	// begin inline asm
	st.relaxed.gpu.v2.u64 [%rd604], {%rd605, %rd52};
	// end inline asm
$L__BB6_62:
	not.b32 	%r76, %r43;
	mov.u32 	%r1457, %nctaid.x;
	setp.gt.u32 	%p320, %r1457, 499;
	@%p320 bra 	$L__BB6_64;
	membar.cta;
	bra.uni 	$L__BB6_65;
$L__BB6_64:
	mov.b32 	%r1458, 450;
	// begin inline asm
	nanosleep.u32 %r1458;
	// end inline asm
$L__BB6_65:
	mul.wide.s32 	%rd607, %r76, 16;
	add.s64 	%rd608, %rd54, %rd607;
	add.s64 	%rd55, %rd608, 512;
$L__BB6_66:
	// begin inline asm
	ld.relaxed.gpu.v2.u64 {%rd609, %rd799}, [%rd55];
	// end inline asm
	mov.b64 	{%r2049, %r2054}, %rd609;
	setp.eq.s32 	%p321, %r2054, 99;
	mov.b32 	%r1459, -1;
	vote.sync.any.pred 	%p322, %p321, %r1459;
	@%p322 bra 	$L__BB6_66;
	setp.eq.s32 	%p323, %r2054, 101;
	mov.b32 	%r1481, -1;
	vote.sync.ballot.b32 	%r1482, %p323, %r1481;
	// begin inline asm
	mov.u32 %r1461, %lanemask_ge;
	// end inline asm
	and.b32  	%r1483, %r1482, %r1461;
	or.b32  	%r1484, %r1483, -2147483648;
	add.s32 	%r1485, %r1484, -1;
	not.b32 	%r1486, %r1484;
	and.b32  	%r1487, %r1486, %r1485;
	popc.b32 	%r80, %r1487;
	mov.b64 	{%r1463, %r1468}, %rd799;
	mov.b32 	%r1479, 1;
	// begin inline asm
	shfl.sync.down.b32 %r1462, %r1463, %r1479, %r80, %r1481;
	// end inline asm
	// begin inline asm
	shfl.sync.down.b32 %r1467, %r1468, %r1479, %r80, %r1481;
	// end inline asm
	// begin inline asm
	shfl.sync.down.b32 %r1472, %r2049, %r1479, %r80, %r1481;
	// end inline asm
	// begin inline asm
	shfl.sync.down.b32 %r1477, %r1478, %r1479, %r80, %r1481;
	// end inline asm
	setp.ge.s32 	%p325, %r1257, %r80;
	@%p325 bra 	$L__BB6_69;
	mov.b64 	%rd612, {%r1462, %r1467};
	add.s64 	%rd57, %rd799, %rd612;
	setp.eq.s64 	%p326, %rd799, 0;
	selp.b32 	%r1488, %r1472, 0, %p326;
	add.s32 	%r2049, %r1488, %r2049;
	mov.u64 	%rd799, %rd57;
$L__BB6_69:
	mov.b64 	{%r1490, %r1495}, %rd799;
	mov.b32 	%r1506, 2;
	mov.b32 	%r1508, -1;
	// begin inline asm
	shfl.sync.down.b32 %r1489, %r1490, %r1506, %r80, %r1508;
	// end inline asm
	// begin inline asm
	shfl.sync.down.b32 %r1494, %r1495, %r1506, %r80, %r1508;
	// end inline asm
	// begin inline asm
	shfl.sync.down.b32 %r1499, %r2049, %r1506, %r80, %r1508;
	// end inline asm
	// begin inline asm
	shfl.sync.down.b32 %r1504, %r1505, %r1506, %r80, %r1508;
	// end inline asm
	add.s32 	%r89, %r1257, 2;
	setp.gt.s32 	%p327, %r89, %r80;
	@%p327 bra 	$L__BB6_71;
	mov.b64 	%rd613, {%r1489, %r1494};
	add.s64 	%rd59, %rd799, %rd613;
	setp.eq.s64 	%p328, %rd799, 0;
	selp.b32 	%r1509, %r1499, 0, %p328;
	add.s32 	%r2049, %r1509, %r2049;
	mov.u64 	%rd799, %rd59;
$L__BB6_71:
	mov.b64 	{%r1511, %r1516}, %rd799;
	mov.b32 	%r1527, 4;
	mov.b32 	%r1529, -1;
	// begin inline asm
	shfl.sync.down.b32 %r1510, %r1511, %r1527, %r80, %r1529;
	// end inline asm
	// begin inline asm
	shfl.sync.down.b32 %r1515, %r1516, %r1527, %r80, %r1529;
	// end inline asm
	// begin inline asm
	shfl.sync.down.b32 %r1520, %r2049, %r1527, %r80, %r1529;
	// end inline asm
	// begin inline asm
	shfl.sync.down.b32 %r1525, %r1526, %r1527, %r80, %r1529;
	// end inline asm
	add.s32 	%r95, %r1257, 4;
	setp.gt.s32 	%p329, %r95, %r80;
	@%p329 bra 	$L__BB6_73;
	mov.b64 	%rd614, {%r1510, %r1515};
	add.s64 	%rd61, %rd799, %rd614;
	setp.eq.s64 	%p330, %rd799, 0;
	selp.b32 	%r1530, %r1520, 0, %p330;
	add.s32 	%r2049, %r1530, %r2049;
	mov.u64 	%rd799, %rd61;
$L__BB6_73:
	mov.b64 	{%r1532, %r1537}, %rd799;
	mov.b32 	%r1548, 8;
	mov.b32 	%r1550, -1;
	// begin inline asm
	shfl.sync.down.b32 %r1531, %r1532, %r1548, %r80, %r1550;
	// end inline asm
	// begin inline asm
	shfl.sync.down.b32 %r1536, %r1537, %r1548, %r80, %r1550;
	// end inline asm
	// begin inline asm
	shfl.sync.down.b32 %r1541, %r2049, %r1548, %r80, %r1550;
	// end inline asm
	// begin inline asm
	shfl.sync.down.b32 %r1546, %r1547, %r1548, %r80, %r1550;
	// end inline asm
	add.s32 	%r101, %r1257, 8;
	setp.gt.s32 	%p331, %r101, %r80;
	@%p331 bra 	$L__BB6_75;
	mov.b64 	%rd615, {%r1531, %r1536};
	add.s64 	%rd63, %rd799, %rd615;
	setp.eq.s64 	%p332, %rd799, 0;
	selp.b32 	%r1551, %r1541, 0, %p332;
	add.s32 	%r2049, %r1551, %r2049;
	mov.u64 	%rd799, %rd63;
$L__BB6_75:
	mov.b64 	{%r1553, %r1558}, %rd799;
	mov.b32 	%r1569, 16;
	mov.b32 	%r1571, -1;
	// begin inline asm
	shfl.sync.down.b32 %r1552, %r1553, %r1569, %r80, %r1571;
	// end inline asm
	// begin inline asm
	shfl.sync.down.b32 %r1557, %r1558, %r1569, %r80, %r1571;
	// end inline asm
	// begin inline asm
	shfl.sync.down.b32 %r1562, %r2049, %r1569, %r80, %r1571;
	// end inline asm
	// begin inline asm
	shfl.sync.down.b32 %r1567, %r1568, %r1569, %r80, %r1571;
	// end inline asm
	add.s32 	%r107, %r1257, 16;
	setp.gt.s32 	%p333, %r107, %r80;
	@%p333 bra 	$L__BB6_77;
	mov.b64 	%rd616, {%r1552, %r1557};
	add.s64 	%rd65, %rd799, %rd616;
	setp.eq.s64 	%p334, %rd799, 0;
	selp.b32 	%r1572, %r1562, 0, %p334;
	add.s32 	%r2049, %r1572, %r2049;
	mov.u64 	%rd799, %rd65;
$L__BB6_77:
	not.b32 	%r1573, %r43;
	add.s32 	%r2055, %r1, %r1573;
	add.s64 	%rd67, %rd1, 512;
$L__BB6_78:
	setp.ne.s32 	%p335, %r2054, 101;
	mov.b32 	%r1574, -1;
	vote.sync.all.pred 	%p336, %p335, %r1574;
	not.pred 	%p337, %p336;
	@%p337 bra 	$L__BB6_92;
	mul.wide.s32 	%rd672, %r2055, 16;
	add.s64 	%rd673, %rd67, %rd672;
	add.s64 	%rd671, %rd673, -512;
$L__BB6_80:
	// begin inline asm
	ld.relaxed.gpu.v2.u64 {%rd669, %rd805}, [%rd671];
	// end inline asm
	mov.b64 	{%r2057, %r2054}, %rd669;
	setp.eq.s32 	%p375, %r2054, 99;
	mov.b32 	%r1659, -1;
	vote.sync.any.pred 	%p376, %p375, %r1659;
	@%p376 bra 	$L__BB6_80;
	setp.eq.s32 	%p377, %r2054, 101;
	mov.b32 	%r1680, -1;
	vote.sync.ballot.b32 	%r1681, %p377, %r1680;
	and.b32  	%r1682, %r1681, %r1461;
	or.b32  	%r1683, %r1682, -2147483648;
	add.s32 	%r1684, %r1683, -1;
	not.b32 	%r1685, %r1683;
	and.b32  	%r1686, %r1685, %r1684;
	popc.b32 	%r116, %r1686;
	mov.b64 	{%r1662, %r1667}, %rd805;
	mov.b32 	%r1678, 1;
	// begin inline asm
	shfl.sync.down.b32 %r1661, %r1662, %r1678, %r116, %r1680;
	// end inline asm
	// begin inline asm
	shfl.sync.down.b32 %r1666, %r1667, %r1678, %r116, %r1680;
	// end inline asm
	// begin inline asm
	shfl.sync.down.b32 %r1671, %r2057, %r1678, %r116, %r1680;
	// end inline asm
	// begin inline asm
	shfl.sync.down.b32 %r1676, %r1677, %r1678, %r116, %r1680;
	// end inline asm
	setp.ge.s32 	%p379, %r1257, %r116;
	@%p379 bra 	$L__BB6_83;
	mov.b64 	%rd674, {%r1661, %r1666};
	add.s64 	%rd70, %rd805, %rd674;
	setp.eq.s64 	%p380, %rd805, 0;
	selp.b32 	%r1687, %r1671, 0, %p380;
	add.s32 	%r2057, %r1687, %r2057;
	mov.u64 	%rd805, %rd70;
$L__BB6_83:
	mov.b64 	{%r1689, %r1694}, %rd805;
	mov.b32 	%r1705, 2;
	mov.b32 	%r1707, -1;
	// begin inline asm
	shfl.sync.down.b32 %r1688, %r1689, %r1705, %r116, %r1707;
	// end inline asm
	// begin inline asm
	shfl.sync.down.b32 %r1693, %r1694, %r1705, %r116, %r1707;
	// end inline asm
	// begin inline asm
	shfl.sync.down.b32 %r1698, %r2057, %r1705, %r116, %r1707;
	// end inline asm
	// begin inline asm
	shfl.sync.down.b32 %r1703, %r1704, %r1705, %r116, %r1707;
	// end inline asm
	setp.gt.s32 	%p381, %r89, %r116;
	@%p381 bra 	$L__BB6_85;
	mov.b64 	%rd675, {%r1688, %r1693};
	add.s64 	%rd72, %rd805, %rd675;
	setp.eq.s64 	%p382, %rd805, 0;
	selp.b32 	%r1708, %r1698, 0, %p382;
	add.s32 	%r2057, %r1708, %r2057;
	mov.u64 	%rd805, %rd72;
$L__BB6_85:
	mov.b64 	{%r1710, %r1715}, %rd805;
	mov.b32 	%r1726, 4;
	mov.b32 	%r1728, -1;
	// begin inline asm
	shfl.sync.down.b32 %r1709, %r1710, %r1726, %r116, %r1728;
	// end inline asm
	// begin inline asm
	shfl.sync.down.b32 %r1714, %r1715, %r1726, %r116, %r1728;
	// end inline asm
	// begin inline asm
	shfl.sync.down.b32 %r1719, %r2057, %r1726, %r116, %r1728;
	// end inline asm
	// begin inline asm
	shfl.sync.down.b32 %r1724, %r1725, %r1726, %r116, %r1728;
	// end inline asm
	setp.gt.s32 	%p383, %r95, %r116;
	@%p383 bra 	$L__BB6_87;
	mov.b64 	%rd676, {%r1709, %r1714};
	add.s64 	%rd74, %rd805, %rd676;
	setp.eq.s64 	%p384, %rd805, 0;
	selp.b32 	%r1729, %r1719, 0, %p384;
	add.s32 	%r2057, %r1729, %r2057;
	mov.u64 	%rd805, %rd74;
$L__BB6_87:
	mov.b64 	{%r1731, %r1736}, %rd805;
	mov.b32 	%r1747, 8;
	mov.b32 	%r1749, -1;
	// begin inline asm
	shfl.sync.down.b32 %r1730, %r1731, %r1747, %r116, %r1749;
	// end inline asm
	// begin inline asm
	shfl.sync.down.b32 %r1735, %r1736, %r1747, %r116, %r1749;
	// end inline asm
	// begin inline asm
	shfl.sync.down.b32 %r1740, %r2057, %r1747, %r116, %r1749;
	// end inline asm
	// begin inline asm
	shfl.sync.down.b32 %r1745, %r1746, %r1747, %r116, %r1749;
	// end inline asm
	setp.gt.s32 	%p385, %r101, %r116;
	@%p385 bra 	$L__BB6_89;
	mov.b64 	%rd677, {%r1730, %r1735};
	add.s64 	%rd76, %rd805, %rd677;
	setp.eq.s64 	%p386, %rd805, 0;
	selp.b32 	%r1750, %r1740, 0, %p386;
	add.s32 	%r2057, %r1750, %r2057;
	mov.u64 	%rd805, %rd76;
$L__BB6_89:
	mov.b64 	{%r1752, %r1757}, %rd805;
	mov.b32 	%r1768, 16;
	mov.b32 	%r1770, -1;
	// begin inline asm
	shfl.sync.down.b32 %r1751, %r1752, %r1768, %r116, %r1770;
	// end inline asm
	// begin inline asm
	shfl.sync.down.b32 %r1756, %r1757, %r1768, %r116, %r1770;
	// end inline asm
	// begin inline asm
	shfl.sync.down.b32 %r1761, %r2057, %r1768, %r116, %r1770;
	// end inline asm
	// begin inline asm
	shfl.sync.down.b32 %r1766, %r1767, %r1768, %r116, %r1770;
	// end inline asm
	setp.gt.s32 	%p387, %r107, %r116;
	@%p387 bra 	$L__BB6_91;
	mov.b64 	%rd678, {%r1751, %r1756};
	add.s64 	%rd78, %rd805, %rd678;
	setp.eq.s64 	%p388, %rd805, 0;
	selp.b32 	%r1771, %r1761, 0, %p388;
	add.s32 	%r2057, %r1771, %r2057;
	mov.u64 	%rd805, %rd78;
$L__BB6_91:
	add.s64 	%rd80, %rd805, %rd799;
	setp.eq.s64 	%p389, %rd799, 0;
	selp.b32 	%r1772, %r2057, 0, %p389;
	add.s32 	%r2049, %r1772, %r2049;
	add.s32 	%r2055, %r2055, -32;
	mov.u64 	%rd799, %rd80;
	bra.uni 	$L__BB6_78;
$L__BB6_92:
	@%p319 bra 	$L__BB6_94;
	add.s64 	%rd619, %rd799, %rd52;
	setp.eq.s64 	%p339, %rd52, 0;
	selp.b32 	%r1576, %r2049, 0, %p339;
	add.s32 	%r1577, %r1576, %r74;
	mov.b32 	%r1578, 101;
	mov.b64 	%rd618, {%r1577, %r1578};
	add.s64 	%rd617, %rd54, 512;
	// begin inline asm
	st.relaxed.gpu.v2.u64 [%rd617], {%rd618, %rd619};
	// end inline asm
	st.shared.u64 	[_ZN6thrust24THRUST_300001_SM_1000_NS8cuda_cub4core6detail5shmemE+168], %rd799;
	st.shared.u32 	[_ZN6thrust24THRUST_300001_SM_1000_NS8cuda_cub4core6detail5shmemE+176], %r2049;
	st.shared.u64 	[_ZN6thrust24THRUST_300001_SM_1000_NS8cuda_cub4core6detail5shmemE+184], %rd619;
	st.shared.u32 	[_ZN6thrust24THRUST_300001_SM_1000_NS8cuda_cub4core6detail5shmemE+192], %r1577;
$L__BB6_94:
	setp.ne.s32 	%p340, %r1257, 0;
	@%p340 bra 	$L__BB6_96;
	st.shared.u64 	[_ZN6thrust24THRUST_300001_SM_1000_NS8cuda_cub4core6detail5shmemE+136], %rd799;
	st.shared.u32 	[_ZN6thrust24THRUST_300001_SM_1000_NS8cuda_cub4core6detail5shmemE+144], %r2049;
	mov.u64 	%rd809, %rd799;
	mov.u32 	%r2061, %r2049;
$L__BB6_96:
	setp.eq.s32 	%p341, %r43, 0;
	bar.sync 	0;
	@%p341 bra 	$L__BB6_98;
	ld.shared.u32 	%r1579, [_ZN6thrust24THRUST_300001_SM_1000_NS8cuda_cub4core6detail5shmemE+144];
	ld.shared.u64 	%rd620, [_ZN6thrust24THRUST_300001_SM_1000_NS8cuda_cub4core6detail5shmemE+136];
	add.s64 	%rd82, %rd620, %rd809;
	setp.eq.s64 	%p342, %rd809, 0;
	selp.b32 	%r1580, %r1579, 0, %p342;
	add.s32 	%r2061, %r1580, %r2061;
	mov.u64 	%rd809, %rd82;
$L__BB6_98:
	setp.ne.s32 	%p343, %r54, %r55;
	setp.ne.s32 	%p344, %r53, %r54;
	setp.ne.s32 	%p345, %r52, %r53;
	setp.ne.s32 	%p346, %r51, %r52;
	setp.ne.s32 	%p347, %r50, %r51;
	setp.ne.s32 	%p348, %r49, %r50;
	setp.ne.s32 	%p349, %r48, %r49;
	setp.ne.s32 	%p350, %r2047, %r48;
	selp.u64 	%rd621, 1, 0, %p350;
	add.s64 	%rd84, %rd809, %rd621;
	selp.b32 	%r1581, 0, %r2061, %p350;
	add.s32 	%r147, %r1581, %r59;
	selp.u64 	%rd622, 1, 0, %p349;
	add.s64 	%rd623, %rd622, %rd621;
	add.s64 	%rd85, %rd623, %rd809;
	selp.b32 	%r1582, 0, %r147, %p349;
	add.s32 	%r148, %r60, %r1582;
	selp.u64 	%rd624, 1, 0, %p348;
	add.s64 	%rd86, %rd85, %rd624;
	selp.b32 	%r1583, 0, %r148, %p348;
	add.s32 	%r149, %r61, %r1583;
	add.s64 	%rd87, %rd44, %rd809;
	selp.b32 	%r1584, 0, %r149, %p347;
	add.s32 	%r150, %r62, %r1584;
	add.s64 	%rd88, %rd45, %rd809;
	selp.b32 	%r1585, 0, %r150, %p346;
	add.s32 	%r151, %r63, %r1585;
	add.s64 	%rd89, %rd46, %rd809;
	selp.b32 	%r1586, 0, %r151, %p345;
	add.s32 	%r152, %r64, %r1586;
	add.s64 	%rd90, %rd47, %rd809;
	selp.b32 	%r1587, 0, %r152, %p344;
	add.s32 	%r153, %r65, %r1587;
	add.s64 	%rd91, %rd48, %rd809;
	selp.b32 	%r1588, 0, %r153, %p343;
	add.s32 	%r154, %r66, %r1588;
	ld.shared.u64 	%rd92, [_ZN6thrust24THRUST_300001_SM_1000_NS8cuda_cub4core6detail5shmemE+200];
	ld.shared.u64 	%rd93, [_ZN6thrust24THRUST_300001_SM_1000_NS8cuda_cub4core6detail5shmemE+168];
	setp.lt.s64 	%p351, %rd92, 257;
	@%p351 bra 	$L__BB6_124;
	setp.eq.s32 	%p361, %r2047, %r48;
	bar.sync 	0;
	@%p361 bra 	$L__BB6_101;
	cvt.u32.u64 	%r1589, %rd93;
	cvt.u32.u64 	%r1590, %rd809;
	sub.s32 	%r1591, %r1590, %r1589;
	shl.b32 	%r1592, %r1591, 3;
	mov.u32 	%r1593, _ZN6thrust24THRUST_300001_SM_1000_NS8cuda_cub4core6detail5shmemE;
	add.s32 	%r1594, %r1593, %r1592;
	st.shared.v2.u32 	[%r1594], {%r2047, %r2061};
$L__BB6_101:
	setp.eq.s32 	%p362, %r48, %r49;
	@%p362 bra 	$L__BB6_103;
	cvt.u32.u64 	%r1595, %rd93;
	cvt.u32.u64 	%r1596, %rd84;
	sub.s32 	%r1597, %r1596, %r1595;
	shl.b32 	%r1598, %r1597, 3;
	mov.u32 	%r1599, _ZN6thrust24THRUST_300001_SM_1000_NS8cuda_cub4core6detail5shmemE;
	add.s32 	%r1600, %r1599, %r1598;
	st.shared.v2.u32 	[%r1600], {%r48, %r147};
$L__BB6_103:
	setp.eq.s32 	%p363, %r49, %r50;
	@%p363 bra 	$L__BB6_105;
	cvt.u32.u64 	%r1601, %rd93;
	cvt.u32.u64 	%r1602, %rd85;
	sub.s32 	%r1603, %r1602, %r1601;
	shl.b32 	%r1604, %r1603, 3;
	mov.u32 	%r1605, _ZN6thrust24THRUST_300001_SM_1000_NS8cuda_cub4core6detail5shmemE;
	add.s32 	%r1606, %r1605, %r1604;
	st.shared.v2.u32 	[%r1606], {%r49, %r148};
$L__BB6_105:
	setp.eq.s32 	%p364, %r50, %r51;
	@%p364 bra 	$L__BB6_107;
	cvt.u32.u64 	%r1607, %rd93;
	cvt.u32.u64 	%r1608, %rd86;
	sub.s32 	%r1609, %r1608, %r1607;
	shl.b32 	%r1610, %r1609, 3;
	mov.u32 	%r1611, _ZN6thrust24THRUST_300001_SM_1000_NS8cuda_cub4core6detail5shmemE;
	add.s32 	%r1612, %r1611, %r1610;
	st.shared.v2.u32 	[%r1612], {%r50, %r149};
$L__BB6_107:
	setp.eq.s32 	%p365, %r51, %r52;
	@%p365 bra 	$L__BB6_109;
	cvt.u32.u64 	%r1613, %rd93;
	cvt.u32.u64 	%r1614, %rd87;
	sub.s32 	%r1615, %r1614, %r1613;
	shl.b32 	%r1616, %r1615, 3;
	mov.u32 	%r1617, _ZN6thrust24THRUST_300001_SM_1000_NS8cuda_cub4core6detail5shmemE;
	add.s32 	%r1618, %r1617, %r1616;
	st.shared.v2.u32 	[%r1618], {%r51, %r150};
$L__BB6_109:
	setp.eq.s32 	%p366, %r52, %r53;
	@%p366 bra 	$L__BB6_111;
	cvt.u32.u64 	%r1619, %rd93;
	cvt.u32.u64 	%r1620, %rd88;
	sub.s32 	%r1621, %r1620, %r1619;
	shl.b32 	%r1622, %r1621, 3;
	mov.u32 	%r1623, _ZN6thrust24THRUST_300001_SM_1000_NS8cuda_cub4core6detail5shmemE;
	add.s32 	%r1624, %r1623, %r1622;
	st.shared.v2.u32 	[%r1624], {%r52, %r151};
$L__BB6_111:
	setp.eq.s32 	%p367, %r53, %r54;
	@%p367 bra 	$L__BB6_113;
	cvt.u32.u64 	%r1625, %rd93;
	cvt.u32.u64 	%r1626, %rd89;
	sub.s32 	%r1627, %r1626, %r1625;
	shl.b32 	%r1628, %r1627, 3;
	mov.u32 	%r1629, _ZN6thrust24THRUST_300001_SM_1000_NS8cuda_cub4core6detail5shmemE;
	add.s32 	%r1630, %r1629, %r1628;
	st.shared.v2.u32 	[%r1630], {%r53, %r152};
$L__BB6_113:
	setp.eq.s32 	%p368, %r54, %r55;
	@%p368 bra 	$L__BB6_115;
	cvt.u32.u64 	%r1631, %rd93;
	cvt.u32.u64 	%r1632, %rd90;
	sub.s32 	%r1633, %r1632, %r1631;
	shl.b32 	%r1634, %r1633, 3;
	mov.u32 	%r1635, _ZN6thrust24THRUST_300001_SM_1000_NS8cuda_cub4core6detail5shmemE;
	add.s32 	%r1636, %r1635, %r1634;
	st.shared.v2.u32 	[%r1636], {%r54, %r153};
$L__BB6_115:
	setp.eq.s32 	%p369, %r55, %r56;
	@%p369 bra 	$L__BB6_117;
	cvt.u32.u64 	%r1637, %rd93;
	cvt.u32.u64 	%r1638, %rd91;
	sub.s32 	%r1639, %r1638, %r1637;
	shl.b32 	%r1640, %r1639, 3;
	mov.u32 	%r1641, _ZN6thrust24THRUST_300001_SM_1000_NS8cuda_cub4core6detail5shmemE;
	add.s32 	%r1642, %r1641, %r1640;
	st.shared.v2.u32 	[%r1642], {%r55, %r154};
$L__BB6_117:
	bar.sync 	0;
	cvt.u64.u32 	%rd815, %r43;
	setp.le.u64 	%p370, %rd92, %rd815;
	@%p370 bra 	$L__BB6_362;
	not.b64 	%rd652, %rd815;
	add.s64 	%rd95, %rd92, %rd652;
	shr.u64 	%rd653, %rd95, 8;
	add.s64 	%rd654, %rd653, 1;
	and.b64  	%rd811, %rd654, 3;
	and.b64  	%rd655, %rd95, 768;
	setp.eq.s64 	%p371, %rd655, 768;
	@%p371 bra 	$L__BB6_121;
	add.s64 	%rd656, %rd93, %rd815;
	shl.b64 	%rd657, %rd656, 2;
	add.s64 	%rd813, %rd5, %rd657;
	add.s64 	%rd812, %rd4, %rd657;
	shl.b32 	%r1643, %r43, 3;
	mov.u32 	%r1644, _ZN6thrust24THRUST_300001_SM_1000_NS8cuda_cub4core6detail5shmemE;
	add.s32 	%r2063, %r1644, %r1643;
	shl.b64 	%rd658, %rd811, 8;
	add.s64 	%rd815, %rd658, %rd815;
$L__BB6_120:
	.pragma "nounroll";
	ld.shared.v2.u32 	{%r1645, %r1646}, [%r2063];
	st.global.u32 	[%rd812], %r1645;
	st.global.u32 	[%rd813], %r1646;
	add.s64 	%rd813, %rd813, 1024;
	add.s64 	%rd812, %rd812, 1024;
	add.s32 	%r2063, %r2063, 2048;
	add.s64 	%rd811, %rd811, -1;
	setp.ne.s64 	%p372, %rd811, 0;
	@%p372 bra 	$L__BB6_120;
$L__BB6_121:
	setp.lt.u64 	%p373, %rd95, 768;
	@%p373 bra 	$L__BB6_362;
	mov.u32 	%r1649, _ZN6thrust24THRUST_300001_SM_1000_NS8cuda_cub4core6detail5shmemE;
$L__BB6_123:
	cvt.u32.u64 	%r1647, %rd815;
	add.s64 	%rd659, %rd815, %rd93;
	shl.b32 	%r1648, %r1647, 3;
	add.s32 	%r1650, %r1649, %r1648;
	ld.shared.v2.u32 	{%r1651, %r1652}, [%r1650];
	shl.b64 	%rd660, %rd659, 2;
	add.s64 	%rd661, %rd4, %rd660;
	st.global.u32 	[%rd661], %r1651;
	add.s64 	%rd662, %rd5, %rd660;
	st.global.u32 	[%rd662], %r1652;
	and.b64  	%rd663, %rd815, 4294967295;
	add.s64 	%rd664, %rd93, %rd663;
	ld.shared.v2.u32 	{%r1653, %r1654}, [%r1650+2048];
	shl.b64 	%rd665, %rd664, 2;
	add.s64 	%rd666, %rd4, %rd665;
	st.global.u32 	[%rd666+1024], %r1653;
	add.s64 	%rd667, %rd5, %rd665;
	st.global.u32 	[%rd667+1024], %r1654;
	ld.shared.v2.u32 	{%r1655, %r1656}, [%r1650+4096];
	st.global.u32 	[%rd666+2048], %r1655;
	st.global.u32 	[%rd667+2048], %r1656;
	ld.shared.v2.u32 	{%r1657, %r1658}, [%r1650+6144];
	st.global.u32 	[%rd666+3072], %r1657;
	st.global.u32 	[%rd667+3072], %r1658;
	add.s64 	%rd668, %rd815, 1024;
	and.b64  	%rd815, %rd668, 4294967295;
	setp.gt.u64 	%p374, %rd92, %rd815;
	@%p374 bra 	$L__BB6_123;
	bra.uni 	$L__BB6_362;
$L__BB6_124:
	setp.eq.s32 	%p352, %r2047, %r48;
	@%p352 bra 	$L__BB6_126;
	shl.b64 	%rd625, %rd809, 2;
	add.s64 	%rd626, %rd4, %rd625;
	st.global.u32 	[%rd626], %r2047;
	add.s64 	%rd627, %rd5, %rd625;
	st.global.u32 	[%rd627], %r2061;
$L__BB6_126:
	setp.eq.s32 	%p353, %r48, %r49;
	@%p353 bra 	$L__BB6_128;
	shl.b64 	%rd628, %rd84, 2;
	add.s64 	%rd629, %rd4, %rd628;
	st.global.u32 	[%rd629], %r48;
	add.s64 	%rd630, %rd5, %rd628;
	st.global.u32 	[%rd630], %r147;
$L__BB6_128:
	setp.eq.s32 	%p354, %r49, %r50;
	@%p354 bra 	$L__BB6_130;
	shl.b64 	%rd631, %rd85, 2;
	add.s64 	%rd632, %rd4, %rd631;
	st.global.u32 	[%rd632], %r49;
	add.s64 	%rd633, %rd5, %rd631;
	st.global.u32 	[%rd633], %r148;
$L__BB6_130:
	setp.eq.s32 	%p355, %r50, %r51;
	@%p355 bra 	$L__BB6_132;
	shl.b64 	%rd634, %rd86, 2;
	add.s64 	%rd635, %rd4, %rd634;
	st.global.u32 	[%rd635], %r50;
	add.s64 	%rd636, %rd5, %rd634;
	st.global.u32 	[%rd636], %r149;
$L__BB6_132:
	setp.eq.s32 	%p356, %r51, %r52;
	@%p356 bra 	$L__BB6_134;
	shl.b64 	%rd637, %rd87, 2;
	add.s64 	%rd638, %rd4, %rd637;
	st.global.u32 	[%rd638], %r51;
	add.s64 	%rd639, %rd5, %rd637;
	st.global.u32 	[%rd639], %r150;
$L__BB6_134:
	setp.eq.s32 	%p357, %r52, %r53;
	@%p357 bra 	$L__BB6_136;
	shl.b64 	%rd640, %rd88, 2;
	add.s64 	%rd641, %rd4, %rd640;
	st.global.u32 	[%rd641], %r52;
	add.s64 	%rd642, %rd5, %rd640;
	st.global.u32 	[%rd642], %r151;
$L__BB6_136:
	setp.eq.s32 	%p358, %r53, %r54;
	@%p358 bra 	$L__BB6_138;
	shl.b64 	%rd643, %rd89, 2;
	add.s64 	%rd644, %rd4, %rd643;
	st.global.u32 	[%rd644], %r53;
	add.s64 	%rd645, %rd5, %rd643;
	st.global.u32 	[%rd645], %r152;
$L__BB6_138:
	setp.eq.s32 	%p359, %r54, %r55;
	@%p359 bra 	$L__BB6_140;
	shl.b64 	%rd646, %rd90, 2;
	add.s64 	%rd647, %rd4, %rd646;
	st.global.u32 	[%rd647], %r54;
	add.s64 	%rd648, %rd5, %rd646;
	st.global.u32 	[%rd648], %r153;
$L__BB6_140:
	setp.eq.s32 	%p360, %r55, %r56;
	@%p360 bra 	$L__BB6_362;
	shl.b64 	%rd649, %rd91, 2;
	add.s64 	%rd650, %rd4, %rd649;
	st.global.u32 	[%rd650], %r55;
	add.s64 	%rd651, %rd5, %rd649;
	st.global.u32 	[%rd651], %r154;
	bra.uni 	$L__BB6_362;
$L__BB6_142:
	setp.lt.s64 	%p13, %rd7, 1;
	@%p13 bra 	$L__BB6_362;
	setp.ne.s32 	%p14, %r1, 0;
	@%p14 bra 	$L__BB6_232;
	cvt.u32.u64 	%r158, %rd216;
	shl.b64 	%rd400, %rd6, 2;
	add.s64 	%rd399, %rd2, %rd400;
	// begin inline asm
	ld.global.nc.u32 %r2072, [%rd399];
	// end inline asm
	mov.u32 	%r160, %tid.x;
	and.b32  	%r959, %r160, 31;
	and.b32  	%r960, %r160, 992;
	mul.lo.s32 	%r961, %r960, 9;
	or.b32  	%r161, %r961, %r959;
	setp.ge.s32 	%p169, %r161, %r158;
	shl.b32 	%r162, %r161, 2;
	cvt.u64.u32 	%rd401, %r162;
	add.s64 	%rd109, %rd399, %rd401;
	mov.u32 	%r2064, %r2072;
	@%p169 bra 	$L__BB6_146;
	// begin inline asm
	ld.global.nc.u32 %r2064, [%rd109];
	// end inline asm
$L__BB6_146:
	add.s32 	%r165, %r161, 32;
	setp.ge.s32 	%p170, %r165, %r158;
	mov.u32 	%r2065, %r2072;
	@%p170 bra 	$L__BB6_148;
	add.s64 	%rd403, %rd109, 128;
	// begin inline asm
	ld.global.nc.u32 %r2065, [%rd403];
	// end inline asm
$L__BB6_148:
	add.s32 	%r168, %r161, 64;
	setp.ge.s32 	%p171, %r168, %r158;
	mov.u32 	%r2066, %r2072;
	@%p171 bra 	$L__BB6_150;
	add.s64 	%rd404, %rd109, 256;
	// begin inline asm
	ld.global.nc.u32 %r2066, [%rd404];
	// end inline asm
$L__BB6_150:
	add.s32 	%r171, %r161, 96;
	setp.ge.s32 	%p172, %r171, %r158;
	mov.u32 	%r2067, %r2072;
	@%p172 bra 	$L__BB6_152;
	add.s64 	%rd405, %rd109, 384;
	// begin inline asm
	ld.global.nc.u32 %r2067, [%rd405];
	// end inline asm
$L__BB6_152:
	add.s32 	%r174, %r161, 128;
	setp.ge.s32 	%p173, %r174, %r158;
	mov.u32 	%r2068, %r2072;
	@%p173 bra 	$L__BB6_154;
	add.s64 	%rd406, %rd109, 512;
	// begin inline asm
	ld.global.nc.u32 %r2068, [%rd406];
	// end inline asm
$L__BB6_154:
	add.s32 	%r177, %r161, 160;
	setp.ge.s32 	%p174, %r177, %r158;
	mov.u32 	%r2069, %r2072;
	@%p174 bra 	$L__BB6_156;
	add.s64 	%rd407, %rd109, 640;
	// begin inline asm
	ld.global.nc.u32 %r2069, [%rd407];
	// end inline asm
$L__BB6_156:
	add.s32 	%r180, %r161, 192;
	setp.ge.s32 	%p175, %r180, %r158;
	mov.u32 	%r2070, %r2072;
	@%p175 bra 	$L__BB6_158;
	add.s64 	%rd408, %rd109, 768;
	// begin inline asm
	ld.global.nc.u32 %r2070, [%rd408];
	// end inline asm
$L__BB6_158:
	add.s32 	%r183, %r161, 224;
	setp.ge.s32 	%p176, %r183, %r158;
	mov.u32 	%r2071, %r2072;
	@%p176 bra 	$L__BB6_160;
	add.s64 	%rd409, %rd109, 896;
	// begin inline asm
	ld.global.nc.u32 %r2071, [%rd409];
	// end inline asm
$L__BB6_160:
	add.s32 	%r186, %r161, 256;
	setp.ge.s32 	%p177, %r186, %r158;
	@%p177 bra 	$L__BB6_162;
	add.s64 	%rd410, %rd109, 1024;
	// begin inline asm
	ld.global.nc.u32 %r2072, [%rd410];
	// end inline asm
$L__BB6_162:
	setp.ge.s32 	%p178, %r161, %r158;
	// begin inline asm
	mov.u32 %r971, %laneid;
	// end inline asm
	shr.u32 	%r190, %r160, 5;
	mad.lo.s32 	%r973, %r190, 288, %r971;
	shl.b32 	%r974, %r973, 2;
	mov.u32 	%r975, _ZN6thrust24THRUST_300001_SM_1000_NS8cuda_cub4core6detail5shmemE;
	add.s32 	%r191, %r975, %r974;
	st.shared.u32 	[%r191], %r2064;
	st.shared.u32 	[%r191+128], %r2065;
	st.shared.u32 	[%r191+256], %r2066;
	st.shared.u32 	[%r191+384], %r2067;
	st.shared.u32 	[%r191+512], %r2068;
	st.shared.u32 	[%r191+640], %r2069;
	st.shared.u32 	[%r191+768], %r2070;
	st.shared.u32 	[%r191+896], %r2071;
	st.shared.u32 	[%r191+1024], %r2072;
	bar.warp.sync 	-1;
	shl.b32 	%r976, %r971, 5;
	add.s32 	%r192, %r191, %r976;
	ld.shared.u32 	%r193, [%r192];
	ld.shared.u32 	%r194, [%r192+4];
	ld.shared.u32 	%r195, [%r192+8];
	ld.shared.u32 	%r196, [%r192+12];
	ld.shared.u32 	%r197, [%r192+16];
	ld.shared.u32 	%r198, [%r192+20];
	ld.shared.u32 	%r199, [%r192+24];
	ld.shared.u32 	%r200, [%r192+28];
	ld.shared.u32 	%r201, [%r192+32];
	bar.sync 	0;
	add.s64 	%rd411, %rd3, %rd400;
	// begin inline asm
	ld.global.nc.u32 %r2081, [%rd411];
	// end inline asm
	add.s64 	%rd110, %rd411, %rd401;
	mov.u32 	%r2073, %r2081;
	@%p178 bra 	$L__BB6_164;
	// begin inline asm
	ld.global.nc.u32 %r2073, [%rd110];
	// end inline asm
$L__BB6_164:
	setp.ge.s32 	%p179, %r165, %r158;
	mov.u32 	%r2074, %r2081;
	@%p179 bra 	$L__BB6_166;
	add.s64 	%rd415, %rd110, 128;
	// begin inline asm
	ld.global.nc.u32 %r2074, [%rd415];
	// end inline asm
$L__BB6_166:
	setp.ge.s32 	%p180, %r168, %r158;
	mov.u32 	%r2075, %r2081;
	@%p180 bra 	$L__BB6_168;
	add.s64 	%rd416, %rd110, 256;
	// begin inline asm
	ld.global.nc.u32 %r2075, [%rd416];
	// end inline asm
$L__BB6_168:
	setp.ge.s32 	%p181, %r171, %r158;
	mov.u32 	%r2076, %r2081;
	@%p181 bra 	$L__BB6_170;
	add.s64 	%rd417, %rd110, 384;
	// begin inline asm
	ld.global.nc.u32 %r2076, [%rd417];
	// end inline asm
$L__BB6_170:
	setp.ge.s32 	%p182, %r174, %r158;
	mov.u32 	%r2077, %r2081;
	@%p182 bra 	$L__BB6_172;
	add.s64 	%rd418, %rd110, 512;
	// begin inline asm
	ld.global.nc.u32 %r2077, [%rd418];
	// end inline asm
$L__BB6_172:
	setp.ge.s32 	%p183, %r177, %r158;
	mov.u32 	%r2078, %r2081;
	@%p183 bra 	$L__BB6_174;
	add.s64 	%rd419, %rd110, 640;
	// begin inline asm
	ld.global.nc.u32 %r2078, [%rd419];
	// end inline asm
$L__BB6_174:
	setp.ge.s32 	%p184, %r180, %r158;
	mov.u32 	%r2079, %r2081;
	@%p184 bra 	$L__BB6_176;
	add.s64 	%rd420, %rd110, 768;
	// begin inline asm
	ld.global.nc.u32 %r2079, [%rd420];
	// end inline asm
$L__BB6_176:
	setp.ge.s32 	%p185, %r183, %r158;
	mov.u32 	%r2080, %r2081;
	@%p185 bra 	$L__BB6_178;
	add.s64 	%rd421, %rd110, 896;
	// begin inline asm
	ld.global.nc.u32 %r2080, [%rd421];
	// end inline asm
$L__BB6_178:
	setp.ge.s32 	%p186, %r186, %r158;
	@%p186 bra 	$L__BB6_180;
	add.s64 	%rd422, %rd110, 1024;
	// begin inline asm
	ld.global.nc.u32 %r2081, [%rd422];
	// end inline asm
$L__BB6_180:
	st.shared.u32 	[%r191], %r2073;
	st.shared.u32 	[%r191+128], %r2074;
	st.shared.u32 	[%r191+256], %r2075;
	st.shared.u32 	[%r191+384], %r2076;
	st.shared.u32 	[%r191+512], %r2077;
	st.shared.u32 	[%r191+640], %r2078;
	st.shared.u32 	[%r191+768], %r2079;
	st.shared.u32 	[%r191+896], %r2080;
	st.shared.u32 	[%r191+1024], %r2081;
	bar.warp.sync 	-1;
	ld.shared.u32 	%r221, [%r192];
	ld.shared.u32 	%r222, [%r192+4];
	ld.shared.u32 	%r223, [%r192+8];
	ld.shared.u32 	%r224, [%r192+12];
	ld.shared.u32 	%r225, [%r192+16];
	ld.shared.u32 	%r226, [%r192+20];
	ld.shared.u32 	%r227, [%r192+24];
	ld.shared.u32 	%r228, [%r192+28];
	ld.shared.u32 	%r229, [%r192+32];
	bar.sync 	0;
	shl.b32 	%r987, %r160, 2;
	add.s32 	%r989, %r975, %r987;
	add.s32 	%r230, %r989, 1240;
	st.shared.u32 	[%r989+1240], %r201;
	bar.sync 	0;
	setp.eq.s32 	%p187, %r160, 0;
	mov.b64 	%rd816, 1;
	@%p187 bra 	$L__BB6_182;
	ld.shared.u32 	%r2082, [%r230+-4];
	setp.ne.s32 	%p188, %r2082, %r193;
	selp.u64 	%rd816, 1, 0, %p188;
$L__BB6_182:
	setp.eq.s32 	%p189, %r160, 0;
	setp.ne.s32 	%p190, %r193, %r194;
	setp.ne.s32 	%p191, %r194, %r195;
	setp.ne.s32 	%p192, %r195, %r196;
	setp.ne.s32 	%p193, %r196, %r197;
	setp.ne.s32 	%p194, %r197, %r198;
	setp.ne.s32 	%p195, %r198, %r199;
	setp.ne.s32 	%p196, %r199, %r200;
	setp.ne.s32 	%p197, %r200, %r201;
	mul.lo.s32 	%r1110, %r160, 9;
	cvt.u64.u32 	%rd424, %r1110;
	setp.eq.s64 	%p198, %rd7, %rd424;
	selp.u64 	%rd425, 1, 0, %p198;
	selp.b64 	%rd426, %rd425, %rd816, %p198;
	selp.b64 	%rd113, %rd425, %rd426, %p189;
	add.s32 	%r1111, %r1110, 1;
	cvt.u64.u32 	%rd427, %r1111;
	setp.eq.s64 	%p199, %rd7, %rd427;
	or.pred  	%p1, %p199, %p190;
	selp.u64 	%rd428, 1, 0, %p1;
	add.s32 	%r1112, %r1110, 2;
	cvt.u64.u32 	%rd429, %r1112;
	setp.eq.s64 	%p200, %rd7, %rd429;
	or.pred  	%p2, %p200, %p191;
	selp.u64 	%rd430, 1, 0, %p2;
	add.s32 	%r1113, %r1110, 3;
	cvt.u64.u32 	%rd431, %r1113;
	setp.eq.s64 	%p201, %rd7, %rd431;
	or.pred  	%p3, %p201, %p192;
	selp.u64 	%rd432, 1, 0, %p3;
	add.s32 	%r1114, %r1110, 4;
	cvt.u64.u32 	%rd433, %r1114;
	setp.eq.s64 	%p202, %rd7, %rd433;
	or.pred  	%p4, %p202, %p193;
	selp.u64 	%rd434, 1, 0, %p4;
	add.s32 	%r1115, %r1110, 5;
	cvt.u64.u32 	%rd435, %r1115;
	setp.eq.s64 	%p203, %rd7, %rd435;
	or.pred  	%p204, %p203, %p194;
	selp.u64 	%rd436, 1, 0, %p204;
	add.s32 	%r1116, %r1110, 6;
	cvt.u64.u32 	%rd437, %r1116;
	setp.eq.s64 	%p205, %rd7, %rd437;
	or.pred  	%p206, %p205, %p195;
	selp.u64 	%rd438, 1, 0, %p206;
	add.s32 	%r1117, %r1110, 7;
	cvt.u64.u32 	%rd439, %r1117;
	setp.eq.s64 	%p207, %rd7, %rd439;
	or.pred  	%p5, %p207, %p196;
	selp.u64 	%rd440, 1, 0, %p5;
	add.s32 	%r1118, %r1110, 8;
	cvt.u64.u32 	%rd441, %r1118;
	setp.eq.s64 	%p208, %rd7, %rd441;
	or.pred  	%p209, %p208, %p197;
	selp.u64 	%rd442, 1, 0, %p209;
	add.s64 	%rd114, %rd113, %rd428;
	selp.b32 	%r1119, 0, %r221, %p1;
	add.s32 	%r1120, %r222, %r1119;
	add.s64 	%rd115, %rd114, %rd430;
	selp.b32 	%r1121, 0, %r1120, %p2;
	add.s32 	%r1122, %r223, %r1121;
	add.s64 	%rd116, %rd115, %rd432;
	selp.b32 	%r1123, 0, %r1122, %p3;
	add.s32 	%r1124, %r224, %r1123;
	add.s64 	%rd117, %rd116, %rd434;
	selp.b32 	%r1125, 0, %r1124, %p4;
	add.s32 	%r1126, %r225, %r1125;
	add.s64 	%rd118, %rd117, %rd436;
	selp.b32 	%r1127, 0, %r1126, %p204;
	add.s32 	%r1128, %r226, %r1127;
	add.s64 	%rd119, %rd118, %rd438;
	selp.b32 	%r1129, 0, %r1128, %p206;
	add.s32 	%r1130, %r227, %r1129;
	add.s64 	%rd120, %rd119, %rd440;
	selp.b32 	%r1131, 0, %r1130, %p5;
	add.s32 	%r1132, %r228, %r1131;
	add.s64 	%rd443, %rd120, %rd442;
	mov.b64 	{%r991, %r996}, %rd443;
	selp.b32 	%r1133, 0, %r1132, %p209;
	add.s32 	%r1001, %r229, %r1133;
	mov.b32 	%r1107, 1;
	mov.b32 	%r1108, 0;
	mov.b32 	%r1109, -1;
	// begin inline asm
	shfl.sync.up.b32 %r990, %r991, %r1107, %r1108, %r1109;
	// end inline asm
	// begin inline asm
	shfl.sync.up.b32 %r995, %r996, %r1107, %r1108, %r1109;
	// end inline asm
	mov.b64 	%rd444, {%r990, %r995};
	// begin inline asm
	shfl.sync.up.b32 %r1000, %r1001, %r1107, %r1108, %r1109;
	// end inline asm
	// begin inline asm
	shfl.sync.up.b32 %r1005, %r1006, %r1107, %r1108, %r1109;
	// end inline asm
	setp.eq.s64 	%p210, %rd443, 0;
	selp.b32 	%r1134, %r1000, 0, %p210;
	setp.lt.s32 	%p211, %r971, 1;
	selp.b64 	%rd445, 0, %rd444, %p211;
	add.s64 	%rd446, %rd445, %rd443;
	mov.b64 	{%r1011, %r1016}, %rd446;
	selp.b32 	%r1135, 0, %r1134, %p211;
	add.s32 	%r1021, %r1135, %r1001;
	mov.b32 	%r1027, 2;
	// begin inline asm
	shfl.sync.up.b32 %r1010, %r1011, %r1027, %r1108, %r1109;
	// end inline asm
	// begin inline asm
	shfl.sync.up.b32 %r1015, %r1016, %r1027, %r1108, %r1109;
	// end inline asm
	mov.b64 	%rd447, {%r1010, %r1015};
	// begin inline asm
	shfl.sync.up.b32 %r1020, %r1021, %r1027, %r1108, %r1109;
	// end inline asm
	// begin inline asm
	shfl.sync.up.b32 %r1025, %r1026, %r1027, %r1108, %r1109;
	// end inline asm
	setp.eq.s64 	%p212, %rd446, 0;
	selp.b32 	%r1136, %r1020, 0, %p212;
	setp.lt.s32 	%p213, %r971, 2;
	selp.b64 	%rd448, 0, %rd447, %p213;
	add.s64 	%rd449, %rd448, %rd446;
	mov.b64 	{%r1031, %r1036}, %rd449;
	selp.b32 	%r1137, 0, %r1136, %p213;
	add.s32 	%r1041, %r1137, %r1021;
	mov.b32 	%r1047, 4;
	// begin inline asm
	shfl.sync.up.b32 %r1030, %r1031, %r1047, %r1108, %r1109;
	// end inline asm
	// begin inline asm
	shfl.sync.up.b32 %r1035, %r1036, %r1047, %r1108, %r1109;
	// end inline asm
	mov.b64 	%rd450, {%r1030, %r1035};
	// begin inline asm
	shfl.sync.up.b32 %r1040, %r1041, %r1047, %r1108, %r1109;
	// end inline asm
	// begin inline asm
	shfl.sync.up.b32 %r1045, %r1046, %r1047, %r1108, %r1109;
	// end inline asm
	setp.eq.s64 	%p214, %rd449, 0;
	selp.b32 	%r1138, %r1040, 0, %p214;
	setp.lt.s32 	%p215, %r971, 4;
	selp.b64 	%rd451, 0, %rd450, %p215;
	add.s64 	%rd452, %rd451, %rd449;
	mov.b64 	{%r1051, %r1056}, %rd452;
	selp.b32 	%r1139, 0, %r1138, %p215;
	add.s32 	%r1061, %r1139, %r1041;
	mov.b32 	%r1067, 8;
	// begin inline asm
	shfl.sync.up.b32 %r1050, %r1051, %r1067, %r1108, %r1109;
	// end inline asm
	// begin inline asm
	shfl.sync.up.b32 %r1055, %r1056, %r1067, %r1108, %r1109;
	// end inline asm
	mov.b64 	%rd453, {%r1050, %r1055};
	// begin inline asm
	shfl.sync.up.b32 %r1060, %r1061, %r1067, %r1108, %r1109;
	// end inline asm
	// begin inline asm
	shfl.sync.up.b32 %r1065, %r1066, %r1067, %r1108, %r1109;
	// end inline asm
	setp.eq.s64 	%p216, %rd452, 0;
	selp.b32 	%r1140, %r1060, 0, %p216;
	setp.lt.s32 	%p217, %r971, 8;
	selp.b64 	%rd454, 0, %rd453, %p217;
	add.s64 	%rd455, %rd454, %rd452;
	mov.b64 	{%r1071, %r1076}, %rd455;
	selp.b32 	%r1141, 0, %r1140, %p217;
	add.s32 	%r1081, %r1141, %r1061;
	mov.b32 	%r1087, 16;
	// begin inline asm
	shfl.sync.up.b32 %r1070, %r1071, %r1087, %r1108, %r1109;
	// end inline asm
	// begin inline asm
	shfl.sync.up.b32 %r1075, %r1076, %r1087, %r1108, %r1109;
	// end inline asm
	mov.b64 	%rd456, {%r1070, %r1075};
	// begin inline asm
	shfl.sync.up.b32 %r1080, %r1081, %r1087, %r1108, %r1109;
	// end inline asm
	// begin inline asm
	shfl.sync.up.b32 %r1085, %r1086, %r1087, %r1108, %r1109;
	// end inline asm
	setp.eq.s64 	%p218, %rd455, 0;
	selp.b32 	%r1142, %r1080, 0, %p218;
	setp.lt.s32 	%p219, %r971, 16;
	selp.b64 	%rd457, 0, %rd456, %p219;
	add.s64 	%rd121, %rd457, %rd455;
	mov.b64 	{%r1091, %r1096}, %rd121;
	selp.b32 	%r1143, 0, %r1142, %p219;
	add.s32 	%r1101, %r1143, %r1081;
	// begin inline asm
	shfl.sync.up.b32 %r1090, %r1091, %r1107, %r1108, %r1109;
	// end inline asm
	// begin inline asm
	shfl.sync.up.b32 %r1095, %r1096, %r1107, %r1108, %r1109;
	// end inline asm
	// begin inline asm
	shfl.sync.up.b32 %r1100, %r1101, %r1107, %r1108, %r1109;
	// end inline asm
	// begin inline asm
	shfl.sync.up.b32 %r1105, %r1106, %r1107, %r1108, %r1109;
	// end inline asm
	setp.ne.s32 	%p220, %r971, 31;
	@%p220 bra 	$L__BB6_184;
	shl.b32 	%r1144, %r190, 4;
	mov.u32 	%r1145, _ZN6thrust24THRUST_300001_SM_1000_NS8cuda_cub4core6detail5shmemE;
	add.s32 	%r1146, %r1145, %r1144;
	st.shared.u64 	[%r1146], %rd121;
	st.shared.u32 	[%r1146+8], %r1101;
$L__BB6_184:
	mov.b64 	%rd458, {%r1090, %r1095};
	bar.sync 	0;
	ld.shared.u64 	%rd459, [_ZN6thrust24THRUST_300001_SM_1000_NS8cuda_cub4core6detail5shmemE];
	ld.shared.u32 	%r1147, [_ZN6thrust24THRUST_300001_SM_1000_NS8cuda_cub4core6detail5shmemE+8];
	ld.shared.u64 	%rd460, [_ZN6thrust24THRUST_300001_SM_1000_NS8cuda_cub4core6detail5shmemE+16];
	ld.shared.u32 	%r1148, [_ZN6thrust24THRUST_300001_SM_1000_NS8cuda_cub4core6detail5shmemE+24];
	add.s64 	%rd461, %rd460, %rd459;
	setp.eq.s64 	%p221, %rd460, 0;
	selp.b32 	%r1149, %r1147, 0, %p221;
	add.s32 	%r1150, %r1149, %r1148;
	setp.eq.s32 	%p222, %r190, 2;
	selp.b64 	%rd462, %rd461, %rd459, %p222;
	selp.b32 	%r1151, %r1150, %r1147, %p222;
	ld.shared.u64 	%rd463, [_ZN6thrust24THRUST_300001_SM_1000_NS8cuda_cub4core6detail5shmemE+32];
	ld.shared.u32 	%r1152, [_ZN6thrust24THRUST_300001_SM_1000_NS8cuda_cub4core6detail5shmemE+40];
	add.s64 	%rd464, %rd463, %rd461;
	setp.eq.s64 	%p223, %rd463, 0;
	selp.b32 	%r1153, %r1150, 0, %p223;
	add.s32 	%r1154, %r1153, %r1152;
	setp.eq.s32 	%p224, %r190, 3;
	selp.b64 	%rd465, %rd464, %rd462, %p224;
	selp.b32 	%r1155, %r1154, %r1151, %p224;
	ld.shared.u64 	%rd466, [_ZN6thrust24THRUST_300001_SM_1000_NS8cuda_cub4core6detail5shmemE+48];
	ld.shared.u32 	%r1156, [_ZN6thrust24THRUST_300001_SM_1000_NS8cuda_cub4core6detail5shmemE+56];
	add.s64 	%rd467, %rd466, %rd464;
	setp.eq.s64 	%p225, %rd466, 0;
	selp.b32 	%r1157, %r1154, 0, %p225;
	add.s32 	%r1158, %r1157, %r1156;
	setp.eq.s32 	%p226, %r190, 4;
	selp.b64 	%rd468, %rd467, %rd465, %p226;
	selp.b32 	%r1159, %r1158, %r1155, %p226;
	ld.shared.u64 	%rd469, [_ZN6thrust24THRUST_300001_SM_1000_NS8cuda_cub4core6detail5shmemE+64];
	ld.shared.u32 	%r1160, [_ZN6thrust24THRUST_300001_SM_1000_NS8cuda_cub4core6detail5shmemE+72];
	add.s64 	%rd470, %rd469, %rd467;
	setp.eq.s64 	%p227, %rd469, 0;
	selp.b32 	%r1161, %r1158, 0, %p227;
	add.s32 	%r1162, %r1161, %r1160;
	setp.eq.s32 	%p228, %r190, 5;
	selp.b64 	%rd471, %rd470, %rd468, %p228;
	selp.b32 	%r1163, %r1162, %r1159, %p228;
	ld.shared.u64 	%rd472, [_ZN6thrust24THRUST_300001_SM_1000_NS8cuda_cub4core6detail5shmemE+80];
	ld.shared.u32 	%r1164, [_ZN6thrust24THRUST_300001_SM_1000_NS8cuda_cub4core6detail5shmemE+88];
	add.s64 	%rd473, %rd472, %rd470;
	setp.eq.s64 	%p229, %rd472, 0;
	selp.b32 	%r1165, %r1162, 0, %p229;
	add.s32 	%r1166, %r1165, %r1164;
	setp.eq.s32 	%p230, %r190, 6;
	selp.b64 	%rd474, %rd473, %rd471, %p230;
	selp.b32 	%r1167, %r1166, %r1163, %p230;
	ld.shared.u64 	%rd475, [_ZN6thrust24THRUST_300001_SM_1000_NS8cuda_cub4core6detail5shmemE+96];
	ld.shared.u32 	%r1168, [_ZN6thrust24THRUST_300001_SM_1000_NS8cuda_cub4core6detail5shmemE+104];
	add.s64 	%rd476, %rd475, %rd473;
	setp.eq.s64 	%p231, %rd475, 0;
	selp.b32 	%r1169, %r1166, 0, %p231;
	add.s32 	%r1170, %r1169, %r1168;
	setp.eq.s32 	%p232, %r190, 7;
	selp.b64 	%rd477, %rd476, %rd474, %p232;
	selp.b32 	%r1171, %r1170, %r1167, %p232;
	ld.shared.u64 	%rd478, [_ZN6thrust24THRUST_300001_SM_1000_NS8cuda_cub4core6detail5shmemE+112];
	ld.shared.u32 	%r1172, [_ZN6thrust24THRUST_300001_SM_1000_NS8cuda_cub4core6detail5shmemE+120];
	add.s64 	%rd822, %rd478, %rd476;
	setp.eq.s64 	%p233, %rd478, 0;
	selp.b32 	%r1173, %r1170, 0, %p233;
	add.s32 	%r237, %r1173, %r1172;
	setp.lt.u32 	%p234, %r160, 32;
	selp.b64 	%rd479, 0, %rd477, %p234;
	selp.b32 	%r1174, 0, %r1171, %p234;
	setp.eq.s64 	%p235, %rd458, 0;
	selp.b32 	%r1175, %r1174, 0, %p235;
	add.s32 	%r1176, %r1175, %r1100;
	setp.eq.s32 	%p236, %r971, 0;
	selp.b64 	%rd480, 0, %rd458, %p236;
	add.s64 	%rd123, %rd479, %rd480;
	selp.b32 	%r238, %r1174, %r1176, %p236;
	add.s64 	%rd124, %rd123, %rd113;
	setp.eq.s64 	%p237, %rd113, 0;
	selp.b32 	%r1177, %r238, 0, %p237;
	add.s32 	%r239, %r1177, %r221;
	add.s64 	%rd125, %rd114, %rd123;
	selp.b32 	%r1178, 0, %r239, %p1;
	add.s32 	%r240, %r222, %r1178;
	add.s64 	%rd126, %rd115, %rd123;
	selp.b32 	%r1179, 0, %r240, %p2;
	add.s32 	%r241, %r223, %r1179;
	add.s64 	%rd127, %rd116, %rd123;
	selp.b32 	%r1180, 0, %r241, %p3;
	add.s32 	%r242, %r224, %r1180;
	add.s64 	%rd128, %rd117, %rd123;
	selp.b32 	%r1181, 0, %r242, %p4;
	add.s32 	%r243, %r225, %r1181;
	add.s64 	%rd129, %rd118, %rd123;
	mul.lo.s32 	%r1182, %r160, 9;
	add.s32 	%r1183, %r1182, 5;
	cvt.u64.u32 	%rd481, %r1183;
	setp.eq.s64 	%p238, %rd7, %rd481;
	setp.ne.s32 	%p239, %r197, %r198;
	selp.b32 	%r1184, 0, %r243, %p239;
	selp.b32 	%r1185, 0, %r1184, %p238;
	add.s32 	%r244, %r226, %r1185;
	add.s64 	%rd130, %rd119, %rd123;
	add.s32 	%r1186, %r1182, 6;
	cvt.u64.u32 	%rd482, %r1186;
	setp.eq.s64 	%p240, %rd7, %rd482;
	setp.ne.s32 	%p241, %r198, %r199;
	selp.b32 	%r1187, 0, %r244, %p241;
	selp.b32 	%r1188, 0, %r1187, %p240;
	add.s32 	%r245, %r227, %r1188;
	add.s64 	%rd131, %rd120, %rd123;
	selp.b32 	%r1189, 0, %r245, %p5;
	add.s32 	%r246, %r228, %r1189;
	setp.lt.s64 	%p242, %rd822, 257;
	@%p242 bra 	$L__BB6_210;
	bar.sync 	0;
	@%p237 bra 	$L__BB6_187;
	cvt.u32.u64 	%r1193, %rd123;
	shl.b32 	%r1194, %r1193, 3;
	mov.u32 	%r1195, _ZN6thrust24THRUST_300001_SM_1000_NS8cuda_cub4core6detail5shmemE;
	add.s32 	%r1196, %r1195, %r1194;
	st.shared.v2.u32 	[%r1196], {%r2082, %r238};
$L__BB6_187:
	not.pred 	%p259, %p1;
	@%p259 bra 	$L__BB6_189;
	cvt.u32.u64 	%r1197, %rd124;
	shl.b32 	%r1198, %r1197, 3;
	mov.u32 	%r1199, _ZN6thrust24THRUST_300001_SM_1000_NS8cuda_cub4core6detail5shmemE;
	add.s32 	%r1200, %r1199, %r1198;
	st.shared.v2.u32 	[%r1200], {%r193, %r239};
$L__BB6_189:
	not.pred 	%p260, %p2;
	@%p260 bra 	$L__BB6_191;
	cvt.u32.u64 	%r1201, %rd125;
	shl.b32 	%r1202, %r1201, 3;
	mov.u32 	%r1203, _ZN6thrust24THRUST_300001_SM_1000_NS8cuda_cub4core6detail5shmemE;
	add.s32 	%r1204, %r1203, %r1202;
	st.shared.v2.u32 	[%r1204], {%r194, %r240};
$L__BB6_191:
	not.pred 	%p261, %p3;
	@%p261 bra 	$L__BB6_193;
	cvt.u32.u64 	%r1205, %rd126;
	shl.b32 	%r1206, %r1205, 3;
	mov.u32 	%r1207, _ZN6thrust24THRUST_300001_SM_1000_NS8cuda_cub4core6detail5shmemE;
	add.s32 	%r1208, %r1207, %r1206;
	st.shared.v2.u32 	[%r1208], {%r195, %r241};
$L__BB6_193:
	not.pred 	%p262, %p4;
	@%p262 bra 	$L__BB6_195;
	cvt.u32.u64 	%r1209, %rd127;
	shl.b32 	%r1210, %r1209, 3;
	mov.u32 	%r1211, _ZN6thrust24THRUST_300001_SM_1000_NS8cuda_cub4core6detail5shmemE;
	add.s32 	%r1212, %r1211, %r1210;
	st.shared.v2.u32 	[%r1212], {%r196, %r242};
$L__BB6_195:
	mad.lo.s32 	%r1213, %r160, 9, 5;
	cvt.u64.u32 	%rd513, %r1213;
	setp.ne.s64 	%p263, %rd7, %rd513;
	setp.eq.s32 	%p264, %r197, %r198;
	and.pred  	%p265, %p263, %p264;
	@%p265 bra 	$L__BB6_197;
	cvt.u32.u64 	%r1214, %rd128;
	shl.b32 	%r1215, %r1214, 3;
	mov.u32 	%r1216, _ZN6thrust24THRUST_300001_SM_1000_NS8cuda_cub4core6detail5shmemE;
	add.s32 	%r1217, %r1216, %r1215;
	st.shared.v2.u32 	[%r1217], {%r197, %r243};
$L__BB6_197:
	mad.lo.s32 	%r1218, %r160, 9, 6;
	cvt.u64.u32 	%rd514, %r1218;
	setp.ne.s64 	%p266, %rd7, %rd514;
	setp.eq.s32 	%p267, %r198, %r199;
	and.pred  	%p268, %p266, %p267;
	@%p268 bra 	$L__BB6_199;
	cvt.u32.u64 	%r1219, %rd129;
	shl.b32 	%r1220, %r1219, 3;
	mov.u32 	%r1221, _ZN6thrust24THRUST_300001_SM_1000_NS8cuda_cub4core6detail5shmemE;
	add.s32 	%r1222, %r1221, %r1220;
	st.shared.v2.u32 	[%r1222], {%r198, %r244};
$L__BB6_199:
	not.pred 	%p269, %p5;
	@%p269 bra 	$L__BB6_201;
	cvt.u32.u64 	%r1223, %rd130;
	shl.b32 	%r1224, %r1223, 3;
	mov.u32 	%r1225, _ZN6thrust24THRUST_300001_SM_1000_NS8cuda_cub4core6detail5shmemE;
	add.s32 	%r1226, %r1225, %r1224;
	st.shared.v2.u32 	[%r1226], {%r199, %r245};
$L__BB6_201:
	mad.lo.s32 	%r1227, %r160, 9, 8;
	cvt.u64.u32 	%rd515, %r1227;
	setp.ne.s64 	%p270, %rd7, %rd515;
	setp.eq.s32 	%p271, %r200, %r201;
	and.pred  	%p272, %p270, %p271;
	@%p272 bra 	$L__BB6_203;
	cvt.u32.u64 	%r1228, %rd131;
	shl.b32 	%r1229, %r1228, 3;
	mov.u32 	%r1230, _ZN6thrust24THRUST_300001_SM_1000_NS8cuda_cub4core6detail5shmemE;
	add.s32 	%r1231, %r1230, %r1229;
	st.shared.v2.u32 	[%r1231], {%r200, %r246};
$L__BB6_203:
	bar.sync 	0;
	cvt.u64.u32 	%rd821, %r160;
	setp.le.u64 	%p273, %rd822, %rd821;
	@%p273 bra 	$L__BB6_228;
	not.b64 	%rd516, %rd821;
	add.s64 	%rd133, %rd822, %rd516;
	shr.u64 	%rd517, %rd133, 8;
	add.s64 	%rd518, %rd517, 1;
	and.b64  	%rd817, %rd518, 3;
	and.b64  	%rd519, %rd133, 768;
	setp.eq.s64 	%p274, %rd519, 768;
	@%p274 bra 	$L__BB6_207;
	shl.b64 	%rd520, %rd821, 2;
	add.s64 	%rd819, %rd5, %rd520;
	add.s64 	%rd818, %rd4, %rd520;
	shl.b32 	%r1232, %r160, 3;
	mov.u32 	%r1233, _ZN6thrust24THRUST_300001_SM_1000_NS8cuda_cub4core6detail5shmemE;
	add.s32 	%r2083, %r1233, %r1232;
	shl.b64 	%rd521, %rd817, 8;
	add.s64 	%rd821, %rd521, %rd821;
$L__BB6_206:
	.pragma "nounroll";
	ld.shared.v2.u32 	{%r1234, %r1235}, [%r2083];
	st.global.u32 	[%rd818], %r1234;
	st.global.u32 	[%rd819], %r1235;
	add.s64 	%rd819, %rd819, 1024;
	add.s64 	%rd818, %rd818, 1024;
	add.s32 	%r2083, %r2083, 2048;
	add.s64 	%rd817, %rd817, -1;
	setp.ne.s64 	%p275, %rd817, 0;
	@%p275 bra 	$L__BB6_206;
$L__BB6_207:
	setp.lt.u64 	%p276, %rd133, 768;
	@%p276 bra 	$L__BB6_228;
	mov.u32 	%r1238, _ZN6thrust24THRUST_300001_SM_1000_NS8cuda_cub4core6detail5shmemE;
$L__BB6_209:
	cvt.u32.u64 	%r1236, %rd821;
	shl.b32 	%r1237, %r1236, 3;
	add.s32 	%r1239, %r1238, %r1237;
	ld.shared.v2.u32 	{%r1240, %r1241}, [%r1239];
	shl.b64 	%rd522, %rd821, 2;
	add.s64 	%rd523, %rd4, %rd522;
	st.global.u32 	[%rd523], %r1240;
	add.s64 	%rd524, %rd5, %rd522;
	st.global.u32 	[%rd524], %r1241;
	ld.shared.v2.u32 	{%r1242, %r1243}, [%r1239+2048];
	and.b64  	%rd525, %rd522, 17179869180;
	add.s64 	%rd526, %rd4, %rd525;
	st.global.u32 	[%rd526+1024], %r1242;
	add.s64 	%rd527, %rd5, %rd525;
	st.global.u32 	[%rd527+1024], %r1243;
	ld.shared.v2.u32 	{%r1244, %r1245}, [%r1239+4096];
	st.global.u32 	[%rd526+2048], %r1244;
	st.global.u32 	[%rd527+2048], %r1245;
	ld.shared.v2.u32 	{%r1246, %r1247}, [%r1239+6144];
	st.global.u32 	[%rd526+3072], %r1246;
	st.global.u32 	[%rd527+3072], %r1247;
	add.s64 	%rd528, %rd821, 1024;
	and.b64  	%rd821, %rd528, 4294967295;
	setp.gt.u64 	%p277, %rd822, %rd821;
	@%p277 bra 	$L__BB6_209;
	bra.uni 	$L__BB6_228;
$L__BB6_210:
	@%p237 bra 	$L__BB6_212;
	shl.b64 	%rd483, %rd123, 2;
	add.s64 	%rd484, %rd4, %rd483;
	st.global.u32 	[%rd484], %r2082;
	add.s64 	%rd485, %rd5, %rd483;
	st.global.u32 	[%rd485], %r238;
$L__BB6_212:
	not.pred 	%p244, %p1;
	@%p244 bra 	$L__BB6_214;
	shl.b64 	%rd486, %rd124, 2;
	add.s64 	%rd487, %rd4, %rd486;
	st.global.u32 	[%rd487], %r193;
	add.s64 	%rd488, %rd5, %rd486;
	st.global.u32 	[%rd488], %r239;
$L__BB6_214:
	not.pred 	%p245, %p2;
	@%p245 bra 	$L__BB6_216;
	shl.b64 	%rd489, %rd125, 2;
	add.s64 	%rd490, %rd4, %rd489;
	st.global.u32 	[%rd490], %r194;
	add.s64 	%rd491, %rd5, %rd489;
	st.global.u32 	[%rd491], %r240;
$L__BB6_216:
	not.pred 	%p246, %p3;
	@%p246 bra 	$L__BB6_218;
	shl.b64 	%rd492, %rd126, 2;
	add.s64 	%rd493, %rd4, %rd492;
	st.global.u32 	[%rd493], %r195;
	add.s64 	%rd494, %rd5, %rd492;
	st.global.u32 	[%rd494], %r241;
$L__BB6_218:
	not.pred 	%p247, %p4;
	@%p247 bra 	$L__BB6_220;
	shl.b64 	%rd495, %rd127, 2;
	add.s64 	%rd496, %rd4, %rd495;
	st.global.u32 	[%rd496], %r196;
	add.s64 	%rd497, %rd5, %rd495;
	st.global.u32 	[%rd497], %r242;
$L__BB6_220:
	mad.lo.s32 	%r1190, %r160, 9, 5;
	cvt.u64.u32 	%rd498, %r1190;
	setp.ne.s64 	%p248, %rd7, %rd498;
	setp.eq.s32 	%p249, %r197, %r198;
	and.pred  	%p250, %p248, %p249;
	@%p250 bra 	$L__BB6_222;
	shl.b64 	%rd499, %rd128, 2;
	add.s64 	%rd500, %rd4, %rd499;
	st.global.u32 	[%rd500], %r197;
	add.s64 	%rd501, %rd5, %rd499;
	st.global.u32 	[%rd501], %r243;
$L__BB6_222:
	mad.lo.s32 	%r1191, %r160, 9, 6;
	cvt.u64.u32 	%rd502, %r1191;
	setp.ne.s64 	%p251, %rd7, %rd502;
	setp.eq.s32 	%p252, %r198, %r199;
	and.pred  	%p253, %p251, %p252;
	@%p253 bra 	$L__BB6_224;
	shl.b64 	%rd503, %rd129, 2;
	add.s64 	%rd504, %rd4, %rd503;
	st.global.u32 	[%rd504], %r198;
	add.s64 	%rd505, %rd5, %rd503;
	st.global.u32 	[%rd505], %r244;
$L__BB6_224:
	not.pred 	%p254, %p5;
	@%p254 bra 	$L__BB6_226;
	shl.b64 	%rd506, %rd130, 2;
	add.s64 	%rd507, %rd4, %rd506;
	st.global.u32 	[%rd507], %r199;
	add.s64 	%rd508, %rd5, %rd506;
	st.global.u32 	[%rd508], %r245;
$L__BB6_226:
	mad.lo.s32 	%r1192, %r160, 9, 8;
	cvt.u64.u32 	%rd509, %r1192;
	setp.ne.s64 	%p255, %rd7, %rd509;
	setp.eq.s32 	%p256, %r200, %r201;
	and.pred  	%p257, %p255, %p256;
	@%p257 bra 	$L__BB6_228;
	shl.b64 	%rd510, %rd131, 2;
	add.s64 	%rd511, %rd4, %rd510;
	st.global.u32 	[%rd511], %r200;
	add.s64 	%rd512, %rd5, %rd510;
	st.global.u32 	[%rd512], %r246;
$L__BB6_228:
	setp.ne.s32 	%p278, %r160, 255;
	@%p278 bra 	$L__BB6_362;
	setp.ne.s64 	%p279, %rd7, 2304;
	@%p279 bra 	$L__BB6_231;
	shl.b64 	%rd529, %rd822, 2;
	add.s64 	%rd530, %rd4, %rd529;
	st.global.u32 	[%rd530], %r201;
	add.s64 	%rd531, %rd5, %rd529;
	st.global.u32 	[%rd531], %r237;
	add.s64 	%rd822, %rd822, 1;
$L__BB6_231:
	ld.param.u64 	%rd791, [_ZN6thrust24THRUST_300001_SM_1000_NS8cuda_cub4core6detail13_kernel_agentINS1_15__reduce_by_key16ReduceByKeyAgentINS0_6detail15normal_iteratorINS0_10device_ptrIiEEEESB_SB_SB_N4cuda3std3__48equal_toIiEENSE_4plusIiEEPllEEJSB_SB_SB_SB_SJ_N3cub18CUB_300001_SM_100024ReduceByKeyScanTileStateIilLb1EEESG_SI_llEEEvDpT0__param_4];
	cvta.to.global.u64 	%rd532, %rd791;
	st.global.u64 	[%rd532], %rd822;
	bra.uni 	$L__BB6_362;
$L__BB6_232:
	cvt.u32.u64 	%r250, %rd7;
	shl.b64 	%rd220, %rd6, 2;
	add.s64 	%rd219, %rd2, %rd220;
	// begin inline asm
	ld.global.nc.u32 %r2092, [%rd219];
	// end inline asm
	mov.u32 	%r252, %tid.x;
	and.b32  	%r415, %r252, 31;
	and.b32  	%r416, %r252, 992;
	mul.lo.s32 	%r417, %r416, 9;
	or.b32  	%r253, %r417, %r415;
	setp.ge.u32 	%p15, %r253, %r250;
	shl.b32 	%r254, %r253, 2;
	cvt.u64.u32 	%rd221, %r254;
	add.s64 	%rd150, %rd219, %rd221;
	mov.u32 	%r2084, %r2092;
	@%p15 bra 	$L__BB6_234;
	// begin inline asm
	ld.global.nc.u32 %r2084, [%rd150];
	// end inline asm
$L__BB6_234:
	add.s32 	%r257, %r253, 32;
	setp.ge.u32 	%p16, %r257, %r250;
	mov.u32 	%r2085, %r2092;
	@%p16 bra 	$L__BB6_236;
	add.s64 	%rd223, %rd150, 128;
	// begin inline asm
	ld.global.nc.u32 %r2085, [%rd223];
	// end inline asm
$L__BB6_236:
	add.s32 	%r260, %r253, 64;
	setp.ge.u32 	%p17, %r260, %r250;
	mov.u32 	%r2086, %r2092;
	@%p17 bra 	$L__BB6_238;
	add.s64 	%rd224, %rd150, 256;
	// begin inline asm
	ld.global.nc.u32 %r2086, [%rd224];
	// end inline asm
$L__BB6_238:
	add.s32 	%r263, %r253, 96;
	setp.ge.u32 	%p18, %r263, %r250;
	mov.u32 	%r2087, %r2092;
	@%p18 bra 	$L__BB6_240;
	add.s64 	%rd225, %rd150, 384;
	// begin inline asm
	ld.global.nc.u32 %r2087, [%rd225];
	// end inline asm
$L__BB6_240:
	add.s32 	%r266, %r253, 128;
	setp.ge.u32 	%p19, %r266, %r250;
	mov.u32 	%r2088, %r2092;
	@%p19 bra 	$L__BB6_242;
	add.s64 	%rd226, %rd150, 512;
	// begin inline asm
	ld.global.nc.u32 %r2088, [%rd226];
	// end inline asm
$L__BB6_242:
	add.s32 	%r269, %r253, 160;
	setp.ge.u32 	%p20, %r269, %r250;
	mov.u32 	%r2089, %r2092;
	@%p20 bra 	$L__BB6_244;
	add.s64 	%rd227, %rd150, 640;
	// begin inline asm
	ld.global.nc.u32 %r2089, [%rd227];
	// end inline asm
$L__BB6_244:
	add.s32 	%r272, %r253, 192;
	setp.ge.u32 	%p21, %r272, %r250;
	mov.u32 	%r2090, %r2092;
	@%p21 bra 	$L__BB6_246;
	add.s64 	%rd228, %rd150, 768;
	// begin inline asm
	ld.global.nc.u32 %r2090, [%rd228];
	// end inline asm
$L__BB6_246:
	add.s32 	%r275, %r253, 224;
	setp.ge.u32 	%p22, %r275, %r250;
	mov.u32 	%r2091, %r2092;
	@%p22 bra 	$L__BB6_248;
	add.s64 	%rd229, %rd150, 896;
	// begin inline asm
	ld.global.nc.u32 %r2091, [%rd229];
	// end inline asm
$L__BB6_248:
	add.s32 	%r278, %r253, 256;
	setp.ge.u32 	%p23, %r278, %r250;
	@%p23 bra 	$L__BB6_250;
	add.s64 	%rd230, %rd150, 1024;
	// begin inline asm
	ld.global.nc.u32 %r2092, [%rd230];
	// end inline asm
$L__BB6_250:
	// begin inline asm
	mov.u32 %r427, %laneid;
	// end inline asm
	shr.u32 	%r282, %r252, 5;
	mad.lo.s32 	%r429, %r282, 288, %r427;
	shl.b32 	%r430, %r429, 2;
	mov.u32 	%r431, _ZN6thrust24THRUST_300001_SM_1000_NS8cuda_cub4core6detail5shmemE;
	add.s32 	%r283, %r431, %r430;
	st.shared.u32 	[%r283], %r2084;
	st.shared.u32 	[%r283+128], %r2085;
	st.shared.u32 	[%r283+256], %r2086;
	st.shared.u32 	[%r283+384], %r2087;
	st.shared.u32 	[%r283+512], %r2088;
	st.shared.u32 	[%r283+640], %r2089;
	st.shared.u32 	[%r283+768], %r2090;
	st.shared.u32 	[%r283+896], %r2091;
	st.shared.u32 	[%r283+1024], %r2092;
	bar.warp.sync 	-1;
	shl.b32 	%r432, %r427, 5;
	add.s32 	%r284, %r283, %r432;
	ld.shared.u32 	%r285, [%r284];
	ld.shared.u32 	%r286, [%r284+4];
	ld.shared.u32 	%r287, [%r284+8];
	ld.shared.u32 	%r288, [%r284+12];
	ld.shared.u32 	%r289, [%r284+16];
	ld.shared.u32 	%r290, [%r284+20];
	ld.shared.u32 	%r291, [%r284+24];
	ld.shared.u32 	%r292, [%r284+28];
	ld.shared.u32 	%r293, [%r284+32];
	setp.ne.s32 	%p24, %r252, 0;
	mov.b32 	%r2103, 0;
	@%p24 bra 	$L__BB6_252;
	add.s64 	%rd231, %rd219, -4;
	// begin inline asm
	ld.global.nc.u32 %r2103, [%rd231];
	// end inline asm
$L__BB6_252:
	setp.ge.u32 	%p25, %r253, %r250;
	bar.sync 	0;
	add.s64 	%rd232, %rd3, %rd220;
	// begin inline asm
	ld.global.nc.u32 %r2102, [%rd232];
	// end inline asm
	add.s64 	%rd151, %rd232, %rd221;
	mov.u32 	%r2094, %r2102;
	@%p25 bra 	$L__BB6_254;
	// begin inline asm
	ld.global.nc.u32 %r2094, [%rd151];
	// end inline asm
$L__BB6_254:
	setp.ge.u32 	%p26, %r257, %r250;
	mov.u32 	%r2095, %r2102;
	@%p26 bra 	$L__BB6_256;
	add.s64 	%rd236, %rd151, 128;
	// begin inline asm
	ld.global.nc.u32 %r2095, [%rd236];
	// end inline asm
$L__BB6_256:
	setp.ge.u32 	%p27, %r260, %r250;
	mov.u32 	%r2096, %r2102;
	@%p27 bra 	$L__BB6_258;
	add.s64 	%rd237, %rd151, 256;
	// begin inline asm
	ld.global.nc.u32 %r2096, [%rd237];
	// end inline asm
$L__BB6_258:
	setp.ge.u32 	%p28, %r263, %r250;
	mov.u32 	%r2097, %r2102;
	@%p28 bra 	$L__BB6_260;
	add.s64 	%rd238, %rd151, 384;
	// begin inline asm
	ld.global.nc.u32 %r2097, [%rd238];
	// end inline asm
$L__BB6_260:
	setp.ge.u32 	%p29, %r266, %r250;
	mov.u32 	%r2098, %r2102;
	@%p29 bra 	$L__BB6_262;
	add.s64 	%rd239, %rd151, 512;
	// begin inline asm
	ld.global.nc.u32 %r2098, [%rd239];
	// end inline asm
$L__BB6_262:
	setp.ge.u32 	%p30, %r269, %r250;
	mov.u32 	%r2099, %r2102;
	@%p30 bra 	$L__BB6_264;
	add.s64 	%rd240, %rd151, 640;
	// begin inline asm
	ld.global.nc.u32 %r2099, [%rd240];
	// end inline asm
$L__BB6_264:
	setp.ge.u32 	%p31, %r272, %r250;
	mov.u32 	%r2100, %r2102;
	@%p31 bra 	$L__BB6_266;
	add.s64 	%rd241, %rd151, 768;
	// begin inline asm
	ld.global.nc.u32 %r2100, [%rd241];
	// end inline asm
$L__BB6_266:
	setp.ge.u32 	%p32, %r275, %r250;
	mov.u32 	%r2101, %r2102;
	@%p32 bra 	$L__BB6_268;
	add.s64 	%rd242, %rd151, 896;
	// begin inline asm
	ld.global.nc.u32 %r2101, [%rd242];
	// end inline asm
$L__BB6_268:
	setp.ge.u32 	%p33, %r278, %r250;
	@%p33 bra 	$L__BB6_270;
	add.s64 	%rd243, %rd151, 1024;
	// begin inline asm
	ld.global.nc.u32 %r2102, [%rd243];
	// end inline asm
$L__BB6_270:
	setp.eq.s32 	%p34, %r252, 0;
	st.shared.u32 	[%r283], %r2094;
	st.shared.u32 	[%r283+128], %r2095;
	st.shared.u32 	[%r283+256], %r2096;
	st.shared.u32 	[%r283+384], %r2097;
	st.shared.u32 	[%r283+512], %r2098;
	st.shared.u32 	[%r283+640], %r2099;
	st.shared.u32 	[%r283+768], %r2100;
	st.shared.u32 	[%r283+896], %r2101;
	st.shared.u32 	[%r283+1024], %r2102;
	bar.warp.sync 	-1;
	ld.shared.u32 	%r315, [%r284];
	ld.shared.u32 	%r316, [%r284+4];
	ld.shared.u32 	%r317, [%r284+8];
	ld.shared.u32 	%r318, [%r284+12];
	ld.shared.u32 	%r319, [%r284+16];
	ld.shared.u32 	%r320, [%r284+20];
	ld.shared.u32 	%r321, [%r284+24];
	ld.shared.u32 	%r322, [%r284+28];
	ld.shared.u32 	%r323, [%r284+32];
	bar.sync 	0;
	shl.b32 	%r444, %r252, 2;
	add.s32 	%r446, %r431, %r444;
	add.s32 	%r324, %r446, 1240;
	st.shared.u32 	[%r446+1240], %r293;
	bar.sync 	0;
	@%p34 bra 	$L__BB6_272;
	ld.shared.u32 	%r2103, [%r324+-4];
$L__BB6_272:
	setp.ne.s32 	%p35, %r2103, %r285;
	setp.ne.s32 	%p36, %r285, %r286;
	setp.ne.s32 	%p37, %r286, %r287;
	setp.ne.s32 	%p38, %r287, %r288;
	setp.ne.s32 	%p39, %r288, %r289;
	setp.ne.s32 	%p40, %r289, %r290;
	setp.ne.s32 	%p41, %r290, %r291;
	setp.ne.s32 	%p42, %r291, %r292;
	setp.ne.s32 	%p43, %r292, %r293;
	mul.lo.s32 	%r567, %r252, 9;
	cvt.u64.u32 	%rd244, %r567;
	setp.eq.s64 	%p44, %rd7, %rd244;
	or.pred  	%p45, %p44, %p35;
	selp.u64 	%rd245, 1, 0, %p45;
	add.s32 	%r568, %r567, 1;
	cvt.u64.u32 	%rd246, %r568;
	setp.eq.s64 	%p46, %rd7, %rd246;
	or.pred  	%p6, %p46, %p36;
	selp.u64 	%rd247, 1, 0, %p6;
	add.s32 	%r569, %r567, 2;
	cvt.u64.u32 	%rd248, %r569;
	setp.eq.s64 	%p47, %rd7, %rd248;
	or.pred  	%p7, %p47, %p37;
	selp.u64 	%rd249, 1, 0, %p7;
	add.s32 	%r570, %r567, 3;
	cvt.u64.u32 	%rd250, %r570;
	setp.eq.s64 	%p48, %rd7, %rd250;
	or.pred  	%p49, %p48, %p38;
	selp.u64 	%rd251, 1, 0, %p49;
	add.s32 	%r571, %r567, 4;
	cvt.u64.u32 	%rd252, %r571;
	setp.eq.s64 	%p50, %rd7, %rd252;
	or.pred  	%p8, %p50, %p39;
	selp.u64 	%rd253, 1, 0, %p8;
	add.s32 	%r572, %r567, 5;
	cvt.u64.u32 	%rd254, %r572;
	setp.eq.s64 	%p51, %rd7, %rd254;
	or.pred  	%p9, %p51, %p40;
	selp.u64 	%rd255, 1, 0, %p9;
	add.s32 	%r573, %r567, 6;
	cvt.u64.u32 	%rd256, %r573;
	setp.eq.s64 	%p52, %rd7, %rd256;
	or.pred  	%p10, %p52, %p41;
	selp.u64 	%rd257, 1, 0, %p10;
	add.s32 	%r574, %r567, 7;
	cvt.u64.u32 	%rd258, %r574;
	setp.eq.s64 	%p53, %rd7, %rd258;
	or.pred  	%p54, %p53, %p42;
	selp.u64 	%rd259, 1, 0, %p54;
	add.s32 	%r575, %r567, 8;
	cvt.u64.u32 	%rd260, %r575;
	setp.eq.s64 	%p55, %rd7, %rd260;
	or.pred  	%p56, %p55, %p43;
	selp.u64 	%rd261, 1, 0, %p56;
	add.s64 	%rd262, %rd247, %rd245;
	selp.b32 	%r576, 0, %r315, %p6;
	add.s32 	%r577, %r316, %r576;
	add.s64 	%rd263, %rd262, %rd249;
	selp.b32 	%r578, 0, %r577, %p7;
	add.s32 	%r579, %r317, %r578;
	add.s64 	%rd264, %rd263, %rd251;
	selp.b32 	%r580, 0, %r579, %p49;
	add.s32 	%r581, %r318, %r580;
	add.s64 	%rd265, %rd264, %rd253;
	selp.b32 	%r582, 0, %r581, %p8;
	add.s32 	%r583, %r319, %r582;
	add.s64 	%rd266, %rd265, %rd255;
	selp.b32 	%r584, 0, %r583, %p9;
	add.s32 	%r585, %r320, %r584;
	add.s64 	%rd267, %rd266, %rd257;
	selp.b32 	%r586, 0, %r585, %p10;
	add.s32 	%r587, %r321, %r586;
	add.s64 	%rd268, %rd267, %rd259;
	selp.b32 	%r588, 0, %r587, %p54;
	add.s32 	%r589, %r322, %r588;
	add.s64 	%rd269, %rd268, %rd261;
	mov.b64 	{%r448, %r453}, %rd269;
	selp.b32 	%r590, 0, %r589, %p56;
	add.s32 	%r458, %r323, %r590;
	mov.b32 	%r564, 1;
	mov.b32 	%r565, 0;
	mov.b32 	%r566, -1;
	// begin inline asm
	shfl.sync.up.b32 %r447, %r448, %r564, %r565, %r566;
	// end inline asm
	// begin inline asm
	shfl.sync.up.b32 %r452, %r453, %r564, %r565, %r566;
	// end inline asm
	mov.b64 	%rd270, {%r447, %r452};
	// begin inline asm
	shfl.sync.up.b32 %r457, %r458, %r564, %r565, %r566;
	// end inline asm
	// begin inline asm
	shfl.sync.up.b32 %r462, %r463, %r564, %r565, %r566;
	// end inline asm
	setp.eq.s64 	%p57, %rd269, 0;
	selp.b32 	%r591, %r457, 0, %p57;
	setp.lt.s32 	%p58, %r427, 1;
	selp.b64 	%rd271, 0, %rd270, %p58;
	add.s64 	%rd272, %rd271, %rd269;
	mov.b64 	{%r468, %r473}, %rd272;
	selp.b32 	%r592, 0, %r591, %p58;
	add.s32 	%r478, %r592, %r458;
	mov.b32 	%r484, 2;
	// begin inline asm
	shfl.sync.up.b32 %r467, %r468, %r484, %r565, %r566;
	// end inline asm
	// begin inline asm
	shfl.sync.up.b32 %r472, %r473, %r484, %r565, %r566;
	// end inline asm
	mov.b64 	%rd273, {%r467, %r472};
	// begin inline asm
	shfl.sync.up.b32 %r477, %r478, %r484, %r565, %r566;
	// end inline asm
	// begin inline asm
	shfl.sync.up.b32 %r482, %r483, %r484, %r565, %r566;
	// end inline asm
	setp.eq.s64 	%p59, %rd272, 0;
	selp.b32 	%r593, %r477, 0, %p59;
	setp.lt.s32 	%p60, %r427, 2;
	selp.b64 	%rd274, 0, %rd273, %p60;
	add.s64 	%rd275, %rd274, %rd272;
	mov.b64 	{%r488, %r493}, %rd275;
	selp.b32 	%r594, 0, %r593, %p60;
	add.s32 	%r498, %r594, %r478;
	mov.b32 	%r504, 4;
	// begin inline asm
	shfl.sync.up.b32 %r487, %r488, %r504, %r565, %r566;
	// end inline asm
	// begin inline asm
	shfl.sync.up.b32 %r492, %r493, %r504, %r565, %r566;
	// end inline asm
	mov.b64 	%rd276, {%r487, %r492};
	// begin inline asm
	shfl.sync.up.b32 %r497, %r498, %r504, %r565, %r566;
	// end inline asm
	// begin inline asm
	shfl.sync.up.b32 %r502, %r503, %r504, %r565, %r566;
	// end inline asm
	setp.eq.s64 	%p61, %rd275, 0;
	selp.b32 	%r595, %r497, 0, %p61;
	setp.lt.s32 	%p62, %r427, 4;
	selp.b64 	%rd277, 0, %rd276, %p62;
	add.s64 	%rd278, %rd277, %rd275;
	mov.b64 	{%r508, %r513}, %rd278;
	selp.b32 	%r596, 0, %r595, %p62;
	add.s32 	%r518, %r596, %r498;
	mov.b32 	%r524, 8;
	// begin inline asm
	shfl.sync.up.b32 %r507, %r508, %r524, %r565, %r566;
	// end inline asm
	// begin inline asm
	shfl.sync.up.b32 %r512, %r513, %r524, %r565, %r566;
	// end inline asm
	mov.b64 	%rd279, {%r507, %r512};
	// begin inline asm
	shfl.sync.up.b32 %r517, %r518, %r524, %r565, %r566;
	// end inline asm
	// begin inline asm
	shfl.sync.up.b32 %r522, %r523, %r524, %r565, %r566;
	// end inline asm
	setp.eq.s64 	%p63, %rd278, 0;
	selp.b32 	%r597, %r517, 0, %p63;
	setp.lt.s32 	%p64, %r427, 8;
	selp.b64 	%rd280, 0, %rd279, %p64;
	add.s64 	%rd281, %rd280, %rd278;
	mov.b64 	{%r528, %r533}, %rd281;
	selp.b32 	%r598, 0, %r597, %p64;
	add.s32 	%r538, %r598, %r518;
	mov.b32 	%r544, 16;
	// begin inline asm
	shfl.sync.up.b32 %r527, %r528, %r544, %r565, %r566;
	// end inline asm
	// begin inline asm
	shfl.sync.up.b32 %r532, %r533, %r544, %r565, %r566;
	// end inline asm
	mov.b64 	%rd282, {%r527, %r532};
	// begin inline asm
	shfl.sync.up.b32 %r537, %r538, %r544, %r565, %r566;
	// end inline asm
	// begin inline asm
	shfl.sync.up.b32 %r542, %r543, %r544, %r565, %r566;
	// end inline asm
	setp.eq.s64 	%p65, %rd281, 0;
	selp.b32 	%r599, %r537, 0, %p65;
	setp.lt.s32 	%p66, %r427, 16;
	selp.b64 	%rd283, 0, %rd282, %p66;
	add.s64 	%rd152, %rd283, %rd281;
	mov.b64 	{%r548, %r553}, %rd152;
	selp.b32 	%r600, 0, %r599, %p66;
	add.s32 	%r558, %r600, %r538;
	// begin inline asm
	shfl.sync.up.b32 %r547, %r548, %r564, %r565, %r566;
	// end inline asm
	// begin inline asm
	shfl.sync.up.b32 %r552, %r553, %r564, %r565, %r566;
	// end inline asm
	mov.b64 	%rd834, {%r547, %r552};
	// begin inline asm
	shfl.sync.up.b32 %r2117, %r558, %r564, %r565, %r566;
	// end inline asm
	// begin inline asm
	shfl.sync.up.b32 %r562, %r563, %r564, %r565, %r566;
	// end inline asm
	setp.ne.s32 	%p67, %r427, 31;
	@%p67 bra 	$L__BB6_274;
	shl.b32 	%r601, %r282, 4;
	mov.u32 	%r602, _ZN6thrust24THRUST_300001_SM_1000_NS8cuda_cub4core6detail5shmemE;
	add.s32 	%r603, %r602, %r601;
	st.shared.u64 	[%r603], %rd152;
	st.shared.u32 	[%r603+8], %r558;
$L__BB6_274:
	bar.sync 	0;
	ld.shared.u64 	%rd284, [_ZN6thrust24THRUST_300001_SM_1000_NS8cuda_cub4core6detail5shmemE];
	ld.shared.u32 	%r604, [_ZN6thrust24THRUST_300001_SM_1000_NS8cuda_cub4core6detail5shmemE+8];
	ld.shared.u64 	%rd285, [_ZN6thrust24THRUST_300001_SM_1000_NS8cuda_cub4core6detail5shmemE+16];
	ld.shared.u32 	%r605, [_ZN6thrust24THRUST_300001_SM_1000_NS8cuda_cub4core6detail5shmemE+24];
	add.s64 	%rd286, %rd285, %rd284;
	setp.eq.s64 	%p68, %rd285, 0;
	selp.b32 	%r606, %r604, 0, %p68;
	add.s32 	%r607, %r606, %r605;
	setp.eq.s32 	%p69, %r282, 2;
	selp.b64 	%rd287, %rd286, %rd284, %p69;
	selp.b32 	%r608, %r607, %r604, %p69;
	ld.shared.u64 	%rd288, [_ZN6thrust24THRUST_300001_SM_1000_NS8cuda_cub4core6detail5shmemE+32];
	ld.shared.u32 	%r609, [_ZN6thrust24THRUST_300001_SM_1000_NS8cuda_cub4core6detail5shmemE+40];
	add.s64 	%rd289, %rd288, %rd286;
	setp.eq.s64 	%p70, %rd288, 0;
	selp.b32 	%r610, %r607, 0, %p70;
	add.s32 	%r611, %r610, %r609;
	setp.eq.s32 	%p71, %r282, 3;
	selp.b64 	%rd290, %rd289, %rd287, %p71;
	selp.b32 	%r612, %r611, %r608, %p71;
	ld.shared.u64 	%rd291, [_ZN6thrust24THRUST_300001_SM_1000_NS8cuda_cub4core6detail5shmemE+48];
	ld.shared.u32 	%r613, [_ZN6thrust24THRUST_300001_SM_1000_NS8cuda_cub4core6detail5shmemE+56];
	add.s64 	%rd292, %rd291, %rd289;
	setp.eq.s64 	%p72, %rd291, 0;
	selp.b32 	%r614, %r611, 0, %p72;
	add.s32 	%r615, %r614, %r613;
	setp.eq.s32 	%p73, %r282, 4;
	selp.b64 	%rd293, %rd292, %rd290, %p73;
	selp.b32 	%r616, %r615, %r612, %p73;
	ld.shared.u64 	%rd294, [_ZN6thrust24THRUST_300001_SM_1000_NS8cuda_cub4core6detail5shmemE+64];
	ld.shared.u32 	%r617, [_ZN6thrust24THRUST_300001_SM_1000_NS8cuda_cub4core6detail5shmemE+72];
	add.s64 	%rd295, %rd294, %rd292;
	setp.eq.s64 	%p74, %rd294, 0;
	selp.b32 	%r618, %r615, 0, %p74;
	add.s32 	%r619, %r618, %r617;
	setp.eq.s32 	%p75, %r282, 5;
	selp.b64 	%rd296, %rd295, %rd293, %p75;
	selp.b32 	%r620, %r619, %r616, %p75;
	ld.shared.u64 	%rd297, [_ZN6thrust24THRUST_300001_SM_1000_NS8cuda_cub4core6detail5shmemE+80];
	ld.shared.u32 	%r621, [_ZN6thrust24THRUST_300001_SM_1000_NS8cuda_cub4core6detail5shmemE+88];
	add.s64 	%rd298, %rd297, %rd295;
	setp.eq.s64 	%p76, %rd297, 0;
	selp.b32 	%r622, %r619, 0, %p76;
	add.s32 	%r623, %r622, %r621;
	setp.eq.s32 	%p77, %r282, 6;
	selp.b64 	%rd299, %rd298, %rd296, %p77;
	selp.b32 	%r624, %r623, %r620, %p77;
	ld.shared.u64 	%rd300, [_ZN6thrust24THRUST_300001_SM_1000_NS8cuda_cub4core6detail5shmemE+96];
	ld.shared.u32 	%r625, [_ZN6thrust24THRUST_300001_SM_1000_NS8cuda_cub4core6detail5shmemE+104];
	add.s64 	%rd301, %rd300, %rd298;
	setp.eq.s64 	%p78, %rd300, 0;
	selp.b32 	%r626, %r623, 0, %p78;
	add.s32 	%r627, %r626, %r625;
	setp.eq.s32 	%p79, %r282, 7;
	selp.b64 	%rd154, %rd301, %rd299, %p79;
	selp.b32 	%r329, %r627, %r624, %p79;
	ld.shared.u64 	%rd302, [_ZN6thrust24THRUST_300001_SM_1000_NS8cuda_cub4core6detail5shmemE+112];
	ld.shared.u32 	%r628, [_ZN6thrust24THRUST_300001_SM_1000_NS8cuda_cub4core6detail5shmemE+120];
	add.s64 	%rd155, %rd302, %rd301;
	setp.eq.s64 	%p80, %rd302, 0;
	selp.b32 	%r629, %r627, 0, %p80;
	add.s32 	%r330, %r629, %r628;
	setp.lt.u32 	%p81, %r252, 32;
	@%p81 bra 	$L__BB6_276;
	setp.eq.s64 	%p82, %rd834, 0;
	selp.b32 	%r630, %r329, 0, %p82;
	add.s32 	%r631, %r630, %r2117;
	setp.eq.s32 	%p83, %r427, 0;
	selp.b64 	%rd303, 0, %rd834, %p83;
	add.s64 	%rd834, %rd154, %rd303;
	selp.b32 	%r2117, %r329, %r631, %p83;
	bra.uni 	$L__BB6_312;
$L__BB6_276:
	setp.ne.s32 	%p84, %r252, 0;
	mul.wide.u32 	%rd304, %r1, 16;
	add.s64 	%rd157, %rd1, %rd304;
	@%p84 bra 	$L__BB6_278;
	st.shared.u64 	[_ZN6thrust24THRUST_300001_SM_1000_NS8cuda_cub4core6detail5shmemE+200], %rd155;
	st.shared.u32 	[_ZN6thrust24THRUST_300001_SM_1000_NS8cuda_cub4core6detail5shmemE+208], %r330;
	mov.b32 	%r632, 100;
	mov.b64 	%rd306, {%r330, %r632};
	add.s64 	%rd305, %rd157, 512;
	// begin inline asm
	st.relaxed.gpu.v2.u64 [%rd305], {%rd306, %rd155};
	// end inline asm
$L__BB6_278:
	mov.u32 	%r633, %nctaid.x;
	setp.gt.u32 	%p85, %r633, 499;
	@%p85 bra 	$L__BB6_280;
	membar.cta;
	bra.uni 	$L__BB6_281;
$L__BB6_280:
	mov.b32 	%r634, 450;
	// begin inline asm
	nanosleep.u32 %r634;
	// end inline asm
$L__BB6_281:
	mul.wide.u32 	%rd308, %r252, 16;
	xor.b64  	%rd309, %rd308, -16;
	add.s64 	%rd310, %rd157, %rd309;
	add.s64 	%rd158, %rd310, 512;
$L__BB6_282:
	// begin inline asm
	ld.relaxed.gpu.v2.u64 {%rd311, %rd824}, [%rd158];
	// end inline asm
	mov.b64 	{%r2105, %r2110}, %rd311;
	setp.eq.s32 	%p86, %r2110, 99;
	mov.b32 	%r635, -1;
	vote.sync.any.pred 	%p87, %p86, %r635;
	@%p87 bra 	$L__BB6_282;
	setp.eq.s32 	%p88, %r2110, 101;
	mov.b32 	%r657, -1;
	vote.sync.ballot.b32 	%r658, %p88, %r657;
	// begin inline asm
	mov.u32 %r637, %lanemask_ge;
	// end inline asm
	and.b32  	%r659, %r658, %r637;
	or.b32  	%r660, %r659, -2147483648;
	add.s32 	%r661, %r660, -1;
	not.b32 	%r662, %r660;
	and.b32  	%r663, %r662, %r661;
	popc.b32 	%r335, %r663;
	mov.b64 	{%r639, %r644}, %rd824;
	mov.b32 	%r655, 1;
	// begin inline asm
	shfl.sync.down.b32 %r638, %r639, %r655, %r335, %r657;
	// end inline asm
	// begin inline asm
	shfl.sync.down.b32 %r643, %r644, %r655, %r335, %r657;
	// end inline asm
	// begin inline asm
	shfl.sync.down.b32 %r648, %r2105, %r655, %r335, %r657;
	// end inline asm
	// begin inline asm
	shfl.sync.down.b32 %r653, %r654, %r655, %r335, %r657;
	// end inline asm
	setp.ge.s32 	%p90, %r427, %r335;
	@%p90 bra 	$L__BB6_285;
	mov.b64 	%rd314, {%r638, %r643};
	add.s64 	%rd160, %rd824, %rd314;
	setp.eq.s64 	%p91, %rd824, 0;
	selp.b32 	%r664, %r648, 0, %p91;
	add.s32 	%r2105, %r664, %r2105;
	mov.u64 	%rd824, %rd160;
$L__BB6_285:
	mov.b64 	{%r666, %r671}, %rd824;
	mov.b32 	%r682, 2;
	mov.b32 	%r684, -1;
	// begin inline asm
	shfl.sync.down.b32 %r665, %r666, %r682, %r335, %r684;
	// end inline asm
	// begin inline asm
	shfl.sync.down.b32 %r670, %r671, %r682, %r335, %r684;
	// end inline asm
	// begin inline asm
	shfl.sync.down.b32 %r675, %r2105, %r682, %r335, %r684;
	// end inline asm
	// begin inline asm
	shfl.sync.down.b32 %r680, %r681, %r682, %r335, %r684;
	// end inline asm
	add.s32 	%r344, %r427, 2;
	setp.gt.s32 	%p92, %r344, %r335;
	@%p92 bra 	$L__BB6_287;
	mov.b64 	%rd315, {%r665, %r670};
	add.s64 	%rd162, %rd824, %rd315;
	setp.eq.s64 	%p93, %rd824, 0;
	selp.b32 	%r685, %r675, 0, %p93;
	add.s32 	%r2105, %r685, %r2105;
	mov.u64 	%rd824, %rd162;
$L__BB6_287:
	mov.b64 	{%r687, %r692}, %rd824;
	mov.b32 	%r703, 4;
	mov.b32 	%r705, -1;
	// begin inline asm
	shfl.sync.down.b32 %r686, %r687, %r703, %r335, %r705;
	// end inline asm
	// begin inline asm
	shfl.sync.down.b32 %r691, %r692, %r703, %r335, %r705;
	// end inline asm
	// begin inline asm
	shfl.sync.down.b32 %r696, %r2105, %r703, %r335, %r705;
	// end inline asm
	// begin inline asm
	shfl.sync.down.b32 %r701, %r702, %r703, %r335, %r705;
	// end inline asm
	add.s32 	%r350, %r427, 4;
	setp.gt.s32 	%p94, %r350, %r335;
	@%p94 bra 	$L__BB6_289;
	mov.b64 	%rd316, {%r686, %r691};
	add.s64 	%rd164, %rd824, %rd316;
	setp.eq.s64 	%p95, %rd824, 0;
	selp.b32 	%r706, %r696, 0, %p95;
	add.s32 	%r2105, %r706, %r2105;
	mov.u64 	%rd824, %rd164;
$L__BB6_289:
	mov.b64 	{%r708, %r713}, %rd824;
	mov.b32 	%r724, 8;
	mov.b32 	%r726, -1;
	// begin inline asm
	shfl.sync.down.b32 %r707, %r708, %r724, %r335, %r726;
	// end inline asm
	// begin inline asm
	shfl.sync.down.b32 %r712, %r713, %r724, %r335, %r726;
	// end inline asm
	// begin inline asm
	shfl.sync.down.b32 %r717, %r2105, %r724, %r335, %r726;
	// end inline asm
	// begin inline asm
	shfl.sync.down.b32 %r722, %r723, %r724, %r335, %r726;
	// end inline asm
	add.s32 	%r356, %r427, 8;
	setp.gt.s32 	%p96, %r356, %r335;
	@%p96 bra 	$L__BB6_291;
	mov.b64 	%rd317, {%r707, %r712};
	add.s64 	%rd166, %rd824, %rd317;
	setp.eq.s64 	%p97, %rd824, 0;
	selp.b32 	%r727, %r717, 0, %p97;
	add.s32 	%r2105, %r727, %r2105;
	mov.u64 	%rd824, %rd166;
$L__BB6_291:
	mov.b64 	{%r729, %r734}, %rd824;
	mov.b32 	%r745, 16;
	mov.b32 	%r747, -1;
	// begin inline asm
	shfl.sync.down.b32 %r728, %r729, %r745, %r335, %r747;
	// end inline asm
	// begin inline asm
	shfl.sync.down.b32 %r733, %r734, %r745, %r335, %r747;
	// end inline asm
	// begin inline asm
	shfl.sync.down.b32 %r738, %r2105, %r745, %r335, %r747;
	// end inline asm
	// begin inline asm
	shfl.sync.down.b32 %r743, %r744, %r745, %r335, %r747;
	// end inline asm
	add.s32 	%r362, %r427, 16;
	setp.gt.s32 	%p98, %r362, %r335;
	@%p98 bra 	$L__BB6_293;
	mov.b64 	%rd318, {%r728, %r733};
	add.s64 	%rd168, %rd824, %rd318;
	setp.eq.s64 	%p99, %rd824, 0;
	selp.b32 	%r748, %r738, 0, %p99;
	add.s32 	%r2105, %r748, %r2105;
	mov.u64 	%rd824, %rd168;
$L__BB6_293:
	not.b32 	%r749, %r252;
	add.s32 	%r2111, %r1, %r749;
	add.s64 	%rd170, %rd1, 512;
$L__BB6_294:
	setp.ne.s32 	%p100, %r2110, 101;
	mov.b32 	%r750, -1;
	vote.sync.all.pred 	%p101, %p100, %r750;
	not.pred 	%p102, %p101;
	@%p102 bra 	$L__BB6_308;
	mul.wide.s32 	%rd392, %r2111, 16;
	add.s64 	%rd393, %rd170, %rd392;
	add.s64 	%rd391, %rd393, -512;
$L__BB6_296:
	// begin inline asm
	ld.relaxed.gpu.v2.u64 {%rd389, %rd830}, [%rd391];
	// end inline asm
	mov.b64 	{%r2113, %r2110}, %rd389;
	setp.eq.s32 	%p154, %r2110, 99;
	mov.b32 	%r844, -1;
	vote.sync.any.pred 	%p155, %p154, %r844;
	@%p155 bra 	$L__BB6_296;
	setp.eq.s32 	%p156, %r2110, 101;
	mov.b32 	%r865, -1;
	vote.sync.ballot.b32 	%r866, %p156, %r865;
	and.b32  	%r867, %r866, %r637;
	or.b32  	%r868, %r867, -2147483648;
	add.s32 	%r869, %r868, -1;
	not.b32 	%r870, %r868;
	and.b32  	%r871, %r870, %r869;
	popc.b32 	%r371, %r871;
	mov.b64 	{%r847, %r852}, %rd830;
	mov.b32 	%r863, 1;
	// begin inline asm
	shfl.sync.down.b32 %r846, %r847, %r863, %r371, %r865;
	// end inline asm
	// begin inline asm
	shfl.sync.down.b32 %r851, %r852, %r863, %r371, %r865;
	// end inline asm
	// begin inline asm
	shfl.sync.down.b32 %r856, %r2113, %r863, %r371, %r865;
	// end inline asm
	// begin inline asm
	shfl.sync.down.b32 %r861, %r862, %r863, %r371, %r865;
	// end inline asm
	setp.ge.s32 	%p158, %r427, %r371;
	@%p158 bra 	$L__BB6_299;
	mov.b64 	%rd394, {%r846, %r851};
	add.s64 	%rd173, %rd830, %rd394;
	setp.eq.s64 	%p159, %rd830, 0;
	selp.b32 	%r872, %r856, 0, %p159;
	add.s32 	%r2113, %r872, %r2113;
	mov.u64 	%rd830, %rd173;
$L__BB6_299:
	mov.b64 	{%r874, %r879}, %rd830;
	mov.b32 	%r890, 2;
	mov.b32 	%r892, -1;
	// begin inline asm
	shfl.sync.down.b32 %r873, %r874, %r890, %r371, %r892;
	// end inline asm
	// begin inline asm
	shfl.sync.down.b32 %r878, %r879, %r890, %r371, %r892;
	// end inline asm
	// begin inline asm
	shfl.sync.down.b32 %r883, %r2113, %r890, %r371, %r892;
	// end inline asm
	// begin inline asm
	shfl.sync.down.b32 %r888, %r889, %r890, %r371, %r892;
	// end inline asm
	setp.gt.s32 	%p160, %r344, %r371;
	@%p160 bra 	$L__BB6_301;
	mov.b64 	%rd395, {%r873, %r878};
	add.s64 	%rd175, %rd830, %rd395;
	setp.eq.s64 	%p161, %rd830, 0;
	selp.b32 	%r893, %r883, 0, %p161;
	add.s32 	%r2113, %r893, %r2113;
	mov.u64 	%rd830, %rd175;
$L__BB6_301:
	mov.b64 	{%r895, %r900}, %rd830;
	mov.b32 	%r911, 4;
	mov.b32 	%r913, -1;
	// begin inline asm
	shfl.sync.down.b32 %r894, %r895, %r911, %r371, %r913;
	// end inline asm
	// begin inline asm
	shfl.sync.down.b32 %r899, %r900, %r911, %r371, %r913;
	// end inline asm
	// begin inline asm
	shfl.sync.down.b32 %r904, %r2113, %r911, %r371, %r913;
	// end inline asm
	// begin inline asm
	shfl.sync.down.b32 %r909, %r910, %r911, %r371, %r913;
	// end inline asm
	setp.gt.s32 	%p162, %r350, %r371;
	@%p162 bra 	$L__BB6_303;
	mov.b64 	%rd396, {%r894, %r899};
	add.s64 	%rd177, %rd830, %rd396;
	setp.eq.s64 	%p163, %rd830, 0;
	selp.b32 	%r914, %r904, 0, %p163;
	add.s32 	%r2113, %r914, %r2113;
	mov.u64 	%rd830, %rd177;
$L__BB6_303:
	mov.b64 	{%r916, %r921}, %rd830;
	mov.b32 	%r932, 8;
	mov.b32 	%r934, -1;
	// begin inline asm
	shfl.sync.down.b32 %r915, %r916, %r932, %r371, %r934;
	// end inline asm
	// begin inline asm
	shfl.sync.down.b32 %r920, %r921, %r932, %r371, %r934;
	// end inline asm
	// begin inline asm
	shfl.sync.down.b32 %r925, %r2113, %r932, %r371, %r934;
	// end inline asm
	// begin inline asm
	shfl.sync.down.b32 %r930, %r931, %r932, %r371, %r934;
	// end inline asm
	setp.gt.s32 	%p164, %r356, %r371;
	@%p164 bra 	$L__BB6_305;
	mov.b64 	%rd397, {%r915, %r920};
	add.s64 	%rd179, %rd830, %rd397;
	setp.eq.s64 	%p165, %rd830, 0;
	selp.b32 	%r935, %r925, 0, %p165;
	add.s32 	%r2113, %r935, %r2113;
	mov.u64 	%rd830, %rd179;
$L__BB6_305:
	mov.b64 	{%r937, %r942}, %rd830;
	mov.b32 	%r953, 16;
	mov.b32 	%r955, -1;
	// begin inline asm
	shfl.sync.down.b32 %r936, %r937, %r953, %r371, %r955;
	// end inline asm
	// begin inline asm
	shfl.sync.down.b32 %r941, %r942, %r953, %r371, %r955;
	// end inline asm
	// begin inline asm
	shfl.sync.down.b32 %r946, %r2113, %r953, %r371, %r955;
	// end inline asm
	// begin inline asm
	shfl.sync.down.b32 %r951, %r952, %r953, %r371, %r955;
	// end inline asm
	setp.gt.s32 	%p166, %r362, %r371;
	@%p166 bra 	$L__BB6_307;
	mov.b64 	%rd398, {%r936, %r941};
	add.s64 	%rd181, %rd830, %rd398;
	setp.eq.s64 	%p167, %rd830, 0;
	selp.b32 	%r956, %r946, 0, %p167;
	add.s32 	%r2113, %r956, %r2113;
	mov.u64 	%rd830, %rd181;
$L__BB6_307:
	add.s64 	%rd183, %rd830, %rd824;
	setp.eq.s64 	%p168, %rd824, 0;
	selp.b32 	%r957, %r2113, 0, %p168;
	add.s32 	%r2105, %r957, %r2105;
	add.s32 	%r2111, %r2111, -32;
	mov.u64 	%rd824, %rd183;
	bra.uni 	$L__BB6_294;
$L__BB6_308:
	setp.ne.s32 	%p103, %r252, 0;
	@%p103 bra 	$L__BB6_310;
	add.s64 	%rd321, %rd824, %rd155;
	setp.eq.s64 	%p104, %rd155, 0;
	selp.b32 	%r752, %r2105, 0, %p104;
	add.s32 	%r753, %r752, %r330;
	mov.b32 	%r754, 101;
	mov.b64 	%rd320, {%r753, %r754};
	add.s64 	%rd319, %rd157, 512;
	// begin inline asm
	st.relaxed.gpu.v2.u64 [%rd319], {%rd320, %rd321};
	// end inline asm
	st.shared.u64 	[_ZN6thrust24THRUST_300001_SM_1000_NS8cuda_cub4core6detail5shmemE+168], %rd824;
	st.shared.u32 	[_ZN6thrust24THRUST_300001_SM_1000_NS8cuda_cub4core6detail5shmemE+176], %r2105;
	st.shared.u64 	[_ZN6thrust24THRUST_300001_SM_1000_NS8cuda_cub4core6detail5shmemE+184], %rd321;
	st.shared.u32 	[_ZN6thrust24THRUST_300001_SM_1000_NS8cuda_cub4core6detail5shmemE+192], %r753;
$L__BB6_310:
	setp.ne.s32 	%p105, %r427, 0;
	@%p105 bra 	$L__BB6_312;
	st.shared.u64 	[_ZN6thrust24THRUST_300001_SM_1000_NS8cuda_cub4core6detail5shmemE+136], %rd824;
	st.shared.u32 	[_ZN6thrust24THRUST_300001_SM_1000_NS8cuda_cub4core6detail5shmemE+144], %r2105;
	mov.u64 	%rd834, %rd824;
	mov.u32 	%r2117, %r2105;
$L__BB6_312:
	setp.eq.s32 	%p106, %r252, 0;
	bar.sync 	0;
	@%p106 bra 	$L__BB6_314;
	ld.shared.u32 	%r755, [_ZN6thrust24THRUST_300001_SM_1000_NS8cuda_cub4core6detail5shmemE+144];
	ld.shared.u64 	%rd322, [_ZN6thrust24THRUST_300001_SM_1000_NS8cuda_cub4core6detail5shmemE+136];
	add.s64 	%rd185, %rd322, %rd834;
	setp.eq.s64 	%p107, %rd834, 0;
	selp.b32 	%r756, %r755, 0, %p107;
	add.s32 	%r2117, %r756, %r2117;
	mov.u64 	%rd834, %rd185;
$L__BB6_314:
	mul.lo.s32 	%r757, %r252, 9;
	cvt.u64.u32 	%rd323, %r757;
	setp.eq.s64 	%p108, %rd7, %rd323;
	setp.ne.s32 	%p109, %r2103, %r285;
	or.pred  	%p110, %p108, %p109;
	selp.u64 	%rd324, 1, 0, %p110;
	add.s64 	%rd187, %rd834, %rd324;
	selp.b32 	%r758, 0, %r2117, %p110;
	add.s32 	%r402, %r758, %r315;
	selp.u64 	%rd325, 1, 0, %p6;
	add.s64 	%rd326, %rd325, %rd324;
	add.s64 	%rd188, %rd326, %rd834;
	selp.b32 	%r759, 0, %r402, %p6;
	add.s32 	%r403, %r316, %r759;
	selp.u64 	%rd327, 1, 0, %p7;
	add.s64 	%rd189, %rd188, %rd327;
	selp.b32 	%r760, 0, %r403, %p7;
	add.s32 	%r404, %r317, %r760;
	add.s32 	%r761, %r757, 3;
	cvt.u64.u32 	%rd328, %r761;
	setp.eq.s64 	%p111, %rd7, %rd328;
	setp.ne.s32 	%p112, %r287, %r288;
	or.pred  	%p11, %p111, %p112;
	selp.u64 	%rd329, 1, 0, %p11;
	add.s64 	%rd190, %rd189, %rd329;
	selp.b32 	%r762, 0, %r404, %p11;
	add.s32 	%r405, %r318, %r762;
	selp.u64 	%rd330, 1, 0, %p8;
	add.s64 	%rd191, %rd190, %rd330;
	selp.b32 	%r763, 0, %r405, %p8;
	add.s32 	%r406, %r319, %r763;
	selp.u64 	%rd331, 1, 0, %p9;
	add.s64 	%rd192, %rd191, %rd331;
	selp.b32 	%r764, 0, %r406, %p9;
	add.s32 	%r407, %r320, %r764;
	selp.u64 	%rd332, 1, 0, %p10;
	add.s64 	%rd193, %rd192, %rd332;
	selp.b32 	%r765, 0, %r407, %p10;
	add.s32 	%r408, %r321, %r765;
	add.s32 	%r766, %r757, 7;
	cvt.u64.u32 	%rd333, %r766;
	setp.eq.s64 	%p113, %rd7, %rd333;
	setp.ne.s32 	%p114, %r291, %r292;
	or.pred  	%p115, %p113, %p114;
	selp.u64 	%rd334, 1, 0, %p115;
	add.s64 	%rd194, %rd193, %rd334;
	selp.b32 	%r767, 0, %r408, %p115;
	add.s32 	%r409, %r322, %r767;
	ld.shared.u64 	%rd195, [_ZN6thrust24THRUST_300001_SM_1000_NS8cuda_cub4core6detail5shmemE+200];
	ld.shared.u64 	%rd841, [_ZN6thrust24THRUST_300001_SM_1000_NS8cuda_cub4core6detail5shmemE+184];
	ld.shared.u32 	%r410, [_ZN6thrust24THRUST_300001_SM_1000_NS8cuda_cub4core6detail5shmemE+192];
	ld.shared.u64 	%rd197, [_ZN6thrust24THRUST_300001_SM_1000_NS8cuda_cub4core6detail5shmemE+168];
	setp.lt.s64 	%p116, %rd195, 257;
	@%p116 bra 	$L__BB6_340;
	bar.sync 	0;
	mul.lo.s32 	%r771, %r252, 9;
	cvt.u64.u32 	%rd365, %r771;
	setp.ne.s64 	%p132, %rd7, %rd365;
	setp.eq.s32 	%p133, %r2103, %r285;
	and.pred  	%p134, %p132, %p133;
	@%p134 bra 	$L__BB6_317;
	cvt.u32.u64 	%r772, %rd197;
	cvt.u32.u64 	%r773, %rd834;
	sub.s32 	%r774, %r773, %r772;
	shl.b32 	%r775, %r774, 3;
	mov.u32 	%r776, _ZN6thrust24THRUST_300001_SM_1000_NS8cuda_cub4core6detail5shmemE;
	add.s32 	%r777, %r776, %r775;
	st.shared.v2.u32 	[%r777], {%r2103, %r2117};
$L__BB6_317:
	not.pred 	%p135, %p6;
	@%p135 bra 	$L__BB6_319;
	cvt.u32.u64 	%r778, %rd197;
	cvt.u32.u64 	%r779, %rd187;
	sub.s32 	%r780, %r779, %r778;
	shl.b32 	%r781, %r780, 3;
	mov.u32 	%r782, _ZN6thrust24THRUST_300001_SM_1000_NS8cuda_cub4core6detail5shmemE;
	add.s32 	%r783, %r782, %r781;
	st.shared.v2.u32 	[%r783], {%r285, %r402};
$L__BB6_319:
	not.pred 	%p136, %p7;
	@%p136 bra 	$L__BB6_321;
	cvt.u32.u64 	%r784, %rd197;
	cvt.u32.u64 	%r785, %rd188;
	sub.s32 	%r786, %r785, %r784;
	shl.b32 	%r787, %r786, 3;
	mov.u32 	%r788, _ZN6thrust24THRUST_300001_SM_1000_NS8cuda_cub4core6detail5shmemE;
	add.s32 	%r789, %r788, %r787;
	st.shared.v2.u32 	[%r789], {%r286, %r403};
$L__BB6_321:
	not.pred 	%p137, %p11;
	@%p137 bra 	$L__BB6_323;
	cvt.u32.u64 	%r790, %rd197;
	cvt.u32.u64 	%r791, %rd189;
	sub.s32 	%r792, %r791, %r790;
	shl.b32 	%r793, %r792, 3;
	mov.u32 	%r794, _ZN6thrust24THRUST_300001_SM_1000_NS8cuda_cub4core6detail5shmemE;
	add.s32 	%r795, %r794, %r793;
	st.shared.v2.u32 	[%r795], {%r287, %r404};
$L__BB6_323:
	not.pred 	%p138, %p8;
	@%p138 bra 	$L__BB6_325;
	cvt.u32.u64 	%r796, %rd197;
	cvt.u32.u64 	%r797, %rd190;
	sub.s32 	%r798, %r797, %r796;
	shl.b32 	%r799, %r798, 3;
	mov.u32 	%r800, _ZN6thrust24THRUST_300001_SM_1000_NS8cuda_cub4core6detail5shmemE;
	add.s32 	%r801, %r800, %r799;
	st.shared.v2.u32 	[%r801], {%r288, %r405};
$L__BB6_325:
	not.pred 	%p139, %p9;
	@%p139 bra 	$L__BB6_327;
	cvt.u32.u64 	%r802, %rd197;
	cvt.u32.u64 	%r803, %rd191;
	sub.s32 	%r804, %r803, %r802;
	shl.b32 	%r805, %r804, 3;
	mov.u32 	%r806, _ZN6thrust24THRUST_300001_SM_1000_NS8cuda_cub4core6detail5shmemE;
	add.s32 	%r807, %r806, %r805;
	st.shared.v2.u32 	[%r807], {%r289, %r406};
$L__BB6_327:
	not.pred 	%p140, %p10;
	@%p140 bra 	$L__BB6_329;
	cvt.u32.u64 	%r808, %rd197;
	cvt.u32.u64 	%r809, %rd192;
	sub.s32 	%r810, %r809, %r808;
	shl.b32 	%r811, %r810, 3;
	mov.u32 	%r812, _ZN6thrust24THRUST_300001_SM_1000_NS8cuda_cub4core6detail5shmemE;
	add.s32 	%r813, %r812, %r811;
	st.shared.v2.u32 	[%r813], {%r290, %r407};
$L__BB6_329:
	mad.lo.s32 	%r814, %r252, 9, 7;
	cvt.u64.u32 	%rd366, %r814;
	setp.ne.s64 	%p141, %rd7, %rd366;
	setp.eq.s32 	%p142, %r291, %r292;
	and.pred  	%p143, %p141, %p142;
	@%p143 bra 	$L__BB6_331;
	cvt.u32.u64 	%r815, %rd197;
	cvt.u32.u64 	%r816, %rd193;
	sub.s32 	%r817, %r816, %r815;
	shl.b32 	%r818, %r817, 3;
	mov.u32 	%r819, _ZN6thrust24THRUST_300001_SM_1000_NS8cuda_cub4core6detail5shmemE;
	add.s32 	%r820, %r819, %r818;
	st.shared.v2.u32 	[%r820], {%r291, %r408};
$L__BB6_331:
	mad.lo.s32 	%r821, %r252, 9, 8;
	cvt.u64.u32 	%rd367, %r821;
	setp.ne.s64 	%p144, %rd7, %rd367;
	setp.eq.s32 	%p145, %r292, %r293;
	and.pred  	%p146, %p144, %p145;
	@%p146 bra 	$L__BB6_333;
	cvt.u32.u64 	%r822, %rd197;
	cvt.u32.u64 	%r823, %rd194;
	sub.s32 	%r824, %r823, %r822;
	shl.b32 	%r825, %r824, 3;
	mov.u32 	%r826, _ZN6thrust24THRUST_300001_SM_1000_NS8cuda_cub4core6detail5shmemE;
	add.s32 	%r827, %r826, %r825;
	st.shared.v2.u32 	[%r827], {%r292, %r409};
$L__BB6_333:
	bar.sync 	0;
	cvt.u64.u32 	%rd840, %r252;
	setp.le.u64 	%p147, %rd195, %rd840;
	@%p147 bra 	$L__BB6_358;
	not.b64 	%rd368, %rd840;
	add.s64 	%rd199, %rd195, %rd368;
	shr.u64 	%rd369, %rd199, 8;
	add.s64 	%rd370, %rd369, 1;
	and.b64  	%rd836, %rd370, 3;
	and.b64  	%rd371, %rd199, 768;
	setp.eq.s64 	%p148, %rd371, 768;
	@%p148 bra 	$L__BB6_337;
	add.s64 	%rd372, %rd197, %rd840;
	shl.b64 	%rd373, %rd372, 2;
	add.s64 	%rd838, %rd5, %rd373;
	add.s64 	%rd837, %rd4, %rd373;
	shl.b32 	%r828, %r252, 3;
	mov.u32 	%r829, _ZN6thrust24THRUST_300001_SM_1000_NS8cuda_cub4core6detail5shmemE;
	add.s32 	%r2119, %r829, %r828;
	shl.b64 	%rd374, %rd836, 8;
	add.s64 	%rd840, %rd374, %rd840;
$L__BB6_336:
	.pragma "nounroll";
	ld.shared.v2.u32 	{%r830, %r831}, [%r2119];
	st.global.u32 	[%rd837], %r830;
	st.global.u32 	[%rd838], %r831;
	add.s64 	%rd838, %rd838, 1024;
	add.s64 	%rd837, %rd837, 1024;
	add.s32 	%r2119, %r2119, 2048;
	add.s64 	%rd836, %rd836, -1;
	setp.ne.s64 	%p149, %rd836, 0;
	@%p149 bra 	$L__BB6_336;
$L__BB6_337:
	setp.lt.u64 	%p150, %rd199, 768;
	@%p150 bra 	$L__BB6_358;
	mov.u32 	%r834, _ZN6thrust24THRUST_300001_SM_1000_NS8cuda_cub4core6detail5shmemE;
$L__BB6_339:
	cvt.u32.u64 	%r832, %rd840;
	add.s64 	%rd375, %rd840, %rd197;
	shl.b32 	%r833, %r832, 3;
	add.s32 	%r835, %r834, %r833;
	ld.shared.v2.u32 	{%r836, %r837}, [%r835];
	shl.b64 	%rd376, %rd375, 2;
	add.s64 	%rd377, %rd4, %rd376;
	st.global.u32 	[%rd377], %r836;
	add.s64 	%rd378, %rd5, %rd376;
	st.global.u32 	[%rd378], %r837;
	and.b64  	%rd379, %rd840, 4294967295;
	add.s64 	%rd380, %rd197, %rd379;
	ld.shared.v2.u32 	{%r838, %r839}, [%r835+2048];
	shl.b64 	%rd381, %rd380, 2;
	add.s64 	%rd382, %rd4, %rd381;
	st.global.u32 	[%rd382+1024], %r838;
	add.s64 	%rd383, %rd5, %rd381;
	st.global.u32 	[%rd383+1024], %r839;
	ld.shared.v2.u32 	{%r840, %r841}, [%r835+4096];
	st.global.u32 	[%rd382+2048], %r840;
	st.global.u32 	[%rd383+2048], %r841;
	ld.shared.v2.u32 	{%r842, %r843}, [%r835+6144];
	st.global.u32 	[%rd382+3072], %r842;
	st.global.u32 	[%rd383+3072], %r843;
	add.s64 	%rd384, %rd840, 1024;
	and.b64  	%rd840, %rd384, 4294967295;
	setp.gt.u64 	%p151, %rd195, %rd840;
	@%p151 bra 	$L__BB6_339;
	bra.uni 	$L__BB6_358;
$L__BB6_340:
	mul.lo.s32 	%r768, %r252, 9;
	cvt.u64.u32 	%rd335, %r768;
	setp.ne.s64 	%p117, %rd7, %rd335;
	setp.eq.s32 	%p118, %r2103, %r285;
	and.pred  	%p119, %p117, %p118;
	@%p119 bra 	$L__BB6_342;
	shl.b64 	%rd336, %rd834, 2;
	add.s64 	%rd337, %rd4, %rd336;
	st.global.u32 	[%rd337], %r2103;
	add.s64 	%rd338, %rd5, %rd336;
	st.global.u32 	[%rd338], %r2117;
$L__BB6_342:
	not.pred 	%p120, %p6;
	@%p120 bra 	$L__BB6_344;
	shl.b64 	%rd339, %rd187, 2;
	add.s64 	%rd340, %rd4, %rd339;
	st.global.u32 	[%rd340], %r285;
	add.s64 	%rd341, %rd5, %rd339;
	st.global.u32 	[%rd341], %r402;
$L__BB6_344:
	not.pred 	%p121, %p7;
	@%p121 bra 	$L__BB6_346;
	shl.b64 	%rd342, %rd188, 2;
	add.s64 	%rd343, %rd4, %rd342;
	st.global.u32 	[%rd343], %r286;
	add.s64 	%rd344, %rd5, %rd342;
	st.global.u32 	[%rd344], %r403;
$L__BB6_346:
	not.pred 	%p122, %p11;
	@%p122 bra 	$L__BB6_348;
	shl.b64 	%rd345, %rd189, 2;
	add.s64 	%rd346, %rd4, %rd345;
	st.global.u32 	[%rd346], %r287;
	add.s64 	%rd347, %rd5, %rd345;
	st.global.u32 	[%rd347], %r404;
$L__BB6_348:
	not.pred 	%p123, %p8;
	@%p123 bra 	$L__BB6_350;
	shl.b64 	%rd348, %rd190, 2;
	add.s64 	%rd349, %rd4, %rd348;
	st.global.u32 	[%rd349], %r288;
	add.s64 	%rd350, %rd5, %rd348;
	st.global.u32 	[%rd350], %r405;
$L__BB6_350:
	not.pred 	%p124, %p9;
	@%p124 bra 	$L__BB6_352;
	shl.b64 	%rd351, %rd191, 2;
	add.s64 	%rd352, %rd4, %rd351;
	st.global.u32 	[%rd352], %r289;
	add.s64 	%rd353, %rd5, %rd351;
	st.global.u32 	[%rd353], %r406;
$L__BB6_352:
	not.pred 	%p125, %p10;
	@%p125 bra 	$L__BB6_354;
	shl.b64 	%rd354, %rd192, 2;
	add.s64 	%rd355, %rd4, %rd354;
	st.global.u32 	[%rd355], %r290;
	add.s64 	%rd356, %rd5, %rd354;
	st.global.u32 	[%rd356], %r407;
$L__BB6_354:
	mad.lo.s32 	%r769, %r252, 9, 7;
	cvt.u64.u32 	%rd357, %r769;
	setp.ne.s64 	%p126, %rd7, %rd357;
	setp.eq.s32 	%p127, %r291, %r292;
	and.pred  	%p128, %p126, %p127;
	@%p128 bra 	$L__BB6_356;
	shl.b64 	%rd358, %rd193, 2;
	add.s64 	%rd359, %rd4, %rd358;
	st.global.u32 	[%rd359], %r291;
	add.s64 	%rd360, %rd5, %rd358;
	st.global.u32 	[%rd360], %r408;
$L__BB6_356:
	mad.lo.s32 	%r770, %r252, 9, 8;
	cvt.u64.u32 	%rd361, %r770;
	setp.ne.s64 	%p129, %rd7, %rd361;
	setp.eq.s32 	%p130, %r292, %r293;
	and.pred  	%p131, %p129, %p130;
	@%p131 bra 	$L__BB6_358;
	shl.b64 	%rd362, %rd194, 2;
	add.s64 	%rd363, %rd4, %rd362;
	st.global.u32 	[%rd363], %r292;
	add.s64 	%rd364, %rd5, %rd362;
	st.global.u32 	[%rd364], %r409;
$L__BB6_358:
	setp.ne.s32 	%p152, %r252, 255;
	@%p152 bra 	$L__BB6_362;
	setp.ne.s64 	%p153, %rd7, 2304;
	@%p153 bra 	$L__BB6_361;
	shl.b64 	%rd385, %rd841, 2;
	add.s64 	%rd386, %rd4, %rd385;
	st.global.u32 	[%rd386], %r293;
	add.s64 	%rd387, %rd5, %rd385;
	st.global.u32 	[%rd387], %r410;
	add.s64 	%rd841, %rd841, 1;
$L__BB6_361:
	ld.param.u64 	%rd790, [_ZN6thrust24THRUST_300001_SM_1000_NS8cuda_cub4core6detail13_kernel_agentINS1_15__reduce_by_key16ReduceByKeyAgentINS0_6detail15normal_iteratorINS0_10device_ptrIiEEEESB_SB_SB_N4cuda3std3__48equal_toIiEENSE_4plusIiEEPllEEJSB_SB_SB_SB_SJ_N3cub18CUB_300001_SM_100024ReduceByKeyScanTileStateIilLb1EEESG_SI_llEEEvDpT0__param_4];
	cvta.to.global.u64 	%rd388, %rd790;
	st.global.u64 	[%rd388], %rd841;
$L__BB6_362:
	ret;

}
	// .globl	_ZN3cub18CUB_300001_SM_10006detail11EmptyKernelIvEEvv
.visible .entry _ZN3cub18CUB_300001_SM_10006detail11EmptyKernelIvEEvv()
{


	ret;

}
	// .globl	_ZN3cub18CUB_300001_SM_10006detail8for_each13static_kernelINS2_12policy_hub_t12policy_500_tEmN6thrust24THRUST_300001_SM_1000_NS8cuda_cub20__uninitialized_fill7functorINS7_10device_ptrIiEEiEEEEvT0_T1_
.visible .entry _ZN3cub18CUB_300001_SM_10006detail8for_each13static_kernelINS2_12policy_hub_t12policy_500_tEmN6thrust24THRUST_300001_SM_1000_NS8cuda_cub20__uninitialized_fill7functorINS7_10device_ptrIiEEiEEEEvT0_T1_(
	.param .u64 _ZN3cub18CUB_300001_SM_10006detail8for_each13static_kernelINS2_12policy_hub_t12policy_500_tEmN6thrust24THRUST_300001_SM_1000_NS8cuda_cub20__uninitialized_fill7functorINS7_10device_ptrIiEEiEEEEvT0_T1__param_0,
	.param .align 8 .b8 _ZN3cub18CUB_300001_SM_10006detail8for_each13static_kernelINS2_12policy_hub_t12policy_500_tEmN6thrust24THRUST_300001_SM_1000_NS8cuda_cub20__uninitialized_fill7functorINS7_10device_ptrIiEEiEEEEvT0_T1__param_1[16]
)
.maxntid 256
{
	.reg .pred 	%p<4>;
	.reg .b16 	%rs<5>;
	.reg .b32 	%r<12>;
	.reg .b64 	%rd<16>;

	ld.param.u32 	%r3, [_ZN3cub18CUB_300001_SM_10006detail8for_each13static_kernelINS2_12policy_hub_t12policy_500_tEmN6thrust24THRUST_300001_SM_1000_NS8cuda_cub20__uninitialized_fill7functorINS7_10device_ptrIiEEiEEEEvT0_T1__param_1+8];
	ld.param.u64 	%rd4, [_ZN3cub18CUB_300001_SM_10006detail8for_each13static_kernelINS2_12policy_hub_t12policy_500_tEmN6thrust24THRUST_300001_SM_1000_NS8cuda_cub20__uninitialized_fill7functorINS7_10device_ptrIiEEiEEEEvT0_T1__param_1];
	ld.param.u64 	%rd5, [_ZN3cub18CUB_300001_SM_10006detail8for_each13static_kernelINS2_12policy_hub_t12policy_500_tEmN6thrust24THRUST_300001_SM_1000_NS8cuda_cub20__uninitialized_fill7functorINS7_10device_ptrIiEEiEEEEvT0_T1__param_0];
	mov.u32 	%r9, %ctaid.x;
	mul.wide.u32 	%rd1, %r9, 512;
	sub.s64 	%rd2, %rd5, %rd1;
	setp.lt.u64 	%p1, %rd2, 512;
	@%p1 bra 	$L__BB8_2;
	mov.u32 	%r11, %tid.x;
	cvta.to.global.u64 	%rd11, %rd4;
	cvt.u64.u32 	%rd12, %r11;
	add.s64 	%rd13, %rd1, %rd12;
	shl.b64 	%rd14, %rd13, 2;
	add.s64 	%rd15, %rd11, %rd14;
	st.global.u32 	[%rd15], %r3;
	st.global.u32 	[%rd15+1024], %r3;
	bra.uni 	$L__BB8_6;
$L__BB8_2:
	cvta.to.global.u64 	%rd6, %rd4;
	mov.u32 	%r2, %tid.x;
	cvt.u64.u32 	%rd7, %r2;
	setp.le.u64 	%p2, %rd2, %rd7;
	add.s64 	%rd8, %rd1, %rd7;
	shl.b64 	%rd9, %rd8, 2;
	add.s64 	%rd3, %rd6, %rd9;
	@%p2 bra 	$L__BB8_4;
	st.global.u32 	[%rd3], %r3;
$L__BB8_4:
	add.s32 	%r10, %r2, 256;
	cvt.u64.u32 	%rd10, %r10;
	setp.le.u64 	%p3, %rd2, %rd10;
	@%p3 bra 	$L__BB8_6;
	st.global.u32 	[%rd3+1024], %r3;
$L__BB8_6:
	ret;

}
	// .globl	_ZN3cub18CUB_300001_SM_10006detail8for_each13static_kernelINS2_12policy_hub_t12policy_500_tElN6thrust24THRUST_300001_SM_1000_NS8cuda_cub6__fill7functorINS7_6detail15normal_iteratorINS7_10device_ptrIiEEEEiEEEEvT0_T1_
.visible .entry _ZN3cub18CUB_300001_SM_10006detail8for_each13static_kernelINS2_12policy_hub_t12policy_500_tElN6thrust24THRUST_300001_SM_1000_NS8cuda_cub6__fill7functorINS7_6detail15normal_iteratorINS7_10device_ptrIiEEEEiEEEEvT0_T1_(
	.param .u64 _ZN3cub18CUB_300001_SM_10006detail8for_each13static_kernelINS2_12policy_hub_t12policy_500_tElN6thrust24THRUST_300001_SM_1000_NS8cuda_cub6__fill7functorINS7_6detail15normal_iteratorINS7_10device_ptrIiEEEEiEEEEvT0_T1__param_0,
	.param .align 8 .b8 _ZN3cub18CUB_300001_SM_10006detail8for_each13static_kernelINS2_12policy_hub_t12policy_500_tElN6thrust24THRUST_300001_SM_1000_NS8cuda_cub6__fill7functorINS7_6detail15normal_iteratorINS7_10device_ptrIiEEEEiEEEEvT0_T1__param_1[16]
)
.maxntid 256
{
	.reg .pred 	%p<4>;
	.reg .b16 	%rs<5>;
	.reg .b32 	%r<12>;
	.reg .b64 	%rd<17>;

	ld.param.u32 	%r3, [_ZN3cub18CUB_300001_SM_10006detail8for_each13static_kernelINS2_12policy_hub_t12policy_500_tElN6thrust24THRUST_300001_SM_1000_NS8cuda_cub6__fill7functorINS7_6detail15normal_iteratorINS7_10device_ptrIiEEEEiEEEEvT0_T1__param_1+8];
	ld.param.u64 	%rd5, [_ZN3cub18CUB_300001_SM_10006detail8for_each13static_kernelINS2_12policy_hub_t12policy_500_tElN6thrust24THRUST_300001_SM_1000_NS8cuda_cub6__fill7functorINS7_6detail15normal_iteratorINS7_10device_ptrIiEEEEiEEEEvT0_T1__param_1];
	ld.param.u64 	%rd6, [_ZN3cub18CUB_300001_SM_10006detail8for_each13static_kernelINS2_12policy_hub_t12policy_500_tElN6thrust24THRUST_300001_SM_1000_NS8cuda_cub6__fill7functorINS7_6detail15normal_iteratorINS7_10device_ptrIiEEEEiEEEEvT0_T1__param_0];
	mov.u32 	%r9, %ctaid.x;
	mul.wide.u32 	%rd1, %r9, 512;
	sub.s64 	%rd2, %rd6, %rd1;
	setp.lt.s64 	%p1, %rd2, 512;
	@%p1 bra 	$L__BB9_2;
	mov.u32 	%r11, %tid.x;
	cvta.to.global.u64 	%rd12, %rd5;
	cvt.u64.u32 	%rd13, %r11;
	add.s64 	%rd14, %rd1, %rd13;
	shl.b64 	%rd15, %rd14, 2;
	add.s64 	%rd16, %rd12, %rd15;
	st.global.u32 	[%rd16], %r3;
	st.global.u32 	[%rd16+1024], %r3;
	bra.uni 	$L__BB9_6;
$L__BB9_2:
	cvta.to.global.u64 	%rd7, %rd5;
	mov.u32 	%r2, %tid.x;
	cvt.s64.s32 	%rd3, %rd2;
	cvt.u64.u32 	%rd8, %r2;
	setp.le.s64 	%p2, %rd3, %rd8;
	add.s64 	%rd9, %rd1, %rd8;
	shl.b64 	%rd10, %rd9, 2;
	add.s64 	%rd4, %rd7, %rd10;
	@%p2 bra 	$L__BB9_4;
	st.global.u32 	[%rd4], %r3;
$L__BB9_4:
	add.s32 	%r10, %r2, 256;
	cvt.u64.u32 	%rd11, %r10;
	setp.le.s64 	%p3, %rd3, %rd11;
	@%p3 bra 	$L__BB9_6;
	st.global.u32 	[%rd4+1024], %r3;
$L__BB9_6:
	ret;

}
	// .globl	_ZN3cub18CUB_300001_SM_10006detail8for_each13static_kernelINS2_12policy_hub_t12policy_500_tEmN6thrust24THRUST_300001_SM_1000_NS8cuda_cub20__uninitialized_fill7functorINS7_10device_ptrIfEEfEEEEvT0_T1_
.visible .entry _ZN3cub18CUB_300001_SM_10006detail8for_each13static_kernelINS2_12policy_hub_t12policy_500_tEmN6thrust24THRUST_300001_SM_1000_NS8cuda_cub20__uninitialized_fill7functorINS7_10device_ptrIfEEfEEEEvT0_T1_(
	.param .u64 _ZN3cub18CUB_300001_SM_10006detail8for_each13static_kernelINS2_12policy_hub_t12policy_500_tEmN6thrust24THRUST_300001_SM_1000_NS8cuda_cub20__uninitialized_fill7functorINS7_10device_ptrIfEEfEEEEvT0_T1__param_0,
	.param .align 8 .b8 _ZN3cub18CUB_300001_SM_10006detail8for_each13static_kernelINS2_12policy_hub_t12policy_500_tEmN6thrust24THRUST_300001_SM_1000_NS8cuda_cub20__uninitialized_fill7functorINS7_10device_ptrIfEEfEEEEvT0_T1__param_1[16]
)
.maxntid 256
{
	.reg .pred 	%p<4>;
	.reg .b16 	%rs<5>;
	.reg .b32 	%r<10>;
	.reg .b32 	%f<3>;
	.reg .b64 	%rd<16>;

	ld.param.f32 	%f2, [_ZN3cub18CUB_300001_SM_10006detail8for_each13static_kernelINS2_12policy_hub_t12policy_500_tEmN6thrust24THRUST_300001_SM_1000_NS8cuda_cub20__uninitialized_fill7functorINS7_10device_ptrIfEEfEEEEvT0_T1__param_1+8];
	ld.param.u64 	%rd4, [_ZN3cub18CUB_300001_SM_10006detail8for_each13static_kernelINS2_12policy_hub_t12policy_500_tEmN6thrust24THRUST_300001_SM_1000_NS8cuda_cub20__uninitialized_fill7functorINS7_10device_ptrIfEEfEEEEvT0_T1__param_1];
	ld.param.u64 	%rd5, [_ZN3cub18CUB_300001_SM_10006detail8for_each13static_kernelINS2_12policy_hub_t12policy_500_tEmN6thrust24THRUST_300001_SM_1000_NS8cuda_cub20__uninitialized_fill7functorINS7_10device_ptrIfEEfEEEEvT0_T1__param_0];
	mov.u32 	%r7, %ctaid.x;
	mul.wide.u32 	%rd1, %r7, 512;
	sub.s64 	%rd2, %rd5, %rd1;
	setp.lt.u64 	%p1, %rd2, 512;
	@%p1 bra 	$L__BB10_2;
	mov.u32 	%r9, %tid.x;
	cvta.to.global.u64 	%rd11, %rd4;
	cvt.u64.u32 	%rd12, %r9;
	add.s64 	%rd13, %rd1, %rd12;
	shl.b64 	%rd14, %rd13, 2;
	add.s64 	%rd15, %rd11, %rd14;
	st.global.f32 	[%rd15], %f2;
	st.global.f32 	[%rd15+1024], %f2;
	bra.uni 	$L__BB10_6;
$L__BB10_2:
	cvta.to.global.u64 	%rd6, %rd4;
	mov.u32 	%r1, %tid.x;
	cvt.u64.u32 	%rd7, %r1;
	setp.le.u64 	%p2, %rd2, %rd7;
	add.s64 	%rd8, %rd1, %rd7;
	shl.b64 	%rd9, %rd8, 2;
	add.s64 	%rd3, %rd6, %rd9;
	@%p2 bra 	$L__BB10_4;
	st.global.f32 	[%rd3], %f2;
$L__BB10_4:
	add.s32 	%r8, %r1, 256;
	cvt.u64.u32 	%rd10, %r8;
	setp.le.u64 	%p3, %rd2, %rd10;
	@%p3 bra 	$L__BB10_6;
	st.global.f32 	[%rd3+1024], %f2;
$L__BB10_6:
	ret;

}
	// .globl	_ZN3cub18CUB_300001_SM_10006detail8for_each13static_kernelINS2_12policy_hub_t12policy_500_tElN6thrust24THRUST_300001_SM_1000_NS8cuda_cub10__tabulate7functorINS7_6detail15normal_iteratorINS7_10device_ptrIfEEEENS7_6system6detail7generic6detail22compute_sequence_valueIfvEElEEEEvT0_T1_
.visible .entry _ZN3cub18CUB_300001_SM_10006detail8for_each13static_kernelINS2_12policy_hub_t12policy_500_tElN6thrust24THRUST_300001_SM_1000_NS8cuda_cub10__tabulate7functorINS7_6detail15normal_iteratorINS7_10device_ptrIfEEEENS7_6system6detail7generic6detail22compute_sequence_valueIfvEElEEEEvT0_T1_(
	.param .u64 _ZN3cub18CUB_300001_SM_10006detail8for_each13static_kernelINS2_12policy_hub_t12policy_500_tElN6thrust24THRUST_300001_SM_1000_NS8cuda_cub10__tabulate7functorINS7_6detail15normal_iteratorINS7_10device_ptrIfEEEENS7_6system6detail7generic6detail22compute_sequence_valueIfvEElEEEEvT0_T1__param_0,
	.param .align 8 .b8 _ZN3cub18CUB_300001_SM_10006detail8for_each13static_kernelINS2_12policy_hub_t12policy_500_tElN6thrust24THRUST_300001_SM_1000_NS8cuda_cub10__tabulate7functorINS7_6detail15normal_iteratorINS7_10device_ptrIfEEEENS7_6system6detail7generic6detail22compute_sequence_valueIfvEElEEEEvT0_T1__param_1[16]
)
.maxntid 256
{
	.reg .pred 	%p<4>;
	.reg .b32 	%r<6>;
	.reg .b32 	%f<13>;
	.reg .b64 	%rd<21>;

	ld.param.u64 	%rd7, [_ZN3cub18CUB_300001_SM_10006detail8for_each13static_kernelINS2_12policy_hub_t12policy_500_tElN6thrust24THRUST_300001_SM_1000_NS8cuda_cub10__tabulate7functorINS7_6detail15normal_iteratorINS7_10device_ptrIfEEEENS7_6system6detail7generic6detail22compute_sequence_valueIfvEElEEEEvT0_T1__param_1];
	ld.param.u64 	%rd8, [_ZN3cub18CUB_300001_SM_10006detail8for_each13static_kernelINS2_12policy_hub_t12policy_500_tElN6thrust24THRUST_300001_SM_1000_NS8cuda_cub10__tabulate7functorINS7_6detail15normal_iteratorINS7_10device_ptrIfEEEENS7_6system6detail7generic6detail22compute_sequence_valueIfvEElEEEEvT0_T1__param_0];
	ld.param.v2.f32 	{%f3, %f4}, [_ZN3cub18CUB_300001_SM_10006detail8for_each13static_kernelINS2_12policy_hub_t12policy_500_tElN6thrust24THRUST_300001_SM_1000_NS8cuda_cub10__tabulate7functorINS7_6detail15normal_iteratorINS7_10device_ptrIfEEEENS7_6system6detail7generic6detail22compute_sequence_valueIfvEElEEEEvT0_T1__param_1+8];
	mov.u32 	%r1, %ctaid.x;
	mul.wide.u32 	%rd1, %r1, 512;
	sub.s64 	%rd2, %rd8, %rd1;
	setp.lt.s64 	%p1, %rd2, 512;
	@%p1 bra 	$L__BB11_2;
	mov.u32 	%r5, %tid.x;
	cvta.to.global.u64 	%rd15, %rd7;
	cvt.u64.u32 	%rd16, %r5;
	add.s64 	%rd17, %rd1, %rd16;
	cvt.rn.f32.u64 	%f9, %rd17;
	fma.rn.f32 	%f10, %f4, %f9, %f3;
	shl.b64 	%rd18, %rd17, 2;
	add.s64 	%rd19, %rd15, %rd18;
	st.global.f32 	[%rd19], %f10;
	add.s64 	%rd20, %rd17, 256;
	cvt.rn.f32.u64 	%f11, %rd20;
	fma.rn.f32 	%f12, %f4, %f11, %f3;
	st.global.f32 	[%rd19+1024], %f12;
	bra.uni 	$L__BB11_6;
$L__BB11_2:
	cvta.to.global.u64 	%rd3, %rd7;
	mov.u32 	%r2, %tid.x;
	cvt.s64.s32 	%rd4, %rd2;
	cvt.u64.u32 	%rd5, %r2;
	setp.le.s64 	%p2, %rd4, %rd5;
	@%p2 bra 	$L__BB11_4;
	add.s64 	%rd9, %rd1, %rd5;
	cvt.rn.f32.u64 	%f5, %rd9;
	fma.rn.f32 	%f6, %f4, %f5, %f3;
	shl.b64 	%rd10, %rd9, 2;
	add.s64 	%rd11, %rd3, %rd10;
	st.global.f32 	[%rd11], %f6;
$L__BB11_4:
	cvt.u32.u64 	%r3, %rd5;
	add.s32 	%r4, %r3, 256;
	cvt.u64.u32 	%rd6, %r4;
	setp.le.s64 	%p3, %rd4, %rd6;
	@%p3 bra 	$L__BB11_6;
	add.s64 	%rd12, %rd1, %rd6;
	shl.b64 	%rd13, %rd12, 2;
	cvt.rn.f32.u64 	%f7, %rd12;
	fma.rn.f32 	%f8, %f4, %f7, %f3;
	add.s64 	%rd14, %rd13, %rd3;
	st.global.f32 	[%rd14], %f8;
$L__BB11_6:
	ret;

}
	// .globl	_ZN3cub18CUB_300001_SM_10006detail8for_each13static_kernelINS2_12policy_hub_t12policy_500_tElN6thrust24THRUST_300001_SM_1000_NS8cuda_cub6__fill7functorINS7_6detail15normal_iteratorINS7_10device_ptrIfEEEEfEEEEvT0_T1_
.visible .entry _ZN3cub18CUB_300001_SM_10006detail8for_each13static_kernelINS2_12policy_hub_t12policy_500_tElN6thrust24THRUST_300001_SM_1000_NS8cuda_cub6__fill7functorINS7_6detail15normal_iteratorINS7_10device_ptrIfEEEEfEEEEvT0_T1_(
	.param .u64 _ZN3cub18CUB_300001_SM_10006detail8for_each13static_kernelINS2_12policy_hub_t12policy_500_tElN6thrust24THRUST_300001_SM_1000_NS8cuda_cub6__fill7functorINS7_6detail15normal_iteratorINS7_10device_ptrIfEEEEfEEEEvT0_T1__param_0,
	.param .align 8 .b8 _ZN3cub18CUB_300001_SM_10006detail8for_each13static_kernelINS2_12policy_hub_t12policy_500_tElN6thrust24THRUST_300001_SM_1000_NS8cuda_cub6__fill7functorINS7_6detail15normal_iteratorINS7_10device_ptrIfEEEEfEEEEvT0_T1__param_1[16]
)
.maxntid 256
{
	.reg .pred 	%p<4>;
	.reg .b16 	%rs<5>;
	.reg .b32 	%r<10>;
	.reg .b32 	%f<3>;
	.reg .b64 	%rd<17>;

	ld.param.f32 	%f2, [_ZN3cub18CUB_300001_SM_10006detail8for_each13static_kernelINS2_12policy_hub_t12policy_500_tElN6thrust24THRUST_300001_SM_1000_NS8cuda_cub6__fill7functorINS7_6detail15normal_iteratorINS7_10device_ptrIfEEEEfEEEEvT0_T1__param_1+8];
	ld.param.u64 	%rd5, [_ZN3cub18CUB_300001_SM_10006detail8for_each13static_kernelINS2_12policy_hub_t12policy_500_tElN6thrust24THRUST_300001_SM_1000_NS8cuda_cub6__fill7functorINS7_6detail15normal_iteratorINS7_10device_ptrIfEEEEfEEEEvT0_T1__param_1];
	ld.param.u64 	%rd6, [_ZN3cub18CUB_300001_SM_10006detail8for_each13static_kernelINS2_12policy_hub_t12policy_500_tElN6thrust24THRUST_300001_SM_1000_NS8cuda_cub6__fill7functorINS7_6detail15normal_iteratorINS7_10device_ptrIfEEEEfEEEEvT0_T1__param_0];
	mov.u32 	%r7, %ctaid.x;
	mul.wide.u32 	%rd1, %r7, 512;
	sub.s64 	%rd2, %rd6, %rd1;
	setp.lt.s64 	%p1, %rd2, 512;
	@%p1 bra 	$L__BB12_2;
	mov.u32 	%r9, %tid.x;
	cvta.to.global.u64 	%rd12, %rd5;
	cvt.u64.u32 	%rd13, %r9;
	add.s64 	%rd14, %rd1, %rd13;
	shl.b64 	%rd15, %rd14, 2;
	add.s64 	%rd16, %rd12, %rd15;
	st.global.f32 	[%rd16], %f2;
	st.global.f32 	[%rd16+1024], %f2;
	bra.uni 	$L__BB12_6;
$L__BB12_2:
	cvta.to.global.u64 	%rd7, %rd5;
	mov.u32 	%r1, %tid.x;
	cvt.s64.s32 	%rd3, %rd2;
	cvt.u64.u32 	%rd8, %r1;
	setp.le.s64 	%p2, %rd3, %rd8;
	add.s64 	%rd9, %rd1, %rd8;
	shl.b64 	%rd10, %rd9, 2;
	add.s64 	%rd4, %rd7, %rd10;
	@%p2 bra 	$L__BB12_4;
	st.global.f32 	[%rd4], %f2;
$L__BB12_4:
	add.s32 	%r8, %r1, 256;
	cvt.u64.u32 	%rd11, %r8;
	setp.le.s64 	%p3, %rd3, %rd11;
	@%p3 bra 	$L__BB12_6;
	st.global.f32 	[%rd4+1024], %f2;
$L__BB12_6:
	ret;

}
	// .globl	_ZN3cub18CUB_300001_SM_10006detail8for_each13static_kernelINS2_12policy_hub_t12policy_500_tElN6thrust24THRUST_300001_SM_1000_NS8cuda_cub10__tabulate7functorINS7_6detail15normal_iteratorINS7_10device_ptrIiEEEENS7_6system6detail7generic6detail22compute_sequence_valueIivEElEEEEvT0_T1_
.visible .entry _ZN3cub18CUB_300001_SM_10006detail8for_each13static_kernelINS2_12policy_hub_t12policy_500_tElN6thrust24THRUST_300001_SM_1000_NS8cuda_cub10__tabulate7functorINS7_6detail15normal_iteratorINS7_10device_ptrIiEEEENS7_6system6detail7generic6detail22compute_sequence_valueIivEElEEEEvT0_T1_(
	.param .u64 _ZN3cub18CUB_300001_SM_10006detail8for_each13static_kernelINS2_12policy_hub_t12policy_500_tElN6thrust24THRUST_300001_SM_1000_NS8cuda_cub10__tabulate7functorINS7_6detail15normal_iteratorINS7_10device_ptrIiEEEENS7_6system6detail7generic6detail22compute_sequence_valueIivEElEEEEvT0_T1__param_0,
	.param .align 8 .b8 _ZN3cub18CUB_300001_SM_10006detail8for_each13static_kernelINS2_12policy_hub_t12policy_500_tElN6thrust24THRUST_300001_SM_1000_NS8cuda_cub10__tabulate7functorINS7_6detail15normal_iteratorINS7_10device_ptrIiEEEENS7_6system6detail7generic6detail22compute_sequence_valueIivEElEEEEvT0_T1__param_1[16]
)
.maxntid 256
{
	.reg .pred 	%p<4>;
	.reg .b32 	%r<18>;
	.reg .b64 	%rd<20>;

	ld.param.u64 	%rd7, [_ZN3cub18CUB_300001_SM_10006detail8for_each13static_kernelINS2_12policy_hub_t12policy_500_tElN6thrust24THRUST_300001_SM_1000_NS8cuda_cub10__tabulate7functorINS7_6detail15normal_iteratorINS7_10device_ptrIiEEEENS7_6system6detail7generic6detail22compute_sequence_valueIivEElEEEEvT0_T1__param_1];
	ld.param.u64 	%rd8, [_ZN3cub18CUB_300001_SM_10006detail8for_each13static_kernelINS2_12policy_hub_t12policy_500_tElN6thrust24THRUST_300001_SM_1000_NS8cuda_cub10__tabulate7functorINS7_6detail15normal_iteratorINS7_10device_ptrIiEEEENS7_6system6detail7generic6detail22compute_sequence_valueIivEElEEEEvT0_T1__param_0];
	ld.param.v2.u32 	{%r3, %r4}, [_ZN3cub18CUB_300001_SM_10006detail8for_each13static_kernelINS2_12policy_hub_t12policy_500_tElN6thrust24THRUST_300001_SM_1000_NS8cuda_cub10__tabulate7functorINS7_6detail15normal_iteratorINS7_10device_ptrIiEEEENS7_6system6detail7generic6detail22compute_sequence_valueIivEElEEEEvT0_T1__param_1+8];
	mov.u32 	%r5, %ctaid.x;
	mul.wide.u32 	%rd1, %r5, 512;
	sub.s64 	%rd2, %rd8, %rd1;
	setp.lt.s64 	%p1, %rd2, 512;
	@%p1 bra 	$L__BB13_2;
	mov.u32 	%r13, %tid.x;
	cvta.to.global.u64 	%rd15, %rd7;
	cvt.u64.u32 	%rd16, %r13;
	add.s64 	%rd17, %rd1, %rd16;
	cvt.u32.u64 	%r14, %rd17;
	mad.lo.s32 	%r15, %r4, %r14, %r3;
	shl.b64 	%rd18, %rd17, 2;
	add.s64 	%rd19, %rd15, %rd18;
	st.global.u32 	[%rd19], %r15;
	add.s32 	%r16, %r14, 256;
	mad.lo.s32 	%r17, %r4, %r16, %r3;
	st.global.u32 	[%rd19+1024], %r17;
	bra.uni 	$L__BB13_6;
$L__BB13_2:
	cvta.to.global.u64 	%rd3, %rd7;
	mov.u32 	%r6, %tid.x;
	cvt.s64.s32 	%rd4, %rd2;
	cvt.u64.u32 	%rd5, %r6;
	setp.le.s64 	%p2, %rd4, %rd5;
	@%p2 bra 	$L__BB13_4;
	add.s64 	%rd9, %rd1, %rd5;
	cvt.u32.u64 	%r7, %rd9;
	mad.lo.s32 	%r8, %r4, %r7, %r3;
	shl.b64 	%rd10, %rd9, 2;
	add.s64 	%rd11, %rd3, %rd10;
	st.global.u32 	[%rd11], %r8;
$L__BB13_4:
	cvt.u32.u64 	%r9, %rd5;
	add.s32 	%r10, %r9, 256;
	cvt.u64.u32 	%rd6, %r10;
	setp.le.s64 	%p3, %rd4, %rd6;
	@%p3 bra 	$L__BB13_6;
	add.s64 	%rd12, %rd1, %rd6;
	shl.b64 	%rd13, %rd12, 2;
	cvt.u32.u64 	%r11, %rd12;
	mad.lo.s32 	%r12, %r4, %r11, %r3;
	add.s64 	%rd14, %rd13, %rd3;
	st.global.u32 	[%rd14], %r12;
$L__BB13_6:
	ret;

}
	// .globl	_ZN3cub18CUB_300001_SM_10006detail8for_each13static_kernelINS2_12policy_hub_t12policy_500_tElN6thrust24THRUST_300001_SM_1000_NS8cuda_cub20__uninitialized_copy7functorINS7_20permutation_iteratorINS7_6detail15normal_iteratorINS7_10device_ptrIfEEEENSD_INSE_IiEEEEEENS7_7pointerIfNS8_3tagENS7_11use_defaultESM_EEEEEEvT0_T1_
.visible .entry _ZN3cub18CUB_300001_SM_10006detail8for_each13static_kernelINS2_12policy_hub_t12policy_500_tElN6thrust24THRUST_300001_SM_1000_NS8cuda_cub20__uninitialized_copy7functorINS7_20permutation_iteratorINS7_6detail15normal_iteratorINS7_10device_ptrIfEEEENSD_INSE_IiEEEEEENS7_7pointerIfNS8_3tagENS7_11use_defaultESM_EEEEEEvT0_T1_(
	.param .u64 _ZN3cub18CUB_300001_SM_10006detail8for_each13static_kernelINS2_12policy_hub_t12policy_500_tElN6thrust24THRUST_300001_SM_1000_NS8cuda_cub20__uninitialized_copy7functorINS7_20permutation_iteratorINS7_6detail15normal_iteratorINS7_10device_ptrIfEEEENSD_INSE_IiEEEEEENS7_7pointerIfNS8_3tagENS7_11use_defaultESM_EEEEEEvT0_T1__param_0,
	.param .align 8 .b8 _ZN3cub18CUB_300001_SM_10006detail8for_each13static_kernelINS2_12policy_hub_t12policy_500_tElN6thrust24THRUST_300001_SM_1000_NS8cuda_cub20__uninitialized_copy7functorINS7_20permutation_iteratorINS7_6detail15normal_iteratorINS7_10device_ptrIfEEEENSD_INSE_IiEEEEEENS7_7pointerIfNS8_3tagENS7_11use_defaultESM_EEEEEEvT0_T1__param_1[24]
)
.maxntid 256
{
	.reg .pred 	%p<4>;
	.reg .b32 	%r<10>;
	.reg .b32 	%f<5>;
	.reg .b64 	%rd<37>;

	ld.param.u64 	%rd10, [_ZN3cub18CUB_300001_SM_10006detail8for_each13static_kernelINS2_12policy_hub_t12policy_500_tElN6thrust24THRUST_300001_SM_1000_NS8cuda_cub20__uninitialized_copy7functorINS7_20permutation_iteratorINS7_6detail15normal_iteratorINS7_10device_ptrIfEEEENSD_INSE_IiEEEEEENS7_7pointerIfNS8_3tagENS7_11use_defaultESM_EEEEEEvT0_T1__param_1+16];
	ld.param.u64 	%rd9, [_ZN3cub18CUB_300001_SM_10006detail8for_each13static_kernelINS2_12policy_hub_t12policy_500_tElN6thrust24THRUST_300001_SM_1000_NS8cuda_cub20__uninitialized_copy7functorINS7_20permutation_iteratorINS7_6detail15normal_iteratorINS7_10device_ptrIfEEEENSD_INSE_IiEEEEEENS7_7pointerIfNS8_3tagENS7_11use_defaultESM_EEEEEEvT0_T1__param_1+8];
	ld.param.u64 	%rd8, [_ZN3cub18CUB_300001_SM_10006detail8for_each13static_kernelINS2_12policy_hub_t12policy_500_tElN6thrust24THRUST_300001_SM_1000_NS8cuda_cub20__uninitialized_copy7functorINS7_20permutation_iteratorINS7_6detail15normal_iteratorINS7_10device_ptrIfEEEENSD_INSE_IiEEEEEENS7_7pointerIfNS8_3tagENS7_11use_defaultESM_EEEEEEvT0_T1__param_1];
	ld.param.u64 	%rd11, [_ZN3cub18CUB_300001_SM_10006detail8for_each13static_kernelINS2_12policy_hub_t12policy_500_tElN6thrust24THRUST_300001_SM_1000_NS8cuda_cub20__uninitialized_copy7functorINS7_20permutation_iteratorINS7_6detail15normal_iteratorINS7_10device_ptrIfEEEENSD_INSE_IiEEEEEENS7_7pointerIfNS8_3tagENS7_11use_defaultESM_EEEEEEvT0_T1__param_0];
	mov.u32 	%r1, %ctaid.x;
	mul.wide.u32 	%rd1, %r1, 512;
	sub.s64 	%rd2, %rd11, %rd1;
	setp.lt.s64 	%p1, %rd2, 512;
	@%p1 bra 	$L__BB14_2;
	mov.u32 	%r7, %tid.x;
	cvta.to.global.u64 	%rd25, %rd10;
	cvta.to.global.u64 	%rd26, %rd9;
	cvta.to.global.u64 	%rd27, %rd8;
	cvt.u64.u32 	%rd28, %r7;
	add.s64 	%rd29, %rd1, %rd28;
	shl.b64 	%rd30, %rd29, 2;
	add.s64 	%rd31, %rd27, %rd30;
	ld.global.u32 	%r8, [%rd31];
	mul.wide.s32 	%rd32, %r8, 4;
	add.s64 	%rd33, %rd26, %rd32;
	add.s64 	%rd34, %rd25, %rd30;
	ld.global.f32 	%f3, [%rd33];
	st.global.f32 	[%rd34], %f3;
	ld.global.u32 	%r9, [%rd31+1024];
	mul.wide.s32 	%rd35, %r9, 4;
	add.s64 	%rd36, %rd26, %rd35;
	ld.global.f32 	%f4, [%rd36];
	st.global.f32 	[%rd34+1024], %f4;
	bra.uni 	$L__BB14_6;
$L__BB14_2:
	cvta.to.global.u64 	%rd3, %rd8;
	cvta.to.global.u64 	%rd4, %rd9;
	cvta.to.global.u64 	%rd5, %rd10;
	mov.u32 	%r2, %tid.x;
	cvt.s64.s32 	%rd6, %rd2;
	cvt.u64.u32 	%rd7, %r2;
	setp.le.s64 	%p2, %rd6, %rd7;
	@%p2 bra 	$L__BB14_4;
	add.s64 	%rd12, %rd1, %rd7;
	shl.b64 	%rd13, %rd12, 2;
	add.s64 	%rd14, %rd3, %rd13;
	ld.global.u32 	%r3, [%rd14];
	mul.wide.s32 	%rd15, %r3, 4;
	add.s64 	%rd16, %rd4, %rd15;
	add.s64 	%rd17, %rd5, %rd13;
	ld.global.f32 	%f1, [%rd16];
	st.global.f32 	[%rd17], %f1;
$L__BB14_4:
	cvt.u32.u64 	%r4, %rd7;
	add.s32 	%r5, %r4, 256;
	cvt.u64.u32 	%rd18, %r5;
	setp.le.s64 	%p3, %rd6, %rd18;
	@%p3 bra 	$L__BB14_6;
	add.s64 	%rd19, %rd1, %rd7;
	shl.b64 	%rd20, %rd19, 2;
	add.s64 	%rd21, %rd3, %rd20;
	ld.global.u32 	%r6, [%rd21+1024];
	mul.wide.s32 	%rd22, %r6, 4;
	add.s64 	%rd23, %rd4, %rd22;
	add.s64 	%rd24, %rd5, %rd20;
	ld.global.f32 	%f2, [%rd23];
	st.global.f32 	[%rd24+1024], %f2;
$L__BB14_6:
	ret;

}
	// .globl	_ZN3cub18CUB_300001_SM_10006detail8for_each13static_kernelINS2_12policy_hub_t12policy_500_tEmN6thrust24THRUST_300001_SM_1000_NS8cuda_cub20__uninitialized_fill7functorINS7_10device_ptrIcEEcEEEEvT0_T1_
.visible .entry _ZN3cub18CUB_300001_SM_10006detail8for_each13static_kernelINS2_12policy_hub_t12policy_500_tEmN6thrust24THRUST_300001_SM_1000_NS8cuda_cub20__uninitialized_fill7functorINS7_10device_ptrIcEEcEEEEvT0_T1_(
	.param .u64 _ZN3cub18CUB_300001_SM_10006detail8for_each13static_kernelINS2_12policy_hub_t12policy_500_tEmN6thrust24THRUST_300001_SM_1000_NS8cuda_cub20__uninitialized_fill7functorINS7_10device_ptrIcEEcEEEEvT0_T1__param_0,
	.param .align 8 .b8 _ZN3cub18CUB_300001_SM_10006detail8for_each13static_kernelINS2_12policy_hub_t12policy_500_tEmN6thrust24THRUST_300001_SM_1000_NS8cuda_cub20__uninitialized_fill7functorINS7_10device_ptrIcEEcEEEEvT0_T1__param_1[16]
)
.maxntid 256
{
	.reg .pred 	%p<4>;
	.reg .b16 	%rs<10>;
	.reg .b32 	%r<15>;
	.reg .b64 	%rd<14>;

	ld.param.u32 	%r7, [_ZN3cub18CUB_300001_SM_10006detail8for_each13static_kernelINS2_12policy_hub_t12policy_500_tEmN6thrust24THRUST_300001_SM_1000_NS8cuda_cub20__uninitialized_fill7functorINS7_10device_ptrIcEEcEEEEvT0_T1__param_1+8];
	bfe.u32 	%r11, %r7, 0, 8;
	cvt.u16.u32 	%rs2, %r11;
	ld.param.u64 	%rd4, [_ZN3cub18CUB_300001_SM_10006detail8for_each13static_kernelINS2_12policy_hub_t12policy_500_tEmN6thrust24THRUST_300001_SM_1000_NS8cuda_cub20__uninitialized_fill7functorINS7_10device_ptrIcEEcEEEEvT0_T1__param_1];
	ld.param.u64 	%rd5, [_ZN3cub18CUB_300001_SM_10006detail8for_each13static_kernelINS2_12policy_hub_t12policy_500_tEmN6thrust24THRUST_300001_SM_1000_NS8cuda_cub20__uninitialized_fill7functorINS7_10device_ptrIcEEcEEEEvT0_T1__param_0];
	mov.u32 	%r12, %ctaid.x;
	mul.wide.u32 	%rd1, %r12, 512;
	sub.s64 	%rd2, %rd5, %rd1;
	setp.lt.u64 	%p1, %rd2, 512;
	@%p1 bra 	$L__BB15_2;
	mov.u32 	%r14, %tid.x;
	cvta.to.global.u64 	%rd10, %rd4;
	cvt.u64.u32 	%rd11, %r14;
	add.s64 	%rd12, %rd1, %rd11;
	add.s64 	%rd13, %rd10, %rd12;
	st.global.u8 	[%rd13], %rs2;
	st.global.u8 	[%rd13+256], %rs2;
	bra.uni 	$L__BB15_6;
$L__BB15_2:
	cvta.to.global.u64 	%rd6, %rd4;
	mov.u32 	%r1, %tid.x;
	cvt.u64.u32 	%rd7, %r1;
	setp.le.u64 	%p2, %rd2, %rd7;
	add.s64 	%rd8, %rd1, %rd7;
	add.s64 	%rd3, %rd6, %rd8;
	@%p2 bra 	$L__BB15_4;
	st.global.u8 	[%rd3], %rs2;
$L__BB15_4:
	add.s32 	%r13, %r1, 256;
	cvt.u64.u32 	%rd9, %r13;
	setp.le.u64 	%p3, %rd2, %rd9;
	@%p3 bra 	$L__BB15_6;
	st.global.u8 	[%rd3+256], %rs2;
$L__BB15_6:
	ret;

}
	// .globl	_ZN3cub18CUB_300001_SM_10006detail9transform16transform_kernelINS2_10policy_hubILb0EN4cuda3std3__45tupleIJN6thrust24THRUST_300001_SM_1000_NS6detail15normal_iteratorINSA_10device_ptrIfEEEESF_EEEE10policy1000EiNS7_4plusIfEESF_JPfSL_EEEvT0_iT1_T2_DpNS2_10kernel_argIT3_EE
.visible .entry _ZN3cub18CUB_300001_SM_10006detail9transform16transform_kernelINS2_10policy_hubILb0EN4cuda3std3__45tupleIJN6thrust24THRUST_300001_SM_1000_NS6detail15normal_iteratorINSA_10device_ptrIfEEEESF_EEEE10policy1000EiNS7_4plusIfEESF_JPfSL_EEEvT0_iT1_T2_DpNS2_10kernel_argIT3_EE(
	.param .u32 _ZN3cub18CUB_300001_SM_10006detail9transform16transform_kernelINS2_10policy_hubILb0EN4cuda3std3__45tupleIJN6thrust24THRUST_300001_SM_1000_NS6detail15normal_iteratorINSA_10device_ptrIfEEEESF_EEEE10policy1000EiNS7_4plusIfEESF_JPfSL_EEEvT0_iT1_T2_DpNS2_10kernel_argIT3_EE_param_0,
	.param .u32 _ZN3cub18CUB_300001_SM_10006detail9transform16transform_kernelINS2_10policy_hubILb0EN4cuda3std3__45tupleIJN6thrust24THRUST_300001_SM_1000_NS6detail15normal_iteratorINSA_10device_ptrIfEEEESF_EEEE10policy1000EiNS7_4plusIfEESF_JPfSL_EEEvT0_iT1_T2_DpNS2_10kernel_argIT3_EE_param_1,
	.param .align 1 .b8 _ZN3cub18CUB_300001_SM_10006detail9transform16transform_kernelINS2_10policy_hubILb0EN4cuda3std3__45tupleIJN6thrust24THRUST_300001_SM_1000_NS6detail15normal_iteratorINSA_10device_ptrIfEEEESF_EEEE10policy1000EiNS7_4plusIfEESF_JPfSL_EEEvT0_iT1_T2_DpNS2_10kernel_argIT3_EE_param_2[1],
	.param .align 8 .b8 _ZN3cub18CUB_300001_SM_10006detail9transform16transform_kernelINS2_10policy_hubILb0EN4cuda3std3__45tupleIJN6thrust24THRUST_300001_SM_1000_NS6detail15normal_iteratorINSA_10device_ptrIfEEEESF_EEEE10policy1000EiNS7_4plusIfEESF_JPfSL_EEEvT0_iT1_T2_DpNS2_10kernel_argIT3_EE_param_3[8],
	.param .align 8 .b8 _ZN3cub18CUB_300001_SM_10006detail9transform16transform_kernelINS2_10policy_hubILb0EN4cuda3std3__45tupleIJN6thrust24THRUST_300001_SM_1000_NS6detail15normal_iteratorINSA_10device_ptrIfEEEESF_EEEE10policy1000EiNS7_4plusIfEESF_JPfSL_EEEvT0_iT1_T2_DpNS2_10kernel_argIT3_EE_param_4[16],
	.param .align 8 .b8 _ZN3cub18CUB_300001_SM_10006detail9transform16transform_kernelINS2_10policy_hubILb0EN4cuda3std3__45tupleIJN6thrust24THRUST_300001_SM_1000_NS6detail15normal_iteratorINSA_10device_ptrIfEEEESF_EEEE10policy1000EiNS7_4plusIfEESF_JPfSL_EEEvT0_iT1_T2_DpNS2_10kernel_argIT3_EE_param_5[16]
)
.maxntid 128
{
	.reg .pred 	%p<28>;
	.reg .b32 	%r<188>;
	.reg .b32 	%f<7>;
	.reg .b64 	%rd<143>;
	// demoted variable
	.shared .align 8 .u64 _ZZN3cub18CUB_300001_SM_10006detail9transform23transform_kernel_ublkcpINS2_19async_copy_policy_tILi128EEEiN4cuda3std3__44plusIfEEN6thrust24THRUST_300001_SM_1000_NS6detail15normal_iteratorINSC_10device_ptrIfEEEEJffEEEvT0_iT1_T2_DpNS2_16aligned_base_ptrIT3_EEE3bar;
	ld.param.u64 	%rd66, [_ZN3cub18CUB_300001_SM_10006detail9transform16transform_kernelINS2_10policy_hubILb0EN4cuda3std3__45tupleIJN6thrust24THRUST_300001_SM_1000_NS6detail15normal_iteratorINSA_10device_ptrIfEEEESF_EEEE10policy1000EiNS7_4plusIfEESF_JPfSL_EEEvT0_iT1_T2_DpNS2_10kernel_argIT3_EE_param_5];
	ld.param.u64 	%rd64, [_ZN3cub18CUB_300001_SM_10006detail9transform16transform_kernelINS2_10policy_hubILb0EN4cuda3std3__45tupleIJN6thrust24THRUST_300001_SM_1000_NS6detail15normal_iteratorINSA_10device_ptrIfEEEESF_EEEE10policy1000EiNS7_4plusIfEESF_JPfSL_EEEvT0_iT1_T2_DpNS2_10kernel_argIT3_EE_param_4];
	ld.param.u32 	%r71, [_ZN3cub18CUB_300001_SM_10006detail9transform16transform_kernelINS2_10policy_hubILb0EN4cuda3std3__45tupleIJN6thrust24THRUST_300001_SM_1000_NS6detail15normal_iteratorINSA_10device_ptrIfEEEESF_EEEE10policy1000EiNS7_4plusIfEESF_JPfSL_EEEvT0_iT1_T2_DpNS2_10kernel_argIT3_EE_param_0];
	ld.param.u64 	%rd67, [_ZN3cub18CUB_300001_SM_10006detail9transform16transform_kernelINS2_10policy_hubILb0EN4cuda3std3__45tupleIJN6thrust24THRUST_300001_SM_1000_NS6detail15normal_iteratorINSA_10device_ptrIfEEEESF_EEEE10policy1000EiNS7_4plusIfEESF_JPfSL_EEEvT0_iT1_T2_DpNS2_10kernel_argIT3_EE_param_5+8];
	ld.param.u64 	%rd65, [_ZN3cub18CUB_300001_SM_10006detail9transform16transform_kernelINS2_10policy_hubILb0EN4cuda3std3__45tupleIJN6thrust24THRUST_300001_SM_1000_NS6detail15normal_iteratorINSA_10device_ptrIfEEEESF_EEEE10policy1000EiNS7_4plusIfEESF_JPfSL_EEEvT0_iT1_T2_DpNS2_10kernel_argIT3_EE_param_4+8];
	ld.param.u64 	%rd68, [_ZN3cub18CUB_300001_SM_10006detail9transform16transform_kernelINS2_10policy_hubILb0EN4cuda3std3__45tupleIJN6thrust24THRUST_300001_SM_1000_NS6detail15normal_iteratorINSA_10device_ptrIfEEEESF_EEEE10policy1000EiNS7_4plusIfEESF_JPfSL_EEEvT0_iT1_T2_DpNS2_10kernel_argIT3_EE_param_3];
	ld.param.u32 	%r70, [_ZN3cub18CUB_300001_SM_10006detail9transform16transform_kernelINS2_10policy_hubILb0EN4cuda3std3__45tupleIJN6thrust24THRUST_300001_SM_1000_NS6detail15normal_iteratorINSA_10device_ptrIfEEEESF_EEEE10policy1000EiNS7_4plusIfEESF_JPfSL_EEEvT0_iT1_T2_DpNS2_10kernel_argIT3_EE_param_1];
	cvta.to.global.u64 	%rd1, %rd68;
	cvt.u32.u64 	%r1, %rd65;
	cvt.u32.u64 	%r2, %rd67;
	shl.b32 	%r3, %r70, 7;
	mov.u32 	%r72, %ctaid.x;
	mul.lo.s32 	%r4, %r3, %r72;
	sub.s32 	%r5, %r71, %r4;
	min.s32 	%r6, %r3, %r5;
	setp.eq.s32 	%p1, %r72, 0;
	add.s32 	%r74, %r72, 2;
	mov.u32 	%r75, %nctaid.x;
	setp.ge.u32 	%p2, %r74, %r75;
	shl.b32 	%r7, %r70, 9;
	or.pred  	%p3, %p1, %p2;
	@%p3 bra 	$L__BB16_5;
	mov.b32 	%r139, -1;
	// begin inline asm
	{
	 .reg .pred P_OUT; 
	elect.sync _|P_OUT, %r139;
	selp.b32 %r138, 1, 0, P_OUT; 
}
	// end inline asm
	mov.u32 	%r140, %tid.x;
	setp.gt.u32 	%p18, %r140, 31;
	setp.eq.s32 	%p19, %r138, 0;
	or.pred  	%p20, %p18, %p19;
	@%p20 bra 	$L__BB16_3;
	mov.u32 	%r141, _ZZN3cub18CUB_300001_SM_10006detail9transform23transform_kernel_ublkcpINS2_19async_copy_policy_tILi128EEEiN4cuda3std3__44plusIfEEN6thrust24THRUST_300001_SM_1000_NS6detail15normal_iteratorINSC_10device_ptrIfEEEEJffEEEvT0_iT1_T2_DpNS2_16aligned_base_ptrIT3_EEE3bar;
	mov.b32 	%r142, 1;
	// begin inline asm
	mbarrier.init.shared.b64 [%r141], %r142;
	// end inline asm
	// begin inline asm
	fence.proxy.async.shared::cta; // 6.
	// end inline asm
	mul.wide.s32 	%rd120, %r4, 4;
	add.s32 	%r151, %r7, 15;
	add.s32 	%r152, %r151, %r1;
	and.b32  	%r144, %r152, -16;
	cvta.to.global.u64 	%rd121, %rd64;
	add.s64 	%rd117, %rd121, %rd120;
	mov.u32 	%r143, _ZN3cub18CUB_300001_SM_10006detail9transform4smemE;
	// begin inline asm
	cp.async.bulk.shared::cluster.global.mbarrier::complete_tx::bytes [%r143], [%rd117], %r144, [%r141];
	// end inline asm
	add.s32 	%r153, %r151, %r2;
	and.b32  	%r147, %r153, -16;
	add.s32 	%r154, %r143, %r7;
	add.s32 	%r146, %r154, 128;
	cvta.to.global.u64 	%rd122, %rd66;
	add.s64 	%rd118, %rd122, %rd120;
	// begin inline asm
	cp.async.bulk.shared::cluster.global.mbarrier::complete_tx::bytes [%r146], [%rd118], %r147, [%r141];
	// end inline asm
	add.s32 	%r150, %r147, %r144;
	// begin inline asm
	mbarrier.arrive.expect_tx.release.cta.shared::cta.b64 %rd119, [%r141], %r150; // 8. 
	// end inline asm
$L__BB16_3:
	bar.sync 	0;
	mov.u32 	%r156, _ZZN3cub18CUB_300001_SM_10006detail9transform23transform_kernel_ublkcpINS2_19async_copy_policy_tILi128EEEiN4cuda3std3__44plusIfEEN6thrust24THRUST_300001_SM_1000_NS6detail15normal_iteratorINSC_10device_ptrIfEEEEJffEEEvT0_iT1_T2_DpNS2_16aligned_base_ptrIT3_EEE3bar;
$L__BB16_4:
	mov.b32 	%r157, 0;
	// begin inline asm
	{
	 .reg .pred P_OUT; 
	mbarrier.try_wait.parity.shared::cta.b64  P_OUT, [%r156], %r157;                                // 7a. 
	selp.b32 %r155, 1, 0, P_OUT; 
}
	// end inline asm
	setp.eq.s32 	%p21, %r155, 0;
	@%p21 bra 	$L__BB16_4;
	bra.uni 	$L__BB16_26;
$L__BB16_5:
	cvt.s64.s32 	%rd4, %r1;
	cvt.s64.s32 	%rd5, %r4;
	shl.b32 	%r77, %r6, 2;
	cvt.s64.s32 	%rd69, %r77;
	shr.u64 	%rd6, %rd69, 2;
	mov.u32 	%r8, %ntid.x;
	mov.u32 	%r9, %ntid.y;
	mul.lo.s32 	%r78, %r8, %r9;
	mov.u32 	%r10, %ntid.z;
	mul.lo.s32 	%r11, %r78, %r10;
	mov.u32 	%r79, %tid.x;
	mov.u32 	%r80, %tid.y;
	mov.u32 	%r81, %tid.z;
	mad.lo.s32 	%r82, %r81, %r9, %r80;
	mad.lo.s32 	%r83, %r82, %r8, %r79;
	cvt.u64.u32 	%rd140, %r83;
	setp.le.u64 	%p4, %rd6, %rd140;
	@%p4 bra 	$L__BB16_15;
	cvt.u32.u64 	%r84, %rd140;
	cvt.u64.u32 	%rd8, %r11;
	add.s32 	%r85, %r84, %r11;
	cvt.u64.u32 	%rd70, %r85;
	max.u64 	%rd71, %rd6, %rd70;
	setp.gt.u64 	%p5, %rd6, %rd70;
	selp.u64 	%rd9, 1, 0, %p5;
	add.s64 	%rd72, %rd9, %rd70;
	sub.s64 	%rd10, %rd71, %rd72;
	and.b64  	%rd73, %rd10, -4294967296;
	setp.ne.s64 	%p6, %rd73, 0;
	@%p6 bra 	$L__BB16_8;
	cvt.u32.u64 	%r86, %rd8;
	cvt.u32.u64 	%r87, %rd10;
	div.u32 	%r88, %r87, %r86;
	cvt.u64.u32 	%rd129, %r88;
	bra.uni 	$L__BB16_9;
$L__BB16_8:
	div.u64 	%rd129, %rd10, %rd8;
$L__BB16_9:
	add.s64 	%rd14, %rd129, %rd9;
	and.b64  	%rd74, %rd14, 3;
	setp.eq.s64 	%p7, %rd74, 3;
	mov.u64 	%rd133, %rd140;
	@%p7 bra 	$L__BB16_12;
	shl.b64 	%rd75, %rd140, 2;
	shl.b64 	%rd76, %rd5, 2;
	add.s64 	%rd77, %rd75, %rd76;
	add.s64 	%rd78, %rd77, %rd4;
	add.s64 	%rd131, %rd64, %rd78;
	mov.u32 	%r90, _ZN3cub18CUB_300001_SM_10006detail9transform4smemE;
	add.s32 	%r91, %r1, %r90;
	shl.b32 	%r92, %r84, 2;
	add.s32 	%r170, %r91, %r92;
	mul.lo.s32 	%r93, %r10, %r9;
	mul.lo.s32 	%r94, %r93, %r8;
	shl.b32 	%r13, %r94, 2;
	add.s64 	%rd79, %rd14, 1;
	and.b64  	%rd80, %rd79, 3;
	neg.s64 	%rd130, %rd80;
	mov.u64 	%rd133, %rd140;
$L__BB16_11:
	.pragma "nounroll";
	// begin inline asm
	cp.async.ca.shared.global [%r170], [%rd131], 4, 4;
	// end inline asm
	add.s64 	%rd133, %rd133, %rd8;
	shl.b64 	%rd82, %rd8, 2;
	add.s64 	%rd131, %rd131, %rd82;
	add.s32 	%r170, %r170, %r13;
	add.s64 	%rd130, %rd130, 1;
	setp.ne.s64 	%p8, %rd130, 0;
	@%p8 bra 	$L__BB16_11;
$L__BB16_12:
	setp.lt.u64 	%p9, %rd14, 3;
	@%p9 bra 	$L__BB16_15;
	shl.b64 	%rd24, %rd8, 2;
	shl.b64 	%rd83, %rd133, 2;
	shl.b64 	%rd84, %rd5, 2;
	add.s64 	%rd25, %rd83, %rd84;
	shl.b64 	%rd85, %rd8, 3;
	add.s64 	%rd26, %rd25, %rd85;
	add.s64 	%rd86, %rd133, %rd5;
	shl.b64 	%rd87, %rd86, 2;
	mad.lo.s64 	%rd27, %rd8, 12, %rd87;
	cvt.u32.u64 	%r96, %rd65;
	mov.u32 	%r97, _ZN3cub18CUB_300001_SM_10006detail9transform4smemE;
	add.s32 	%r98, %r96, %r97;
	mul.lo.s32 	%r99, %r10, %r9;
	mul.lo.s32 	%r100, %r99, %r8;
	shl.b32 	%r101, %r100, 2;
	cvt.u32.u64 	%r102, %rd133;
	shl.b32 	%r103, %r102, 2;
	add.s32 	%r171, %r98, %r103;
	add.s32 	%r174, %r171, %r101;
	shl.b32 	%r104, %r100, 3;
	add.s32 	%r173, %r171, %r104;
	mad.lo.s32 	%r172, %r100, 12, %r171;
	cvt.s64.s32 	%rd88, %rd65;
	add.s64 	%rd134, %rd64, %rd88;
$L__BB16_14:
	add.s64 	%rd89, %rd134, %rd25;
	// begin inline asm
	cp.async.ca.shared.global [%r171], [%rd89], 4, 4;
	// end inline asm
	add.s64 	%rd93, %rd25, %rd24;
	add.s64 	%rd90, %rd134, %rd93;
	// begin inline asm
	cp.async.ca.shared.global [%r174], [%rd90], 4, 4;
	// end inline asm
	add.s64 	%rd91, %rd134, %rd26;
	// begin inline asm
	cp.async.ca.shared.global [%r173], [%rd91], 4, 4;
	// end inline asm
	add.s64 	%rd92, %rd134, %rd27;
	// begin inline asm
	cp.async.ca.shared.global [%r172], [%rd92], 4, 4;
	// end inline asm
	add.s64 	%rd133, %rd133, %rd24;
	mul.wide.u32 	%rd94, %r11, 16;
	add.s64 	%rd134, %rd134, %rd94;
	mul.lo.s32 	%r109, %r10, %r9;
	mul.lo.s32 	%r110, %r109, %r8;
	shl.b32 	%r111, %r110, 4;
	add.s32 	%r174, %r174, %r111;
	add.s32 	%r173, %r173, %r111;
	add.s32 	%r172, %r172, %r111;
	add.s32 	%r171, %r171, %r111;
	setp.lt.u64 	%p10, %rd133, %rd6;
	@%p10 bra 	$L__BB16_14;
$L__BB16_15:
	setp.le.u64 	%p11, %rd6, %rd140;
	// begin inline asm
	cp.async.commit_group;
	// end inline asm
	cvt.s64.s32 	%rd33, %r2;
	@%p11 bra 	$L__BB16_25;
	cvt.u32.u64 	%r112, %rd140;
	cvt.u64.u32 	%rd34, %r11;
	add.s32 	%r113, %r112, %r11;
	cvt.u64.u32 	%rd95, %r113;
	max.u64 	%rd96, %rd6, %rd95;
	setp.gt.u64 	%p12, %rd6, %rd95;
	selp.u64 	%rd35, 1, 0, %p12;
	add.s64 	%rd97, %rd35, %rd95;
	sub.s64 	%rd36, %rd96, %rd97;
	and.b64  	%rd98, %rd36, -4294967296;
	setp.ne.s64 	%p13, %rd98, 0;
	@%p13 bra 	$L__BB16_18;
	cvt.u32.u64 	%r114, %rd34;
	cvt.u32.u64 	%r115, %rd36;
	div.u32 	%r116, %r115, %r114;
	cvt.u64.u32 	%rd136, %r116;
	bra.uni 	$L__BB16_19;
$L__BB16_18:
	div.u64 	%rd136, %rd36, %rd34;
$L__BB16_19:
	add.s64 	%rd40, %rd136, %rd35;
	and.b64  	%rd99, %rd40, 3;
	setp.eq.s64 	%p14, %rd99, 3;
	@%p14 bra 	$L__BB16_22;
	shl.b64 	%rd100, %rd140, 2;
	shl.b64 	%rd101, %rd5, 2;
	add.s64 	%rd102, %rd100, %rd101;
	add.s64 	%rd103, %rd102, %rd33;
	add.s64 	%rd138, %rd66, %rd103;
	shl.b64 	%rd42, %rd34, 2;
	mov.u32 	%r118, _ZN3cub18CUB_300001_SM_10006detail9transform4smemE;
	add.s32 	%r119, %r2, %r118;
	add.s32 	%r120, %r119, %r7;
	shl.b32 	%r121, %r112, 2;
	add.s32 	%r175, %r120, %r121;
	mul.lo.s32 	%r122, %r10, %r9;
	mul.lo.s32 	%r123, %r122, %r8;
	shl.b32 	%r29, %r123, 2;
	add.s64 	%rd104, %rd40, 1;
	and.b64  	%rd105, %rd104, 3;
	neg.s64 	%rd137, %rd105;
$L__BB16_21:
	.pragma "nounroll";
	add.s32 	%r124, %r175, 128;
	// begin inline asm
	cp.async.ca.shared.global [%r124], [%rd138], 4, 4;
	// end inline asm
	add.s64 	%rd140, %rd140, %rd34;
	add.s64 	%rd138, %rd138, %rd42;
	add.s32 	%r175, %r175, %r29;
	add.s64 	%rd137, %rd137, 1;
	setp.ne.s64 	%p15, %rd137, 0;
	@%p15 bra 	$L__BB16_21;
$L__BB16_22:
	setp.lt.u64 	%p16, %rd40, 3;
	@%p16 bra 	$L__BB16_25;
	shl.b64 	%rd51, %rd34, 2;
	shl.b64 	%rd107, %rd140, 2;
	shl.b64 	%rd108, %rd5, 2;
	add.s64 	%rd52, %rd107, %rd108;
	add.s64 	%rd53, %rd52, %rd51;
	shl.b64 	%rd54, %rd34, 4;
	shl.b64 	%rd109, %rd34, 3;
	add.s64 	%rd55, %rd52, %rd109;
	add.s64 	%rd110, %rd140, %rd5;
	shl.b64 	%rd111, %rd110, 2;
	mad.lo.s64 	%rd56, %rd34, 12, %rd111;
	mov.u32 	%r125, _ZN3cub18CUB_300001_SM_10006detail9transform4smemE;
	add.s32 	%r126, %r2, %r125;
	mul.lo.s32 	%r127, %r10, %r9;
	mul.lo.s32 	%r128, %r127, %r8;
	shl.b32 	%r129, %r128, 2;
	cvt.u32.u64 	%r130, %rd140;
	shl.b32 	%r131, %r130, 2;
	add.s32 	%r132, %r126, %r7;
	add.s32 	%r176, %r132, %r131;
	add.s32 	%r179, %r176, %r129;
	shl.b32 	%r33, %r128, 4;
	shl.b32 	%r133, %r128, 3;
	add.s32 	%r178, %r176, %r133;
	mad.lo.s32 	%r177, %r128, 12, %r176;
	add.s64 	%rd141, %rd66, %rd33;
$L__BB16_24:
	add.s64 	%rd113, %rd141, %rd52;
	add.s32 	%r134, %r176, 128;
	// begin inline asm
	cp.async.ca.shared.global [%r134], [%rd113], 4, 4;
	// end inline asm
	add.s64 	%rd114, %rd141, %rd53;
	add.s32 	%r135, %r179, 128;
	// begin inline asm
	cp.async.ca.shared.global [%r135], [%rd114], 4, 4;
	// end inline asm
	add.s64 	%rd115, %rd141, %rd55;
	add.s32 	%r136, %r178, 128;
	// begin inline asm
	cp.async.ca.shared.global [%r136], [%rd115], 4, 4;
	// end inline asm
	add.s64 	%rd116, %rd141, %rd56;
	add.s32 	%r137, %r177, 128;
	// begin inline asm
	cp.async.ca.shared.global [%r137], [%rd116], 4, 4;
	// end inline asm
	add.s64 	%rd140, %rd140, %rd51;
	add.s64 	%rd141, %rd141, %rd54;
	add.s32 	%r179, %r179, %r33;
	add.s32 	%r178, %r178, %r33;
	add.s32 	%r177, %r177, %r33;
	add.s32 	%r176, %r176, %r33;
	setp.lt.u64 	%p17, %rd140, %rd6;
	@%p17 bra 	$L__BB16_24;
$L__BB16_25:
	// begin inline asm
	cp.async.commit_group;
	// end inline asm
	// begin inline asm
	cp.async.wait_group 0;
	// end inline asm
	barrier.sync 	0;
$L__BB16_26:
	cvt.u32.u64 	%r45, %rd65;
	setp.gt.s32 	%p22, %r3, %r5;
	@%p22 bra 	$L__BB16_30;
	setp.lt.s32 	%p23, %r70, 1;
	@%p23 bra 	$L__BB16_35;
	mov.u32 	%r180, %tid.x;
	neg.s32 	%r183, %r70;
	add.s32 	%r158, %r2, %r7;
	shl.b32 	%r159, %r180, 2;
	add.s32 	%r160, %r158, %r159;
	mov.u32 	%r161, _ZN3cub18CUB_300001_SM_10006detail9transform4smemE;
	add.s32 	%r162, %r160, %r161;
	add.s32 	%r182, %r162, 128;
	add.s32 	%r163, %r45, %r159;
	add.s32 	%r181, %r161, %r163;
	mul.wide.s32 	%rd123, %r4, 4;
	add.s64 	%rd62, %rd1, %rd123;
$L__BB16_29:
	.pragma "nounroll";
	mul.wide.s32 	%rd124, %r180, 4;
	add.s64 	%rd125, %rd62, %rd124;
	ld.shared.f32 	%f1, [%r181];
	ld.shared.f32 	%f2, [%r182];
	add.f32 	%f3, %f1, %f2;
	st.global.f32 	[%rd125], %f3;
	add.s32 	%r183, %r183, 1;
	setp.eq.s32 	%p24, %r183, 0;
	add.s32 	%r182, %r182, 512;
	add.s32 	%r181, %r181, 512;
	add.s32 	%r180, %r180, 128;
	@%p24 bra 	$L__BB16_35;
	bra.uni 	$L__BB16_29;
$L__BB16_30:
	setp.lt.s32 	%p25, %r70, 1;
	@%p25 bra 	$L__BB16_35;
	mov.u32 	%r184, %tid.x;
	neg.s32 	%r187, %r70;
	add.s32 	%r164, %r2, %r7;
	shl.b32 	%r165, %r184, 2;
	add.s32 	%r166, %r164, %r165;
	mov.u32 	%r167, _ZN3cub18CUB_300001_SM_10006detail9transform4smemE;
	add.s32 	%r168, %r166, %r167;
	add.s32 	%r186, %r168, 128;
	add.s32 	%r169, %r45, %r165;
	add.s32 	%r185, %r167, %r169;
	mul.wide.s32 	%rd126, %r4, 4;
	add.s64 	%rd63, %rd1, %rd126;
$L__BB16_32:
	.pragma "nounroll";
	setp.ge.s32 	%p26, %r184, %r6;
	@%p26 bra 	$L__BB16_34;
	ld.shared.f32 	%f4, [%r185];
	ld.shared.f32 	%f5, [%r186];
	add.f32 	%f6, %f4, %f5;
	mul.wide.s32 	%rd127, %r184, 4;
	add.s64 	%rd128, %rd63, %rd127;
	st.global.f32 	[%rd128], %f6;
$L__BB16_34:
	add.s32 	%r187, %r187, 1;
	setp.ne.s32 	%p27, %r187, 0;
	add.s32 	%r186, %r186, 512;
	add.s32 	%r185, %r185, 512;
	add.s32 	%r184, %r184, 128;
	@%p27 bra 	$L__BB16_32;
$L__BB16_35:
	ret;

}
	// .globl	_ZN3cub18CUB_300001_SM_10006detail9transform16transform_kernelINS2_10policy_hubILb0EN4cuda3std3__45tupleIJN6thrust24THRUST_300001_SM_1000_NS6detail15normal_iteratorINSA_10device_ptrIfEEEESF_EEEE10policy1000ElNS7_4plusIfEESF_JPfSL_EEEvT0_iT1_T2_DpNS2_10kernel_argIT3_EE
.visible .entry _ZN3cub18CUB_300001_SM_10006detail9transform16transform_kernelINS2_10policy_hubILb0EN4cuda3std3__45tupleIJN6thrust24THRUST_300001_SM_1000_NS6detail15normal_iteratorINSA_10device_ptrIfEEEESF_EEEE10policy1000ElNS7_4plusIfEESF_JPfSL_EEEvT0_iT1_T2_DpNS2_10kernel_argIT3_EE(
	.param .u64 _ZN3cub18CUB_300001_SM_10006detail9transform16transform_kernelINS2_10policy_hubILb0EN4cuda3std3__45tupleIJN6thrust24THRUST_300001_SM_1000_NS6detail15normal_iteratorINSA_10device_ptrIfEEEESF_EEEE10policy1000ElNS7_4plusIfEESF_JPfSL_EEEvT0_iT1_T2_DpNS2_10kernel_argIT3_EE_param_0,
	.param .u32 _ZN3cub18CUB_300001_SM_10006detail9transform16transform_kernelINS2_10policy_hubILb0EN4cuda3std3__45tupleIJN6thrust24THRUST_300001_SM_1000_NS6detail15normal_iteratorINSA_10device_ptrIfEEEESF_EEEE10policy1000ElNS7_4plusIfEESF_JPfSL_EEEvT0_iT1_T2_DpNS2_10kernel_argIT3_EE_param_1,
	.param .align 1 .b8 _ZN3cub18CUB_300001_SM_10006detail9transform16transform_kernelINS2_10policy_hubILb0EN4cuda3std3__45tupleIJN6thrust24THRUST_300001_SM_1000_NS6detail15normal_iteratorINSA_10device_ptrIfEEEESF_EEEE10policy1000ElNS7_4plusIfEESF_JPfSL_EEEvT0_iT1_T2_DpNS2_10kernel_argIT3_EE_param_2[1],
	.param .align 8 .b8 _ZN3cub18CUB_300001_SM_10006detail9transform16transform_kernelINS2_10policy_hubILb0EN4cuda3std3__45tupleIJN6thrust24THRUST_300001_SM_1000_NS6detail15normal_iteratorINSA_10device_ptrIfEEEESF_EEEE10policy1000ElNS7_4plusIfEESF_JPfSL_EEEvT0_iT1_T2_DpNS2_10kernel_argIT3_EE_param_3[8],
	.param .align 8 .b8 _ZN3cub18CUB_300001_SM_10006detail9transform16transform_kernelINS2_10policy_hubILb0EN4cuda3std3__45tupleIJN6thrust24THRUST_300001_SM_1000_NS6detail15normal_iteratorINSA_10device_ptrIfEEEESF_EEEE10policy1000ElNS7_4plusIfEESF_JPfSL_EEEvT0_iT1_T2_DpNS2_10kernel_argIT3_EE_param_4[16],
	.param .align 8 .b8 _ZN3cub18CUB_300001_SM_10006detail9transform16transform_kernelINS2_10policy_hubILb0EN4cuda3std3__45tupleIJN6thrust24THRUST_300001_SM_1000_NS6detail15normal_iteratorINSA_10device_ptrIfEEEESF_EEEE10policy1000ElNS7_4plusIfEESF_JPfSL_EEEvT0_iT1_T2_DpNS2_10kernel_argIT3_EE_param_5[16]
)
.maxntid 128
{
	.reg .pred 	%p<28>;
	.reg .b32 	%r<181>;
	.reg .b32 	%f<7>;
	.reg .b64 	%rd<147>;
	// demoted variable
	.shared .align 8 .u64 _ZZN3cub18CUB_300001_SM_10006detail9transform23transform_kernel_ublkcpINS2_19async_copy_policy_tILi128EEElN4cuda3std3__44plusIfEEN6thrust24THRUST_300001_SM_1000_NS6detail15normal_iteratorINSC_10device_ptrIfEEEEJffEEEvT0_iT1_T2_DpNS2_16aligned_base_ptrIT3_EEE3bar;
	ld.param.u64 	%rd68, [_ZN3cub18CUB_300001_SM_10006detail9transform16transform_kernelINS2_10policy_hubILb0EN4cuda3std3__45tupleIJN6thrust24THRUST_300001_SM_1000_NS6detail15normal_iteratorINSA_10device_ptrIfEEEESF_EEEE10policy1000ElNS7_4plusIfEESF_JPfSL_EEEvT0_iT1_T2_DpNS2_10kernel_argIT3_EE_param_5];
	ld.param.u64 	%rd66, [_ZN3cub18CUB_300001_SM_10006detail9transform16transform_kernelINS2_10policy_hubILb0EN4cuda3std3__45tupleIJN6thrust24THRUST_300001_SM_1000_NS6detail15normal_iteratorINSA_10device_ptrIfEEEESF_EEEE10policy1000ElNS7_4plusIfEESF_JPfSL_EEEvT0_iT1_T2_DpNS2_10kernel_argIT3_EE_param_4];
	ld.param.u64 	%rd70, [_ZN3cub18CUB_300001_SM_10006detail9transform16transform_kernelINS2_10policy_hubILb0EN4cuda3std3__45tupleIJN6thrust24THRUST_300001_SM_1000_NS6detail15normal_iteratorINSA_10device_ptrIfEEEESF_EEEE10policy1000ElNS7_4plusIfEESF_JPfSL_EEEvT0_iT1_T2_DpNS2_10kernel_argIT3_EE_param_0];
	ld.param.u64 	%rd69, [_ZN3cub18CUB_300001_SM_10006detail9transform16transform_kernelINS2_10policy_hubILb0EN4cuda3std3__45tupleIJN6thrust24THRUST_300001_SM_1000_NS6detail15normal_iteratorINSA_10device_ptrIfEEEESF_EEEE10policy1000ElNS7_4plusIfEESF_JPfSL_EEEvT0_iT1_T2_DpNS2_10kernel_argIT3_EE_param_5+8];
	ld.param.u64 	%rd67, [_ZN3cub18CUB_300001_SM_10006detail9transform16transform_kernelINS2_10policy_hubILb0EN4cuda3std3__45tupleIJN6thrust24THRUST_300001_SM_1000_NS6detail15normal_iteratorINSA_10device_ptrIfEEEESF_EEEE10policy1000ElNS7_4plusIfEESF_JPfSL_EEEvT0_iT1_T2_DpNS2_10kernel_argIT3_EE_param_4+8];
	ld.param.u64 	%rd71, [_ZN3cub18CUB_300001_SM_10006detail9transform16transform_kernelINS2_10policy_hubILb0EN4cuda3std3__45tupleIJN6thrust24THRUST_300001_SM_1000_NS6detail15normal_iteratorINSA_10device_ptrIfEEEESF_EEEE10policy1000ElNS7_4plusIfEESF_JPfSL_EEEvT0_iT1_T2_DpNS2_10kernel_argIT3_EE_param_3];
	ld.param.u32 	%r68, [_ZN3cub18CUB_300001_SM_10006detail9transform16transform_kernelINS2_10policy_hubILb0EN4cuda3std3__45tupleIJN6thrust24THRUST_300001_SM_1000_NS6detail15normal_iteratorINSA_10device_ptrIfEEEESF_EEEE10policy1000ElNS7_4plusIfEESF_JPfSL_EEEvT0_iT1_T2_DpNS2_10kernel_argIT3_EE_param_1];
	cvta.to.global.u64 	%rd1, %rd71;
	cvt.u32.u64 	%r1, %rd67;
	cvt.u32.u64 	%r2, %rd69;
	shl.b32 	%r3, %r68, 7;
	mov.u32 	%r69, %ctaid.x;
	cvt.u64.u32 	%rd72, %r69;
	cvt.s64.s32 	%rd73, %r3;
	mul.lo.s64 	%rd4, %rd73, %rd72;
	sub.s64 	%rd74, %rd70, %rd4;
	min.s64 	%rd75, %rd74, %rd73;
	cvt.u32.u64 	%r4, %rd75;
	setp.eq.s32 	%p1, %r69, 0;
	add.s32 	%r71, %r69, 2;
	mov.u32 	%r72, %nctaid.x;
	setp.ge.u32 	%p2, %r71, %r72;
	shl.b32 	%r5, %r68, 9;
	or.pred  	%p3, %p1, %p2;
	@%p3 bra 	$L__BB17_5;
	mov.b32 	%r132, -1;
	// begin inline asm
	{
	 .reg .pred P_OUT; 
	elect.sync _|P_OUT, %r132;
	selp.b32 %r131, 1, 0, P_OUT; 
}
	// end inline asm
	mov.u32 	%r133, %tid.x;
	setp.gt.u32 	%p18, %r133, 31;
	setp.eq.s32 	%p19, %r131, 0;
	or.pred  	%p20, %p18, %p19;
	@%p20 bra 	$L__BB17_3;
	mov.u32 	%r134, _ZZN3cub18CUB_300001_SM_10006detail9transform23transform_kernel_ublkcpINS2_19async_copy_policy_tILi128EEElN4cuda3std3__44plusIfEEN6thrust24THRUST_300001_SM_1000_NS6detail15normal_iteratorINSC_10device_ptrIfEEEEJffEEEvT0_iT1_T2_DpNS2_16aligned_base_ptrIT3_EEE3bar;
	mov.b32 	%r135, 1;
	// begin inline asm
	mbarrier.init.shared.b64 [%r134], %r135;
	// end inline asm
	// begin inline asm
	fence.proxy.async.shared::cta; // 6.
	// end inline asm
	shl.b64 	%rd124, %rd4, 2;
	add.s32 	%r144, %r5, 15;
	add.s32 	%r145, %r144, %r1;
	and.b32  	%r137, %r145, -16;
	cvta.to.global.u64 	%rd125, %rd66;
	add.s64 	%rd121, %rd125, %rd124;
	mov.u32 	%r136, _ZN3cub18CUB_300001_SM_10006detail9transform4smemE;
	// begin inline asm
	cp.async.bulk.shared::cluster.global.mbarrier::complete_tx::bytes [%r136], [%rd121], %r137, [%r134];
	// end inline asm
	add.s32 	%r146, %r144, %r2;
	and.b32  	%r140, %r146, -16;
	add.s32 	%r147, %r136, %r5;
	add.s32 	%r139, %r147, 128;
	cvta.to.global.u64 	%rd126, %rd68;
	add.s64 	%rd122, %rd126, %rd124;
	// begin inline asm
	cp.async.bulk.shared::cluster.global.mbarrier::complete_tx::bytes [%r139], [%rd122], %r140, [%r134];
	// end inline asm
	add.s32 	%r143, %r140, %r137;
	// begin inline asm
	mbarrier.arrive.expect_tx.release.cta.shared::cta.b64 %rd123, [%r134], %r143; // 8. 
	// end inline asm
$L__BB17_3:
	bar.sync 	0;
	mov.u32 	%r149, _ZZN3cub18CUB_300001_SM_10006detail9transform23transform_kernel_ublkcpINS2_19async_copy_policy_tILi128EEElN4cuda3std3__44plusIfEEN6thrust24THRUST_300001_SM_1000_NS6detail15normal_iteratorINSC_10device_ptrIfEEEEJffEEEvT0_iT1_T2_DpNS2_16aligned_base_ptrIT3_EEE3bar;
$L__BB17_4:
	mov.b32 	%r150, 0;
	// begin inline asm
	{
	 .reg .pred P_OUT; 
	mbarrier.try_wait.parity.shared::cta.b64  P_OUT, [%r149], %r150;                                // 7a. 
	selp.b32 %r148, 1, 0, P_OUT; 
}
	// end inline asm
	setp.eq.s32 	%p21, %r148, 0;
	@%p21 bra 	$L__BB17_4;
	bra.uni 	$L__BB17_26;
$L__BB17_5:
	cvt.s64.s32 	%rd5, %r1;
	shl.b32 	%r74, %r4, 2;
	cvt.s64.s32 	%rd76, %r74;
	shr.u64 	%rd6, %rd76, 2;
	mov.u32 	%r6, %ntid.x;
	mov.u32 	%r7, %ntid.y;
	mul.lo.s32 	%r75, %r6, %r7;
	mov.u32 	%r8, %ntid.z;
	mul.lo.s32 	%r9, %r75, %r8;
	mov.u32 	%r76, %tid.x;
	mov.u32 	%r77, %tid.y;
	mov.u32 	%r78, %tid.z;
	mad.lo.s32 	%r79, %r78, %r7, %r77;
	mad.lo.s32 	%r80, %r79, %r6, %r76;
	cvt.u64.u32 	%rd144, %r80;
	setp.le.u64 	%p4, %rd6, %rd144;
	@%p4 bra 	$L__BB17_15;
	cvt.u32.u64 	%r81, %rd144;
	cvt.u64.u32 	%rd8, %r9;
	add.s32 	%r82, %r81, %r9;
	cvt.u64.u32 	%rd77, %r82;
	max.u64 	%rd78, %rd6, %rd77;
	setp.gt.u64 	%p5, %rd6, %rd77;
	selp.u64 	%rd9, 1, 0, %p5;
	add.s64 	%rd79, %rd9, %rd77;
	sub.s64 	%rd10, %rd78, %rd79;
	and.b64  	%rd80, %rd10, -4294967296;
	setp.ne.s64 	%p6, %rd80, 0;
	@%p6 bra 	$L__BB17_8;
	cvt.u32.u64 	%r83, %rd8;
	cvt.u32.u64 	%r84, %rd10;
	div.u32 	%r85, %r84, %r83;
	cvt.u64.u32 	%rd133, %r85;
	bra.uni 	$L__BB17_9;
$L__BB17_8:
	div.u64 	%rd133, %rd10, %rd8;
$L__BB17_9:
	add.s64 	%rd14, %rd133, %rd9;
	and.b64  	%rd81, %rd14, 3;
	setp.eq.s64 	%p7, %rd81, 3;
	mov.u64 	%rd137, %rd144;
	@%p7 bra 	$L__BB17_12;
	shl.b64 	%rd82, %rd4, 2;
	shl.b64 	%rd83, %rd144, 2;
	add.s64 	%rd84, %rd82, %rd83;
	add.s64 	%rd85, %rd84, %rd5;
	add.s64 	%rd135, %rd66, %rd85;
	shl.b64 	%rd16, %rd8, 2;
	mov.u32 	%r87, _ZN3cub18CUB_300001_SM_10006detail9transform4smemE;
	add.s32 	%r88, %r1, %r87;
	shl.b32 	%r89, %r81, 2;
	add.s32 	%r163, %r88, %r89;
	mul.lo.s32 	%r90, %r8, %r7;
	mul.lo.s32 	%r91, %r90, %r6;
	shl.b32 	%r11, %r91, 2;
	add.s64 	%rd86, %rd14, 1;
	and.b64  	%rd87, %rd86, 3;
	neg.s64 	%rd134, %rd87;
	mov.u64 	%rd137, %rd144;
$L__BB17_11:
	.pragma "nounroll";
	// begin inline asm
	cp.async.ca.shared.global [%r163], [%rd135], 4, 4;
	// end inline asm
	add.s64 	%rd137, %rd137, %rd8;
	add.s64 	%rd135, %rd135, %rd16;
	add.s32 	%r163, %r163, %r11;
	add.s64 	%rd134, %rd134, 1;
	setp.ne.s64 	%p8, %rd134, 0;
	@%p8 bra 	$L__BB17_11;
$L__BB17_12:
	setp.lt.u64 	%p9, %rd14, 3;
	@%p9 bra 	$L__BB17_15;
	shl.b64 	%rd25, %rd8, 2;
	shl.b64 	%rd89, %rd4, 2;
	shl.b64 	%rd90, %rd137, 2;
	add.s64 	%rd26, %rd89, %rd90;
	shl.b64 	%rd27, %rd8, 4;
	shl.b64 	%rd91, %rd8, 3;
	add.s64 	%rd28, %rd26, %rd91;
	add.s64 	%rd92, %rd137, %rd4;
	shl.b64 	%rd93, %rd92, 2;
	mad.lo.s64 	%rd29, %rd8, 12, %rd93;
	mov.u32 	%r93, _ZN3cub18CUB_300001_SM_10006detail9transform4smemE;
	add.s32 	%r94, %r1, %r93;
	mul.lo.s32 	%r95, %r8, %r7;
	mul.lo.s32 	%r96, %r95, %r6;
	shl.b32 	%r97, %r96, 2;
	cvt.u32.u64 	%r98, %rd137;
	shl.b32 	%r99, %r98, 2;
	add.s32 	%r164, %r94, %r99;
	add.s32 	%r167, %r164, %r97;
	shl.b32 	%r15, %r96, 4;
	shl.b32 	%r100, %r96, 3;
	add.s32 	%r166, %r164, %r100;
	mad.lo.s32 	%r165, %r96, 12, %r164;
	cvt.s64.s32 	%rd94, %r1;
	add.s64 	%rd138, %rd66, %rd94;
$L__BB17_14:
	add.s64 	%rd95, %rd138, %rd26;
	// begin inline asm
	cp.async.ca.shared.global [%r164], [%rd95], 4, 4;
	// end inline asm
	add.s64 	%rd99, %rd26, %rd25;
	add.s64 	%rd96, %rd138, %rd99;
	// begin inline asm
	cp.async.ca.shared.global [%r167], [%rd96], 4, 4;
	// end inline asm
	add.s64 	%rd97, %rd138, %rd28;
	// begin inline asm
	cp.async.ca.shared.global [%r166], [%rd97], 4, 4;
	// end inline asm
	add.s64 	%rd98, %rd138, %rd29;
	// begin inline asm
	cp.async.ca.shared.global [%r165], [%rd98], 4, 4;
	// end inline asm
	add.s64 	%rd137, %rd137, %rd25;
	add.s64 	%rd138, %rd138, %rd27;
	add.s32 	%r167, %r167, %r15;
	add.s32 	%r166, %r166, %r15;
	add.s32 	%r165, %r165, %r15;
	add.s32 	%r164, %r164, %r15;
	setp.lt.u64 	%p10, %rd137, %rd6;
	@%p10 bra 	$L__BB17_14;
$L__BB17_15:
	setp.le.u64 	%p11, %rd6, %rd144;
	// begin inline asm
	cp.async.commit_group;
	// end inline asm
	cvt.s64.s32 	%rd35, %r2;
	@%p11 bra 	$L__BB17_25;
	cvt.u32.u64 	%r105, %rd144;
	cvt.u64.u32 	%rd36, %r9;
	add.s32 	%r106, %r105, %r9;
	cvt.u64.u32 	%rd100, %r106;
	max.u64 	%rd101, %rd6, %rd100;
	setp.gt.u64 	%p12, %rd6, %rd100;
	selp.u64 	%rd37, 1, 0, %p12;
	add.s64 	%rd102, %rd37, %rd100;
	sub.s64 	%rd38, %rd101, %rd102;
	and.b64  	%rd103, %rd38, -4294967296;
	setp.ne.s64 	%p13, %rd103, 0;
	@%p13 bra 	$L__BB17_18;
	cvt.u32.u64 	%r107, %rd36;
	cvt.u32.u64 	%r108, %rd38;
	div.u32 	%r109, %r108, %r107;
	cvt.u64.u32 	%rd140, %r109;
	bra.uni 	$L__BB17_19;
$L__BB17_18:
	div.u64 	%rd140, %rd38, %rd36;
$L__BB17_19:
	add.s64 	%rd42, %rd140, %rd37;
	and.b64  	%rd104, %rd42, 3;
	setp.eq.s64 	%p14, %rd104, 3;
	@%p14 bra 	$L__BB17_22;
	shl.b64 	%rd105, %rd4, 2;
	shl.b64 	%rd106, %rd144, 2;
	add.s64 	%rd107, %rd105, %rd106;
	add.s64 	%rd108, %rd107, %rd35;
	add.s64 	%rd142, %rd68, %rd108;
	shl.b64 	%rd44, %rd36, 2;
	mov.u32 	%r111, _ZN3cub18CUB_300001_SM_10006detail9transform4smemE;
	add.s32 	%r112, %r2, %r111;
	add.s32 	%r113, %r112, %r5;
	shl.b32 	%r114, %r105, 2;
	add.s32 	%r168, %r113, %r114;
	mul.lo.s32 	%r115, %r8, %r7;
	mul.lo.s32 	%r116, %r115, %r6;
	shl.b32 	%r28, %r116, 2;
	add.s64 	%rd109, %rd42, 1;
	and.b64  	%rd110, %rd109, 3;
	neg.s64 	%rd141, %rd110;
$L__BB17_21:
	.pragma "nounroll";
	add.s32 	%r117, %r168, 128;
	// begin inline asm
	cp.async.ca.shared.global [%r117], [%rd142], 4, 4;
	// end inline asm
	add.s64 	%rd144, %rd144, %rd36;
	add.s64 	%rd142, %rd142, %rd44;
	add.s32 	%r168, %r168, %r28;
	add.s64 	%rd141, %rd141, 1;
	setp.ne.s64 	%p15, %rd141, 0;
	@%p15 bra 	$L__BB17_21;
$L__BB17_22:
	setp.lt.u64 	%p16, %rd42, 3;
	@%p16 bra 	$L__BB17_25;
	shl.b64 	%rd53, %rd36, 2;
	shl.b64 	%rd112, %rd4, 2;
	shl.b64 	%rd113, %rd144, 2;
	add.s64 	%rd54, %rd112, %rd113;
	add.s64 	%rd55, %rd54, %rd53;
	shl.b64 	%rd56, %rd36, 4;
	shl.b64 	%rd114, %rd36, 3;
	add.s64 	%rd57, %rd54, %rd114;
	add.s64 	%rd115, %rd144, %rd4;
	shl.b64 	%rd116, %rd115, 2;
	mad.lo.s64 	%rd58, %rd36, 12, %rd116;
	mov.u32 	%r118, _ZN3cub18CUB_300001_SM_10006detail9transform4smemE;
	add.s32 	%r119, %r2, %r118;
	mul.lo.s32 	%r120, %r8, %r7;
	mul.lo.s32 	%r121, %r120, %r6;
	shl.b32 	%r122, %r121, 2;
	cvt.u32.u64 	%r123, %rd144;
	shl.b32 	%r124, %r123, 2;
	add.s32 	%r125, %r119, %r5;
	add.s32 	%r169, %r125, %r124;
	add.s32 	%r172, %r169, %r122;
	shl.b32 	%r32, %r121, 4;
	shl.b32 	%r126, %r121, 3;
	add.s32 	%r171, %r169, %r126;
	mad.lo.s32 	%r170, %r121, 12, %r169;
	add.s64 	%rd145, %rd68, %rd35;
$L__BB17_24:
	add.s64 	%rd117, %rd145, %rd54;
	add.s32 	%r127, %r169, 128;
	// begin inline asm
	cp.async.ca.shared.global [%r127], [%rd117], 4, 4;
	// end inline asm
	add.s64 	%rd118, %rd145, %rd55;
	add.s32 	%r128, %r172, 128;
	// begin inline asm
	cp.async.ca.shared.global [%r128], [%rd118], 4, 4;
	// end inline asm
	add.s64 	%rd119, %rd145, %rd57;
	add.s32 	%r129, %r171, 128;
	// begin inline asm
	cp.async.ca.shared.global [%r129], [%rd119], 4, 4;
	// end inline asm
	add.s64 	%rd120, %rd145, %rd58;
	add.s32 	%r130, %r170, 128;
	// begin inline asm
	cp.async.ca.shared.global [%r130], [%rd120], 4, 4;
	// end inline asm
	add.s64 	%rd144, %rd144, %rd53;
	add.s64 	%rd145, %rd145, %rd56;
	add.s32 	%r172, %r172, %r32;
	add.s32 	%r171, %r171, %r32;
	add.s32 	%r170, %r170, %r32;
	add.s32 	%r169, %r169, %r32;
	setp.lt.u64 	%p17, %rd144, %rd6;
	@%p17 bra 	$L__BB17_24;
$L__BB17_25:
	// begin inline asm
	cp.async.commit_group;
	// end inline asm
	// begin inline asm
	cp.async.wait_group 0;
	// end inline asm
	barrier.sync 	0;
$L__BB17_26:
	setp.eq.s32 	%p22, %r3, %r4;
	@%p22 bra 	$L__BB17_32;
	setp.lt.s32 	%p23, %r68, 1;
	@%p23 bra 	$L__BB17_35;
	mov.u32 	%r177, %tid.x;
	neg.s32 	%r180, %r68;
	add.s32 	%r151, %r2, %r5;
	shl.b32 	%r152, %r177, 2;
	add.s32 	%r153, %r151, %r152;
	mov.u32 	%r154, _ZN3cub18CUB_300001_SM_10006detail9transform4smemE;
	add.s32 	%r155, %r153, %r154;
	add.s32 	%r179, %r155, 128;
	add.s32 	%r156, %r1, %r152;
	add.s32 	%r178, %r154, %r156;
	shl.b64 	%rd127, %rd4, 2;
	add.s64 	%rd64, %rd1, %rd127;
$L__BB17_29:
	.pragma "nounroll";
	setp.ge.s32 	%p24, %r177, %r4;
	@%p24 bra 	$L__BB17_31;
	ld.shared.f32 	%f1, [%r178];
	ld.shared.f32 	%f2, [%r179];
	add.f32 	%f3, %f1, %f2;
	mul.wide.s32 	%rd128, %r177, 4;
	add.s64 	%rd129, %rd64, %rd128;
	st.global.f32 	[%rd129], %f3;
$L__BB17_31:
	add.s32 	%r180, %r180, 1;
	setp.ne.s32 	%p25, %r180, 0;
	add.s32 	%r179, %r179, 512;
	add.s32 	%r178, %r178, 512;
	add.s32 	%r177, %r177, 128;
	@%p25 bra 	$L__BB17_29;
	bra.uni 	$L__BB17_35;
$L__BB17_32:
	setp.lt.s32 	%p26, %r68, 1;
	@%p26 bra 	$L__BB17_35;
	mov.u32 	%r173, %tid.x;
	neg.s32 	%r176, %r68;
	add.s32 	%r157, %r2, %r5;
	shl.b32 	%r158, %r173, 2;
	add.s32 	%r159, %r157, %r158;
	mov.u32 	%r160, _ZN3cub18CUB_300001_SM_10006detail9transform4smemE;
	add.s32 	%r161, %r159, %r160;
	add.s32 	%r175, %r161, 128;
	add.s32 	%r162, %r1, %r158;
	add.s32 	%r174, %r160, %r162;
	shl.b64 	%rd130, %rd4, 2;
	add.s64 	%rd65, %rd1, %rd130;
$L__BB17_34:
	.pragma "nounroll";
	mul.wide.s32 	%rd131, %r173, 4;
	add.s64 	%rd132, %rd65, %rd131;
	ld.shared.f32 	%f4, [%r174];
	ld.shared.f32 	%f5, [%r175];
	add.f32 	%f6, %f4, %f5;
	st.global.f32 	[%rd132], %f6;
	add.s32 	%r176, %r176, 1;
	setp.eq.s32 	%p27, %r176, 0;
	add.s32 	%r175, %r175, 512;
	add.s32 	%r174, %r174, 512;
	add.s32 	%r173, %r173, 128;
	@%p27 bra 	$L__BB17_35;
	bra.uni 	$L__BB17_34;
$L__BB17_35:
	ret;

}
	// .globl	_ZN3cub18CUB_300001_SM_10006detail9transform16transform_kernelINS2_10policy_hubILb1EN4cuda3std3__45tupleIJN6thrust24THRUST_300001_SM_1000_NS6detail15normal_iteratorINSA_10device_ptrIfEEEEEEEE10policy1000EiZ16demoThrustBasicsvE6squareSF_JPfEEEvT0_iT1_T2_DpNS2_10kernel_argIT3_EE
.visible .entry _ZN3cub18CUB_300001_SM_10006detail9transform16transform_kernelINS2_10policy_hubILb1EN4cuda3std3__45tupleIJN6thrust24THRUST_300001_SM_1000_NS6detail15normal_iteratorINSA_10device_ptrIfEEEEEEEE10policy1000EiZ16demoThrustBasicsvE6squareSF_JPfEEEvT0_iT1_T2_DpNS2_10kernel_argIT3_EE(
	.param .u32 _ZN3cub18CUB_300001_SM_10006detail9transform16transform_kernelINS2_10policy_hubILb1EN4cuda3std3__45tupleIJN6thrust24THRUST_300001_SM_1000_NS6detail15normal_iteratorINSA_10device_ptrIfEEEEEEEE10policy1000EiZ16demoThrustBasicsvE6squareSF_JPfEEEvT0_iT1_T2_DpNS2_10kernel_argIT3_EE_param_0,
	.param .u32 _ZN3cub18CUB_300001_SM_10006detail9transform16transform_kernelINS2_10policy_hubILb1EN4cuda3std3__45tupleIJN6thrust24THRUST_300001_SM_1000_NS6detail15normal_iteratorINSA_10device_ptrIfEEEEEEEE10policy1000EiZ16demoThrustBasicsvE6squareSF_JPfEEEvT0_iT1_T2_DpNS2_10kernel_argIT3_EE_param_1,
	.param .align 1 .b8 _ZN3cub18CUB_300001_SM_10006detail9transform16transform_kernelINS2_10policy_hubILb1EN4cuda3std3__45tupleIJN6thrust24THRUST_300001_SM_1000_NS6detail15normal_iteratorINSA_10device_ptrIfEEEEEEEE10policy1000EiZ16demoThrustBasicsvE6squareSF_JPfEEEvT0_iT1_T2_DpNS2_10kernel_argIT3_EE_param_2[1],
	.param .align 8 .b8 _ZN3cub18CUB_300001_SM_10006detail9transform16transform_kernelINS2_10policy_hubILb1EN4cuda3std3__45tupleIJN6thrust24THRUST_300001_SM_1000_NS6detail15normal_iteratorINSA_10device_ptrIfEEEEEEEE10policy1000EiZ16demoThrustBasicsvE6squareSF_JPfEEEvT0_iT1_T2_DpNS2_10kernel_argIT3_EE_param_3[8],
	.param .align 8 .b8 _ZN3cub18CUB_300001_SM_10006detail9transform16transform_kernelINS2_10policy_hubILb1EN4cuda3std3__45tupleIJN6thrust24THRUST_300001_SM_1000_NS6detail15normal_iteratorINSA_10device_ptrIfEEEEEEEE10policy1000EiZ16demoThrustBasicsvE6squareSF_JPfEEEvT0_iT1_T2_DpNS2_10kernel_argIT3_EE_param_4[16]
)
.maxntid 128
{
	.reg .pred 	%p<37>;
	.reg .b32 	%r<84>;
	.reg .b32 	%f<89>;
	.reg .b64 	%rd<66>;

	ld.param.u32 	%r50, [_ZN3cub18CUB_300001_SM_10006detail9transform16transform_kernelINS2_10policy_hubILb1EN4cuda3std3__45tupleIJN6thrust24THRUST_300001_SM_1000_NS6detail15normal_iteratorINSA_10device_ptrIfEEEEEEEE10policy1000EiZ16demoThrustBasicsvE6squareSF_JPfEEEvT0_iT1_T2_DpNS2_10kernel_argIT3_EE_param_0];
	ld.param.u64 	%rd15, [_ZN3cub18CUB_300001_SM_10006detail9transform16transform_kernelINS2_10policy_hubILb1EN4cuda3std3__45tupleIJN6thrust24THRUST_300001_SM_1000_NS6detail15normal_iteratorINSA_10device_ptrIfEEEEEEEE10policy1000EiZ16demoThrustBasicsvE6squareSF_JPfEEEvT0_iT1_T2_DpNS2_10kernel_argIT3_EE_param_4];
	ld.param.u64 	%rd16, [_ZN3cub18CUB_300001_SM_10006detail9transform16transform_kernelINS2_10policy_hubILb1EN4cuda3std3__45tupleIJN6thrust24THRUST_300001_SM_1000_NS6detail15normal_iteratorINSA_10device_ptrIfEEEEEEEE10policy1000EiZ16demoThrustBasicsvE6squareSF_JPfEEEvT0_iT1_T2_DpNS2_10kernel_argIT3_EE_param_3];
	ld.param.u32 	%r49, [_ZN3cub18CUB_300001_SM_10006detail9transform16transform_kernelINS2_10policy_hubILb1EN4cuda3std3__45tupleIJN6thrust24THRUST_300001_SM_1000_NS6detail15normal_iteratorINSA_10device_ptrIfEEEEEEEE10policy1000EiZ16demoThrustBasicsvE6squareSF_JPfEEEvT0_iT1_T2_DpNS2_10kernel_argIT3_EE_param_1];
	cvta.to.global.u64 	%rd1, %rd16;
	cvta.to.global.u64 	%rd2, %rd15;
	shl.b32 	%r1, %r49, 7;
	mov.u32 	%r51, %ctaid.x;
	mul.lo.s32 	%r2, %r1, %r51;
	sub.s32 	%r3, %r50, %r2;
	min.s32 	%r4, %r1, %r3;
	shl.b32 	%r5, %r4, 2;
	mov.u32 	%r6, %tid.x;
	shl.b32 	%r72, %r6, 7;
	setp.ge.s32 	%p1, %r72, %r5;
	@%p1 bra 	$L__BB18_3;
	mul.wide.u32 	%rd17, %r6, 128;
	add.s64 	%rd18, %rd2, %rd17;
	mul.wide.s32 	%rd19, %r2, 4;
	add.s64 	%rd64, %rd18, %rd19;
$L__BB18_2:
	.pragma "nounroll";
	// begin inline asm
	prefetch.global.L2 [%rd64];
	// end inline asm
	add.s32 	%r72, %r72, 16384;
	add.s64 	%rd64, %rd64, 16384;
	setp.lt.s32 	%p2, %r72, %r5;
	@%p2 bra 	$L__BB18_2;
$L__BB18_3:
	mul.wide.s32 	%rd21, %r2, 4;
	add.s64 	%rd6, %rd2, %rd21;
	add.s64 	%rd7, %rd1, %rd21;
	setp.gt.s32 	%p3, %r1, %r3;
	@%p3 bra 	$L__BB18_17;
	setp.lt.s32 	%p4, %r49, 1;
	@%p4 bra 	$L__BB18_58;
	and.b32  	%r10, %r49, 15;
	setp.lt.u32 	%p5, %r49, 16;
	mov.b32 	%r79, 0;
	@%p5 bra 	$L__BB18_8;
	and.b32  	%r79, %r49, 2147483632;
	neg.s32 	%r74, %r79;
	add.s32 	%r73, %r6, 1152;
	mul.wide.u32 	%rd22, %r6, 4;
	or.b64  	%rd65, %rd22, 4096;
$L__BB18_7:
	.pragma "nounroll";
	mul.wide.s32 	%rd23, %r73, 4;
	add.s64 	%rd24, %rd23, 1536;
	add.s64 	%rd25, %rd6, %rd65;
	ld.global.f32 	%f1, [%rd25+-4096];
	mul.f32 	%f2, %f1, %f1;
	add.s64 	%rd26, %rd7, %rd65;
	st.global.f32 	[%rd26+-4096], %f2;
	ld.global.f32 	%f3, [%rd25+-3584];
	mul.f32 	%f4, %f3, %f3;
	st.global.f32 	[%rd26+-3584], %f4;
	ld.global.f32 	%f5, [%rd25+-3072];
	mul.f32 	%f6, %f5, %f5;
	st.global.f32 	[%rd26+-3072], %f6;
	ld.global.f32 	%f7, [%rd25+-2560];
	mul.f32 	%f8, %f7, %f7;
	st.global.f32 	[%rd26+-2560], %f8;
	ld.global.f32 	%f9, [%rd25+-2048];
	mul.f32 	%f10, %f9, %f9;
	st.global.f32 	[%rd26+-2048], %f10;
	ld.global.f32 	%f11, [%rd25+-1536];
	mul.f32 	%f12, %f11, %f11;
	st.global.f32 	[%rd26+-1536], %f12;
	ld.global.f32 	%f13, [%rd25+-1024];
	mul.f32 	%f14, %f13, %f13;
	st.global.f32 	[%rd26+-1024], %f14;
	ld.global.f32 	%f15, [%rd25+-512];
	mul.f32 	%f16, %f15, %f15;
	st.global.f32 	[%rd26+-512], %f16;
	ld.global.f32 	%f17, [%rd25];
	mul.f32 	%f18, %f17, %f17;
	st.global.f32 	[%rd26], %f18;
	add.s64 	%rd27, %rd6, %rd24;
	ld.global.f32 	%f19, [%rd27+-1536];
	mul.f32 	%f20, %f19, %f19;
	add.s64 	%rd28, %rd7, %rd24;
	st.global.f32 	[%rd28+-1536], %f20;
	ld.global.f32 	%f21, [%rd27+-1024];
	mul.f32 	%f22, %f21, %f21;
	st.global.f32 	[%rd28+-1024], %f22;
	ld.global.f32 	%f23, [%rd27+-512];
	mul.f32 	%f24, %f23, %f23;
	st.global.f32 	[%rd28+-512], %f24;
	ld.global.f32 	%f25, [%rd27];
	mul.f32 	%f26, %f25, %f25;
	st.global.f32 	[%rd28], %f26;
	ld.global.f32 	%f27, [%rd27+512];
	mul.f32 	%f28, %f27, %f27;
	st.global.f32 	[%rd28+512], %f28;
	ld.global.f32 	%f29, [%rd27+1024];
	mul.f32 	%f30, %f29, %f29;
	st.global.f32 	[%rd28+1024], %f30;
	ld.global.f32 	%f31, [%rd27+1536];
	mul.f32 	%f32, %f31, %f31;
	st.global.f32 	[%rd28+1536], %f32;
	add.s32 	%r74, %r74, 16;
	add.s32 	%r73, %r73, 2048;
	add.s64 	%rd65, %rd65, 8192;
	setp.eq.s32 	%p6, %r74, 0;
	@%p6 bra 	$L__BB18_8;
	bra.uni 	$L__BB18_7;
$L__BB18_8:
	setp.eq.s32 	%p7, %r10, 0;
	@%p7 bra 	$L__BB18_58;
	and.b32  	%r37, %r49, 7;
	setp.lt.u32 	%p8, %r10, 8;
	@%p8 bra 	$L__BB18_11;
	shl.b32 	%r53, %r79, 7;
	add.s32 	%r54, %r53, %r6;
	mul.wide.s32 	%rd29, %r54, 4;
	add.s64 	%rd30, %rd6, %rd29;
	ld.global.f32 	%f33, [%rd30];
	mul.f32 	%f34, %f33, %f33;
	add.s64 	%rd31, %rd7, %rd29;
	st.global.f32 	[%rd31], %f34;
	ld.global.f32 	%f35, [%rd30+512];
	mul.f32 	%f36, %f35, %f35;
	st.global.f32 	[%rd31+512], %f36;
	ld.global.f32 	%f37, [%rd30+1024];
	mul.f32 	%f38, %f37, %f37;
	st.global.f32 	[%rd31+1024], %f38;
	ld.global.f32 	%f39, [%rd30+1536];
	mul.f32 	%f40, %f39, %f39;
	st.global.f32 	[%rd31+1536], %f40;
	ld.global.f32 	%f41, [%rd30+2048];
	mul.f32 	%f42, %f41, %f41;
	st.global.f32 	[%rd31+2048], %f42;
	ld.global.f32 	%f43, [%rd30+2560];
	mul.f32 	%f44, %f43, %f43;
	st.global.f32 	[%rd31+2560], %f44;
	ld.global.f32 	%f45, [%rd30+3072];
	mul.f32 	%f46, %f45, %f45;
	st.global.f32 	[%rd31+3072], %f46;
	ld.global.f32 	%f47, [%rd30+3584];
	mul.f32 	%f48, %f47, %f47;
	st.global.f32 	[%rd31+3584], %f48;
	add.s32 	%r79, %r79, 8;
$L__BB18_11:
	setp.eq.s32 	%p9, %r37, 0;
	@%p9 bra 	$L__BB18_58;
	and.b32  	%r40, %r49, 3;
	setp.lt.u32 	%p10, %r37, 4;
	@%p10 bra 	$L__BB18_14;
	shl.b32 	%r55, %r79, 7;
	add.s32 	%r56, %r55, %r6;
	mul.wide.s32 	%rd32, %r56, 4;
	add.s64 	%rd33, %rd6, %rd32;
	ld.global.f32 	%f49, [%rd33];
	mul.f32 	%f50, %f49, %f49;
	add.s64 	%rd34, %rd7, %rd32;
	st.global.f32 	[%rd34], %f50;
	ld.global.f32 	%f51, [%rd33+512];
	mul.f32 	%f52, %f51, %f51;
	st.global.f32 	[%rd34+512], %f52;
	ld.global.f32 	%f53, [%rd33+1024];
	mul.f32 	%f54, %f53, %f53;
	st.global.f32 	[%rd34+1024], %f54;
	ld.global.f32 	%f55, [%rd33+1536];
	mul.f32 	%f56, %f55, %f55;
	st.global.f32 	[%rd34+1536], %f56;
	add.s32 	%r79, %r79, 4;
$L__BB18_14:
	setp.eq.s32 	%p11, %r40, 0;
	@%p11 bra 	$L__BB18_58;
	shl.b32 	%r57, %r79, 7;
	add.s32 	%r83, %r6, %r57;
	neg.s32 	%r82, %r40;
$L__BB18_16:
	.pragma "nounroll";
	mul.wide.s32 	%rd36, %r83, 4;
	add.s64 	%rd37, %rd7, %rd36;
	add.s64 	%rd38, %rd6, %rd36;
	ld.global.f32 	%f57, [%rd38];
	mul.f32 	%f58, %f57, %f57;
	st.global.f32 	[%rd37], %f58;
	add.s32 	%r83, %r83, 128;
	add.s32 	%r82, %r82, 1;
	setp.ne.s32 	%p12, %r82, 0;
	@%p12 bra 	$L__BB18_16;
	bra.uni 	$L__BB18_58;
$L__BB18_17:
	setp.lt.s32 	%p13, %r49, 1;
	@%p13 bra 	$L__BB18_58;
	and.b32  	%r14, %r49, 7;
	setp.lt.u32 	%p14, %r49, 8;
	mov.b32 	%r76, 0;
	@%p14 bra 	$L__BB18_37;
	and.b32  	%r76, %r49, 2147483640;
	mov.b32 	%r75, 0;
$L__BB18_20:
	.pragma "nounroll";
	shl.b32 	%r60, %r75, 7;
	add.s32 	%r21, %r60, %r6;
	setp.ge.s32 	%p15, %r21, %r4;
	@%p15 bra 	$L__BB18_22;
	mul.wide.u32 	%rd39, %r21, 4;
	add.s64 	%rd40, %rd6, %rd39;
	ld.global.f32 	%f59, [%rd40];
	mul.f32 	%f60, %f59, %f59;
	add.s64 	%rd41, %rd7, %rd39;
	st.global.f32 	[%rd41], %f60;
$L__BB18_22:
	add.s32 	%r61, %r21, 128;
	setp.ge.s32 	%p16, %r61, %r4;
	mul.wide.s32 	%rd42, %r61, 4;
	add.s64 	%rd11, %rd6, %rd42;
	add.s64 	%rd12, %rd7, %rd42;
	@%p16 bra 	$L__BB18_24;
	ld.global.f32 	%f61, [%rd11];
	mul.f32 	%f62, %f61, %f61;
	st.global.f32 	[%rd12], %f62;
$L__BB18_24:
	add.s32 	%r62, %r21, 256;
	setp.ge.s32 	%p17, %r62, %r4;
	@%p17 bra 	$L__BB18_26;
	ld.global.f32 	%f63, [%rd11+512];
	mul.f32 	%f64, %f63, %f63;
	st.global.f32 	[%rd12+512], %f64;
$L__BB18_26:
	add.s32 	%r63, %r21, 384;
	setp.ge.s32 	%p18, %r63, %r4;
	@%p18 bra 	$L__BB18_28;
	ld.global.f32 	%f65, [%rd11+1024];
	mul.f32 	%f66, %f65, %f65;
	st.global.f32 	[%rd12+1024], %f66;
$L__BB18_28:
	add.s32 	%r64, %r21, 512;
	setp.ge.s32 	%p19, %r64, %r4;
	@%p19 bra 	$L__BB18_30;
	ld.global.f32 	%f67, [%rd11+1536];
	mul.f32 	%f68, %f67, %f67;
	st.global.f32 	[%rd12+1536], %f68;
$L__BB18_30:
	add.s32 	%r65, %r21, 640;
	setp.ge.s32 	%p20, %r65, %r4;
	@%p20 bra 	$L__BB18_32;
	ld.global.f32 	%f69, [%rd11+2048];
	mul.f32 	%f70, %f69, %f69;
	st.global.f32 	[%rd12+2048], %f70;
$L__BB18_32:
	add.s32 	%r66, %r21, 768;
	setp.ge.s32 	%p21, %r66, %r4;
	@%p21 bra 	$L__BB18_34;
	ld.global.f32 	%f71, [%rd11+2560];
	mul.f32 	%f72, %f71, %f71;
	st.global.f32 	[%rd12+2560], %f72;
$L__BB18_34:
	add.s32 	%r67, %r21, 896;
	setp.ge.s32 	%p22, %r67, %r4;
	@%p22 bra 	$L__BB18_36;
	ld.global.f32 	%f73, [%rd11+3072];
	mul.f32 	%f74, %f73, %f73;
	st.global.f32 	[%rd12+3072], %f74;
$L__BB18_36:
	add.s32 	%r75, %r75, 8;
	setp.ne.s32 	%p23, %r75, %r76;
	@%p23 bra 	$L__BB18_20;
$L__BB18_37:
	setp.eq.s32 	%p24, %r14, 0;
	@%p24 bra 	$L__BB18_58;
	and.b32  	%r24, %r49, 3;
	setp.lt.u32 	%p25, %r14, 4;
	@%p25 bra 	$L__BB18_48;
	shl.b32 	%r68, %r76, 7;
	add.s32 	%r25, %r68, %r6;
	setp.ge.s32 	%p26, %r25, %r4;
	@%p26 bra 	$L__BB18_41;
	mul.wide.s32 	%rd43, %r25, 4;
	add.s64 	%rd44, %rd6, %rd43;
	ld.global.f32 	%f75, [%rd44];
	mul.f32 	%f76, %f75, %f75;
	add.s64 	%rd45, %rd7, %rd43;
	st.global.f32 	[%rd45], %f76;
$L__BB18_41:
	add.s32 	%r26, %r25, 128;
	setp.ge.s32 	%p27, %r26, %r4;
	@%p27 bra 	$L__BB18_43;
	mul.wide.s32 	%rd46, %r26, 4;
	add.s64 	%rd47, %rd6, %rd46;
	ld.global.f32 	%f77, [%rd47];
	mul.f32 	%f78, %f77, %f77;
	add.s64 	%rd48, %rd7, %rd46;
	st.global.f32 	[%rd48], %f78;
$L__BB18_43:
	add.s32 	%r27, %r25, 256;
	setp.ge.s32 	%p28, %r27, %r4;
	@%p28 bra 	$L__BB18_45;
	mul.wide.s32 	%rd49, %r27, 4;
	add.s64 	%rd50, %rd6, %rd49;
	ld.global.f32 	%f79, [%rd50];
	mul.f32 	%f80, %f79, %f79;
	add.s64 	%rd51, %rd7, %rd49;
	st.global.f32 	[%rd51], %f80;
$L__BB18_45:
	add.s32 	%r28, %r25, 384;
	setp.ge.s32 	%p29, %r28, %r4;
	@%p29 bra 	$L__BB18_47;
	mul.wide.s32 	%rd52, %r28, 4;
	add.s64 	%rd53, %rd6, %rd52;
	ld.global.f32 	%f81, [%rd53];
	mul.f32 	%f82, %f81, %f81;
	add.s64 	%rd54, %rd7, %rd52;
	st.global.f32 	[%rd54], %f82;
$L__BB18_47:
	add.s32 	%r76, %r76, 4;
$L__BB18_48:
	setp.eq.s32 	%p30, %r24, 0;
	@%p30 bra 	$L__BB18_58;
	setp.eq.s32 	%p31, %r24, 1;
	@%p31 bra 	$L__BB18_55;
	shl.b32 	%r69, %r76, 7;
	add.s32 	%r31, %r69, %r6;
	setp.ge.s32 	%p32, %r31, %r4;
	@%p32 bra 	$L__BB18_52;
	mul.wide.s32 	%rd55, %r31, 4;
	add.s64 	%rd56, %rd6, %rd55;
	ld.global.f32 	%f83, [%rd56];
	mul.f32 	%f84, %f83, %f83;
	add.s64 	%rd57, %rd7, %rd55;
	st.global.f32 	[%rd57], %f84;
$L__BB18_52:
	add.s32 	%r32, %r31, 128;
	setp.ge.s32 	%p33, %r32, %r4;
	@%p33 bra 	$L__BB18_54;
	mul.wide.s32 	%rd58, %r32, 4;
	add.s64 	%rd59, %rd6, %rd58;
	ld.global.f32 	%f85, [%rd59];
	mul.f32 	%f86, %f85, %f85;
	add.s64 	%rd60, %rd7, %rd58;
	st.global.f32 	[%rd60], %f86;
$L__BB18_54:
	add.s32 	%r76, %r76, 2;
$L__BB18_55:
	and.b32  	%r70, %r49, 1;
	setp.eq.b32 	%p34, %r70, 1;
	not.pred 	%p35, %p34;
	@%p35 bra 	$L__BB18_58;
	shl.b32 	%r71, %r76, 7;
	add.s32 	%r35, %r71, %r6;
	setp.ge.s32 	%p36, %r35, %r4;
	@%p36 bra 	$L__BB18_58;
	mul.wide.s32 	%rd61, %r35, 4;
	add.s64 	%rd62, %rd6, %rd61;
	ld.global.f32 	%f87, [%rd62];
	mul.f32 	%f88, %f87, %f87;
	add.s64 	%rd63, %rd7, %rd61;
	st.global.f32 	[%rd63], %f88;
$L__BB18_58:
	ret;

}
	// .globl	_ZN3cub18CUB_300001_SM_10006detail9transform16transform_kernelINS2_10policy_hubILb1EN4cuda3std3__45tupleIJN6thrust24THRUST_300001_SM_1000_NS6detail15normal_iteratorINSA_10device_ptrIfEEEEEEEE10policy1000ElZ16demoThrustBasicsvE6squareSF_JPfEEEvT0_iT1_T2_DpNS2_10kernel_argIT3_EE
.visible .entry _ZN3cub18CUB_300001_SM_10006detail9transform16transform_kernelINS2_10policy_hubILb1EN4cuda3std3__45tupleIJN6thrust24THRUST_300001_SM_1000_NS6detail15normal_iteratorINSA_10device_ptrIfEEEEEEEE10policy1000ElZ16demoThrustBasicsvE6squareSF_JPfEEEvT0_iT1_T2_DpNS2_10kernel_argIT3_EE(
	.param .u64 _ZN3cub18CUB_300001_SM_10006detail9transform16transform_kernelINS2_10policy_hubILb1EN4cuda3std3__45tupleIJN6thrust24THRUST_300001_SM_1000_NS6detail15normal_iteratorINSA_10device_ptrIfEEEEEEEE10policy1000ElZ16demoThrustBasicsvE6squareSF_JPfEEEvT0_iT1_T2_DpNS2_10kernel_argIT3_EE_param_0,
	.param .u32 _ZN3cub18CUB_300001_SM_10006detail9transform16transform_kernelINS2_10policy_hubILb1EN4cuda3std3__45tupleIJN6thrust24THRUST_300001_SM_1000_NS6detail15normal_iteratorINSA_10device_ptrIfEEEEEEEE10policy1000ElZ16demoThrustBasicsvE6squareSF_JPfEEEvT0_iT1_T2_DpNS2_10kernel_argIT3_EE_param_1,
	.param .align 1 .b8 _ZN3cub18CUB_300001_SM_10006detail9transform16transform_kernelINS2_10policy_hubILb1EN4cuda3std3__45tupleIJN6thrust24THRUST_300001_SM_1000_NS6detail15normal_iteratorINSA_10device_ptrIfEEEEEEEE10policy1000ElZ16demoThrustBasicsvE6squareSF_JPfEEEvT0_iT1_T2_DpNS2_10kernel_argIT3_EE_param_2[1],
	.param .align 8 .b8 _ZN3cub18CUB_300001_SM_10006detail9transform16transform_kernelINS2_10policy_hubILb1EN4cuda3std3__45tupleIJN6thrust24THRUST_300001_SM_1000_NS6detail15normal_iteratorINSA_10device_ptrIfEEEEEEEE10policy1000ElZ16demoThrustBasicsvE6squareSF_JPfEEEvT0_iT1_T2_DpNS2_10kernel_argIT3_EE_param_3[8],
	.param .align 8 .b8 _ZN3cub18CUB_300001_SM_10006detail9transform16transform_kernelINS2_10policy_hubILb1EN4cuda3std3__45tupleIJN6thrust24THRUST_300001_SM_1000_NS6detail15normal_iteratorINSA_10device_ptrIfEEEEEEEE10policy1000ElZ16demoThrustBasicsvE6squareSF_JPfEEEvT0_iT1_T2_DpNS2_10kernel_argIT3_EE_param_4[16]
)
.maxntid 128
{
	.reg .pred 	%p<37>;
	.reg .b32 	%r<81>;
	.reg .b32 	%f<89>;
	.reg .b64 	%rd<72>;

	ld.param.u64 	%rd16, [_ZN3cub18CUB_300001_SM_10006detail9transform16transform_kernelINS2_10policy_hubILb1EN4cuda3std3__45tupleIJN6thrust24THRUST_300001_SM_1000_NS6detail15normal_iteratorINSA_10device_ptrIfEEEEEEEE10policy1000ElZ16demoThrustBasicsvE6squareSF_JPfEEEvT0_iT1_T2_DpNS2_10kernel_argIT3_EE_param_0];
	ld.param.u64 	%rd17, [_ZN3cub18CUB_300001_SM_10006detail9transform16transform_kernelINS2_10policy_hubILb1EN4cuda3std3__45tupleIJN6thrust24THRUST_300001_SM_1000_NS6detail15normal_iteratorINSA_10device_ptrIfEEEEEEEE10policy1000ElZ16demoThrustBasicsvE6squareSF_JPfEEEvT0_iT1_T2_DpNS2_10kernel_argIT3_EE_param_4];
	ld.param.u64 	%rd18, [_ZN3cub18CUB_300001_SM_10006detail9transform16transform_kernelINS2_10policy_hubILb1EN4cuda3std3__45tupleIJN6thrust24THRUST_300001_SM_1000_NS6detail15normal_iteratorINSA_10device_ptrIfEEEEEEEE10policy1000ElZ16demoThrustBasicsvE6squareSF_JPfEEEvT0_iT1_T2_DpNS2_10kernel_argIT3_EE_param_3];
	ld.param.u32 	%r47, [_ZN3cub18CUB_300001_SM_10006detail9transform16transform_kernelINS2_10policy_hubILb1EN4cuda3std3__45tupleIJN6thrust24THRUST_300001_SM_1000_NS6detail15normal_iteratorINSA_10device_ptrIfEEEEEEEE10policy1000ElZ16demoThrustBasicsvE6squareSF_JPfEEEvT0_iT1_T2_DpNS2_10kernel_argIT3_EE_param_1];
	cvta.to.global.u64 	%rd1, %rd18;
	cvta.to.global.u64 	%rd2, %rd17;
	shl.b32 	%r1, %r47, 7;
	mov.u32 	%r48, %ctaid.x;
	cvt.u64.u32 	%rd19, %r48;
	cvt.s64.s32 	%rd20, %r1;
	mul.lo.s64 	%rd3, %rd20, %rd19;
	sub.s64 	%rd21, %rd16, %rd3;
	min.s64 	%rd22, %rd21, %rd20;
	cvt.u32.u64 	%r2, %rd22;
	shl.b32 	%r3, %r2, 2;
	mov.u32 	%r4, %tid.x;
	shl.b32 	%r69, %r4, 7;
	setp.ge.s32 	%p1, %r69, %r3;
	@%p1 bra 	$L__BB19_3;
	shl.b64 	%rd23, %rd3, 2;
	add.s64 	%rd24, %rd2, %rd23;
	mul.wide.u32 	%rd25, %r4, 128;
	add.s64 	%rd70, %rd24, %rd25;
$L__BB19_2:
	.pragma "nounroll";
	// begin inline asm
	prefetch.global.L2 [%rd70];
	// end inline asm
	add.s32 	%r69, %r69, 16384;
	add.s64 	%rd70, %rd70, 16384;
	setp.lt.s32 	%p2, %r69, %r3;
	@%p2 bra 	$L__BB19_2;
$L__BB19_3:
	shl.b64 	%rd27, %rd3, 2;
	add.s64 	%rd7, %rd2, %rd27;
	add.s64 	%rd8, %rd1, %rd27;
	setp.eq.s32 	%p3, %r1, %r2;
	@%p3 bra 	$L__BB19_45;
	setp.lt.s32 	%p4, %r47, 1;
	@%p4 bra 	$L__BB19_58;
	and.b32  	%r8, %r47, 7;
	setp.lt.u32 	%p5, %r47, 8;
	mov.b32 	%r78, 0;
	@%p5 bra 	$L__BB19_24;
	and.b32  	%r78, %r47, 2147483640;
	mov.b32 	%r72, 0;
$L__BB19_7:
	.pragma "nounroll";
	shl.b32 	%r51, %r72, 7;
	add.s32 	%r19, %r51, %r4;
	setp.ge.s32 	%p6, %r19, %r2;
	@%p6 bra 	$L__BB19_9;
	mul.wide.u32 	%rd28, %r19, 4;
	add.s64 	%rd29, %rd7, %rd28;
	ld.global.f32 	%f1, [%rd29];
	mul.f32 	%f2, %f1, %f1;
	add.s64 	%rd30, %rd8, %rd28;
	st.global.f32 	[%rd30], %f2;
$L__BB19_9:
	add.s32 	%r52, %r19, 128;
	setp.ge.s32 	%p7, %r52, %r2;
	mul.wide.s32 	%rd31, %r52, 4;
	add.s64 	%rd12, %rd7, %rd31;
	add.s64 	%rd13, %rd8, %rd31;
	@%p7 bra 	$L__BB19_11;
	ld.global.f32 	%f3, [%rd12];
	mul.f32 	%f4, %f3, %f3;
	st.global.f32 	[%rd13], %f4;
$L__BB19_11:
	add.s32 	%r53, %r19, 256;
	setp.ge.s32 	%p8, %r53, %r2;
	@%p8 bra 	$L__BB19_13;
	ld.global.f32 	%f5, [%rd12+512];
	mul.f32 	%f6, %f5, %f5;
	st.global.f32 	[%rd13+512], %f6;
$L__BB19_13:
	add.s32 	%r54, %r19, 384;
	setp.ge.s32 	%p9, %r54, %r2;
	@%p9 bra 	$L__BB19_15;
	ld.global.f32 	%f7, [%rd12+1024];
	mul.f32 	%f8, %f7, %f7;
	st.global.f32 	[%rd13+1024], %f8;
$L__BB19_15:
	add.s32 	%r55, %r19, 512;
	setp.ge.s32 	%p10, %r55, %r2;
	@%p10 bra 	$L__BB19_17;
	ld.global.f32 	%f9, [%rd12+1536];
	mul.f32 	%f10, %f9, %f9;
	st.global.f32 	[%rd13+1536], %f10;
$L__BB19_17:
	add.s32 	%r56, %r19, 640;
	setp.ge.s32 	%p11, %r56, %r2;
	@%p11 bra 	$L__BB19_19;
	ld.global.f32 	%f11, [%rd12+2048];
	mul.f32 	%f12, %f11, %f11;
	st.global.f32 	[%rd13+2048], %f12;
$L__BB19_19:
	add.s32 	%r57, %r19, 768;
	setp.ge.s32 	%p12, %r57, %r2;
	@%p12 bra 	$L__BB19_21;
	ld.global.f32 	%f13, [%rd12+2560];
	mul.f32 	%f14, %f13, %f13;
	st.global.f32 	[%rd13+2560], %f14;
$L__BB19_21:
	add.s32 	%r58, %r19, 896;
	setp.ge.s32 	%p13, %r58, %r2;
	@%p13 bra 	$L__BB19_23;
	ld.global.f32 	%f15, [%rd12+3072];
	mul.f32 	%f16, %f15, %f15;
	st.global.f32 	[%rd13+3072], %f16;
$L__BB19_23:
	add.s32 	%r72, %r72, 8;
	setp.eq.s32 	%p14, %r72, %r78;
	@%p14 bra 	$L__BB19_24;
	bra.uni 	$L__BB19_7;
$L__BB19_24:
	setp.eq.s32 	%p15, %r8, 0;
	@%p15 bra 	$L__BB19_58;
	and.b32  	%r35, %r47, 3;
	setp.lt.u32 	%p16, %r8, 4;
	@%p16 bra 	$L__BB19_35;
	shl.b32 	%r59, %r78, 7;
	add.s32 	%r36, %r59, %r4;
	setp.ge.s32 	%p17, %r36, %r2;
	@%p17 bra 	$L__BB19_28;
	mul.wide.s32 	%rd32, %r36, 4;
	add.s64 	%rd33, %rd7, %rd32;
	ld.global.f32 	%f17, [%rd33];
	mul.f32 	%f18, %f17, %f17;
	add.s64 	%rd34, %rd8, %rd32;
	st.global.f32 	[%rd34], %f18;
$L__BB19_28:
	add.s32 	%r37, %r36, 128;
	setp.ge.s32 	%p18, %r37, %r2;
	@%p18 bra 	$L__BB19_30;
	mul.wide.s32 	%rd35, %r37, 4;
	add.s64 	%rd36, %rd7, %rd35;
	ld.global.f32 	%f19, [%rd36];
	mul.f32 	%f20, %f19, %f19;
	add.s64 	%rd37, %rd8, %rd35;
	st.global.f32 	[%rd37], %f20;
$L__BB19_30:
	add.s32 	%r38, %r36, 256;
	setp.ge.s32 	%p19, %r38, %r2;
	@%p19 bra 	$L__BB19_32;
	mul.wide.s32 	%rd38, %r38, 4;
	add.s64 	%rd39, %rd7, %rd38;
	ld.global.f32 	%f21, [%rd39];
	mul.f32 	%f22, %f21, %f21;
	add.s64 	%rd40, %rd8, %rd38;
	st.global.f32 	[%rd40], %f22;
$L__BB19_32:
	add.s32 	%r39, %r36, 384;
	setp.ge.s32 	%p20, %r39, %r2;
	@%p20 bra 	$L__BB19_34;
	mul.wide.s32 	%rd41, %r39, 4;
	add.s64 	%rd42, %rd7, %rd41;
	ld.global.f32 	%f23, [%rd42];
	mul.f32 	%f24, %f23, %f23;
	add.s64 	%rd43, %rd8, %rd41;
	st.global.f32 	[%rd43], %f24;
$L__BB19_34:
	add.s32 	%r78, %r78, 4;
$L__BB19_35:
	setp.eq.s32 	%p21, %r35, 0;
	@%p21 bra 	$L__BB19_58;
	setp.eq.s32 	%p22, %r35, 1;
	@%p22 bra 	$L__BB19_42;
	shl.b32 	%r60, %r78, 7;
	add.s32 	%r42, %r60, %r4;
	setp.ge.s32 	%p23, %r42, %r2;
	@%p23 bra 	$L__BB19_39;
	mul.wide.s32 	%rd44, %r42, 4;
	add.s64 	%rd45, %rd7, %rd44;
	ld.global.f32 	%f25, [%rd45];
	mul.f32 	%f26, %f25, %f25;
	add.s64 	%rd46, %rd8, %rd44;
	st.global.f32 	[%rd46], %f26;
$L__BB19_39:
	add.s32 	%r43, %r42, 128;
	setp.ge.s32 	%p24, %r43, %r2;
	@%p24 bra 	$L__BB19_41;
	mul.wide.s32 	%rd47, %r43, 4;
	add.s64 	%rd48, %rd7, %rd47;
	ld.global.f32 	%f27, [%rd48];
	mul.f32 	%f28, %f27, %f27;
	add.s64 	%rd49, %rd8, %rd47;
	st.global.f32 	[%rd49], %f28;
$L__BB19_41:
	add.s32 	%r78, %r78, 2;
$L__BB19_42:
	and.b32  	%r61, %r47, 1;
	setp.eq.b32 	%p25, %r61, 1;
	not.pred 	%p26, %p25;
	@%p26 bra 	$L__BB19_58;
	shl.b32 	%r62, %r78, 7;
	add.s32 	%r46, %r62, %r4;
	setp.ge.s32 	%p27, %r46, %r2;
	@%p27 bra 	$L__BB19_58;
	mul.wide.s32 	%rd50, %r46, 4;
	add.s64 	%rd51, %rd7, %rd50;
	ld.global.f32 	%f29, [%rd51];
	mul.f32 	%f30, %f29, %f29;
	add.s64 	%rd52, %rd8, %rd50;
	st.global.f32 	[%rd52], %f30;
	bra.uni 	$L__BB19_58;
$L__BB19_45:
	setp.lt.s32 	%p28, %r47, 1;
	@%p28 bra 	$L__BB19_58;
	and.b32  	%r10, %r47, 15;
	setp.lt.u32 	%p29, %r47, 16;
	mov.b32 	%r74, 0;
	@%p29 bra 	$L__BB19_49;
	and.b32  	%r74, %r47, 2147483632;
	neg.s32 	%r71, %r74;
	add.s32 	%r70, %r4, 1152;
	mul.wide.u32 	%rd53, %r4, 4;
	or.b64  	%rd71, %rd53, 4096;
$L__BB19_48:
	.pragma "nounroll";
	mul.wide.s32 	%rd54, %r70, 4;
	add.s64 	%rd55, %rd54, 1536;
	add.s64 	%rd56, %rd7, %rd71;
	ld.global.f32 	%f31, [%rd56+-4096];
	mul.f32 	%f32, %f31, %f31;
	add.s64 	%rd57, %rd8, %rd71;
	st.global.f32 	[%rd57+-4096], %f32;
	ld.global.f32 	%f33, [%rd56+-3584];
	mul.f32 	%f34, %f33, %f33;
	st.global.f32 	[%rd57+-3584], %f34;
	ld.global.f32 	%f35, [%rd56+-3072];
	mul.f32 	%f36, %f35, %f35;
	st.global.f32 	[%rd57+-3072], %f36;
	ld.global.f32 	%f37, [%rd56+-2560];
	mul.f32 	%f38, %f37, %f37;
	st.global.f32 	[%rd57+-2560], %f38;
	ld.global.f32 	%f39, [%rd56+-2048];
	mul.f32 	%f40, %f39, %f39;
	st.global.f32 	[%rd57+-2048], %f40;
	ld.global.f32 	%f41, [%rd56+-1536];
	mul.f32 	%f42, %f41, %f41;
	st.global.f32 	[%rd57+-1536], %f42;
	ld.global.f32 	%f43, [%rd56+-1024];
	mul.f32 	%f44, %f43, %f43;
	st.global.f32 	[%rd57+-1024], %f44;
	ld.global.f32 	%f45, [%rd56+-512];
	mul.f32 	%f46, %f45, %f45;
	st.global.f32 	[%rd57+-512], %f46;
	ld.global.f32 	%f47, [%rd56];
	mul.f32 	%f48, %f47, %f47;
	st.global.f32 	[%rd57], %f48;
	add.s64 	%rd58, %rd7, %rd55;
	ld.global.f32 	%f49, [%rd58+-1536];
	mul.f32 	%f50, %f49, %f49;
	add.s64 	%rd59, %rd8, %rd55;
	st.global.f32 	[%rd59+-1536], %f50;
	ld.global.f32 	%f51, [%rd58+-1024];
	mul.f32 	%f52, %f51, %f51;
	st.global.f32 	[%rd59+-1024], %f52;
	ld.global.f32 	%f53, [%rd58+-512];
	mul.f32 	%f54, %f53, %f53;
	st.global.f32 	[%rd59+-512], %f54;
	ld.global.f32 	%f55, [%rd58];
	mul.f32 	%f56, %f55, %f55;
	st.global.f32 	[%rd59], %f56;
	ld.global.f32 	%f57, [%rd58+512];
	mul.f32 	%f58, %f57, %f57;
	st.global.f32 	[%rd59+512], %f58;
	ld.global.f32 	%f59, [%rd58+1024];
	mul.f32 	%f60, %f59, %f59;
	st.global.f32 	[%rd59+1024], %f60;
	ld.global.f32 	%f61, [%rd58+1536];
	mul.f32 	%f62, %f61, %f61;
	st.global.f32 	[%rd59+1536], %f62;
	add.s32 	%r71, %r71, 16;
	add.s32 	%r70, %r70, 2048;
	add.s64 	%rd71, %rd71, 8192;
	setp.eq.s32 	%p30, %r71, 0;
	@%p30 bra 	$L__BB19_49;
	bra.uni 	$L__BB19_48;
$L__BB19_49:
	setp.eq.s32 	%p31, %r10, 0;
	@%p31 bra 	$L__BB19_58;
	and.b32  	%r22, %r47, 7;
	setp.lt.u32 	%p32, %r10, 8;
	@%p32 bra 	$L__BB19_52;
	shl.b32 	%r64, %r74, 7;
	add.s32 	%r65, %r64, %r4;
	mul.wide.s32 	%rd60, %r65, 4;
	add.s64 	%rd61, %rd7, %rd60;
	ld.global.f32 	%f63, [%rd61];
	mul.f32 	%f64, %f63, %f63;
	add.s64 	%rd62, %rd8, %rd60;
	st.global.f32 	[%rd62], %f64;
	ld.global.f32 	%f65, [%rd61+512];
	mul.f32 	%f66, %f65, %f65;
	st.global.f32 	[%rd62+512], %f66;
	ld.global.f32 	%f67, [%rd61+1024];
	mul.f32 	%f68, %f67, %f67;
	st.global.f32 	[%rd62+1024], %f68;
	ld.global.f32 	%f69, [%rd61+1536];
	mul.f32 	%f70, %f69, %f69;
	st.global.f32 	[%rd62+1536], %f70;
	ld.global.f32 	%f71, [%rd61+2048];
	mul.f32 	%f72, %f71, %f71;
	st.global.f32 	[%rd62+2048], %f72;
	ld.global.f32 	%f73, [%rd61+2560];
	mul.f32 	%f74, %f73, %f73;
	st.global.f32 	[%rd62+2560], %f74;
	ld.global.f32 	%f75, [%rd61+3072];
	mul.f32 	%f76, %f75, %f75;
	st.global.f32 	[%rd62+3072], %f76;
	ld.global.f32 	%f77, [%rd61+3584];
	mul.f32 	%f78, %f77, %f77;
	st.global.f32 	[%rd62+3584], %f78;
	add.s32 	%r74, %r74, 8;
$L__BB19_52:
	setp.eq.s32 	%p33, %r22, 0;
	@%p33 bra 	$L__BB19_58;
	and.b32  	%r25, %r47, 3;
	setp.lt.u32 	%p34, %r22, 4;
	@%p34 bra 	$L__BB19_55;
	shl.b32 	%r66, %r74, 7;
	add.s32 	%r67, %r66, %r4;
	mul.wide.s32 	%rd63, %r67, 4;
	add.s64 	%rd64, %rd7, %rd63;
	ld.global.f32 	%f79, [%rd64];
	mul.f32 	%f80, %f79, %f79;
	add.s64 	%rd65, %rd8, %rd63;
	st.global.f32 	[%rd65], %f80;
	ld.global.f32 	%f81, [%rd64+512];
	mul.f32 	%f82, %f81, %f81;
	st.global.f32 	[%rd65+512], %f82;
	ld.global.f32 	%f83, [%rd64+1024];
	mul.f32 	%f84, %f83, %f83;
	st.global.f32 	[%rd65+1024], %f84;
	ld.global.f32 	%f85, [%rd64+1536];
	mul.f32 	%f86, %f85, %f85;
	st.global.f32 	[%rd65+1536], %f86;
	add.s32 	%r74, %r74, 4;
$L__BB19_55:
	setp.eq.s32 	%p35, %r25, 0;
	@%p35 bra 	$L__BB19_58;
	shl.b32 	%r68, %r74, 7;
	add.s32 	%r77, %r4, %r68;
	neg.s32 	%r76, %r25;
$L__BB19_57:
	.pragma "nounroll";
	mul.wide.s32 	%rd67, %r77, 4;
	add.s64 	%rd68, %rd8, %rd67;
	add.s64 	%rd69, %rd7, %rd67;
	ld.global.f32 	%f87, [%rd69];
	mul.f32 	%f88, %f87, %f87;
	st.global.f32 	[%rd68], %f88;
	add.s32 	%r77, %r77, 128;
	add.s32 	%r76, %r76, 1;
	setp.eq.s32 	%p36, %r76, 0;
	@%p36 bra 	$L__BB19_58;
	bra.uni 	$L__BB19_57;
$L__BB19_58:
	ret;

}
	// .globl	_ZN3cub18CUB_300001_SM_10006detail9transform16transform_kernelINS2_10policy_hubILb1EN4cuda3std3__45tupleIJN6thrust24THRUST_300001_SM_1000_NS6detail15normal_iteratorINSA_10device_ptrIfEEEEEEEE10policy1000EiZ15demoPerformancevE9scale_addSF_JPfEEEvT0_iT1_T2_DpNS2_10kernel_argIT3_EE
.visible .entry _ZN3cub18CUB_300001_SM_10006detail9transform16transform_kernelINS2_10policy_hubILb1EN4cuda3std3__45tupleIJN6thrust24THRUST_300001_SM_1000_NS6detail15normal_iteratorINSA_10device_ptrIfEEEEEEEE10policy1000EiZ15demoPerformancevE9scale_addSF_JPfEEEvT0_iT1_T2_DpNS2_10kernel_argIT3_EE(
	.param .u32 _ZN3cub18CUB_300001_SM_10006detail9transform16transform_kernelINS2_10policy_hubILb1EN4cuda3std3__45tupleIJN6thrust24THRUST_300001_SM_1000_NS6detail15normal_iteratorINSA_10device_ptrIfEEEEEEEE10policy1000EiZ15demoPerformancevE9scale_addSF_JPfEEEvT0_iT1_T2_DpNS2_10kernel_argIT3_EE_param_0,
	.param .u32 _ZN3cub18CUB_300001_SM_10006detail9transform16transform_kernelINS2_10policy_hubILb1EN4cuda3std3__45tupleIJN6thrust24THRUST_300001_SM_1000_NS6detail15normal_iteratorINSA_10device_ptrIfEEEEEEEE10policy1000EiZ15demoPerformancevE9scale_addSF_JPfEEEvT0_iT1_T2_DpNS2_10kernel_argIT3_EE_param_1,
	.param .align 1 .b8 _ZN3cub18CUB_300001_SM_10006detail9transform16transform_kernelINS2_10policy_hubILb1EN4cuda3std3__45tupleIJN6thrust24THRUST_300001_SM_1000_NS6detail15normal_iteratorINSA_10device_ptrIfEEEEEEEE10policy1000EiZ15demoPerformancevE9scale_addSF_JPfEEEvT0_iT1_T2_DpNS2_10kernel_argIT3_EE_param_2[1],
	.param .align 8 .b8 _ZN3cub18CUB_300001_SM_10006detail9transform16transform_kernelINS2_10policy_hubILb1EN4cuda3std3__45tupleIJN6thrust24THRUST_300001_SM_1000_NS6detail15normal_iteratorINSA_10device_ptrIfEEEEEEEE10policy1000EiZ15demoPerformancevE9scale_addSF_JPfEEEvT0_iT1_T2_DpNS2_10kernel_argIT3_EE_param_3[8],
	.param .align 8 .b8 _ZN3cub18CUB_300001_SM_10006detail9transform16transform_kernelINS2_10policy_hubILb1EN4cuda3std3__45tupleIJN6thrust24THRUST_300001_SM_1000_NS6detail15normal_iteratorINSA_10device_ptrIfEEEEEEEE10policy1000EiZ15demoPerformancevE9scale_addSF_JPfEEEvT0_iT1_T2_DpNS2_10kernel_argIT3_EE_param_4[16]
)
.maxntid 128
{
	.reg .pred 	%p<37>;
	.reg .b32 	%r<84>;
	.reg .b32 	%f<89>;
	.reg .b64 	%rd<65>;

	ld.param.u32 	%r50, [_ZN3cub18CUB_300001_SM_10006detail9transform16transform_kernelINS2_10policy_hubILb1EN4cuda3std3__45tupleIJN6thrust24THRUST_300001_SM_1000_NS6detail15normal_iteratorINSA_10device_ptrIfEEEEEEEE10policy1000EiZ15demoPerformancevE9scale_addSF_JPfEEEvT0_iT1_T2_DpNS2_10kernel_argIT3_EE_param_0];
	ld.param.u64 	%rd15, [_ZN3cub18CUB_300001_SM_10006detail9transform16transform_kernelINS2_10policy_hubILb1EN4cuda3std3__45tupleIJN6thrust24THRUST_300001_SM_1000_NS6detail15normal_iteratorINSA_10device_ptrIfEEEEEEEE10policy1000EiZ15demoPerformancevE9scale_addSF_JPfEEEvT0_iT1_T2_DpNS2_10kernel_argIT3_EE_param_4];
	ld.param.u64 	%rd16, [_ZN3cub18CUB_300001_SM_10006detail9transform16transform_kernelINS2_10policy_hubILb1EN4cuda3std3__45tupleIJN6thrust24THRUST_300001_SM_1000_NS6detail15normal_iteratorINSA_10device_ptrIfEEEEEEEE10policy1000EiZ15demoPerformancevE9scale_addSF_JPfEEEvT0_iT1_T2_DpNS2_10kernel_argIT3_EE_param_3];
	ld.param.u32 	%r49, [_ZN3cub18CUB_300001_SM_10006detail9transform16transform_kernelINS2_10policy_hubILb1EN4cuda3std3__45tupleIJN6thrust24THRUST_300001_SM_1000_NS6detail15normal_iteratorINSA_10device_ptrIfEEEEEEEE10policy1000EiZ15demoPerformancevE9scale_addSF_JPfEEEvT0_iT1_T2_DpNS2_10kernel_argIT3_EE_param_1];
	cvta.to.global.u64 	%rd1, %rd16;
	cvta.to.global.u64 	%rd2, %rd15;
	shl.b32 	%r1, %r49, 7;
	mov.u32 	%r51, %ctaid.x;
	mul.lo.s32 	%r2, %r1, %r51;
	sub.s32 	%r3, %r50, %r2;
	min.s32 	%r4, %r1, %r3;
	shl.b32 	%r5, %r4, 2;
	mov.u32 	%r6, %tid.x;
	shl.b32 	%r72, %r6, 7;
	setp.ge.s32 	%p1, %r72, %r5;
	@%p1 bra 	$L__BB20_3;
	mul.wide.u32 	%rd17, %r6, 128;
	add.s64 	%rd18, %rd2, %rd17;
	mul.wide.s32 	%rd19, %r2, 4;
	add.s64 	%rd63, %rd18, %rd19;
$L__BB20_2:
	.pragma "nounroll";
	// begin inline asm
	prefetch.global.L2 [%rd63];
	// end inline asm
	add.s32 	%r72, %r72, 16384;
	add.s64 	%rd63, %rd63, 16384;
	setp.lt.s32 	%p2, %r72, %r5;
	@%p2 bra 	$L__BB20_2;
$L__BB20_3:
	mul.wide.s32 	%rd21, %r2, 4;
	add.s64 	%rd6, %rd2, %rd21;
	add.s64 	%rd7, %rd1, %rd21;
	setp.gt.s32 	%p3, %r1, %r3;
	@%p3 bra 	$L__BB20_17;
	setp.lt.s32 	%p4, %r49, 1;
	@%p4 bra 	$L__BB20_58;
	and.b32  	%r10, %r49, 15;
	setp.lt.u32 	%p5, %r49, 16;
	mov.b32 	%r79, 0;
	@%p5 bra 	$L__BB20_8;
	and.b32  	%r79, %r49, 2147483632;
	neg.s32 	%r74, %r79;
	add.s32 	%r73, %r6, 1152;
	mul.wide.u32 	%rd64, %r6, 4;
$L__BB20_7:
	.pragma "nounroll";
	mul.wide.s32 	%rd22, %r73, 4;
	add.s64 	%rd23, %rd22, 1536;
	add.s64 	%rd24, %rd6, %rd64;
	ld.global.f32 	%f1, [%rd24];
	fma.rn.f32 	%f2, %f1, 0f40000000, 0f3F800000;
	add.s64 	%rd25, %rd7, %rd64;
	st.global.f32 	[%rd25], %f2;
	ld.global.f32 	%f3, [%rd24+512];
	fma.rn.f32 	%f4, %f3, 0f40000000, 0f3F800000;
	st.global.f32 	[%rd25+512], %f4;
	ld.global.f32 	%f5, [%rd24+1024];
	fma.rn.f32 	%f6, %f5, 0f40000000, 0f3F800000;
	st.global.f32 	[%rd25+1024], %f6;
	ld.global.f32 	%f7, [%rd24+1536];
	fma.rn.f32 	%f8, %f7, 0f40000000, 0f3F800000;
	st.global.f32 	[%rd25+1536], %f8;
	ld.global.f32 	%f9, [%rd24+2048];
	fma.rn.f32 	%f10, %f9, 0f40000000, 0f3F800000;
	st.global.f32 	[%rd25+2048], %f10;
	ld.global.f32 	%f11, [%rd24+2560];
	fma.rn.f32 	%f12, %f11, 0f40000000, 0f3F800000;
	st.global.f32 	[%rd25+2560], %f12;
	ld.global.f32 	%f13, [%rd24+3072];
	fma.rn.f32 	%f14, %f13, 0f40000000, 0f3F800000;
	st.global.f32 	[%rd25+3072], %f14;
	ld.global.f32 	%f15, [%rd24+3584];
	fma.rn.f32 	%f16, %f15, 0f40000000, 0f3F800000;
	st.global.f32 	[%rd25+3584], %f16;
	ld.global.f32 	%f17, [%rd24+4096];
	fma.rn.f32 	%f18, %f17, 0f40000000, 0f3F800000;
	st.global.f32 	[%rd25+4096], %f18;
	add.s64 	%rd26, %rd6, %rd23;
	ld.global.f32 	%f19, [%rd26+-1536];
	fma.rn.f32 	%f20, %f19, 0f40000000, 0f3F800000;
	add.s64 	%rd27, %rd7, %rd23;
	st.global.f32 	[%rd27+-1536], %f20;
	ld.global.f32 	%f21, [%rd26+-1024];
	fma.rn.f32 	%f22, %f21, 0f40000000, 0f3F800000;
	st.global.f32 	[%rd27+-1024], %f22;
	ld.global.f32 	%f23, [%rd26+-512];
	fma.rn.f32 	%f24, %f23, 0f40000000, 0f3F800000;
	st.global.f32 	[%rd27+-512], %f24;
	ld.global.f32 	%f25, [%rd26];
	fma.rn.f32 	%f26, %f25, 0f40000000, 0f3F800000;
	st.global.f32 	[%rd27], %f26;
	ld.global.f32 	%f27, [%rd26+512];
	fma.rn.f32 	%f28, %f27, 0f40000000, 0f3F800000;
	st.global.f32 	[%rd27+512], %f28;
	ld.global.f32 	%f29, [%rd26+1024];
	fma.rn.f32 	%f30, %f29, 0f40000000, 0f3F800000;
	st.global.f32 	[%rd27+1024], %f30;
	ld.global.f32 	%f31, [%rd26+1536];
	fma.rn.f32 	%f32, %f31, 0f40000000, 0f3F800000;
	st.global.f32 	[%rd27+1536], %f32;
	add.s32 	%r74, %r74, 16;
	add.s32 	%r73, %r73, 2048;
	add.s64 	%rd64, %rd64, 8192;
	setp.eq.s32 	%p6, %r74, 0;
	@%p6 bra 	$L__BB20_8;
	bra.uni 	$L__BB20_7;
$L__BB20_8:
	setp.eq.s32 	%p7, %r10, 0;
	@%p7 bra 	$L__BB20_58;
	and.b32  	%r37, %r49, 7;
	setp.lt.u32 	%p8, %r10, 8;
	@%p8 bra 	$L__BB20_11;
	shl.b32 	%r53, %r79, 7;
	add.s32 	%r54, %r53, %r6;
	mul.wide.s32 	%rd28, %r54, 4;
	add.s64 	%rd29, %rd6, %rd28;
	ld.global.f32 	%f33, [%rd29];
	fma.rn.f32 	%f34, %f33, 0f40000000, 0f3F800000;
	add.s64 	%rd30, %rd7, %rd28;
	st.global.f32 	[%rd30], %f34;
	ld.global.f32 	%f35, [%rd29+512];
	fma.rn.f32 	%f36, %f35, 0f40000000, 0f3F800000;
	st.global.f32 	[%rd30+512], %f36;
	ld.global.f32 	%f37, [%rd29+1024];
	fma.rn.f32 	%f38, %f37, 0f40000000, 0f3F800000;
	st.global.f32 	[%rd30+1024], %f38;
	ld.global.f32 	%f39, [%rd29+1536];
	fma.rn.f32 	%f40, %f39, 0f40000000, 0f3F800000;
	st.global.f32 	[%rd30+1536], %f40;
	ld.global.f32 	%f41, [%rd29+2048];
	fma.rn.f32 	%f42, %f41, 0f40000000, 0f3F800000;
	st.global.f32 	[%rd30+2048], %f42;
	ld.global.f32 	%f43, [%rd29+2560];
	fma.rn.f32 	%f44, %f43, 0f40000000, 0f3F800000;
	st.global.f32 	[%rd30+2560], %f44;
	ld.global.f32 	%f45, [%rd29+3072];
	fma.rn.f32 	%f46, %f45, 0f40000000, 0f3F800000;
	st.global.f32 	[%rd30+3072], %f46;
	ld.global.f32 	%f47, [%rd29+3584];
	fma.rn.f32 	%f48, %f47, 0f40000000, 0f3F800000;
	st.global.f32 	[%rd30+3584], %f48;
	add.s32 	%r79, %r79, 8;
$L__BB20_11:
	setp.eq.s32 	%p9, %r37, 0;
	@%p9 bra 	$L__BB20_58;
	and.b32  	%r40, %r49, 3;
	setp.lt.u32 	%p10, %r37, 4;
	@%p10 bra 	$L__BB20_14;
	shl.b32 	%r55, %r79, 7;
	add.s32 	%r56, %r55, %r6;
	mul.wide.s32 	%rd31, %r56, 4;
	add.s64 	%rd32, %rd6, %rd31;
	ld.global.f32 	%f49, [%rd32];
	fma.rn.f32 	%f50, %f49, 0f40000000, 0f3F800000;
	add.s64 	%rd33, %rd7, %rd31;
	st.global.f32 	[%rd33], %f50;
	ld.global.f32 	%f51, [%rd32+512];
	fma.rn.f32 	%f52, %f51, 0f40000000, 0f3F800000;
	st.global.f32 	[%rd33+512], %f52;
	ld.global.f32 	%f53, [%rd32+1024];
	fma.rn.f32 	%f54, %f53, 0f40000000, 0f3F800000;
	st.global.f32 	[%rd33+1024], %f54;
	ld.global.f32 	%f55, [%rd32+1536];
	fma.rn.f32 	%f56, %f55, 0f40000000, 0f3F800000;
	st.global.f32 	[%rd33+1536], %f56;
	add.s32 	%r79, %r79, 4;
$L__BB20_14:
	setp.eq.s32 	%p11, %r40, 0;
	@%p11 bra 	$L__BB20_58;
	shl.b32 	%r57, %r79, 7;
	add.s32 	%r83, %r6, %r57;
	neg.s32 	%r82, %r40;
$L__BB20_16:
	.pragma "nounroll";
	mul.wide.s32 	%rd35, %r83, 4;
	add.s64 	%rd36, %rd7, %rd35;
	add.s64 	%rd37, %rd6, %rd35;
	ld.global.f32 	%f57, [%rd37];
	fma.rn.f32 	%f58, %f57, 0f40000000, 0f3F800000;
	st.global.f32 	[%rd36], %f58;
	add.s32 	%r83, %r83, 128;
	add.s32 	%r82, %r82, 1;
	setp.ne.s32 	%p12, %r82, 0;
	@%p12 bra 	$L__BB20_16;
	bra.uni 	$L__BB20_58;
$L__BB20_17:
	setp.lt.s32 	%p13, %r49, 1;
	@%p13 bra 	$L__BB20_58;
	and.b32  	%r14, %r49, 7;
	setp.lt.u32 	%p14, %r49, 8;
	mov.b32 	%r76, 0;
	@%p14 bra 	$L__BB20_37;
	and.b32  	%r76, %r49, 2147483640;
	mov.b32 	%r75, 0;
$L__BB20_20:
	.pragma "nounroll";
	shl.b32 	%r60, %r75, 7;
	add.s32 	%r21, %r60, %r6;
	setp.ge.s32 	%p15, %r21, %r4;
	@%p15 bra 	$L__BB20_22;
	mul.wide.u32 	%rd38, %r21, 4;
	add.s64 	%rd39, %rd6, %rd38;
	ld.global.f32 	%f59, [%rd39];
	fma.rn.f32 	%f60, %f59, 0f40000000, 0f3F800000;
	add.s64 	%rd40, %rd7, %rd38;
	st.global.f32 	[%rd40], %f60;
$L__BB20_22:
	add.s32 	%r61, %r21, 128;
	setp.ge.s32 	%p16, %r61, %r4;
	mul.wide.s32 	%rd41, %r61, 4;
	add.s64 	%rd11, %rd6, %rd41;
	add.s64 	%rd12, %rd7, %rd41;
	@%p16 bra 	$L__BB20_24;
	ld.global.f32 	%f61, [%rd11];
	fma.rn.f32 	%f62, %f61, 0f40000000, 0f3F800000;
	st.global.f32 	[%rd12], %f62;
$L__BB20_24:
	add.s32 	%r62, %r21, 256;
	setp.ge.s32 	%p17, %r62, %r4;
	@%p17 bra 	$L__BB20_26;
	ld.global.f32 	%f63, [%rd11+512];
	fma.rn.f32 	%f64, %f63, 0f40000000, 0f3F800000;
	st.global.f32 	[%rd12+512], %f64;
$L__BB20_26:
	add.s32 	%r63, %r21, 384;
	setp.ge.s32 	%p18, %r63, %r4;
	@%p18 bra 	$L__BB20_28;
	ld.global.f32 	%f65, [%rd11+1024];
	fma.rn.f32 	%f66, %f65, 0f40000000, 0f3F800000;
	st.global.f32 	[%rd12+1024], %f66;
$L__BB20_28:
	add.s32 	%r64, %r21, 512;
	setp.ge.s32 	%p19, %r64, %r4;
	@%p19 bra 	$L__BB20_30;
	ld.global.f32 	%f67, [%rd11+1536];
	fma.rn.f32 	%f68, %f67, 0f40000000, 0f3F800000;
	st.global.f32 	[%rd12+1536], %f68;
$L__BB20_30:
	add.s32 	%r65, %r21, 640;
	setp.ge.s32 	%p20, %r65, %r4;
	@%p20 bra 	$L__BB20_32;
	ld.global.f32 	%f69, [%rd11+2048];
	fma.rn.f32 	%f70, %f69, 0f40000000, 0f3F800000;
	st.global.f32 	[%rd12+2048], %f70;
$L__BB20_32:
	add.s32 	%r66, %r21, 768;
	setp.ge.s32 	%p21, %r66, %r4;
	@%p21 bra 	$L__BB20_34;
	ld.global.f32 	%f71, [%rd11+2560];
	fma.rn.f32 	%f72, %f71, 0f40000000, 0f3F800000;
	st.global.f32 	[%rd12+2560], %f72;
$L__BB20_34:
	add.s32 	%r67, %r21, 896;
	setp.ge.s32 	%p22, %r67, %r4;
	@%p22 bra 	$L__BB20_36;
	ld.global.f32 	%f73, [%rd11+3072];
	fma.rn.f32 	%f74, %f73, 0f40000000, 0f3F800000;
	st.global.f32 	[%rd12+3072], %f74;
$L__BB20_36:
	add.s32 	%r75, %r75, 8;
	setp.ne.s32 	%p23, %r75, %r76;
	@%p23 bra 	$L__BB20_20;
$L__BB20_37:
	setp.eq.s32 	%p24, %r14, 0;
	@%p24 bra 	$L__BB20_58;
	and.b32  	%r24, %r49, 3;
	setp.lt.u32 	%p25, %r14, 4;
	@%p25 bra 	$L__BB20_48;
	shl.b32 	%r68, %r76, 7;
	add.s32 	%r25, %r68, %r6;
	setp.ge.s32 	%p26, %r25, %r4;
	@%p26 bra 	$L__BB20_41;
	mul.wide.s32 	%rd42, %r25, 4;
	add.s64 	%rd43, %rd6, %rd42;
	ld.global.f32 	%f75, [%rd43];
	fma.rn.f32 	%f76, %f75, 0f40000000, 0f3F800000;
	add.s64 	%rd44, %rd7, %rd42;
	st.global.f32 	[%rd44], %f76;
$L__BB20_41:
	add.s32 	%r26, %r25, 128;
	setp.ge.s32 	%p27, %r26, %r4;
	@%p27 bra 	$L__BB20_43;
	mul.wide.s32 	%rd45, %r26, 4;
	add.s64 	%rd46, %rd6, %rd45;
	ld.global.f32 	%f77, [%rd46];
	fma.rn.f32 	%f78, %f77, 0f40000000, 0f3F800000;
	add.s64 	%rd47, %rd7, %rd45;
	st.global.f32 	[%rd47], %f78;
$L__BB20_43:
	add.s32 	%r27, %r25, 256;
	setp.ge.s32 	%p28, %r27, %r4;
	@%p28 bra 	$L__BB20_45;
	mul.wide.s32 	%rd48, %r27, 4;
	add.s64 	%rd49, %rd6, %rd48;
	ld.global.f32 	%f79, [%rd49];
	fma.rn.f32 	%f80, %f79, 0f40000000, 0f3F800000;
	add.s64 	%rd50, %rd7, %rd48;
	st.global.f32 	[%rd50], %f80;
$L__BB20_45:
	add.s32 	%r28, %r25, 384;
	setp.ge.s32 	%p29, %r28, %r4;
	@%p29 bra 	$L__BB20_47;
	mul.wide.s32 	%rd51, %r28, 4;
	add.s64 	%rd52, %rd6, %rd51;
	ld.global.f32 	%f81, [%rd52];
	fma.rn.f32 	%f82, %f81, 0f40000000, 0f3F800000;
	add.s64 	%rd53, %rd7, %rd51;
	st.global.f32 	[%rd53], %f82;
$L__BB20_47:
	add.s32 	%r76, %r76, 4;
$L__BB20_48:
	setp.eq.s32 	%p30, %r24, 0;
	@%p30 bra 	$L__BB20_58;
	setp.eq.s32 	%p31, %r24, 1;
	@%p31 bra 	$L__BB20_55;
	shl.b32 	%r69, %r76, 7;
	add.s32 	%r31, %r69, %r6;
	setp.ge.s32 	%p32, %r31, %r4;
	@%p32 bra 	$L__BB20_52;
	mul.wide.s32 	%rd54, %r31, 4;
	add.s64 	%rd55, %rd6, %rd54;
	ld.global.f32 	%f83, [%rd55];
	fma.rn.f32 	%f84, %f83, 0f40000000, 0f3F800000;
	add.s64 	%rd56, %rd7, %rd54;
	st.global.f32 	[%rd56], %f84;
$L__BB20_52:
	add.s32 	%r32, %r31, 128;
	setp.ge.s32 	%p33, %r32, %r4;
	@%p33 bra 	$L__BB20_54;
	mul.wide.s32 	%rd57, %r32, 4;
	add.s64 	%rd58, %rd6, %rd57;
	ld.global.f32 	%f85, [%rd58];
	fma.rn.f32 	%f86, %f85, 0f40000000, 0f3F800000;
	add.s64 	%rd59, %rd7, %rd57;
	st.global.f32 	[%rd59], %f86;
$L__BB20_54:
	add.s32 	%r76, %r76, 2;
$L__BB20_55:
	and.b32  	%r70, %r49, 1;
	setp.eq.b32 	%p34, %r70, 1;
	not.pred 	%p35, %p34;
	@%p35 bra 	$L__BB20_58;
	shl.b32 	%r71, %r76, 7;
	add.s32 	%r35, %r71, %r6;
	setp.ge.s32 	%p36, %r35, %r4;
	@%p36 bra 	$L__BB20_58;
	mul.wide.s32 	%rd60, %r35, 4;
	add.s64 	%rd61, %rd6, %rd60;
	ld.global.f32 	%f87, [%rd61];
	fma.rn.f32 	%f88, %f87, 0f40000000, 0f3F800000;
	add.s64 	%rd62, %rd7, %rd60;
	st.global.f32 	[%rd62], %f88;
$L__BB20_58:
	ret;

}
	// .globl	_ZN3cub18CUB_300001_SM_10006detail9transform16transform_kernelINS2_10policy_hubILb1EN4cuda3std3__45tupleIJN6thrust24THRUST_300001_SM_1000_NS6detail15normal_iteratorINSA_10device_ptrIfEEEEEEEE10policy1000ElZ15demoPerformancevE9scale_addSF_JPfEEEvT0_iT1_T2_DpNS2_10kernel_argIT3_EE
.visible .entry _ZN3cub18CUB_300001_SM_10006detail9transform16transform_kernelINS2_10policy_hubILb1EN4cuda3std3__45tupleIJN6thrust24THRUST_300001_SM_1000_NS6detail15normal_iteratorINSA_10device_ptrIfEEEEEEEE10policy1000ElZ15demoPerformancevE9scale_addSF_JPfEEEvT0_iT1_T2_DpNS2_10kernel_argIT3_EE(
	.param .u64 _ZN3cub18CUB_300001_SM_10006detail9transform16transform_kernelINS2_10policy_hubILb1EN4cuda3std3__45tupleIJN6thrust24THRUST_300001_SM_1000_NS6detail15normal_iteratorINSA_10device_ptrIfEEEEEEEE10policy1000ElZ15demoPerformancevE9scale_addSF_JPfEEEvT0_iT1_T2_DpNS2_10kernel_argIT3_EE_param_0,
	.param .u32 _ZN3cub18CUB_300001_SM_10006detail9transform16transform_kernelINS2_10policy_hubILb1EN4cuda3std3__45tupleIJN6thrust24THRUST_300001_SM_1000_NS6detail15normal_iteratorINSA_10device_ptrIfEEEEEEEE10policy1000ElZ15demoPerformancevE9scale_addSF_JPfEEEvT0_iT1_T2_DpNS2_10kernel_argIT3_EE_param_1,
	.param .align 1 .b8 _ZN3cub18CUB_300001_SM_10006detail9transform16transform_kernelINS2_10policy_hubILb1EN4cuda3std3__45tupleIJN6thrust24THRUST_300001_SM_1000_NS6detail15normal_iteratorINSA_10device_ptrIfEEEEEEEE10policy1000ElZ15demoPerformancevE9scale_addSF_JPfEEEvT0_iT1_T2_DpNS2_10kernel_argIT3_EE_param_2[1],
	.param .align 8 .b8 _ZN3cub18CUB_300001_SM_10006detail9transform16transform_kernelINS2_10policy_hubILb1EN4cuda3std3__45tupleIJN6thrust24THRUST_300001_SM_1000_NS6detail15normal_iteratorINSA_10device_ptrIfEEEEEEEE10policy1000ElZ15demoPerformancevE9scale_addSF_JPfEEEvT0_iT1_T2_DpNS2_10kernel_argIT3_EE_param_3[8],
	.param .align 8 .b8 _ZN3cub18CUB_300001_SM_10006detail9transform16transform_kernelINS2_10policy_hubILb1EN4cuda3std3__45tupleIJN6thrust24THRUST_300001_SM_1000_NS6detail15normal_iteratorINSA_10device_ptrIfEEEEEEEE10policy1000ElZ15demoPerformancevE9scale_addSF_JPfEEEvT0_iT1_T2_DpNS2_10kernel_argIT3_EE_param_4[16]
)
.maxntid 128
{
	.reg .pred 	%p<37>;
	.reg .b32 	%r<81>;
	.reg .b32 	%f<89>;
	.reg .b64 	%rd<71>;

	ld.param.u64 	%rd16, [_ZN3cub18CUB_300001_SM_10006detail9transform16transform_kernelINS2_10policy_hubILb1EN4cuda3std3__45tupleIJN6thrust24THRUST_300001_SM_1000_NS6detail15normal_iteratorINSA_10device_ptrIfEEEEEEEE10policy1000ElZ15demoPerformancevE9scale_addSF_JPfEEEvT0_iT1_T2_DpNS2_10kernel_argIT3_EE_param_0];
	ld.param.u64 	%rd17, [_ZN3cub18CUB_300001_SM_10006detail9transform16transform_kernelINS2_10policy_hubILb1EN4cuda3std3__45tupleIJN6thrust24THRUST_300001_SM_1000_NS6detail15normal_iteratorINSA_10device_ptrIfEEEEEEEE10policy1000ElZ15demoPerformancevE9scale_addSF_JPfEEEvT0_iT1_T2_DpNS2_10kernel_argIT3_EE_param_4];
	ld.param.u64 	%rd18, [_ZN3cub18CUB_300001_SM_10006detail9transform16transform_kernelINS2_10policy_hubILb1EN4cuda3std3__45tupleIJN6thrust24THRUST_300001_SM_1000_NS6detail15normal_iteratorINSA_10device_ptrIfEEEEEEEE10policy1000ElZ15demoPerformancevE9scale_addSF_JPfEEEvT0_iT1_T2_DpNS2_10kernel_argIT3_EE_param_3];
	ld.param.u32 	%r47, [_ZN3cub18CUB_300001_SM_10006detail9transform16transform_kernelINS2_10policy_hubILb1EN4cuda3std3__45tupleIJN6thrust24THRUST_300001_SM_1000_NS6detail15normal_iteratorINSA_10device_ptrIfEEEEEEEE10policy1000ElZ15demoPerformancevE9scale_addSF_JPfEEEvT0_iT1_T2_DpNS2_10kernel_argIT3_EE_param_1];
	cvta.to.global.u64 	%rd1, %rd18;
	cvta.to.global.u64 	%rd2, %rd17;
	shl.b32 	%r1, %r47, 7;
	mov.u32 	%r48, %ctaid.x;
	cvt.u64.u32 	%rd19, %r48;
	cvt.s64.s32 	%rd20, %r1;
	mul.lo.s64 	%rd3, %rd20, %rd19;
	sub.s64 	%rd21, %rd16, %rd3;
	min.s64 	%rd22, %rd21, %rd20;
	cvt.u32.u64 	%r2, %rd22;
	shl.b32 	%r3, %r2, 2;
	mov.u32 	%r4, %tid.x;
	shl.b32 	%r69, %r4, 7;
	setp.ge.s32 	%p1, %r69, %r3;
	@%p1 bra 	$L__BB21_3;
	shl.b64 	%rd23, %rd3, 2;
	add.s64 	%rd24, %rd2, %rd23;
	mul.wide.u32 	%rd25, %r4, 128;
	add.s64 	%rd69, %rd24, %rd25;
$L__BB21_2:
	.pragma "nounroll";
	// begin inline asm
	prefetch.global.L2 [%rd69];
	// end inline asm
	add.s32 	%r69, %r69, 16384;
	add.s64 	%rd69, %rd69, 16384;
	setp.lt.s32 	%p2, %r69, %r3;
	@%p2 bra 	$L__BB21_2;
$L__BB21_3:
	shl.b64 	%rd27, %rd3, 2;
	add.s64 	%rd7, %rd2, %rd27;
	add.s64 	%rd8, %rd1, %rd27;
	setp.eq.s32 	%p3, %r1, %r2;
	@%p3 bra 	$L__BB21_45;
	setp.lt.s32 	%p4, %r47, 1;
	@%p4 bra 	$L__BB21_58;
	and.b32  	%r8, %r47, 7;
	setp.lt.u32 	%p5, %r47, 8;
	mov.b32 	%r78, 0;
	@%p5 bra 	$L__BB21_24;
	and.b32  	%r78, %r47, 2147483640;
	mov.b32 	%r72, 0;
$L__BB21_7:
	.pragma "nounroll";
	shl.b32 	%r51, %r72, 7;
	add.s32 	%r19, %r51, %r4;
	setp.ge.s32 	%p6, %r19, %r2;
	@%p6 bra 	$L__BB21_9;
	mul.wide.u32 	%rd28, %r19, 4;
	add.s64 	%rd29, %rd7, %rd28;
	ld.global.f32 	%f1, [%rd29];
	fma.rn.f32 	%f2, %f1, 0f40000000, 0f3F800000;
	add.s64 	%rd30, %rd8, %rd28;
	st.global.f32 	[%rd30], %f2;
$L__BB21_9:
	add.s32 	%r52, %r19, 128;
	setp.ge.s32 	%p7, %r52, %r2;
	mul.wide.s32 	%rd31, %r52, 4;
	add.s64 	%rd12, %rd7, %rd31;
	add.s64 	%rd13, %rd8, %rd31;
	@%p7 bra 	$L__BB21_11;
	ld.global.f32 	%f3, [%rd12];
	fma.rn.f32 	%f4, %f3, 0f40000000, 0f3F800000;
	st.global.f32 	[%rd13], %f4;
$L__BB21_11:
	add.s32 	%r53, %r19, 256;
	setp.ge.s32 	%p8, %r53, %r2;
	@%p8 bra 	$L__BB21_13;
	ld.global.f32 	%f5, [%rd12+512];
	fma.rn.f32 	%f6, %f5, 0f40000000, 0f3F800000;
	st.global.f32 	[%rd13+512], %f6;
$L__BB21_13:
	add.s32 	%r54, %r19, 384;
	setp.ge.s32 	%p9, %r54, %r2;
	@%p9 bra 	$L__BB21_15;
	ld.global.f32 	%f7, [%rd12+1024];
	fma.rn.f32 	%f8, %f7, 0f40000000, 0f3F800000;
	st.global.f32 	[%rd13+1024], %f8;
$L__BB21_15:
	add.s32 	%r55, %r19, 512;
	setp.ge.s32 	%p10, %r55, %r2;
	@%p10 bra 	$L__BB21_17;
	ld.global.f32 	%f9, [%rd12+1536];
	fma.rn.f32 	%f10, %f9, 0f40000000, 0f3F800000;
	st.global.f32 	[%rd13+1536], %f10;
$L__BB21_17:
	add.s32 	%r56, %r19, 640;
	setp.ge.s32 	%p11, %r56, %r2;
	@%p11 bra 	$L__BB21_19;
	ld.global.f32 	%f11, [%rd12+2048];
	fma.rn.f32 	%f12, %f11, 0f40000000, 0f3F800000;
	st.global.f32 	[%rd13+2048], %f12;
$L__BB21_19:
	add.s32 	%r57, %r19, 768;
	setp.ge.s32 	%p12, %r57, %r2;
	@%p12 bra 	$L__BB21_21;
	ld.global.f32 	%f13, [%rd12+2560];
	fma.rn.f32 	%f14, %f13, 0f40000000, 0f3F800000;
	st.global.f32 	[%rd13+2560], %f14;
$L__BB21_21:
	add.s32 	%r58, %r19, 896;
	setp.ge.s32 	%p13, %r58, %r2;
	@%p13 bra 	$L__BB21_23;
	ld.global.f32 	%f15, [%rd12+3072];
	fma.rn.f32 	%f16, %f15, 0f40000000, 0f3F800000;
	st.global.f32 	[%rd13+3072], %f16;
$L__BB21_23:
	add.s32 	%r72, %r72, 8;
	setp.eq.s32 	%p14, %r72, %r78;
	@%p14 bra 	$L__BB21_24;
	bra.uni 	$L__BB21_7;
$L__BB21_24:
	setp.eq.s32 	%p15, %r8, 0;
	@%p15 bra 	$L__BB21_58;
	and.b32  	%r35, %r47, 3;
	setp.lt.u32 	%p16, %r8, 4;
	@%p16 bra 	$L__BB21_35;
	shl.b32 	%r59, %r78, 7;
	add.s32 	%r36, %r59, %r4;
	setp.ge.s32 	%p17, %r36, %r2;
	@%p17 bra 	$L__BB21_28;
	mul.wide.s32 	%rd32, %r36, 4;
	add.s64 	%rd33, %rd7, %rd32;
	ld.global.f32 	%f17, [%rd33];
	fma.rn.f32 	%f18, %f17, 0f40000000, 0f3F800000;
	add.s64 	%rd34, %rd8, %rd32;
	st.global.f32 	[%rd34], %f18;
$L__BB21_28:
	add.s32 	%r37, %r36, 128;
	setp.ge.s32 	%p18, %r37, %r2;
	@%p18 bra 	$L__BB21_30;
	mul.wide.s32 	%rd35, %r37, 4;
	add.s64 	%rd36, %rd7, %rd35;
	ld.global.f32 	%f19, [%rd36];
	fma.rn.f32 	%f20, %f19, 0f40000000, 0f3F800000;
	add.s64 	%rd37, %rd8, %rd35;
	st.global.f32 	[%rd37], %f20;
$L__BB21_30:
	add.s32 	%r38, %r36, 256;
	setp.ge.s32 	%p19, %r38, %r2;
	@%p19 bra 	$L__BB21_32;
	mul.wide.s32 	%rd38, %r38, 4;
	add.s64 	%rd39, %rd7, %rd38;
	ld.global.f32 	%f21, [%rd39];
	fma.rn.f32 	%f22, %f21, 0f40000000, 0f3F800000;
	add.s64 	%rd40, %rd8, %rd38;
	st.global.f32 	[%rd40], %f22;
$L__BB21_32:
	add.s32 	%r39, %r36, 384;
	setp.ge.s32 	%p20, %r39, %r2;
	@%p20 bra 	$L__BB21_34;
	mul.wide.s32 	%rd41, %r39, 4;
	add.s64 	%rd42, %rd7, %rd41;
	ld.global.f32 	%f23, [%rd42];
	fma.rn.f32 	%f24, %f23, 0f40000000, 0f3F800000;
	add.s64 	%rd43, %rd8, %rd41;
	st.global.f32 	[%rd43], %f24;
$L__BB21_34:
	add.s32 	%r78, %r78, 4;
$L__BB21_35:
	setp.eq.s32 	%p21, %r35, 0;
	@%p21 bra 	$L__BB21_58;
	setp.eq.s32 	%p22, %r35, 1;
	@%p22 bra 	$L__BB21_42;
	shl.b32 	%r60, %r78, 7;
	add.s32 	%r42, %r60, %r4;
	setp.ge.s32 	%p23, %r42, %r2;
	@%p23 bra 	$L__BB21_39;
	mul.wide.s32 	%rd44, %r42, 4;
	add.s64 	%rd45, %rd7, %rd44;
	ld.global.f32 	%f25, [%rd45];
	fma.rn.f32 	%f26, %f25, 0f40000000, 0f3F800000;
	add.s64 	%rd46, %rd8, %rd44;
	st.global.f32 	[%rd46], %f26;
$L__BB21_39:
	add.s32 	%r43, %r42, 128;
	setp.ge.s32 	%p24, %r43, %r2;
	@%p24 bra 	$L__BB21_41;
	mul.wide.s32 	%rd47, %r43, 4;
	add.s64 	%rd48, %rd7, %rd47;
	ld.global.f32 	%f27, [%rd48];
	fma.rn.f32 	%f28, %f27, 0f40000000, 0f3F800000;
	add.s64 	%rd49, %rd8, %rd47;
	st.global.f32 	[%rd49], %f28;
$L__BB21_41:
	add.s32 	%r78, %r78, 2;
$L__BB21_42:
	and.b32  	%r61, %r47, 1;
	setp.eq.b32 	%p25, %r61, 1;
	not.pred 	%p26, %p25;
	@%p26 bra 	$L__BB21_58;
	shl.b32 	%r62, %r78, 7;
	add.s32 	%r46, %r62, %r4;
	setp.ge.s32 	%p27, %r46, %r2;
	@%p27 bra 	$L__BB21_58;
	mul.wide.s32 	%rd50, %r46, 4;
	add.s64 	%rd51, %rd7, %rd50;
	ld.global.f32 	%f29, [%rd51];
	fma.rn.f32 	%f30, %f29, 0f40000000, 0f3F800000;
	add.s64 	%rd52, %rd8, %rd50;
	st.global.f32 	[%rd52], %f30;
	bra.uni 	$L__BB21_58;
$L__BB21_45:
	setp.lt.s32 	%p28, %r47, 1;
	@%p28 bra 	$L__BB21_58;
	and.b32  	%r10, %r47, 15;
	setp.lt.u32 	%p29, %r47, 16;
	mov.b32 	%r74, 0;
	@%p29 bra 	$L__BB21_49;
	and.b32  	%r74, %r47, 2147483632;
	neg.s32 	%r71, %r74;
	add.s32 	%r70, %r4, 1152;
	mul.wide.u32 	%rd70, %r4, 4;
$L__BB21_48:
	.pragma "nounroll";
	mul.wide.s32 	%rd53, %r70, 4;
	add.s64 	%rd54, %rd53, 1536;
	add.s64 	%rd55, %rd7, %rd70;
	ld.global.f32 	%f31, [%rd55];
	fma.rn.f32 	%f32, %f31, 0f40000000, 0f3F800000;
	add.s64 	%rd56, %rd8, %rd70;
	st.global.f32 	[%rd56], %f32;
	ld.global.f32 	%f33, [%rd55+512];
	fma.rn.f32 	%f34, %f33, 0f40000000, 0f3F800000;
	st.global.f32 	[%rd56+512], %f34;
	ld.global.f32 	%f35, [%rd55+1024];
	fma.rn.f32 	%f36, %f35, 0f40000000, 0f3F800000;
	st.global.f32 	[%rd56+1024], %f36;
	ld.global.f32 	%f37, [%rd55+1536];
	fma.rn.f32 	%f38, %f37, 0f40000000, 0f3F800000;
	st.global.f32 	[%rd56+1536], %f38;
	ld.global.f32 	%f39, [%rd55+2048];
	fma.rn.f32 	%f40, %f39, 0f40000000, 0f3F800000;
	st.global.f32 	[%rd56+2048], %f40;
	ld.global.f32 	%f41, [%rd55+2560];
	fma.rn.f32 	%f42, %f41, 0f40000000, 0f3F800000;
	st.global.f32 	[%rd56+2560], %f42;
	ld.global.f32 	%f43, [%rd55+3072];
	fma.rn.f32 	%f44, %f43, 0f40000000, 0f3F800000;
	st.global.f32 	[%rd56+3072], %f44;
	ld.global.f32 	%f45, [%rd55+3584];
	fma.rn.f32 	%f46, %f45, 0f40000000, 0f3F800000;
	st.global.f32 	[%rd56+3584], %f46;
	ld.global.f32 	%f47, [%rd55+4096];
	fma.rn.f32 	%f48, %f47, 0f40000000, 0f3F800000;
	st.global.f32 	[%rd56+4096], %f48;
	add.s64 	%rd57, %rd7, %rd54;
	ld.global.f32 	%f49, [%rd57+-1536];
	fma.rn.f32 	%f50, %f49, 0f40000000, 0f3F800000;
	add.s64 	%rd58, %rd8, %rd54;
	st.global.f32 	[%rd58+-1536], %f50;
	ld.global.f32 	%f51, [%rd57+-1024];
	fma.rn.f32 	%f52, %f51, 0f40000000, 0f3F800000;
	st.global.f32 	[%rd58+-1024], %f52;
	ld.global.f32 	%f53, [%rd57+-512];
	fma.rn.f32 	%f54, %f53, 0f40000000, 0f3F800000;
	st.global.f32 	[%rd58+-512], %f54;
	ld.global.f32 	%f55, [%rd57];
	fma.rn.f32 	%f56, %f55, 0f40000000, 0f3F800000;
	st.global.f32 	[%rd58], %f56;
	ld.global.f32 	%f57, [%rd57+512];
	fma.rn.f32 	%f58, %f57, 0f40000000, 0f3F800000;
	st.global.f32 	[%rd58+512], %f58;
	ld.global.f32 	%f59, [%rd57+1024];
	fma.rn.f32 	%f60, %f59, 0f40000000, 0f3F800000;
	st.global.f32 	[%rd58+1024], %f60;
	ld.global.f32 	%f61, [%rd57+1536];
	fma.rn.f32 	%f62, %f61, 0f40000000, 0f3F800000;
	st.global.f32 	[%rd58+1536], %f62;
	add.s32 	%r71, %r71, 16;
	add.s32 	%r70, %r70, 2048;
	add.s64 	%rd70, %rd70, 8192;
	setp.eq.s32 	%p30, %r71, 0;
	@%p30 bra 	$L__BB21_49;
	bra.uni 	$L__BB21_48;
$L__BB21_49:
	setp.eq.s32 	%p31, %r10, 0;
	@%p31 bra 	$L__BB21_58;
	and.b32  	%r22, %r47, 7;
	setp.lt.u32 	%p32, %r10, 8;
	@%p32 bra 	$L__BB21_52;
	shl.b32 	%r64, %r74, 7;
	add.s32 	%r65, %r64, %r4;
	mul.wide.s32 	%rd59, %r65, 4;
	add.s64 	%rd60, %rd7, %rd59;
	ld.global.f32 	%f63, [%rd60];
	fma.rn.f32 	%f64, %f63, 0f40000000, 0f3F800000;
	add.s64 	%rd61, %rd8, %rd59;
	st.global.f32 	[%rd61], %f64;
	ld.global.f32 	%f65, [%rd60+512];
	fma.rn.f32 	%f66, %f65, 0f40000000, 0f3F800000;
	st.global.f32 	[%rd61+512], %f66;
	ld.global.f32 	%f67, [%rd60+1024];
	fma.rn.f32 	%f68, %f67, 0f40000000, 0f3F800000;
	st.global.f32 	[%rd61+1024], %f68;
	ld.global.f32 	%f69, [%rd60+1536];
	fma.rn.f32 	%f70, %f69, 0f40000000, 0f3F800000;
	st.global.f32 	[%rd61+1536], %f70;
	ld.global.f32 	%f71, [%rd60+2048];
	fma.rn.f32 	%f72, %f71, 0f40000000, 0f3F800000;
	st.global.f32 	[%rd61+2048], %f72;
	ld.global.f32 	%f73, [%rd60+2560];
	fma.rn.f32 	%f74, %f73, 0f40000000, 0f3F800000;
	st.global.f32 	[%rd61+2560], %f74;
	ld.global.f32 	%f75, [%rd60+3072];
	fma.rn.f32 	%f76, %f75, 0f40000000, 0f3F800000;
	st.global.f32 	[%rd61+3072], %f76;
	ld.global.f32 	%f77, [%rd60+3584];
	fma.rn.f32 	%f78, %f77, 0f40000000, 0f3F800000;
	st.global.f32 	[%rd61+3584], %f78;
	add.s32 	%r74, %r74, 8;
$L__BB21_52:
	setp.eq.s32 	%p33, %r22, 0;
	@%p33 bra 	$L__BB21_58;
	and.b32  	%r25, %r47, 3;
	setp.lt.u32 	%p34, %r22, 4;
	@%p34 bra 	$L__BB21_55;
	shl.b32 	%r66, %r74, 7;
	add.s32 	%r67, %r66, %r4;
	mul.wide.s32 	%rd62, %r67, 4;
	add.s64 	%rd63, %rd7, %rd62;
	ld.global.f32 	%f79, [%rd63];
	fma.rn.f32 	%f80, %f79, 0f40000000, 0f3F800000;
	add.s64 	%rd64, %rd8, %rd62;
	st.global.f32 	[%rd64], %f80;
	ld.global.f32 	%f81, [%rd63+512];
	fma.rn.f32 	%f82, %f81, 0f40000000, 0f3F800000;
	st.global.f32 	[%rd64+512], %f82;
	ld.global.f32 	%f83, [%rd63+1024];
	fma.rn.f32 	%f84, %f83, 0f40000000, 0f3F800000;
	st.global.f32 	[%rd64+1024], %f84;
	ld.global.f32 	%f85, [%rd63+1536];
	fma.rn.f32 	%f86, %f85, 0f40000000, 0f3F800000;
	st.global.f32 	[%rd64+1536], %f86;
	add.s32 	%r74, %r74, 4;
$L__BB21_55:
	setp.eq.s32 	%p35, %r25, 0;
	@%p35 bra 	$L__BB21_58;
	shl.b32 	%r68, %r74, 7;
	add.s32 	%r77, %r4, %r68;
	neg.s32 	%r76, %r25;
$L__BB21_57:
	.pragma "nounroll";
	mul.wide.s32 	%rd66, %r77, 4;
	add.s64 	%rd67, %rd8, %rd66;
	add.s64 	%rd68, %rd7, %rd66;
	ld.global.f32 	%f87, [%rd68];
	fma.rn.f32 	%f88, %f87, 0f40000000, 0f3F800000;
	st.global.f32 	[%rd67], %f88;
	add.s32 	%r77, %r77, 128;
	add.s32 	%r76, %r76, 1;
	setp.eq.s32 	%p36, %r76, 0;
	@%p36 bra 	$L__BB21_58;
	bra.uni 	$L__BB21_57;
$L__BB21_58:
	ret;

}
	// .globl	_ZN3cub18CUB_300001_SM_10006detail6reduce28DeviceReduceSingleTileKernelINS2_10policy_hubIijN4cuda3std3__44plusIiEEE10Policy1000EN6thrust24THRUST_300001_SM_1000_NS6detail15normal_iteratorINSD_10device_ptrIiEEEEPijS9_iiNS7_10__identityEEEvT0_T1_T2_T3_T4_T6_
.visible .entry _ZN3cub18CUB_300001_SM_10006detail6reduce28DeviceReduceSingleTileKernelINS2_10policy_hubIijN4cuda3std3__44plusIiEEE10Policy1000EN6thrust24THRUST_300001_SM_1000_NS6detail15normal_iteratorINSD_10device_ptrIiEEEEPijS9_iiNS7_10__identityEEEvT0_T1_T2_T3_T4_T6_(
	.param .align 8 .b8 _ZN3cub18CUB_300001_SM_10006detail6reduce28DeviceReduceSingleTileKernelINS2_10policy_hubIijN4cuda3std3__44plusIiEEE10Policy1000EN6thrust24THRUST_300001_SM_1000_NS6detail15normal_iteratorINSD_10device_ptrIiEEEEPijS9_iiNS7_10__identityEEEvT0_T1_T2_T3_T4_T6__param_0[8],
	.param .u64 .ptr .align 1 _ZN3cub18CUB_300001_SM_10006detail6reduce28DeviceReduceSingleTileKernelINS2_10policy_hubIijN4cuda3std3__44plusIiEEE10Policy1000EN6thrust24THRUST_300001_SM_1000_NS6detail15normal_iteratorINSD_10device_ptrIiEEEEPijS9_iiNS7_10__identityEEEvT0_T1_T2_T3_T4_T6__param_1,
	.param .u32 _ZN3cub18CUB_300001_SM_10006detail6reduce28DeviceReduceSingleTileKernelINS2_10policy_hubIijN4cuda3std3__44plusIiEEE10Policy1000EN6thrust24THRUST_300001_SM_1000_NS6detail15normal_iteratorINSD_10device_ptrIiEEEEPijS9_iiNS7_10__identityEEEvT0_T1_T2_T3_T4_T6__param_2,
	.param .align 1 .b8 _ZN3cub18CUB_300001_SM_10006detail6reduce28DeviceReduceSingleTileKernelINS2_10policy_hubIijN4cuda3std3__44plusIiEEE10Policy1000EN6thrust24THRUST_300001_SM_1000_NS6detail15normal_iteratorINSD_10device_ptrIiEEEEPijS9_iiNS7_10__identityEEEvT0_T1_T2_T3_T4_T6__param_3[1],
	.param .u32 _ZN3cub18CUB_300001_SM_10006detail6reduce28DeviceReduceSingleTileKernelINS2_10policy_hubIijN4cuda3std3__44plusIiEEE10Policy1000EN6thrust24THRUST_300001_SM_1000_NS6detail15normal_iteratorINSD_10device_ptrIiEEEEPijS9_iiNS7_10__identityEEEvT0_T1_T2_T3_T4_T6__param_4,
	.param .align 1 .b8 _ZN3cub18CUB_300001_SM_10006detail6reduce28DeviceReduceSingleTileKernelINS2_10policy_hubIijN4cuda3std3__44plusIiEEE10Policy1000EN6thrust24THRUST_300001_SM_1000_NS6detail15normal_iteratorINSD_10device_ptrIiEEEEPijS9_iiNS7_10__identityEEEvT0_T1_T2_T3_T4_T6__param_5[1]
)
.maxntid 256
.minnctapersm 1
{
	.reg .pred 	%p<59>;
	.reg .b32 	%r<511>;
	.reg .b64 	%rd<84>;
	// demoted variable
	.shared .align 4 .b8 _ZZN3cub18CUB_300001_SM_10006detail6reduce28DeviceReduceSingleTileKernelINS2_10policy_hubIijN4cuda3std3__44plusIiEEE10Policy1000EN6thrust24THRUST_300001_SM_1000_NS6detail15normal_iteratorINSD_10device_ptrIiEEEEPijS9_iiNS7_10__identityEEEvT0_T1_T2_T3_T4_T6_E12temp_storage[44];
	ld.param.u64 	%rd9, [_ZN3cub18CUB_300001_SM_10006detail6reduce28DeviceReduceSingleTileKernelINS2_10policy_hubIijN4cuda3std3__44plusIiEEE10Policy1000EN6thrust24THRUST_300001_SM_1000_NS6detail15normal_iteratorINSD_10device_ptrIiEEEEPijS9_iiNS7_10__identityEEEvT0_T1_T2_T3_T4_T6__param_0];
	ld.param.u64 	%rd10, [_ZN3cub18CUB_300001_SM_10006detail6reduce28DeviceReduceSingleTileKernelINS2_10policy_hubIijN4cuda3std3__44plusIiEEE10Policy1000EN6thrust24THRUST_300001_SM_1000_NS6detail15normal_iteratorINSD_10device_ptrIiEEEEPijS9_iiNS7_10__identityEEEvT0_T1_T2_T3_T4_T6__param_1];
	ld.param.u32 	%r90, [_ZN3cub18CUB_300001_SM_10006detail6reduce28DeviceReduceSingleTileKernelINS2_10policy_hubIijN4cuda3std3__44plusIiEEE10Policy1000EN6thrust24THRUST_300001_SM_1000_NS6detail15normal_iteratorINSD_10device_ptrIiEEEEPijS9_iiNS7_10__identityEEEvT0_T1_T2_T3_T4_T6__param_2];
	ld.param.u32 	%r91, [_ZN3cub18CUB_300001_SM_10006detail6reduce28DeviceReduceSingleTileKernelINS2_10policy_hubIijN4cuda3std3__44plusIiEEE10Policy1000EN6thrust24THRUST_300001_SM_1000_NS6detail15normal_iteratorINSD_10device_ptrIiEEEEPijS9_iiNS7_10__identityEEEvT0_T1_T2_T3_T4_T6__param_4];
	cvta.to.global.u64 	%rd1, %rd10;
	setp.ne.s32 	%p1, %r90, 0;
	@%p1 bra 	$L__BB22_3;
	mov.u32 	%r471, %tid.x;
	setp.ne.s32 	%p58, %r471, 0;
	@%p58 bra 	$L__BB22_52;
	st.global.u32 	[%rd1], %r91;
	bra.uni 	$L__BB22_52;
$L__BB22_3:
	cvta.to.global.u64 	%rd2, %rd9;
	setp.gt.u32 	%p2, %r90, 4095;
	@%p2 bra 	$L__BB22_28;
	mov.u32 	%r1, %tid.x;
	setp.ge.u32 	%p24, %r1, %r90;
	mov.b32 	%r488, 0;
	mov.u32 	%r478, %r1;
	@%p24 bra 	$L__BB22_6;
	mul.wide.u32 	%rd73, %r1, 4;
	add.s64 	%rd74, %rd2, %rd73;
	ld.global.u32 	%r488, [%rd74];
	add.s32 	%r478, %r1, 256;
$L__BB22_6:
	setp.ge.u32 	%p25, %r478, %r90;
	@%p25 bra 	$L__BB22_19;
	not.b32 	%r298, %r478;
	add.s32 	%r299, %r90, %r298;
	shr.u32 	%r300, %r299, 8;
	add.s32 	%r6, %r300, 1;
	and.b32  	%r7, %r6, 15;
	setp.lt.u32 	%p26, %r299, 3840;
	@%p26 bra 	$L__BB22_10;
	and.b32  	%r301, %r6, 33554416;
	neg.s32 	%r474, %r301;
	mul.wide.u32 	%rd75, %r478, 4;
	add.s64 	%rd76, %rd75, %rd2;
	add.s64 	%rd82, %rd76, 8192;
$L__BB22_9:
	.pragma "nounroll";
	ld.global.u32 	%r302, [%rd82+-8192];
	add.s32 	%r303, %r302, %r488;
	ld.global.u32 	%r304, [%rd82+-7168];
	add.s32 	%r305, %r304, %r303;
	ld.global.u32 	%r306, [%rd82+-6144];
	add.s32 	%r307, %r306, %r305;
	ld.global.u32 	%r308, [%rd82+-5120];
	add.s32 	%r309, %r308, %r307;
	ld.global.u32 	%r310, [%rd82+-4096];
	add.s32 	%r311, %r310, %r309;
	ld.global.u32 	%r312, [%rd82+-3072];
	add.s32 	%r313, %r312, %r311;
	ld.global.u32 	%r314, [%rd82+-2048];
	add.s32 	%r315, %r314, %r313;
	ld.global.u32 	%r316, [%rd82+-1024];
	add.s32 	%r317, %r316, %r315;
	ld.global.u32 	%r318, [%rd82];
	add.s32 	%r319, %r318, %r317;
	ld.global.u32 	%r320, [%rd82+1024];
	add.s32 	%r321, %r320, %r319;
	ld.global.u32 	%r322, [%rd82+2048];
	add.s32 	%r323, %r322, %r321;
	ld.global.u32 	%r324, [%rd82+3072];
	add.s32 	%r325, %r324, %r323;
	ld.global.u32 	%r326, [%rd82+4096];
	add.s32 	%r327, %r326, %r325;
	ld.global.u32 	%r328, [%rd82+5120];
	add.s32 	%r329, %r328, %r327;
	ld.global.u32 	%r330, [%rd82+6144];
	add.s32 	%r331, %r330, %r329;
	ld.global.u32 	%r332, [%rd82+7168];
	add.s32 	%r488, %r332, %r331;
	add.s32 	%r478, %r478, 4096;
	add.s32 	%r474, %r474, 16;
	add.s64 	%rd82, %rd82, 16384;
	setp.ne.s32 	%p27, %r474, 0;
	@%p27 bra 	$L__BB22_9;
$L__BB22_10:
	setp.eq.s32 	%p28, %r7, 0;
	@%p28 bra 	$L__BB22_19;
	and.b32  	%r18, %r6, 7;
	setp.lt.u32 	%p29, %r7, 8;
	@%p29 bra 	$L__BB22_13;
	mul.wide.u32 	%rd77, %r478, 4;
	add.s64 	%rd78, %rd2, %rd77;
	ld.global.u32 	%r334, [%rd78];
	add.s32 	%r335, %r334, %r488;
	ld.global.u32 	%r336, [%rd78+1024];
	add.s32 	%r337, %r336, %r335;
	ld.global.u32 	%r338, [%rd78+2048];
	add.s32 	%r339, %r338, %r337;
	ld.global.u32 	%r340, [%rd78+3072];
	add.s32 	%r341, %r340, %r339;
	ld.global.u32 	%r342, [%rd78+4096];
	add.s32 	%r343, %r342, %r341;
	ld.global.u32 	%r344, [%rd78+5120];
	add.s32 	%r345, %r344, %r343;
	ld.global.u32 	%r346, [%rd78+6144];
	add.s32 	%r347, %r346, %r345;
	ld.global.u32 	%r348, [%rd78+7168];
	add.s32 	%r488, %r348, %r347;
	add.s32 	%r478, %r478, 2048;
$L__BB22_13:
	setp.eq.s32 	%p30, %r18, 0;
	@%p30 bra 	$L__BB22_19;
	and.b32  	%r24, %r6, 3;
	setp.lt.u32 	%p31, %r18, 4;
	@%p31 bra 	$L__BB22_16;
	mul.wide.u32 	%rd79, %r478, 4;
	add.s64 	%rd80, %rd2, %rd79;
	ld.global.u32 	%r350, [%rd80];
	add.s32 	%r351, %r350, %r488;
	ld.global.u32 	%r352, [%rd80+1024];
	add.s32 	%r353, %r352, %r351;
	ld.global.u32 	%r354, [%rd80+2048];
	add.s32 	%r355, %r354, %r353;
	ld.global.u32 	%r356, [%rd80+3072];
	add.s32 	%r488, %r356, %r355;
	add.s32 	%r478, %r478, 1024;
$L__BB22_16:
	setp.eq.s32 	%p32, %r24, 0;
	@%p32 bra 	$L__BB22_19;
	mul.wide.u32 	%rd81, %r478, 4;
	add.s64 	%rd83, %rd2, %rd81;
	neg.s32 	%r486, %r24;
$L__BB22_18:
	.pragma "nounroll";
	ld.global.u32 	%r357, [%rd83];
	add.s32 	%r488, %r357, %r488;
	add.s64 	%rd83, %rd83, 1024;
	add.s32 	%r486, %r486, 1;
	setp.ne.s32 	%p33, %r486, 0;
	@%p33 bra 	$L__BB22_18;
$L__BB22_19:
	setp.lt.u32 	%p34, %r90, 256;
	@%p34 bra 	$L__BB22_24;
	// begin inline asm
	mov.u32 %r421, %laneid;
	// end inline asm
	mov.b32 	%r424, 1;
	mov.b32 	%r445, 31;
	mov.b32 	%r446, -1;
	// begin inline asm
	shfl.sync.down.b32 %r422, %r488, %r424, %r445, %r446;
	// end inline asm
	setp.gt.s32 	%p50, %r421, 30;
	selp.b32 	%r447, 0, %r422, %p50;
	add.s32 	%r428, %r447, %r488;
	mov.b32 	%r429, 2;
	// begin inline asm
	shfl.sync.down.b32 %r427, %r428, %r429, %r445, %r446;
	// end inline asm
	setp.gt.s32 	%p51, %r421, 29;
	selp.b32 	%r448, 0, %r427, %p51;
	add.s32 	%r433, %r428, %r448;
	mov.b32 	%r434, 4;
	// begin inline asm
	shfl.sync.down.b32 %r432, %r433, %r434, %r445, %r446;
	// end inline asm
	setp.gt.s32 	%p52, %r421, 27;
	selp.b32 	%r449, 0, %r432, %p52;
	add.s32 	%r438, %r433, %r449;
	mov.b32 	%r439, 8;
	// begin inline asm
	shfl.sync.down.b32 %r437, %r438, %r439, %r445, %r446;
	// end inline asm
	setp.gt.s32 	%p53, %r421, 23;
	selp.b32 	%r450, 0, %r437, %p53;
	add.s32 	%r443, %r438, %r450;
	mov.b32 	%r444, 16;
	// begin inline asm
	shfl.sync.down.b32 %r442, %r443, %r444, %r445, %r446;
	// end inline asm
	setp.gt.s32 	%p54, %r421, 15;
	selp.b32 	%r451, 0, %r442, %p54;
	add.s32 	%r510, %r443, %r451;
	setp.ne.s32 	%p55, %r421, 0;
	@%p55 bra 	$L__BB22_22;
	shr.u32 	%r452, %r1, 3;
	and.b32  	%r453, %r452, 124;
	mov.u32 	%r454, _ZZN3cub18CUB_300001_SM_10006detail6reduce28DeviceReduceSingleTileKernelINS2_10policy_hubIijN4cuda3std3__44plusIiEEE10Policy1000EN6thrust24THRUST_300001_SM_1000_NS6detail15normal_iteratorINSD_10device_ptrIiEEEEPijS9_iiNS7_10__identityEEEvT0_T1_T2_T3_T4_T6_E12temp_storage;
	add.s32 	%r455, %r454, %r453;
	st.shared.u32 	[%r455+8], %r510;
$L__BB22_22:
	bar.sync 	0;
	setp.ne.s32 	%p56, %r1, 0;
	@%p56 bra 	$L__BB22_50;
	ld.shared.u32 	%r456, [_ZZN3cub18CUB_300001_SM_10006detail6reduce28DeviceReduceSingleTileKernelINS2_10policy_hubIijN4cuda3std3__44plusIiEEE10Policy1000EN6thrust24THRUST_300001_SM_1000_NS6detail15normal_iteratorINSD_10device_ptrIiEEEEPijS9_iiNS7_10__identityEEEvT0_T1_T2_T3_T4_T6_E12temp_storage+12];
	add.s32 	%r457, %r456, %r510;
	ld.shared.u32 	%r458, [_ZZN3cub18CUB_300001_SM_10006detail6reduce28DeviceReduceSingleTileKernelINS2_10policy_hubIijN4cuda3std3__44plusIiEEE10Policy1000EN6thrust24THRUST_300001_SM_1000_NS6detail15normal_iteratorINSD_10device_ptrIiEEEEPijS9_iiNS7_10__identityEEEvT0_T1_T2_T3_T4_T6_E12temp_storage+16];
	add.s32 	%r459, %r457, %r458;
	ld.shared.u32 	%r460, [_ZZN3cub18CUB_300001_SM_10006detail6reduce28DeviceReduceSingleTileKernelINS2_10policy_hubIijN4cuda3std3__44plusIiEEE10Policy1000EN6thrust24THRUST_300001_SM_1000_NS6detail15normal_iteratorINSD_10device_ptrIiEEEEPijS9_iiNS7_10__identityEEEvT0_T1_T2_T3_T4_T6_E12temp_storage+20];
	add.s32 	%r461, %r459, %r460;
	ld.shared.u32 	%r462, [_ZZN3cub18CUB_300001_SM_10006detail6reduce28DeviceReduceSingleTileKernelINS2_10policy_hubIijN4cuda3std3__44plusIiEEE10Policy1000EN6thrust24THRUST_300001_SM_1000_NS6detail15normal_iteratorINSD_10device_ptrIiEEEEPijS9_iiNS7_10__identityEEEvT0_T1_T2_T3_T4_T6_E12temp_storage+24];
	add.s32 	%r463, %r461, %r462;
	ld.shared.u32 	%r464, [_ZZN3cub18CUB_300001_SM_10006detail6reduce28DeviceReduceSingleTileKernelINS2_10policy_hubIijN4cuda3std3__44plusIiEEE10Policy1000EN6thrust24THRUST_300001_SM_1000_NS6detail15normal_iteratorINSD_10device_ptrIiEEEEPijS9_iiNS7_10__identityEEEvT0_T1_T2_T3_T4_T6_E12temp_storage+28];
	add.s32 	%r465, %r463, %r464;
	ld.shared.u32 	%r466, [_ZZN3cub18CUB_300001_SM_10006detail6reduce28DeviceReduceSingleTileKernelINS2_10policy_hubIijN4cuda3std3__44plusIiEEE10Policy1000EN6thrust24THRUST_300001_SM_1000_NS6detail15normal_iteratorINSD_10device_ptrIiEEEEPijS9_iiNS7_10__identityEEEvT0_T1_T2_T3_T4_T6_E12temp_storage+32];
	add.s32 	%r467, %r465, %r466;
	ld.shared.u32 	%r468, [_ZZN3cub18CUB_300001_SM_10006detail6reduce28DeviceReduceSingleTileKernelINS2_10policy_hubIijN4cuda3std3__44plusIiEEE10Policy1000EN6thrust24THRUST_300001_SM_1000_NS6detail15normal_iteratorINSD_10device_ptrIiEEEEPijS9_iiNS7_10__identityEEEvT0_T1_T2_T3_T4_T6_E12temp_storage+36];
	add.s32 	%r510, %r467, %r468;
	bra.uni 	$L__BB22_50;
$L__BB22_24:
	// begin inline asm
	mov.u32 %r358, %laneid;
	// end inline asm
	and.b32  	%r384, %r1, 992;
	add.s32 	%r385, %r384, 32;
	setp.gt.u32 	%p35, %r385, %r90;
	not.b32 	%r386, %r384;
	add.s32 	%r387, %r90, %r386;
	selp.b32 	%r382, %r387, 31, %p35;
	mov.b32 	%r361, 1;
	mov.b32 	%r383, -1;
	// begin inline asm
	shfl.sync.down.b32 %r359, %r488, %r361, %r382, %r383;
	// end inline asm
	setp.lt.s32 	%p36, %r358, %r382;
	selp.b32 	%r388, %r359, 0, %p36;
	add.s32 	%r365, %r388, %r488;
	mov.b32 	%r366, 2;
	// begin inline asm
	shfl.sync.down.b32 %r364, %r365, %r366, %r382, %r383;
	// end inline asm
	add.s32 	%r389, %r358, 2;
	setp.gt.s32 	%p37, %r389, %r382;
	selp.b32 	%r390, 0, %r364, %p37;
	add.s32 	%r370, %r365, %r390;
	mov.b32 	%r371, 4;
	// begin inline asm
	shfl.sync.down.b32 %r369, %r370, %r371, %r382, %r383;
	// end inline asm
	add.s32 	%r391, %r358, 4;
	setp.gt.s32 	%p38, %r391, %r382;
	selp.b32 	%r392, 0, %r369, %p38;
	add.s32 	%r375, %r370, %r392;
	mov.b32 	%r376, 8;
	// begin inline asm
	shfl.sync.down.b32 %r374, %r375, %r376, %r382, %r383;
	// end inline asm
	add.s32 	%r393, %r358, 8;
	setp.gt.s32 	%p39, %r393, %r382;
	selp.b32 	%r394, 0, %r374, %p39;
	add.s32 	%r380, %r375, %r394;
	mov.b32 	%r381, 16;
	// begin inline asm
	shfl.sync.down.b32 %r379, %r380, %r381, %r382, %r383;
	// end inline asm
	add.s32 	%r395, %r358, 16;
	setp.gt.s32 	%p40, %r395, %r382;
	selp.b32 	%r396, 0, %r379, %p40;
	add.s32 	%r510, %r380, %r396;
	setp.ne.s32 	%p41, %r358, 0;
	@%p41 bra 	$L__BB22_26;
	shr.u32 	%r397, %r1, 3;
	and.b32  	%r398, %r397, 124;
	mov.u32 	%r399, _ZZN3cub18CUB_300001_SM_10006detail6reduce28DeviceReduceSingleTileKernelINS2_10policy_hubIijN4cuda3std3__44plusIiEEE10Policy1000EN6thrust24THRUST_300001_SM_1000_NS6detail15normal_iteratorINSD_10device_ptrIiEEEEPijS9_iiNS7_10__identityEEEvT0_T1_T2_T3_T4_T6_E12temp_storage;
	add.s32 	%r400, %r399, %r398;
	st.shared.u32 	[%r400+8], %r510;
$L__BB22_26:
	bar.sync 	0;
	setp.ne.s32 	%p42, %r1, 0;
	@%p42 bra 	$L__BB22_50;
	setp.gt.u32 	%p43, %r90, 32;
	ld.shared.u32 	%r401, [_ZZN3cub18CUB_300001_SM_10006detail6reduce28DeviceReduceSingleTileKernelINS2_10policy_hubIijN4cuda3std3__44plusIiEEE10Policy1000EN6thrust24THRUST_300001_SM_1000_NS6detail15normal_iteratorINSD_10device_ptrIiEEEEPijS9_iiNS7_10__identityEEEvT0_T1_T2_T3_T4_T6_E12temp_storage+12];
	selp.b32 	%r402, %r401, 0, %p43;
	add.s32 	%r403, %r402, %r510;
	setp.gt.u32 	%p44, %r90, 64;
	ld.shared.u32 	%r404, [_ZZN3cub18CUB_300001_SM_10006detail6reduce28DeviceReduceSingleTileKernelINS2_10policy_hubIijN4cuda3std3__44plusIiEEE10Policy1000EN6thrust24THRUST_300001_SM_1000_NS6detail15normal_iteratorINSD_10device_ptrIiEEEEPijS9_iiNS7_10__identityEEEvT0_T1_T2_T3_T4_T6_E12temp_storage+16];
	selp.b32 	%r405, %r404, 0, %p44;
	add.s32 	%r406, %r403, %r405;
	setp.gt.u32 	%p45, %r90, 96;
	ld.shared.u32 	%r407, [_ZZN3cub18CUB_300001_SM_10006detail6reduce28DeviceReduceSingleTileKernelINS2_10policy_hubIijN4cuda3std3__44plusIiEEE10Policy1000EN6thrust24THRUST_300001_SM_1000_NS6detail15normal_iteratorINSD_10device_ptrIiEEEEPijS9_iiNS7_10__identityEEEvT0_T1_T2_T3_T4_T6_E12temp_storage+20];
	selp.b32 	%r408, %r407, 0, %p45;
	add.s32 	%r409, %r406, %r408;
	setp.gt.u32 	%p46, %r90, 128;
	ld.shared.u32 	%r410, [_ZZN3cub18CUB_300001_SM_10006detail6reduce28DeviceReduceSingleTileKernelINS2_10policy_hubIijN4cuda3std3__44plusIiEEE10Policy1000EN6thrust24THRUST_300001_SM_1000_NS6detail15normal_iteratorINSD_10device_ptrIiEEEEPijS9_iiNS7_10__identityEEEvT0_T1_T2_T3_T4_T6_E12temp_storage+24];
	selp.b32 	%r411, %r410, 0, %p46;
	add.s32 	%r412, %r409, %r411;
	setp.gt.u32 	%p47, %r90, 160;
	ld.shared.u32 	%r413, [_ZZN3cub18CUB_300001_SM_10006detail6reduce28DeviceReduceSingleTileKernelINS2_10policy_hubIijN4cuda3std3__44plusIiEEE10Policy1000EN6thrust24THRUST_300001_SM_1000_NS6detail15normal_iteratorINSD_10device_ptrIiEEEEPijS9_iiNS7_10__identityEEEvT0_T1_T2_T3_T4_T6_E12temp_storage+28];
	selp.b32 	%r414, %r413, 0, %p47;
	add.s32 	%r415, %r412, %r414;
	setp.gt.u32 	%p48, %r90, 192;
	ld.shared.u32 	%r416, [_ZZN3cub18CUB_300001_SM_10006detail6reduce28DeviceReduceSingleTileKernelINS2_10policy_hubIijN4cuda3std3__44plusIiEEE10Policy1000EN6thrust24THRUST_300001_SM_1000_NS6detail15normal_iteratorINSD_10device_ptrIiEEEEPijS9_iiNS7_10__identityEEEvT0_T1_T2_T3_T4_T6_E12temp_storage+32];
	selp.b32 	%r417, %r416, 0, %p48;
	add.s32 	%r418, %r415, %r417;
	setp.gt.u32 	%p49, %r90, 224;
	ld.shared.u32 	%r419, [_ZZN3cub18CUB_300001_SM_10006detail6reduce28DeviceReduceSingleTileKernelINS2_10policy_hubIijN4cuda3std3__44plusIiEEE10Policy1000EN6thrust24THRUST_300001_SM_1000_NS6detail15normal_iteratorINSD_10device_ptrIiEEEEPijS9_iiNS7_10__identityEEEvT0_T1_T2_T3_T4_T6_E12temp_storage+36];
	selp.b32 	%r420, %r419, 0, %p49;
	add.s32 	%r510, %r418, %r420;
	bra.uni 	$L__BB22_50;
$L__BB22_28:
	mov.u32 	%r40, %tid.x;
	mul.wide.u32 	%rd11, %r40, 4;
	add.s64 	%rd12, %rd2, %rd11;
	ld.global.u32 	%r93, [%rd12];
	ld.global.u32 	%r94, [%rd12+1024];
	ld.global.u32 	%r95, [%rd12+2048];
	ld.global.u32 	%r96, [%rd12+3072];
	ld.global.u32 	%r97, [%rd12+4096];
	ld.global.u32 	%r98, [%rd12+5120];
	ld.global.u32 	%r99, [%rd12+6144];
	ld.global.u32 	%r100, [%rd12+7168];
	ld.global.u32 	%r101, [%rd12+8192];
	ld.global.u32 	%r102, [%rd12+9216];
	ld.global.u32 	%r103, [%rd12+10240];
	ld.global.u32 	%r104, [%rd12+11264];
	ld.global.u32 	%r105, [%rd12+12288];
	ld.global.u32 	%r106, [%rd12+13312];
	ld.global.u32 	%r107, [%rd12+14336];
	ld.global.u32 	%r108, [%rd12+15360];
	add.s32 	%r109, %r94, %r93;
	add.s32 	%r110, %r95, %r109;
	add.s32 	%r111, %r96, %r110;
	add.s32 	%r112, %r97, %r111;
	add.s32 	%r113, %r98, %r112;
	add.s32 	%r114, %r99, %r113;
	add.s32 	%r115, %r100, %r114;
	add.s32 	%r116, %r101, %r115;
	add.s32 	%r117, %r102, %r116;
	add.s32 	%r118, %r103, %r117;
	add.s32 	%r119, %r104, %r118;
	add.s32 	%r120, %r105, %r119;
	add.s32 	%r121, %r106, %r120;
	add.s32 	%r122, %r107, %r121;
	add.s32 	%r509, %r108, %r122;
	add.s32 	%r42, %r90, -4096;
	setp.lt.u32 	%p3, %r42, 4096;
	mov.b32 	%r492, 4096;
	@%p3 bra 	$L__BB22_32;
	mov.b32 	%r492, 4096;
$L__BB22_30:
	add.s32 	%r124, %r40, %r492;
	mul.wide.u32 	%rd13, %r124, 4;
	add.s64 	%rd14, %rd2, %rd13;
	ld.global.u32 	%r125, [%rd14];
	ld.global.u32 	%r126, [%rd14+1024];
	ld.global.u32 	%r127, [%rd14+2048];
	ld.global.u32 	%r128, [%rd14+3072];
	ld.global.u32 	%r129, [%rd14+4096];
	ld.global.u32 	%r130, [%rd14+5120];
	ld.global.u32 	%r131, [%rd14+6144];
	ld.global.u32 	%r132, [%rd14+7168];
	ld.global.u32 	%r133, [%rd14+8192];
	ld.global.u32 	%r134, [%rd14+9216];
	ld.global.u32 	%r135, [%rd14+10240];
	ld.global.u32 	%r136, [%rd14+11264];
	ld.global.u32 	%r137, [%rd14+12288];
	ld.global.u32 	%r138, [%rd14+13312];
	ld.global.u32 	%r139, [%rd14+14336];
	ld.global.u32 	%r140, [%rd14+15360];
	add.s32 	%r141, %r125, %r509;
	add.s32 	%r142, %r126, %r141;
	add.s32 	%r143, %r127, %r142;
	add.s32 	%r144, %r128, %r143;
	add.s32 	%r145, %r129, %r144;
	add.s32 	%r146, %r130, %r145;
	add.s32 	%r147, %r131, %r146;
	add.s32 	%r148, %r132, %r147;
	add.s32 	%r149, %r133, %r148;
	add.s32 	%r150, %r134, %r149;
	add.s32 	%r151, %r135, %r150;
	add.s32 	%r152, %r136, %r151;
	add.s32 	%r153, %r137, %r152;
	add.s32 	%r154, %r138, %r153;
	add.s32 	%r155, %r139, %r154;
	add.s32 	%r509, %r140, %r155;
	sub.s32 	%r156, %r90, %r492;
	setp.lt.u32 	%p4, %r156, 4096;
	@%p4 bra 	$L__BB22_46;
	add.s32 	%r492, %r492, 4096;
	setp.le.u32 	%p5, %r492, %r42;
	@%p5 bra 	$L__BB22_30;
$L__BB22_32:
	setp.le.u32 	%p6, %r90, %r492;
	sub.s32 	%r157, %r90, %r492;
	setp.ge.s32 	%p7, %r40, %r157;
	or.pred  	%p8, %p6, %p7;
	@%p8 bra 	$L__BB22_46;
	not.b32 	%r160, %r40;
	add.s32 	%r161, %r90, %r160;
	sub.s32 	%r162, %r161, %r492;
	shr.u32 	%r163, %r162, 8;
	add.s32 	%r49, %r163, 1;
	and.b32  	%r50, %r49, 15;
	setp.lt.u32 	%p9, %r162, 3840;
	mov.u32 	%r501, %r40;
	@%p9 bra 	$L__BB22_37;
	or.b32  	%r495, %r40, 2048;
	add.s32 	%r494, %r40, %r492;
	and.b32  	%r164, %r49, 33554416;
	neg.s32 	%r493, %r164;
$L__BB22_35:
	.pragma "nounroll";
	mul.wide.u32 	%rd15, %r494, 4;
	add.s64 	%rd16, %rd2, %rd15;
	ld.global.u32 	%r165, [%rd16];
	add.s32 	%r166, %r165, %r509;
	add.s32 	%r167, %r494, 256;
	mul.wide.u32 	%rd17, %r167, 4;
	add.s64 	%rd18, %rd2, %rd17;
	ld.global.u32 	%r168, [%rd18];
	add.s32 	%r169, %r168, %r166;
	add.s32 	%r170, %r494, 512;
	mul.wide.u32 	%rd19, %r170, 4;
	add.s64 	%rd20, %rd2, %rd19;
	ld.global.u32 	%r171, [%rd20];
	add.s32 	%r172, %r171, %r169;
	add.s32 	%r173, %r494, 768;
	mul.wide.u32 	%rd21, %r173, 4;
	add.s64 	%rd22, %rd2, %rd21;
	ld.global.u32 	%r174, [%rd22];
	add.s32 	%r175, %r174, %r172;
	add.s32 	%r176, %r494, 1024;
	mul.wide.u32 	%rd23, %r176, 4;
	add.s64 	%rd24, %rd2, %rd23;
	ld.global.u32 	%r177, [%rd24];
	add.s32 	%r178, %r177, %r175;
	add.s32 	%r179, %r494, 1280;
	mul.wide.u32 	%rd25, %r179, 4;
	add.s64 	%rd26, %rd2, %rd25;
	ld.global.u32 	%r180, [%rd26];
	add.s32 	%r181, %r180, %r178;
	add.s32 	%r182, %r494, 1536;
	mul.wide.u32 	%rd27, %r182, 4;
	add.s64 	%rd28, %rd2, %rd27;
	ld.global.u32 	%r183, [%rd28];
	add.s32 	%r184, %r183, %r181;
	add.s32 	%r185, %r494, 1792;
	mul.wide.u32 	%rd29, %r185, 4;
	add.s64 	%rd30, %rd2, %rd29;
	ld.global.u32 	%r186, [%rd30];
	add.s32 	%r187, %r186, %r184;
	add.s32 	%r188, %r494, 2048;
	mul.wide.u32 	%rd31, %r188, 4;
	add.s64 	%rd32, %rd2, %rd31;
	ld.global.u32 	%r189, [%rd32];
	add.s32 	%r190, %r189, %r187;
	add.s32 	%r191, %r494, 2304;
	mul.wide.u32 	%rd33, %r191, 4;
	add.s64 	%rd34, %rd2, %rd33;
	ld.global.u32 	%r192, [%rd34];
	add.s32 	%r193, %r192, %r190;
	add.s32 	%r194, %r494, 2560;
	mul.wide.u32 	%rd35, %r194, 4;
	add.s64 	%rd36, %rd2, %rd35;
	ld.global.u32 	%r195, [%rd36];
	add.s32 	%r196, %r195, %r193;
	add.s32 	%r197, %r494, 2816;
	mul.wide.u32 	%rd37, %r197, 4;
	add.s64 	%rd38, %rd2, %rd37;
	ld.global.u32 	%r198, [%rd38];
	add.s32 	%r199, %r198, %r196;
	add.s32 	%r200, %r494, 3072;
	mul.wide.u32 	%rd39, %r200, 4;
	add.s64 	%rd40, %rd2, %rd39;
	ld.global.u32 	%r201, [%rd40];
	add.s32 	%r202, %r201, %r199;
	add.s32 	%r203, %r494, 3328;
	mul.wide.u32 	%rd41, %r203, 4;
	add.s64 	%rd42, %rd2, %rd41;
	ld.global.u32 	%r204, [%rd42];
	add.s32 	%r205, %r204, %r202;
	add.s32 	%r206, %r494, 3584;
	mul.wide.u32 	%rd43, %r206, 4;
	add.s64 	%rd44, %rd2, %rd43;
	ld.global.u32 	%r207, [%rd44];
	add.s32 	%r208, %r207, %r205;
	add.s32 	%r209, %r494, 3840;
	mul.wide.u32 	%rd45, %r209, 4;
	add.s64 	%rd46, %rd2, %rd45;
	ld.global.u32 	%r210, [%rd46];
	add.s32 	%r509, %r210, %r208;
	add.s32 	%r495, %r495, 4096;
	add.s32 	%r494, %r494, 4096;
	add.s32 	%r493, %r493, 16;
	setp.ne.s32 	%p10, %r493, 0;
	@%p10 bra 	$L__BB22_35;
	add.s32 	%r501, %r495, -2048;
$L__BB22_37:
	setp.eq.s32 	%p11, %r50, 0;
	@%p11 bra 	$L__BB22_46;
	and.b32  	%r66, %r49, 7;
	setp.lt.u32 	%p12, %r50, 8;
	@%p12 bra 	$L__BB22_40;
	add.s32 	%r212, %r501, %r492;
	mul.wide.u32 	%rd47, %r212, 4;
	add.s64 	%rd48, %rd2, %rd47;
	ld.global.u32 	%r213, [%rd48];
	add.s32 	%r214, %r213, %r509;
	add.s32 	%r215, %r212, 256;
	mul.wide.u32 	%rd49, %r215, 4;
	add.s64 	%rd50, %rd2, %rd49;
	ld.global.u32 	%r216, [%rd50];
	add.s32 	%r217, %r216, %r214;
	add.s32 	%r218, %r212, 512;
	mul.wide.u32 	%rd51, %r218, 4;
	add.s64 	%rd52, %rd2, %rd51;
	ld.global.u32 	%r219, [%rd52];
	add.s32 	%r220, %r219, %r217;
	add.s32 	%r221, %r212, 768;
	mul.wide.u32 	%rd53, %r221, 4;
	add.s64 	%rd54, %rd2, %rd53;
	ld.global.u32 	%r222, [%rd54];
	add.s32 	%r223, %r222, %r220;
	add.s32 	%r224, %r212, 1024;
	mul.wide.u32 	%rd55, %r224, 4;
	add.s64 	%rd56, %rd2, %rd55;
	ld.global.u32 	%r225, [%rd56];
	add.s32 	%r226, %r225, %r223;
	add.s32 	%r227, %r212, 1280;
	mul.wide.u32 	%rd57, %r227, 4;
	add.s64 	%rd58, %rd2, %rd57;
	ld.global.u32 	%r228, [%rd58];
	add.s32 	%r229, %r228, %r226;
	add.s32 	%r230, %r212, 1536;
	mul.wide.u32 	%rd59, %r230, 4;
	add.s64 	%rd60, %rd2, %rd59;
	ld.global.u32 	%r231, [%rd60];
	add.s32 	%r232, %r231, %r229;
	add.s32 	%r233, %r212, 1792;
	mul.wide.u32 	%rd61, %r233, 4;
	add.s64 	%rd62, %rd2, %rd61;
	ld.global.u32 	%r234, [%rd62];
	add.s32 	%r509, %r234, %r232;
	add.s32 	%r501, %r501, 2048;
$L__BB22_40:
	setp.eq.s32 	%p13, %r66, 0;
	@%p13 bra 	$L__BB22_46;
	and.b32  	%r72, %r49, 3;
	setp.lt.u32 	%p14, %r66, 4;
	@%p14 bra 	$L__BB22_43;
	add.s32 	%r236, %r501, %r492;
	mul.wide.u32 	%rd63, %r236, 4;
	add.s64 	%rd64, %rd2, %rd63;
	ld.global.u32 	%r237, [%rd64];
	add.s32 	%r238, %r237, %r509;
	add.s32 	%r239, %r236, 256;
	mul.wide.u32 	%rd65, %r239, 4;
	add.s64 	%rd66, %rd2, %rd65;
	ld.global.u32 	%r240, [%rd66];
	add.s32 	%r241, %r240, %r238;
	add.s32 	%r242, %r236, 512;
	mul.wide.u32 	%rd67, %r242, 4;
	add.s64 	%rd68, %rd2, %rd67;
	ld.global.u32 	%r243, [%rd68];
	add.s32 	%r244, %r243, %r241;
	add.s32 	%r245, %r236, 768;
	mul.wide.u32 	%rd69, %r245, 4;
	add.s64 	%rd70, %rd2, %rd69;
	ld.global.u32 	%r246, [%rd70];
	add.s32 	%r509, %r246, %r244;
	add.s32 	%r501, %r501, 1024;
$L__BB22_43:
	setp.eq.s32 	%p15, %r72, 0;
	@%p15 bra 	$L__BB22_46;
	add.s32 	%r507, %r501, %r492;
	neg.s32 	%r506, %r72;
$L__BB22_45:
	.pragma "nounroll";
	mul.wide.u32 	%rd71, %r507, 4;
	add.s64 	%rd72, %rd2, %rd71;
	ld.global.u32 	%r247, [%rd72];
	add.s32 	%r509, %r247, %r509;
	add.s32 	%r507, %r507, 256;
	add.s32 	%r506, %r506, 1;
	setp.ne.s32 	%p16, %r506, 0;
	@%p16 bra 	$L__BB22_45;
$L__BB22_46:
	// begin inline asm
	mov.u32 %r248, %laneid;
	// end inline asm
	mov.b32 	%r251, 1;
	mov.b32 	%r272, 31;
	mov.b32 	%r273, -1;
	// begin inline asm
	shfl.sync.down.b32 %r249, %r509, %r251, %r272, %r273;
	// end inline asm
	setp.gt.s32 	%p17, %r248, 30;
	selp.b32 	%r274, 0, %r249, %p17;
	add.s32 	%r255, %r274, %r509;
	mov.b32 	%r256, 2;
	// begin inline asm
	shfl.sync.down.b32 %r254, %r255, %r256, %r272, %r273;
	// end inline asm
	setp.gt.s32 	%p18, %r248, 29;
	selp.b32 	%r275, 0, %r254, %p18;
	add.s32 	%r260, %r255, %r275;
	mov.b32 	%r261, 4;
	// begin inline asm
	shfl.sync.down.b32 %r259, %r260, %r261, %r272, %r273;
	// end inline asm
	setp.gt.s32 	%p19, %r248, 27;
	selp.b32 	%r276, 0, %r259, %p19;
	add.s32 	%r265, %r260, %r276;
	mov.b32 	%r266, 8;
	// begin inline asm
	shfl.sync.down.b32 %r264, %r265, %r266, %r272, %r273;
	// end inline asm
	setp.gt.s32 	%p20, %r248, 23;
	selp.b32 	%r277, 0, %r264, %p20;
	add.s32 	%r270, %r265, %r277;
	mov.b32 	%r271, 16;
	// begin inline asm
	shfl.sync.down.b32 %r269, %r270, %r271, %r272, %r273;
	// end inline asm
	setp.gt.s32 	%p21, %r248, 15;
	selp.b32 	%r278, 0, %r269, %p21;
	add.s32 	%r510, %r270, %r278;
	setp.ne.s32 	%p22, %r248, 0;
	@%p22 bra 	$L__BB22_48;
	shr.u32 	%r279, %r40, 3;
	and.b32  	%r280, %r279, 124;
	mov.u32 	%r281, _ZZN3cub18CUB_300001_SM_10006detail6reduce28DeviceReduceSingleTileKernelINS2_10policy_hubIijN4cuda3std3__44plusIiEEE10Policy1000EN6thrust24THRUST_300001_SM_1000_NS6detail15normal_iteratorINSD_10device_ptrIiEEEEPijS9_iiNS7_10__identityEEEvT0_T1_T2_T3_T4_T6_E12temp_storage;
	add.s32 	%r282, %r281, %r280;
	st.shared.u32 	[%r282+8], %r510;
$L__BB22_48:
	bar.sync 	0;
	setp.ne.s32 	%p23, %r40, 0;
	@%p23 bra 	$L__BB22_50;
	ld.shared.u32 	%r283, [_ZZN3cub18CUB_300001_SM_10006detail6reduce28DeviceReduceSingleTileKernelINS2_10policy_hubIijN4cuda3std3__44plusIiEEE10Policy1000EN6thrust24THRUST_300001_SM_1000_NS6detail15normal_iteratorINSD_10device_ptrIiEEEEPijS9_iiNS7_10__identityEEEvT0_T1_T2_T3_T4_T6_E12temp_storage+12];
	add.s32 	%r284, %r283, %r510;
	ld.shared.u32 	%r285, [_ZZN3cub18CUB_300001_SM_10006detail6reduce28DeviceReduceSingleTileKernelINS2_10policy_hubIijN4cuda3std3__44plusIiEEE10Policy1000EN6thrust24THRUST_300001_SM_1000_NS6detail15normal_iteratorINSD_10device_ptrIiEEEEPijS9_iiNS7_10__identityEEEvT0_T1_T2_T3_T4_T6_E12temp_storage+16];
	add.s32 	%r286, %r284, %r285;
	ld.shared.u32 	%r287, [_ZZN3cub18CUB_300001_SM_10006detail6reduce28DeviceReduceSingleTileKernelINS2_10policy_hubIijN4cuda3std3__44plusIiEEE10Policy1000EN6thrust24THRUST_300001_SM_1000_NS6detail15normal_iteratorINSD_10device_ptrIiEEEEPijS9_iiNS7_10__identityEEEvT0_T1_T2_T3_T4_T6_E12temp_storage+20];
	add.s32 	%r288, %r286, %r287;
	ld.shared.u32 	%r289, [_ZZN3cub18CUB_300001_SM_10006detail6reduce28DeviceReduceSingleTileKernelINS2_10policy_hubIijN4cuda3std3__44plusIiEEE10Policy1000EN6thrust24THRUST_300001_SM_1000_NS6detail15normal_iteratorINSD_10device_ptrIiEEEEPijS9_iiNS7_10__identityEEEvT0_T1_T2_T3_T4_T6_E12temp_storage+24];
	add.s32 	%r290, %r288, %r289;
	ld.shared.u32 	%r291, [_ZZN3cub18CUB_300001_SM_10006detail6reduce28DeviceReduceSingleTileKernelINS2_10policy_hubIijN4cuda3std3__44plusIiEEE10Policy1000EN6thrust24THRUST_300001_SM_1000_NS6detail15normal_iteratorINSD_10device_ptrIiEEEEPijS9_iiNS7_10__identityEEEvT0_T1_T2_T3_T4_T6_E12temp_storage+28];
	add.s32 	%r292, %r290, %r291;
	ld.shared.u32 	%r293, [_ZZN3cub18CUB_300001_SM_10006detail6reduce28DeviceReduceSingleTileKernelINS2_10policy_hubIijN4cuda3std3__44plusIiEEE10Policy1000EN6thrust24THRUST_300001_SM_1000_NS6detail15normal_iteratorINSD_10device_ptrIiEEEEPijS9_iiNS7_10__identityEEEvT0_T1_T2_T3_T4_T6_E12temp_storage+32];
	add.s32 	%r294, %r292, %r293;
	ld.shared.u32 	%r295, [_ZZN3cub18CUB_300001_SM_10006detail6reduce28DeviceReduceSingleTileKernelINS2_10policy_hubIijN4cuda3std3__44plusIiEEE10Policy1000EN6thrust24THRUST_300001_SM_1000_NS6detail15normal_iteratorINSD_10device_ptrIiEEEEPijS9_iiNS7_10__identityEEEvT0_T1_T2_T3_T4_T6_E12temp_storage+36];
	add.s32 	%r510, %r294, %r295;
$L__BB22_50:
	mov.u32 	%r469, %tid.x;
	setp.ne.s32 	%p57, %r469, 0;
	@%p57 bra 	$L__BB22_52;
	add.s32 	%r470, %r510, %r91;
	st.global.u32 	[%rd1], %r470;
$L__BB22_52:
	ret;

}
	// .globl	_ZN3cub18CUB_300001_SM_10006detail6reduce18DeviceReduceKernelINS2_10policy_hubIijN4cuda3std3__44plusIiEEE10Policy1000EN6thrust24THRUST_300001_SM_1000_NS6detail15normal_iteratorINSD_10device_ptrIiEEEEjS9_iNS7_10__identityEEEvT0_PT3_T1_NS0_13GridEvenShareISN_EET2_T4_
.visible .entry _ZN3cub18CUB_300001_SM_10006detail6reduce18DeviceReduceKernelINS2_10policy_hubIijN4cuda3std3__44plusIiEEE10Policy1000EN6thrust24THRUST_300001_SM_1000_NS6detail15normal_iteratorINSD_10device_ptrIiEEEEjS9_iNS7_10__identityEEEvT0_PT3_T1_NS0_13GridEvenShareISN_EET2_T4_(
	.param .align 8 .b8 _ZN3cub18CUB_300001_SM_10006detail6reduce18DeviceReduceKernelINS2_10policy_hubIijN4cuda3std3__44plusIiEEE10Policy1000EN6thrust24THRUST_300001_SM_1000_NS6detail15normal_iteratorINSD_10device_ptrIiEEEEjS9_iNS7_10__identityEEEvT0_PT3_T1_NS0_13GridEvenShareISN_EET2_T4__param_0[8],
	.param .u64 .ptr .align 1 _ZN3cub18CUB_300001_SM_10006detail6reduce18DeviceReduceKernelINS2_10policy_hubIijN4cuda3std3__44plusIiEEE10Policy1000EN6thrust24THRUST_300001_SM_1000_NS6detail15normal_iteratorINSD_10device_ptrIiEEEEjS9_iNS7_10__identityEEEvT0_PT3_T1_NS0_13GridEvenShareISN_EET2_T4__param_1,
	.param .u32 _ZN3cub18CUB_300001_SM_10006detail6reduce18DeviceReduceKernelINS2_10policy_hubIijN4cuda3std3__44plusIiEEE10Policy1000EN6thrust24THRUST_300001_SM_1000_NS6detail15normal_iteratorINSD_10device_ptrIiEEEEjS9_iNS7_10__identityEEEvT0_PT3_T1_NS0_13GridEvenShareISN_EET2_T4__param_2,
	.param .align 4 .b8 _ZN3cub18CUB_300001_SM_10006detail6reduce18DeviceReduceKernelINS2_10policy_hubIijN4cuda3std3__44plusIiEEE10Policy1000EN6thrust24THRUST_300001_SM_1000_NS6detail15normal_iteratorINSD_10device_ptrIiEEEEjS9_iNS7_10__identityEEEvT0_PT3_T1_NS0_13GridEvenShareISN_EET2_T4__param_3[40],
	.param .align 1 .b8 _ZN3cub18CUB_300001_SM_10006detail6reduce18DeviceReduceKernelINS2_10policy_hubIijN4cuda3std3__44plusIiEEE10Policy1000EN6thrust24THRUST_300001_SM_1000_NS6detail15normal_iteratorINSD_10device_ptrIiEEEEjS9_iNS7_10__identityEEEvT0_PT3_T1_NS0_13GridEvenShareISN_EET2_T4__param_4[1],
	.param .align 1 .b8 _ZN3cub18CUB_300001_SM_10006detail6reduce18DeviceReduceKernelINS2_10policy_hubIijN4cuda3std3__44plusIiEEE10Policy1000EN6thrust24THRUST_300001_SM_1000_NS6detail15normal_iteratorINSD_10device_ptrIiEEEEjS9_iNS7_10__identityEEEvT0_PT3_T1_NS0_13GridEvenShareISN_EET2_T4__param_5[1]
)
.maxntid 256
{
	.reg .pred 	%p<57>;
	.reg .b16 	%rs<4>;
	.reg .b32 	%r<575>;
	.reg .b64 	%rd<130>;
	// demoted variable
	.shared .align 4 .b8 _ZZN3cub18CUB_300001_SM_10006detail6reduce18DeviceReduceKernelINS2_10policy_hubIijN4cuda3std3__44plusIiEEE10Policy1000EN6thrust24THRUST_300001_SM_1000_NS6detail15normal_iteratorINSD_10device_ptrIiEEEEjS9_iNS7_10__identityEEEvT0_PT3_T1_NS0_13GridEvenShareISN_EET2_T4_E12temp_storage[44];
	ld.param.u32 	%r1, [_ZN3cub18CUB_300001_SM_10006detail6reduce18DeviceReduceKernelINS2_10policy_hubIijN4cuda3std3__44plusIiEEE10Policy1000EN6thrust24THRUST_300001_SM_1000_NS6detail15normal_iteratorINSD_10device_ptrIiEEEEjS9_iNS7_10__identityEEEvT0_PT3_T1_NS0_13GridEvenShareISN_EET2_T4__param_3+20];
	ld.param.u32 	%r2, [_ZN3cub18CUB_300001_SM_10006detail6reduce18DeviceReduceKernelINS2_10policy_hubIijN4cuda3std3__44plusIiEEE10Policy1000EN6thrust24THRUST_300001_SM_1000_NS6detail15normal_iteratorINSD_10device_ptrIiEEEEjS9_iNS7_10__identityEEEvT0_PT3_T1_NS0_13GridEvenShareISN_EET2_T4__param_3+24];
	ld.param.u64 	%rd3, [_ZN3cub18CUB_300001_SM_10006detail6reduce18DeviceReduceKernelINS2_10policy_hubIijN4cuda3std3__44plusIiEEE10Policy1000EN6thrust24THRUST_300001_SM_1000_NS6detail15normal_iteratorINSD_10device_ptrIiEEEEjS9_iNS7_10__identityEEEvT0_PT3_T1_NS0_13GridEvenShareISN_EET2_T4__param_0];
	cvta.to.global.u64 	%rd1, %rd3;
	mov.u32 	%r3, %ctaid.x;
	shl.b32 	%r4, %r2, 12;
	shl.b32 	%r556, %r3, 12;
	sub.s32 	%r6, %r1, %r556;
	setp.gt.u32 	%p1, %r6, 4095;
	@%p1 bra 	$L__BB23_26;
	mov.u32 	%r7, %tid.x;
	setp.ge.u32 	%p23, %r7, %r6;
	mov.b32 	%r550, 0;
	mov.u32 	%r539, %r7;
	@%p23 bra 	$L__BB23_3;
	add.s32 	%r330, %r556, %r7;
	mul.wide.u32 	%rd66, %r330, 4;
	add.s64 	%rd67, %rd1, %rd66;
	ld.global.u32 	%r550, [%rd67];
	add.s32 	%r539, %r7, 256;
$L__BB23_3:
	setp.ge.u32 	%p24, %r539, %r6;
	@%p24 bra 	$L__BB23_17;
	not.b32 	%r332, %r539;
	add.s32 	%r333, %r1, %r332;
	sub.s32 	%r334, %r333, %r556;
	shr.u32 	%r335, %r334, 8;
	add.s32 	%r12, %r335, 1;
	and.b32  	%r13, %r12, 15;
	setp.lt.u32 	%p25, %r334, 3840;
	@%p25 bra 	$L__BB23_8;
	or.b32  	%r536, %r539, 2048;
	add.s32 	%r535, %r539, %r556;
	and.b32  	%r336, %r12, 33554416;
	neg.s32 	%r534, %r336;
$L__BB23_6:
	.pragma "nounroll";
	mul.wide.u32 	%rd68, %r535, 4;
	add.s64 	%rd69, %rd1, %rd68;
	ld.global.u32 	%r337, [%rd69];
	add.s32 	%r338, %r337, %r550;
	add.s32 	%r339, %r535, 256;
	mul.wide.u32 	%rd70, %r339, 4;
	add.s64 	%rd71, %rd1, %rd70;
	ld.global.u32 	%r340, [%rd71];
	add.s32 	%r341, %r340, %r338;
	add.s32 	%r342, %r535, 512;
	mul.wide.u32 	%rd72, %r342, 4;
	add.s64 	%rd73, %rd1, %rd72;
	ld.global.u32 	%r343, [%rd73];
	add.s32 	%r344, %r343, %r341;
	add.s32 	%r345, %r535, 768;
	mul.wide.u32 	%rd74, %r345, 4;
	add.s64 	%rd75, %rd1, %rd74;
	ld.global.u32 	%r346, [%rd75];
	add.s32 	%r347, %r346, %r344;
	add.s32 	%r348, %r535, 1024;
	mul.wide.u32 	%rd76, %r348, 4;
	add.s64 	%rd77, %rd1, %rd76;
	ld.global.u32 	%r349, [%rd77];
	add.s32 	%r350, %r349, %r347;
	add.s32 	%r351, %r535, 1280;
	mul.wide.u32 	%rd78, %r351, 4;
	add.s64 	%rd79, %rd1, %rd78;
	ld.global.u32 	%r352, [%rd79];
	add.s32 	%r353, %r352, %r350;
	add.s32 	%r354, %r535, 1536;
	mul.wide.u32 	%rd80, %r354, 4;
	add.s64 	%rd81, %rd1, %rd80;
	ld.global.u32 	%r355, [%rd81];
	add.s32 	%r356, %r355, %r353;
	add.s32 	%r357, %r535, 1792;
	mul.wide.u32 	%rd82, %r357, 4;
	add.s64 	%rd83, %rd1, %rd82;
	ld.global.u32 	%r358, [%rd83];
	add.s32 	%r359, %r358, %r356;
	add.s32 	%r360, %r535, 2048;
	mul.wide.u32 	%rd84, %r360, 4;
	add.s64 	%rd85, %rd1, %rd84;
	ld.global.u32 	%r361, [%rd85];
	add.s32 	%r362, %r361, %r359;
	add.s32 	%r363, %r535, 2304;
	mul.wide.u32 	%rd86, %r363, 4;
	add.s64 	%rd87, %rd1, %rd86;
	ld.global.u32 	%r364, [%rd87];
	add.s32 	%r365, %r364, %r362;
	add.s32 	%r366, %r535, 2560;
	mul.wide.u32 	%rd88, %r366, 4;
	add.s64 	%rd89, %rd1, %rd88;
	ld.global.u32 	%r367, [%rd89];
	add.s32 	%r368, %r367, %r365;
	add.s32 	%r369, %r535, 2816;
	mul.wide.u32 	%rd90, %r369, 4;
	add.s64 	%rd91, %rd1, %rd90;
	ld.global.u32 	%r370, [%rd91];
	add.s32 	%r371, %r370, %r368;
	add.s32 	%r372, %r535, 3072;
	mul.wide.u32 	%rd92, %r372, 4;
	add.s64 	%rd93, %rd1, %rd92;
	ld.global.u32 	%r373, [%rd93];
	add.s32 	%r374, %r373, %r371;
	add.s32 	%r375, %r535, 3328;
	mul.wide.u32 	%rd94, %r375, 4;
	add.s64 	%rd95, %rd1, %rd94;
	ld.global.u32 	%r376, [%rd95];
	add.s32 	%r377, %r376, %r374;
	add.s32 	%r378, %r535, 3584;
	mul.wide.u32 	%rd96, %r378, 4;
	add.s64 	%rd97, %rd1, %rd96;
	ld.global.u32 	%r379, [%rd97];
	add.s32 	%r380, %r379, %r377;
	add.s32 	%r381, %r535, 3840;
	mul.wide.u32 	%rd98, %r381, 4;
	add.s64 	%rd99, %rd1, %rd98;
	ld.global.u32 	%r382, [%rd99];
	add.s32 	%r550, %r382, %r380;
	add.s32 	%r536, %r536, 4096;
	add.s32 	%r535, %r535, 4096;
	add.s32 	%r534, %r534, 16;
	setp.ne.s32 	%p26, %r534, 0;
	@%p26 bra 	$L__BB23_6;
	add.s32 	%r539, %r536, -2048;
$L__BB23_8:
	setp.eq.s32 	%p27, %r13, 0;
	@%p27 bra 	$L__BB23_17;
	and.b32  	%r29, %r12, 7;
	setp.lt.u32 	%p28, %r13, 8;
	@%p28 bra 	$L__BB23_11;
	add.s32 	%r384, %r556, %r539;
	mul.wide.u32 	%rd100, %r384, 4;
	add.s64 	%rd101, %rd1, %rd100;
	ld.global.u32 	%r385, [%rd101];
	add.s32 	%r386, %r385, %r550;
	add.s32 	%r387, %r384, 256;
	mul.wide.u32 	%rd102, %r387, 4;
	add.s64 	%rd103, %rd1, %rd102;
	ld.global.u32 	%r388, [%rd103];
	add.s32 	%r389, %r388, %r386;
	add.s32 	%r390, %r384, 512;
	mul.wide.u32 	%rd104, %r390, 4;
	add.s64 	%rd105, %rd1, %rd104;
	ld.global.u32 	%r391, [%rd105];
	add.s32 	%r392, %r391, %r389;
	add.s32 	%r393, %r384, 768;
	mul.wide.u32 	%rd106, %r393, 4;
	add.s64 	%rd107, %rd1, %rd106;
	ld.global.u32 	%r394, [%rd107];
	add.s32 	%r395, %r394, %r392;
	add.s32 	%r396, %r384, 1024;
	mul.wide.u32 	%rd108, %r396, 4;
	add.s64 	%rd109, %rd1, %rd108;
	ld.global.u32 	%r397, [%rd109];
	add.s32 	%r398, %r397, %r395;
	add.s32 	%r399, %r384, 1280;
	mul.wide.u32 	%rd110, %r399, 4;
	add.s64 	%rd111, %rd1, %rd110;
	ld.global.u32 	%r400, [%rd111];
	add.s32 	%r401, %r400, %r398;
	add.s32 	%r402, %r384, 1536;
	mul.wide.u32 	%rd112, %r402, 4;
	add.s64 	%rd113, %rd1, %rd112;
	ld.global.u32 	%r403, [%rd113];
	add.s32 	%r404, %r403, %r401;
	add.s32 	%r405, %r384, 1792;
	mul.wide.u32 	%rd114, %r405, 4;
	add.s64 	%rd115, %rd1, %rd114;
	ld.global.u32 	%r406, [%rd115];
	add.s32 	%r550, %r406, %r404;
	add.s32 	%r539, %r539, 2048;
$L__BB23_11:
	setp.eq.s32 	%p29, %r29, 0;
	@%p29 bra 	$L__BB23_17;
	and.b32  	%r35, %r12, 3;
	setp.lt.u32 	%p30, %r29, 4;
	@%p30 bra 	$L__BB23_14;
	add.s32 	%r408, %r556, %r539;
	mul.wide.u32 	%rd116, %r408, 4;
	add.s64 	%rd117, %rd1, %rd116;
	ld.global.u32 	%r409, [%rd117];
	add.s32 	%r410, %r409, %r550;
	add.s32 	%r411, %r408, 256;
	mul.wide.u32 	%rd118, %r411, 4;
	add.s64 	%rd119, %rd1, %rd118;
	ld.global.u32 	%r412, [%rd119];
	add.s32 	%r413, %r412, %r410;
	add.s32 	%r414, %r408, 512;
	mul.wide.u32 	%rd120, %r414, 4;
	add.s64 	%rd121, %rd1, %rd120;
	ld.global.u32 	%r415, [%rd121];
	add.s32 	%r416, %r415, %r413;
	add.s32 	%r417, %r408, 768;
	mul.wide.u32 	%rd122, %r417, 4;
	add.s64 	%rd123, %rd1, %rd122;
	ld.global.u32 	%r418, [%rd123];
	add.s32 	%r550, %r418, %r416;
	add.s32 	%r539, %r539, 1024;
$L__BB23_14:
	setp.eq.s32 	%p31, %r35, 0;
	@%p31 bra 	$L__BB23_17;
	add.s32 	%r548, %r539, %r556;
	neg.s32 	%r547, %r35;
$L__BB23_16:
	.pragma "nounroll";
	mul.wide.u32 	%rd124, %r548, 4;
	add.s64 	%rd125, %rd1, %rd124;
	ld.global.u32 	%r419, [%rd125];
	add.s32 	%r550, %r419, %r550;
	add.s32 	%r548, %r548, 256;
	add.s32 	%r547, %r547, 1;
	setp.ne.s32 	%p32, %r547, 0;
	@%p32 bra 	$L__BB23_16;
$L__BB23_17:
	setp.lt.u32 	%p33, %r6, 256;
	@%p33 bra 	$L__BB23_22;
	// begin inline asm
	mov.u32 %r483, %laneid;
	// end inline asm
	mov.b32 	%r486, 1;
	mov.b32 	%r507, 31;
	mov.b32 	%r508, -1;
	// begin inline asm
	shfl.sync.down.b32 %r484, %r550, %r486, %r507, %r508;
	// end inline asm
	setp.gt.s32 	%p49, %r483, 30;
	selp.b32 	%r509, 0, %r484, %p49;
	add.s32 	%r490, %r509, %r550;
	mov.b32 	%r491, 2;
	// begin inline asm
	shfl.sync.down.b32 %r489, %r490, %r491, %r507, %r508;
	// end inline asm
	setp.gt.s32 	%p50, %r483, 29;
	selp.b32 	%r510, 0, %r489, %p50;
	add.s32 	%r495, %r490, %r510;
	mov.b32 	%r496, 4;
	// begin inline asm
	shfl.sync.down.b32 %r494, %r495, %r496, %r507, %r508;
	// end inline asm
	setp.gt.s32 	%p51, %r483, 27;
	selp.b32 	%r511, 0, %r494, %p51;
	add.s32 	%r500, %r495, %r511;
	mov.b32 	%r501, 8;
	// begin inline asm
	shfl.sync.down.b32 %r499, %r500, %r501, %r507, %r508;
	// end inline asm
	setp.gt.s32 	%p52, %r483, 23;
	selp.b32 	%r512, 0, %r499, %p52;
	add.s32 	%r505, %r500, %r512;
	mov.b32 	%r506, 16;
	// begin inline asm
	shfl.sync.down.b32 %r504, %r505, %r506, %r507, %r508;
	// end inline asm
	setp.gt.s32 	%p53, %r483, 15;
	selp.b32 	%r513, 0, %r504, %p53;
	add.s32 	%r574, %r505, %r513;
	setp.ne.s32 	%p54, %r483, 0;
	@%p54 bra 	$L__BB23_20;
	shr.u32 	%r514, %r7, 3;
	and.b32  	%r515, %r514, 124;
	mov.u32 	%r516, _ZZN3cub18CUB_300001_SM_10006detail6reduce18DeviceReduceKernelINS2_10policy_hubIijN4cuda3std3__44plusIiEEE10Policy1000EN6thrust24THRUST_300001_SM_1000_NS6detail15normal_iteratorINSD_10device_ptrIiEEEEjS9_iNS7_10__identityEEEvT0_PT3_T1_NS0_13GridEvenShareISN_EET2_T4_E12temp_storage;
	add.s32 	%r517, %r516, %r515;
	st.shared.u32 	[%r517+8], %r574;
$L__BB23_20:
	bar.sync 	0;
	setp.ne.s32 	%p55, %r7, 0;
	@%p55 bra 	$L__BB23_48;
	ld.shared.u32 	%r518, [_ZZN3cub18CUB_300001_SM_10006detail6reduce18DeviceReduceKernelINS2_10policy_hubIijN4cuda3std3__44plusIiEEE10Policy1000EN6thrust24THRUST_300001_SM_1000_NS6detail15normal_iteratorINSD_10device_ptrIiEEEEjS9_iNS7_10__identityEEEvT0_PT3_T1_NS0_13GridEvenShareISN_EET2_T4_E12temp_storage+12];
	add.s32 	%r519, %r518, %r574;
	ld.shared.u32 	%r520, [_ZZN3cub18CUB_300001_SM_10006detail6reduce18DeviceReduceKernelINS2_10policy_hubIijN4cuda3std3__44plusIiEEE10Policy1000EN6thrust24THRUST_300001_SM_1000_NS6detail15normal_iteratorINSD_10device_ptrIiEEEEjS9_iNS7_10__identityEEEvT0_PT3_T1_NS0_13GridEvenShareISN_EET2_T4_E12temp_storage+16];
	add.s32 	%r521, %r519, %r520;
	ld.shared.u32 	%r522, [_ZZN3cub18CUB_300001_SM_10006detail6reduce18DeviceReduceKernelINS2_10policy_hubIijN4cuda3std3__44plusIiEEE10Policy1000EN6thrust24THRUST_300001_SM_1000_NS6detail15normal_iteratorINSD_10device_ptrIiEEEEjS9_iNS7_10__identityEEEvT0_PT3_T1_NS0_13GridEvenShareISN_EET2_T4_E12temp_storage+20];
	add.s32 	%r523, %r521, %r522;
	ld.shared.u32 	%r524, [_ZZN3cub18CUB_300001_SM_10006detail6reduce18DeviceReduceKernelINS2_10policy_hubIijN4cuda3std3__44plusIiEEE10Policy1000EN6thrust24THRUST_300001_SM_1000_NS6detail15normal_iteratorINSD_10device_ptrIiEEEEjS9_iNS7_10__identityEEEvT0_PT3_T1_NS0_13GridEvenShareISN_EET2_T4_E12temp_storage+24];
	add.s32 	%r525, %r523, %r524;
	ld.shared.u32 	%r526, [_ZZN3cub18CUB_300001_SM_10006detail6reduce18DeviceReduceKernelINS2_10policy_hubIijN4cuda3std3__44plusIiEEE10Policy1000EN6thrust24THRUST_300001_SM_1000_NS6detail15normal_iteratorINSD_10device_ptrIiEEEEjS9_iNS7_10__identityEEEvT0_PT3_T1_NS0_13GridEvenShareISN_EET2_T4_E12temp_storage+28];
	add.s32 	%r527, %r525, %r526;
	ld.shared.u32 	%r528, [_ZZN3cub18CUB_300001_SM_10006detail6reduce18DeviceReduceKernelINS2_10policy_hubIijN4cuda3std3__44plusIiEEE10Policy1000EN6thrust24THRUST_300001_SM_1000_NS6detail15normal_iteratorINSD_10device_ptrIiEEEEjS9_iNS7_10__identityEEEvT0_PT3_T1_NS0_13GridEvenShareISN_EET2_T4_E12temp_storage+32];
	add.s32 	%r529, %r527, %r528;
	ld.shared.u32 	%r530, [_ZZN3cub18CUB_300001_SM_10006detail6reduce18DeviceReduceKernelINS2_10policy_hubIijN4cuda3std3__44plusIiEEE10Policy1000EN6thrust24THRUST_300001_SM_1000_NS6detail15normal_iteratorINSD_10device_ptrIiEEEEjS9_iNS7_10__identityEEEvT0_PT3_T1_NS0_13GridEvenShareISN_EET2_T4_E12temp_storage+36];
	add.s32 	%r574, %r529, %r530;
	bra.uni 	$L__BB23_48;
$L__BB23_22:
	// begin inline asm
	mov.u32 %r420, %laneid;
	// end inline asm
	and.b32  	%r446, %r7, 992;
	add.s32 	%r447, %r446, 32;
	setp.gt.u32 	%p34, %r447, %r6;
	not.b32 	%r448, %r446;
	add.s32 	%r449, %r6, %r448;
	selp.b32 	%r444, %r449, 31, %p34;
	mov.b32 	%r423, 1;
	mov.b32 	%r445, -1;
	// begin inline asm
	shfl.sync.down.b32 %r421, %r550, %r423, %r444, %r445;
	// end inline asm
	setp.lt.s32 	%p35, %r420, %r444;
	selp.b32 	%r450, %r421, 0, %p35;
	add.s32 	%r427, %r450, %r550;
	mov.b32 	%r428, 2;
	// begin inline asm
	shfl.sync.down.b32 %r426, %r427, %r428, %r444, %r445;
	// end inline asm
	add.s32 	%r451, %r420, 2;
	setp.gt.s32 	%p36, %r451, %r444;
	selp.b32 	%r452, 0, %r426, %p36;
	add.s32 	%r432, %r427, %r452;
	mov.b32 	%r433, 4;
	// begin inline asm
	shfl.sync.down.b32 %r431, %r432, %r433, %r444, %r445;
	// end inline asm
	add.s32 	%r453, %r420, 4;
	setp.gt.s32 	%p37, %r453, %r444;
	selp.b32 	%r454, 0, %r431, %p37;
	add.s32 	%r437, %r432, %r454;
	mov.b32 	%r438, 8;
	// begin inline asm
	shfl.sync.down.b32 %r436, %r437, %r438, %r444, %r445;
	// end inline asm
	add.s32 	%r455, %r420, 8;
	setp.gt.s32 	%p38, %r455, %r444;
	selp.b32 	%r456, 0, %r436, %p38;
	add.s32 	%r442, %r437, %r456;
	mov.b32 	%r443, 16;
	// begin inline asm
	shfl.sync.down.b32 %r441, %r442, %r443, %r444, %r445;
	// end inline asm
	add.s32 	%r457, %r420, 16;
	setp.gt.s32 	%p39, %r457, %r444;
	selp.b32 	%r458, 0, %r441, %p39;
	add.s32 	%r574, %r442, %r458;
	setp.ne.s32 	%p40, %r420, 0;
	@%p40 bra 	$L__BB23_24;
	shr.u32 	%r459, %r7, 3;
	and.b32  	%r460, %r459, 124;
	mov.u32 	%r461, _ZZN3cub18CUB_300001_SM_10006detail6reduce18DeviceReduceKernelINS2_10policy_hubIijN4cuda3std3__44plusIiEEE10Policy1000EN6thrust24THRUST_300001_SM_1000_NS6detail15normal_iteratorINSD_10device_ptrIiEEEEjS9_iNS7_10__identityEEEvT0_PT3_T1_NS0_13GridEvenShareISN_EET2_T4_E12temp_storage;
	add.s32 	%r462, %r461, %r460;
	st.shared.u32 	[%r462+8], %r574;
$L__BB23_24:
	bar.sync 	0;
	setp.ne.s32 	%p41, %r7, 0;
	@%p41 bra 	$L__BB23_48;
	setp.gt.u32 	%p42, %r6, 32;
	ld.shared.u32 	%r463, [_ZZN3cub18CUB_300001_SM_10006detail6reduce18DeviceReduceKernelINS2_10policy_hubIijN4cuda3std3__44plusIiEEE10Policy1000EN6thrust24THRUST_300001_SM_1000_NS6detail15normal_iteratorINSD_10device_ptrIiEEEEjS9_iNS7_10__identityEEEvT0_PT3_T1_NS0_13GridEvenShareISN_EET2_T4_E12temp_storage+12];
	selp.b32 	%r464, %r463, 0, %p42;
	add.s32 	%r465, %r464, %r574;
	setp.gt.u32 	%p43, %r6, 64;
	ld.shared.u32 	%r466, [_ZZN3cub18CUB_300001_SM_10006detail6reduce18DeviceReduceKernelINS2_10policy_hubIijN4cuda3std3__44plusIiEEE10Policy1000EN6thrust24THRUST_300001_SM_1000_NS6detail15normal_iteratorINSD_10device_ptrIiEEEEjS9_iNS7_10__identityEEEvT0_PT3_T1_NS0_13GridEvenShareISN_EET2_T4_E12temp_storage+16];
	selp.b32 	%r467, %r466, 0, %p43;
	add.s32 	%r468, %r465, %r467;
	setp.gt.u32 	%p44, %r6, 96;
	ld.shared.u32 	%r469, [_ZZN3cub18CUB_300001_SM_10006detail6reduce18DeviceReduceKernelINS2_10policy_hubIijN4cuda3std3__44plusIiEEE10Policy1000EN6thrust24THRUST_300001_SM_1000_NS6detail15normal_iteratorINSD_10device_ptrIiEEEEjS9_iNS7_10__identityEEEvT0_PT3_T1_NS0_13GridEvenShareISN_EET2_T4_E12temp_storage+20];
	selp.b32 	%r470, %r469, 0, %p44;
	add.s32 	%r471, %r468, %r470;
	setp.gt.u32 	%p45, %r6, 128;
	ld.shared.u32 	%r472, [_ZZN3cub18CUB_300001_SM_10006detail6reduce18DeviceReduceKernelINS2_10policy_hubIijN4cuda3std3__44plusIiEEE10Policy1000EN6thrust24THRUST_300001_SM_1000_NS6detail15normal_iteratorINSD_10device_ptrIiEEEEjS9_iNS7_10__identityEEEvT0_PT3_T1_NS0_13GridEvenShareISN_EET2_T4_E12temp_storage+24];
	selp.b32 	%r473, %r472, 0, %p45;
	add.s32 	%r474, %r471, %r473;
	setp.gt.u32 	%p46, %r6, 160;
	ld.shared.u32 	%r475, [_ZZN3cub18CUB_300001_SM_10006detail6reduce18DeviceReduceKernelINS2_10policy_hubIijN4cuda3std3__44plusIiEEE10Policy1000EN6thrust24THRUST_300001_SM_1000_NS6detail15normal_iteratorINSD_10device_ptrIiEEEEjS9_iNS7_10__identityEEEvT0_PT3_T1_NS0_13GridEvenShareISN_EET2_T4_E12temp_storage+28];
	selp.b32 	%r476, %r475, 0, %p46;
	add.s32 	%r477, %r474, %r476;
	setp.gt.u32 	%p47, %r6, 192;
	ld.shared.u32 	%r478, [_ZZN3cub18CUB_300001_SM_10006detail6reduce18DeviceReduceKernelINS2_10policy_hubIijN4cuda3std3__44plusIiEEE10Policy1000EN6thrust24THRUST_300001_SM_1000_NS6detail15normal_iteratorINSD_10device_ptrIiEEEEjS9_iNS7_10__identityEEEvT0_PT3_T1_NS0_13GridEvenShareISN_EET2_T4_E12temp_storage+32];
	selp.b32 	%r479, %r478, 0, %p47;
	add.s32 	%r480, %r477, %r479;
	setp.gt.u32 	%p48, %r6, 224;
	ld.shared.u32 	%r481, [_ZZN3cub18CUB_300001_SM_10006detail6reduce18DeviceReduceKernelINS2_10policy_hubIijN4cuda3std3__44plusIiEEE10Policy1000EN6thrust24THRUST_300001_SM_1000_NS6detail15normal_iteratorINSD_10device_ptrIiEEEEjS9_iNS7_10__identityEEEvT0_PT3_T1_NS0_13GridEvenShareISN_EET2_T4_E12temp_storage+36];
	selp.b32 	%r482, %r481, 0, %p48;
	add.s32 	%r574, %r480, %r482;
	bra.uni 	$L__BB23_48;
$L__BB23_26:
	mov.u32 	%r54, %tid.x;
	add.s32 	%r110, %r54, %r556;
	mul.wide.u32 	%rd4, %r110, 4;
	add.s64 	%rd5, %rd1, %rd4;
	ld.global.u32 	%r111, [%rd5];
	ld.global.u32 	%r112, [%rd5+1024];
	ld.global.u32 	%r113, [%rd5+2048];
	ld.global.u32 	%r114, [%rd5+3072];
	ld.global.u32 	%r115, [%rd5+4096];
	ld.global.u32 	%r116, [%rd5+5120];
	ld.global.u32 	%r117, [%rd5+6144];
	ld.global.u32 	%r118, [%rd5+7168];
	ld.global.u32 	%r119, [%rd5+8192];
	ld.global.u32 	%r120, [%rd5+9216];
	ld.global.u32 	%r121, [%rd5+10240];
	ld.global.u32 	%r122, [%rd5+11264];
	ld.global.u32 	%r123, [%rd5+12288];
	ld.global.u32 	%r124, [%rd5+13312];
	ld.global.u32 	%r125, [%rd5+14336];
	ld.global.u32 	%r126, [%rd5+15360];
	add.s32 	%r127, %r112, %r111;
	add.s32 	%r128, %r113, %r127;
	add.s32 	%r129, %r114, %r128;
	add.s32 	%r130, %r115, %r129;
	add.s32 	%r131, %r116, %r130;
	add.s32 	%r132, %r117, %r131;
	add.s32 	%r133, %r118, %r132;
	add.s32 	%r134, %r119, %r133;
	add.s32 	%r135, %r120, %r134;
	add.s32 	%r136, %r121, %r135;
	add.s32 	%r137, %r122, %r136;
	add.s32 	%r138, %r123, %r137;
	add.s32 	%r139, %r124, %r138;
	add.s32 	%r140, %r125, %r139;
	add.s32 	%r573, %r126, %r140;
	setp.lt.u32 	%p2, %r6, %r4;
	@%p2 bra 	$L__BB23_44;
	add.s32 	%r56, %r4, %r556;
	not.b32 	%r142, %r54;
	add.s32 	%r143, %r142, %r1;
	sub.s32 	%r144, %r143, %r4;
	sub.s32 	%r552, %r144, %r556;
	add.s32 	%r145, %r56, %r54;
	add.s32 	%r551, %r145, 2048;
	mov.b32 	%r554, 0;
	mov.u32 	%r553, %r56;
$L__BB23_28:
	add.s32 	%r556, %r556, %r4;
	add.s32 	%r147, %r1, -4096;
	setp.gt.u32 	%p3, %r556, %r147;
	@%p3 bra 	$L__BB23_30;
	add.s32 	%r148, %r54, %r556;
	mul.wide.u32 	%rd6, %r148, 4;
	add.s64 	%rd7, %rd1, %rd6;
	ld.global.u32 	%r149, [%rd7];
	ld.global.u32 	%r150, [%rd7+1024];
	ld.global.u32 	%r151, [%rd7+2048];
	ld.global.u32 	%r152, [%rd7+3072];
	ld.global.u32 	%r153, [%rd7+4096];
	ld.global.u32 	%r154, [%rd7+5120];
	ld.global.u32 	%r155, [%rd7+6144];
	ld.global.u32 	%r156, [%rd7+7168];
	ld.global.u32 	%r157, [%rd7+8192];
	ld.global.u32 	%r158, [%rd7+9216];
	ld.global.u32 	%r159, [%rd7+10240];
	ld.global.u32 	%r160, [%rd7+11264];
	ld.global.u32 	%r161, [%rd7+12288];
	ld.global.u32 	%r162, [%rd7+13312];
	ld.global.u32 	%r163, [%rd7+14336];
	ld.global.u32 	%r164, [%rd7+15360];
	add.s32 	%r165, %r149, %r573;
	add.s32 	%r166, %r150, %r165;
	add.s32 	%r167, %r151, %r166;
	add.s32 	%r168, %r152, %r167;
	add.s32 	%r169, %r153, %r168;
	add.s32 	%r170, %r154, %r169;
	add.s32 	%r171, %r155, %r170;
	add.s32 	%r172, %r156, %r171;
	add.s32 	%r173, %r157, %r172;
	add.s32 	%r174, %r158, %r173;
	add.s32 	%r175, %r159, %r174;
	add.s32 	%r176, %r160, %r175;
	add.s32 	%r177, %r161, %r176;
	add.s32 	%r178, %r162, %r177;
	add.s32 	%r179, %r163, %r178;
	add.s32 	%r573, %r164, %r179;
	sub.s32 	%r180, %r1, %r556;
	setp.lt.u32 	%p4, %r180, %r4;
	add.s32 	%r554, %r554, 1;
	add.s32 	%r553, %r553, %r4;
	sub.s32 	%r552, %r552, %r4;
	add.s32 	%r551, %r551, %r4;
	@%p4 bra 	$L__BB23_44;
	bra.uni 	$L__BB23_28;
$L__BB23_30:
	setp.le.u32 	%p5, %r1, %r556;
	sub.s32 	%r182, %r1, %r556;
	setp.ge.s32 	%p6, %r54, %r182;
	or.pred  	%p7, %p5, %p6;
	@%p7 bra 	$L__BB23_44;
	not.b32 	%r185, %r54;
	add.s32 	%r186, %r1, %r185;
	sub.s32 	%r187, %r186, %r56;
	mul.lo.s32 	%r188, %r2, %r554;
	shl.b32 	%r189, %r188, 12;
	sub.s32 	%r190, %r187, %r189;
	shr.u32 	%r191, %r190, 8;
	add.s32 	%r71, %r191, 1;
	and.b32  	%r72, %r71, 15;
	setp.lt.u32 	%p8, %r190, 3840;
	mov.u32 	%r565, %r54;
	@%p8 bra 	$L__BB23_35;
	or.b32  	%r559, %r54, 2048;
	shr.u32 	%r192, %r552, 8;
	add.s32 	%r193, %r192, 1;
	and.b32  	%r194, %r193, 33554416;
	neg.s32 	%r557, %r194;
$L__BB23_33:
	.pragma "nounroll";
	add.s32 	%r195, %r551, -2048;
	mul.wide.u32 	%rd8, %r195, 4;
	add.s64 	%rd9, %rd1, %rd8;
	ld.global.u32 	%r196, [%rd9];
	add.s32 	%r197, %r196, %r573;
	add.s32 	%r198, %r551, -1792;
	mul.wide.u32 	%rd10, %r198, 4;
	add.s64 	%rd11, %rd1, %rd10;
	ld.global.u32 	%r199, [%rd11];
	add.s32 	%r200, %r199, %r197;
	add.s32 	%r201, %r551, -1536;
	mul.wide.u32 	%rd12, %r201, 4;
	add.s64 	%rd13, %rd1, %rd12;
	ld.global.u32 	%r202, [%rd13];
	add.s32 	%r203, %r202, %r200;
	add.s32 	%r204, %r551, -1280;
	mul.wide.u32 	%rd14, %r204, 4;
	add.s64 	%rd15, %rd1, %rd14;
	ld.global.u32 	%r205, [%rd15];
	add.s32 	%r206, %r205, %r203;
	add.s32 	%r207, %r551, -1024;
	mul.wide.u32 	%rd16, %r207, 4;
	add.s64 	%rd17, %rd1, %rd16;
	ld.global.u32 	%r208, [%rd17];
	add.s32 	%r209, %r208, %r206;
	add.s32 	%r210, %r551, -768;
	mul.wide.u32 	%rd18, %r210, 4;
	add.s64 	%rd19, %rd1, %rd18;
	ld.global.u32 	%r211, [%rd19];
	add.s32 	%r212, %r211, %r209;
	add.s32 	%r213, %r551, -512;
	mul.wide.u32 	%rd20, %r213, 4;
	add.s64 	%rd21, %rd1, %rd20;
	ld.global.u32 	%r214, [%rd21];
	add.s32 	%r215, %r214, %r212;
	add.s32 	%r216, %r551, 1792;
	add.s32 	%r217, %r551, -256;
	mul.wide.u32 	%rd22, %r217, 4;
	add.s64 	%rd23, %rd1, %rd22;
	ld.global.u32 	%r218, [%rd23];
	add.s32 	%r219, %r218, %r215;
	mul.wide.u32 	%rd24, %r551, 4;
	add.s64 	%rd25, %rd1, %rd24;
	ld.global.u32 	%r220, [%rd25];
	add.s32 	%r221, %r220, %r219;
	add.s32 	%r222, %r551, 256;
	mul.wide.u32 	%rd26, %r222, 4;
	add.s64 	%rd27, %rd1, %rd26;
	ld.global.u32 	%r223, [%rd27];
	add.s32 	%r224, %r223, %r221;
	add.s32 	%r225, %r551, 512;
	mul.wide.u32 	%rd28, %r225, 4;
	add.s64 	%rd29, %rd1, %rd28;
	ld.global.u32 	%r226, [%rd29];
	add.s32 	%r227, %r226, %r224;
	add.s32 	%r228, %r551, 768;
	mul.wide.u32 	%rd30, %r228, 4;
	add.s64 	%rd31, %rd1, %rd30;
	ld.global.u32 	%r229, [%rd31];
	add.s32 	%r230, %r229, %r227;
	add.s32 	%r231, %r551, 1024;
	mul.wide.u32 	%rd32, %r231, 4;
	add.s64 	%rd33, %rd1, %rd32;
	ld.global.u32 	%r232, [%rd33];
	add.s32 	%r233, %r232, %r230;
	add.s32 	%r234, %r551, 1280;
	mul.wide.u32 	%rd34, %r234, 4;
	add.s64 	%rd35, %rd1, %rd34;
	ld.global.u32 	%r235, [%rd35];
	add.s32 	%r236, %r235, %r233;
	add.s32 	%r237, %r551, 1536;
	mul.wide.u32 	%rd36, %r237, 4;
	add.s64 	%rd37, %rd1, %rd36;
	ld.global.u32 	%r238, [%rd37];
	add.s32 	%r239, %r238, %r236;
	mul.wide.u32 	%rd38, %r216, 4;
	add.s64 	%rd39, %rd1, %rd38;
	ld.global.u32 	%r240, [%rd39];
	add.s32 	%r573, %r240, %r239;
	add.s32 	%r559, %r559, 4096;
	add.s32 	%r551, %r551, 4096;
	add.s32 	%r557, %r557, 16;
	setp.ne.s32 	%p9, %r557, 0;
	@%p9 bra 	$L__BB23_33;
	add.s32 	%r565, %r559, -2048;
$L__BB23_35:
	setp.eq.s32 	%p10, %r72, 0;
	@%p10 bra 	$L__BB23_44;
	and.b32  	%r87, %r71, 7;
	setp.lt.u32 	%p11, %r72, 8;
	@%p11 bra 	$L__BB23_38;
	add.s32 	%r242, %r565, %r556;
	mul.wide.u32 	%rd40, %r242, 4;
	add.s64 	%rd41, %rd1, %rd40;
	ld.global.u32 	%r243, [%rd41];
	add.s32 	%r244, %r243, %r573;
	add.s32 	%r245, %r242, 256;
	mul.wide.u32 	%rd42, %r245, 4;
	add.s64 	%rd43, %rd1, %rd42;
	ld.global.u32 	%r246, [%rd43];
	add.s32 	%r247, %r246, %r244;
	add.s32 	%r248, %r242, 512;
	mul.wide.u32 	%rd44, %r248, 4;
	add.s64 	%rd45, %rd1, %rd44;
	ld.global.u32 	%r249, [%rd45];
	add.s32 	%r250, %r249, %r247;
	add.s32 	%r251, %r242, 768;
	mul.wide.u32 	%rd46, %r251, 4;
	add.s64 	%rd47, %rd1, %rd46;
	ld.global.u32 	%r252, [%rd47];
	add.s32 	%r253, %r252, %r250;
	add.s32 	%r254, %r242, 1024;
	mul.wide.u32 	%rd48, %r254, 4;
	add.s64 	%rd49, %rd1, %rd48;
	ld.global.u32 	%r255, [%rd49];
	add.s32 	%r256, %r255, %r253;
	add.s32 	%r257, %r242, 1280;
	mul.wide.u32 	%rd50, %r257, 4;
	add.s64 	%rd51, %rd1, %rd50;
	ld.global.u32 	%r258, [%rd51];
	add.s32 	%r259, %r258, %r256;
	add.s32 	%r260, %r242, 1536;
	mul.wide.u32 	%rd52, %r260, 4;
	add.s64 	%rd53, %rd1, %rd52;
	ld.global.u32 	%r261, [%rd53];
	add.s32 	%r262, %r261, %r259;
	add.s32 	%r263, %r242, 1792;
	mul.wide.u32 	%rd54, %r263, 4;
	add.s64 	%rd55, %rd1, %rd54;
	ld.global.u32 	%r264, [%rd55];
	add.s32 	%r573, %r264, %r262;
	add.s32 	%r565, %r565, 2048;
$L__BB23_38:
	setp.eq.s32 	%p12, %r87, 0;
	@%p12 bra 	$L__BB23_44;
	setp.lt.u32 	%p13, %r87, 4;
	@%p13 bra 	$L__BB23_41;
	add.s32 	%r266, %r565, %r556;
	mul.wide.u32 	%rd56, %r266, 4;
	add.s64 	%rd57, %rd1, %rd56;
	ld.global.u32 	%r267, [%rd57];
	add.s32 	%r268, %r267, %r573;
	add.s32 	%r269, %r266, 256;
	mul.wide.u32 	%rd58, %r269, 4;
	add.s64 	%rd59, %rd1, %rd58;
	ld.global.u32 	%r270, [%rd59];
	add.s32 	%r271, %r270, %r268;
	add.s32 	%r272, %r266, 512;
	mul.wide.u32 	%rd60, %r272, 4;
	add.s64 	%rd61, %rd1, %rd60;
	ld.global.u32 	%r273, [%rd61];
	add.s32 	%r274, %r273, %r271;
	add.s32 	%r275, %r266, 768;
	mul.wide.u32 	%rd62, %r275, 4;
	add.s64 	%rd63, %rd1, %rd62;
	ld.global.u32 	%r276, [%rd63];
	add.s32 	%r573, %r276, %r274;
	add.s32 	%r565, %r565, 1024;
$L__BB23_41:
	and.b32  	%r277, %r71, 3;
	setp.eq.s32 	%p14, %r277, 0;
	@%p14 bra 	$L__BB23_44;
	add.s32 	%r571, %r565, %r553;
	cvt.u16.u32 	%rs1, %r552;
	shr.u16 	%rs2, %rs1, 8;
	add.s16 	%rs3, %rs2, 1;
	cvt.u32.u16 	%r278, %rs3;
	and.b32  	%r279, %r278, 3;
	neg.s32 	%r570, %r279;
$L__BB23_43:
	.pragma "nounroll";
	mul.wide.u32 	%rd64, %r571, 4;
	add.s64 	%rd65, %rd1, %rd64;
	ld.global.u32 	%r280, [%rd65];
	add.s32 	%r573, %r280, %r573;
	add.s32 	%r571, %r571, 256;
	add.s32 	%r570, %r570, 1;
	setp.ne.s32 	%p15, %r570, 0;
	@%p15 bra 	$L__BB23_43;
$L__BB23_44:
	// begin inline asm
	mov.u32 %r281, %laneid;
	// end inline asm
	mov.b32 	%r284, 1;
	mov.b32 	%r305, 31;
	mov.b32 	%r306, -1;
	// begin inline asm
	shfl.sync.down.b32 %r282, %r573, %r284, %r305, %r306;
	// end inline asm
	setp.gt.s32 	%p16, %r281, 30;
	selp.b32 	%r307, 0, %r282, %p16;
	add.s32 	%r288, %r307, %r573;
	mov.b32 	%r289, 2;
	// begin inline asm
	shfl.sync.down.b32 %r287, %r288, %r289, %r305, %r306;
	// end inline asm
	setp.gt.s32 	%p17, %r281, 29;
	selp.b32 	%r308, 0, %r287, %p17;
	add.s32 	%r293, %r288, %r308;
	mov.b32 	%r294, 4;
	// begin inline asm
	shfl.sync.down.b32 %r292, %r293, %r294, %r305, %r306;
	// end inline asm
	setp.gt.s32 	%p18, %r281, 27;
	selp.b32 	%r309, 0, %r292, %p18;
	add.s32 	%r298, %r293, %r309;
	mov.b32 	%r299, 8;
	// begin inline asm
	shfl.sync.down.b32 %r297, %r298, %r299, %r305, %r306;
	// end inline asm
	setp.gt.s32 	%p19, %r281, 23;
	selp.b32 	%r310, 0, %r297, %p19;
	add.s32 	%r303, %r298, %r310;
	mov.b32 	%r304, 16;
	// begin inline asm
	shfl.sync.down.b32 %r302, %r303, %r304, %r305, %r306;
	// end inline asm
	setp.gt.s32 	%p20, %r281, 15;
	selp.b32 	%r311, 0, %r302, %p20;
	add.s32 	%r574, %r303, %r311;
	setp.ne.s32 	%p21, %r281, 0;
	@%p21 bra 	$L__BB23_46;
	shr.u32 	%r312, %r54, 3;
	and.b32  	%r313, %r312, 124;
	mov.u32 	%r314, _ZZN3cub18CUB_300001_SM_10006detail6reduce18DeviceReduceKernelINS2_10policy_hubIijN4cuda3std3__44plusIiEEE10Policy1000EN6thrust24THRUST_300001_SM_1000_NS6detail15normal_iteratorINSD_10device_ptrIiEEEEjS9_iNS7_10__identityEEEvT0_PT3_T1_NS0_13GridEvenShareISN_EET2_T4_E12temp_storage;
	add.s32 	%r315, %r314, %r313;
	st.shared.u32 	[%r315+8], %r574;
$L__BB23_46:
	bar.sync 	0;
	setp.ne.s32 	%p22, %r54, 0;
	@%p22 bra 	$L__BB23_48;
	ld.shared.u32 	%r316, [_ZZN3cub18CUB_300001_SM_10006detail6reduce18DeviceReduceKernelINS2_10policy_hubIijN4cuda3std3__44plusIiEEE10Policy1000EN6thrust24THRUST_300001_SM_1000_NS6detail15normal_iteratorINSD_10device_ptrIiEEEEjS9_iNS7_10__identityEEEvT0_PT3_T1_NS0_13GridEvenShareISN_EET2_T4_E12temp_storage+12];
	add.s32 	%r317, %r316, %r574;
	ld.shared.u32 	%r318, [_ZZN3cub18CUB_300001_SM_10006detail6reduce18DeviceReduceKernelINS2_10policy_hubIijN4cuda3std3__44plusIiEEE10Policy1000EN6thrust24THRUST_300001_SM_1000_NS6detail15normal_iteratorINSD_10device_ptrIiEEEEjS9_iNS7_10__identityEEEvT0_PT3_T1_NS0_13GridEvenShareISN_EET2_T4_E12temp_storage+16];
	add.s32 	%r319, %r317, %r318;
	ld.shared.u32 	%r320, [_ZZN3cub18CUB_300001_SM_10006detail6reduce18DeviceReduceKernelINS2_10policy_hubIijN4cuda3std3__44plusIiEEE10Policy1000EN6thrust24THRUST_300001_SM_1000_NS6detail15normal_iteratorINSD_10device_ptrIiEEEEjS9_iNS7_10__identityEEEvT0_PT3_T1_NS0_13GridEvenShareISN_EET2_T4_E12temp_storage+20];
	add.s32 	%r321, %r319, %r320;
	ld.shared.u32 	%r322, [_ZZN3cub18CUB_300001_SM_10006detail6reduce18DeviceReduceKernelINS2_10policy_hubIijN4cuda3std3__44plusIiEEE10Policy1000EN6thrust24THRUST_300001_SM_1000_NS6detail15normal_iteratorINSD_10device_ptrIiEEEEjS9_iNS7_10__identityEEEvT0_PT3_T1_NS0_13GridEvenShareISN_EET2_T4_E12temp_storage+24];
	add.s32 	%r323, %r321, %r322;
	ld.shared.u32 	%r324, [_ZZN3cub18CUB_300001_SM_10006detail6reduce18DeviceReduceKernelINS2_10policy_hubIijN4cuda3std3__44plusIiEEE10Policy1000EN6thrust24THRUST_300001_SM_1000_NS6detail15normal_iteratorINSD_10device_ptrIiEEEEjS9_iNS7_10__identityEEEvT0_PT3_T1_NS0_13GridEvenShareISN_EET2_T4_E12temp_storage+28];
	add.s32 	%r325, %r323, %r324;
	ld.shared.u32 	%r326, [_ZZN3cub18CUB_300001_SM_10006detail6reduce18DeviceReduceKernelINS2_10policy_hubIijN4cuda3std3__44plusIiEEE10Policy1000EN6thrust24THRUST_300001_SM_1000_NS6detail15normal_iteratorINSD_10device_ptrIiEEEEjS9_iNS7_10__identityEEEvT0_PT3_T1_NS0_13GridEvenShareISN_EET2_T4_E12temp_storage+32];
	add.s32 	%r327, %r325, %r326;
	ld.shared.u32 	%r328, [_ZZN3cub18CUB_300001_SM_10006detail6reduce18DeviceReduceKernelINS2_10policy_hubIijN4cuda3std3__44plusIiEEE10Policy1000EN6thrust24THRUST_300001_SM_1000_NS6detail15normal_iteratorINSD_10device_ptrIiEEEEjS9_iNS7_10__identityEEEvT0_PT3_T1_NS0_13GridEvenShareISN_EET2_T4_E12temp_storage+36];
	add.s32 	%r574, %r327, %r328;
$L__BB23_48:
	mov.u32 	%r531, %tid.x;
	setp.ne.s32 	%p56, %r531, 0;
	@%p56 bra 	$L__BB23_50;
	ld.param.u64 	%rd129, [_ZN3cub18CUB_300001_SM_10006detail6reduce18DeviceReduceKernelINS2_10policy_hubIijN4cuda3std3__44plusIiEEE10Policy1000EN6thrust24THRUST_300001_SM_1000_NS6detail15normal_iteratorINSD_10device_ptrIiEEEEjS9_iNS7_10__identityEEEvT0_PT3_T1_NS0_13GridEvenShareISN_EET2_T4__param_1];
	cvta.to.global.u64 	%rd126, %rd129;
	mul.wide.u32 	%rd127, %r3, 4;
	add.s64 	%rd128, %rd126, %rd127;
	st.global.u32 	[%rd128], %r574;
$L__BB23_50:
	ret;

}
	// .globl	_ZN3cub18CUB_300001_SM_10006detail6reduce28DeviceReduceSingleTileKernelINS2_10policy_hubIijN4cuda3std3__44plusIiEEE10Policy1000EPiSC_iS9_iiNS7_10__identityEEEvT0_T1_T2_T3_T4_T6_
.visible .entry _ZN3cub18CUB_300001_SM_10006detail6reduce28DeviceReduceSingleTileKernelINS2_10policy_hubIijN4cuda3std3__44plusIiEEE10Policy1000EPiSC_iS9_iiNS7_10__identityEEEvT0_T1_T2_T3_T4_T6_(
	.param .u64 .ptr .align 1 _ZN3cub18CUB_300001_SM_10006detail6reduce28DeviceReduceSingleTileKernelINS2_10policy_hubIijN4cuda3std3__44plusIiEEE10Policy1000EPiSC_iS9_iiNS7_10__identityEEEvT0_T1_T2_T3_T4_T6__param_0,
	.param .u64 .ptr .align 1 _ZN3cub18CUB_300001_SM_10006detail6reduce28DeviceReduceSingleTileKernelINS2_10policy_hubIijN4cuda3std3__44plusIiEEE10Policy1000EPiSC_iS9_iiNS7_10__identityEEEvT0_T1_T2_T3_T4_T6__param_1,
	.param .u32 _ZN3cub18CUB_300001_SM_10006detail6reduce28DeviceReduceSingleTileKernelINS2_10policy_hubIijN4cuda3std3__44plusIiEEE10Policy1000EPiSC_iS9_iiNS7_10__identityEEEvT0_T1_T2_T3_T4_T6__param_2,
	.param .align 1 .b8 _ZN3cub18CUB_300001_SM_10006detail6reduce28DeviceReduceSingleTileKernelINS2_10policy_hubIijN4cuda3std3__44plusIiEEE10Policy1000EPiSC_iS9_iiNS7_10__identityEEEvT0_T1_T2_T3_T4_T6__param_3[1],
	.param .u32 _ZN3cub18CUB_300001_SM_10006detail6reduce28DeviceReduceSingleTileKernelINS2_10policy_hubIijN4cuda3std3__44plusIiEEE10Policy1000EPiSC_iS9_iiNS7_10__identityEEEvT0_T1_T2_T3_T4_T6__param_4,
	.param .align 1 .b8 _ZN3cub18CUB_300001_SM_10006detail6reduce28DeviceReduceSingleTileKernelINS2_10policy_hubIijN4cuda3std3__44plusIiEEE10Policy1000EPiSC_iS9_iiNS7_10__identityEEEvT0_T1_T2_T3_T4_T6__param_5[1]
)
.maxntid 256
.minnctapersm 1
{
	.reg .pred 	%p<97>;
	.reg .b32 	%r<687>;
	.reg .b64 	%rd<125>;
	// demoted variable
	.shared .align 4 .b8 _ZZN3cub18CUB_300001_SM_10006detail6reduce28DeviceReduceSingleTileKernelINS2_10policy_hubIijN4cuda3std3__44plusIiEEE10Policy1000EPiSC_iS9_iiNS7_10__identityEEEvT0_T1_T2_T3_T4_T6_E12temp_storage[44];
	ld.param.u64 	%rd16, [_ZN3cub18CUB_300001_SM_10006detail6reduce28DeviceReduceSingleTileKernelINS2_10policy_hubIijN4cuda3std3__44plusIiEEE10Policy1000EPiSC_iS9_iiNS7_10__identityEEEvT0_T1_T2_T3_T4_T6__param_0];
	ld.param.u64 	%rd17, [_ZN3cub18CUB_300001_SM_10006detail6reduce28DeviceReduceSingleTileKernelINS2_10policy_hubIijN4cuda3std3__44plusIiEEE10Policy1000EPiSC_iS9_iiNS7_10__identityEEEvT0_T1_T2_T3_T4_T6__param_1];
	ld.param.u32 	%r120, [_ZN3cub18CUB_300001_SM_10006detail6reduce28DeviceReduceSingleTileKernelINS2_10policy_hubIijN4cuda3std3__44plusIiEEE10Policy1000EPiSC_iS9_iiNS7_10__identityEEEvT0_T1_T2_T3_T4_T6__param_2];
	ld.param.u32 	%r121, [_ZN3cub18CUB_300001_SM_10006detail6reduce28DeviceReduceSingleTileKernelINS2_10policy_hubIijN4cuda3std3__44plusIiEEE10Policy1000EPiSC_iS9_iiNS7_10__identityEEEvT0_T1_T2_T3_T4_T6__param_4];
	cvta.to.global.u64 	%rd1, %rd17;
	setp.ne.s32 	%p1, %r120, 0;
	@%p1 bra 	$L__BB24_3;
	mov.u32 	%r633, %tid.x;
	setp.ne.s32 	%p96, %r633, 0;
	@%p96 bra 	$L__BB24_74;
	st.global.u32 	[%rd1], %r121;
	bra.uni 	$L__BB24_74;
$L__BB24_3:
	and.b64  	%rd18, %rd16, 15;
	setp.ne.s64 	%p2, %rd18, 0;
	@%p2 bra 	$L__BB24_38;
	setp.gt.s32 	%p49, %r120, 4095;
	@%p49 bra 	$L__BB24_22;
	mov.u32 	%r1, %tid.x;
	setp.ge.s32 	%p66, %r1, %r120;
	mov.b32 	%r644, 0;
	mov.u32 	%r639, %r1;
	@%p66 bra 	$L__BB24_7;
	mul.wide.u32 	%rd113, %r1, 4;
	add.s64 	%rd112, %rd16, %rd113;
	// begin inline asm
	ld.global.nc.u32 %r644, [%rd112];
	// end inline asm
	add.s32 	%r639, %r1, 256;
$L__BB24_7:
	setp.ge.s32 	%p67, %r639, %r120;
	@%p67 bra 	$L__BB24_13;
	not.b32 	%r507, %r639;
	add.s32 	%r6, %r120, %r507;
	and.b32  	%r508, %r6, 768;
	setp.eq.s32 	%p68, %r508, 768;
	@%p68 bra 	$L__BB24_11;
	mul.wide.u32 	%rd114, %r639, 4;
	add.s64 	%rd121, %rd16, %rd114;
	shr.u32 	%r509, %r6, 8;
	add.s32 	%r510, %r509, 1;
	and.b32  	%r511, %r510, 3;
	neg.s32 	%r636, %r511;
$L__BB24_10:
	.pragma "nounroll";
	// begin inline asm
	ld.global.nc.u32 %r512, [%rd121];
	// end inline asm
	add.s32 	%r644, %r512, %r644;
	add.s32 	%r639, %r639, 256;
	add.s64 	%rd121, %rd121, 1024;
	add.s32 	%r636, %r636, 1;
	setp.ne.s32 	%p69, %r636, 0;
	@%p69 bra 	$L__BB24_10;
$L__BB24_11:
	setp.lt.u32 	%p70, %r6, 768;
	@%p70 bra 	$L__BB24_13;
$L__BB24_12:
	mul.wide.s32 	%rd120, %r639, 4;
	add.s64 	%rd116, %rd16, %rd120;
	// begin inline asm
	ld.global.nc.u32 %r513, [%rd116];
	// end inline asm
	add.s32 	%r517, %r513, %r644;
	add.s64 	%rd117, %rd116, 1024;
	// begin inline asm
	ld.global.nc.u32 %r514, [%rd117];
	// end inline asm
	add.s32 	%r518, %r514, %r517;
	add.s64 	%rd118, %rd116, 2048;
	// begin inline asm
	ld.global.nc.u32 %r515, [%rd118];
	// end inline asm
	add.s32 	%r519, %r515, %r518;
	add.s64 	%rd119, %rd116, 3072;
	// begin inline asm
	ld.global.nc.u32 %r516, [%rd119];
	// end inline asm
	add.s32 	%r644, %r516, %r519;
	add.s32 	%r639, %r639, 1024;
	setp.lt.s32 	%p71, %r639, %r120;
	@%p71 bra 	$L__BB24_12;
$L__BB24_13:
	setp.lt.s32 	%p72, %r120, 256;
	@%p72 bra 	$L__BB24_18;
	// begin inline asm
	mov.u32 %r583, %laneid;
	// end inline asm
	mov.b32 	%r586, 1;
	mov.b32 	%r607, 31;
	mov.b32 	%r608, -1;
	// begin inline asm
	shfl.sync.down.b32 %r584, %r644, %r586, %r607, %r608;
	// end inline asm
	setp.gt.s32 	%p88, %r583, 30;
	selp.b32 	%r609, 0, %r584, %p88;
	add.s32 	%r590, %r609, %r644;
	mov.b32 	%r591, 2;
	// begin inline asm
	shfl.sync.down.b32 %r589, %r590, %r591, %r607, %r608;
	// end inline asm
	setp.gt.s32 	%p89, %r583, 29;
	selp.b32 	%r610, 0, %r589, %p89;
	add.s32 	%r595, %r590, %r610;
	mov.b32 	%r596, 4;
	// begin inline asm
	shfl.sync.down.b32 %r594, %r595, %r596, %r607, %r608;
	// end inline asm
	setp.gt.s32 	%p90, %r583, 27;
	selp.b32 	%r611, 0, %r594, %p90;
	add.s32 	%r600, %r595, %r611;
	mov.b32 	%r601, 8;
	// begin inline asm
	shfl.sync.down.b32 %r599, %r600, %r601, %r607, %r608;
	// end inline asm
	setp.gt.s32 	%p91, %r583, 23;
	selp.b32 	%r612, 0, %r599, %p91;
	add.s32 	%r605, %r600, %r612;
	mov.b32 	%r606, 16;
	// begin inline asm
	shfl.sync.down.b32 %r604, %r605, %r606, %r607, %r608;
	// end inline asm
	setp.gt.s32 	%p92, %r583, 15;
	selp.b32 	%r613, 0, %r604, %p92;
	add.s32 	%r686, %r605, %r613;
	setp.ne.s32 	%p93, %r583, 0;
	@%p93 bra 	$L__BB24_16;
	shr.u32 	%r614, %r1, 3;
	and.b32  	%r615, %r614, 124;
	mov.u32 	%r616, _ZZN3cub18CUB_300001_SM_10006detail6reduce28DeviceReduceSingleTileKernelINS2_10policy_hubIijN4cuda3std3__44plusIiEEE10Policy1000EPiSC_iS9_iiNS7_10__identityEEEvT0_T1_T2_T3_T4_T6_E12temp_storage;
	add.s32 	%r617, %r616, %r615;
	st.shared.u32 	[%r617+8], %r686;
$L__BB24_16:
	bar.sync 	0;
	setp.ne.s32 	%p94, %r1, 0;
	@%p94 bra 	$L__BB24_72;
	ld.shared.u32 	%r618, [_ZZN3cub18CUB_300001_SM_10006detail6reduce28DeviceReduceSingleTileKernelINS2_10policy_hubIijN4cuda3std3__44plusIiEEE10Policy1000EPiSC_iS9_iiNS7_10__identityEEEvT0_T1_T2_T3_T4_T6_E12temp_storage+12];
	add.s32 	%r619, %r618, %r686;
	ld.shared.u32 	%r620, [_ZZN3cub18CUB_300001_SM_10006detail6reduce28DeviceReduceSingleTileKernelINS2_10policy_hubIijN4cuda3std3__44plusIiEEE10Policy1000EPiSC_iS9_iiNS7_10__identityEEEvT0_T1_T2_T3_T4_T6_E12temp_storage+16];
	add.s32 	%r621, %r619, %r620;
	ld.shared.u32 	%r622, [_ZZN3cub18CUB_300001_SM_10006detail6reduce28DeviceReduceSingleTileKernelINS2_10policy_hubIijN4cuda3std3__44plusIiEEE10Policy1000EPiSC_iS9_iiNS7_10__identityEEEvT0_T1_T2_T3_T4_T6_E12temp_storage+20];
	add.s32 	%r623, %r621, %r622;
	ld.shared.u32 	%r624, [_ZZN3cub18CUB_300001_SM_10006detail6reduce28DeviceReduceSingleTileKernelINS2_10policy_hubIijN4cuda3std3__44plusIiEEE10Policy1000EPiSC_iS9_iiNS7_10__identityEEEvT0_T1_T2_T3_T4_T6_E12temp_storage+24];
	add.s32 	%r625, %r623, %r624;
	ld.shared.u32 	%r626, [_ZZN3cub18CUB_300001_SM_10006detail6reduce28DeviceReduceSingleTileKernelINS2_10policy_hubIijN4cuda3std3__44plusIiEEE10Policy1000EPiSC_iS9_iiNS7_10__identityEEEvT0_T1_T2_T3_T4_T6_E12temp_storage+28];
	add.s32 	%r627, %r625, %r626;
	ld.shared.u32 	%r628, [_ZZN3cub18CUB_300001_SM_10006detail6reduce28DeviceReduceSingleTileKernelINS2_10policy_hubIijN4cuda3std3__44plusIiEEE10Policy1000EPiSC_iS9_iiNS7_10__identityEEEvT0_T1_T2_T3_T4_T6_E12temp_storage+32];
	add.s32 	%r629, %r627, %r628;
	ld.shared.u32 	%r630, [_ZZN3cub18CUB_300001_SM_10006detail6reduce28DeviceReduceSingleTileKernelINS2_10policy_hubIijN4cuda3std3__44plusIiEEE10Policy1000EPiSC_iS9_iiNS7_10__identityEEEvT0_T1_T2_T3_T4_T6_E12temp_storage+36];
	add.s32 	%r686, %r629, %r630;
	bra.uni 	$L__BB24_72;
$L__BB24_18:
	// begin inline asm
	mov.u32 %r520, %laneid;
	// end inline asm
	and.b32  	%r546, %r1, 992;
	add.s32 	%r547, %r546, 32;
	setp.gt.s32 	%p73, %r547, %r120;
	not.b32 	%r548, %r546;
	add.s32 	%r549, %r120, %r548;
	selp.b32 	%r544, %r549, 31, %p73;
	mov.b32 	%r523, 1;
	mov.b32 	%r545, -1;
	// begin inline asm
	shfl.sync.down.b32 %r521, %r644, %r523, %r544, %r545;
	// end inline asm
	setp.lt.s32 	%p74, %r520, %r544;
	selp.b32 	%r550, %r521, 0, %p74;
	add.s32 	%r527, %r550, %r644;
	mov.b32 	%r528, 2;
	// begin inline asm
	shfl.sync.down.b32 %r526, %r527, %r528, %r544, %r545;
	// end inline asm
	add.s32 	%r551, %r520, 2;
	setp.gt.s32 	%p75, %r551, %r544;
	selp.b32 	%r552, 0, %r526, %p75;
	add.s32 	%r532, %r527, %r552;
	mov.b32 	%r533, 4;
	// begin inline asm
	shfl.sync.down.b32 %r531, %r532, %r533, %r544, %r545;
	// end inline asm
	add.s32 	%r553, %r520, 4;
	setp.gt.s32 	%p76, %r553, %r544;
	selp.b32 	%r554, 0, %r531, %p76;
	add.s32 	%r537, %r532, %r554;
	mov.b32 	%r538, 8;
	// begin inline asm
	shfl.sync.down.b32 %r536, %r537, %r538, %r544, %r545;
	// end inline asm
	add.s32 	%r555, %r520, 8;
	setp.gt.s32 	%p77, %r555, %r544;
	selp.b32 	%r556, 0, %r536, %p77;
	add.s32 	%r542, %r537, %r556;
	mov.b32 	%r543, 16;
	// begin inline asm
	shfl.sync.down.b32 %r541, %r542, %r543, %r544, %r545;
	// end inline asm
	add.s32 	%r557, %r520, 16;
	setp.gt.s32 	%p78, %r557, %r544;
	selp.b32 	%r558, 0, %r541, %p78;
	add.s32 	%r686, %r542, %r558;
	setp.ne.s32 	%p79, %r520, 0;
	@%p79 bra 	$L__BB24_20;
	shr.u32 	%r559, %r1, 3;
	and.b32  	%r560, %r559, 124;
	mov.u32 	%r561, _ZZN3cub18CUB_300001_SM_10006detail6reduce28DeviceReduceSingleTileKernelINS2_10policy_hubIijN4cuda3std3__44plusIiEEE10Policy1000EPiSC_iS9_iiNS7_10__identityEEEvT0_T1_T2_T3_T4_T6_E12temp_storage;
	add.s32 	%r562, %r561, %r560;
	st.shared.u32 	[%r562+8], %r686;
$L__BB24_20:
	bar.sync 	0;
	setp.ne.s32 	%p80, %r1, 0;
	@%p80 bra 	$L__BB24_72;
	setp.gt.s32 	%p81, %r120, 32;
	ld.shared.u32 	%r563, [_ZZN3cub18CUB_300001_SM_10006detail6reduce28DeviceReduceSingleTileKernelINS2_10policy_hubIijN4cuda3std3__44plusIiEEE10Policy1000EPiSC_iS9_iiNS7_10__identityEEEvT0_T1_T2_T3_T4_T6_E12temp_storage+12];
	selp.b32 	%r564, %r563, 0, %p81;
	add.s32 	%r565, %r564, %r686;
	setp.gt.s32 	%p82, %r120, 64;
	ld.shared.u32 	%r566, [_ZZN3cub18CUB_300001_SM_10006detail6reduce28DeviceReduceSingleTileKernelINS2_10policy_hubIijN4cuda3std3__44plusIiEEE10Policy1000EPiSC_iS9_iiNS7_10__identityEEEvT0_T1_T2_T3_T4_T6_E12temp_storage+16];
	selp.b32 	%r567, %r566, 0, %p82;
	add.s32 	%r568, %r565, %r567;
	setp.gt.s32 	%p83, %r120, 96;
	ld.shared.u32 	%r569, [_ZZN3cub18CUB_300001_SM_10006detail6reduce28DeviceReduceSingleTileKernelINS2_10policy_hubIijN4cuda3std3__44plusIiEEE10Policy1000EPiSC_iS9_iiNS7_10__identityEEEvT0_T1_T2_T3_T4_T6_E12temp_storage+20];
	selp.b32 	%r570, %r569, 0, %p83;
	add.s32 	%r571, %r568, %r570;
	setp.gt.s32 	%p84, %r120, 128;
	ld.shared.u32 	%r572, [_ZZN3cub18CUB_300001_SM_10006detail6reduce28DeviceReduceSingleTileKernelINS2_10policy_hubIijN4cuda3std3__44plusIiEEE10Policy1000EPiSC_iS9_iiNS7_10__identityEEEvT0_T1_T2_T3_T4_T6_E12temp_storage+24];
	selp.b32 	%r573, %r572, 0, %p84;
	add.s32 	%r574, %r571, %r573;
	setp.gt.s32 	%p85, %r120, 160;
	ld.shared.u32 	%r575, [_ZZN3cub18CUB_300001_SM_10006detail6reduce28DeviceReduceSingleTileKernelINS2_10policy_hubIijN4cuda3std3__44plusIiEEE10Policy1000EPiSC_iS9_iiNS7_10__identityEEEvT0_T1_T2_T3_T4_T6_E12temp_storage+28];
	selp.b32 	%r576, %r575, 0, %p85;
	add.s32 	%r577, %r574, %r576;
	setp.gt.s32 	%p86, %r120, 192;
	ld.shared.u32 	%r578, [_ZZN3cub18CUB_300001_SM_10006detail6reduce28DeviceReduceSingleTileKernelINS2_10policy_hubIijN4cuda3std3__44plusIiEEE10Policy1000EPiSC_iS9_iiNS7_10__identityEEEvT0_T1_T2_T3_T4_T6_E12temp_storage+32];
	selp.b32 	%r579, %r578, 0, %p86;
	add.s32 	%r580, %r577, %r579;
	setp.gt.s32 	%p87, %r120, 224;
	ld.shared.u32 	%r581, [_ZZN3cub18CUB_300001_SM_10006detail6reduce28DeviceReduceSingleTileKernelINS2_10policy_hubIijN4cuda3std3__44plusIiEEE10Policy1000EPiSC_iS9_iiNS7_10__identityEEEvT0_T1_T2_T3_T4_T6_E12temp_storage+36];
	selp.b32 	%r582, %r581, 0, %p87;
	add.s32 	%r686, %r580, %r582;
	bra.uni 	$L__BB24_72;
$L__BB24_22:
	mov.u32 	%r26, %tid.x;
	shl.b32 	%r377, %r26, 2;
	mul.wide.u32 	%rd86, %r377, 4;
	add.s64 	%rd76, %rd16, %rd86;
	// begin inline asm
	ld.global.nc.v2.u64 {%rd74, %rd75}, [%rd76];
	// end inline asm
	mov.b64 	{%r378, %r379}, %rd75;
	mov.b64 	{%r380, %r381}, %rd74;
	add.s64 	%rd79, %rd76, 4096;
	// begin inline asm
	ld.global.nc.v2.u64 {%rd77, %rd78}, [%rd79];
	// end inline asm
	mov.b64 	{%r382, %r383}, %rd78;
	mov.b64 	{%r384, %r385}, %rd77;
	add.s64 	%rd82, %rd76, 8192;
	// begin inline asm
	ld.global.nc.v2.u64 {%rd80, %rd81}, [%rd82];
	// end inline asm
	mov.b64 	{%r386, %r387}, %rd81;
	mov.b64 	{%r388, %r389}, %rd80;
	add.s64 	%rd85, %rd76, 12288;
	// begin inline asm
	ld.global.nc.v2.u64 {%rd83, %rd84}, [%rd85];
	// end inline asm
	mov.b64 	{%r390, %r391}, %rd84;
	mov.b64 	{%r392, %r393}, %rd83;
	add.s32 	%r394, %r381, %r380;
	add.s32 	%r395, %r378, %r394;
	add.s32 	%r396, %r379, %r395;
	add.s32 	%r397, %r384, %r396;
	add.s32 	%r398, %r385, %r397;
	add.s32 	%r399, %r382, %r398;
	add.s32 	%r400, %r383, %r399;
	add.s32 	%r401, %r388, %r400;
	add.s32 	%r402, %r389, %r401;
	add.s32 	%r403, %r386, %r402;
	add.s32 	%r404, %r387, %r403;
	add.s32 	%r405, %r392, %r404;
	add.s32 	%r406, %r393, %r405;
	add.s32 	%r407, %r390, %r406;
	add.s32 	%r659, %r391, %r407;
	setp.lt.u32 	%p50, %r120, 8192;
	mov.b32 	%r648, 4096;
	@%p50 bra 	$L__BB24_26;
	add.s32 	%r28, %r120, -4096;
	mov.b32 	%r648, 4096;
$L__BB24_24:
	mul.wide.s32 	%rd99, %r648, 4;
	add.s64 	%rd89, %rd76, %rd99;
	// begin inline asm
	ld.global.nc.v2.u64 {%rd87, %rd88}, [%rd89];
	// end inline asm
	mov.b64 	{%r409, %r410}, %rd88;
	mov.b64 	{%r411, %r412}, %rd87;
	add.s64 	%rd92, %rd89, 4096;
	// begin inline asm
	ld.global.nc.v2.u64 {%rd90, %rd91}, [%rd92];
	// end inline asm
	mov.b64 	{%r413, %r414}, %rd91;
	mov.b64 	{%r415, %r416}, %rd90;
	add.s64 	%rd95, %rd89, 8192;
	// begin inline asm
	ld.global.nc.v2.u64 {%rd93, %rd94}, [%rd95];
	// end inline asm
	mov.b64 	{%r417, %r418}, %rd94;
	mov.b64 	{%r419, %r420}, %rd93;
	add.s64 	%rd98, %rd89, 12288;
	// begin inline asm
	ld.global.nc.v2.u64 {%rd96, %rd97}, [%rd98];
	// end inline asm
	mov.b64 	{%r421, %r422}, %rd97;
	mov.b64 	{%r423, %r424}, %rd96;
	add.s32 	%r425, %r411, %r659;
	add.s32 	%r426, %r412, %r425;
	add.s32 	%r427, %r409, %r426;
	add.s32 	%r428, %r410, %r427;
	add.s32 	%r429, %r415, %r428;
	add.s32 	%r430, %r416, %r429;
	add.s32 	%r431, %r413, %r430;
	add.s32 	%r432, %r414, %r431;
	add.s32 	%r433, %r419, %r432;
	add.s32 	%r434, %r420, %r433;
	add.s32 	%r435, %r417, %r434;
	add.s32 	%r436, %r418, %r435;
	add.s32 	%r437, %r423, %r436;
	add.s32 	%r438, %r424, %r437;
	add.s32 	%r439, %r421, %r438;
	add.s32 	%r659, %r422, %r439;
	sub.s32 	%r440, %r120, %r648;
	setp.lt.s32 	%p51, %r440, 4096;
	@%p51 bra 	$L__BB24_34;
	add.s32 	%r648, %r648, 4096;
	setp.le.s32 	%p52, %r648, %r28;
	@%p52 bra 	$L__BB24_24;
$L__BB24_26:
	setp.le.s32 	%p53, %r120, %r648;
	@%p53 bra 	$L__BB24_34;
	sub.s32 	%r35, %r120, %r648;
	setp.ge.s32 	%p54, %r26, %r35;
	@%p54 bra 	$L__BB24_34;
	not.b32 	%r442, %r26;
	add.s32 	%r443, %r120, %r442;
	sub.s32 	%r36, %r443, %r648;
	and.b32  	%r444, %r36, 768;
	setp.eq.s32 	%p55, %r444, 768;
	mov.u32 	%r653, %r26;
	@%p55 bra 	$L__BB24_31;
	add.s32 	%r650, %r26, %r648;
	shr.u32 	%r445, %r36, 8;
	add.s32 	%r446, %r445, 1;
	and.b32  	%r447, %r446, 3;
	neg.s32 	%r649, %r447;
	mov.u32 	%r653, %r26;
$L__BB24_30:
	.pragma "nounroll";
	mul.wide.u32 	%rd101, %r650, 4;
	add.s64 	%rd100, %rd16, %rd101;
	// begin inline asm
	ld.global.nc.u32 %r448, [%rd100];
	// end inline asm
	add.s32 	%r659, %r448, %r659;
	add.s32 	%r653, %r653, 256;
	add.s32 	%r650, %r650, 256;
	add.s32 	%r649, %r649, 1;
	setp.ne.s32 	%p56, %r649, 0;
	@%p56 bra 	$L__BB24_30;
$L__BB24_31:
	setp.lt.u32 	%p57, %r36, 768;
	@%p57 bra 	$L__BB24_34;
	cvt.u64.u32 	%rd102, %r653;
	cvt.u64.u32 	%rd103, %r648;
	add.s64 	%rd104, %rd102, %rd103;
	shl.b64 	%rd105, %rd104, 2;
	add.s64 	%rd106, %rd105, %rd16;
	add.s64 	%rd122, %rd106, 2048;
	add.s32 	%r656, %r653, %r648;
$L__BB24_33:
	mul.wide.u32 	%rd111, %r656, 4;
	add.s64 	%rd107, %rd16, %rd111;
	// begin inline asm
	ld.global.nc.u32 %r449, [%rd107];
	// end inline asm
	add.s32 	%r453, %r449, %r659;
	add.s64 	%rd108, %rd122, -1024;
	// begin inline asm
	ld.global.nc.u32 %r450, [%rd108];
	// end inline asm
	add.s32 	%r454, %r450, %r453;
	// begin inline asm
	ld.global.nc.u32 %r451, [%rd122];
	// end inline asm
	add.s32 	%r455, %r451, %r454;
	add.s64 	%rd110, %rd122, 1024;
	// begin inline asm
	ld.global.nc.u32 %r452, [%rd110];
	// end inline asm
	add.s32 	%r659, %r452, %r455;
	add.s32 	%r653, %r653, 1024;
	add.s64 	%rd122, %rd122, 4096;
	add.s32 	%r656, %r656, 1024;
	setp.lt.s32 	%p58, %r653, %r35;
	@%p58 bra 	$L__BB24_33;
$L__BB24_34:
	// begin inline asm
	mov.u32 %r456, %laneid;
	// end inline asm
	mov.b32 	%r459, 1;
	mov.b32 	%r480, 31;
	mov.b32 	%r481, -1;
	// begin inline asm
	shfl.sync.down.b32 %r457, %r659, %r459, %r480, %r481;
	// end inline asm
	setp.gt.s32 	%p59, %r456, 30;
	selp.b32 	%r482, 0, %r457, %p59;
	add.s32 	%r463, %r482, %r659;
	mov.b32 	%r464, 2;
	// begin inline asm
	shfl.sync.down.b32 %r462, %r463, %r464, %r480, %r481;
	// end inline asm
	setp.gt.s32 	%p60, %r456, 29;
	selp.b32 	%r483, 0, %r462, %p60;
	add.s32 	%r468, %r463, %r483;
	mov.b32 	%r469, 4;
	// begin inline asm
	shfl.sync.down.b32 %r467, %r468, %r469, %r480, %r481;
	// end inline asm
	setp.gt.s32 	%p61, %r456, 27;
	selp.b32 	%r484, 0, %r467, %p61;
	add.s32 	%r473, %r468, %r484;
	mov.b32 	%r474, 8;
	// begin inline asm
	shfl.sync.down.b32 %r472, %r473, %r474, %r480, %r481;
	// end inline asm
	setp.gt.s32 	%p62, %r456, 23;
	selp.b32 	%r485, 0, %r472, %p62;
	add.s32 	%r478, %r473, %r485;
	mov.b32 	%r479, 16;
	// begin inline asm
	shfl.sync.down.b32 %r477, %r478, %r479, %r480, %r481;
	// end inline asm
	setp.gt.s32 	%p63, %r456, 15;
	selp.b32 	%r486, 0, %r477, %p63;
	add.s32 	%r686, %r478, %r486;
	setp.ne.s32 	%p64, %r456, 0;
	@%p64 bra 	$L__BB24_36;
	shr.u32 	%r487, %r26, 3;
	and.b32  	%r488, %r487, 124;
	mov.u32 	%r489, _ZZN3cub18CUB_300001_SM_10006detail6reduce28DeviceReduceSingleTileKernelINS2_10policy_hubIijN4cuda3std3__44plusIiEEE10Policy1000EPiSC_iS9_iiNS7_10__identityEEEvT0_T1_T2_T3_T4_T6_E12temp_storage;
	add.s32 	%r490, %r489, %r488;
	st.shared.u32 	[%r490+8], %r686;
$L__BB24_36:
	bar.sync 	0;
	setp.ne.s32 	%p65, %r26, 0;
	@%p65 bra 	$L__BB24_72;
	ld.shared.u32 	%r491, [_ZZN3cub18CUB_300001_SM_10006detail6reduce28DeviceReduceSingleTileKernelINS2_10policy_hubIijN4cuda3std3__44plusIiEEE10Policy1000EPiSC_iS9_iiNS7_10__identityEEEvT0_T1_T2_T3_T4_T6_E12temp_storage+12];
	add.s32 	%r492, %r491, %r686;
	ld.shared.u32 	%r493, [_ZZN3cub18CUB_300001_SM_10006detail6reduce28DeviceReduceSingleTileKernelINS2_10policy_hubIijN4cuda3std3__44plusIiEEE10Policy1000EPiSC_iS9_iiNS7_10__identityEEEvT0_T1_T2_T3_T4_T6_E12temp_storage+16];
	add.s32 	%r494, %r492, %r493;
	ld.shared.u32 	%r495, [_ZZN3cub18CUB_300001_SM_10006detail6reduce28DeviceReduceSingleTileKernelINS2_10policy_hubIijN4cuda3std3__44plusIiEEE10Policy1000EPiSC_iS9_iiNS7_10__identityEEEvT0_T1_T2_T3_T4_T6_E12temp_storage+20];
	add.s32 	%r496, %r494, %r495;
	ld.shared.u32 	%r497, [_ZZN3cub18CUB_300001_SM_10006detail6reduce28DeviceReduceSingleTileKernelINS2_10policy_hubIijN4cuda3std3__44plusIiEEE10Policy1000EPiSC_iS9_iiNS7_10__identityEEEvT0_T1_T2_T3_T4_T6_E12temp_storage+24];
	add.s32 	%r498, %r496, %r497;
	ld.shared.u32 	%r499, [_ZZN3cub18CUB_300001_SM_10006detail6reduce28DeviceReduceSingleTileKernelINS2_10policy_hubIijN4cuda3std3__44plusIiEEE10Policy1000EPiSC_iS9_iiNS7_10__identityEEEvT0_T1_T2_T3_T4_T6_E12temp_storage+28];
	add.s32 	%r500, %r498, %r499;
	ld.shared.u32 	%r501, [_ZZN3cub18CUB_300001_SM_10006detail6reduce28DeviceReduceSingleTileKernelINS2_10policy_hubIijN4cuda3std3__44plusIiEEE10Policy1000EPiSC_iS9_iiNS7_10__identityEEEvT0_T1_T2_T3_T4_T6_E12temp_storage+32];
	add.s32 	%r502, %r500, %r501;
	ld.shared.u32 	%r503, [_ZZN3cub18CUB_300001_SM_10006detail6reduce28DeviceReduceSingleTileKernelINS2_10policy_hubIijN4cuda3std3__44plusIiEEE10Policy1000EPiSC_iS9_iiNS7_10__identityEEEvT0_T1_T2_T3_T4_T6_E12temp_storage+36];
	add.s32 	%r686, %r502, %r503;
	bra.uni 	$L__BB24_72;
$L__BB24_38:
	setp.gt.s32 	%p3, %r120, 4095;
	@%p3 bra 	$L__BB24_56;
	mov.u32 	%r60, %tid.x;
	setp.ge.s32 	%p20, %r60, %r120;
	mov.b32 	%r670, 0;
	mov.u32 	%r665, %r60;
	@%p20 bra 	$L__BB24_41;
	mul.wide.u32 	%rd66, %r60, 4;
	add.s64 	%rd65, %rd16, %rd66;
	// begin inline asm
	ld.global.nc.u32 %r670, [%rd65];
	// end inline asm
	add.s32 	%r665, %r60, 256;
$L__BB24_41:
	setp.ge.s32 	%p21, %r665, %r120;
	@%p21 bra 	$L__BB24_47;
	not.b32 	%r252, %r665;
	add.s32 	%r65, %r120, %r252;
	and.b32  	%r253, %r65, 768;
	setp.eq.s32 	%p22, %r253, 768;
	@%p22 bra 	$L__BB24_45;
	mul.wide.u32 	%rd67, %r665, 4;
	add.s64 	%rd123, %rd16, %rd67;
	shr.u32 	%r254, %r65, 8;
	add.s32 	%r255, %r254, 1;
	and.b32  	%r256, %r255, 3;
	neg.s32 	%r662, %r256;
$L__BB24_44:
	.pragma "nounroll";
	// begin inline asm
	ld.global.nc.u32 %r257, [%rd123];
	// end inline asm
	add.s32 	%r670, %r257, %r670;
	add.s32 	%r665, %r665, 256;
	add.s64 	%rd123, %rd123, 1024;
	add.s32 	%r662, %r662, 1;
	setp.ne.s32 	%p23, %r662, 0;
	@%p23 bra 	$L__BB24_44;
$L__BB24_45:
	setp.lt.u32 	%p24, %r65, 768;
	@%p24 bra 	$L__BB24_47;
$L__BB24_46:
	mul.wide.s32 	%rd73, %r665, 4;
	add.s64 	%rd69, %rd16, %rd73;
	// begin inline asm
	ld.global.nc.u32 %r258, [%rd69];
	// end inline asm
	add.s32 	%r262, %r258, %r670;
	add.s64 	%rd70, %rd69, 1024;
	// begin inline asm
	ld.global.nc.u32 %r259, [%rd70];
	// end inline asm
	add.s32 	%r263, %r259, %r262;
	add.s64 	%rd71, %rd69, 2048;
	// begin inline asm
	ld.global.nc.u32 %r260, [%rd71];
	// end inline asm
	add.s32 	%r264, %r260, %r263;
	add.s64 	%rd72, %rd69, 3072;
	// begin inline asm
	ld.global.nc.u32 %r261, [%rd72];
	// end inline asm
	add.s32 	%r670, %r261, %r264;
	add.s32 	%r665, %r665, 1024;
	setp.lt.s32 	%p25, %r665, %r120;
	@%p25 bra 	$L__BB24_46;
$L__BB24_47:
	setp.lt.s32 	%p26, %r120, 256;
	@%p26 bra 	$L__BB24_52;
	// begin inline asm
	mov.u32 %r328, %laneid;
	// end inline asm
	mov.b32 	%r331, 1;
	mov.b32 	%r352, 31;
	mov.b32 	%r353, -1;
	// begin inline asm
	shfl.sync.down.b32 %r329, %r670, %r331, %r352, %r353;
	// end inline asm
	setp.gt.s32 	%p42, %r328, 30;
	selp.b32 	%r354, 0, %r329, %p42;
	add.s32 	%r335, %r354, %r670;
	mov.b32 	%r336, 2;
	// begin inline asm
	shfl.sync.down.b32 %r334, %r335, %r336, %r352, %r353;
	// end inline asm
	setp.gt.s32 	%p43, %r328, 29;
	selp.b32 	%r355, 0, %r334, %p43;
	add.s32 	%r340, %r335, %r355;
	mov.b32 	%r341, 4;
	// begin inline asm
	shfl.sync.down.b32 %r339, %r340, %r341, %r352, %r353;
	// end inline asm
	setp.gt.s32 	%p44, %r328, 27;
	selp.b32 	%r356, 0, %r339, %p44;
	add.s32 	%r345, %r340, %r356;
	mov.b32 	%r346, 8;
	// begin inline asm
	shfl.sync.down.b32 %r344, %r345, %r346, %r352, %r353;
	// end inline asm
	setp.gt.s32 	%p45, %r328, 23;
	selp.b32 	%r357, 0, %r344, %p45;
	add.s32 	%r350, %r345, %r357;
	mov.b32 	%r351, 16;
	// begin inline asm
	shfl.sync.down.b32 %r349, %r350, %r351, %r352, %r353;
	// end inline asm
	setp.gt.s32 	%p46, %r328, 15;
	selp.b32 	%r358, 0, %r349, %p46;
	add.s32 	%r686, %r350, %r358;
	setp.ne.s32 	%p47, %r328, 0;
	@%p47 bra 	$L__BB24_50;
	shr.u32 	%r359, %r60, 3;
	and.b32  	%r360, %r359, 124;
	mov.u32 	%r361, _ZZN3cub18CUB_300001_SM_10006detail6reduce28DeviceReduceSingleTileKernelINS2_10policy_hubIijN4cuda3std3__44plusIiEEE10Policy1000EPiSC_iS9_iiNS7_10__identityEEEvT0_T1_T2_T3_T4_T6_E12temp_storage;
	add.s32 	%r362, %r361, %r360;
	st.shared.u32 	[%r362+8], %r686;
$L__BB24_50:
	bar.sync 	0;
	setp.ne.s32 	%p48, %r60, 0;
	@%p48 bra 	$L__BB24_72;
	ld.shared.u32 	%r363, [_ZZN3cub18CUB_300001_SM_10006detail6reduce28DeviceReduceSingleTileKernelINS2_10policy_hubIijN4cuda3std3__44plusIiEEE10Policy1000EPiSC_iS9_iiNS7_10__identityEEEvT0_T1_T2_T3_T4_T6_E12temp_storage+12];
	add.s32 	%r364, %r363, %r686;
	ld.shared.u32 	%r365, [_ZZN3cub18CUB_300001_SM_10006detail6reduce28DeviceReduceSingleTileKernelINS2_10policy_hubIijN4cuda3std3__44plusIiEEE10Policy1000EPiSC_iS9_iiNS7_10__identityEEEvT0_T1_T2_T3_T4_T6_E12temp_storage+16];
	add.s32 	%r366, %r364, %r365;
	ld.shared.u32 	%r367, [_ZZN3cub18CUB_300001_SM_10006detail6reduce28DeviceReduceSingleTileKernelINS2_10policy_hubIijN4cuda3std3__44plusIiEEE10Policy1000EPiSC_iS9_iiNS7_10__identityEEEvT0_T1_T2_T3_T4_T6_E12temp_storage+20];
	add.s32 	%r368, %r366, %r367;
	ld.shared.u32 	%r369, [_ZZN3cub18CUB_300001_SM_10006detail6reduce28DeviceReduceSingleTileKernelINS2_10policy_hubIijN4cuda3std3__44plusIiEEE10Policy1000EPiSC_iS9_iiNS7_10__identityEEEvT0_T1_T2_T3_T4_T6_E12temp_storage+24];
	add.s32 	%r370, %r368, %r369;
	ld.shared.u32 	%r371, [_ZZN3cub18CUB_300001_SM_10006detail6reduce28DeviceReduceSingleTileKernelINS2_10policy_hubIijN4cuda3std3__44plusIiEEE10Policy1000EPiSC_iS9_iiNS7_10__identityEEEvT0_T1_T2_T3_T4_T6_E12temp_storage+28];
	add.s32 	%r372, %r370, %r371;
	ld.shared.u32 	%r373, [_ZZN3cub18CUB_300001_SM_10006detail6reduce28DeviceReduceSingleTileKernelINS2_10policy_hubIijN4cuda3std3__44plusIiEEE10Policy1000EPiSC_iS9_iiNS7_10__identityEEEvT0_T1_T2_T3_T4_T6_E12temp_storage+32];
	add.s32 	%r374, %r372, %r373;
	ld.shared.u32 	%r375, [_ZZN3cub18CUB_300001_SM_10006detail6reduce28DeviceReduceSingleTileKernelINS2_10policy_hubIijN4cuda3std3__44plusIiEEE10Policy1000EPiSC_iS9_iiNS7_10__identityEEEvT0_T1_T2_T3_T4_T6_E12temp_storage+36];
	add.s32 	%r686, %r374, %r375;
	bra.uni 	$L__BB24_72;
$L__BB24_52:
	// begin inline asm
	mov.u32 %r265, %laneid;
	// end inline asm
	and.b32  	%r291, %r60, 992;
	add.s32 	%r292, %r291, 32;
	setp.gt.s32 	%p27, %r292, %r120;
	not.b32 	%r293, %r291;
	add.s32 	%r294, %r120, %r293;
	selp.b32 	%r289, %r294, 31, %p27;
	mov.b32 	%r268, 1;
	mov.b32 	%r290, -1;
	// begin inline asm
	shfl.sync.down.b32 %r266, %r670, %r268, %r289, %r290;
	// end inline asm
	setp.lt.s32 	%p28, %r265, %r289;
	selp.b32 	%r295, %r266, 0, %p28;
	add.s32 	%r272, %r295, %r670;
	mov.b32 	%r273, 2;
	// begin inline asm
	shfl.sync.down.b32 %r271, %r272, %r273, %r289, %r290;
	// end inline asm
	add.s32 	%r296, %r265, 2;
	setp.gt.s32 	%p29, %r296, %r289;
	selp.b32 	%r297, 0, %r271, %p29;
	add.s32 	%r277, %r272, %r297;
	mov.b32 	%r278, 4;
	// begin inline asm
	shfl.sync.down.b32 %r276, %r277, %r278, %r289, %r290;
	// end inline asm
	add.s32 	%r298, %r265, 4;
	setp.gt.s32 	%p30, %r298, %r289;
	selp.b32 	%r299, 0, %r276, %p30;
	add.s32 	%r282, %r277, %r299;
	mov.b32 	%r283, 8;
	// begin inline asm
	shfl.sync.down.b32 %r281, %r282, %r283, %r289, %r290;
	// end inline asm
	add.s32 	%r300, %r265, 8;
	setp.gt.s32 	%p31, %r300, %r289;
	selp.b32 	%r301, 0, %r281, %p31;
	add.s32 	%r287, %r282, %r301;
	mov.b32 	%r288, 16;
	// begin inline asm
	shfl.sync.down.b32 %r286, %r287, %r288, %r289, %r290;
	// end inline asm
	add.s32 	%r302, %r265, 16;
	setp.gt.s32 	%p32, %r302, %r289;
	selp.b32 	%r303, 0, %r286, %p32;
	add.s32 	%r686, %r287, %r303;
	setp.ne.s32 	%p33, %r265, 0;
	@%p33 bra 	$L__BB24_54;
	shr.u32 	%r304, %r60, 3;
	and.b32  	%r305, %r304, 124;
	mov.u32 	%r306, _ZZN3cub18CUB_300001_SM_10006detail6reduce28DeviceReduceSingleTileKernelINS2_10policy_hubIijN4cuda3std3__44plusIiEEE10Policy1000EPiSC_iS9_iiNS7_10__identityEEEvT0_T1_T2_T3_T4_T6_E12temp_storage;
	add.s32 	%r307, %r306, %r305;
	st.shared.u32 	[%r307+8], %r686;
$L__BB24_54:
	bar.sync 	0;
	setp.ne.s32 	%p34, %r60, 0;
	@%p34 bra 	$L__BB24_72;
	setp.gt.s32 	%p35, %r120, 32;
	ld.shared.u32 	%r308, [_ZZN3cub18CUB_300001_SM_10006detail6reduce28DeviceReduceSingleTileKernelINS2_10policy_hubIijN4cuda3std3__44plusIiEEE10Policy1000EPiSC_iS9_iiNS7_10__identityEEEvT0_T1_T2_T3_T4_T6_E12temp_storage+12];
	selp.b32 	%r309, %r308, 0, %p35;
	add.s32 	%r310, %r309, %r686;
	setp.gt.s32 	%p36, %r120, 64;
	ld.shared.u32 	%r311, [_ZZN3cub18CUB_300001_SM_10006detail6reduce28DeviceReduceSingleTileKernelINS2_10policy_hubIijN4cuda3std3__44plusIiEEE10Policy1000EPiSC_iS9_iiNS7_10__identityEEEvT0_T1_T2_T3_T4_T6_E12temp_storage+16];
	selp.b32 	%r312, %r311, 0, %p36;
	add.s32 	%r313, %r310, %r312;
	setp.gt.s32 	%p37, %r120, 96;
	ld.shared.u32 	%r314, [_ZZN3cub18CUB_300001_SM_10006detail6reduce28DeviceReduceSingleTileKernelINS2_10policy_hubIijN4cuda3std3__44plusIiEEE10Policy1000EPiSC_iS9_iiNS7_10__identityEEEvT0_T1_T2_T3_T4_T6_E12temp_storage+20];
	selp.b32 	%r315, %r314, 0, %p37;
	add.s32 	%r316, %r313, %r315;
	setp.gt.s32 	%p38, %r120, 128;
	ld.shared.u32 	%r317, [_ZZN3cub18CUB_300001_SM_10006detail6reduce28DeviceReduceSingleTileKernelINS2_10policy_hubIijN4cuda3std3__44plusIiEEE10Policy1000EPiSC_iS9_iiNS7_10__identityEEEvT0_T1_T2_T3_T4_T6_E12temp_storage+24];
	selp.b32 	%r318, %r317, 0, %p38;
	add.s32 	%r319, %r316, %r318;
	setp.gt.s32 	%p39, %r120, 160;
	ld.shared.u32 	%r320, [_ZZN3cub18CUB_300001_SM_10006detail6reduce28DeviceReduceSingleTileKernelINS2_10policy_hubIijN4cuda3std3__44plusIiEEE10Policy1000EPiSC_iS9_iiNS7_10__identityEEEvT0_T1_T2_T3_T4_T6_E12temp_storage+28];
	selp.b32 	%r321, %r320, 0, %p39;
	add.s32 	%r322, %r319, %r321;
	setp.gt.s32 	%p40, %r120, 192;
	ld.shared.u32 	%r323, [_ZZN3cub18CUB_300001_SM_10006detail6reduce28DeviceReduceSingleTileKernelINS2_10policy_hubIijN4cuda3std3__44plusIiEEE10Policy1000EPiSC_iS9_iiNS7_10__identityEEEvT0_T1_T2_T3_T4_T6_E12temp_storage+32];
	selp.b32 	%r324, %r323, 0, %p40;
	add.s32 	%r325, %r322, %r324;
	setp.gt.s32 	%p41, %r120, 224;
	ld.shared.u32 	%r326, [_ZZN3cub18CUB_300001_SM_10006detail6reduce28DeviceReduceSingleTileKernelINS2_10policy_hubIijN4cuda3std3__44plusIiEEE10Policy1000EPiSC_iS9_iiNS7_10__identityEEEvT0_T1_T2_T3_T4_T6_E12temp_storage+36];
	selp.b32 	%r327, %r326, 0, %p41;
	add.s32 	%r686, %r325, %r327;
	bra.uni 	$L__BB24_72;
$L__BB24_56:
	mov.u32 	%r85, %tid.x;
	mul.wide.u32 	%rd35, %r85, 4;
	add.s64 	%rd19, %rd16, %rd35;
	// begin inline asm
	ld.global.nc.u32 %r122, [%rd19];
	// end inline asm
	add.s64 	%rd20, %rd19, 1024;
	// begin inline asm
	ld.global.nc.u32 %r123, [%rd20];
	// end inline asm
	add.s64 	%rd21, %rd19, 2048;
	// begin inline asm
	ld.global.nc.u32 %r124, [%rd21];
	// end inline asm
	add.s64 	%rd22, %rd19, 3072;
	// begin inline asm
	ld.global.nc.u32 %r125, [%rd22];
	// end inline asm
	add.s64 	%rd23, %rd19, 4096;
	// begin inline asm
	ld.global.nc.u32 %r126, [%rd23];
	// end inline asm
	add.s64 	%rd24, %rd19, 5120;
	// begin inline asm
	ld.global.nc.u32 %r127, [%rd24];
	// end inline asm
	add.s64 	%rd25, %rd19, 6144;
	// begin inline asm
	ld.global.nc.u32 %r128, [%rd25];
	// end inline asm
	add.s64 	%rd26, %rd19, 7168;
	// begin inline asm
	ld.global.nc.u32 %r129, [%rd26];
	// end inline asm
	add.s64 	%rd27, %rd19, 8192;
	// begin inline asm
	ld.global.nc.u32 %r130, [%rd27];
	// end inline asm
	add.s64 	%rd28, %rd19, 9216;
	// begin inline asm
	ld.global.nc.u32 %r131, [%rd28];
	// end inline asm
	add.s64 	%rd29, %rd19, 10240;
	// begin inline asm
	ld.global.nc.u32 %r132, [%rd29];
	// end inline asm
	add.s64 	%rd30, %rd19, 11264;
	// begin inline asm
	ld.global.nc.u32 %r133, [%rd30];
	// end inline asm
	add.s64 	%rd31, %rd19, 12288;
	// begin inline asm
	ld.global.nc.u32 %r134, [%rd31];
	// end inline asm
	add.s64 	%rd32, %rd19, 13312;
	// begin inline asm
	ld.global.nc.u32 %r135, [%rd32];
	// end inline asm
	add.s64 	%rd33, %rd19, 14336;
	// begin inline asm
	ld.global.nc.u32 %r136, [%rd33];
	// end inline asm
	add.s64 	%rd34, %rd19, 15360;
	// begin inline asm
	ld.global.nc.u32 %r137, [%rd34];
	// end inline asm
	add.s32 	%r139, %r123, %r122;
	add.s32 	%r140, %r124, %r139;
	add.s32 	%r141, %r125, %r140;
	add.s32 	%r142, %r126, %r141;
	add.s32 	%r143, %r127, %r142;
	add.s32 	%r144, %r128, %r143;
	add.s32 	%r145, %r129, %r144;
	add.s32 	%r146, %r130, %r145;
	add.s32 	%r147, %r131, %r146;
	add.s32 	%r148, %r132, %r147;
	add.s32 	%r149, %r133, %r148;
	add.s32 	%r150, %r134, %r149;
	add.s32 	%r151, %r135, %r150;
	add.s32 	%r152, %r136, %r151;
	add.s32 	%r685, %r137, %r152;
	setp.lt.u32 	%p4, %r120, 8192;
	mov.b32 	%r674, 4096;
	@%p4 bra 	$L__BB24_60;
	add.s32 	%r87, %r120, -4096;
	mov.b32 	%r674, 4096;
$L__BB24_58:
	mul.wide.s32 	%rd52, %r674, 4;
	add.s64 	%rd36, %rd19, %rd52;
	// begin inline asm
	ld.global.nc.u32 %r154, [%rd36];
	// end inline asm
	add.s64 	%rd37, %rd36, 1024;
	// begin inline asm
	ld.global.nc.u32 %r155, [%rd37];
	// end inline asm
	add.s64 	%rd38, %rd36, 2048;
	// begin inline asm
	ld.global.nc.u32 %r156, [%rd38];
	// end inline asm
	add.s64 	%rd39, %rd36, 3072;
	// begin inline asm
	ld.global.nc.u32 %r157, [%rd39];
	// end inline asm
	add.s64 	%rd40, %rd36, 4096;
	// begin inline asm
	ld.global.nc.u32 %r158, [%rd40];
	// end inline asm
	add.s64 	%rd41, %rd36, 5120;
	// begin inline asm
	ld.global.nc.u32 %r159, [%rd41];
	// end inline asm
	add.s64 	%rd42, %rd36, 6144;
	// begin inline asm
	ld.global.nc.u32 %r160, [%rd42];
	// end inline asm
	add.s64 	%rd43, %rd36, 7168;
	// begin inline asm
	ld.global.nc.u32 %r161, [%rd43];
	// end inline asm
	add.s64 	%rd44, %rd36, 8192;
	// begin inline asm
	ld.global.nc.u32 %r162, [%rd44];
	// end inline asm
	add.s64 	%rd45, %rd36, 9216;
	// begin inline asm
	ld.global.nc.u32 %r163, [%rd45];
	// end inline asm
	add.s64 	%rd46, %rd36, 10240;
	// begin inline asm
	ld.global.nc.u32 %r164, [%rd46];
	// end inline asm
	add.s64 	%rd47, %rd36, 11264;
	// begin inline asm
	ld.global.nc.u32 %r165, [%rd47];
	// end inline asm
	add.s64 	%rd48, %rd36, 12288;
	// begin inline asm
	ld.global.nc.u32 %r166, [%rd48];
	// end inline asm
	add.s64 	%rd49, %rd36, 13312;
	// begin inline asm
	ld.global.nc.u32 %r167, [%rd49];
	// end inline asm
	add.s64 	%rd50, %rd36, 14336;
	// begin inline asm
	ld.global.nc.u32 %r168, [%rd50];
	// end inline asm
	add.s64 	%rd51, %rd36, 15360;
	// begin inline asm
	ld.global.nc.u32 %r169, [%rd51];
	// end inline asm
	add.s32 	%r170, %r154, %r685;
	add.s32 	%r171, %r155, %r170;
	add.s32 	%r172, %r156, %r171;
	add.s32 	%r173, %r157, %r172;
	add.s32 	%r174, %r158, %r173;
	add.s32 	%r175, %r159, %r174;
	add.s32 	%r176, %r160, %r175;
	add.s32 	%r177, %r161, %r176;
	add.s32 	%r178, %r162, %r177;
	add.s32 	%r179, %r163, %r178;
	add.s32 	%r180, %r164, %r179;
	add.s32 	%r181, %r165, %r180;
	add.s32 	%r182, %r166, %r181;
	add.s32 	%r183, %r167, %r182;
	add.s32 	%r184, %r168, %r183;
	add.s32 	%r685, %r169, %r184;
	sub.s32 	%r185, %r120, %r674;
	setp.lt.s32 	%p5, %r185, 4096;
	@%p5 bra 	$L__BB24_68;
	add.s32 	%r674, %r674, 4096;
	setp.le.s32 	%p6, %r674, %r87;
	@%p6 bra 	$L__BB24_58;
$L__BB24_60:
	setp.le.s32 	%p7, %r120, %r674;
	@%p7 bra 	$L__BB24_68;
	sub.s32 	%r94, %r120, %r674;
	setp.ge.s32 	%p8, %r85, %r94;
	@%p8 bra 	$L__BB24_68;
	not.b32 	%r187, %r85;
	add.s32 	%r188, %r120, %r187;
	sub.s32 	%r95, %r188, %r674;
	and.b32  	%r189, %r95, 768;
	setp.eq.s32 	%p9, %r189, 768;
	mov.u32 	%r679, %r85;
	@%p9 bra 	$L__BB24_65;
	add.s32 	%r676, %r85, %r674;
	shr.u32 	%r190, %r95, 8;
	add.s32 	%r191, %r190, 1;
	and.b32  	%r192, %r191, 3;
	neg.s32 	%r675, %r192;
	mov.u32 	%r679, %r85;
$L__BB24_64:
	.pragma "nounroll";
	mul.wide.u32 	%rd54, %r676, 4;
	add.s64 	%rd53, %rd16, %rd54;
	// begin inline asm
	ld.global.nc.u32 %r193, [%rd53];
	// end inline asm
	add.s32 	%r685, %r193, %r685;
	add.s32 	%r679, %r679, 256;
	add.s32 	%r676, %r676, 256;
	add.s32 	%r675, %r675, 1;
	setp.ne.s32 	%p10, %r675, 0;
	@%p10 bra 	$L__BB24_64;
$L__BB24_65:
	setp.lt.u32 	%p11, %r95, 768;
	@%p11 bra 	$L__BB24_68;
	cvt.u64.u32 	%rd55, %r679;
	cvt.u64.u32 	%rd56, %r674;
	add.s64 	%rd57, %rd55, %rd56;
	shl.b64 	%rd58, %rd57, 2;
	add.s64 	%rd59, %rd58, %rd16;
	add.s64 	%rd124, %rd59, 2048;
	add.s32 	%r682, %r679, %r674;
$L__BB24_67:
	mul.wide.u32 	%rd64, %r682, 4;
	add.s64 	%rd60, %rd16, %rd64;
	// begin inline asm
	ld.global.nc.u32 %r194, [%rd60];
	// end inline asm
	add.s32 	%r198, %r194, %r685;
	add.s64 	%rd61, %rd124, -1024;
	// begin inline asm
	ld.global.nc.u32 %r195, [%rd61];
	// end inline asm
	add.s32 	%r199, %r195, %r198;
	// begin inline asm
	ld.global.nc.u32 %r196, [%rd124];
	// end inline asm
	add.s32 	%r200, %r196, %r199;
	add.s64 	%rd63, %rd124, 1024;
	// begin inline asm
	ld.global.nc.u32 %r197, [%rd63];
	// end inline asm
	add.s32 	%r685, %r197, %r200;
	add.s32 	%r679, %r679, 1024;
	add.s64 	%rd124, %rd124, 4096;
	add.s32 	%r682, %r682, 1024;
	setp.lt.s32 	%p12, %r679, %r94;
	@%p12 bra 	$L__BB24_67;
$L__BB24_68:
	// begin inline asm
	mov.u32 %r201, %laneid;
	// end inline asm
	mov.b32 	%r204, 1;
	mov.b32 	%r225, 31;
	mov.b32 	%r226, -1;
	// begin inline asm
	shfl.sync.down.b32 %r202, %r685, %r204, %r225, %r226;
	// end inline asm
	setp.gt.s32 	%p13, %r201, 30;
	selp.b32 	%r227, 0, %r202, %p13;
	add.s32 	%r208, %r227, %r685;
	mov.b32 	%r209, 2;
	// begin inline asm
	shfl.sync.down.b32 %r207, %r208, %r209, %r225, %r226;
	// end inline asm
	setp.gt.s32 	%p14, %r201, 29;
	selp.b32 	%r228, 0, %r207, %p14;
	add.s32 	%r213, %r208, %r228;
	mov.b32 	%r214, 4;
	// begin inline asm
	shfl.sync.down.b32 %r212, %r213, %r214, %r225, %r226;
	// end inline asm
	setp.gt.s32 	%p15, %r201, 27;
	selp.b32 	%r229, 0, %r212, %p15;
	add.s32 	%r218, %r213, %r229;
	mov.b32 	%r219, 8;
	// begin inline asm
	shfl.sync.down.b32 %r217, %r218, %r219, %r225, %r226;
	// end inline asm
	setp.gt.s32 	%p16, %r201, 23;
	selp.b32 	%r230, 0, %r217, %p16;
	add.s32 	%r223, %r218, %r230;
	mov.b32 	%r224, 16;
	// begin inline asm
	shfl.sync.down.b32 %r222, %r223, %r224, %r225, %r226;
	// end inline asm
	setp.gt.s32 	%p17, %r201, 15;
	selp.b32 	%r231, 0, %r222, %p17;
	add.s32 	%r686, %r223, %r231;
	setp.ne.s32 	%p18, %r201, 0;
	@%p18 bra 	$L__BB24_70;
	shr.u32 	%r232, %r85, 3;
	and.b32  	%r233, %r232, 124;
	mov.u32 	%r234, _ZZN3cub18CUB_300001_SM_10006detail6reduce28DeviceReduceSingleTileKernelINS2_10policy_hubIijN4cuda3std3__44plusIiEEE10Policy1000EPiSC_iS9_iiNS7_10__identityEEEvT0_T1_T2_T3_T4_T6_E12temp_storage;
	add.s32 	%r235, %r234, %r233;
	st.shared.u32 	[%r235+8], %r686;
$L__BB24_70:
	bar.sync 	0;
	setp.ne.s32 	%p19, %r85, 0;
	@%p19 bra 	$L__BB24_72;
	ld.shared.u32 	%r236, [_ZZN3cub18CUB_300001_SM_10006detail6reduce28DeviceReduceSingleTileKernelINS2_10policy_hubIijN4cuda3std3__44plusIiEEE10Policy1000EPiSC_iS9_iiNS7_10__identityEEEvT0_T1_T2_T3_T4_T6_E12temp_storage+12];
	add.s32 	%r237, %r236, %r686;
	ld.shared.u32 	%r238, [_ZZN3cub18CUB_300001_SM_10006detail6reduce28DeviceReduceSingleTileKernelINS2_10policy_hubIijN4cuda3std3__44plusIiEEE10Policy1000EPiSC_iS9_iiNS7_10__identityEEEvT0_T1_T2_T3_T4_T6_E12temp_storage+16];
	add.s32 	%r239, %r237, %r238;
	ld.shared.u32 	%r240, [_ZZN3cub18CUB_300001_SM_10006detail6reduce28DeviceReduceSingleTileKernelINS2_10policy_hubIijN4cuda3std3__44plusIiEEE10Policy1000EPiSC_iS9_iiNS7_10__identityEEEvT0_T1_T2_T3_T4_T6_E12temp_storage+20];
	add.s32 	%r241, %r239, %r240;
	ld.shared.u32 	%r242, [_ZZN3cub18CUB_300001_SM_10006detail6reduce28DeviceReduceSingleTileKernelINS2_10policy_hubIijN4cuda3std3__44plusIiEEE10Policy1000EPiSC_iS9_iiNS7_10__identityEEEvT0_T1_T2_T3_T4_T6_E12temp_storage+24];
	add.s32 	%r243, %r241, %r242;
	ld.shared.u32 	%r244, [_ZZN3cub18CUB_300001_SM_10006detail6reduce28DeviceReduceSingleTileKernelINS2_10policy_hubIijN4cuda3std3__44plusIiEEE10Policy1000EPiSC_iS9_iiNS7_10__identityEEEvT0_T1_T2_T3_T4_T6_E12temp_storage+28];
	add.s32 	%r245, %r243, %r244;
	ld.shared.u32 	%r246, [_ZZN3cub18CUB_300001_SM_10006detail6reduce28DeviceReduceSingleTileKernelINS2_10policy_hubIijN4cuda3std3__44plusIiEEE10Policy1000EPiSC_iS9_iiNS7_10__identityEEEvT0_T1_T2_T3_T4_T6_E12temp_storage+32];
	add.s32 	%r247, %r245, %r246;
	ld.shared.u32 	%r248, [_ZZN3cub18CUB_300001_SM_10006detail6reduce28DeviceReduceSingleTileKernelINS2_10policy_hubIijN4cuda3std3__44plusIiEEE10Policy1000EPiSC_iS9_iiNS7_10__identityEEEvT0_T1_T2_T3_T4_T6_E12temp_storage+36];
	add.s32 	%r686, %r247, %r248;
$L__BB24_72:
	mov.u32 	%r631, %tid.x;
	setp.ne.s32 	%p95, %r631, 0;
	@%p95 bra 	$L__BB24_74;
	add.s32 	%r632, %r686, %r121;
	st.global.u32 	[%rd1], %r632;
$L__BB24_74:
	ret;

}
	// .globl	_ZN3cub18CUB_300001_SM_10006detail6reduce28DeviceReduceSingleTileKernelINS2_10policy_hubIiyN4cuda3std3__44plusIiEEE10Policy1000EN6thrust24THRUST_300001_SM_1000_NS6detail15normal_iteratorINSD_10device_ptrIiEEEEPiyS9_iiNS7_10__identityEEEvT0_T1_T2_T3_T4_T6_
.visible .entry _ZN3cub18CUB_300001_SM_10006detail6reduce28DeviceReduceSingleTileKernelINS2_10policy_hubIiyN4cuda3std3__44plusIiEEE10Policy1000EN6thrust24THRUST_300001_SM_1000_NS6detail15normal_iteratorINSD_10device_ptrIiEEEEPiyS9_iiNS7_10__identityEEEvT0_T1_T2_T3_T4_T6_(
	.param .align 8 .b8 _ZN3cub18CUB_300001_SM_10006detail6reduce28DeviceReduceSingleTileKernelINS2_10policy_hubIiyN4cuda3std3__44plusIiEEE10Policy1000EN6thrust24THRUST_300001_SM_1000_NS6detail15normal_iteratorINSD_10device_ptrIiEEEEPiyS9_iiNS7_10__identityEEEvT0_T1_T2_T3_T4_T6__param_0[8],
	.param .u64 .ptr .align 1 _ZN3cub18CUB_300001_SM_10006detail6reduce28DeviceReduceSingleTileKernelINS2_10policy_hubIiyN4cuda3std3__44plusIiEEE10Policy1000EN6thrust24THRUST_300001_SM_1000_NS6detail15normal_iteratorINSD_10device_ptrIiEEEEPiyS9_iiNS7_10__identityEEEvT0_T1_T2_T3_T4_T6__param_1,
	.param .u64 _ZN3cub18CUB_300001_SM_10006detail6reduce28DeviceReduceSingleTileKernelINS2_10policy_hubIiyN4cuda3std3__44plusIiEEE10Policy1000EN6thrust24THRUST_300001_SM_1000_NS6detail15normal_iteratorINSD_10device_ptrIiEEEEPiyS9_iiNS7_10__identityEEEvT0_T1_T2_T3_T4_T6__param_2,
	.param .align 1 .b8 _ZN3cub18CUB_300001_SM_10006detail6reduce28DeviceReduceSingleTileKernelINS2_10policy_hubIiyN4cuda3std3__44plusIiEEE10Policy1000EN6thrust24THRUST_300001_SM_1000_NS6detail15normal_iteratorINSD_10device_ptrIiEEEEPiyS9_iiNS7_10__identityEEEvT0_T1_T2_T3_T4_T6__param_3[1],
	.param .u32 _ZN3cub18CUB_300001_SM_10006detail6reduce28DeviceReduceSingleTileKernelINS2_10policy_hubIiyN4cuda3std3__44plusIiEEE10Policy1000EN6thrust24THRUST_300001_SM_1000_NS6detail15normal_iteratorINSD_10device_ptrIiEEEEPiyS9_iiNS7_10__identityEEEvT0_T1_T2_T3_T4_T6__param_4,
	.param .align 1 .b8 _ZN3cub18CUB_300001_SM_10006detail6reduce28DeviceReduceSingleTileKernelINS2_10policy_hubIiyN4cuda3std3__44plusIiEEE10Policy1000EN6thrust24THRUST_300001_SM_1000_NS6detail15normal_iteratorINSD_10device_ptrIiEEEEPiyS9_iiNS7_10__identityEEEvT0_T1_T2_T3_T4_T6__param_5[1]
)
.maxntid 256
.minnctapersm 1
{
	.reg .pred 	%p<59>;
	.reg .b32 	%r<471>;
	.reg .b64 	%rd<56>;
	// demoted variable
	.shared .align 4 .b8 _ZZN3cub18CUB_300001_SM_10006detail6reduce28DeviceReduceSingleTileKernelINS2_10policy_hubIiyN4cuda3std3__44plusIiEEE10Policy1000EN6thrust24THRUST_300001_SM_1000_NS6detail15normal_iteratorINSD_10device_ptrIiEEEEPiyS9_iiNS7_10__identityEEEvT0_T1_T2_T3_T4_T6_E12temp_storage[44];
	ld.param.u64 	%rd18, [_ZN3cub18CUB_300001_SM_10006detail6reduce28DeviceReduceSingleTileKernelINS2_10policy_hubIiyN4cuda3std3__44plusIiEEE10Policy1000EN6thrust24THRUST_300001_SM_1000_NS6detail15normal_iteratorINSD_10device_ptrIiEEEEPiyS9_iiNS7_10__identityEEEvT0_T1_T2_T3_T4_T6__param_0];
	ld.param.u64 	%rd20, [_ZN3cub18CUB_300001_SM_10006detail6reduce28DeviceReduceSingleTileKernelINS2_10policy_hubIiyN4cuda3std3__44plusIiEEE10Policy1000EN6thrust24THRUST_300001_SM_1000_NS6detail15normal_iteratorINSD_10device_ptrIiEEEEPiyS9_iiNS7_10__identityEEEvT0_T1_T2_T3_T4_T6__param_1];
	ld.param.u64 	%rd19, [_ZN3cub18CUB_300001_SM_10006detail6reduce28DeviceReduceSingleTileKernelINS2_10policy_hubIiyN4cuda3std3__44plusIiEEE10Policy1000EN6thrust24THRUST_300001_SM_1000_NS6detail15normal_iteratorINSD_10device_ptrIiEEEEPiyS9_iiNS7_10__identityEEEvT0_T1_T2_T3_T4_T6__param_2];
	ld.param.u32 	%r81, [_ZN3cub18CUB_300001_SM_10006detail6reduce28DeviceReduceSingleTileKernelINS2_10policy_hubIiyN4cuda3std3__44plusIiEEE10Policy1000EN6thrust24THRUST_300001_SM_1000_NS6detail15normal_iteratorINSD_10device_ptrIiEEEEPiyS9_iiNS7_10__identityEEEvT0_T1_T2_T3_T4_T6__param_4];
	cvta.to.global.u64 	%rd1, %rd20;
	setp.ne.s64 	%p1, %rd19, 0;
	@%p1 bra 	$L__BB25_3;
	mov.u32 	%r434, %tid.x;
	setp.ne.s32 	%p58, %r434, 0;
	@%p58 bra 	$L__BB25_51;
	st.global.u32 	[%rd1], %r81;
	bra.uni 	$L__BB25_51;
$L__BB25_3:
	cvta.to.global.u64 	%rd2, %rd18;
	setp.gt.u64 	%p2, %rd19, 4095;
	@%p2 bra 	$L__BB25_28;
	cvt.u32.u64 	%r1, %rd19;
	mov.u32 	%r2, %tid.x;
	setp.ge.u32 	%p24, %r2, %r1;
	mov.b32 	%r452, 0;
	mov.u32 	%r441, %r2;
	@%p24 bra 	$L__BB25_6;
	mul.wide.u32 	%rd41, %r2, 4;
	add.s64 	%rd42, %rd2, %rd41;
	ld.global.u32 	%r452, [%rd42];
	add.s32 	%r441, %r2, 256;
$L__BB25_6:
	setp.ge.u32 	%p25, %r441, %r1;
	@%p25 bra 	$L__BB25_19;
	not.b32 	%r261, %r441;
	add.s32 	%r262, %r261, %r1;
	shr.u32 	%r263, %r262, 8;
	add.s32 	%r7, %r263, 1;
	and.b32  	%r8, %r7, 15;
	setp.lt.u32 	%p26, %r262, 3840;
	@%p26 bra 	$L__BB25_10;
	and.b32  	%r264, %r7, 33554416;
	neg.s32 	%r437, %r264;
	mul.wide.u32 	%rd43, %r441, 4;
	add.s64 	%rd44, %rd43, %rd2;
	add.s64 	%rd51, %rd44, 8192;
$L__BB25_9:
	.pragma "nounroll";
	ld.global.u32 	%r265, [%rd51+-8192];
	add.s32 	%r266, %r265, %r452;
	ld.global.u32 	%r267, [%rd51+-7168];
	add.s32 	%r268, %r267, %r266;
	ld.global.u32 	%r269, [%rd51+-6144];
	add.s32 	%r270, %r269, %r268;
	ld.global.u32 	%r271, [%rd51+-5120];
	add.s32 	%r272, %r271, %r270;
	ld.global.u32 	%r273, [%rd51+-4096];
	add.s32 	%r274, %r273, %r272;
	ld.global.u32 	%r275, [%rd51+-3072];
	add.s32 	%r276, %r275, %r274;
	ld.global.u32 	%r277, [%rd51+-2048];
	add.s32 	%r278, %r277, %r276;
	ld.global.u32 	%r279, [%rd51+-1024];
	add.s32 	%r280, %r279, %r278;
	ld.global.u32 	%r281, [%rd51];
	add.s32 	%r282, %r281, %r280;
	ld.global.u32 	%r283, [%rd51+1024];
	add.s32 	%r284, %r283, %r282;
	ld.global.u32 	%r285, [%rd51+2048];
	add.s32 	%r286, %r285, %r284;
	ld.global.u32 	%r287, [%rd51+3072];
	add.s32 	%r288, %r287, %r286;
	ld.global.u32 	%r289, [%rd51+4096];
	add.s32 	%r290, %r289, %r288;
	ld.global.u32 	%r291, [%rd51+5120];
	add.s32 	%r292, %r291, %r290;
	ld.global.u32 	%r293, [%rd51+6144];
	add.s32 	%r294, %r293, %r292;
	ld.global.u32 	%r295, [%rd51+7168];
	add.s32 	%r452, %r295, %r294;
	add.s32 	%r441, %r441, 4096;
	add.s32 	%r437, %r437, 16;
	add.s64 	%rd51, %rd51, 16384;
	setp.ne.s32 	%p27, %r437, 0;
	@%p27 bra 	$L__BB25_9;
$L__BB25_10:
	setp.eq.s32 	%p28, %r8, 0;
	@%p28 bra 	$L__BB25_19;
	and.b32  	%r19, %r7, 7;
	setp.lt.u32 	%p29, %r8, 8;
	@%p29 bra 	$L__BB25_13;
	mul.wide.s32 	%rd45, %r441, 4;
	add.s64 	%rd46, %rd2, %rd45;
	ld.global.u32 	%r297, [%rd46];
	add.s32 	%r298, %r297, %r452;
	ld.global.u32 	%r299, [%rd46+1024];
	add.s32 	%r300, %r299, %r298;
	ld.global.u32 	%r301, [%rd46+2048];
	add.s32 	%r302, %r301, %r300;
	ld.global.u32 	%r303, [%rd46+3072];
	add.s32 	%r304, %r303, %r302;
	ld.global.u32 	%r305, [%rd46+4096];
	add.s32 	%r306, %r305, %r304;
	ld.global.u32 	%r307, [%rd46+5120];
	add.s32 	%r308, %r307, %r306;
	ld.global.u32 	%r309, [%rd46+6144];
	add.s32 	%r310, %r309, %r308;
	ld.global.u32 	%r311, [%rd46+7168];
	add.s32 	%r452, %r311, %r310;
	add.s32 	%r441, %r441, 2048;
$L__BB25_13:
	setp.eq.s32 	%p30, %r19, 0;
	@%p30 bra 	$L__BB25_19;
	and.b32  	%r25, %r7, 3;
	setp.lt.u32 	%p31, %r19, 4;
	@%p31 bra 	$L__BB25_16;
	mul.wide.s32 	%rd47, %r441, 4;
	add.s64 	%rd48, %rd2, %rd47;
	ld.global.u32 	%r313, [%rd48];
	add.s32 	%r314, %r313, %r452;
	ld.global.u32 	%r315, [%rd48+1024];
	add.s32 	%r316, %r315, %r314;
	ld.global.u32 	%r317, [%rd48+2048];
	add.s32 	%r318, %r317, %r316;
	ld.global.u32 	%r319, [%rd48+3072];
	add.s32 	%r452, %r319, %r318;
	add.s32 	%r441, %r441, 1024;
$L__BB25_16:
	setp.eq.s32 	%p32, %r25, 0;
	@%p32 bra 	$L__BB25_19;
	neg.s32 	%r449, %r25;
$L__BB25_18:
	.pragma "nounroll";
	mul.wide.s32 	%rd49, %r441, 4;
	add.s64 	%rd50, %rd2, %rd49;
	ld.global.u32 	%r320, [%rd50];
	add.s32 	%r452, %r320, %r452;
	add.s32 	%r441, %r441, 256;
	add.s32 	%r449, %r449, 1;
	setp.ne.s32 	%p33, %r449, 0;
	@%p33 bra 	$L__BB25_18;
$L__BB25_19:
	setp.lt.u64 	%p34, %rd19, 256;
	@%p34 bra 	$L__BB25_24;
	// begin inline asm
	mov.u32 %r384, %laneid;
	// end inline asm
	mov.b32 	%r387, 1;
	mov.b32 	%r408, 31;
	mov.b32 	%r409, -1;
	// begin inline asm
	shfl.sync.down.b32 %r385, %r452, %r387, %r408, %r409;
	// end inline asm
	setp.gt.s32 	%p50, %r384, 30;
	selp.b32 	%r410, 0, %r385, %p50;
	add.s32 	%r391, %r410, %r452;
	mov.b32 	%r392, 2;
	// begin inline asm
	shfl.sync.down.b32 %r390, %r391, %r392, %r408, %r409;
	// end inline asm
	setp.gt.s32 	%p51, %r384, 29;
	selp.b32 	%r411, 0, %r390, %p51;
	add.s32 	%r396, %r391, %r411;
	mov.b32 	%r397, 4;
	// begin inline asm
	shfl.sync.down.b32 %r395, %r396, %r397, %r408, %r409;
	// end inline asm
	setp.gt.s32 	%p52, %r384, 27;
	selp.b32 	%r412, 0, %r395, %p52;
	add.s32 	%r401, %r396, %r412;
	mov.b32 	%r402, 8;
	// begin inline asm
	shfl.sync.down.b32 %r400, %r401, %r402, %r408, %r409;
	// end inline asm
	setp.gt.s32 	%p53, %r384, 23;
	selp.b32 	%r413, 0, %r400, %p53;
	add.s32 	%r406, %r401, %r413;
	mov.b32 	%r407, 16;
	// begin inline asm
	shfl.sync.down.b32 %r405, %r406, %r407, %r408, %r409;
	// end inline asm
	setp.gt.s32 	%p54, %r384, 15;
	selp.b32 	%r414, 0, %r405, %p54;
	add.s32 	%r470, %r406, %r414;
	setp.ne.s32 	%p55, %r384, 0;
	@%p55 bra 	$L__BB25_22;
	shr.u32 	%r415, %r2, 3;
	and.b32  	%r416, %r415, 124;
	mov.u32 	%r417, _ZZN3cub18CUB_300001_SM_10006detail6reduce28DeviceReduceSingleTileKernelINS2_10policy_hubIiyN4cuda3std3__44plusIiEEE10Policy1000EN6thrust24THRUST_300001_SM_1000_NS6detail15normal_iteratorINSD_10device_ptrIiEEEEPiyS9_iiNS7_10__identityEEEvT0_T1_T2_T3_T4_T6_E12temp_storage;
	add.s32 	%r418, %r417, %r416;
	st.shared.u32 	[%r418+8], %r470;
$L__BB25_22:
	bar.sync 	0;
	setp.ne.s32 	%p56, %r2, 0;
	@%p56 bra 	$L__BB25_49;
	ld.shared.u32 	%r419, [_ZZN3cub18CUB_300001_SM_10006detail6reduce28DeviceReduceSingleTileKernelINS2_10policy_hubIiyN4cuda3std3__44plusIiEEE10Policy1000EN6thrust24THRUST_300001_SM_1000_NS6detail15normal_iteratorINSD_10device_ptrIiEEEEPiyS9_iiNS7_10__identityEEEvT0_T1_T2_T3_T4_T6_E12temp_storage+12];
	add.s32 	%r420, %r419, %r470;
	ld.shared.u32 	%r421, [_ZZN3cub18CUB_300001_SM_10006detail6reduce28DeviceReduceSingleTileKernelINS2_10policy_hubIiyN4cuda3std3__44plusIiEEE10Policy1000EN6thrust24THRUST_300001_SM_1000_NS6detail15normal_iteratorINSD_10device_ptrIiEEEEPiyS9_iiNS7_10__identityEEEvT0_T1_T2_T3_T4_T6_E12temp_storage+16];
	add.s32 	%r422, %r420, %r421;
	ld.shared.u32 	%r423, [_ZZN3cub18CUB_300001_SM_10006detail6reduce28DeviceReduceSingleTileKernelINS2_10policy_hubIiyN4cuda3std3__44plusIiEEE10Policy1000EN6thrust24THRUST_300001_SM_1000_NS6detail15normal_iteratorINSD_10device_ptrIiEEEEPiyS9_iiNS7_10__identityEEEvT0_T1_T2_T3_T4_T6_E12temp_storage+20];
	add.s32 	%r424, %r422, %r423;
	ld.shared.u32 	%r425, [_ZZN3cub18CUB_300001_SM_10006detail6reduce28DeviceReduceSingleTileKernelINS2_10policy_hubIiyN4cuda3std3__44plusIiEEE10Policy1000EN6thrust24THRUST_300001_SM_1000_NS6detail15normal_iteratorINSD_10device_ptrIiEEEEPiyS9_iiNS7_10__identityEEEvT0_T1_T2_T3_T4_T6_E12temp_storage+24];
	add.s32 	%r426, %r424, %r425;
	ld.shared.u32 	%r427, [_ZZN3cub18CUB_300001_SM_10006detail6reduce28DeviceReduceSingleTileKernelINS2_10policy_hubIiyN4cuda3std3__44plusIiEEE10Policy1000EN6thrust24THRUST_300001_SM_1000_NS6detail15normal_iteratorINSD_10device_ptrIiEEEEPiyS9_iiNS7_10__identityEEEvT0_T1_T2_T3_T4_T6_E12temp_storage+28];
	add.s32 	%r428, %r426, %r427;
	ld.shared.u32 	%r429, [_ZZN3cub18CUB_300001_SM_10006detail6reduce28DeviceReduceSingleTileKernelINS2_10policy_hubIiyN4cuda3std3__44plusIiEEE10Policy1000EN6thrust24THRUST_300001_SM_1000_NS6detail15normal_iteratorINSD_10device_ptrIiEEEEPiyS9_iiNS7_10__identityEEEvT0_T1_T2_T3_T4_T6_E12temp_storage+32];
	add.s32 	%r430, %r428, %r429;
	ld.shared.u32 	%r431, [_ZZN3cub18CUB_300001_SM_10006detail6reduce28DeviceReduceSingleTileKernelINS2_10policy_hubIiyN4cuda3std3__44plusIiEEE10Policy1000EN6thrust24THRUST_300001_SM_1000_NS6detail15normal_iteratorINSD_10device_ptrIiEEEEPiyS9_iiNS7_10__identityEEEvT0_T1_T2_T3_T4_T6_E12temp_storage+36];
	add.s32 	%r470, %r430, %r431;
	bra.uni 	$L__BB25_49;
$L__BB25_24:
	// begin inline asm
	mov.u32 %r321, %laneid;
	// end inline asm
	and.b32  	%r347, %r2, 992;
	add.s32 	%r348, %r347, 32;
	setp.gt.u32 	%p35, %r348, %r1;
	not.b32 	%r349, %r347;
	add.s32 	%r350, %r1, %r349;
	selp.b32 	%r345, %r350, 31, %p35;
	mov.b32 	%r324, 1;
	mov.b32 	%r346, -1;
	// begin inline asm
	shfl.sync.down.b32 %r322, %r452, %r324, %r345, %r346;
	// end inline asm
	setp.lt.s32 	%p36, %r321, %r345;
	selp.b32 	%r351, %r322, 0, %p36;
	add.s32 	%r328, %r351, %r452;
	mov.b32 	%r329, 2;
	// begin inline asm
	shfl.sync.down.b32 %r327, %r328, %r329, %r345, %r346;
	// end inline asm
	add.s32 	%r352, %r321, 2;
	setp.gt.s32 	%p37, %r352, %r345;
	selp.b32 	%r353, 0, %r327, %p37;
	add.s32 	%r333, %r328, %r353;
	mov.b32 	%r334, 4;
	// begin inline asm
	shfl.sync.down.b32 %r332, %r333, %r334, %r345, %r346;
	// end inline asm
	add.s32 	%r354, %r321, 4;
	setp.gt.s32 	%p38, %r354, %r345;
	selp.b32 	%r355, 0, %r332, %p38;
	add.s32 	%r338, %r333, %r355;
	mov.b32 	%r339, 8;
	// begin inline asm
	shfl.sync.down.b32 %r337, %r338, %r339, %r345, %r346;
	// end inline asm
	add.s32 	%r356, %r321, 8;
	setp.gt.s32 	%p39, %r356, %r345;
	selp.b32 	%r357, 0, %r337, %p39;
	add.s32 	%r343, %r338, %r357;
	mov.b32 	%r344, 16;
	// begin inline asm
	shfl.sync.down.b32 %r342, %r343, %r344, %r345, %r346;
	// end inline asm
	add.s32 	%r358, %r321, 16;
	setp.gt.s32 	%p40, %r358, %r345;
	selp.b32 	%r359, 0, %r342, %p40;
	add.s32 	%r470, %r343, %r359;
	setp.ne.s32 	%p41, %r321, 0;
	@%p41 bra 	$L__BB25_26;
	shr.u32 	%r360, %r2, 3;
	and.b32  	%r361, %r360, 124;
	mov.u32 	%r362, _ZZN3cub18CUB_300001_SM_10006detail6reduce28DeviceReduceSingleTileKernelINS2_10policy_hubIiyN4cuda3std3__44plusIiEEE10Policy1000EN6thrust24THRUST_300001_SM_1000_NS6detail15normal_iteratorINSD_10device_ptrIiEEEEPiyS9_iiNS7_10__identityEEEvT0_T1_T2_T3_T4_T6_E12temp_storage;
	add.s32 	%r363, %r362, %r361;
	st.shared.u32 	[%r363+8], %r470;
$L__BB25_26:
	bar.sync 	0;
	setp.ne.s32 	%p42, %r2, 0;
	@%p42 bra 	$L__BB25_49;
	setp.gt.u64 	%p43, %rd19, 32;
	ld.shared.u32 	%r364, [_ZZN3cub18CUB_300001_SM_10006detail6reduce28DeviceReduceSingleTileKernelINS2_10policy_hubIiyN4cuda3std3__44plusIiEEE10Policy1000EN6thrust24THRUST_300001_SM_1000_NS6detail15normal_iteratorINSD_10device_ptrIiEEEEPiyS9_iiNS7_10__identityEEEvT0_T1_T2_T3_T4_T6_E12temp_storage+12];
	selp.b32 	%r365, %r364, 0, %p43;
	add.s32 	%r366, %r365, %r470;
	setp.gt.u64 	%p44, %rd19, 64;
	ld.shared.u32 	%r367, [_ZZN3cub18CUB_300001_SM_10006detail6reduce28DeviceReduceSingleTileKernelINS2_10policy_hubIiyN4cuda3std3__44plusIiEEE10Policy1000EN6thrust24THRUST_300001_SM_1000_NS6detail15normal_iteratorINSD_10device_ptrIiEEEEPiyS9_iiNS7_10__identityEEEvT0_T1_T2_T3_T4_T6_E12temp_storage+16];
	selp.b32 	%r368, %r367, 0, %p44;
	add.s32 	%r369, %r366, %r368;
	setp.gt.u64 	%p45, %rd19, 96;
	ld.shared.u32 	%r370, [_ZZN3cub18CUB_300001_SM_10006detail6reduce28DeviceReduceSingleTileKernelINS2_10policy_hubIiyN4cuda3std3__44plusIiEEE10Policy1000EN6thrust24THRUST_300001_SM_1000_NS6detail15normal_iteratorINSD_10device_ptrIiEEEEPiyS9_iiNS7_10__identityEEEvT0_T1_T2_T3_T4_T6_E12temp_storage+20];
	selp.b32 	%r371, %r370, 0, %p45;
	add.s32 	%r372, %r369, %r371;
	setp.gt.u64 	%p46, %rd19, 128;
	ld.shared.u32 	%r373, [_ZZN3cub18CUB_300001_SM_10006detail6reduce28DeviceReduceSingleTileKernelINS2_10policy_hubIiyN4cuda3std3__44plusIiEEE10Policy1000EN6thrust24THRUST_300001_SM_1000_NS6detail15normal_iteratorINSD_10device_ptrIiEEEEPiyS9_iiNS7_10__identityEEEvT0_T1_T2_T3_T4_T6_E12temp_storage+24];
	selp.b32 	%r374, %r373, 0, %p46;
	add.s32 	%r375, %r372, %r374;
	setp.gt.u64 	%p47, %rd19, 160;
	ld.shared.u32 	%r376, [_ZZN3cub18CUB_300001_SM_10006detail6reduce28DeviceReduceSingleTileKernelINS2_10policy_hubIiyN4cuda3std3__44plusIiEEE10Policy1000EN6thrust24THRUST_300001_SM_1000_NS6detail15normal_iteratorINSD_10device_ptrIiEEEEPiyS9_iiNS7_10__identityEEEvT0_T1_T2_T3_T4_T6_E12temp_storage+28];
	selp.b32 	%r377, %r376, 0, %p47;
	add.s32 	%r378, %r375, %r377;
	setp.gt.u64 	%p48, %rd19, 192;
	ld.shared.u32 	%r379, [_ZZN3cub18CUB_300001_SM_10006detail6reduce28DeviceReduceSingleTileKernelINS2_10policy_hubIiyN4cuda3std3__44plusIiEEE10Policy1000EN6thrust24THRUST_300001_SM_1000_NS6detail15normal_iteratorINSD_10device_ptrIiEEEEPiyS9_iiNS7_10__identityEEEvT0_T1_T2_T3_T4_T6_E12temp_storage+32];
	selp.b32 	%r380, %r379, 0, %p48;
	add.s32 	%r381, %r378, %r380;
	setp.gt.u64 	%p49, %rd19, 224;
	ld.shared.u32 	%r382, [_ZZN3cub18CUB_300001_SM_10006detail6reduce28DeviceReduceSingleTileKernelINS2_10policy_hubIiyN4cuda3std3__44plusIiEEE10Policy1000EN6thrust24THRUST_300001_SM_1000_NS6detail15normal_iteratorINSD_10device_ptrIiEEEEPiyS9_iiNS7_10__identityEEEvT0_T1_T2_T3_T4_T6_E12temp_storage+36];
	selp.b32 	%r383, %r382, 0, %p49;
	add.s32 	%r470, %r381, %r383;
	bra.uni 	$L__BB25_49;
$L__BB25_28:
	mov.u32 	%r43, %tid.x;
	cvt.u64.u32 	%rd6, %r43;
	mul.wide.u32 	%rd22, %r43, 4;
	add.s64 	%rd7, %rd2, %rd22;
	ld.global.u32 	%r82, [%rd7];
	ld.global.u32 	%r83, [%rd7+1024];
	ld.global.u32 	%r84, [%rd7+2048];
	ld.global.u32 	%r85, [%rd7+3072];
	ld.global.u32 	%r86, [%rd7+4096];
	ld.global.u32 	%r87, [%rd7+5120];
	ld.global.u32 	%r88, [%rd7+6144];
	ld.global.u32 	%r89, [%rd7+7168];
	ld.global.u32 	%r90, [%rd7+8192];
	ld.global.u32 	%r91, [%rd7+9216];
	ld.global.u32 	%r92, [%rd7+10240];
	ld.global.u32 	%r93, [%rd7+11264];
	ld.global.u32 	%r94, [%rd7+12288];
	ld.global.u32 	%r95, [%rd7+13312];
	ld.global.u32 	%r96, [%rd7+14336];
	ld.global.u32 	%r97, [%rd7+15360];
	add.s32 	%r98, %r83, %r82;
	add.s32 	%r99, %r84, %r98;
	add.s32 	%r100, %r85, %r99;
	add.s32 	%r101, %r86, %r100;
	add.s32 	%r102, %r87, %r101;
	add.s32 	%r103, %r88, %r102;
	add.s32 	%r104, %r89, %r103;
	add.s32 	%r105, %r90, %r104;
	add.s32 	%r106, %r91, %r105;
	add.s32 	%r107, %r92, %r106;
	add.s32 	%r108, %r93, %r107;
	add.s32 	%r109, %r94, %r108;
	add.s32 	%r110, %r95, %r109;
	add.s32 	%r111, %r96, %r110;
	add.s32 	%r469, %r97, %r111;
	add.s64 	%rd8, %rd19, -4096;
	setp.lt.u64 	%p3, %rd8, 4096;
	mov.b64 	%rd53, 4096;
	@%p3 bra 	$L__BB25_32;
	mov.b64 	%rd53, 4096;
$L__BB25_30:
	shl.b64 	%rd24, %rd53, 2;
	add.s64 	%rd25, %rd7, %rd24;
	ld.global.u32 	%r112, [%rd25];
	ld.global.u32 	%r113, [%rd25+1024];
	ld.global.u32 	%r114, [%rd25+2048];
	ld.global.u32 	%r115, [%rd25+3072];
	ld.global.u32 	%r116, [%rd25+4096];
	ld.global.u32 	%r117, [%rd25+5120];
	ld.global.u32 	%r118, [%rd25+6144];
	ld.global.u32 	%r119, [%rd25+7168];
	ld.global.u32 	%r120, [%rd25+8192];
	ld.global.u32 	%r121, [%rd25+9216];
	ld.global.u32 	%r122, [%rd25+10240];
	ld.global.u32 	%r123, [%rd25+11264];
	ld.global.u32 	%r124, [%rd25+12288];
	ld.global.u32 	%r125, [%rd25+13312];
	ld.global.u32 	%r126, [%rd25+14336];
	ld.global.u32 	%r127, [%rd25+15360];
	add.s32 	%r128, %r112, %r469;
	add.s32 	%r129, %r113, %r128;
	add.s32 	%r130, %r114, %r129;
	add.s32 	%r131, %r115, %r130;
	add.s32 	%r132, %r116, %r131;
	add.s32 	%r133, %r117, %r132;
	add.s32 	%r134, %r118, %r133;
	add.s32 	%r135, %r119, %r134;
	add.s32 	%r136, %r120, %r135;
	add.s32 	%r137, %r121, %r136;
	add.s32 	%r138, %r122, %r137;
	add.s32 	%r139, %r123, %r138;
	add.s32 	%r140, %r124, %r139;
	add.s32 	%r141, %r125, %r140;
	add.s32 	%r142, %r126, %r141;
	add.s32 	%r469, %r127, %r142;
	sub.s64 	%rd26, %rd19, %rd53;
	setp.lt.u64 	%p4, %rd26, 4096;
	@%p4 bra 	$L__BB25_45;
	add.s64 	%rd53, %rd53, 4096;
	setp.le.u64 	%p5, %rd53, %rd8;
	@%p5 bra 	$L__BB25_30;
$L__BB25_32:
	setp.le.u64 	%p6, %rd19, %rd53;
	cvt.u32.u64 	%r143, %rd53;
	cvt.u32.u64 	%r144, %rd19;
	sub.s32 	%r145, %r144, %r143;
	setp.ge.s32 	%p7, %r43, %r145;
	or.pred  	%p8, %p6, %p7;
	@%p8 bra 	$L__BB25_45;
	not.b32 	%r149, %r43;
	add.s32 	%r150, %r149, %r144;
	sub.s32 	%r152, %r150, %r143;
	shr.u32 	%r153, %r152, 8;
	add.s32 	%r48, %r153, 1;
	and.b32  	%r49, %r48, 15;
	setp.lt.u32 	%p9, %r152, 3840;
	mov.u32 	%r459, %r43;
	@%p9 bra 	$L__BB25_36;
	and.b32  	%r154, %r48, 33554416;
	neg.s32 	%r455, %r154;
	add.s64 	%rd27, %rd53, %rd6;
	shl.b64 	%rd28, %rd27, 2;
	add.s64 	%rd29, %rd28, %rd2;
	add.s64 	%rd54, %rd29, 8192;
	mov.u32 	%r459, %r43;
$L__BB25_35:
	.pragma "nounroll";
	ld.global.u32 	%r155, [%rd54+-8192];
	add.s32 	%r156, %r155, %r469;
	ld.global.u32 	%r157, [%rd54+-7168];
	add.s32 	%r158, %r157, %r156;
	ld.global.u32 	%r159, [%rd54+-6144];
	add.s32 	%r160, %r159, %r158;
	ld.global.u32 	%r161, [%rd54+-5120];
	add.s32 	%r162, %r161, %r160;
	ld.global.u32 	%r163, [%rd54+-4096];
	add.s32 	%r164, %r163, %r162;
	ld.global.u32 	%r165, [%rd54+-3072];
	add.s32 	%r166, %r165, %r164;
	ld.global.u32 	%r167, [%rd54+-2048];
	add.s32 	%r168, %r167, %r166;
	ld.global.u32 	%r169, [%rd54+-1024];
	add.s32 	%r170, %r169, %r168;
	ld.global.u32 	%r171, [%rd54];
	add.s32 	%r172, %r171, %r170;
	ld.global.u32 	%r173, [%rd54+1024];
	add.s32 	%r174, %r173, %r172;
	ld.global.u32 	%r175, [%rd54+2048];
	add.s32 	%r176, %r175, %r174;
	ld.global.u32 	%r177, [%rd54+3072];
	add.s32 	%r178, %r177, %r176;
	ld.global.u32 	%r179, [%rd54+4096];
	add.s32 	%r180, %r179, %r178;
	ld.global.u32 	%r181, [%rd54+5120];
	add.s32 	%r182, %r181, %r180;
	ld.global.u32 	%r183, [%rd54+6144];
	add.s32 	%r184, %r183, %r182;
	ld.global.u32 	%r185, [%rd54+7168];
	add.s32 	%r469, %r185, %r184;
	add.s32 	%r459, %r459, 4096;
	add.s32 	%r455, %r455, 16;
	add.s64 	%rd54, %rd54, 16384;
	setp.ne.s32 	%p10, %r455, 0;
	@%p10 bra 	$L__BB25_35;
$L__BB25_36:
	setp.eq.s32 	%p11, %r49, 0;
	@%p11 bra 	$L__BB25_45;
	and.b32  	%r60, %r48, 7;
	setp.lt.u32 	%p12, %r49, 8;
	@%p12 bra 	$L__BB25_39;
	cvt.u64.u32 	%rd30, %r459;
	add.s64 	%rd31, %rd53, %rd30;
	shl.b64 	%rd32, %rd31, 2;
	add.s64 	%rd33, %rd2, %rd32;
	ld.global.u32 	%r187, [%rd33];
	add.s32 	%r188, %r187, %r469;
	ld.global.u32 	%r189, [%rd33+1024];
	add.s32 	%r190, %r189, %r188;
	ld.global.u32 	%r191, [%rd33+2048];
	add.s32 	%r192, %r191, %r190;
	ld.global.u32 	%r193, [%rd33+3072];
	add.s32 	%r194, %r193, %r192;
	ld.global.u32 	%r195, [%rd33+4096];
	add.s32 	%r196, %r195, %r194;
	ld.global.u32 	%r197, [%rd33+5120];
	add.s32 	%r198, %r197, %r196;
	ld.global.u32 	%r199, [%rd33+6144];
	add.s32 	%r200, %r199, %r198;
	ld.global.u32 	%r201, [%rd33+7168];
	add.s32 	%r469, %r201, %r200;
	add.s32 	%r459, %r459, 2048;
$L__BB25_39:
	setp.eq.s32 	%p13, %r60, 0;
	@%p13 bra 	$L__BB25_45;
	and.b32  	%r66, %r48, 3;
	setp.lt.u32 	%p14, %r60, 4;
	@%p14 bra 	$L__BB25_42;
	cvt.u64.u32 	%rd34, %r459;
	add.s64 	%rd35, %rd53, %rd34;
	shl.b64 	%rd36, %rd35, 2;
	add.s64 	%rd37, %rd2, %rd36;
	ld.global.u32 	%r203, [%rd37];
	add.s32 	%r204, %r203, %r469;
	ld.global.u32 	%r205, [%rd37+1024];
	add.s32 	%r206, %r205, %r204;
	ld.global.u32 	%r207, [%rd37+2048];
	add.s32 	%r208, %r207, %r206;
	ld.global.u32 	%r209, [%rd37+3072];
	add.s32 	%r469, %r209, %r208;
	add.s32 	%r459, %r459, 1024;
$L__BB25_42:
	setp.eq.s32 	%p15, %r66, 0;
	@%p15 bra 	$L__BB25_45;
	cvt.u64.u32 	%rd38, %r459;
	add.s64 	%rd39, %rd53, %rd38;
	shl.b64 	%rd40, %rd39, 2;
	add.s64 	%rd55, %rd2, %rd40;
	neg.s32 	%r467, %r66;
$L__BB25_44:
	.pragma "nounroll";
	ld.global.u32 	%r210, [%rd55];
	add.s32 	%r469, %r210, %r469;
	add.s64 	%rd55, %rd55, 1024;
	add.s32 	%r467, %r467, 1;
	setp.ne.s32 	%p16, %r467, 0;
	@%p16 bra 	$L__BB25_44;
$L__BB25_45:
	// begin inline asm
	mov.u32 %r211, %laneid;
	// end inline asm
	mov.b32 	%r214, 1;
	mov.b32 	%r235, 31;
	mov.b32 	%r236, -1;
	// begin inline asm
	shfl.sync.down.b32 %r212, %r469, %r214, %r235, %r236;
	// end inline asm
	setp.gt.s32 	%p17, %r211, 30;
	selp.b32 	%r237, 0, %r212, %p17;
	add.s32 	%r218, %r237, %r469;
	mov.b32 	%r219, 2;
	// begin inline asm
	shfl.sync.down.b32 %r217, %r218, %r219, %r235, %r236;
	// end inline asm
	setp.gt.s32 	%p18, %r211, 29;
	selp.b32 	%r238, 0, %r217, %p18;
	add.s32 	%r223, %r218, %r238;
	mov.b32 	%r224, 4;
	// begin inline asm
	shfl.sync.down.b32 %r222, %r223, %r224, %r235, %r236;
	// end inline asm
	setp.gt.s32 	%p19, %r211, 27;
	selp.b32 	%r239, 0, %r222, %p19;
	add.s32 	%r228, %r223, %r239;
	mov.b32 	%r229, 8;
	// begin inline asm
	shfl.sync.down.b32 %r227, %r228, %r229, %r235, %r236;
	// end inline asm
	setp.gt.s32 	%p20, %r211, 23;
	selp.b32 	%r240, 0, %r227, %p20;
	add.s32 	%r233, %r228, %r240;
	mov.b32 	%r234, 16;
	// begin inline asm
	shfl.sync.down.b32 %r232, %r233, %r234, %r235, %r236;
	// end inline asm
	setp.gt.s32 	%p21, %r211, 15;
	selp.b32 	%r241, 0, %r232, %p21;
	add.s32 	%r470, %r233, %r241;
	setp.ne.s32 	%p22, %r211, 0;
	@%p22 bra 	$L__BB25_47;
	shr.u32 	%r242, %r43, 3;
	and.b32  	%r243, %r242, 124;
	mov.u32 	%r244, _ZZN3cub18CUB_300001_SM_10006detail6reduce28DeviceReduceSingleTileKernelINS2_10policy_hubIiyN4cuda3std3__44plusIiEEE10Policy1000EN6thrust24THRUST_300001_SM_1000_NS6detail15normal_iteratorINSD_10device_ptrIiEEEEPiyS9_iiNS7_10__identityEEEvT0_T1_T2_T3_T4_T6_E12temp_storage;
	add.s32 	%r245, %r244, %r243;
	st.shared.u32 	[%r245+8], %r470;
$L__BB25_47:
	bar.sync 	0;
	setp.ne.s32 	%p23, %r43, 0;
	@%p23 bra 	$L__BB25_49;
	ld.shared.u32 	%r246, [_ZZN3cub18CUB_300001_SM_10006detail6reduce28DeviceReduceSingleTileKernelINS2_10policy_hubIiyN4cuda3std3__44plusIiEEE10Policy1000EN6thrust24THRUST_300001_SM_1000_NS6detail15normal_iteratorINSD_10device_ptrIiEEEEPiyS9_iiNS7_10__identityEEEvT0_T1_T2_T3_T4_T6_E12temp_storage+12];
	add.s32 	%r247, %r246, %r470;
	ld.shared.u32 	%r248, [_ZZN3cub18CUB_300001_SM_10006detail6reduce28DeviceReduceSingleTileKernelINS2_10policy_hubIiyN4cuda3std3__44plusIiEEE10Policy1000EN6thrust24THRUST_300001_SM_1000_NS6detail15normal_iteratorINSD_10device_ptrIiEEEEPiyS9_iiNS7_10__identityEEEvT0_T1_T2_T3_T4_T6_E12temp_storage+16];
	add.s32 	%r249, %r247, %r248;
	ld.shared.u32 	%r250, [_ZZN3cub18CUB_300001_SM_10006detail6reduce28DeviceReduceSingleTileKernelINS2_10policy_hubIiyN4cuda3std3__44plusIiEEE10Policy1000EN6thrust24THRUST_300001_SM_1000_NS6detail15normal_iteratorINSD_10device_ptrIiEEEEPiyS9_iiNS7_10__identityEEEvT0_T1_T2_T3_T4_T6_E12temp_storage+20];
	add.s32 	%r251, %r249, %r250;
	ld.shared.u32 	%r252, [_ZZN3cub18CUB_300001_SM_10006detail6reduce28DeviceReduceSingleTileKernelINS2_10policy_hubIiyN4cuda3std3__44plusIiEEE10Policy1000EN6thrust24THRUST_300001_SM_1000_NS6detail15normal_iteratorINSD_10device_ptrIiEEEEPiyS9_iiNS7_10__identityEEEvT0_T1_T2_T3_T4_T6_E12temp_storage+24];
	add.s32 	%r253, %r251, %r252;
	ld.shared.u32 	%r254, [_ZZN3cub18CUB_300001_SM_10006detail6reduce28DeviceReduceSingleTileKernelINS2_10policy_hubIiyN4cuda3std3__44plusIiEEE10Policy1000EN6thrust24THRUST_300001_SM_1000_NS6detail15normal_iteratorINSD_10device_ptrIiEEEEPiyS9_iiNS7_10__identityEEEvT0_T1_T2_T3_T4_T6_E12temp_storage+28];
	add.s32 	%r255, %r253, %r254;
	ld.shared.u32 	%r256, [_ZZN3cub18CUB_300001_SM_10006detail6reduce28DeviceReduceSingleTileKernelINS2_10policy_hubIiyN4cuda3std3__44plusIiEEE10Policy1000EN6thrust24THRUST_300001_SM_1000_NS6detail15normal_iteratorINSD_10device_ptrIiEEEEPiyS9_iiNS7_10__identityEEEvT0_T1_T2_T3_T4_T6_E12temp_storage+32];
	add.s32 	%r257, %r255, %r256;
	ld.shared.u32 	%r258, [_ZZN3cub18CUB_300001_SM_10006detail6reduce28DeviceReduceSingleTileKernelINS2_10policy_hubIiyN4cuda3std3__44plusIiEEE10Policy1000EN6thrust24THRUST_300001_SM_1000_NS6detail15normal_iteratorINSD_10device_ptrIiEEEEPiyS9_iiNS7_10__identityEEEvT0_T1_T2_T3_T4_T6_E12temp_storage+36];
	add.s32 	%r470, %r257, %r258;
$L__BB25_49:
	mov.u32 	%r432, %tid.x;
	setp.ne.s32 	%p57, %r432, 0;
	@%p57 bra 	$L__BB25_51;
	add.s32 	%r433, %r470, %r81;
	st.global.u32 	[%rd1], %r433;
$L__BB25_51:
	ret;

}
	// .globl	_ZN3cub18CUB_300001_SM_10006detail6reduce18DeviceReduceKernelINS2_10policy_hubIiyN4cuda3std3__44plusIiEEE10Policy1000EN6thrust24THRUST_300001_SM_1000_NS6detail15normal_iteratorINSD_10device_ptrIiEEEEyS9_iNS7_10__identityEEEvT0_PT3_T1_NS0_13GridEvenShareISN_EET2_T4_
.visible .entry _ZN3cub18CUB_300001_SM_10006detail6reduce18DeviceReduceKernelINS2_10policy_hubIiyN4cuda3std3__44plusIiEEE10Policy1000EN6thrust24THRUST_300001_SM_1000_NS6detail15normal_iteratorINSD_10device_ptrIiEEEEyS9_iNS7_10__identityEEEvT0_PT3_T1_NS0_13GridEvenShareISN_EET2_T4_(
	.param .align 8 .b8 _ZN3cub18CUB_300001_SM_10006detail6reduce18DeviceReduceKernelINS2_10policy_hubIiyN4cuda3std3__44plusIiEEE10Policy1000EN6thrust24THRUST_300001_SM_1000_NS6detail15normal_iteratorINSD_10device_ptrIiEEEEyS9_iNS7_10__identityEEEvT0_PT3_T1_NS0_13GridEvenShareISN_EET2_T4__param_0[8],
	.param .u64 .ptr .align 1 _ZN3cub18CUB_300001_SM_10006detail6reduce18DeviceReduceKernelINS2_10policy_hubIiyN4cuda3std3__44plusIiEEE10Policy1000EN6thrust24THRUST_300001_SM_1000_NS6detail15normal_iteratorINSD_10device_ptrIiEEEEyS9_iNS7_10__identityEEEvT0_PT3_T1_NS0_13GridEvenShareISN_EET2_T4__param_1,
	.param .u64 _ZN3cub18CUB_300001_SM_10006detail6reduce18DeviceReduceKernelINS2_10policy_hubIiyN4cuda3std3__44plusIiEEE10Policy1000EN6thrust24THRUST_300001_SM_1000_NS6detail15normal_iteratorINSD_10device_ptrIiEEEEyS9_iNS7_10__identityEEEvT0_PT3_T1_NS0_13GridEvenShareISN_EET2_T4__param_2,
	.param .align 8 .b8 _ZN3cub18CUB_300001_SM_10006detail6reduce18DeviceReduceKernelINS2_10policy_hubIiyN4cuda3std3__44plusIiEEE10Policy1000EN6thrust24THRUST_300001_SM_1000_NS6detail15normal_iteratorINSD_10device_ptrIiEEEEyS9_iNS7_10__identityEEEvT0_PT3_T1_NS0_13GridEvenShareISN_EET2_T4__param_3[72],
	.param .align 1 .b8 _ZN3cub18CUB_300001_SM_10006detail6reduce18DeviceReduceKernelINS2_10policy_hubIiyN4cuda3std3__44plusIiEEE10Policy1000EN6thrust24THRUST_300001_SM_1000_NS6detail15normal_iteratorINSD_10device_ptrIiEEEEyS9_iNS7_10__identityEEEvT0_PT3_T1_NS0_13GridEvenShareISN_EET2_T4__param_4[1],
	.param .align 1 .b8 _ZN3cub18CUB_300001_SM_10006detail6reduce18DeviceReduceKernelINS2_10policy_hubIiyN4cuda3std3__44plusIiEEE10Policy1000EN6thrust24THRUST_300001_SM_1000_NS6detail15normal_iteratorINSD_10device_ptrIiEEEEyS9_iNS7_10__identityEEEvT0_PT3_T1_NS0_13GridEvenShareISN_EET2_T4__param_5[1]
)
.maxntid 256
{
	.reg .pred 	%p<57>;
	.reg .b16 	%rs<4>;
	.reg .b32 	%r<502>;
	.reg .b64 	%rd<78>;
	// demoted variable
	.shared .align 4 .b8 _ZZN3cub18CUB_300001_SM_10006detail6reduce18DeviceReduceKernelINS2_10policy_hubIiyN4cuda3std3__44plusIiEEE10Policy1000EN6thrust24THRUST_300001_SM_1000_NS6detail15normal_iteratorINSD_10device_ptrIiEEEEyS9_iNS7_10__identityEEEvT0_PT3_T1_NS0_13GridEvenShareISN_EET2_T4_E12temp_storage[44];
	ld.param.u64 	%rd1, [_ZN3cub18CUB_300001_SM_10006detail6reduce18DeviceReduceKernelINS2_10policy_hubIiyN4cuda3std3__44plusIiEEE10Policy1000EN6thrust24THRUST_300001_SM_1000_NS6detail15normal_iteratorINSD_10device_ptrIiEEEEyS9_iNS7_10__identityEEEvT0_PT3_T1_NS0_13GridEvenShareISN_EET2_T4__param_3+32];
	ld.param.u32 	%r1, [_ZN3cub18CUB_300001_SM_10006detail6reduce18DeviceReduceKernelINS2_10policy_hubIiyN4cuda3std3__44plusIiEEE10Policy1000EN6thrust24THRUST_300001_SM_1000_NS6detail15normal_iteratorINSD_10device_ptrIiEEEEyS9_iNS7_10__identityEEEvT0_PT3_T1_NS0_13GridEvenShareISN_EET2_T4__param_3+40];
	ld.param.u64 	%rd25, [_ZN3cub18CUB_300001_SM_10006detail6reduce18DeviceReduceKernelINS2_10policy_hubIiyN4cuda3std3__44plusIiEEE10Policy1000EN6thrust24THRUST_300001_SM_1000_NS6detail15normal_iteratorINSD_10device_ptrIiEEEEyS9_iNS7_10__identityEEEvT0_PT3_T1_NS0_13GridEvenShareISN_EET2_T4__param_0];
	cvta.to.global.u64 	%rd2, %rd25;
	mov.u32 	%r2, %ctaid.x;
	shl.b32 	%r88, %r1, 12;
	cvt.s64.s32 	%rd3, %r88;
	shl.b32 	%r89, %r2, 12;
	cvt.u64.u32 	%rd4, %r89;
	sub.s64 	%rd5, %rd1, %rd4;
	setp.gt.u64 	%p1, %rd5, 4095;
	@%p1 bra 	$L__BB26_25;
	cvt.u32.u64 	%r287, %rd4;
	cvt.u32.u64 	%r3, %rd1;
	sub.s32 	%r4, %r3, %r287;
	mov.u32 	%r5, %tid.x;
	setp.ge.s32 	%p23, %r5, %r4;
	mov.b32 	%r482, 0;
	mov.u32 	%r471, %r5;
	@%p23 bra 	$L__BB26_3;
	add.s32 	%r289, %r287, %r5;
	mul.wide.u32 	%rd51, %r289, 4;
	add.s64 	%rd52, %rd2, %rd51;
	ld.global.u32 	%r482, [%rd52];
	add.s32 	%r471, %r5, 256;
$L__BB26_3:
	setp.ge.s32 	%p24, %r471, %r4;
	@%p24 bra 	$L__BB26_16;
	not.b32 	%r292, %r471;
	add.s32 	%r293, %r292, %r3;
	sub.s32 	%r294, %r293, %r287;
	shr.u32 	%r295, %r294, 8;
	add.s32 	%r10, %r295, 1;
	and.b32  	%r11, %r10, 15;
	setp.lt.u32 	%p25, %r294, 3840;
	@%p25 bra 	$L__BB26_7;
	and.b32  	%r296, %r10, 33554416;
	neg.s32 	%r467, %r296;
	mul.wide.u32 	%rd53, %r2, 16384;
	mul.wide.u32 	%rd54, %r471, 4;
	or.b64  	%rd55, %rd53, %rd54;
	add.s64 	%rd56, %rd55, %rd2;
	add.s64 	%rd72, %rd56, 8192;
$L__BB26_6:
	.pragma "nounroll";
	ld.global.u32 	%r297, [%rd72+-8192];
	add.s32 	%r298, %r297, %r482;
	ld.global.u32 	%r299, [%rd72+-7168];
	add.s32 	%r300, %r299, %r298;
	ld.global.u32 	%r301, [%rd72+-6144];
	add.s32 	%r302, %r301, %r300;
	ld.global.u32 	%r303, [%rd72+-5120];
	add.s32 	%r304, %r303, %r302;
	ld.global.u32 	%r305, [%rd72+-4096];
	add.s32 	%r306, %r305, %r304;
	ld.global.u32 	%r307, [%rd72+-3072];
	add.s32 	%r308, %r307, %r306;
	ld.global.u32 	%r309, [%rd72+-2048];
	add.s32 	%r310, %r309, %r308;
	ld.global.u32 	%r311, [%rd72+-1024];
	add.s32 	%r312, %r311, %r310;
	ld.global.u32 	%r313, [%rd72];
	add.s32 	%r314, %r313, %r312;
	ld.global.u32 	%r315, [%rd72+1024];
	add.s32 	%r316, %r315, %r314;
	ld.global.u32 	%r317, [%rd72+2048];
	add.s32 	%r318, %r317, %r316;
	ld.global.u32 	%r319, [%rd72+3072];
	add.s32 	%r320, %r319, %r318;
	ld.global.u32 	%r321, [%rd72+4096];
	add.s32 	%r322, %r321, %r320;
	ld.global.u32 	%r323, [%rd72+5120];
	add.s32 	%r324, %r323, %r322;
	ld.global.u32 	%r325, [%rd72+6144];
	add.s32 	%r326, %r325, %r324;
	ld.global.u32 	%r327, [%rd72+7168];
	add.s32 	%r482, %r327, %r326;
	add.s32 	%r471, %r471, 4096;
	add.s32 	%r467, %r467, 16;
	add.s64 	%rd72, %rd72, 16384;
	setp.ne.s32 	%p26, %r467, 0;
	@%p26 bra 	$L__BB26_6;
$L__BB26_7:
	setp.eq.s32 	%p27, %r11, 0;
	@%p27 bra 	$L__BB26_16;
	and.b32  	%r22, %r10, 7;
	setp.lt.u32 	%p28, %r11, 8;
	@%p28 bra 	$L__BB26_10;
	cvt.s64.s32 	%rd57, %r471;
	add.s64 	%rd58, %rd57, %rd4;
	shl.b64 	%rd59, %rd58, 2;
	add.s64 	%rd60, %rd2, %rd59;
	ld.global.u32 	%r329, [%rd60];
	add.s32 	%r330, %r329, %r482;
	ld.global.u32 	%r331, [%rd60+1024];
	add.s32 	%r332, %r331, %r330;
	ld.global.u32 	%r333, [%rd60+2048];
	add.s32 	%r334, %r333, %r332;
	ld.global.u32 	%r335, [%rd60+3072];
	add.s32 	%r336, %r335, %r334;
	ld.global.u32 	%r337, [%rd60+4096];
	add.s32 	%r338, %r337, %r336;
	ld.global.u32 	%r339, [%rd60+5120];
	add.s32 	%r340, %r339, %r338;
	ld.global.u32 	%r341, [%rd60+6144];
	add.s32 	%r342, %r341, %r340;
	ld.global.u32 	%r343, [%rd60+7168];
	add.s32 	%r482, %r343, %r342;
	add.s32 	%r471, %r471, 2048;
$L__BB26_10:
	setp.eq.s32 	%p29, %r22, 0;
	@%p29 bra 	$L__BB26_16;
	and.b32  	%r28, %r10, 3;
	setp.lt.u32 	%p30, %r22, 4;
	@%p30 bra 	$L__BB26_13;
	cvt.s64.s32 	%rd61, %r471;
	add.s64 	%rd62, %rd61, %rd4;
	shl.b64 	%rd63, %rd62, 2;
	add.s64 	%rd64, %rd2, %rd63;
	ld.global.u32 	%r345, [%rd64];
	add.s32 	%r346, %r345, %r482;
	ld.global.u32 	%r347, [%rd64+1024];
	add.s32 	%r348, %r347, %r346;
	ld.global.u32 	%r349, [%rd64+2048];
	add.s32 	%r350, %r349, %r348;
	ld.global.u32 	%r351, [%rd64+3072];
	add.s32 	%r482, %r351, %r350;
	add.s32 	%r471, %r471, 1024;
$L__BB26_13:
	setp.eq.s32 	%p31, %r28, 0;
	@%p31 bra 	$L__BB26_16;
	mul.wide.u32 	%rd65, %r2, 16384;
	add.s64 	%rd9, %rd2, %rd65;
	neg.s32 	%r479, %r28;
$L__BB26_15:
	.pragma "nounroll";
	mul.wide.s32 	%rd66, %r471, 4;
	add.s64 	%rd67, %rd9, %rd66;
	ld.global.u32 	%r352, [%rd67];
	add.s32 	%r482, %r352, %r482;
	add.s32 	%r471, %r471, 256;
	add.s32 	%r479, %r479, 1;
	setp.ne.s32 	%p32, %r479, 0;
	@%p32 bra 	$L__BB26_15;
$L__BB26_16:
	setp.lt.s32 	%p33, %r4, 256;
	@%p33 bra 	$L__BB26_21;
	// begin inline asm
	mov.u32 %r416, %laneid;
	// end inline asm
	mov.b32 	%r419, 1;
	mov.b32 	%r440, 31;
	mov.b32 	%r441, -1;
	// begin inline asm
	shfl.sync.down.b32 %r417, %r482, %r419, %r440, %r441;
	// end inline asm
	setp.gt.s32 	%p49, %r416, 30;
	selp.b32 	%r442, 0, %r417, %p49;
	add.s32 	%r423, %r442, %r482;
	mov.b32 	%r424, 2;
	// begin inline asm
	shfl.sync.down.b32 %r422, %r423, %r424, %r440, %r441;
	// end inline asm
	setp.gt.s32 	%p50, %r416, 29;
	selp.b32 	%r443, 0, %r422, %p50;
	add.s32 	%r428, %r423, %r443;
	mov.b32 	%r429, 4;
	// begin inline asm
	shfl.sync.down.b32 %r427, %r428, %r429, %r440, %r441;
	// end inline asm
	setp.gt.s32 	%p51, %r416, 27;
	selp.b32 	%r444, 0, %r427, %p51;
	add.s32 	%r433, %r428, %r444;
	mov.b32 	%r434, 8;
	// begin inline asm
	shfl.sync.down.b32 %r432, %r433, %r434, %r440, %r441;
	// end inline asm
	setp.gt.s32 	%p52, %r416, 23;
	selp.b32 	%r445, 0, %r432, %p52;
	add.s32 	%r438, %r433, %r445;
	mov.b32 	%r439, 16;
	// begin inline asm
	shfl.sync.down.b32 %r437, %r438, %r439, %r440, %r441;
	// end inline asm
	setp.gt.s32 	%p53, %r416, 15;
	selp.b32 	%r446, 0, %r437, %p53;
	add.s32 	%r501, %r438, %r446;
	setp.ne.s32 	%p54, %r416, 0;
	@%p54 bra 	$L__BB26_19;
	shr.u32 	%r447, %r5, 3;
	and.b32  	%r448, %r447, 124;
	mov.u32 	%r449, _ZZN3cub18CUB_300001_SM_10006detail6reduce18DeviceReduceKernelINS2_10policy_hubIiyN4cuda3std3__44plusIiEEE10Policy1000EN6thrust24THRUST_300001_SM_1000_NS6detail15normal_iteratorINSD_10device_ptrIiEEEEyS9_iNS7_10__identityEEEvT0_PT3_T1_NS0_13GridEvenShareISN_EET2_T4_E12temp_storage;
	add.s32 	%r450, %r449, %r448;
	st.shared.u32 	[%r450+8], %r501;
$L__BB26_19:
	bar.sync 	0;
	setp.ne.s32 	%p55, %r5, 0;
	@%p55 bra 	$L__BB26_46;
	ld.shared.u32 	%r451, [_ZZN3cub18CUB_300001_SM_10006detail6reduce18DeviceReduceKernelINS2_10policy_hubIiyN4cuda3std3__44plusIiEEE10Policy1000EN6thrust24THRUST_300001_SM_1000_NS6detail15normal_iteratorINSD_10device_ptrIiEEEEyS9_iNS7_10__identityEEEvT0_PT3_T1_NS0_13GridEvenShareISN_EET2_T4_E12temp_storage+12];
	add.s32 	%r452, %r451, %r501;
	ld.shared.u32 	%r453, [_ZZN3cub18CUB_300001_SM_10006detail6reduce18DeviceReduceKernelINS2_10policy_hubIiyN4cuda3std3__44plusIiEEE10Policy1000EN6thrust24THRUST_300001_SM_1000_NS6detail15normal_iteratorINSD_10device_ptrIiEEEEyS9_iNS7_10__identityEEEvT0_PT3_T1_NS0_13GridEvenShareISN_EET2_T4_E12temp_storage+16];
	add.s32 	%r454, %r452, %r453;
	ld.shared.u32 	%r455, [_ZZN3cub18CUB_300001_SM_10006detail6reduce18DeviceReduceKernelINS2_10policy_hubIiyN4cuda3std3__44plusIiEEE10Policy1000EN6thrust24THRUST_300001_SM_1000_NS6detail15normal_iteratorINSD_10device_ptrIiEEEEyS9_iNS7_10__identityEEEvT0_PT3_T1_NS0_13GridEvenShareISN_EET2_T4_E12temp_storage+20];
	add.s32 	%r456, %r454, %r455;
	ld.shared.u32 	%r457, [_ZZN3cub18CUB_300001_SM_10006detail6reduce18DeviceReduceKernelINS2_10policy_hubIiyN4cuda3std3__44plusIiEEE10Policy1000EN6thrust24THRUST_300001_SM_1000_NS6detail15normal_iteratorINSD_10device_ptrIiEEEEyS9_iNS7_10__identityEEEvT0_PT3_T1_NS0_13GridEvenShareISN_EET2_T4_E12temp_storage+24];
	add.s32 	%r458, %r456, %r457;
	ld.shared.u32 	%r459, [_ZZN3cub18CUB_300001_SM_10006detail6reduce18DeviceReduceKernelINS2_10policy_hubIiyN4cuda3std3__44plusIiEEE10Policy1000EN6thrust24THRUST_300001_SM_1000_NS6detail15normal_iteratorINSD_10device_ptrIiEEEEyS9_iNS7_10__identityEEEvT0_PT3_T1_NS0_13GridEvenShareISN_EET2_T4_E12temp_storage+28];
	add.s32 	%r460, %r458, %r459;
	ld.shared.u32 	%r461, [_ZZN3cub18CUB_300001_SM_10006detail6reduce18DeviceReduceKernelINS2_10policy_hubIiyN4cuda3std3__44plusIiEEE10Policy1000EN6thrust24THRUST_300001_SM_1000_NS6detail15normal_iteratorINSD_10device_ptrIiEEEEyS9_iNS7_10__identityEEEvT0_PT3_T1_NS0_13GridEvenShareISN_EET2_T4_E12temp_storage+32];
	add.s32 	%r462, %r460, %r461;
	ld.shared.u32 	%r463, [_ZZN3cub18CUB_300001_SM_10006detail6reduce18DeviceReduceKernelINS2_10policy_hubIiyN4cuda3std3__44plusIiEEE10Policy1000EN6thrust24THRUST_300001_SM_1000_NS6detail15normal_iteratorINSD_10device_ptrIiEEEEyS9_iNS7_10__identityEEEvT0_PT3_T1_NS0_13GridEvenShareISN_EET2_T4_E12temp_storage+36];
	add.s32 	%r501, %r462, %r463;
	bra.uni 	$L__BB26_46;
$L__BB26_21:
	// begin inline asm
	mov.u32 %r353, %laneid;
	// end inline asm
	and.b32  	%r379, %r5, 992;
	add.s32 	%r380, %r379, 32;
	setp.gt.s32 	%p34, %r380, %r4;
	not.b32 	%r381, %r379;
	add.s32 	%r382, %r4, %r381;
	selp.b32 	%r377, %r382, 31, %p34;
	mov.b32 	%r356, 1;
	mov.b32 	%r378, -1;
	// begin inline asm
	shfl.sync.down.b32 %r354, %r482, %r356, %r377, %r378;
	// end inline asm
	setp.lt.s32 	%p35, %r353, %r377;
	selp.b32 	%r383, %r354, 0, %p35;
	add.s32 	%r360, %r383, %r482;
	mov.b32 	%r361, 2;
	// begin inline asm
	shfl.sync.down.b32 %r359, %r360, %r361, %r377, %r378;
	// end inline asm
	add.s32 	%r384, %r353, 2;
	setp.gt.s32 	%p36, %r384, %r377;
	selp.b32 	%r385, 0, %r359, %p36;
	add.s32 	%r365, %r360, %r385;
	mov.b32 	%r366, 4;
	// begin inline asm
	shfl.sync.down.b32 %r364, %r365, %r366, %r377, %r378;
	// end inline asm
	add.s32 	%r386, %r353, 4;
	setp.gt.s32 	%p37, %r386, %r377;
	selp.b32 	%r387, 0, %r364, %p37;
	add.s32 	%r370, %r365, %r387;
	mov.b32 	%r371, 8;
	// begin inline asm
	shfl.sync.down.b32 %r369, %r370, %r371, %r377, %r378;
	// end inline asm
	add.s32 	%r388, %r353, 8;
	setp.gt.s32 	%p38, %r388, %r377;
	selp.b32 	%r389, 0, %r369, %p38;
	add.s32 	%r375, %r370, %r389;
	mov.b32 	%r376, 16;
	// begin inline asm
	shfl.sync.down.b32 %r374, %r375, %r376, %r377, %r378;
	// end inline asm
	add.s32 	%r390, %r353, 16;
	setp.gt.s32 	%p39, %r390, %r377;
	selp.b32 	%r391, 0, %r374, %p39;
	add.s32 	%r501, %r375, %r391;
	setp.ne.s32 	%p40, %r353, 0;
	@%p40 bra 	$L__BB26_23;
	shr.u32 	%r392, %r5, 3;
	and.b32  	%r393, %r392, 124;
	mov.u32 	%r394, _ZZN3cub18CUB_300001_SM_10006detail6reduce18DeviceReduceKernelINS2_10policy_hubIiyN4cuda3std3__44plusIiEEE10Policy1000EN6thrust24THRUST_300001_SM_1000_NS6detail15normal_iteratorINSD_10device_ptrIiEEEEyS9_iNS7_10__identityEEEvT0_PT3_T1_NS0_13GridEvenShareISN_EET2_T4_E12temp_storage;
	add.s32 	%r395, %r394, %r393;
	st.shared.u32 	[%r395+8], %r501;
$L__BB26_23:
	bar.sync 	0;
	setp.ne.s32 	%p41, %r5, 0;
	@%p41 bra 	$L__BB26_46;
	setp.gt.s32 	%p42, %r4, 32;
	ld.shared.u32 	%r396, [_ZZN3cub18CUB_300001_SM_10006detail6reduce18DeviceReduceKernelINS2_10policy_hubIiyN4cuda3std3__44plusIiEEE10Policy1000EN6thrust24THRUST_300001_SM_1000_NS6detail15normal_iteratorINSD_10device_ptrIiEEEEyS9_iNS7_10__identityEEEvT0_PT3_T1_NS0_13GridEvenShareISN_EET2_T4_E12temp_storage+12];
	selp.b32 	%r397, %r396, 0, %p42;
	add.s32 	%r398, %r397, %r501;
	setp.gt.s32 	%p43, %r4, 64;
	ld.shared.u32 	%r399, [_ZZN3cub18CUB_300001_SM_10006detail6reduce18DeviceReduceKernelINS2_10policy_hubIiyN4cuda3std3__44plusIiEEE10Policy1000EN6thrust24THRUST_300001_SM_1000_NS6detail15normal_iteratorINSD_10device_ptrIiEEEEyS9_iNS7_10__identityEEEvT0_PT3_T1_NS0_13GridEvenShareISN_EET2_T4_E12temp_storage+16];
	selp.b32 	%r400, %r399, 0, %p43;
	add.s32 	%r401, %r398, %r400;
	setp.gt.s32 	%p44, %r4, 96;
	ld.shared.u32 	%r402, [_ZZN3cub18CUB_300001_SM_10006detail6reduce18DeviceReduceKernelINS2_10policy_hubIiyN4cuda3std3__44plusIiEEE10Policy1000EN6thrust24THRUST_300001_SM_1000_NS6detail15normal_iteratorINSD_10device_ptrIiEEEEyS9_iNS7_10__identityEEEvT0_PT3_T1_NS0_13GridEvenShareISN_EET2_T4_E12temp_storage+20];
	selp.b32 	%r403, %r402, 0, %p44;
	add.s32 	%r404, %r401, %r403;
	setp.gt.s32 	%p45, %r4, 128;
	ld.shared.u32 	%r405, [_ZZN3cub18CUB_300001_SM_10006detail6reduce18DeviceReduceKernelINS2_10policy_hubIiyN4cuda3std3__44plusIiEEE10Policy1000EN6thrust24THRUST_300001_SM_1000_NS6detail15normal_iteratorINSD_10device_ptrIiEEEEyS9_iNS7_10__identityEEEvT0_PT3_T1_NS0_13GridEvenShareISN_EET2_T4_E12temp_storage+24];
	selp.b32 	%r406, %r405, 0, %p45;
	add.s32 	%r407, %r404, %r406;
	setp.gt.s32 	%p46, %r4, 160;
	ld.shared.u32 	%r408, [_ZZN3cub18CUB_300001_SM_10006detail6reduce18DeviceReduceKernelINS2_10policy_hubIiyN4cuda3std3__44plusIiEEE10Policy1000EN6thrust24THRUST_300001_SM_1000_NS6detail15normal_iteratorINSD_10device_ptrIiEEEEyS9_iNS7_10__identityEEEvT0_PT3_T1_NS0_13GridEvenShareISN_EET2_T4_E12temp_storage+28];
	selp.b32 	%r409, %r408, 0, %p46;
	add.s32 	%r410, %r407, %r409;
	setp.gt.s32 	%p47, %r4, 192;
	ld.shared.u32 	%r411, [_ZZN3cub18CUB_300001_SM_10006detail6reduce18DeviceReduceKernelINS2_10policy_hubIiyN4cuda3std3__44plusIiEEE10Policy1000EN6thrust24THRUST_300001_SM_1000_NS6detail15normal_iteratorINSD_10device_ptrIiEEEEyS9_iNS7_10__identityEEEvT0_PT3_T1_NS0_13GridEvenShareISN_EET2_T4_E12temp_storage+32];
	selp.b32 	%r412, %r411, 0, %p47;
	add.s32 	%r413, %r410, %r412;
	setp.gt.s32 	%p48, %r4, 224;
	ld.shared.u32 	%r414, [_ZZN3cub18CUB_300001_SM_10006detail6reduce18DeviceReduceKernelINS2_10policy_hubIiyN4cuda3std3__44plusIiEEE10Policy1000EN6thrust24THRUST_300001_SM_1000_NS6detail15normal_iteratorINSD_10device_ptrIiEEEEyS9_iNS7_10__identityEEEvT0_PT3_T1_NS0_13GridEvenShareISN_EET2_T4_E12temp_storage+36];
	selp.b32 	%r415, %r414, 0, %p48;
	add.s32 	%r501, %r413, %r415;
	bra.uni 	$L__BB26_46;
$L__BB26_25:
	cvt.u32.u64 	%r90, %rd4;
	mov.u32 	%r46, %tid.x;
	add.s32 	%r91, %r46, %r90;
	mul.wide.u32 	%rd26, %r91, 4;
	add.s64 	%rd27, %rd2, %rd26;
	ld.global.u32 	%r92, [%rd27];
	ld.global.u32 	%r93, [%rd27+1024];
	ld.global.u32 	%r94, [%rd27+2048];
	ld.global.u32 	%r95, [%rd27+3072];
	ld.global.u32 	%r96, [%rd27+4096];
	ld.global.u32 	%r97, [%rd27+5120];
	ld.global.u32 	%r98, [%rd27+6144];
	ld.global.u32 	%r99, [%rd27+7168];
	ld.global.u32 	%r100, [%rd27+8192];
	ld.global.u32 	%r101, [%rd27+9216];
	ld.global.u32 	%r102, [%rd27+10240];
	ld.global.u32 	%r103, [%rd27+11264];
	ld.global.u32 	%r104, [%rd27+12288];
	ld.global.u32 	%r105, [%rd27+13312];
	ld.global.u32 	%r106, [%rd27+14336];
	ld.global.u32 	%r107, [%rd27+15360];
	add.s32 	%r108, %r93, %r92;
	add.s32 	%r109, %r94, %r108;
	add.s32 	%r110, %r95, %r109;
	add.s32 	%r111, %r96, %r110;
	add.s32 	%r112, %r97, %r111;
	add.s32 	%r113, %r98, %r112;
	add.s32 	%r114, %r99, %r113;
	add.s32 	%r115, %r100, %r114;
	add.s32 	%r116, %r101, %r115;
	add.s32 	%r117, %r102, %r116;
	add.s32 	%r118, %r103, %r117;
	add.s32 	%r119, %r104, %r118;
	add.s32 	%r120, %r105, %r119;
	add.s32 	%r121, %r106, %r120;
	add.s32 	%r500, %r107, %r121;
	setp.lt.u64 	%p2, %rd5, %rd3;
	@%p2 bra 	$L__BB26_42;
	cvt.u32.u64 	%r123, %rd3;
	cvt.u64.u32 	%rd28, %r46;
	add.s64 	%rd74, %rd4, %rd3;
	cvt.u32.u64 	%r48, %rd1;
	not.b32 	%r125, %r46;
	add.s32 	%r126, %r125, %r48;
	sub.s32 	%r127, %r126, %r123;
	sub.s32 	%r483, %r127, %r90;
	add.s64 	%rd29, %rd74, %rd28;
	shl.b64 	%rd30, %rd29, 2;
	add.s64 	%rd31, %rd30, %rd2;
	add.s64 	%rd73, %rd31, 8192;
	mov.b32 	%r484, 0;
	shl.b32 	%r128, %r1, 12;
	mov.u64 	%rd75, %rd4;
$L__BB26_27:
	cvt.s64.s32 	%rd15, %r128;
	add.s64 	%rd75, %rd75, %rd15;
	add.s64 	%rd32, %rd1, -4096;
	setp.gt.u64 	%p3, %rd75, %rd32;
	@%p3 bra 	$L__BB26_29;
	shl.b32 	%r129, %r1, 12;
	cvt.s64.s32 	%rd33, %r129;
	cvt.u64.u32 	%rd34, %r46;
	add.s64 	%rd35, %rd75, %rd34;
	shl.b64 	%rd36, %rd35, 2;
	add.s64 	%rd37, %rd2, %rd36;
	ld.global.u32 	%r130, [%rd37];
	ld.global.u32 	%r131, [%rd37+1024];
	ld.global.u32 	%r132, [%rd37+2048];
	ld.global.u32 	%r133, [%rd37+3072];
	ld.global.u32 	%r134, [%rd37+4096];
	ld.global.u32 	%r135, [%rd37+5120];
	ld.global.u32 	%r136, [%rd37+6144];
	ld.global.u32 	%r137, [%rd37+7168];
	ld.global.u32 	%r138, [%rd37+8192];
	ld.global.u32 	%r139, [%rd37+9216];
	ld.global.u32 	%r140, [%rd37+10240];
	ld.global.u32 	%r141, [%rd37+11264];
	ld.global.u32 	%r142, [%rd37+12288];
	ld.global.u32 	%r143, [%rd37+13312];
	ld.global.u32 	%r144, [%rd37+14336];
	ld.global.u32 	%r145, [%rd37+15360];
	add.s32 	%r146, %r130, %r500;
	add.s32 	%r147, %r131, %r146;
	add.s32 	%r148, %r132, %r147;
	add.s32 	%r149, %r133, %r148;
	add.s32 	%r150, %r134, %r149;
	add.s32 	%r151, %r135, %r150;
	add.s32 	%r152, %r136, %r151;
	add.s32 	%r153, %r137, %r152;
	add.s32 	%r154, %r138, %r153;
	add.s32 	%r155, %r139, %r154;
	add.s32 	%r156, %r140, %r155;
	add.s32 	%r157, %r141, %r156;
	add.s32 	%r158, %r142, %r157;
	add.s32 	%r159, %r143, %r158;
	add.s32 	%r160, %r144, %r159;
	add.s32 	%r500, %r145, %r160;
	sub.s64 	%rd38, %rd1, %rd75;
	setp.lt.u64 	%p4, %rd38, %rd33;
	add.s32 	%r484, %r484, 1;
	add.s64 	%rd74, %rd74, %rd33;
	sub.s32 	%r483, %r483, %r129;
	mul.wide.s32 	%rd39, %r129, 4;
	add.s64 	%rd73, %rd73, %rd39;
	@%p4 bra 	$L__BB26_42;
	bra.uni 	$L__BB26_27;
$L__BB26_29:
	setp.le.u64 	%p5, %rd1, %rd75;
	cvt.u32.u64 	%r161, %rd75;
	cvt.u32.u64 	%r162, %rd1;
	sub.s32 	%r163, %r162, %r161;
	setp.ge.s32 	%p6, %r46, %r163;
	or.pred  	%p7, %p5, %p6;
	@%p7 bra 	$L__BB26_42;
	cvt.u32.u64 	%r166, %rd15;
	cvt.u32.u64 	%r167, %rd4;
	not.b32 	%r168, %r46;
	add.s32 	%r169, %r168, %r48;
	add.s32 	%r170, %r166, %r167;
	sub.s32 	%r171, %r169, %r170;
	mul.lo.s32 	%r172, %r1, %r484;
	shl.b32 	%r173, %r172, 12;
	sub.s32 	%r174, %r171, %r173;
	shr.u32 	%r175, %r174, 8;
	add.s32 	%r56, %r175, 1;
	and.b32  	%r57, %r56, 15;
	setp.lt.u32 	%p8, %r174, 3840;
	mov.u32 	%r490, %r46;
	@%p8 bra 	$L__BB26_33;
	shr.u32 	%r176, %r483, 8;
	add.s32 	%r177, %r176, 1;
	and.b32  	%r178, %r177, 33554416;
	neg.s32 	%r486, %r178;
	mov.u32 	%r490, %r46;
$L__BB26_32:
	.pragma "nounroll";
	ld.global.u32 	%r179, [%rd73+-8192];
	add.s32 	%r180, %r179, %r500;
	ld.global.u32 	%r181, [%rd73+-7168];
	add.s32 	%r182, %r181, %r180;
	ld.global.u32 	%r183, [%rd73+-6144];
	add.s32 	%r184, %r183, %r182;
	ld.global.u32 	%r185, [%rd73+-5120];
	add.s32 	%r186, %r185, %r184;
	ld.global.u32 	%r187, [%rd73+-4096];
	add.s32 	%r188, %r187, %r186;
	ld.global.u32 	%r189, [%rd73+-3072];
	add.s32 	%r190, %r189, %r188;
	ld.global.u32 	%r191, [%rd73+-2048];
	add.s32 	%r192, %r191, %r190;
	ld.global.u32 	%r193, [%rd73+-1024];
	add.s32 	%r194, %r193, %r192;
	ld.global.u32 	%r195, [%rd73];
	add.s32 	%r196, %r195, %r194;
	ld.global.u32 	%r197, [%rd73+1024];
	add.s32 	%r198, %r197, %r196;
	ld.global.u32 	%r199, [%rd73+2048];
	add.s32 	%r200, %r199, %r198;
	ld.global.u32 	%r201, [%rd73+3072];
	add.s32 	%r202, %r201, %r200;
	ld.global.u32 	%r203, [%rd73+4096];
	add.s32 	%r204, %r203, %r202;
	ld.global.u32 	%r205, [%rd73+5120];
	add.s32 	%r206, %r205, %r204;
	ld.global.u32 	%r207, [%rd73+6144];
	add.s32 	%r208, %r207, %r206;
	ld.global.u32 	%r209, [%rd73+7168];
	add.s32 	%r500, %r209, %r208;
	add.s32 	%r490, %r490, 4096;
	add.s32 	%r486, %r486, 16;
	add.s64 	%rd73, %rd73, 16384;
	setp.ne.s32 	%p9, %r486, 0;
	@%p9 bra 	$L__BB26_32;
$L__BB26_33:
	setp.eq.s32 	%p10, %r57, 0;
	@%p10 bra 	$L__BB26_42;
	and.b32  	%r68, %r56, 7;
	setp.lt.u32 	%p11, %r57, 8;
	@%p11 bra 	$L__BB26_36;
	cvt.u64.u32 	%rd40, %r490;
	add.s64 	%rd41, %rd75, %rd40;
	shl.b64 	%rd42, %rd41, 2;
	add.s64 	%rd43, %rd2, %rd42;
	ld.global.u32 	%r211, [%rd43];
	add.s32 	%r212, %r211, %r500;
	ld.global.u32 	%r213, [%rd43+1024];
	add.s32 	%r214, %r213, %r212;
	ld.global.u32 	%r215, [%rd43+2048];
	add.s32 	%r216, %r215, %r214;
	ld.global.u32 	%r217, [%rd43+3072];
	add.s32 	%r218, %r217, %r216;
	ld.global.u32 	%r219, [%rd43+4096];
	add.s32 	%r220, %r219, %r218;
	ld.global.u32 	%r221, [%rd43+5120];
	add.s32 	%r222, %r221, %r220;
	ld.global.u32 	%r223, [%rd43+6144];
	add.s32 	%r224, %r223, %r222;
	ld.global.u32 	%r225, [%rd43+7168];
	add.s32 	%r500, %r225, %r224;
	add.s32 	%r490, %r490, 2048;
$L__BB26_36:
	setp.eq.s32 	%p12, %r68, 0;
	@%p12 bra 	$L__BB26_42;
	setp.lt.u32 	%p13, %r68, 4;
	@%p13 bra 	$L__BB26_39;
	cvt.u64.u32 	%rd44, %r490;
	add.s64 	%rd45, %rd75, %rd44;
	shl.b64 	%rd46, %rd45, 2;
	add.s64 	%rd47, %rd2, %rd46;
	ld.global.u32 	%r227, [%rd47];
	add.s32 	%r228, %r227, %r500;
	ld.global.u32 	%r229, [%rd47+1024];
	add.s32 	%r230, %r229, %r228;
	ld.global.u32 	%r231, [%rd47+2048];
	add.s32 	%r232, %r231, %r230;
	ld.global.u32 	%r233, [%rd47+3072];
	add.s32 	%r500, %r233, %r232;
	add.s32 	%r490, %r490, 1024;
$L__BB26_39:
	and.b32  	%r234, %r56, 3;
	setp.eq.s32 	%p14, %r234, 0;
	@%p14 bra 	$L__BB26_42;
	cvt.u64.u32 	%rd48, %r490;
	add.s64 	%rd49, %rd48, %rd74;
	shl.b64 	%rd50, %rd49, 2;
	add.s64 	%rd77, %rd2, %rd50;
	cvt.u16.u32 	%rs1, %r483;
	shr.u16 	%rs2, %rs1, 8;
	add.s16 	%rs3, %rs2, 1;
	cvt.u32.u16 	%r235, %rs3;
	and.b32  	%r236, %r235, 3;
	neg.s32 	%r498, %r236;
$L__BB26_41:
	.pragma "nounroll";
	ld.global.u32 	%r237, [%rd77];
	add.s32 	%r500, %r237, %r500;
	add.s64 	%rd77, %rd77, 1024;
	add.s32 	%r498, %r498, 1;
	setp.ne.s32 	%p15, %r498, 0;
	@%p15 bra 	$L__BB26_41;
$L__BB26_42:
	// begin inline asm
	mov.u32 %r238, %laneid;
	// end inline asm
	mov.b32 	%r241, 1;
	mov.b32 	%r262, 31;
	mov.b32 	%r263, -1;
	// begin inline asm
	shfl.sync.down.b32 %r239, %r500, %r241, %r262, %r263;
	// end inline asm
	setp.gt.s32 	%p16, %r238, 30;
	selp.b32 	%r264, 0, %r239, %p16;
	add.s32 	%r245, %r264, %r500;
	mov.b32 	%r246, 2;
	// begin inline asm
	shfl.sync.down.b32 %r244, %r245, %r246, %r262, %r263;
	// end inline asm
	setp.gt.s32 	%p17, %r238, 29;
	selp.b32 	%r265, 0, %r244, %p17;
	add.s32 	%r250, %r245, %r265;
	mov.b32 	%r251, 4;
	// begin inline asm
	shfl.sync.down.b32 %r249, %r250, %r251, %r262, %r263;
	// end inline asm
	setp.gt.s32 	%p18, %r238, 27;
	selp.b32 	%r266, 0, %r249, %p18;
	add.s32 	%r255, %r250, %r266;
	mov.b32 	%r256, 8;
	// begin inline asm
	shfl.sync.down.b32 %r254, %r255, %r256, %r262, %r263;
	// end inline asm
	setp.gt.s32 	%p19, %r238, 23;
	selp.b32 	%r267, 0, %r254, %p19;
	add.s32 	%r260, %r255, %r267;
	mov.b32 	%r261, 16;
	// begin inline asm
	shfl.sync.down.b32 %r259, %r260, %r261, %r262, %r263;
	// end inline asm
	setp.gt.s32 	%p20, %r238, 15;
	selp.b32 	%r268, 0, %r259, %p20;
	add.s32 	%r501, %r260, %r268;
	setp.ne.s32 	%p21, %r238, 0;
	@%p21 bra 	$L__BB26_44;
	shr.u32 	%r269, %r46, 3;
	and.b32  	%r270, %r269, 124;
	mov.u32 	%r271, _ZZN3cub18CUB_300001_SM_10006detail6reduce18DeviceReduceKernelINS2_10policy_hubIiyN4cuda3std3__44plusIiEEE10Policy1000EN6thrust24THRUST_300001_SM_1000_NS6detail15normal_iteratorINSD_10device_ptrIiEEEEyS9_iNS7_10__identityEEEvT0_PT3_T1_NS0_13GridEvenShareISN_EET2_T4_E12temp_storage;
	add.s32 	%r272, %r271, %r270;
	st.shared.u32 	[%r272+8], %r501;
$L__BB26_44:
	bar.sync 	0;
	setp.ne.s32 	%p22, %r46, 0;
	@%p22 bra 	$L__BB26_46;
	ld.shared.u32 	%r273, [_ZZN3cub18CUB_300001_SM_10006detail6reduce18DeviceReduceKernelINS2_10policy_hubIiyN4cuda3std3__44plusIiEEE10Policy1000EN6thrust24THRUST_300001_SM_1000_NS6detail15normal_iteratorINSD_10device_ptrIiEEEEyS9_iNS7_10__identityEEEvT0_PT3_T1_NS0_13GridEvenShareISN_EET2_T4_E12temp_storage+12];
	add.s32 	%r274, %r273, %r501;
	ld.shared.u32 	%r275, [_ZZN3cub18CUB_300001_SM_10006detail6reduce18DeviceReduceKernelINS2_10policy_hubIiyN4cuda3std3__44plusIiEEE10Policy1000EN6thrust24THRUST_300001_SM_1000_NS6detail15normal_iteratorINSD_10device_ptrIiEEEEyS9_iNS7_10__identityEEEvT0_PT3_T1_NS0_13GridEvenShareISN_EET2_T4_E12temp_storage+16];
	add.s32 	%r276, %r274, %r275;
	ld.shared.u32 	%r277, [_ZZN3cub18CUB_300001_SM_10006detail6reduce18DeviceReduceKernelINS2_10policy_hubIiyN4cuda3std3__44plusIiEEE10Policy1000EN6thrust24THRUST_300001_SM_1000_NS6detail15normal_iteratorINSD_10device_ptrIiEEEEyS9_iNS7_10__identityEEEvT0_PT3_T1_NS0_13GridEvenShareISN_EET2_T4_E12temp_storage+20];
	add.s32 	%r278, %r276, %r277;
	ld.shared.u32 	%r279, [_ZZN3cub18CUB_300001_SM_10006detail6reduce18DeviceReduceKernelINS2_10policy_hubIiyN4cuda3std3__44plusIiEEE10Policy1000EN6thrust24THRUST_300001_SM_1000_NS6detail15normal_iteratorINSD_10device_ptrIiEEEEyS9_iNS7_10__identityEEEvT0_PT3_T1_NS0_13GridEvenShareISN_EET2_T4_E12temp_storage+24];
	add.s32 	%r280, %r278, %r279;
	ld.shared.u32 	%r281, [_ZZN3cub18CUB_300001_SM_10006detail6reduce18DeviceReduceKernelINS2_10policy_hubIiyN4cuda3std3__44plusIiEEE10Policy1000EN6thrust24THRUST_300001_SM_1000_NS6detail15normal_iteratorINSD_10device_ptrIiEEEEyS9_iNS7_10__identityEEEvT0_PT3_T1_NS0_13GridEvenShareISN_EET2_T4_E12temp_storage+28];
	add.s32 	%r282, %r280, %r281;
	ld.shared.u32 	%r283, [_ZZN3cub18CUB_300001_SM_10006detail6reduce18DeviceReduceKernelINS2_10policy_hubIiyN4cuda3std3__44plusIiEEE10Policy1000EN6thrust24THRUST_300001_SM_1000_NS6detail15normal_iteratorINSD_10device_ptrIiEEEEyS9_iNS7_10__identityEEEvT0_PT3_T1_NS0_13GridEvenShareISN_EET2_T4_E12temp_storage+32];
	add.s32 	%r284, %r282, %r283;
	ld.shared.u32 	%r285, [_ZZN3cub18CUB_300001_SM_10006detail6reduce18DeviceReduceKernelINS2_10policy_hubIiyN4cuda3std3__44plusIiEEE10Policy1000EN6thrust24THRUST_300001_SM_1000_NS6detail15normal_iteratorINSD_10device_ptrIiEEEEyS9_iNS7_10__identityEEEvT0_PT3_T1_NS0_13GridEvenShareISN_EET2_T4_E12temp_storage+36];
	add.s32 	%r501, %r284, %r285;
$L__BB26_46:
	mov.u32 	%r464, %tid.x;
	setp.ne.s32 	%p56, %r464, 0;
	@%p56 bra 	$L__BB26_48;
	ld.param.u64 	%rd71, [_ZN3cub18CUB_300001_SM_10006detail6reduce18DeviceReduceKernelINS2_10policy_hubIiyN4cuda3std3__44plusIiEEE10Policy1000EN6thrust24THRUST_300001_SM_1000_NS6detail15normal_iteratorINSD_10device_ptrIiEEEEyS9_iNS7_10__identityEEEvT0_PT3_T1_NS0_13GridEvenShareISN_EET2_T4__param_1];
	cvta.to.global.u64 	%rd68, %rd71;
	mul.wide.u32 	%rd69, %r2, 4;
	add.s64 	%rd70, %rd68, %rd69;
	st.global.u32 	[%rd70], %r501;
$L__BB26_48:
	ret;

}
	// .globl	_ZN3cub18CUB_300001_SM_10006detail6reduce28DeviceReduceSingleTileKernelINS2_10policy_hubIiyN4cuda3std3__44plusIiEEE10Policy1000EPiSC_iS9_iiNS7_10__identityEEEvT0_T1_T2_T3_T4_T6_
.visible .entry _ZN3cub18CUB_300001_SM_10006detail6reduce28DeviceReduceSingleTileKernelINS2_10policy_hubIiyN4cuda3std3__44plusIiEEE10Policy1000EPiSC_iS9_iiNS7_10__identityEEEvT0_T1_T2_T3_T4_T6_(
	.param .u64 .ptr .align 1 _ZN3cub18CUB_300001_SM_10006detail6reduce28DeviceReduceSingleTileKernelINS2_10policy_hubIiyN4cuda3std3__44plusIiEEE10Policy1000EPiSC_iS9_iiNS7_10__identityEEEvT0_T1_T2_T3_T4_T6__param_0,
	.param .u64 .ptr .align 1 _ZN3cub18CUB_300001_SM_10006detail6reduce28DeviceReduceSingleTileKernelINS2_10policy_hubIiyN4cuda3std3__44plusIiEEE10Policy1000EPiSC_iS9_iiNS7_10__identityEEEvT0_T1_T2_T3_T4_T6__param_1,
	.param .u32 _ZN3cub18CUB_300001_SM_10006detail6reduce28DeviceReduceSingleTileKernelINS2_10policy_hubIiyN4cuda3std3__44plusIiEEE10Policy1000EPiSC_iS9_iiNS7_10__identityEEEvT0_T1_T2_T3_T4_T6__param_2,
	.param .align 1 .b8 _ZN3cub18CUB_300001_SM_10006detail6reduce28DeviceReduceSingleTileKernelINS2_10policy_hubIiyN4cuda3std3__44plusIiEEE10Policy1000EPiSC_iS9_iiNS7_10__identityEEEvT0_T1_T2_T3_T4_T6__param_3[1],
	.param .u32 _ZN3cub18CUB_300001_SM_10006detail6reduce28DeviceReduceSingleTileKernelINS2_10policy_hubIiyN4cuda3std3__44plusIiEEE10Policy1000EPiSC_iS9_iiNS7_10__identityEEEvT0_T1_T2_T3_T4_T6__param_4,
	.param .align 1 .b8 _ZN3cub18CUB_300001_SM_10006detail6reduce28DeviceReduceSingleTileKernelINS2_10policy_hubIiyN4cuda3std3__44plusIiEEE10Policy1000EPiSC_iS9_iiNS7_10__identityEEEvT0_T1_T2_T3_T4_T6__param_5[1]
)
.maxntid 256
.minnctapersm 1
{
	.reg .pred 	%p<97>;
	.reg .b32 	%r<687>;
	.reg .b64 	%rd<125>;
	// demoted variable
	.shared .align 4 .b8 _ZZN3cub18CUB_300001_SM_10006detail6reduce28DeviceReduceSingleTileKernelINS2_10policy_hubIiyN4cuda3std3__44plusIiEEE10Policy1000EPiSC_iS9_iiNS7_10__identityEEEvT0_T1_T2_T3_T4_T6_E12temp_storage[44];
	ld.param.u64 	%rd16, [_ZN3cub18CUB_300001_SM_10006detail6reduce28DeviceReduceSingleTileKernelINS2_10policy_hubIiyN4cuda3std3__44plusIiEEE10Policy1000EPiSC_iS9_iiNS7_10__identityEEEvT0_T1_T2_T3_T4_T6__param_0];
	ld.param.u64 	%rd17, [_ZN3cub18CUB_300001_SM_10006detail6reduce28DeviceReduceSingleTileKernelINS2_10policy_hubIiyN4cuda3std3__44plusIiEEE10Policy1000EPiSC_iS9_iiNS7_10__identityEEEvT0_T1_T2_T3_T4_T6__param_1];
	ld.param.u32 	%r120, [_ZN3cub18CUB_300001_SM_10006detail6reduce28DeviceReduceSingleTileKernelINS2_10policy_hubIiyN4cuda3std3__44plusIiEEE10Policy1000EPiSC_iS9_iiNS7_10__identityEEEvT0_T1_T2_T3_T4_T6__param_2];
	ld.param.u32 	%r121, [_ZN3cub18CUB_300001_SM_10006detail6reduce28DeviceReduceSingleTileKernelINS2_10policy_hubIiyN4cuda3std3__44plusIiEEE10Policy1000EPiSC_iS9_iiNS7_10__identityEEEvT0_T1_T2_T3_T4_T6__param_4];
	cvta.to.global.u64 	%rd1, %rd17;
	setp.ne.s32 	%p1, %r120, 0;
	@%p1 bra 	$L__BB27_3;
	mov.u32 	%r633, %tid.x;
	setp.ne.s32 	%p96, %r633, 0;
	@%p96 bra 	$L__BB27_74;
	st.global.u32 	[%rd1], %r121;
	bra.uni 	$L__BB27_74;
$L__BB27_3:
	and.b64  	%rd18, %rd16, 15;
	setp.ne.s64 	%p2, %rd18, 0;
	@%p2 bra 	$L__BB27_38;
	setp.gt.s32 	%p49, %r120, 4095;
	@%p49 bra 	$L__BB27_22;
	mov.u32 	%r1, %tid.x;
	setp.ge.s32 	%p66, %r1, %r120;
	mov.b32 	%r644, 0;
	mov.u32 	%r639, %r1;
	@%p66 bra 	$L__BB27_7;
	mul.wide.u32 	%rd113, %r1, 4;
	add.s64 	%rd112, %rd16, %rd113;
	// begin inline asm
	ld.global.nc.u32 %r644, [%rd112];
	// end inline asm
	add.s32 	%r639, %r1, 256;
$L__BB27_7:
	setp.ge.s32 	%p67, %r639, %r120;
	@%p67 bra 	$L__BB27_13;
	not.b32 	%r507, %r639;
	add.s32 	%r6, %r120, %r507;
	and.b32  	%r508, %r6, 768;
	setp.eq.s32 	%p68, %r508, 768;
	@%p68 bra 	$L__BB27_11;
	mul.wide.u32 	%rd114, %r639, 4;
	add.s64 	%rd121, %rd16, %rd114;
	shr.u32 	%r509, %r6, 8;
	add.s32 	%r510, %r509, 1;
	and.b32  	%r511, %r510, 3;
	neg.s32 	%r636, %r511;
$L__BB27_10:
	.pragma "nounroll";
	// begin inline asm
	ld.global.nc.u32 %r512, [%rd121];
	// end inline asm
	add.s32 	%r644, %r512, %r644;
	add.s32 	%r639, %r639, 256;
	add.s64 	%rd121, %rd121, 1024;
	add.s32 	%r636, %r636, 1;
	setp.ne.s32 	%p69, %r636, 0;
	@%p69 bra 	$L__BB27_10;
$L__BB27_11:
	setp.lt.u32 	%p70, %r6, 768;
	@%p70 bra 	$L__BB27_13;
$L__BB27_12:
	mul.wide.s32 	%rd120, %r639, 4;
	add.s64 	%rd116, %rd16, %rd120;
	// begin inline asm
	ld.global.nc.u32 %r513, [%rd116];
	// end inline asm
	add.s32 	%r517, %r513, %r644;
	add.s64 	%rd117, %rd116, 1024;
	// begin inline asm
	ld.global.nc.u32 %r514, [%rd117];
	// end inline asm
	add.s32 	%r518, %r514, %r517;
	add.s64 	%rd118, %rd116, 2048;
	// begin inline asm
	ld.global.nc.u32 %r515, [%rd118];
	// end inline asm
	add.s32 	%r519, %r515, %r518;
	add.s64 	%rd119, %rd116, 3072;
	// begin inline asm
	ld.global.nc.u32 %r516, [%rd119];
	// end inline asm
	add.s32 	%r644, %r516, %r519;
	add.s32 	%r639, %r639, 1024;
	setp.lt.s32 	%p71, %r639, %r120;
	@%p71 bra 	$L__BB27_12;
$L__BB27_13:
	setp.lt.s32 	%p72, %r120, 256;
	@%p72 bra 	$L__BB27_18;
	// begin inline asm
	mov.u32 %r583, %laneid;
	// end inline asm
	mov.b32 	%r586, 1;
	mov.b32 	%r607, 31;
	mov.b32 	%r608, -1;
	// begin inline asm
	shfl.sync.down.b32 %r584, %r644, %r586, %r607, %r608;
	// end inline asm
	setp.gt.s32 	%p88, %r583, 30;
	selp.b32 	%r609, 0, %r584, %p88;
	add.s32 	%r590, %r609, %r644;
	mov.b32 	%r591, 2;
	// begin inline asm
	shfl.sync.down.b32 %r589, %r590, %r591, %r607, %r608;
	// end inline asm
	setp.gt.s32 	%p89, %r583, 29;
	selp.b32 	%r610, 0, %r589, %p89;
	add.s32 	%r595, %r590, %r610;
	mov.b32 	%r596, 4;
	// begin inline asm
	shfl.sync.down.b32 %r594, %r595, %r596, %r607, %r608;
	// end inline asm
	setp.gt.s32 	%p90, %r583, 27;
	selp.b32 	%r611, 0, %r594, %p90;
	add.s32 	%r600, %r595, %r611;
	mov.b32 	%r601, 8;
	// begin inline asm
	shfl.sync.down.b32 %r599, %r600, %r601, %r607, %r608;
	// end inline asm
	setp.gt.s32 	%p91, %r583, 23;
	selp.b32 	%r612, 0, %r599, %p91;
	add.s32 	%r605, %r600, %r612;
	mov.b32 	%r606, 16;
	// begin inline asm
	shfl.sync.down.b32 %r604, %r605, %r606, %r607, %r608;
	// end inline asm
	setp.gt.s32 	%p92, %r583, 15;
	selp.b32 	%r613, 0, %r604, %p92;
	add.s32 	%r686, %r605, %r613;
	setp.ne.s32 	%p93, %r583, 0;
	@%p93 bra 	$L__BB27_16;
	shr.u32 	%r614, %r1, 3;
	and.b32  	%r615, %r614, 124;
	mov.u32 	%r616, _ZZN3cub18CUB_300001_SM_10006detail6reduce28DeviceReduceSingleTileKernelINS2_10policy_hubIiyN4cuda3std3__44plusIiEEE10Policy1000EPiSC_iS9_iiNS7_10__identityEEEvT0_T1_T2_T3_T4_T6_E12temp_storage;
	add.s32 	%r617, %r616, %r615;
	st.shared.u32 	[%r617+8], %r686;
$L__BB27_16:
	bar.sync 	0;
	setp.ne.s32 	%p94, %r1, 0;
	@%p94 bra 	$L__BB27_72;
	ld.shared.u32 	%r618, [_ZZN3cub18CUB_300001_SM_10006detail6reduce28DeviceReduceSingleTileKernelINS2_10policy_hubIiyN4cuda3std3__44plusIiEEE10Policy1000EPiSC_iS9_iiNS7_10__identityEEEvT0_T1_T2_T3_T4_T6_E12temp_storage+12];
	add.s32 	%r619, %r618, %r686;
	ld.shared.u32 	%r620, [_ZZN3cub18CUB_300001_SM_10006detail6reduce28DeviceReduceSingleTileKernelINS2_10policy_hubIiyN4cuda3std3__44plusIiEEE10Policy1000EPiSC_iS9_iiNS7_10__identityEEEvT0_T1_T2_T3_T4_T6_E12temp_storage+16];
	add.s32 	%r621, %r619, %r620;
	ld.shared.u32 	%r622, [_ZZN3cub18CUB_300001_SM_10006detail6reduce28DeviceReduceSingleTileKernelINS2_10policy_hubIiyN4cuda3std3__44plusIiEEE10Policy1000EPiSC_iS9_iiNS7_10__identityEEEvT0_T1_T2_T3_T4_T6_E12temp_storage+20];
	add.s32 	%r623, %r621, %r622;
	ld.shared.u32 	%r624, [_ZZN3cub18CUB_300001_SM_10006detail6reduce28DeviceReduceSingleTileKernelINS2_10policy_hubIiyN4cuda3std3__44plusIiEEE10Policy1000EPiSC_iS9_iiNS7_10__identityEEEvT0_T1_T2_T3_T4_T6_E12temp_storage+24];
	add.s32 	%r625, %r623, %r624;
	ld.shared.u32 	%r626, [_ZZN3cub18CUB_300001_SM_10006detail6reduce28DeviceReduceSingleTileKernelINS2_10policy_hubIiyN4cuda3std3__44plusIiEEE10Policy1000EPiSC_iS9_iiNS7_10__identityEEEvT0_T1_T2_T3_T4_T6_E12temp_storage+28];
	add.s32 	%r627, %r625, %r626;
	ld.shared.u32 	%r628, [_ZZN3cub18CUB_300001_SM_10006detail6reduce28DeviceReduceSingleTileKernelINS2_10policy_hubIiyN4cuda3std3__44plusIiEEE10Policy1000EPiSC_iS9_iiNS7_10__identityEEEvT0_T1_T2_T3_T4_T6_E12temp_storage+32];
	add.s32 	%r629, %r627, %r628;
	ld.shared.u32 	%r630, [_ZZN3cub18CUB_300001_SM_10006detail6reduce28DeviceReduceSingleTileKernelINS2_10policy_hubIiyN4cuda3std3__44plusIiEEE10Policy1000EPiSC_iS9_iiNS7_10__identityEEEvT0_T1_T2_T3_T4_T6_E12temp_storage+36];
	add.s32 	%r686, %r629, %r630;
	bra.uni 	$L__BB27_72;
$L__BB27_18:
	// begin inline asm
	mov.u32 %r520, %laneid;
	// end inline asm
	and.b32  	%r546, %r1, 992;
	add.s32 	%r547, %r546, 32;
	setp.gt.s32 	%p73, %r547, %r120;
	not.b32 	%r548, %r546;
	add.s32 	%r549, %r120, %r548;
	selp.b32 	%r544, %r549, 31, %p73;
	mov.b32 	%r523, 1;
	mov.b32 	%r545, -1;
	// begin inline asm
	shfl.sync.down.b32 %r521, %r644, %r523, %r544, %r545;
	// end inline asm
	setp.lt.s32 	%p74, %r520, %r544;
	selp.b32 	%r550, %r521, 0, %p74;
	add.s32 	%r527, %r550, %r644;
	mov.b32 	%r528, 2;
	// begin inline asm
	shfl.sync.down.b32 %r526, %r527, %r528, %r544, %r545;
	// end inline asm
	add.s32 	%r551, %r520, 2;
	setp.gt.s32 	%p75, %r551, %r544;
	selp.b32 	%r552, 0, %r526, %p75;
	add.s32 	%r532, %r527, %r552;
	mov.b32 	%r533, 4;
	// begin inline asm
	shfl.sync.down.b32 %r531, %r532, %r533, %r544, %r545;
	// end inline asm
	add.s32 	%r553, %r520, 4;
	setp.gt.s32 	%p76, %r553, %r544;
	selp.b32 	%r554, 0, %r531, %p76;
	add.s32 	%r537, %r532, %r554;
	mov.b32 	%r538, 8;
	// begin inline asm
	shfl.sync.down.b32 %r536, %r537, %r538, %r544, %r545;
	// end inline asm
	add.s32 	%r555, %r520, 8;
	setp.gt.s32 	%p77, %r555, %r544;
	selp.b32 	%r556, 0, %r536, %p77;
	add.s32 	%r542, %r537, %r556;
	mov.b32 	%r543, 16;
	// begin inline asm
	shfl.sync.down.b32 %r541, %r542, %r543, %r544, %r545;
	// end inline asm
	add.s32 	%r557, %r520, 16;
	setp.gt.s32 	%p78, %r557, %r544;
	selp.b32 	%r558, 0, %r541, %p78;
	add.s32 	%r686, %r542, %r558;
	setp.ne.s32 	%p79, %r520, 0;
	@%p79 bra 	$L__BB27_20;
	shr.u32 	%r559, %r1, 3;
	and.b32  	%r560, %r559, 124;
	mov.u32 	%r561, _ZZN3cub18CUB_300001_SM_10006detail6reduce28DeviceReduceSingleTileKernelINS2_10policy_hubIiyN4cuda3std3__44plusIiEEE10Policy1000EPiSC_iS9_iiNS7_10__identityEEEvT0_T1_T2_T3_T4_T6_E12temp_storage;
	add.s32 	%r562, %r561, %r560;
	st.shared.u32 	[%r562+8], %r686;
$L__BB27_20:
	bar.sync 	0;
	setp.ne.s32 	%p80, %r1, 0;
	@%p80 bra 	$L__BB27_72;
	setp.gt.s32 	%p81, %r120, 32;
	ld.shared.u32 	%r563, [_ZZN3cub18CUB_300001_SM_10006detail6reduce28DeviceReduceSingleTileKernelINS2_10policy_hubIiyN4cuda3std3__44plusIiEEE10Policy1000EPiSC_iS9_iiNS7_10__identityEEEvT0_T1_T2_T3_T4_T6_E12temp_storage+12];
	selp.b32 	%r564, %r563, 0, %p81;
	add.s32 	%r565, %r564, %r686;
	setp.gt.s32 	%p82, %r120, 64;
	ld.shared.u32 	%r566, [_ZZN3cub18CUB_300001_SM_10006detail6reduce28DeviceReduceSingleTileKernelINS2_10policy_hubIiyN4cuda3std3__44plusIiEEE10Policy1000EPiSC_iS9_iiNS7_10__identityEEEvT0_T1_T2_T3_T4_T6_E12temp_storage+16];
	selp.b32 	%r567, %r566, 0, %p82;
	add.s32 	%r568, %r565, %r567;
	setp.gt.s32 	%p83, %r120, 96;
	ld.shared.u32 	%r569, [_ZZN3cub18CUB_300001_SM_10006detail6reduce28DeviceReduceSingleTileKernelINS2_10policy_hubIiyN4cuda3std3__44plusIiEEE10Policy1000EPiSC_iS9_iiNS7_10__identityEEEvT0_T1_T2_T3_T4_T6_E12temp_storage+20];
	selp.b32 	%r570, %r569, 0, %p83;
	add.s32 	%r571, %r568, %r570;
	setp.gt.s32 	%p84, %r120, 128;
	ld.shared.u32 	%r572, [_ZZN3cub18CUB_300001_SM_10006detail6reduce28DeviceReduceSingleTileKernelINS2_10policy_hubIiyN4cuda3std3__44plusIiEEE10Policy1000EPiSC_iS9_iiNS7_10__identityEEEvT0_T1_T2_T3_T4_T6_E12temp_storage+24];
	selp.b32 	%r573, %r572, 0, %p84;
	add.s32 	%r574, %r571, %r573;
	setp.gt.s32 	%p85, %r120, 160;
	ld.shared.u32 	%r575, [_ZZN3cub18CUB_300001_SM_10006detail6reduce28DeviceReduceSingleTileKernelINS2_10policy_hubIiyN4cuda3std3__44plusIiEEE10Policy1000EPiSC_iS9_iiNS7_10__identityEEEvT0_T1_T2_T3_T4_T6_E12temp_storage+28];
	selp.b32 	%r576, %r575, 0, %p85;
	add.s32 	%r577, %r574, %r576;
	setp.gt.s32 	%p86, %r120, 192;
	ld.shared.u32 	%r578, [_ZZN3cub18CUB_300001_SM_10006detail6reduce28DeviceReduceSingleTileKernelINS2_10policy_hubIiyN4cuda3std3__44plusIiEEE10Policy1000EPiSC_iS9_iiNS7_10__identityEEEvT0_T1_T2_T3_T4_T6_E12temp_storage+32];
	selp.b32 	%r579, %r578, 0, %p86;
	add.s32 	%r580, %r577, %r579;
	setp.gt.s32 	%p87, %r120, 224;
	ld.shared.u32 	%r581, [_ZZN3cub18CUB_300001_SM_10006detail6reduce28DeviceReduceSingleTileKernelINS2_10policy_hubIiyN4cuda3std3__44plusIiEEE10Policy1000EPiSC_iS9_iiNS7_10__identityEEEvT0_T1_T2_T3_T4_T6_E12temp_storage+36];
	selp.b32 	%r582, %r581, 0, %p87;
	add.s32 	%r686, %r580, %r582;
	bra.uni 	$L__BB27_72;
$L__BB27_22:
	mov.u32 	%r26, %tid.x;
	shl.b32 	%r377, %r26, 2;
	mul.wide.u32 	%rd86, %r377, 4;
	add.s64 	%rd76, %rd16, %rd86;
	// begin inline asm
	ld.global.nc.v2.u64 {%rd74, %rd75}, [%rd76];
	// end inline asm
	mov.b64 	{%r378, %r379}, %rd75;
	mov.b64 	{%r380, %r381}, %rd74;
	add.s64 	%rd79, %rd76, 4096;
	// begin inline asm
	ld.global.nc.v2.u64 {%rd77, %rd78}, [%rd79];
	// end inline asm
	mov.b64 	{%r382, %r383}, %rd78;
	mov.b64 	{%r384, %r385}, %rd77;
	add.s64 	%rd82, %rd76, 8192;
	// begin inline asm
	ld.global.nc.v2.u64 {%rd80, %rd81}, [%rd82];
	// end inline asm
	mov.b64 	{%r386, %r387}, %rd81;
	mov.b64 	{%r388, %r389}, %rd80;
	add.s64 	%rd85, %rd76, 12288;
	// begin inline asm
	ld.global.nc.v2.u64 {%rd83, %rd84}, [%rd85];
	// end inline asm
	mov.b64 	{%r390, %r391}, %rd84;
	mov.b64 	{%r392, %r393}, %rd83;
	add.s32 	%r394, %r381, %r380;
	add.s32 	%r395, %r378, %r394;
	add.s32 	%r396, %r379, %r395;
	add.s32 	%r397, %r384, %r396;
	add.s32 	%r398, %r385, %r397;
	add.s32 	%r399, %r382, %r398;
	add.s32 	%r400, %r383, %r399;
	add.s32 	%r401, %r388, %r400;
	add.s32 	%r402, %r389, %r401;
	add.s32 	%r403, %r386, %r402;
	add.s32 	%r404, %r387, %r403;
	add.s32 	%r405, %r392, %r404;
	add.s32 	%r406, %r393, %r405;
	add.s32 	%r407, %r390, %r406;
	add.s32 	%r659, %r391, %r407;
	setp.lt.u32 	%p50, %r120, 8192;
	mov.b32 	%r648, 4096;
	@%p50 bra 	$L__BB27_26;
	add.s32 	%r28, %r120, -4096;
	mov.b32 	%r648, 4096;
$L__BB27_24:
	mul.wide.s32 	%rd99, %r648, 4;
	add.s64 	%rd89, %rd76, %rd99;
	// begin inline asm
	ld.global.nc.v2.u64 {%rd87, %rd88}, [%rd89];
	// end inline asm
	mov.b64 	{%r409, %r410}, %rd88;
	mov.b64 	{%r411, %r412}, %rd87;
	add.s64 	%rd92, %rd89, 4096;
	// begin inline asm
	ld.global.nc.v2.u64 {%rd90, %rd91}, [%rd92];
	// end inline asm
	mov.b64 	{%r413, %r414}, %rd91;
	mov.b64 	{%r415, %r416}, %rd90;
	add.s64 	%rd95, %rd89, 8192;
	// begin inline asm
	ld.global.nc.v2.u64 {%rd93, %rd94}, [%rd95];
	// end inline asm
	mov.b64 	{%r417, %r418}, %rd94;
	mov.b64 	{%r419, %r420}, %rd93;
	add.s64 	%rd98, %rd89, 12288;
	// begin inline asm
	ld.global.nc.v2.u64 {%rd96, %rd97}, [%rd98];
	// end inline asm
	mov.b64 	{%r421, %r422}, %rd97;
	mov.b64 	{%r423, %r424}, %rd96;
	add.s32 	%r425, %r411, %r659;
	add.s32 	%r426, %r412, %r425;
	add.s32 	%r427, %r409, %r426;
	add.s32 	%r428, %r410, %r427;
	add.s32 	%r429, %r415, %r428;
	add.s32 	%r430, %r416, %r429;
	add.s32 	%r431, %r413, %r430;
	add.s32 	%r432, %r414, %r431;
	add.s32 	%r433, %r419, %r432;
	add.s32 	%r434, %r420, %r433;
	add.s32 	%r435, %r417, %r434;
	add.s32 	%r436, %r418, %r435;
	add.s32 	%r437, %r423, %r436;
	add.s32 	%r438, %r424, %r437;
	add.s32 	%r439, %r421, %r438;
	add.s32 	%r659, %r422, %r439;
	sub.s32 	%r440, %r120, %r648;
	setp.lt.s32 	%p51, %r440, 4096;
	@%p51 bra 	$L__BB27_34;
	add.s32 	%r648, %r648, 4096;
	setp.le.s32 	%p52, %r648, %r28;
	@%p52 bra 	$L__BB27_24;
$L__BB27_26:
	setp.le.s32 	%p53, %r120, %r648;
	@%p53 bra 	$L__BB27_34;
	sub.s32 	%r35, %r120, %r648;
	setp.ge.s32 	%p54, %r26, %r35;
	@%p54 bra 	$L__BB27_34;
	not.b32 	%r442, %r26;
	add.s32 	%r443, %r120, %r442;
	sub.s32 	%r36, %r443, %r648;
	and.b32  	%r444, %r36, 768;
	setp.eq.s32 	%p55, %r444, 768;
	mov.u32 	%r653, %r26;
	@%p55 bra 	$L__BB27_31;
	add.s32 	%r650, %r26, %r648;
	shr.u32 	%r445, %r36, 8;
	add.s32 	%r446, %r445, 1;
	and.b32  	%r447, %r446, 3;
	neg.s32 	%r649, %r447;
	mov.u32 	%r653, %r26;
$L__BB27_30:
	.pragma "nounroll";
	mul.wide.u32 	%rd101, %r650, 4;
	add.s64 	%rd100, %rd16, %rd101;
	// begin inline asm
	ld.global.nc.u32 %r448, [%rd100];
	// end inline asm
	add.s32 	%r659, %r448, %r659;
	add.s32 	%r653, %r653, 256;
	add.s32 	%r650, %r650, 256;
	add.s32 	%r649, %r649, 1;
	setp.ne.s32 	%p56, %r649, 0;
	@%p56 bra 	$L__BB27_30;
$L__BB27_31:
	setp.lt.u32 	%p57, %r36, 768;
	@%p57 bra 	$L__BB27_34;
	cvt.u64.u32 	%rd102, %r653;
	cvt.u64.u32 	%rd103, %r648;
	add.s64 	%rd104, %rd102, %rd103;
	shl.b64 	%rd105, %rd104, 2;
	add.s64 	%rd106, %rd105, %rd16;
	add.s64 	%rd122, %rd106, 2048;
	add.s32 	%r656, %r653, %r648;
$L__BB27_33:
	mul.wide.u32 	%rd111, %r656, 4;
	add.s64 	%rd107, %rd16, %rd111;
	// begin inline asm
	ld.global.nc.u32 %r449, [%rd107];
	// end inline asm
	add.s32 	%r453, %r449, %r659;
	add.s64 	%rd108, %rd122, -1024;
	// begin inline asm
	ld.global.nc.u32 %r450, [%rd108];
	// end inline asm
	add.s32 	%r454, %r450, %r453;
	// begin inline asm
	ld.global.nc.u32 %r451, [%rd122];
	// end inline asm
	add.s32 	%r455, %r451, %r454;
	add.s64 	%rd110, %rd122, 1024;
	// begin inline asm
	ld.global.nc.u32 %r452, [%rd110];
	// end inline asm
	add.s32 	%r659, %r452, %r455;
	add.s32 	%r653, %r653, 1024;
	add.s64 	%rd122, %rd122, 4096;
	add.s32 	%r656, %r656, 1024;
	setp.lt.s32 	%p58, %r653, %r35;
	@%p58 bra 	$L__BB27_33;
$L__BB27_34:
	// begin inline asm
	mov.u32 %r456, %laneid;
	// end inline asm
	mov.b32 	%r459, 1;
	mov.b32 	%r480, 31;
	mov.b32 	%r481, -1;
	// begin inline asm
	shfl.sync.down.b32 %r457, %r659, %r459, %r480, %r481;
	// end inline asm
	setp.gt.s32 	%p59, %r456, 30;
	selp.b32 	%r482, 0, %r457, %p59;
	add.s32 	%r463, %r482, %r659;
	mov.b32 	%r464, 2;
	// begin inline asm
	shfl.sync.down.b32 %r462, %r463, %r464, %r480, %r481;
	// end inline asm
	setp.gt.s32 	%p60, %r456, 29;
	selp.b32 	%r483, 0, %r462, %p60;
	add.s32 	%r468, %r463, %r483;
	mov.b32 	%r469, 4;
	// begin inline asm
	shfl.sync.down.b32 %r467, %r468, %r469, %r480, %r481;
	// end inline asm
	setp.gt.s32 	%p61, %r456, 27;
	selp.b32 	%r484, 0, %r467, %p61;
	add.s32 	%r473, %r468, %r484;
	mov.b32 	%r474, 8;
	// begin inline asm
	shfl.sync.down.b32 %r472, %r473, %r474, %r480, %r481;
	// end inline asm
	setp.gt.s32 	%p62, %r456, 23;
	selp.b32 	%r485, 0, %r472, %p62;
	add.s32 	%r478, %r473, %r485;
	mov.b32 	%r479, 16;
	// begin inline asm
	shfl.sync.down.b32 %r477, %r478, %r479, %r480, %r481;
	// end inline asm
	setp.gt.s32 	%p63, %r456, 15;
	selp.b32 	%r486, 0, %r477, %p63;
	add.s32 	%r686, %r478, %r486;
	setp.ne.s32 	%p64, %r456, 0;
	@%p64 bra 	$L__BB27_36;
	shr.u32 	%r487, %r26, 3;
	and.b32  	%r488, %r487, 124;
	mov.u32 	%r489, _ZZN3cub18CUB_300001_SM_10006detail6reduce28DeviceReduceSingleTileKernelINS2_10policy_hubIiyN4cuda3std3__44plusIiEEE10Policy1000EPiSC_iS9_iiNS7_10__identityEEEvT0_T1_T2_T3_T4_T6_E12temp_storage;
	add.s32 	%r490, %r489, %r488;
	st.shared.u32 	[%r490+8], %r686;
$L__BB27_36:
	bar.sync 	0;
	setp.ne.s32 	%p65, %r26, 0;
	@%p65 bra 	$L__BB27_72;
	ld.shared.u32 	%r491, [_ZZN3cub18CUB_300001_SM_10006detail6reduce28DeviceReduceSingleTileKernelINS2_10policy_hubIiyN4cuda3std3__44plusIiEEE10Policy1000EPiSC_iS9_iiNS7_10__identityEEEvT0_T1_T2_T3_T4_T6_E12temp_storage+12];
	add.s32 	%r492, %r491, %r686;
	ld.shared.u32 	%r493, [_ZZN3cub18CUB_300001_SM_10006detail6reduce28DeviceReduceSingleTileKernelINS2_10policy_hubIiyN4cuda3std3__44plusIiEEE10Policy1000EPiSC_iS9_iiNS7_10__identityEEEvT0_T1_T2_T3_T4_T6_E12temp_storage+16];
	add.s32 	%r494, %r492, %r493;
	ld.shared.u32 	%r495, [_ZZN3cub18CUB_300001_SM_10006detail6reduce28DeviceReduceSingleTileKernelINS2_10policy_hubIiyN4cuda3std3__44plusIiEEE10Policy1000EPiSC_iS9_iiNS7_10__identityEEEvT0_T1_T2_T3_T4_T6_E12temp_storage+20];
	add.s32 	%r496, %r494, %r495;
	ld.shared.u32 	%r497, [_ZZN3cub18CUB_300001_SM_10006detail6reduce28DeviceReduceSingleTileKernelINS2_10policy_hubIiyN4cuda3std3__44plusIiEEE10Policy1000EPiSC_iS9_iiNS7_10__identityEEEvT0_T1_T2_T3_T4_T6_E12temp_storage+24];
	add.s32 	%r498, %r496, %r497;
	ld.shared.u32 	%r499, [_ZZN3cub18CUB_300001_SM_10006detail6reduce28DeviceReduceSingleTileKernelINS2_10policy_hubIiyN4cuda3std3__44plusIiEEE10Policy1000EPiSC_iS9_iiNS7_10__identityEEEvT0_T1_T2_T3_T4_T6_E12temp_storage+28];
	add.s32 	%r500, %r498, %r499;
	ld.shared.u32 	%r501, [_ZZN3cub18CUB_300001_SM_10006detail6reduce28DeviceReduceSingleTileKernelINS2_10policy_hubIiyN4cuda3std3__44plusIiEEE10Policy1000EPiSC_iS9_iiNS7_10__identityEEEvT0_T1_T2_T3_T4_T6_E12temp_storage+32];
	add.s32 	%r502, %r500, %r501;
	ld.shared.u32 	%r503, [_ZZN3cub18CUB_300001_SM_10006detail6reduce28DeviceReduceSingleTileKernelINS2_10policy_hubIiyN4cuda3std3__44plusIiEEE10Policy1000EPiSC_iS9_iiNS7_10__identityEEEvT0_T1_T2_T3_T4_T6_E12temp_storage+36];
	add.s32 	%r686, %r502, %r503;
	bra.uni 	$L__BB27_72;
$L__BB27_38:
	setp.gt.s32 	%p3, %r120, 4095;
	@%p3 bra 	$L__BB27_56;
	mov.u32 	%r60, %tid.x;
	setp.ge.s32 	%p20, %r60, %r120;
	mov.b32 	%r670, 0;
	mov.u32 	%r665, %r60;
	@%p20 bra 	$L__BB27_41;
	mul.wide.u32 	%rd66, %r60, 4;
	add.s64 	%rd65, %rd16, %rd66;
	// begin inline asm
	ld.global.nc.u32 %r670, [%rd65];
	// end inline asm
	add.s32 	%r665, %r60, 256;
$L__BB27_41:
	setp.ge.s32 	%p21, %r665, %r120;
	@%p21 bra 	$L__BB27_47;
	not.b32 	%r252, %r665;
	add.s32 	%r65, %r120, %r252;
	and.b32  	%r253, %r65, 768;
	setp.eq.s32 	%p22, %r253, 768;
	@%p22 bra 	$L__BB27_45;
	mul.wide.u32 	%rd67, %r665, 4;
	add.s64 	%rd123, %rd16, %rd67;
	shr.u32 	%r254, %r65, 8;
	add.s32 	%r255, %r254, 1;
	and.b32  	%r256, %r255, 3;
	neg.s32 	%r662, %r256;
$L__BB27_44:
	.pragma "nounroll";
	// begin inline asm
	ld.global.nc.u32 %r257, [%rd123];
	// end inline asm
	add.s32 	%r670, %r257, %r670;
	add.s32 	%r665, %r665, 256;
	add.s64 	%rd123, %rd123, 1024;
	add.s32 	%r662, %r662, 1;
	setp.ne.s32 	%p23, %r662, 0;
	@%p23 bra 	$L__BB27_44;
$L__BB27_45:
	setp.lt.u32 	%p24, %r65, 768;
	@%p24 bra 	$L__BB27_47;
$L__BB27_46:
	mul.wide.s32 	%rd73, %r665, 4;
	add.s64 	%rd69, %rd16, %rd73;
	// begin inline asm
	ld.global.nc.u32 %r258, [%rd69];
	// end inline asm
	add.s32 	%r262, %r258, %r670;
	add.s64 	%rd70, %rd69, 1024;
	// begin inline asm
	ld.global.nc.u32 %r259, [%rd70];
	// end inline asm
	add.s32 	%r263, %r259, %r262;
	add.s64 	%rd71, %rd69, 2048;
	// begin inline asm
	ld.global.nc.u32 %r260, [%rd71];
	// end inline asm
	add.s32 	%r264, %r260, %r263;
	add.s64 	%rd72, %rd69, 3072;
	// begin inline asm
	ld.global.nc.u32 %r261, [%rd72];
	// end inline asm
	add.s32 	%r670, %r261, %r264;
	add.s32 	%r665, %r665, 1024;
	setp.lt.s32 	%p25, %r665, %r120;
	@%p25 bra 	$L__BB27_46;
$L__BB27_47:
	setp.lt.s32 	%p26, %r120, 256;
	@%p26 bra 	$L__BB27_52;
	// begin inline asm
	mov.u32 %r328, %laneid;
	// end inline asm
	mov.b32 	%r331, 1;
	mov.b32 	%r352, 31;
	mov.b32 	%r353, -1;
	// begin inline asm
	shfl.sync.down.b32 %r329, %r670, %r331, %r352, %r353;
	// end inline asm
	setp.gt.s32 	%p42, %r328, 30;
	selp.b32 	%r354, 0, %r329, %p42;
	add.s32 	%r335, %r354, %r670;
	mov.b32 	%r336, 2;
	// begin inline asm
	shfl.sync.down.b32 %r334, %r335, %r336, %r352, %r353;
	// end inline asm
	setp.gt.s32 	%p43, %r328, 29;
	selp.b32 	%r355, 0, %r334, %p43;
	add.s32 	%r340, %r335, %r355;
	mov.b32 	%r341, 4;
	// begin inline asm
	shfl.sync.down.b32 %r339, %r340, %r341, %r352, %r353;
	// end inline asm
	setp.gt.s32 	%p44, %r328, 27;
	selp.b32 	%r356, 0, %r339, %p44;
	add.s32 	%r345, %r340, %r356;
	mov.b32 	%r346, 8;
	// begin inline asm
	shfl.sync.down.b32 %r344, %r345, %r346, %r352, %r353;
	// end inline asm
	setp.gt.s32 	%p45, %r328, 23;
	selp.b32 	%r357, 0, %r344, %p45;
	add.s32 	%r350, %r345, %r357;
	mov.b32 	%r351, 16;
	// begin inline asm
	shfl.sync.down.b32 %r349, %r350, %r351, %r352, %r353;
	// end inline asm
	setp.gt.s32 	%p46, %r328, 15;
	selp.b32 	%r358, 0, %r349, %p46;
	add.s32 	%r686, %r350, %r358;
	setp.ne.s32 	%p47, %r328, 0;
	@%p47 bra 	$L__BB27_50;
	shr.u32 	%r359, %r60, 3;
	and.b32  	%r360, %r359, 124;
	mov.u32 	%r361, _ZZN3cub18CUB_300001_SM_10006detail6reduce28DeviceReduceSingleTileKernelINS2_10policy_hubIiyN4cuda3std3__44plusIiEEE10Policy1000EPiSC_iS9_iiNS7_10__identityEEEvT0_T1_T2_T3_T4_T6_E12temp_storage;
	add.s32 	%r362, %r361, %r360;
	st.shared.u32 	[%r362+8], %r686;
$L__BB27_50:
	bar.sync 	0;
	setp.ne.s32 	%p48, %r60, 0;
	@%p48 bra 	$L__BB27_72;
	ld.shared.u32 	%r363, [_ZZN3cub18CUB_300001_SM_10006detail6reduce28DeviceReduceSingleTileKernelINS2_10policy_hubIiyN4cuda3std3__44plusIiEEE10Policy1000EPiSC_iS9_iiNS7_10__identityEEEvT0_T1_T2_T3_T4_T6_E12temp_storage+12];
	add.s32 	%r364, %r363, %r686;
	ld.shared.u32 	%r365, [_ZZN3cub18CUB_300001_SM_10006detail6reduce28DeviceReduceSingleTileKernelINS2_10policy_hubIiyN4cuda3std3__44plusIiEEE10Policy1000EPiSC_iS9_iiNS7_10__identityEEEvT0_T1_T2_T3_T4_T6_E12temp_storage+16];
	add.s32 	%r366, %r364, %r365;
	ld.shared.u32 	%r367, [_ZZN3cub18CUB_300001_SM_10006detail6reduce28DeviceReduceSingleTileKernelINS2_10policy_hubIiyN4cuda3std3__44plusIiEEE10Policy1000EPiSC_iS9_iiNS7_10__identityEEEvT0_T1_T2_T3_T4_T6_E12temp_storage+20];
	add.s32 	%r368, %r366, %r367;
	ld.shared.u32 	%r369, [_ZZN3cub18CUB_300001_SM_10006detail6reduce28DeviceReduceSingleTileKernelINS2_10policy_hubIiyN4cuda3std3__44plusIiEEE10Policy1000EPiSC_iS9_iiNS7_10__identityEEEvT0_T1_T2_T3_T4_T6_E12temp_storage+24];
	add.s32 	%r370, %r368, %r369;
	ld.shared.u32 	%r371, [_ZZN3cub18CUB_300001_SM_10006detail6reduce28DeviceReduceSingleTileKernelINS2_10policy_hubIiyN4cuda3std3__44plusIiEEE10Policy1000EPiSC_iS9_iiNS7_10__identityEEEvT0_T1_T2_T3_T4_T6_E12temp_storage+28];
	add.s32 	%r372, %r370, %r371;
	ld.shared.u32 	%r373, [_ZZN3cub18CUB_300001_SM_10006detail6reduce28DeviceReduceSingleTileKernelINS2_10policy_hubIiyN4cuda3std3__44plusIiEEE10Policy1000EPiSC_iS9_iiNS7_10__identityEEEvT0_T1_T2_T3_T4_T6_E12temp_storage+32];
	add.s32 	%r374, %r372, %r373;
	ld.shared.u32 	%r375, [_ZZN3cub18CUB_300001_SM_10006detail6reduce28DeviceReduceSingleTileKernelINS2_10policy_hubIiyN4cuda3std3__44plusIiEEE10Policy1000EPiSC_iS9_iiNS7_10__identityEEEvT0_T1_T2_T3_T4_T6_E12temp_storage+36];
	add.s32 	%r686, %r374, %r375;
	bra.uni 	$L__BB27_72;
$L__BB27_52:
	// begin inline asm
	mov.u32 %r265, %laneid;
	// end inline asm
	and.b32  	%r291, %r60, 992;
	add.s32 	%r292, %r291, 32;
	setp.gt.s32 	%p27, %r292, %r120;
	not.b32 	%r293, %r291;
	add.s32 	%r294, %r120, %r293;
	selp.b32 	%r289, %r294, 31, %p27;
	mov.b32 	%r268, 1;
	mov.b32 	%r290, -1;
	// begin inline asm
	shfl.sync.down.b32 %r266, %r670, %r268, %r289, %r290;
	// end inline asm
	setp.lt.s32 	%p28, %r265, %r289;
	selp.b32 	%r295, %r266, 0, %p28;
	add.s32 	%r272, %r295, %r670;
	mov.b32 	%r273, 2;
	// begin inline asm
	shfl.sync.down.b32 %r271, %r272, %r273, %r289, %r290;
	// end inline asm
	add.s32 	%r296, %r265, 2;
	setp.gt.s32 	%p29, %r296, %r289;
	selp.b32 	%r297, 0, %r271, %p29;
	add.s32 	%r277, %r272, %r297;
	mov.b32 	%r278, 4;
	// begin inline asm
	shfl.sync.down.b32 %r276, %r277, %r278, %r289, %r290;
	// end inline asm
	add.s32 	%r298, %r265, 4;
	setp.gt.s32 	%p30, %r298, %r289;
	selp.b32 	%r299, 0, %r276, %p30;
	add.s32 	%r282, %r277, %r299;
	mov.b32 	%r283, 8;
	// begin inline asm
	shfl.sync.down.b32 %r281, %r282, %r283, %r289, %r290;
	// end inline asm
	add.s32 	%r300, %r265, 8;
	setp.gt.s32 	%p31, %r300, %r289;
	selp.b32 	%r301, 0, %r281, %p31;
	add.s32 	%r287, %r282, %r301;
	mov.b32 	%r288, 16;
	// begin inline asm
	shfl.sync.down.b32 %r286, %r287, %r288, %r289, %r290;
	// end inline asm
	add.s32 	%r302, %r265, 16;
	setp.gt.s32 	%p32, %r302, %r289;
	selp.b32 	%r303, 0, %r286, %p32;
	add.s32 	%r686, %r287, %r303;
	setp.ne.s32 	%p33, %r265, 0;
	@%p33 bra 	$L__BB27_54;
	shr.u32 	%r304, %r60, 3;
	and.b32  	%r305, %r304, 124;
	mov.u32 	%r306, _ZZN3cub18CUB_300001_SM_10006detail6reduce28DeviceReduceSingleTileKernelINS2_10policy_hubIiyN4cuda3std3__44plusIiEEE10Policy1000EPiSC_iS9_iiNS7_10__identityEEEvT0_T1_T2_T3_T4_T6_E12temp_storage;
	add.s32 	%r307, %r306, %r305;
	st.shared.u32 	[%r307+8], %r686;
$L__BB27_54:
	bar.sync 	0;
	setp.ne.s32 	%p34, %r60, 0;
	@%p34 bra 	$L__BB27_72;
	setp.gt.s32 	%p35, %r120, 32;
	ld.shared.u32 	%r308, [_ZZN3cub18CUB_300001_SM_10006detail6reduce28DeviceReduceSingleTileKernelINS2_10policy_hubIiyN4cuda3std3__44plusIiEEE10Policy1000EPiSC_iS9_iiNS7_10__identityEEEvT0_T1_T2_T3_T4_T6_E12temp_storage+12];
	selp.b32 	%r309, %r308, 0, %p35;
	add.s32 	%r310, %r309, %r686;
	setp.gt.s32 	%p36, %r120, 64;
	ld.shared.u32 	%r311, [_ZZN3cub18CUB_300001_SM_10006detail6reduce28DeviceReduceSingleTileKernelINS2_10policy_hubIiyN4cuda3std3__44plusIiEEE10Policy1000EPiSC_iS9_iiNS7_10__identityEEEvT0_T1_T2_T3_T4_T6_E12temp_storage+16];
	selp.b32 	%r312, %r311, 0, %p36;
	add.s32 	%r313, %r310, %r312;
	setp.gt.s32 	%p37, %r120, 96;
	ld.shared.u32 	%r314, [_ZZN3cub18CUB_300001_SM_10006detail6reduce28DeviceReduceSingleTileKernelINS2_10policy_hubIiyN4cuda3std3__44plusIiEEE10Policy1000EPiSC_iS9_iiNS7_10__identityEEEvT0_T1_T2_T3_T4_T6_E12temp_storage+20];
	selp.b32 	%r315, %r314, 0, %p37;
	add.s32 	%r316, %r313, %r315;
	setp.gt.s32 	%p38, %r120, 128;
	ld.shared.u32 	%r317, [_ZZN3cub18CUB_300001_SM_10006detail6reduce28DeviceReduceSingleTileKernelINS2_10policy_hubIiyN4cuda3std3__44plusIiEEE10Policy1000EPiSC_iS9_iiNS7_10__identityEEEvT0_T1_T2_T3_T4_T6_E12temp_storage+24];
	selp.b32 	%r318, %r317, 0, %p38;
	add.s32 	%r319, %r316, %r318;
	setp.gt.s32 	%p39, %r120, 160;
	ld.shared.u32 	%r320, [_ZZN3cub18CUB_300001_SM_10006detail6reduce28DeviceReduceSingleTileKernelINS2_10policy_hubIiyN4cuda3std3__44plusIiEEE10Policy1000EPiSC_iS9_iiNS7_10__identityEEEvT0_T1_T2_T3_T4_T6_E12temp_storage+28];
	selp.b32 	%r321, %r320, 0, %p39;
	add.s32 	%r322, %r319, %r321;
	setp.gt.s32 	%p40, %r120, 192;
	ld.shared.u32 	%r323, [_ZZN3cub18CUB_300001_SM_10006detail6reduce28DeviceReduceSingleTileKernelINS2_10policy_hubIiyN4cuda3std3__44plusIiEEE10Policy1000EPiSC_iS9_iiNS7_10__identityEEEvT0_T1_T2_T3_T4_T6_E12temp_storage+32];
	selp.b32 	%r324, %r323, 0, %p40;
	add.s32 	%r325, %r322, %r324;
	setp.gt.s32 	%p41, %r120, 224;
	ld.shared.u32 	%r326, [_ZZN3cub18CUB_300001_SM_10006detail6reduce28DeviceReduceSingleTileKernelINS2_10policy_hubIiyN4cuda3std3__44plusIiEEE10Policy1000EPiSC_iS9_iiNS7_10__identityEEEvT0_T1_T2_T3_T4_T6_E12temp_storage+36];
	selp.b32 	%r327, %r326, 0, %p41;
	add.s32 	%r686, %r325, %r327;
	bra.uni 	$L__BB27_72;
$L__BB27_56:
	mov.u32 	%r85, %tid.x;
	mul.wide.u32 	%rd35, %r85, 4;
	add.s64 	%rd19, %rd16, %rd35;
	// begin inline asm
	ld.global.nc.u32 %r122, [%rd19];
	// end inline asm
	add.s64 	%rd20, %rd19, 1024;
	// begin inline asm
	ld.global.nc.u32 %r123, [%rd20];
	// end inline asm
	add.s64 	%rd21, %rd19, 2048;
	// begin inline asm
	ld.global.nc.u32 %r124, [%rd21];
	// end inline asm
	add.s64 	%rd22, %rd19, 3072;
	// begin inline asm
	ld.global.nc.u32 %r125, [%rd22];
	// end inline asm
	add.s64 	%rd23, %rd19, 4096;
	// begin inline asm
	ld.global.nc.u32 %r126, [%rd23];
	// end inline asm
	add.s64 	%rd24, %rd19, 5120;
	// begin inline asm
	ld.global.nc.u32 %r127, [%rd24];
	// end inline asm
	add.s64 	%rd25, %rd19, 6144;
	// begin inline asm
	ld.global.nc.u32 %r128, [%rd25];
	// end inline asm
	add.s64 	%rd26, %rd19, 7168;
	// begin inline asm
	ld.global.nc.u32 %r129, [%rd26];
	// end inline asm
	add.s64 	%rd27, %rd19, 8192;
	// begin inline asm
	ld.global.nc.u32 %r130, [%rd27];
	// end inline asm
	add.s64 	%rd28, %rd19, 9216;
	// begin inline asm
	ld.global.nc.u32 %r131, [%rd28];
	// end inline asm
	add.s64 	%rd29, %rd19, 10240;
	// begin inline asm
	ld.global.nc.u32 %r132, [%rd29];
	// end inline asm
	add.s64 	%rd30, %rd19, 11264;
	// begin inline asm
	ld.global.nc.u32 %r133, [%rd30];
	// end inline asm
	add.s64 	%rd31, %rd19, 12288;
	// begin inline asm
	ld.global.nc.u32 %r134, [%rd31];
	// end inline asm
	add.s64 	%rd32, %rd19, 13312;
	// begin inline asm
	ld.global.nc.u32 %r135, [%rd32];
	// end inline asm
	add.s64 	%rd33, %rd19, 14336;
	// begin inline asm
	ld.global.nc.u32 %r136, [%rd33];
	// end inline asm
	add.s64 	%rd34, %rd19, 15360;
	// begin inline asm
	ld.global.nc.u32 %r137, [%rd34];
	// end inline asm
	add.s32 	%r139, %r123, %r122;
	add.s32 	%r140, %r124, %r139;
	add.s32 	%r141, %r125, %r140;
	add.s32 	%r142, %r126, %r141;
	add.s32 	%r143, %r127, %r142;
	add.s32 	%r144, %r128, %r143;
	add.s32 	%r145, %r129, %r144;
	add.s32 	%r146, %r130, %r145;
	add.s32 	%r147, %r131, %r146;
	add.s32 	%r148, %r132, %r147;
	add.s32 	%r149, %r133, %r148;
	add.s32 	%r150, %r134, %r149;
	add.s32 	%r151, %r135, %r150;
	add.s32 	%r152, %r136, %r151;
	add.s32 	%r685, %r137, %r152;
	setp.lt.u32 	%p4, %r120, 8192;
	mov.b32 	%r674, 4096;
	@%p4 bra 	$L__BB27_60;
	add.s32 	%r87, %r120, -4096;
	mov.b32 	%r674, 4096;
$L__BB27_58:
	mul.wide.s32 	%rd52, %r674, 4;
	add.s64 	%rd36, %rd19, %rd52;
	// begin inline asm
	ld.global.nc.u32 %r154, [%rd36];
	// end inline asm
	add.s64 	%rd37, %rd36, 1024;
	// begin inline asm
	ld.global.nc.u32 %r155, [%rd37];
	// end inline asm
	add.s64 	%rd38, %rd36, 2048;
	// begin inline asm
	ld.global.nc.u32 %r156, [%rd38];
	// end inline asm
	add.s64 	%rd39, %rd36, 3072;
	// begin inline asm
	ld.global.nc.u32 %r157, [%rd39];
	// end inline asm
	add.s64 	%rd40, %rd36, 4096;
	// begin inline asm
	ld.global.nc.u32 %r158, [%rd40];
	// end inline asm
	add.s64 	%rd41, %rd36, 5120;
	// begin inline asm
	ld.global.nc.u32 %r159, [%rd41];
	// end inline asm
	add.s64 	%rd42, %rd36, 6144;
	// begin inline asm
	ld.global.nc.u32 %r160, [%rd42];
	// end inline asm
	add.s64 	%rd43, %rd36, 7168;
	// begin inline asm
	ld.global.nc.u32 %r161, [%rd43];
	// end inline asm
	add.s64 	%rd44, %rd36, 8192;
	// begin inline asm
	ld.global.nc.u32 %r162, [%rd44];
	// end inline asm
	add.s64 	%rd45, %rd36, 9216;
	// begin inline asm
	ld.global.nc.u32 %r163, [%rd45];
	// end inline asm
	add.s64 	%rd46, %rd36, 10240;
	// begin inline asm
	ld.global.nc.u32 %r164, [%rd46];
	// end inline asm
	add.s64 	%rd47, %rd36, 11264;
	// begin inline asm
	ld.global.nc.u32 %r165, [%rd47];
	// end inline asm
	add.s64 	%rd48, %rd36, 12288;
	// begin inline asm
	ld.global.nc.u32 %r166, [%rd48];
	// end inline asm
	add.s64 	%rd49, %rd36, 13312;
	// begin inline asm
	ld.global.nc.u32 %r167, [%rd49];
	// end inline asm
	add.s64 	%rd50, %rd36, 14336;
	// begin inline asm
	ld.global.nc.u32 %r168, [%rd50];
	// end inline asm
	add.s64 	%rd51, %rd36, 15360;
	// begin inline asm
	ld.global.nc.u32 %r169, [%rd51];
	// end inline asm
	add.s32 	%r170, %r154, %r685;
	add.s32 	%r171, %r155, %r170;
	add.s32 	%r172, %r156, %r171;
	add.s32 	%r173, %r157, %r172;
	add.s32 	%r174, %r158, %r173;
	add.s32 	%r175, %r159, %r174;
	add.s32 	%r176, %r160, %r175;
	add.s32 	%r177, %r161, %r176;
	add.s32 	%r178, %r162, %r177;
	add.s32 	%r179, %r163, %r178;
	add.s32 	%r180, %r164, %r179;
	add.s32 	%r181, %r165, %r180;
	add.s32 	%r182, %r166, %r181;
	add.s32 	%r183, %r167, %r182;
	add.s32 	%r184, %r168, %r183;
	add.s32 	%r685, %r169, %r184;
	sub.s32 	%r185, %r120, %r674;
	setp.lt.s32 	%p5, %r185, 4096;
	@%p5 bra 	$L__BB27_68;
	add.s32 	%r674, %r674, 4096;
	setp.le.s32 	%p6, %r674, %r87;
	@%p6 bra 	$L__BB27_58;
$L__BB27_60:
	setp.le.s32 	%p7, %r120, %r674;
	@%p7 bra 	$L__BB27_68;
	sub.s32 	%r94, %r120, %r674;
	setp.ge.s32 	%p8, %r85, %r94;
	@%p8 bra 	$L__BB27_68;
	not.b32 	%r187, %r85;
	add.s32 	%r188, %r120, %r187;
	sub.s32 	%r95, %r188, %r674;
	and.b32  	%r189, %r95, 768;
	setp.eq.s32 	%p9, %r189, 768;
	mov.u32 	%r679, %r85;
	@%p9 bra 	$L__BB27_65;
	add.s32 	%r676, %r85, %r674;
	shr.u32 	%r190, %r95, 8;
	add.s32 	%r191, %r190, 1;
	and.b32  	%r192, %r191, 3;
	neg.s32 	%r675, %r192;
	mov.u32 	%r679, %r85;
$L__BB27_64:
	.pragma "nounroll";
	mul.wide.u32 	%rd54, %r676, 4;
	add.s64 	%rd53, %rd16, %rd54;
	// begin inline asm
	ld.global.nc.u32 %r193, [%rd53];
	// end inline asm
	add.s32 	%r685, %r193, %r685;
	add.s32 	%r679, %r679, 256;
	add.s32 	%r676, %r676, 256;
	add.s32 	%r675, %r675, 1;
	setp.ne.s32 	%p10, %r675, 0;
	@%p10 bra 	$L__BB27_64;
$L__BB27_65:
	setp.lt.u32 	%p11, %r95, 768;
	@%p11 bra 	$L__BB27_68;
	cvt.u64.u32 	%rd55, %r679;
	cvt.u64.u32 	%rd56, %r674;
	add.s64 	%rd57, %rd55, %rd56;
	shl.b64 	%rd58, %rd57, 2;
	add.s64 	%rd59, %rd58, %rd16;
	add.s64 	%rd124, %rd59, 2048;
	add.s32 	%r682, %r679, %r674;
$L__BB27_67:
	mul.wide.u32 	%rd64, %r682, 4;
	add.s64 	%rd60, %rd16, %rd64;
	// begin inline asm
	ld.global.nc.u32 %r194, [%rd60];
	// end inline asm
	add.s32 	%r198, %r194, %r685;
	add.s64 	%rd61, %rd124, -1024;
	// begin inline asm
	ld.global.nc.u32 %r195, [%rd61];
	// end inline asm
	add.s32 	%r199, %r195, %r198;
	// begin inline asm
	ld.global.nc.u32 %r196, [%rd124];
	// end inline asm
	add.s32 	%r200, %r196, %r199;
	add.s64 	%rd63, %rd124, 1024;
	// begin inline asm
	ld.global.nc.u32 %r197, [%rd63];
	// end inline asm
	add.s32 	%r685, %r197, %r200;
	add.s32 	%r679, %r679, 1024;
	add.s64 	%rd124, %rd124, 4096;
	add.s32 	%r682, %r682, 1024;
	setp.lt.s32 	%p12, %r679, %r94;
	@%p12 bra 	$L__BB27_67;
$L__BB27_68:
	// begin inline asm
	mov.u32 %r201, %laneid;
	// end inline asm
	mov.b32 	%r204, 1;
	mov.b32 	%r225, 31;
	mov.b32 	%r226, -1;
	// begin inline asm
	shfl.sync.down.b32 %r202, %r685, %r204, %r225, %r226;
	// end inline asm
	setp.gt.s32 	%p13, %r201, 30;
	selp.b32 	%r227, 0, %r202, %p13;
	add.s32 	%r208, %r227, %r685;
	mov.b32 	%r209, 2;
	// begin inline asm
	shfl.sync.down.b32 %r207, %r208, %r209, %r225, %r226;
	// end inline asm
	setp.gt.s32 	%p14, %r201, 29;
	selp.b32 	%r228, 0, %r207, %p14;
	add.s32 	%r213, %r208, %r228;
	mov.b32 	%r214, 4;
	// begin inline asm
	shfl.sync.down.b32 %r212, %r213, %r214, %r225, %r226;
	// end inline asm
	setp.gt.s32 	%p15, %r201, 27;
	selp.b32 	%r229, 0, %r212, %p15;
	add.s32 	%r218, %r213, %r229;
	mov.b32 	%r219, 8;
	// begin inline asm
	shfl.sync.down.b32 %r217, %r218, %r219, %r225, %r226;
	// end inline asm
	setp.gt.s32 	%p16, %r201, 23;
	selp.b32 	%r230, 0, %r217, %p16;
	add.s32 	%r223, %r218, %r230;
	mov.b32 	%r224, 16;
	// begin inline asm
	shfl.sync.down.b32 %r222, %r223, %r224, %r225, %r226;
	// end inline asm
	setp.gt.s32 	%p17, %r201, 15;
	selp.b32 	%r231, 0, %r222, %p17;
	add.s32 	%r686, %r223, %r231;
	setp.ne.s32 	%p18, %r201, 0;
	@%p18 bra 	$L__BB27_70;
	shr.u32 	%r232, %r85, 3;
	and.b32  	%r233, %r232, 124;
	mov.u32 	%r234, _ZZN3cub18CUB_300001_SM_10006detail6reduce28DeviceReduceSingleTileKernelINS2_10policy_hubIiyN4cuda3std3__44plusIiEEE10Policy1000EPiSC_iS9_iiNS7_10__identityEEEvT0_T1_T2_T3_T4_T6_E12temp_storage;
	add.s32 	%r235, %r234, %r233;
	st.shared.u32 	[%r235+8], %r686;
$L__BB27_70:
	bar.sync 	0;
	setp.ne.s32 	%p19, %r85, 0;
	@%p19 bra 	$L__BB27_72;
	ld.shared.u32 	%r236, [_ZZN3cub18CUB_300001_SM_10006detail6reduce28DeviceReduceSingleTileKernelINS2_10policy_hubIiyN4cuda3std3__44plusIiEEE10Policy1000EPiSC_iS9_iiNS7_10__identityEEEvT0_T1_T2_T3_T4_T6_E12temp_storage+12];
	add.s32 	%r237, %r236, %r686;
	ld.shared.u32 	%r238, [_ZZN3cub18CUB_300001_SM_10006detail6reduce28DeviceReduceSingleTileKernelINS2_10policy_hubIiyN4cuda3std3__44plusIiEEE10Policy1000EPiSC_iS9_iiNS7_10__identityEEEvT0_T1_T2_T3_T4_T6_E12temp_storage+16];
	add.s32 	%r239, %r237, %r238;
	ld.shared.u32 	%r240, [_ZZN3cub18CUB_300001_SM_10006detail6reduce28DeviceReduceSingleTileKernelINS2_10policy_hubIiyN4cuda3std3__44plusIiEEE10Policy1000EPiSC_iS9_iiNS7_10__identityEEEvT0_T1_T2_T3_T4_T6_E12temp_storage+20];
	add.s32 	%r241, %r239, %r240;
	ld.shared.u32 	%r242, [_ZZN3cub18CUB_300001_SM_10006detail6reduce28DeviceReduceSingleTileKernelINS2_10policy_hubIiyN4cuda3std3__44plusIiEEE10Policy1000EPiSC_iS9_iiNS7_10__identityEEEvT0_T1_T2_T3_T4_T6_E12temp_storage+24];
	add.s32 	%r243, %r241, %r242;
	ld.shared.u32 	%r244, [_ZZN3cub18CUB_300001_SM_10006detail6reduce28DeviceReduceSingleTileKernelINS2_10policy_hubIiyN4cuda3std3__44plusIiEEE10Policy1000EPiSC_iS9_iiNS7_10__identityEEEvT0_T1_T2_T3_T4_T6_E12temp_storage+28];
	add.s32 	%r245, %r243, %r244;
	ld.shared.u32 	%r246, [_ZZN3cub18CUB_300001_SM_10006detail6reduce28DeviceReduceSingleTileKernelINS2_10policy_hubIiyN4cuda3std3__44plusIiEEE10Policy1000EPiSC_iS9_iiNS7_10__identityEEEvT0_T1_T2_T3_T4_T6_E12temp_storage+32];
	add.s32 	%r247, %r245, %r246;
	ld.shared.u32 	%r248, [_ZZN3cub18CUB_300001_SM_10006detail6reduce28DeviceReduceSingleTileKernelINS2_10policy_hubIiyN4cuda3std3__44plusIiEEE10Policy1000EPiSC_iS9_iiNS7_10__identityEEEvT0_T1_T2_T3_T4_T6_E12temp_storage+36];
	add.s32 	%r686, %r247, %r248;
$L__BB27_72:
	mov.u32 	%r631, %tid.x;
	setp.ne.s32 	%p95, %r631, 0;
	@%p95 bra 	$L__BB27_74;
	add.s32 	%r632, %r686, %r121;
	st.global.u32 	[%rd1], %r632;
$L__BB27_74:
	ret;

}
	// .globl	_ZN3cub18CUB_300001_SM_10006detail6reduce28DeviceReduceSingleTileKernelINS2_10policy_hubIijN4cuda3__47maximumIiEEE10Policy1000EN6thrust24THRUST_300001_SM_1000_NS6detail15normal_iteratorINSC_10device_ptrIiEEEEPijS8_iiNS5_3std3__410__identityEEEvT0_T1_T2_T3_T4_T6_
.visible .entry _ZN3cub18CUB_300001_SM_10006detail6reduce28DeviceReduceSingleTileKernelINS2_10policy_hubIijN4cuda3__47maximumIiEEE10Policy1000EN6thrust24THRUST_300001_SM_1000_NS6detail15normal_iteratorINSC_10device_ptrIiEEEEPijS8_iiNS5_3std3__410__identityEEEvT0_T1_T2_T3_T4_T6_(
	.param .align 8 .b8 _ZN3cub18CUB_300001_SM_10006detail6reduce28DeviceReduceSingleTileKernelINS2_10policy_hubIijN4cuda3__47maximumIiEEE10Policy1000EN6thrust24THRUST_300001_SM_1000_NS6detail15normal_iteratorINSC_10device_ptrIiEEEEPijS8_iiNS5_3std3__410__identityEEEvT0_T1_T2_T3_T4_T6__param_0[8],
	.param .u64 .ptr .align 1 _ZN3cub18CUB_300001_SM_10006detail6reduce28DeviceReduceSingleTileKernelINS2_10policy_hubIijN4cuda3__47maximumIiEEE10Policy1000EN6thrust24THRUST_300001_SM_1000_NS6detail15normal_iteratorINSC_10device_ptrIiEEEEPijS8_iiNS5_3std3__410__identityEEEvT0_T1_T2_T3_T4_T6__param_1,
	.param .u32 _ZN3cub18CUB_300001_SM_10006detail6reduce28DeviceReduceSingleTileKernelINS2_10policy_hubIijN4cuda3__47maximumIiEEE10Policy1000EN6thrust24THRUST_300001_SM_1000_NS6detail15normal_iteratorINSC_10device_ptrIiEEEEPijS8_iiNS5_3std3__410__identityEEEvT0_T1_T2_T3_T4_T6__param_2,
	.param .align 1 .b8 _ZN3cub18CUB_300001_SM_10006detail6reduce28DeviceReduceSingleTileKernelINS2_10policy_hubIijN4cuda3__47maximumIiEEE10Policy1000EN6thrust24THRUST_300001_SM_1000_NS6detail15normal_iteratorINSC_10device_ptrIiEEEEPijS8_iiNS5_3std3__410__identityEEEvT0_T1_T2_T3_T4_T6__param_3[1],
	.param .u32 _ZN3cub18CUB_300001_SM_10006detail6reduce28DeviceReduceSingleTileKernelINS2_10policy_hubIijN4cuda3__47maximumIiEEE10Policy1000EN6thrust24THRUST_300001_SM_1000_NS6detail15normal_iteratorINSC_10device_ptrIiEEEEPijS8_iiNS5_3std3__410__identityEEEvT0_T1_T2_T3_T4_T6__param_4,
	.param .align 1 .b8 _ZN3cub18CUB_300001_SM_10006detail6reduce28DeviceReduceSingleTileKernelINS2_10policy_hubIijN4cuda3__47maximumIiEEE10Policy1000EN6thrust24THRUST_300001_SM_1000_NS6detail15normal_iteratorINSC_10device_ptrIiEEEEPijS8_iiNS5_3std3__410__identityEEEvT0_T1_T2_T3_T4_T6__param_5[1]
)
.maxntid 256
.minnctapersm 1
{
	.reg .pred 	%p<59>;
	.reg .b32 	%r<511>;
	.reg .b64 	%rd<84>;
	// demoted variable
	.shared .align 4 .b8 _ZZN3cub18CUB_300001_SM_10006detail6reduce28DeviceReduceSingleTileKernelINS2_10policy_hubIijN4cuda3__47maximumIiEEE10Policy1000EN6thrust24THRUST_300001_SM_1000_NS6detail15normal_iteratorINSC_10device_ptrIiEEEEPijS8_iiNS5_3std3__410__identityEEEvT0_T1_T2_T3_T4_T6_E12temp_storage[44];
	ld.param.u64 	%rd9, [_ZN3cub18CUB_300001_SM_10006detail6reduce28DeviceReduceSingleTileKernelINS2_10policy_hubIijN4cuda3__47maximumIiEEE10Policy1000EN6thrust24THRUST_300001_SM_1000_NS6detail15normal_iteratorINSC_10device_ptrIiEEEEPijS8_iiNS5_3std3__410__identityEEEvT0_T1_T2_T3_T4_T6__param_0];
	ld.param.u64 	%rd10, [_ZN3cub18CUB_300001_SM_10006detail6reduce28DeviceReduceSingleTileKernelINS2_10policy_hubIijN4cuda3__47maximumIiEEE10Policy1000EN6thrust24THRUST_300001_SM_1000_NS6detail15normal_iteratorINSC_10device_ptrIiEEEEPijS8_iiNS5_3std3__410__identityEEEvT0_T1_T2_T3_T4_T6__param_1];
	ld.param.u32 	%r92, [_ZN3cub18CUB_300001_SM_10006detail6reduce28DeviceReduceSingleTileKernelINS2_10policy_hubIijN4cuda3__47maximumIiEEE10Policy1000EN6thrust24THRUST_300001_SM_1000_NS6detail15normal_iteratorINSC_10device_ptrIiEEEEPijS8_iiNS5_3std3__410__identityEEEvT0_T1_T2_T3_T4_T6__param_2];
	ld.param.u32 	%r93, [_ZN3cub18CUB_300001_SM_10006detail6reduce28DeviceReduceSingleTileKernelINS2_10policy_hubIijN4cuda3__47maximumIiEEE10Policy1000EN6thrust24THRUST_300001_SM_1000_NS6detail15normal_iteratorINSC_10device_ptrIiEEEEPijS8_iiNS5_3std3__410__identityEEEvT0_T1_T2_T3_T4_T6__param_4];
	cvta.to.global.u64 	%rd1, %rd10;
	setp.ne.s32 	%p1, %r92, 0;
	@%p1 bra 	$L__BB28_3;
	mov.u32 	%r471, %tid.x;
	setp.ne.s32 	%p58, %r471, 0;
	@%p58 bra 	$L__BB28_52;
	st.global.u32 	[%rd1], %r93;
	bra.uni 	$L__BB28_52;
$L__BB28_3:
	cvta.to.global.u64 	%rd2, %rd9;
	setp.gt.u32 	%p2, %r92, 4095;
	@%p2 bra 	$L__BB28_28;
	mov.u32 	%r1, %tid.x;
	setp.ge.u32 	%p24, %r1, %r92;
	mov.b32 	%r488, 0;
	mov.u32 	%r478, %r1;
	@%p24 bra 	$L__BB28_6;
	mul.wide.u32 	%rd73, %r1, 4;
	add.s64 	%rd74, %rd2, %rd73;
	ld.global.u32 	%r488, [%rd74];
	add.s32 	%r478, %r1, 256;
$L__BB28_6:
	setp.ge.u32 	%p25, %r478, %r92;
	@%p25 bra 	$L__BB28_19;
	not.b32 	%r299, %r478;
	add.s32 	%r300, %r92, %r299;
	shr.u32 	%r301, %r300, 8;
	add.s32 	%r6, %r301, 1;
	and.b32  	%r7, %r6, 15;
	setp.lt.u32 	%p26, %r300, 3840;
	@%p26 bra 	$L__BB28_10;
	and.b32  	%r302, %r6, 33554416;
	neg.s32 	%r474, %r302;
	mul.wide.u32 	%rd75, %r478, 4;
	add.s64 	%rd76, %rd75, %rd2;
	add.s64 	%rd82, %rd76, 8192;
$L__BB28_9:
	.pragma "nounroll";
	ld.global.u32 	%r303, [%rd82+-8192];
	max.s32 	%r304, %r488, %r303;
	ld.global.u32 	%r305, [%rd82+-7168];
	max.s32 	%r306, %r304, %r305;
	ld.global.u32 	%r307, [%rd82+-6144];
	max.s32 	%r308, %r306, %r307;
	ld.global.u32 	%r309, [%rd82+-5120];
	max.s32 	%r310, %r308, %r309;
	ld.global.u32 	%r311, [%rd82+-4096];
	max.s32 	%r312, %r310, %r311;
	ld.global.u32 	%r313, [%rd82+-3072];
	max.s32 	%r314, %r312, %r313;
	ld.global.u32 	%r315, [%rd82+-2048];
	max.s32 	%r316, %r314, %r315;
	ld.global.u32 	%r317, [%rd82+-1024];
	max.s32 	%r318, %r316, %r317;
	ld.global.u32 	%r319, [%rd82];
	max.s32 	%r320, %r318, %r319;
	ld.global.u32 	%r321, [%rd82+1024];
	max.s32 	%r322, %r320, %r321;
	ld.global.u32 	%r323, [%rd82+2048];
	max.s32 	%r324, %r322, %r323;
	ld.global.u32 	%r325, [%rd82+3072];
	max.s32 	%r326, %r324, %r325;
	ld.global.u32 	%r327, [%rd82+4096];
	max.s32 	%r328, %r326, %r327;
	ld.global.u32 	%r329, [%rd82+5120];
	max.s32 	%r330, %r328, %r329;
	ld.global.u32 	%r331, [%rd82+6144];
	max.s32 	%r332, %r330, %r331;
	ld.global.u32 	%r333, [%rd82+7168];
	max.s32 	%r488, %r332, %r333;
	add.s32 	%r478, %r478, 4096;
	add.s32 	%r474, %r474, 16;
	add.s64 	%rd82, %rd82, 16384;
	setp.ne.s32 	%p27, %r474, 0;
	@%p27 bra 	$L__BB28_9;
$L__BB28_10:
	setp.eq.s32 	%p28, %r7, 0;
	@%p28 bra 	$L__BB28_19;
	and.b32  	%r18, %r6, 7;
	setp.lt.u32 	%p29, %r7, 8;
	@%p29 bra 	$L__BB28_13;
	mul.wide.u32 	%rd77, %r478, 4;
	add.s64 	%rd78, %rd2, %rd77;
	ld.global.u32 	%r335, [%rd78];
	max.s32 	%r336, %r488, %r335;
	ld.global.u32 	%r337, [%rd78+1024];
	max.s32 	%r338, %r336, %r337;
	ld.global.u32 	%r339, [%rd78+2048];
	max.s32 	%r340, %r338, %r339;
	ld.global.u32 	%r341, [%rd78+3072];
	max.s32 	%r342, %r340, %r341;
	ld.global.u32 	%r343, [%rd78+4096];
	max.s32 	%r344, %r342, %r343;
	ld.global.u32 	%r345, [%rd78+5120];
	max.s32 	%r346, %r344, %r345;
	ld.global.u32 	%r347, [%rd78+6144];
	max.s32 	%r348, %r346, %r347;
	ld.global.u32 	%r349, [%rd78+7168];
	max.s32 	%r488, %r348, %r349;
	add.s32 	%r478, %r478, 2048;
$L__BB28_13:
	setp.eq.s32 	%p30, %r18, 0;
	@%p30 bra 	$L__BB28_19;
	and.b32  	%r24, %r6, 3;
	setp.lt.u32 	%p31, %r18, 4;
	@%p31 bra 	$L__BB28_16;
	mul.wide.u32 	%rd79, %r478, 4;
	add.s64 	%rd80, %rd2, %rd79;
	ld.global.u32 	%r351, [%rd80];
	max.s32 	%r352, %r488, %r351;
	ld.global.u32 	%r353, [%rd80+1024];
	max.s32 	%r354, %r352, %r353;
	ld.global.u32 	%r355, [%rd80+2048];
	max.s32 	%r356, %r354, %r355;
	ld.global.u32 	%r357, [%rd80+3072];
	max.s32 	%r488, %r356, %r357;
	add.s32 	%r478, %r478, 1024;
$L__BB28_16:
	setp.eq.s32 	%p32, %r24, 0;
	@%p32 bra 	$L__BB28_19;
	mul.wide.u32 	%rd81, %r478, 4;
	add.s64 	%rd83, %rd2, %rd81;
	neg.s32 	%r486, %r24;
$L__BB28_18:
	.pragma "nounroll";
	ld.global.u32 	%r358, [%rd83];
	max.s32 	%r488, %r488, %r358;
	add.s64 	%rd83, %rd83, 1024;
	add.s32 	%r486, %r486, 1;
	setp.ne.s32 	%p33, %r486, 0;
	@%p33 bra 	$L__BB28_18;
$L__BB28_19:
	setp.lt.u32 	%p34, %r92, 256;
	@%p34 bra 	$L__BB28_24;
	// begin inline asm
	mov.u32 %r422, %laneid;
	// end inline asm
	mov.b32 	%r425, 1;
	mov.b32 	%r446, 31;
	mov.b32 	%r447, -1;
	// begin inline asm
	shfl.sync.down.b32 %r423, %r488, %r425, %r446, %r447;
	// end inline asm
	setp.gt.s32 	%p50, %r422, 30;
	max.s32 	%r448, %r488, %r423;
	selp.b32 	%r429, %r488, %r448, %p50;
	mov.b32 	%r430, 2;
	// begin inline asm
	shfl.sync.down.b32 %r428, %r429, %r430, %r446, %r447;
	// end inline asm
	setp.gt.s32 	%p51, %r422, 29;
	max.s32 	%r449, %r429, %r428;
	selp.b32 	%r434, %r429, %r449, %p51;
	mov.b32 	%r435, 4;
	// begin inline asm
	shfl.sync.down.b32 %r433, %r434, %r435, %r446, %r447;
	// end inline asm
	setp.gt.s32 	%p52, %r422, 27;
	max.s32 	%r450, %r434, %r433;
	selp.b32 	%r439, %r434, %r450, %p52;
	mov.b32 	%r440, 8;
	// begin inline asm
	shfl.sync.down.b32 %r438, %r439, %r440, %r446, %r447;
	// end inline asm
	setp.gt.s32 	%p53, %r422, 23;
	max.s32 	%r451, %r439, %r438;
	selp.b32 	%r444, %r439, %r451, %p53;
	mov.b32 	%r445, 16;
	// begin inline asm
	shfl.sync.down.b32 %r443, %r444, %r445, %r446, %r447;
	// end inline asm
	setp.gt.s32 	%p54, %r422, 15;
	max.s32 	%r36, %r444, %r443;
	selp.b32 	%r510, %r444, %r36, %p54;
	setp.ne.s32 	%p55, %r422, 0;
	@%p55 bra 	$L__BB28_22;
	shr.u32 	%r452, %r1, 3;
	and.b32  	%r453, %r452, 124;
	mov.u32 	%r454, _ZZN3cub18CUB_300001_SM_10006detail6reduce28DeviceReduceSingleTileKernelINS2_10policy_hubIijN4cuda3__47maximumIiEEE10Policy1000EN6thrust24THRUST_300001_SM_1000_NS6detail15normal_iteratorINSC_10device_ptrIiEEEEPijS8_iiNS5_3std3__410__identityEEEvT0_T1_T2_T3_T4_T6_E12temp_storage;
	add.s32 	%r455, %r454, %r453;
	st.shared.u32 	[%r455+8], %r36;
$L__BB28_22:
	bar.sync 	0;
	setp.ne.s32 	%p56, %r1, 0;
	@%p56 bra 	$L__BB28_50;
	ld.shared.u32 	%r456, [_ZZN3cub18CUB_300001_SM_10006detail6reduce28DeviceReduceSingleTileKernelINS2_10policy_hubIijN4cuda3__47maximumIiEEE10Policy1000EN6thrust24THRUST_300001_SM_1000_NS6detail15normal_iteratorINSC_10device_ptrIiEEEEPijS8_iiNS5_3std3__410__identityEEEvT0_T1_T2_T3_T4_T6_E12temp_storage+12];
	max.s32 	%r457, %r510, %r456;
	ld.shared.u32 	%r458, [_ZZN3cub18CUB_300001_SM_10006detail6reduce28DeviceReduceSingleTileKernelINS2_10policy_hubIijN4cuda3__47maximumIiEEE10Policy1000EN6thrust24THRUST_300001_SM_1000_NS6detail15normal_iteratorINSC_10device_ptrIiEEEEPijS8_iiNS5_3std3__410__identityEEEvT0_T1_T2_T3_T4_T6_E12temp_storage+16];
	max.s32 	%r459, %r457, %r458;
	ld.shared.u32 	%r460, [_ZZN3cub18CUB_300001_SM_10006detail6reduce28DeviceReduceSingleTileKernelINS2_10policy_hubIijN4cuda3__47maximumIiEEE10Policy1000EN6thrust24THRUST_300001_SM_1000_NS6detail15normal_iteratorINSC_10device_ptrIiEEEEPijS8_iiNS5_3std3__410__identityEEEvT0_T1_T2_T3_T4_T6_E12temp_storage+20];
	max.s32 	%r461, %r459, %r460;
	ld.shared.u32 	%r462, [_ZZN3cub18CUB_300001_SM_10006detail6reduce28DeviceReduceSingleTileKernelINS2_10policy_hubIijN4cuda3__47maximumIiEEE10Policy1000EN6thrust24THRUST_300001_SM_1000_NS6detail15normal_iteratorINSC_10device_ptrIiEEEEPijS8_iiNS5_3std3__410__identityEEEvT0_T1_T2_T3_T4_T6_E12temp_storage+24];
	max.s32 	%r463, %r461, %r462;
	ld.shared.u32 	%r464, [_ZZN3cub18CUB_300001_SM_10006detail6reduce28DeviceReduceSingleTileKernelINS2_10policy_hubIijN4cuda3__47maximumIiEEE10Policy1000EN6thrust24THRUST_300001_SM_1000_NS6detail15normal_iteratorINSC_10device_ptrIiEEEEPijS8_iiNS5_3std3__410__identityEEEvT0_T1_T2_T3_T4_T6_E12temp_storage+28];
	max.s32 	%r465, %r463, %r464;
	ld.shared.u32 	%r466, [_ZZN3cub18CUB_300001_SM_10006detail6reduce28DeviceReduceSingleTileKernelINS2_10policy_hubIijN4cuda3__47maximumIiEEE10Policy1000EN6thrust24THRUST_300001_SM_1000_NS6detail15normal_iteratorINSC_10device_ptrIiEEEEPijS8_iiNS5_3std3__410__identityEEEvT0_T1_T2_T3_T4_T6_E12temp_storage+32];
	max.s32 	%r467, %r465, %r466;
	ld.shared.u32 	%r468, [_ZZN3cub18CUB_300001_SM_10006detail6reduce28DeviceReduceSingleTileKernelINS2_10policy_hubIijN4cuda3__47maximumIiEEE10Policy1000EN6thrust24THRUST_300001_SM_1000_NS6detail15normal_iteratorINSC_10device_ptrIiEEEEPijS8_iiNS5_3std3__410__identityEEEvT0_T1_T2_T3_T4_T6_E12temp_storage+36];
	max.s32 	%r510, %r467, %r468;
	bra.uni 	$L__BB28_50;
$L__BB28_24:
	// begin inline asm
	mov.u32 %r359, %laneid;
	// end inline asm
	and.b32  	%r385, %r1, 992;
	add.s32 	%r386, %r385, 32;
	setp.gt.u32 	%p35, %r386, %r92;
	not.b32 	%r387, %r385;
	add.s32 	%r388, %r92, %r387;
	selp.b32 	%r383, %r388, 31, %p35;
	mov.b32 	%r362, 1;
	mov.b32 	%r384, -1;
	// begin inline asm
	shfl.sync.down.b32 %r360, %r488, %r362, %r383, %r384;
	// end inline asm
	setp.lt.s32 	%p36, %r359, %r383;
	max.s32 	%r389, %r488, %r360;
	selp.b32 	%r366, %r389, %r488, %p36;
	mov.b32 	%r367, 2;
	// begin inline asm
	shfl.sync.down.b32 %r365, %r366, %r367, %r383, %r384;
	// end inline asm
	add.s32 	%r390, %r359, 2;
	setp.gt.s32 	%p37, %r390, %r383;
	max.s32 	%r391, %r366, %r365;
	selp.b32 	%r371, %r366, %r391, %p37;
	mov.b32 	%r372, 4;
	// begin inline asm
	shfl.sync.down.b32 %r370, %r371, %r372, %r383, %r384;
	// end inline asm
	add.s32 	%r392, %r359, 4;
	setp.gt.s32 	%p38, %r392, %r383;
	max.s32 	%r393, %r371, %r370;
	selp.b32 	%r376, %r371, %r393, %p38;
	mov.b32 	%r377, 8;
	// begin inline asm
	shfl.sync.down.b32 %r375, %r376, %r377, %r383, %r384;
	// end inline asm
	add.s32 	%r394, %r359, 8;
	setp.gt.s32 	%p39, %r394, %r383;
	max.s32 	%r395, %r376, %r375;
	selp.b32 	%r381, %r376, %r395, %p39;
	mov.b32 	%r382, 16;
	// begin inline asm
	shfl.sync.down.b32 %r380, %r381, %r382, %r383, %r384;
	// end inline asm
	add.s32 	%r396, %r359, 16;
	setp.gt.s32 	%p40, %r396, %r383;
	max.s32 	%r397, %r381, %r380;
	selp.b32 	%r510, %r381, %r397, %p40;
	setp.ne.s32 	%p41, %r359, 0;
	@%p41 bra 	$L__BB28_26;
	shr.u32 	%r398, %r1, 3;
	and.b32  	%r399, %r398, 124;
	mov.u32 	%r400, _ZZN3cub18CUB_300001_SM_10006detail6reduce28DeviceReduceSingleTileKernelINS2_10policy_hubIijN4cuda3__47maximumIiEEE10Policy1000EN6thrust24THRUST_300001_SM_1000_NS6detail15normal_iteratorINSC_10device_ptrIiEEEEPijS8_iiNS5_3std3__410__identityEEEvT0_T1_T2_T3_T4_T6_E12temp_storage;
	add.s32 	%r401, %r400, %r399;
	st.shared.u32 	[%r401+8], %r510;
$L__BB28_26:
	bar.sync 	0;
	setp.ne.s32 	%p42, %r1, 0;
	@%p42 bra 	$L__BB28_50;
	setp.gt.u32 	%p43, %r92, 32;
	ld.shared.u32 	%r402, [_ZZN3cub18CUB_300001_SM_10006detail6reduce28DeviceReduceSingleTileKernelINS2_10policy_hubIijN4cuda3__47maximumIiEEE10Policy1000EN6thrust24THRUST_300001_SM_1000_NS6detail15normal_iteratorINSC_10device_ptrIiEEEEPijS8_iiNS5_3std3__410__identityEEEvT0_T1_T2_T3_T4_T6_E12temp_storage+12];
	max.s32 	%r403, %r510, %r402;
	selp.b32 	%r404, %r403, %r510, %p43;
	setp.gt.u32 	%p44, %r92, 64;
	ld.shared.u32 	%r405, [_ZZN3cub18CUB_300001_SM_10006detail6reduce28DeviceReduceSingleTileKernelINS2_10policy_hubIijN4cuda3__47maximumIiEEE10Policy1000EN6thrust24THRUST_300001_SM_1000_NS6detail15normal_iteratorINSC_10device_ptrIiEEEEPijS8_iiNS5_3std3__410__identityEEEvT0_T1_T2_T3_T4_T6_E12temp_storage+16];
	max.s32 	%r406, %r404, %r405;
	selp.b32 	%r407, %r406, %r404, %p44;
	setp.gt.u32 	%p45, %r92, 96;
	ld.shared.u32 	%r408, [_ZZN3cub18CUB_300001_SM_10006detail6reduce28DeviceReduceSingleTileKernelINS2_10policy_hubIijN4cuda3__47maximumIiEEE10Policy1000EN6thrust24THRUST_300001_SM_1000_NS6detail15normal_iteratorINSC_10device_ptrIiEEEEPijS8_iiNS5_3std3__410__identityEEEvT0_T1_T2_T3_T4_T6_E12temp_storage+20];
	max.s32 	%r409, %r407, %r408;
	selp.b32 	%r410, %r409, %r407, %p45;
	setp.gt.u32 	%p46, %r92, 128;
	ld.shared.u32 	%r411, [_ZZN3cub18CUB_300001_SM_10006detail6reduce28DeviceReduceSingleTileKernelINS2_10policy_hubIijN4cuda3__47maximumIiEEE10Policy1000EN6thrust24THRUST_300001_SM_1000_NS6detail15normal_iteratorINSC_10device_ptrIiEEEEPijS8_iiNS5_3std3__410__identityEEEvT0_T1_T2_T3_T4_T6_E12temp_storage+24];
	max.s32 	%r412, %r410, %r411;
	selp.b32 	%r413, %r412, %r410, %p46;
	setp.gt.u32 	%p47, %r92, 160;
	ld.shared.u32 	%r414, [_ZZN3cub18CUB_300001_SM_10006detail6reduce28DeviceReduceSingleTileKernelINS2_10policy_hubIijN4cuda3__47maximumIiEEE10Policy1000EN6thrust24THRUST_300001_SM_1000_NS6detail15normal_iteratorINSC_10device_ptrIiEEEEPijS8_iiNS5_3std3__410__identityEEEvT0_T1_T2_T3_T4_T6_E12temp_storage+28];
	max.s32 	%r415, %r413, %r414;
	selp.b32 	%r416, %r415, %r413, %p47;
	setp.gt.u32 	%p48, %r92, 192;
	ld.shared.u32 	%r417, [_ZZN3cub18CUB_300001_SM_10006detail6reduce28DeviceReduceSingleTileKernelINS2_10policy_hubIijN4cuda3__47maximumIiEEE10Policy1000EN6thrust24THRUST_300001_SM_1000_NS6detail15normal_iteratorINSC_10device_ptrIiEEEEPijS8_iiNS5_3std3__410__identityEEEvT0_T1_T2_T3_T4_T6_E12temp_storage+32];
	max.s32 	%r418, %r416, %r417;
	selp.b32 	%r419, %r418, %r416, %p48;
	setp.gt.u32 	%p49, %r92, 224;
	ld.shared.u32 	%r420, [_ZZN3cub18CUB_300001_SM_10006detail6reduce28DeviceReduceSingleTileKernelINS2_10policy_hubIijN4cuda3__47maximumIiEEE10Policy1000EN6thrust24THRUST_300001_SM_1000_NS6detail15normal_iteratorINSC_10device_ptrIiEEEEPijS8_iiNS5_3std3__410__identityEEEvT0_T1_T2_T3_T4_T6_E12temp_storage+36];
	max.s32 	%r421, %r419, %r420;
	selp.b32 	%r510, %r421, %r419, %p49;
	bra.uni 	$L__BB28_50;
$L__BB28_28:
	mov.u32 	%r41, %tid.x;
	mul.wide.u32 	%rd11, %r41, 4;
	add.s64 	%rd12, %rd2, %rd11;
	ld.global.u32 	%r95, [%rd12];
	ld.global.u32 	%r96, [%rd12+1024];
	ld.global.u32 	%r97, [%rd12+2048];
	ld.global.u32 	%r98, [%rd12+3072];
	ld.global.u32 	%r99, [%rd12+4096];
	ld.global.u32 	%r100, [%rd12+5120];
	ld.global.u32 	%r101, [%rd12+6144];
	ld.global.u32 	%r102, [%rd12+7168];
	ld.global.u32 	%r103, [%rd12+8192];
	ld.global.u32 	%r104, [%rd12+9216];
	ld.global.u32 	%r105, [%rd12+10240];
	ld.global.u32 	%r106, [%rd12+11264];
	ld.global.u32 	%r107, [%rd12+12288];
	ld.global.u32 	%r108, [%rd12+13312];
	ld.global.u32 	%r109, [%rd12+14336];
	ld.global.u32 	%r110, [%rd12+15360];
	max.s32 	%r111, %r95, %r96;
	max.s32 	%r112, %r111, %r97;
	max.s32 	%r113, %r98, %r99;
	max.s32 	%r114, %r113, %r100;
	max.s32 	%r115, %r101, %r102;
	max.s32 	%r116, %r115, %r103;
	max.s32 	%r117, %r104, %r105;
	max.s32 	%r118, %r117, %r106;
	max.s32 	%r119, %r107, %r108;
	max.s32 	%r120, %r119, %r109;
	max.s32 	%r121, %r112, %r114;
	max.s32 	%r122, %r121, %r116;
	max.s32 	%r123, %r118, %r120;
	max.s32 	%r124, %r123, %r110;
	max.s32 	%r509, %r122, %r124;
	add.s32 	%r43, %r92, -4096;
	setp.lt.u32 	%p3, %r43, 4096;
	mov.b32 	%r492, 4096;
	@%p3 bra 	$L__BB28_32;
	mov.b32 	%r492, 4096;
$L__BB28_30:
	add.s32 	%r126, %r41, %r492;
	mul.wide.u32 	%rd13, %r126, 4;
	add.s64 	%rd14, %rd2, %rd13;
	ld.global.u32 	%r127, [%rd14];
	ld.global.u32 	%r128, [%rd14+1024];
	ld.global.u32 	%r129, [%rd14+2048];
	ld.global.u32 	%r130, [%rd14+3072];
	ld.global.u32 	%r131, [%rd14+4096];
	ld.global.u32 	%r132, [%rd14+5120];
	ld.global.u32 	%r133, [%rd14+6144];
	ld.global.u32 	%r134, [%rd14+7168];
	ld.global.u32 	%r135, [%rd14+8192];
	ld.global.u32 	%r136, [%rd14+9216];
	ld.global.u32 	%r137, [%rd14+10240];
	ld.global.u32 	%r138, [%rd14+11264];
	ld.global.u32 	%r139, [%rd14+12288];
	ld.global.u32 	%r140, [%rd14+13312];
	ld.global.u32 	%r141, [%rd14+14336];
	ld.global.u32 	%r142, [%rd14+15360];
	max.s32 	%r143, %r509, %r127;
	max.s32 	%r144, %r143, %r128;
	max.s32 	%r145, %r129, %r130;
	max.s32 	%r146, %r145, %r131;
	max.s32 	%r147, %r132, %r133;
	max.s32 	%r148, %r147, %r134;
	max.s32 	%r149, %r135, %r136;
	max.s32 	%r150, %r149, %r137;
	max.s32 	%r151, %r138, %r139;
	max.s32 	%r152, %r151, %r140;
	max.s32 	%r153, %r141, %r142;
	max.s32 	%r154, %r144, %r146;
	max.s32 	%r155, %r154, %r148;
	max.s32 	%r156, %r150, %r152;
	max.s32 	%r157, %r156, %r153;
	max.s32 	%r509, %r155, %r157;
	sub.s32 	%r158, %r92, %r492;
	setp.lt.u32 	%p4, %r158, 4096;
	@%p4 bra 	$L__BB28_46;
	add.s32 	%r492, %r492, 4096;
	setp.le.u32 	%p5, %r492, %r43;
	@%p5 bra 	$L__BB28_30;
$L__BB28_32:
	setp.le.u32 	%p6, %r92, %r492;
	sub.s32 	%r159, %r92, %r492;
	setp.ge.s32 	%p7, %r41, %r159;
	or.pred  	%p8, %p6, %p7;
	@%p8 bra 	$L__BB28_46;
	not.b32 	%r162, %r41;
	add.s32 	%r163, %r92, %r162;
	sub.s32 	%r164, %r163, %r492;
	shr.u32 	%r165, %r164, 8;
	add.s32 	%r50, %r165, 1;
	and.b32  	%r51, %r50, 15;
	setp.lt.u32 	%p9, %r164, 3840;
	mov.u32 	%r501, %r41;
	@%p9 bra 	$L__BB28_37;
	or.b32  	%r495, %r41, 2048;
	add.s32 	%r494, %r41, %r492;
	and.b32  	%r166, %r50, 33554416;
	neg.s32 	%r493, %r166;
$L__BB28_35:
	.pragma "nounroll";
	mul.wide.u32 	%rd15, %r494, 4;
	add.s64 	%rd16, %rd2, %rd15;
	ld.global.u32 	%r167, [%rd16];
	max.s32 	%r168, %r509, %r167;
	add.s32 	%r169, %r494, 256;
	mul.wide.u32 	%rd17, %r169, 4;
	add.s64 	%rd18, %rd2, %rd17;
	ld.global.u32 	%r170, [%rd18];
	max.s32 	%r171, %r168, %r170;
	add.s32 	%r172, %r494, 512;
	mul.wide.u32 	%rd19, %r172, 4;
	add.s64 	%rd20, %rd2, %rd19;
	ld.global.u32 	%r173, [%rd20];
	max.s32 	%r174, %r171, %r173;
	add.s32 	%r175, %r494, 768;
	mul.wide.u32 	%rd21, %r175, 4;
	add.s64 	%rd22, %rd2, %rd21;
	ld.global.u32 	%r176, [%rd22];
	max.s32 	%r177, %r174, %r176;
	add.s32 	%r178, %r494, 1024;
	mul.wide.u32 	%rd23, %r178, 4;
	add.s64 	%rd24, %rd2, %rd23;
	ld.global.u32 	%r179, [%rd24];
	max.s32 	%r180, %r177, %r179;
	add.s32 	%r181, %r494, 1280;
	mul.wide.u32 	%rd25, %r181, 4;
	add.s64 	%rd26, %rd2, %rd25;
	ld.global.u32 	%r182, [%rd26];
	max.s32 	%r183, %r180, %r182;
	add.s32 	%r184, %r494, 1536;
	mul.wide.u32 	%rd27, %r184, 4;
	add.s64 	%rd28, %rd2, %rd27;
	ld.global.u32 	%r185, [%rd28];
	max.s32 	%r186, %r183, %r185;
	add.s32 	%r187, %r494, 1792;
	mul.wide.u32 	%rd29, %r187, 4;
	add.s64 	%rd30, %rd2, %rd29;
	ld.global.u32 	%r188, [%rd30];
	max.s32 	%r189, %r186, %r188;
	add.s32 	%r190, %r494, 2048;
	mul.wide.u32 	%rd31, %r190, 4;
	add.s64 	%rd32, %rd2, %rd31;
	ld.global.u32 	%r191, [%rd32];
	max.s32 	%r192, %r189, %r191;
	add.s32 	%r193, %r494, 2304;
	mul.wide.u32 	%rd33, %r193, 4;
	add.s64 	%rd34, %rd2, %rd33;
	ld.global.u32 	%r194, [%rd34];
	max.s32 	%r195, %r192, %r194;
	add.s32 	%r196, %r494, 2560;
	mul.wide.u32 	%rd35, %r196, 4;
	add.s64 	%rd36, %rd2, %rd35;
	ld.global.u32 	%r197, [%rd36];
	max.s32 	%r198, %r195, %r197;
	add.s32 	%r199, %r494, 2816;
	mul.wide.u32 	%rd37, %r199, 4;
	add.s64 	%rd38, %rd2, %rd37;
	ld.global.u32 	%r200, [%rd38];
	max.s32 	%r201, %r198, %r200;
	add.s32 	%r202, %r494, 3072;
	mul.wide.u32 	%rd39, %r202, 4;
	add.s64 	%rd40, %rd2, %rd39;
	ld.global.u32 	%r203, [%rd40];
	max.s32 	%r204, %r201, %r203;
	add.s32 	%r205, %r494, 3328;
	mul.wide.u32 	%rd41, %r205, 4;
	add.s64 	%rd42, %rd2, %rd41;
	ld.global.u32 	%r206, [%rd42];
	max.s32 	%r207, %r204, %r206;
	add.s32 	%r208, %r494, 3584;
	mul.wide.u32 	%rd43, %r208, 4;
	add.s64 	%rd44, %rd2, %rd43;
	ld.global.u32 	%r209, [%rd44];
	max.s32 	%r210, %r207, %r209;
	add.s32 	%r211, %r494, 3840;
	mul.wide.u32 	%rd45, %r211, 4;
	add.s64 	%rd46, %rd2, %rd45;
	ld.global.u32 	%r212, [%rd46];
	max.s32 	%r509, %r210, %r212;
	add.s32 	%r495, %r495, 4096;
	add.s32 	%r494, %r494, 4096;
	add.s32 	%r493, %r493, 16;
	setp.ne.s32 	%p10, %r493, 0;
	@%p10 bra 	$L__BB28_35;
	add.s32 	%r501, %r495, -2048;
$L__BB28_37:
	setp.eq.s32 	%p11, %r51, 0;
	@%p11 bra 	$L__BB28_46;
	and.b32  	%r67, %r50, 7;
	setp.lt.u32 	%p12, %r51, 8;
	@%p12 bra 	$L__BB28_40;
	add.s32 	%r214, %r501, %r492;
	mul.wide.u32 	%rd47, %r214, 4;
	add.s64 	%rd48, %rd2, %rd47;
	ld.global.u32 	%r215, [%rd48];
	max.s32 	%r216, %r509, %r215;
	add.s32 	%r217, %r214, 256;
	mul.wide.u32 	%rd49, %r217, 4;
	add.s64 	%rd50, %rd2, %rd49;
	ld.global.u32 	%r218, [%rd50];
	max.s32 	%r219, %r216, %r218;
	add.s32 	%r220, %r214, 512;
	mul.wide.u32 	%rd51, %r220, 4;
	add.s64 	%rd52, %rd2, %rd51;
	ld.global.u32 	%r221, [%rd52];
	max.s32 	%r222, %r219, %r221;
	add.s32 	%r223, %r214, 768;
	mul.wide.u32 	%rd53, %r223, 4;
	add.s64 	%rd54, %rd2, %rd53;
	ld.global.u32 	%r224, [%rd54];
	max.s32 	%r225, %r222, %r224;
	add.s32 	%r226, %r214, 1024;
	mul.wide.u32 	%rd55, %r226, 4;
	add.s64 	%rd56, %rd2, %rd55;
	ld.global.u32 	%r227, [%rd56];
	max.s32 	%r228, %r225, %r227;
	add.s32 	%r229, %r214, 1280;
	mul.wide.u32 	%rd57, %r229, 4;
	add.s64 	%rd58, %rd2, %rd57;
	ld.global.u32 	%r230, [%rd58];
	max.s32 	%r231, %r228, %r230;
	add.s32 	%r232, %r214, 1536;
	mul.wide.u32 	%rd59, %r232, 4;
	add.s64 	%rd60, %rd2, %rd59;
	ld.global.u32 	%r233, [%rd60];
	max.s32 	%r234, %r231, %r233;
	add.s32 	%r235, %r214, 1792;
	mul.wide.u32 	%rd61, %r235, 4;
	add.s64 	%rd62, %rd2, %rd61;
	ld.global.u32 	%r236, [%rd62];
	max.s32 	%r509, %r234, %r236;
	add.s32 	%r501, %r501, 2048;
$L__BB28_40:
	setp.eq.s32 	%p13, %r67, 0;
	@%p13 bra 	$L__BB28_46;
	and.b32  	%r73, %r50, 3;
	setp.lt.u32 	%p14, %r67, 4;
	@%p14 bra 	$L__BB28_43;
	add.s32 	%r238, %r501, %r492;
	mul.wide.u32 	%rd63, %r238, 4;
	add.s64 	%rd64, %rd2, %rd63;
	ld.global.u32 	%r239, [%rd64];
	max.s32 	%r240, %r509, %r239;
	add.s32 	%r241, %r238, 256;
	mul.wide.u32 	%rd65, %r241, 4;
	add.s64 	%rd66, %rd2, %rd65;
	ld.global.u32 	%r242, [%rd66];
	max.s32 	%r243, %r240, %r242;
	add.s32 	%r244, %r238, 512;
	mul.wide.u32 	%rd67, %r244, 4;
	add.s64 	%rd68, %rd2, %rd67;
	ld.global.u32 	%r245, [%rd68];
	max.s32 	%r246, %r243, %r245;
	add.s32 	%r247, %r238, 768;
	mul.wide.u32 	%rd69, %r247, 4;
	add.s64 	%rd70, %rd2, %rd69;
	ld.global.u32 	%r248, [%rd70];
	max.s32 	%r509, %r246, %r248;
	add.s32 	%r501, %r501, 1024;
$L__BB28_43:
	setp.eq.s32 	%p15, %r73, 0;
	@%p15 bra 	$L__BB28_46;
	add.s32 	%r507, %r501, %r492;
	neg.s32 	%r506, %r73;
$L__BB28_45:
	.pragma "nounroll";
	mul.wide.u32 	%rd71, %r507, 4;
	add.s64 	%rd72, %rd2, %rd71;
	ld.global.u32 	%r249, [%rd72];
	max.s32 	%r509, %r509, %r249;
	add.s32 	%r507, %r507, 256;
	add.s32 	%r506, %r506, 1;
	setp.ne.s32 	%p16, %r506, 0;
	@%p16 bra 	$L__BB28_45;
$L__BB28_46:
	// begin inline asm
	mov.u32 %r250, %laneid;
	// end inline asm
	mov.b32 	%r253, 1;
	mov.b32 	%r274, 31;
	mov.b32 	%r275, -1;
	// begin inline asm
	shfl.sync.down.b32 %r251, %r509, %r253, %r274, %r275;
	// end inline asm
	setp.gt.s32 	%p17, %r250, 30;
	max.s32 	%r276, %r509, %r251;
	selp.b32 	%r257, %r509, %r276, %p17;
	mov.b32 	%r258, 2;
	// begin inline asm
	shfl.sync.down.b32 %r256, %r257, %r258, %r274, %r275;
	// end inline asm
	setp.gt.s32 	%p18, %r250, 29;
	max.s32 	%r277, %r257, %r256;
	selp.b32 	%r262, %r257, %r277, %p18;
	mov.b32 	%r263, 4;
	// begin inline asm
	shfl.sync.down.b32 %r261, %r262, %r263, %r274, %r275;
	// end inline asm
	setp.gt.s32 	%p19, %r250, 27;
	max.s32 	%r278, %r262, %r261;
	selp.b32 	%r267, %r262, %r278, %p19;
	mov.b32 	%r268, 8;
	// begin inline asm
	shfl.sync.down.b32 %r266, %r267, %r268, %r274, %r275;
	// end inline asm
	setp.gt.s32 	%p20, %r250, 23;
	max.s32 	%r279, %r267, %r266;
	selp.b32 	%r272, %r267, %r279, %p20;
	mov.b32 	%r273, 16;
	// begin inline asm
	shfl.sync.down.b32 %r271, %r272, %r273, %r274, %r275;
	// end inline asm
	setp.gt.s32 	%p21, %r250, 15;
	max.s32 	%r88, %r272, %r271;
	selp.b32 	%r510, %r272, %r88, %p21;
	setp.ne.s32 	%p22, %r250, 0;
	@%p22 bra 	$L__BB28_48;
	shr.u32 	%r280, %r41, 3;
	and.b32  	%r281, %r280, 124;
	mov.u32 	%r282, _ZZN3cub18CUB_300001_SM_10006detail6reduce28DeviceReduceSingleTileKernelINS2_10policy_hubIijN4cuda3__47maximumIiEEE10Policy1000EN6thrust24THRUST_300001_SM_1000_NS6detail15normal_iteratorINSC_10device_ptrIiEEEEPijS8_iiNS5_3std3__410__identityEEEvT0_T1_T2_T3_T4_T6_E12temp_storage;
	add.s32 	%r283, %r282, %r281;
	st.shared.u32 	[%r283+8], %r88;
$L__BB28_48:
	bar.sync 	0;
	setp.ne.s32 	%p23, %r41, 0;
	@%p23 bra 	$L__BB28_50;
	ld.shared.u32 	%r284, [_ZZN3cub18CUB_300001_SM_10006detail6reduce28DeviceReduceSingleTileKernelINS2_10policy_hubIijN4cuda3__47maximumIiEEE10Policy1000EN6thrust24THRUST_300001_SM_1000_NS6detail15normal_iteratorINSC_10device_ptrIiEEEEPijS8_iiNS5_3std3__410__identityEEEvT0_T1_T2_T3_T4_T6_E12temp_storage+12];
	max.s32 	%r285, %r510, %r284;
	ld.shared.u32 	%r286, [_ZZN3cub18CUB_300001_SM_10006detail6reduce28DeviceReduceSingleTileKernelINS2_10policy_hubIijN4cuda3__47maximumIiEEE10Policy1000EN6thrust24THRUST_300001_SM_1000_NS6detail15normal_iteratorINSC_10device_ptrIiEEEEPijS8_iiNS5_3std3__410__identityEEEvT0_T1_T2_T3_T4_T6_E12temp_storage+16];
	max.s32 	%r287, %r285, %r286;
	ld.shared.u32 	%r288, [_ZZN3cub18CUB_300001_SM_10006detail6reduce28DeviceReduceSingleTileKernelINS2_10policy_hubIijN4cuda3__47maximumIiEEE10Policy1000EN6thrust24THRUST_300001_SM_1000_NS6detail15normal_iteratorINSC_10device_ptrIiEEEEPijS8_iiNS5_3std3__410__identityEEEvT0_T1_T2_T3_T4_T6_E12temp_storage+20];
	max.s32 	%r289, %r287, %r288;
	ld.shared.u32 	%r290, [_ZZN3cub18CUB_300001_SM_10006detail6reduce28DeviceReduceSingleTileKernelINS2_10policy_hubIijN4cuda3__47maximumIiEEE10Policy1000EN6thrust24THRUST_300001_SM_1000_NS6detail15normal_iteratorINSC_10device_ptrIiEEEEPijS8_iiNS5_3std3__410__identityEEEvT0_T1_T2_T3_T4_T6_E12temp_storage+24];
	max.s32 	%r291, %r289, %r290;
	ld.shared.u32 	%r292, [_ZZN3cub18CUB_300001_SM_10006detail6reduce28DeviceReduceSingleTileKernelINS2_10policy_hubIijN4cuda3__47maximumIiEEE10Policy1000EN6thrust24THRUST_300001_SM_1000_NS6detail15normal_iteratorINSC_10device_ptrIiEEEEPijS8_iiNS5_3std3__410__identityEEEvT0_T1_T2_T3_T4_T6_E12temp_storage+28];
	max.s32 	%r293, %r291, %r292;
	ld.shared.u32 	%r294, [_ZZN3cub18CUB_300001_SM_10006detail6reduce28DeviceReduceSingleTileKernelINS2_10policy_hubIijN4cuda3__47maximumIiEEE10Policy1000EN6thrust24THRUST_300001_SM_1000_NS6detail15normal_iteratorINSC_10device_ptrIiEEEEPijS8_iiNS5_3std3__410__identityEEEvT0_T1_T2_T3_T4_T6_E12temp_storage+32];
	max.s32 	%r295, %r293, %r294;
	ld.shared.u32 	%r296, [_ZZN3cub18CUB_300001_SM_10006detail6reduce28DeviceReduceSingleTileKernelINS2_10policy_hubIijN4cuda3__47maximumIiEEE10Policy1000EN6thrust24THRUST_300001_SM_1000_NS6detail15normal_iteratorINSC_10device_ptrIiEEEEPijS8_iiNS5_3std3__410__identityEEEvT0_T1_T2_T3_T4_T6_E12temp_storage+36];
	max.s32 	%r510, %r295, %r296;
$L__BB28_50:
	mov.u32 	%r469, %tid.x;
	setp.ne.s32 	%p57, %r469, 0;
	@%p57 bra 	$L__BB28_52;
	max.s32 	%r470, %r93, %r510;
	st.global.u32 	[%rd1], %r470;
$L__BB28_52:
	ret;

}
	// .globl	_ZN3cub18CUB_300001_SM_10006detail6reduce18DeviceReduceKernelINS2_10policy_hubIijN4cuda3__47maximumIiEEE10Policy1000EN6thrust24THRUST_300001_SM_1000_NS6detail15normal_iteratorINSC_10device_ptrIiEEEEjS8_iNS5_3std3__410__identityEEEvT0_PT3_T1_NS0_13GridEvenShareISO_EET2_T4_
.visible .entry _ZN3cub18CUB_300001_SM_10006detail6reduce18DeviceReduceKernelINS2_10policy_hubIijN4cuda3__47maximumIiEEE10Policy1000EN6thrust24THRUST_300001_SM_1000_NS6detail15normal_iteratorINSC_10device_ptrIiEEEEjS8_iNS5_3std3__410__identityEEEvT0_PT3_T1_NS0_13GridEvenShareISO_EET2_T4_(
	.param .align 8 .b8 _ZN3cub18CUB_300001_SM_10006detail6reduce18DeviceReduceKernelINS2_10policy_hubIijN4cuda3__47maximumIiEEE10Policy1000EN6thrust24THRUST_300001_SM_1000_NS6detail15normal_iteratorINSC_10device_ptrIiEEEEjS8_iNS5_3std3__410__identityEEEvT0_PT3_T1_NS0_13GridEvenShareISO_EET2_T4__param_0[8],
	.param .u64 .ptr .align 1 _ZN3cub18CUB_300001_SM_10006detail6reduce18DeviceReduceKernelINS2_10policy_hubIijN4cuda3__47maximumIiEEE10Policy1000EN6thrust24THRUST_300001_SM_1000_NS6detail15normal_iteratorINSC_10device_ptrIiEEEEjS8_iNS5_3std3__410__identityEEEvT0_PT3_T1_NS0_13GridEvenShareISO_EET2_T4__param_1,
	.param .u32 _ZN3cub18CUB_300001_SM_10006detail6reduce18DeviceReduceKernelINS2_10policy_hubIijN4cuda3__47maximumIiEEE10Policy1000EN6thrust24THRUST_300001_SM_1000_NS6detail15normal_iteratorINSC_10device_ptrIiEEEEjS8_iNS5_3std3__410__identityEEEvT0_PT3_T1_NS0_13GridEvenShareISO_EET2_T4__param_2,
	.param .align 4 .b8 _ZN3cub18CUB_300001_SM_10006detail6reduce18DeviceReduceKernelINS2_10policy_hubIijN4cuda3__47maximumIiEEE10Policy1000EN6thrust24THRUST_300001_SM_1000_NS6detail15normal_iteratorINSC_10device_ptrIiEEEEjS8_iNS5_3std3__410__identityEEEvT0_PT3_T1_NS0_13GridEvenShareISO_EET2_T4__param_3[40],
	.param .align 1 .b8 _ZN3cub18CUB_300001_SM_10006detail6reduce18DeviceReduceKernelINS2_10policy_hubIijN4cuda3__47maximumIiEEE10Policy1000EN6thrust24THRUST_300001_SM_1000_NS6detail15normal_iteratorINSC_10device_ptrIiEEEEjS8_iNS5_3std3__410__identityEEEvT0_PT3_T1_NS0_13GridEvenShareISO_EET2_T4__param_4[1],
	.param .align 1 .b8 _ZN3cub18CUB_300001_SM_10006detail6reduce18DeviceReduceKernelINS2_10policy_hubIijN4cuda3__47maximumIiEEE10Policy1000EN6thrust24THRUST_300001_SM_1000_NS6detail15normal_iteratorINSC_10device_ptrIiEEEEjS8_iNS5_3std3__410__identityEEEvT0_PT3_T1_NS0_13GridEvenShareISO_EET2_T4__param_5[1]
)
.maxntid 256
{
	.reg .pred 	%p<57>;
	.reg .b16 	%rs<4>;
	.reg .b32 	%r<575>;
	.reg .b64 	%rd<130>;
	// demoted variable
	.shared .align 4 .b8 _ZZN3cub18CUB_300001_SM_10006detail6reduce18DeviceReduceKernelINS2_10policy_hubIijN4cuda3__47maximumIiEEE10Policy1000EN6thrust24THRUST_300001_SM_1000_NS6detail15normal_iteratorINSC_10device_ptrIiEEEEjS8_iNS5_3std3__410__identityEEEvT0_PT3_T1_NS0_13GridEvenShareISO_EET2_T4_E12temp_storage[44];
	ld.param.u32 	%r1, [_ZN3cub18CUB_300001_SM_10006detail6reduce18DeviceReduceKernelINS2_10policy_hubIijN4cuda3__47maximumIiEEE10Policy1000EN6thrust24THRUST_300001_SM_1000_NS6detail15normal_iteratorINSC_10device_ptrIiEEEEjS8_iNS5_3std3__410__identityEEEvT0_PT3_T1_NS0_13GridEvenShareISO_EET2_T4__param_3+20];
	ld.param.u32 	%r2, [_ZN3cub18CUB_300001_SM_10006detail6reduce18DeviceReduceKernelINS2_10policy_hubIijN4cuda3__47maximumIiEEE10Policy1000EN6thrust24THRUST_300001_SM_1000_NS6detail15normal_iteratorINSC_10device_ptrIiEEEEjS8_iNS5_3std3__410__identityEEEvT0_PT3_T1_NS0_13GridEvenShareISO_EET2_T4__param_3+24];
	ld.param.u64 	%rd3, [_ZN3cub18CUB_300001_SM_10006detail6reduce18DeviceReduceKernelINS2_10policy_hubIijN4cuda3__47maximumIiEEE10Policy1000EN6thrust24THRUST_300001_SM_1000_NS6detail15normal_iteratorINSC_10device_ptrIiEEEEjS8_iNS5_3std3__410__identityEEEvT0_PT3_T1_NS0_13GridEvenShareISO_EET2_T4__param_0];
	cvta.to.global.u64 	%rd1, %rd3;
	mov.u32 	%r3, %ctaid.x;
	shl.b32 	%r4, %r2, 12;
	shl.b32 	%r556, %r3, 12;
	sub.s32 	%r6, %r1, %r556;
	setp.gt.u32 	%p1, %r6, 4095;
	@%p1 bra 	$L__BB29_26;
	mov.u32 	%r7, %tid.x;
	setp.ge.u32 	%p23, %r7, %r6;
	mov.b32 	%r550, 0;
	mov.u32 	%r539, %r7;
	@%p23 bra 	$L__BB29_3;
	add.s32 	%r331, %r556, %r7;
	mul.wide.u32 	%rd66, %r331, 4;
	add.s64 	%rd67, %rd1, %rd66;
	ld.global.u32 	%r550, [%rd67];
	add.s32 	%r539, %r7, 256;
$L__BB29_3:
	setp.ge.u32 	%p24, %r539, %r6;
	@%p24 bra 	$L__BB29_17;
	not.b32 	%r333, %r539;
	add.s32 	%r334, %r1, %r333;
	sub.s32 	%r335, %r334, %r556;
	shr.u32 	%r336, %r335, 8;
	add.s32 	%r12, %r336, 1;
	and.b32  	%r13, %r12, 15;
	setp.lt.u32 	%p25, %r335, 3840;
	@%p25 bra 	$L__BB29_8;
	or.b32  	%r536, %r539, 2048;
	add.s32 	%r535, %r539, %r556;
	and.b32  	%r337, %r12, 33554416;
	neg.s32 	%r534, %r337;
$L__BB29_6:
	.pragma "nounroll";
	mul.wide.u32 	%rd68, %r535, 4;
	add.s64 	%rd69, %rd1, %rd68;
	ld.global.u32 	%r338, [%rd69];
	max.s32 	%r339, %r550, %r338;
	add.s32 	%r340, %r535, 256;
	mul.wide.u32 	%rd70, %r340, 4;
	add.s64 	%rd71, %rd1, %rd70;
	ld.global.u32 	%r341, [%rd71];
	max.s32 	%r342, %r339, %r341;
	add.s32 	%r343, %r535, 512;
	mul.wide.u32 	%rd72, %r343, 4;
	add.s64 	%rd73, %rd1, %rd72;
	ld.global.u32 	%r344, [%rd73];
	max.s32 	%r345, %r342, %r344;
	add.s32 	%r346, %r535, 768;
	mul.wide.u32 	%rd74, %r346, 4;
	add.s64 	%rd75, %rd1, %rd74;
	ld.global.u32 	%r347, [%rd75];
	max.s32 	%r348, %r345, %r347;
	add.s32 	%r349, %r535, 1024;
	mul.wide.u32 	%rd76, %r349, 4;
	add.s64 	%rd77, %rd1, %rd76;
	ld.global.u32 	%r350, [%rd77];
	max.s32 	%r351, %r348, %r350;
	add.s32 	%r352, %r535, 1280;
	mul.wide.u32 	%rd78, %r352, 4;
	add.s64 	%rd79, %rd1, %rd78;
	ld.global.u32 	%r353, [%rd79];
	max.s32 	%r354, %r351, %r353;
	add.s32 	%r355, %r535, 1536;
	mul.wide.u32 	%rd80, %r355, 4;
	add.s64 	%rd81, %rd1, %rd80;
	ld.global.u32 	%r356, [%rd81];
	max.s32 	%r357, %r354, %r356;
	add.s32 	%r358, %r535, 1792;
	mul.wide.u32 	%rd82, %r358, 4;
	add.s64 	%rd83, %rd1, %rd82;
	ld.global.u32 	%r359, [%rd83];
	max.s32 	%r360, %r357, %r359;
	add.s32 	%r361, %r535, 2048;
	mul.wide.u32 	%rd84, %r361, 4;
	add.s64 	%rd85, %rd1, %rd84;
	ld.global.u32 	%r362, [%rd85];
	max.s32 	%r363, %r360, %r362;
	add.s32 	%r364, %r535, 2304;
	mul.wide.u32 	%rd86, %r364, 4;
	add.s64 	%rd87, %rd1, %rd86;
	ld.global.u32 	%r365, [%rd87];
	max.s32 	%r366, %r363, %r365;
	add.s32 	%r367, %r535, 2560;
	mul.wide.u32 	%rd88, %r367, 4;
	add.s64 	%rd89, %rd1, %rd88;
	ld.global.u32 	%r368, [%rd89];
	max.s32 	%r369, %r366, %r368;
	add.s32 	%r370, %r535, 2816;
	mul.wide.u32 	%rd90, %r370, 4;
	add.s64 	%rd91, %rd1, %rd90;
	ld.global.u32 	%r371, [%rd91];
	max.s32 	%r372, %r369, %r371;
	add.s32 	%r373, %r535, 3072;
	mul.wide.u32 	%rd92, %r373, 4;
	add.s64 	%rd93, %rd1, %rd92;
	ld.global.u32 	%r374, [%rd93];
	max.s32 	%r375, %r372, %r374;
	add.s32 	%r376, %r535, 3328;
	mul.wide.u32 	%rd94, %r376, 4;
	add.s64 	%rd95, %rd1, %rd94;
	ld.global.u32 	%r377, [%rd95];
	max.s32 	%r378, %r375, %r377;
	add.s32 	%r379, %r535, 3584;
	mul.wide.u32 	%rd96, %r379, 4;
	add.s64 	%rd97, %rd1, %rd96;
	ld.global.u32 	%r380, [%rd97];
	max.s32 	%r381, %r378, %r380;
	add.s32 	%r382, %r535, 3840;
	mul.wide.u32 	%rd98, %r382, 4;
	add.s64 	%rd99, %rd1, %rd98;
	ld.global.u32 	%r383, [%rd99];
	max.s32 	%r550, %r381, %r383;
	add.s32 	%r536, %r536, 4096;
	add.s32 	%r535, %r535, 4096;
	add.s32 	%r534, %r534, 16;
	setp.ne.s32 	%p26, %r534, 0;
	@%p26 bra 	$L__BB29_6;
	add.s32 	%r539, %r536, -2048;
$L__BB29_8:
	setp.eq.s32 	%p27, %r13, 0;
	@%p27 bra 	$L__BB29_17;
	and.b32  	%r29, %r12, 7;
	setp.lt.u32 	%p28, %r13, 8;
	@%p28 bra 	$L__BB29_11;
	add.s32 	%r385, %r556, %r539;
	mul.wide.u32 	%rd100, %r385, 4;
	add.s64 	%rd101, %rd1, %rd100;
	ld.global.u32 	%r386, [%rd101];
	max.s32 	%r387, %r550, %r386;
	add.s32 	%r388, %r385, 256;
	mul.wide.u32 	%rd102, %r388, 4;
	add.s64 	%rd103, %rd1, %rd102;
	ld.global.u32 	%r389, [%rd103];
	max.s32 	%r390, %r387, %r389;
	add.s32 	%r391, %r385, 512;
	mul.wide.u32 	%rd104, %r391, 4;
	add.s64 	%rd105, %rd1, %rd104;
	ld.global.u32 	%r392, [%rd105];
	max.s32 	%r393, %r390, %r392;
	add.s32 	%r394, %r385, 768;
	mul.wide.u32 	%rd106, %r394, 4;
	add.s64 	%rd107, %rd1, %rd106;
	ld.global.u32 	%r395, [%rd107];
	max.s32 	%r396, %r393, %r395;
	add.s32 	%r397, %r385, 1024;
	mul.wide.u32 	%rd108, %r397, 4;
	add.s64 	%rd109, %rd1, %rd108;
	ld.global.u32 	%r398, [%rd109];
	max.s32 	%r399, %r396, %r398;
	add.s32 	%r400, %r385, 1280;
	mul.wide.u32 	%rd110, %r400, 4;
	add.s64 	%rd111, %rd1, %rd110;
	ld.global.u32 	%r401, [%rd111];
	max.s32 	%r402, %r399, %r401;
	add.s32 	%r403, %r385, 1536;
	mul.wide.u32 	%rd112, %r403, 4;
	add.s64 	%rd113, %rd1, %rd112;
	ld.global.u32 	%r404, [%rd113];
	max.s32 	%r405, %r402, %r404;
	add.s32 	%r406, %r385, 1792;
	mul.wide.u32 	%rd114, %r406, 4;
	add.s64 	%rd115, %rd1, %rd114;
	ld.global.u32 	%r407, [%rd115];
	max.s32 	%r550, %r405, %r407;
	add.s32 	%r539, %r539, 2048;
$L__BB29_11:
	setp.eq.s32 	%p29, %r29, 0;
	@%p29 bra 	$L__BB29_17;
	and.b32  	%r35, %r12, 3;
	setp.lt.u32 	%p30, %r29, 4;
	@%p30 bra 	$L__BB29_14;
	add.s32 	%r409, %r556, %r539;
	mul.wide.u32 	%rd116, %r409, 4;
	add.s64 	%rd117, %rd1, %rd116;
	ld.global.u32 	%r410, [%rd117];
	max.s32 	%r411, %r550, %r410;
	add.s32 	%r412, %r409, 256;
	mul.wide.u32 	%rd118, %r412, 4;
	add.s64 	%rd119, %rd1, %rd118;
	ld.global.u32 	%r413, [%rd119];
	max.s32 	%r414, %r411, %r413;
	add.s32 	%r415, %r409, 512;
	mul.wide.u32 	%rd120, %r415, 4;
	add.s64 	%rd121, %rd1, %rd120;
	ld.global.u32 	%r416, [%rd121];
	max.s32 	%r417, %r414, %r416;
	add.s32 	%r418, %r409, 768;
	mul.wide.u32 	%rd122, %r418, 4;
	add.s64 	%rd123, %rd1, %rd122;
	ld.global.u32 	%r419, [%rd123];
	max.s32 	%r550, %r417, %r419;
	add.s32 	%r539, %r539, 1024;
$L__BB29_14:
	setp.eq.s32 	%p31, %r35, 0;
	@%p31 bra 	$L__BB29_17;
	add.s32 	%r548, %r539, %r556;
	neg.s32 	%r547, %r35;
$L__BB29_16:
	.pragma "nounroll";
	mul.wide.u32 	%rd124, %r548, 4;
	add.s64 	%rd125, %rd1, %rd124;
	ld.global.u32 	%r420, [%rd125];
	max.s32 	%r550, %r550, %r420;
	add.s32 	%r548, %r548, 256;
	add.s32 	%r547, %r547, 1;
	setp.ne.s32 	%p32, %r547, 0;
	@%p32 bra 	$L__BB29_16;
$L__BB29_17:
	setp.lt.u32 	%p33, %r6, 256;
	@%p33 bra 	$L__BB29_22;
	// begin inline asm
	mov.u32 %r484, %laneid;
	// end inline asm
	mov.b32 	%r487, 1;
	mov.b32 	%r508, 31;
	mov.b32 	%r509, -1;
	// begin inline asm
	shfl.sync.down.b32 %r485, %r550, %r487, %r508, %r509;
	// end inline asm
	setp.gt.s32 	%p49, %r484, 30;
	max.s32 	%r510, %r550, %r485;
	selp.b32 	%r491, %r550, %r510, %p49;
	mov.b32 	%r492, 2;
	// begin inline asm
	shfl.sync.down.b32 %r490, %r491, %r492, %r508, %r509;
	// end inline asm
	setp.gt.s32 	%p50, %r484, 29;
	max.s32 	%r511, %r491, %r490;
	selp.b32 	%r496, %r491, %r511, %p50;
	mov.b32 	%r497, 4;
	// begin inline asm
	shfl.sync.down.b32 %r495, %r496, %r497, %r508, %r509;
	// end inline asm
	setp.gt.s32 	%p51, %r484, 27;
	max.s32 	%r512, %r496, %r495;
	selp.b32 	%r501, %r496, %r512, %p51;
	mov.b32 	%r502, 8;
	// begin inline asm
	shfl.sync.down.b32 %r500, %r501, %r502, %r508, %r509;
	// end inline asm
	setp.gt.s32 	%p52, %r484, 23;
	max.s32 	%r513, %r501, %r500;
	selp.b32 	%r506, %r501, %r513, %p52;
	mov.b32 	%r507, 16;
	// begin inline asm
	shfl.sync.down.b32 %r505, %r506, %r507, %r508, %r509;
	// end inline asm
	setp.gt.s32 	%p53, %r484, 15;
	max.s32 	%r50, %r506, %r505;
	selp.b32 	%r574, %r506, %r50, %p53;
	setp.ne.s32 	%p54, %r484, 0;
	@%p54 bra 	$L__BB29_20;
	shr.u32 	%r514, %r7, 3;
	and.b32  	%r515, %r514, 124;
	mov.u32 	%r516, _ZZN3cub18CUB_300001_SM_10006detail6reduce18DeviceReduceKernelINS2_10policy_hubIijN4cuda3__47maximumIiEEE10Policy1000EN6thrust24THRUST_300001_SM_1000_NS6detail15normal_iteratorINSC_10device_ptrIiEEEEjS8_iNS5_3std3__410__identityEEEvT0_PT3_T1_NS0_13GridEvenShareISO_EET2_T4_E12temp_storage;
	add.s32 	%r517, %r516, %r515;
	st.shared.u32 	[%r517+8], %r50;
$L__BB29_20:
	bar.sync 	0;
	setp.ne.s32 	%p55, %r7, 0;
	@%p55 bra 	$L__BB29_48;
	ld.shared.u32 	%r518, [_ZZN3cub18CUB_300001_SM_10006detail6reduce18DeviceReduceKernelINS2_10policy_hubIijN4cuda3__47maximumIiEEE10Policy1000EN6thrust24THRUST_300001_SM_1000_NS6detail15normal_iteratorINSC_10device_ptrIiEEEEjS8_iNS5_3std3__410__identityEEEvT0_PT3_T1_NS0_13GridEvenShareISO_EET2_T4_E12temp_storage+12];
	max.s32 	%r519, %r574, %r518;
	ld.shared.u32 	%r520, [_ZZN3cub18CUB_300001_SM_10006detail6reduce18DeviceReduceKernelINS2_10policy_hubIijN4cuda3__47maximumIiEEE10Policy1000EN6thrust24THRUST_300001_SM_1000_NS6detail15normal_iteratorINSC_10device_ptrIiEEEEjS8_iNS5_3std3__410__identityEEEvT0_PT3_T1_NS0_13GridEvenShareISO_EET2_T4_E12temp_storage+16];
	max.s32 	%r521, %r519, %r520;
	ld.shared.u32 	%r522, [_ZZN3cub18CUB_300001_SM_10006detail6reduce18DeviceReduceKernelINS2_10policy_hubIijN4cuda3__47maximumIiEEE10Policy1000EN6thrust24THRUST_300001_SM_1000_NS6detail15normal_iteratorINSC_10device_ptrIiEEEEjS8_iNS5_3std3__410__identityEEEvT0_PT3_T1_NS0_13GridEvenShareISO_EET2_T4_E12temp_storage+20];
	max.s32 	%r523, %r521, %r522;
	ld.shared.u32 	%r524, [_ZZN3cub18CUB_300001_SM_10006detail6reduce18DeviceReduceKernelINS2_10policy_hubIijN4cuda3__47maximumIiEEE10Policy1000EN6thrust24THRUST_300001_SM_1000_NS6detail15normal_iteratorINSC_10device_ptrIiEEEEjS8_iNS5_3std3__410__identityEEEvT0_PT3_T1_NS0_13GridEvenShareISO_EET2_T4_E12temp_storage+24];
	max.s32 	%r525, %r523, %r524;
	ld.shared.u32 	%r526, [_ZZN3cub18CUB_300001_SM_10006detail6reduce18DeviceReduceKernelINS2_10policy_hubIijN4cuda3__47maximumIiEEE10Policy1000EN6thrust24THRUST_300001_SM_1000_NS6detail15normal_iteratorINSC_10device_ptrIiEEEEjS8_iNS5_3std3__410__identityEEEvT0_PT3_T1_NS0_13GridEvenShareISO_EET2_T4_E12temp_storage+28];
	max.s32 	%r527, %r525, %r526;
	ld.shared.u32 	%r528, [_ZZN3cub18CUB_300001_SM_10006detail6reduce18DeviceReduceKernelINS2_10policy_hubIijN4cuda3__47maximumIiEEE10Policy1000EN6thrust24THRUST_300001_SM_1000_NS6detail15normal_iteratorINSC_10device_ptrIiEEEEjS8_iNS5_3std3__410__identityEEEvT0_PT3_T1_NS0_13GridEvenShareISO_EET2_T4_E12temp_storage+32];
	max.s32 	%r529, %r527, %r528;
	ld.shared.u32 	%r530, [_ZZN3cub18CUB_300001_SM_10006detail6reduce18DeviceReduceKernelINS2_10policy_hubIijN4cuda3__47maximumIiEEE10Policy1000EN6thrust24THRUST_300001_SM_1000_NS6detail15normal_iteratorINSC_10device_ptrIiEEEEjS8_iNS5_3std3__410__identityEEEvT0_PT3_T1_NS0_13GridEvenShareISO_EET2_T4_E12temp_storage+36];
	max.s32 	%r574, %r529, %r530;
	bra.uni 	$L__BB29_48;
$L__BB29_22:
	// begin inline asm
	mov.u32 %r421, %laneid;
	// end inline asm
	and.b32  	%r447, %r7, 992;
	add.s32 	%r448, %r447, 32;
	setp.gt.u32 	%p34, %r448, %r6;
	not.b32 	%r449, %r447;
	add.s32 	%r450, %r6, %r449;
	selp.b32 	%r445, %r450, 31, %p34;
	mov.b32 	%r424, 1;
	mov.b32 	%r446, -1;
	// begin inline asm
	shfl.sync.down.b32 %r422, %r550, %r424, %r445, %r446;
	// end inline asm
	setp.lt.s32 	%p35, %r421, %r445;
	max.s32 	%r451, %r550, %r422;
	selp.b32 	%r428, %r451, %r550, %p35;
	mov.b32 	%r429, 2;
	// begin inline asm
	shfl.sync.down.b32 %r427, %r428, %r429, %r445, %r446;
	// end inline asm
	add.s32 	%r452, %r421, 2;
	setp.gt.s32 	%p36, %r452, %r445;
	max.s32 	%r453, %r428, %r427;
	selp.b32 	%r433, %r428, %r453, %p36;
	mov.b32 	%r434, 4;
	// begin inline asm
	shfl.sync.down.b32 %r432, %r433, %r434, %r445, %r446;
	// end inline asm
	add.s32 	%r454, %r421, 4;
	setp.gt.s32 	%p37, %r454, %r445;
	max.s32 	%r455, %r433, %r432;
	selp.b32 	%r438, %r433, %r455, %p37;
	mov.b32 	%r439, 8;
	// begin inline asm
	shfl.sync.down.b32 %r437, %r438, %r439, %r445, %r446;
	// end inline asm
	add.s32 	%r456, %r421, 8;
	setp.gt.s32 	%p38, %r456, %r445;
	max.s32 	%r457, %r438, %r437;
	selp.b32 	%r443, %r438, %r457, %p38;
	mov.b32 	%r444, 16;
	// begin inline asm
	shfl.sync.down.b32 %r442, %r443, %r444, %r445, %r446;
	// end inline asm
	add.s32 	%r458, %r421, 16;
	setp.gt.s32 	%p39, %r458, %r445;
	max.s32 	%r459, %r443, %r442;
	selp.b32 	%r574, %r443, %r459, %p39;
	setp.ne.s32 	%p40, %r421, 0;
	@%p40 bra 	$L__BB29_24;
	shr.u32 	%r460, %r7, 3;
	and.b32  	%r461, %r460, 124;
	mov.u32 	%r462, _ZZN3cub18CUB_300001_SM_10006detail6reduce18DeviceReduceKernelINS2_10policy_hubIijN4cuda3__47maximumIiEEE10Policy1000EN6thrust24THRUST_300001_SM_1000_NS6detail15normal_iteratorINSC_10device_ptrIiEEEEjS8_iNS5_3std3__410__identityEEEvT0_PT3_T1_NS0_13GridEvenShareISO_EET2_T4_E12temp_storage;
	add.s32 	%r463, %r462, %r461;
	st.shared.u32 	[%r463+8], %r574;
$L__BB29_24:
	bar.sync 	0;
	setp.ne.s32 	%p41, %r7, 0;
	@%p41 bra 	$L__BB29_48;
	setp.gt.u32 	%p42, %r6, 32;
	ld.shared.u32 	%r464, [_ZZN3cub18CUB_300001_SM_10006detail6reduce18DeviceReduceKernelINS2_10policy_hubIijN4cuda3__47maximumIiEEE10Policy1000EN6thrust24THRUST_300001_SM_1000_NS6detail15normal_iteratorINSC_10device_ptrIiEEEEjS8_iNS5_3std3__410__identityEEEvT0_PT3_T1_NS0_13GridEvenShareISO_EET2_T4_E12temp_storage+12];
	max.s32 	%r465, %r574, %r464;
	selp.b32 	%r466, %r465, %r574, %p42;
	setp.gt.u32 	%p43, %r6, 64;
	ld.shared.u32 	%r467, [_ZZN3cub18CUB_300001_SM_10006detail6reduce18DeviceReduceKernelINS2_10policy_hubIijN4cuda3__47maximumIiEEE10Policy1000EN6thrust24THRUST_300001_SM_1000_NS6detail15normal_iteratorINSC_10device_ptrIiEEEEjS8_iNS5_3std3__410__identityEEEvT0_PT3_T1_NS0_13GridEvenShareISO_EET2_T4_E12temp_storage+16];
	max.s32 	%r468, %r466, %r467;
	selp.b32 	%r469, %r468, %r466, %p43;
	setp.gt.u32 	%p44, %r6, 96;
	ld.shared.u32 	%r470, [_ZZN3cub18CUB_300001_SM_10006detail6reduce18DeviceReduceKernelINS2_10policy_hubIijN4cuda3__47maximumIiEEE10Policy1000EN6thrust24THRUST_300001_SM_1000_NS6detail15normal_iteratorINSC_10device_ptrIiEEEEjS8_iNS5_3std3__410__identityEEEvT0_PT3_T1_NS0_13GridEvenShareISO_EET2_T4_E12temp_storage+20];
	max.s32 	%r471, %r469, %r470;
	selp.b32 	%r472, %r471, %r469, %p44;
	setp.gt.u32 	%p45, %r6, 128;
	ld.shared.u32 	%r473, [_ZZN3cub18CUB_300001_SM_10006detail6reduce18DeviceReduceKernelINS2_10policy_hubIijN4cuda3__47maximumIiEEE10Policy1000EN6thrust24THRUST_300001_SM_1000_NS6detail15normal_iteratorINSC_10device_ptrIiEEEEjS8_iNS5_3std3__410__identityEEEvT0_PT3_T1_NS0_13GridEvenShareISO_EET2_T4_E12temp_storage+24];
	max.s32 	%r474, %r472, %r473;
	selp.b32 	%r475, %r474, %r472, %p45;
	setp.gt.u32 	%p46, %r6, 160;
	ld.shared.u32 	%r476, [_ZZN3cub18CUB_300001_SM_10006detail6reduce18DeviceReduceKernelINS2_10policy_hubIijN4cuda3__47maximumIiEEE10Policy1000EN6thrust24THRUST_300001_SM_1000_NS6detail15normal_iteratorINSC_10device_ptrIiEEEEjS8_iNS5_3std3__410__identityEEEvT0_PT3_T1_NS0_13GridEvenShareISO_EET2_T4_E12temp_storage+28];
	max.s32 	%r477, %r475, %r476;
	selp.b32 	%r478, %r477, %r475, %p46;
	setp.gt.u32 	%p47, %r6, 192;
	ld.shared.u32 	%r479, [_ZZN3cub18CUB_300001_SM_10006detail6reduce18DeviceReduceKernelINS2_10policy_hubIijN4cuda3__47maximumIiEEE10Policy1000EN6thrust24THRUST_300001_SM_1000_NS6detail15normal_iteratorINSC_10device_ptrIiEEEEjS8_iNS5_3std3__410__identityEEEvT0_PT3_T1_NS0_13GridEvenShareISO_EET2_T4_E12temp_storage+32];
	max.s32 	%r480, %r478, %r479;
	selp.b32 	%r481, %r480, %r478, %p47;
	setp.gt.u32 	%p48, %r6, 224;
	ld.shared.u32 	%r482, [_ZZN3cub18CUB_300001_SM_10006detail6reduce18DeviceReduceKernelINS2_10policy_hubIijN4cuda3__47maximumIiEEE10Policy1000EN6thrust24THRUST_300001_SM_1000_NS6detail15normal_iteratorINSC_10device_ptrIiEEEEjS8_iNS5_3std3__410__identityEEEvT0_PT3_T1_NS0_13GridEvenShareISO_EET2_T4_E12temp_storage+36];
	max.s32 	%r483, %r481, %r482;
	selp.b32 	%r574, %r483, %r481, %p48;
	bra.uni 	$L__BB29_48;
$L__BB29_26:
	mov.u32 	%r55, %tid.x;
	add.s32 	%r112, %r55, %r556;
	mul.wide.u32 	%rd4, %r112, 4;
	add.s64 	%rd5, %rd1, %rd4;
	ld.global.u32 	%r113, [%rd5];
	ld.global.u32 	%r114, [%rd5+1024];
	ld.global.u32 	%r115, [%rd5+2048];
	ld.global.u32 	%r116, [%rd5+3072];
	ld.global.u32 	%r117, [%rd5+4096];
	ld.global.u32 	%r118, [%rd5+5120];
	ld.global.u32 	%r119, [%rd5+6144];
	ld.global.u32 	%r120, [%rd5+7168];
	ld.global.u32 	%r121, [%rd5+8192];
	ld.global.u32 	%r122, [%rd5+9216];
	ld.global.u32 	%r123, [%rd5+10240];
	ld.global.u32 	%r124, [%rd5+11264];
	ld.global.u32 	%r125, [%rd5+12288];
	ld.global.u32 	%r126, [%rd5+13312];
	ld.global.u32 	%r127, [%rd5+14336];
	ld.global.u32 	%r128, [%rd5+15360];
	max.s32 	%r129, %r113, %r114;
	max.s32 	%r130, %r129, %r115;
	max.s32 	%r131, %r116, %r117;
	max.s32 	%r132, %r131, %r118;
	max.s32 	%r133, %r119, %r120;
	max.s32 	%r134, %r133, %r121;
	max.s32 	%r135, %r122, %r123;
	max.s32 	%r136, %r135, %r124;
	max.s32 	%r137, %r125, %r126;
	max.s32 	%r138, %r137, %r127;
	max.s32 	%r139, %r130, %r132;
	max.s32 	%r140, %r139, %r134;
	max.s32 	%r141, %r136, %r138;
	max.s32 	%r142, %r141, %r128;
	max.s32 	%r573, %r140, %r142;
	setp.lt.u32 	%p2, %r6, %r4;
	@%p2 bra 	$L__BB29_44;
	add.s32 	%r57, %r4, %r556;
	not.b32 	%r144, %r55;
	add.s32 	%r145, %r144, %r1;
	sub.s32 	%r146, %r145, %r4;
	sub.s32 	%r552, %r146, %r556;
	add.s32 	%r147, %r57, %r55;
	add.s32 	%r551, %r147, 2048;
	mov.b32 	%r554, 0;
	mov.u32 	%r553, %r57;
$L__BB29_28:
	add.s32 	%r556, %r556, %r4;
	add.s32 	%r149, %r1, -4096;
	setp.gt.u32 	%p3, %r556, %r149;
	@%p3 bra 	$L__BB29_30;
	add.s32 	%r150, %r55, %r556;
	mul.wide.u32 	%rd6, %r150, 4;
	add.s64 	%rd7, %rd1, %rd6;
	ld.global.u32 	%r151, [%rd7];
	ld.global.u32 	%r152, [%rd7+1024];
	ld.global.u32 	%r153, [%rd7+2048];
	ld.global.u32 	%r154, [%rd7+3072];
	ld.global.u32 	%r155, [%rd7+4096];
	ld.global.u32 	%r156, [%rd7+5120];
	ld.global.u32 	%r157, [%rd7+6144];
	ld.global.u32 	%r158, [%rd7+7168];
	ld.global.u32 	%r159, [%rd7+8192];
	ld.global.u32 	%r160, [%rd7+9216];
	ld.global.u32 	%r161, [%rd7+10240];
	ld.global.u32 	%r162, [%rd7+11264];
	ld.global.u32 	%r163, [%rd7+12288];
	ld.global.u32 	%r164, [%rd7+13312];
	ld.global.u32 	%r165, [%rd7+14336];
	ld.global.u32 	%r166, [%rd7+15360];
	max.s32 	%r167, %r573, %r151;
	max.s32 	%r168, %r167, %r152;
	max.s32 	%r169, %r153, %r154;
	max.s32 	%r170, %r169, %r155;
	max.s32 	%r171, %r156, %r157;
	max.s32 	%r172, %r171, %r158;
	max.s32 	%r173, %r159, %r160;
	max.s32 	%r174, %r173, %r161;
	max.s32 	%r175, %r162, %r163;
	max.s32 	%r176, %r175, %r164;
	max.s32 	%r177, %r165, %r166;
	max.s32 	%r178, %r168, %r170;
	max.s32 	%r179, %r178, %r172;
	max.s32 	%r180, %r174, %r176;
	max.s32 	%r181, %r180, %r177;
	max.s32 	%r573, %r179, %r181;
	sub.s32 	%r182, %r1, %r556;
	setp.lt.u32 	%p4, %r182, %r4;
	add.s32 	%r554, %r554, 1;
	add.s32 	%r553, %r553, %r4;
	sub.s32 	%r552, %r552, %r4;
	add.s32 	%r551, %r551, %r4;
	@%p4 bra 	$L__BB29_44;
	bra.uni 	$L__BB29_28;
$L__BB29_30:
	setp.le.u32 	%p5, %r1, %r556;
	sub.s32 	%r184, %r1, %r556;
	setp.ge.s32 	%p6, %r55, %r184;
	or.pred  	%p7, %p5, %p6;
	@%p7 bra 	$L__BB29_44;
	not.b32 	%r187, %r55;
	add.s32 	%r188, %r1, %r187;
	sub.s32 	%r189, %r188, %r57;
	mul.lo.s32 	%r190, %r2, %r554;
	shl.b32 	%r191, %r190, 12;
	sub.s32 	%r192, %r189, %r191;
	shr.u32 	%r193, %r192, 8;
	add.s32 	%r72, %r193, 1;
	and.b32  	%r73, %r72, 15;
	setp.lt.u32 	%p8, %r192, 3840;
	mov.u32 	%r565, %r55;
	@%p8 bra 	$L__BB29_35;
	or.b32  	%r559, %r55, 2048;
	shr.u32 	%r194, %r552, 8;
	add.s32 	%r195, %r194, 1;
	and.b32  	%r196, %r195, 33554416;
	neg.s32 	%r557, %r196;
$L__BB29_33:
	.pragma "nounroll";
	add.s32 	%r197, %r551, -2048;
	mul.wide.u32 	%rd8, %r197, 4;
	add.s64 	%rd9, %rd1, %rd8;
	ld.global.u32 	%r198, [%rd9];
	max.s32 	%r199, %r573, %r198;
	add.s32 	%r200, %r551, -1792;
	mul.wide.u32 	%rd10, %r200, 4;
	add.s64 	%rd11, %rd1, %rd10;
	ld.global.u32 	%r201, [%rd11];
	max.s32 	%r202, %r199, %r201;
	add.s32 	%r203, %r551, -1536;
	mul.wide.u32 	%rd12, %r203, 4;
	add.s64 	%rd13, %rd1, %rd12;
	ld.global.u32 	%r204, [%rd13];
	max.s32 	%r205, %r202, %r204;
	add.s32 	%r206, %r551, -1280;
	mul.wide.u32 	%rd14, %r206, 4;
	add.s64 	%rd15, %rd1, %rd14;
	ld.global.u32 	%r207, [%rd15];
	max.s32 	%r208, %r205, %r207;
	add.s32 	%r209, %r551, -1024;
	mul.wide.u32 	%rd16, %r209, 4;
	add.s64 	%rd17, %rd1, %rd16;
	ld.global.u32 	%r210, [%rd17];
	max.s32 	%r211, %r208, %r210;
	add.s32 	%r212, %r551, -768;
	mul.wide.u32 	%rd18, %r212, 4;
	add.s64 	%rd19, %rd1, %rd18;
	ld.global.u32 	%r213, [%rd19];
	max.s32 	%r214, %r211, %r213;
	add.s32 	%r215, %r551, -512;
	mul.wide.u32 	%rd20, %r215, 4;
	add.s64 	%rd21, %rd1, %rd20;
	ld.global.u32 	%r216, [%rd21];
	max.s32 	%r217, %r214, %r216;
	add.s32 	%r218, %r551, 1792;
	add.s32 	%r219, %r551, -256;
	mul.wide.u32 	%rd22, %r219, 4;
	add.s64 	%rd23, %rd1, %rd22;
	ld.global.u32 	%r220, [%rd23];
	max.s32 	%r221, %r217, %r220;
	mul.wide.u32 	%rd24, %r551, 4;
	add.s64 	%rd25, %rd1, %rd24;
	ld.global.u32 	%r222, [%rd25];
	max.s32 	%r223, %r221, %r222;
	add.s32 	%r224, %r551, 256;
	mul.wide.u32 	%rd26, %r224, 4;
	add.s64 	%rd27, %rd1, %rd26;
	ld.global.u32 	%r225, [%rd27];
	max.s32 	%r226, %r223, %r225;
	add.s32 	%r227, %r551, 512;
	mul.wide.u32 	%rd28, %r227, 4;
	add.s64 	%rd29, %rd1, %rd28;
	ld.global.u32 	%r228, [%rd29];
	max.s32 	%r229, %r226, %r228;
	add.s32 	%r230, %r551, 768;
	mul.wide.u32 	%rd30, %r230, 4;
	add.s64 	%rd31, %rd1, %rd30;
	ld.global.u32 	%r231, [%rd31];
	max.s32 	%r232, %r229, %r231;
	add.s32 	%r233, %r551, 1024;
	mul.wide.u32 	%rd32, %r233, 4;
	add.s64 	%rd33, %rd1, %rd32;
	ld.global.u32 	%r234, [%rd33];
	max.s32 	%r235, %r232, %r234;
	add.s32 	%r236, %r551, 1280;
	mul.wide.u32 	%rd34, %r236, 4;
	add.s64 	%rd35, %rd1, %rd34;
	ld.global.u32 	%r237, [%rd35];
	max.s32 	%r238, %r235, %r237;
	add.s32 	%r239, %r551, 1536;
	mul.wide.u32 	%rd36, %r239, 4;
	add.s64 	%rd37, %rd1, %rd36;
	ld.global.u32 	%r240, [%rd37];
	max.s32 	%r241, %r238, %r240;
	mul.wide.u32 	%rd38, %r218, 4;
	add.s64 	%rd39, %rd1, %rd38;
	ld.global.u32 	%r242, [%rd39];
	max.s32 	%r573, %r241, %r242;
	add.s32 	%r559, %r559, 4096;
	add.s32 	%r551, %r551, 4096;
	add.s32 	%r557, %r557, 16;
	setp.ne.s32 	%p9, %r557, 0;
	@%p9 bra 	$L__BB29_33;
	add.s32 	%r565, %r559, -2048;
$L__BB29_35:
	setp.eq.s32 	%p10, %r73, 0;
	@%p10 bra 	$L__BB29_44;
	and.b32  	%r88, %r72, 7;
	setp.lt.u32 	%p11, %r73, 8;
	@%p11 bra 	$L__BB29_38;
	add.s32 	%r244, %r565, %r556;
	mul.wide.u32 	%rd40, %r244, 4;
	add.s64 	%rd41, %rd1, %rd40;
	ld.global.u32 	%r245, [%rd41];
	max.s32 	%r246, %r573, %r245;
	add.s32 	%r247, %r244, 256;
	mul.wide.u32 	%rd42, %r247, 4;
	add.s64 	%rd43, %rd1, %rd42;
	ld.global.u32 	%r248, [%rd43];
	max.s32 	%r249, %r246, %r248;
	add.s32 	%r250, %r244, 512;
	mul.wide.u32 	%rd44, %r250, 4;
	add.s64 	%rd45, %rd1, %rd44;
	ld.global.u32 	%r251, [%rd45];
	max.s32 	%r252, %r249, %r251;
	add.s32 	%r253, %r244, 768;
	mul.wide.u32 	%rd46, %r253, 4;
	add.s64 	%rd47, %rd1, %rd46;
	ld.global.u32 	%r254, [%rd47];
	max.s32 	%r255, %r252, %r254;
	add.s32 	%r256, %r244, 1024;
	mul.wide.u32 	%rd48, %r256, 4;
	add.s64 	%rd49, %rd1, %rd48;
	ld.global.u32 	%r257, [%rd49];
	max.s32 	%r258, %r255, %r257;
	add.s32 	%r259, %r244, 1280;
	mul.wide.u32 	%rd50, %r259, 4;
	add.s64 	%rd51, %rd1, %rd50;
	ld.global.u32 	%r260, [%rd51];
	max.s32 	%r261, %r258, %r260;
	add.s32 	%r262, %r244, 1536;
	mul.wide.u32 	%rd52, %r262, 4;
	add.s64 	%rd53, %rd1, %rd52;
	ld.global.u32 	%r263, [%rd53];
	max.s32 	%r264, %r261, %r263;
	add.s32 	%r265, %r244, 1792;
	mul.wide.u32 	%rd54, %r265, 4;
	add.s64 	%rd55, %rd1, %rd54;
	ld.global.u32 	%r266, [%rd55];
	max.s32 	%r573, %r264, %r266;
	add.s32 	%r565, %r565, 2048;
$L__BB29_38:
	setp.eq.s32 	%p12, %r88, 0;
	@%p12 bra 	$L__BB29_44;
	setp.lt.u32 	%p13, %r88, 4;
	@%p13 bra 	$L__BB29_41;
	add.s32 	%r268, %r565, %r556;
	mul.wide.u32 	%rd56, %r268, 4;
	add.s64 	%rd57, %rd1, %rd56;
	ld.global.u32 	%r269, [%rd57];
	max.s32 	%r270, %r573, %r269;
	add.s32 	%r271, %r268, 256;
	mul.wide.u32 	%rd58, %r271, 4;
	add.s64 	%rd59, %rd1, %rd58;
	ld.global.u32 	%r272, [%rd59];
	max.s32 	%r273, %r270, %r272;
	add.s32 	%r274, %r268, 512;
	mul.wide.u32 	%rd60, %r274, 4;
	add.s64 	%rd61, %rd1, %rd60;
	ld.global.u32 	%r275, [%rd61];
	max.s32 	%r276, %r273, %r275;
	add.s32 	%r277, %r268, 768;
	mul.wide.u32 	%rd62, %r277, 4;
	add.s64 	%rd63, %rd1, %rd62;
	ld.global.u32 	%r278, [%rd63];
	max.s32 	%r573, %r276, %r278;
	add.s32 	%r565, %r565, 1024;
$L__BB29_41:
	and.b32  	%r279, %r72, 3;
	setp.eq.s32 	%p14, %r279, 0;
	@%p14 bra 	$L__BB29_44;
	add.s32 	%r571, %r565, %r553;
	cvt.u16.u32 	%rs1, %r552;
	shr.u16 	%rs2, %rs1, 8;
	add.s16 	%rs3, %rs2, 1;
	cvt.u32.u16 	%r280, %rs3;
	and.b32  	%r281, %r280, 3;
	neg.s32 	%r570, %r281;
$L__BB29_43:
	.pragma "nounroll";
	mul.wide.u32 	%rd64, %r571, 4;
	add.s64 	%rd65, %rd1, %rd64;
	ld.global.u32 	%r282, [%rd65];
	max.s32 	%r573, %r573, %r282;
	add.s32 	%r571, %r571, 256;
	add.s32 	%r570, %r570, 1;
	setp.ne.s32 	%p15, %r570, 0;
	@%p15 bra 	$L__BB29_43;
$L__BB29_44:
	// begin inline asm
	mov.u32 %r283, %laneid;
	// end inline asm
	mov.b32 	%r286, 1;
	mov.b32 	%r307, 31;
	mov.b32 	%r308, -1;
	// begin inline asm
	shfl.sync.down.b32 %r284, %r573, %r286, %r307, %r308;
	// end inline asm
	setp.gt.s32 	%p16, %r283, 30;
	max.s32 	%r309, %r573, %r284;
	selp.b32 	%r290, %r573, %r309, %p16;
	mov.b32 	%r291, 2;
	// begin inline asm
	shfl.sync.down.b32 %r289, %r290, %r291, %r307, %r308;
	// end inline asm
	setp.gt.s32 	%p17, %r283, 29;
	max.s32 	%r310, %r290, %r289;
	selp.b32 	%r295, %r290, %r310, %p17;
	mov.b32 	%r296, 4;
	// begin inline asm
	shfl.sync.down.b32 %r294, %r295, %r296, %r307, %r308;
	// end inline asm
	setp.gt.s32 	%p18, %r283, 27;
	max.s32 	%r311, %r295, %r294;
	selp.b32 	%r300, %r295, %r311, %p18;
	mov.b32 	%r301, 8;
	// begin inline asm
	shfl.sync.down.b32 %r299, %r300, %r301, %r307, %r308;
	// end inline asm
	setp.gt.s32 	%p19, %r283, 23;
	max.s32 	%r312, %r300, %r299;
	selp.b32 	%r305, %r300, %r312, %p19;
	mov.b32 	%r306, 16;
	// begin inline asm
	shfl.sync.down.b32 %r304, %r305, %r306, %r307, %r308;
	// end inline asm
	setp.gt.s32 	%p20, %r283, 15;
	max.s32 	%r108, %r305, %r304;
	selp.b32 	%r574, %r305, %r108, %p20;
	setp.ne.s32 	%p21, %r283, 0;
	@%p21 bra 	$L__BB29_46;
	shr.u32 	%r313, %r55, 3;
	and.b32  	%r314, %r313, 124;
	mov.u32 	%r315, _ZZN3cub18CUB_300001_SM_10006detail6reduce18DeviceReduceKernelINS2_10policy_hubIijN4cuda3__47maximumIiEEE10Policy1000EN6thrust24THRUST_300001_SM_1000_NS6detail15normal_iteratorINSC_10device_ptrIiEEEEjS8_iNS5_3std3__410__identityEEEvT0_PT3_T1_NS0_13GridEvenShareISO_EET2_T4_E12temp_storage;
	add.s32 	%r316, %r315, %r314;
	st.shared.u32 	[%r316+8], %r108;
$L__BB29_46:
	bar.sync 	0;
	setp.ne.s32 	%p22, %r55, 0;
	@%p22 bra 	$L__BB29_48;
	ld.shared.u32 	%r317, [_ZZN3cub18CUB_300001_SM_10006detail6reduce18DeviceReduceKernelINS2_10policy_hubIijN4cuda3__47maximumIiEEE10Policy1000EN6thrust24THRUST_300001_SM_1000_NS6detail15normal_iteratorINSC_10device_ptrIiEEEEjS8_iNS5_3std3__410__identityEEEvT0_PT3_T1_NS0_13GridEvenShareISO_EET2_T4_E12temp_storage+12];
	max.s32 	%r318, %r574, %r317;
	ld.shared.u32 	%r319, [_ZZN3cub18CUB_300001_SM_10006detail6reduce18DeviceReduceKernelINS2_10policy_hubIijN4cuda3__47maximumIiEEE10Policy1000EN6thrust24THRUST_300001_SM_1000_NS6detail15normal_iteratorINSC_10device_ptrIiEEEEjS8_iNS5_3std3__410__identityEEEvT0_PT3_T1_NS0_13GridEvenShareISO_EET2_T4_E12temp_storage+16];
	max.s32 	%r320, %r318, %r319;
	ld.shared.u32 	%r321, [_ZZN3cub18CUB_300001_SM_10006detail6reduce18DeviceReduceKernelINS2_10policy_hubIijN4cuda3__47maximumIiEEE10Policy1000EN6thrust24THRUST_300001_SM_1000_NS6detail15normal_iteratorINSC_10device_ptrIiEEEEjS8_iNS5_3std3__410__identityEEEvT0_PT3_T1_NS0_13GridEvenShareISO_EET2_T4_E12temp_storage+20];
	max.s32 	%r322, %r320, %r321;
	ld.shared.u32 	%r323, [_ZZN3cub18CUB_300001_SM_10006detail6reduce18DeviceReduceKernelINS2_10policy_hubIijN4cuda3__47maximumIiEEE10Policy1000EN6thrust24THRUST_300001_SM_1000_NS6detail15normal_iteratorINSC_10device_ptrIiEEEEjS8_iNS5_3std3__410__identityEEEvT0_PT3_T1_NS0_13GridEvenShareISO_EET2_T4_E12temp_storage+24];
	max.s32 	%r324, %r322, %r323;
	ld.shared.u32 	%r325, [_ZZN3cub18CUB_300001_SM_10006detail6reduce18DeviceReduceKernelINS2_10policy_hubIijN4cuda3__47maximumIiEEE10Policy1000EN6thrust24THRUST_300001_SM_1000_NS6detail15normal_iteratorINSC_10device_ptrIiEEEEjS8_iNS5_3std3__410__identityEEEvT0_PT3_T1_NS0_13GridEvenShareISO_EET2_T4_E12temp_storage+28];
	max.s32 	%r326, %r324, %r325;
	ld.shared.u32 	%r327, [_ZZN3cub18CUB_300001_SM_10006detail6reduce18DeviceReduceKernelINS2_10policy_hubIijN4cuda3__47maximumIiEEE10Policy1000EN6thrust24THRUST_300001_SM_1000_NS6detail15normal_iteratorINSC_10device_ptrIiEEEEjS8_iNS5_3std3__410__identityEEEvT0_PT3_T1_NS0_13GridEvenShareISO_EET2_T4_E12temp_storage+32];
	max.s32 	%r328, %r326, %r327;
	ld.shared.u32 	%r329, [_ZZN3cub18CUB_300001_SM_10006detail6reduce18DeviceReduceKernelINS2_10policy_hubIijN4cuda3__47maximumIiEEE10Policy1000EN6thrust24THRUST_300001_SM_1000_NS6detail15normal_iteratorINSC_10device_ptrIiEEEEjS8_iNS5_3std3__410__identityEEEvT0_PT3_T1_NS0_13GridEvenShareISO_EET2_T4_E12temp_storage+36];
	max.s32 	%r574, %r328, %r329;
$L__BB29_48:
	mov.u32 	%r531, %tid.x;
	setp.ne.s32 	%p56, %r531, 0;
	@%p56 bra 	$L__BB29_50;
	ld.param.u64 	%rd129, [_ZN3cub18CUB_300001_SM_10006detail6reduce18DeviceReduceKernelINS2_10policy_hubIijN4cuda3__47maximumIiEEE10Policy1000EN6thrust24THRUST_300001_SM_1000_NS6detail15normal_iteratorINSC_10device_ptrIiEEEEjS8_iNS5_3std3__410__identityEEEvT0_PT3_T1_NS0_13GridEvenShareISO_EET2_T4__param_1];
	cvta.to.global.u64 	%rd126, %rd129;
	mul.wide.u32 	%rd127, %r3, 4;
	add.s64 	%rd128, %rd126, %rd127;
	st.global.u32 	[%rd128], %r574;
$L__BB29_50:
	ret;

}
	// .globl	_ZN3cub18CUB_300001_SM_10006detail6reduce28DeviceReduceSingleTileKernelINS2_10policy_hubIijN4cuda3__47maximumIiEEE10Policy1000EPiSB_iS8_iiNS5_3std3__410__identityEEEvT0_T1_T2_T3_T4_T6_
.visible .entry _ZN3cub18CUB_300001_SM_10006detail6reduce28DeviceReduceSingleTileKernelINS2_10policy_hubIijN4cuda3__47maximumIiEEE10Policy1000EPiSB_iS8_iiNS5_3std3__410__identityEEEvT0_T1_T2_T3_T4_T6_(
	.param .u64 .ptr .align 1 _ZN3cub18CUB_300001_SM_10006detail6reduce28DeviceReduceSingleTileKernelINS2_10policy_hubIijN4cuda3__47maximumIiEEE10Policy1000EPiSB_iS8_iiNS5_3std3__410__identityEEEvT0_T1_T2_T3_T4_T6__param_0,
	.param .u64 .ptr .align 1 _ZN3cub18CUB_300001_SM_10006detail6reduce28DeviceReduceSingleTileKernelINS2_10policy_hubIijN4cuda3__47maximumIiEEE10Policy1000EPiSB_iS8_iiNS5_3std3__410__identityEEEvT0_T1_T2_T3_T4_T6__param_1,
	.param .u32 _ZN3cub18CUB_300001_SM_10006detail6reduce28DeviceReduceSingleTileKernelINS2_10policy_hubIijN4cuda3__47maximumIiEEE10Policy1000EPiSB_iS8_iiNS5_3std3__410__identityEEEvT0_T1_T2_T3_T4_T6__param_2,
	.param .align 1 .b8 _ZN3cub18CUB_300001_SM_10006detail6reduce28DeviceReduceSingleTileKernelINS2_10policy_hubIijN4cuda3__47maximumIiEEE10Policy1000EPiSB_iS8_iiNS5_3std3__410__identityEEEvT0_T1_T2_T3_T4_T6__param_3[1],
	.param .u32 _ZN3cub18CUB_300001_SM_10006detail6reduce28DeviceReduceSingleTileKernelINS2_10policy_hubIijN4cuda3__47maximumIiEEE10Policy1000EPiSB_iS8_iiNS5_3std3__410__identityEEEvT0_T1_T2_T3_T4_T6__param_4,
	.param .align 1 .b8 _ZN3cub18CUB_300001_SM_10006detail6reduce28DeviceReduceSingleTileKernelINS2_10policy_hubIijN4cuda3__47maximumIiEEE10Policy1000EPiSB_iS8_iiNS5_3std3__410__identityEEEvT0_T1_T2_T3_T4_T6__param_5[1]
)
.maxntid 256
.minnctapersm 1
{
	.reg .pred 	%p<97>;
	.reg .b32 	%r<687>;
	.reg .b64 	%rd<125>;
	// demoted variable
	.shared .align 4 .b8 _ZZN3cub18CUB_300001_SM_10006detail6reduce28DeviceReduceSingleTileKernelINS2_10policy_hubIijN4cuda3__47maximumIiEEE10Policy1000EPiSB_iS8_iiNS5_3std3__410__identityEEEvT0_T1_T2_T3_T4_T6_E12temp_storage[44];
	ld.param.u64 	%rd16, [_ZN3cub18CUB_300001_SM_10006detail6reduce28DeviceReduceSingleTileKernelINS2_10policy_hubIijN4cuda3__47maximumIiEEE10Policy1000EPiSB_iS8_iiNS5_3std3__410__identityEEEvT0_T1_T2_T3_T4_T6__param_0];
	ld.param.u64 	%rd17, [_ZN3cub18CUB_300001_SM_10006detail6reduce28DeviceReduceSingleTileKernelINS2_10policy_hubIijN4cuda3__47maximumIiEEE10Policy1000EPiSB_iS8_iiNS5_3std3__410__identityEEEvT0_T1_T2_T3_T4_T6__param_1];
	ld.param.u32 	%r124, [_ZN3cub18CUB_300001_SM_10006detail6reduce28DeviceReduceSingleTileKernelINS2_10policy_hubIijN4cuda3__47maximumIiEEE10Policy1000EPiSB_iS8_iiNS5_3std3__410__identityEEEvT0_T1_T2_T3_T4_T6__param_2];
	ld.param.u32 	%r125, [_ZN3cub18CUB_300001_SM_10006detail6reduce28DeviceReduceSingleTileKernelINS2_10policy_hubIijN4cuda3__47maximumIiEEE10Policy1000EPiSB_iS8_iiNS5_3std3__410__identityEEEvT0_T1_T2_T3_T4_T6__param_4];
	cvta.to.global.u64 	%rd1, %rd17;
	setp.ne.s32 	%p1, %r124, 0;
	@%p1 bra 	$L__BB30_3;
	mov.u32 	%r633, %tid.x;
	setp.ne.s32 	%p96, %r633, 0;
	@%p96 bra 	$L__BB30_74;
	st.global.u32 	[%rd1], %r125;
	bra.uni 	$L__BB30_74;
$L__BB30_3:
	and.b64  	%rd18, %rd16, 15;
	setp.ne.s64 	%p2, %rd18, 0;
	@%p2 bra 	$L__BB30_38;
	setp.gt.s32 	%p49, %r124, 4095;
	@%p49 bra 	$L__BB30_22;
	mov.u32 	%r1, %tid.x;
	setp.ge.s32 	%p66, %r1, %r124;
	mov.b32 	%r644, 0;
	mov.u32 	%r639, %r1;
	@%p66 bra 	$L__BB30_7;
	mul.wide.u32 	%rd113, %r1, 4;
	add.s64 	%rd112, %rd16, %rd113;
	// begin inline asm
	ld.global.nc.u32 %r644, [%rd112];
	// end inline asm
	add.s32 	%r639, %r1, 256;
$L__BB30_7:
	setp.ge.s32 	%p67, %r639, %r124;
	@%p67 bra 	$L__BB30_13;
	not.b32 	%r508, %r639;
	add.s32 	%r6, %r124, %r508;
	and.b32  	%r509, %r6, 768;
	setp.eq.s32 	%p68, %r509, 768;
	@%p68 bra 	$L__BB30_11;
	mul.wide.u32 	%rd114, %r639, 4;
	add.s64 	%rd121, %rd16, %rd114;
	shr.u32 	%r510, %r6, 8;
	add.s32 	%r511, %r510, 1;
	and.b32  	%r512, %r511, 3;
	neg.s32 	%r636, %r512;
$L__BB30_10:
	.pragma "nounroll";
	// begin inline asm
	ld.global.nc.u32 %r513, [%rd121];
	// end inline asm
	max.s32 	%r644, %r644, %r513;
	add.s32 	%r639, %r639, 256;
	add.s64 	%rd121, %rd121, 1024;
	add.s32 	%r636, %r636, 1;
	setp.ne.s32 	%p69, %r636, 0;
	@%p69 bra 	$L__BB30_10;
$L__BB30_11:
	setp.lt.u32 	%p70, %r6, 768;
	@%p70 bra 	$L__BB30_13;
$L__BB30_12:
	mul.wide.s32 	%rd120, %r639, 4;
	add.s64 	%rd116, %rd16, %rd120;
	// begin inline asm
	ld.global.nc.u32 %r514, [%rd116];
	// end inline asm
	max.s32 	%r518, %r644, %r514;
	add.s64 	%rd117, %rd116, 1024;
	// begin inline asm
	ld.global.nc.u32 %r515, [%rd117];
	// end inline asm
	max.s32 	%r519, %r518, %r515;
	add.s64 	%rd118, %rd116, 2048;
	// begin inline asm
	ld.global.nc.u32 %r516, [%rd118];
	// end inline asm
	max.s32 	%r520, %r519, %r516;
	add.s64 	%rd119, %rd116, 3072;
	// begin inline asm
	ld.global.nc.u32 %r517, [%rd119];
	// end inline asm
	max.s32 	%r644, %r520, %r517;
	add.s32 	%r639, %r639, 1024;
	setp.lt.s32 	%p71, %r639, %r124;
	@%p71 bra 	$L__BB30_12;
$L__BB30_13:
	setp.lt.s32 	%p72, %r124, 256;
	@%p72 bra 	$L__BB30_18;
	// begin inline asm
	mov.u32 %r584, %laneid;
	// end inline asm
	mov.b32 	%r587, 1;
	mov.b32 	%r608, 31;
	mov.b32 	%r609, -1;
	// begin inline asm
	shfl.sync.down.b32 %r585, %r644, %r587, %r608, %r609;
	// end inline asm
	setp.gt.s32 	%p88, %r584, 30;
	max.s32 	%r610, %r644, %r585;
	selp.b32 	%r591, %r644, %r610, %p88;
	mov.b32 	%r592, 2;
	// begin inline asm
	shfl.sync.down.b32 %r590, %r591, %r592, %r608, %r609;
	// end inline asm
	setp.gt.s32 	%p89, %r584, 29;
	max.s32 	%r611, %r591, %r590;
	selp.b32 	%r596, %r591, %r611, %p89;
	mov.b32 	%r597, 4;
	// begin inline asm
	shfl.sync.down.b32 %r595, %r596, %r597, %r608, %r609;
	// end inline asm
	setp.gt.s32 	%p90, %r584, 27;
	max.s32 	%r612, %r596, %r595;
	selp.b32 	%r601, %r596, %r612, %p90;
	mov.b32 	%r602, 8;
	// begin inline asm
	shfl.sync.down.b32 %r600, %r601, %r602, %r608, %r609;
	// end inline asm
	setp.gt.s32 	%p91, %r584, 23;
	max.s32 	%r613, %r601, %r600;
	selp.b32 	%r606, %r601, %r613, %p91;
	mov.b32 	%r607, 16;
	// begin inline asm
	shfl.sync.down.b32 %r605, %r606, %r607, %r608, %r609;
	// end inline asm
	setp.gt.s32 	%p92, %r584, 15;
	max.s32 	%r22, %r606, %r605;
	selp.b32 	%r686, %r606, %r22, %p92;
	setp.ne.s32 	%p93, %r584, 0;
	@%p93 bra 	$L__BB30_16;
	shr.u32 	%r614, %r1, 3;
	and.b32  	%r615, %r614, 124;
	mov.u32 	%r616, _ZZN3cub18CUB_300001_SM_10006detail6reduce28DeviceReduceSingleTileKernelINS2_10policy_hubIijN4cuda3__47maximumIiEEE10Policy1000EPiSB_iS8_iiNS5_3std3__410__identityEEEvT0_T1_T2_T3_T4_T6_E12temp_storage;
	add.s32 	%r617, %r616, %r615;
	st.shared.u32 	[%r617+8], %r22;
$L__BB30_16:
	bar.sync 	0;
	setp.ne.s32 	%p94, %r1, 0;
	@%p94 bra 	$L__BB30_72;
	ld.shared.u32 	%r618, [_ZZN3cub18CUB_300001_SM_10006detail6reduce28DeviceReduceSingleTileKernelINS2_10policy_hubIijN4cuda3__47maximumIiEEE10Policy1000EPiSB_iS8_iiNS5_3std3__410__identityEEEvT0_T1_T2_T3_T4_T6_E12temp_storage+12];
	max.s32 	%r619, %r686, %r618;
	ld.shared.u32 	%r620, [_ZZN3cub18CUB_300001_SM_10006detail6reduce28DeviceReduceSingleTileKernelINS2_10policy_hubIijN4cuda3__47maximumIiEEE10Policy1000EPiSB_iS8_iiNS5_3std3__410__identityEEEvT0_T1_T2_T3_T4_T6_E12temp_storage+16];
	max.s32 	%r621, %r619, %r620;
	ld.shared.u32 	%r622, [_ZZN3cub18CUB_300001_SM_10006detail6reduce28DeviceReduceSingleTileKernelINS2_10policy_hubIijN4cuda3__47maximumIiEEE10Policy1000EPiSB_iS8_iiNS5_3std3__410__identityEEEvT0_T1_T2_T3_T4_T6_E12temp_storage+20];
	max.s32 	%r623, %r621, %r622;
	ld.shared.u32 	%r624, [_ZZN3cub18CUB_300001_SM_10006detail6reduce28DeviceReduceSingleTileKernelINS2_10policy_hubIijN4cuda3__47maximumIiEEE10Policy1000EPiSB_iS8_iiNS5_3std3__410__identityEEEvT0_T1_T2_T3_T4_T6_E12temp_storage+24];
	max.s32 	%r625, %r623, %r624;
	ld.shared.u32 	%r626, [_ZZN3cub18CUB_300001_SM_10006detail6reduce28DeviceReduceSingleTileKernelINS2_10policy_hubIijN4cuda3__47maximumIiEEE10Policy1000EPiSB_iS8_iiNS5_3std3__410__identityEEEvT0_T1_T2_T3_T4_T6_E12temp_storage+28];
	max.s32 	%r627, %r625, %r626;
	ld.shared.u32 	%r628, [_ZZN3cub18CUB_300001_SM_10006detail6reduce28DeviceReduceSingleTileKernelINS2_10policy_hubIijN4cuda3__47maximumIiEEE10Policy1000EPiSB_iS8_iiNS5_3std3__410__identityEEEvT0_T1_T2_T3_T4_T6_E12temp_storage+32];
	max.s32 	%r629, %r627, %r628;
	ld.shared.u32 	%r630, [_ZZN3cub18CUB_300001_SM_10006detail6reduce28DeviceReduceSingleTileKernelINS2_10policy_hubIijN4cuda3__47maximumIiEEE10Policy1000EPiSB_iS8_iiNS5_3std3__410__identityEEEvT0_T1_T2_T3_T4_T6_E12temp_storage+36];
	max.s32 	%r686, %r629, %r630;
	bra.uni 	$L__BB30_72;
$L__BB30_18:
	// begin inline asm
	mov.u32 %r521, %laneid;
	// end inline asm
	and.b32  	%r547, %r1, 992;
	add.s32 	%r548, %r547, 32;
	setp.gt.s32 	%p73, %r548, %r124;
	not.b32 	%r549, %r547;
	add.s32 	%r550, %r124, %r549;
	selp.b32 	%r545, %r550, 31, %p73;
	mov.b32 	%r524, 1;
	mov.b32 	%r546, -1;
	// begin inline asm
	shfl.sync.down.b32 %r522, %r644, %r524, %r545, %r546;
	// end inline asm
	setp.lt.s32 	%p74, %r521, %r545;
	max.s32 	%r551, %r644, %r522;
	selp.b32 	%r528, %r551, %r644, %p74;
	mov.b32 	%r529, 2;
	// begin inline asm
	shfl.sync.down.b32 %r527, %r528, %r529, %r545, %r546;
	// end inline asm
	add.s32 	%r552, %r521, 2;
	setp.gt.s32 	%p75, %r552, %r545;
	max.s32 	%r553, %r528, %r527;
	selp.b32 	%r533, %r528, %r553, %p75;
	mov.b32 	%r534, 4;
	// begin inline asm
	shfl.sync.down.b32 %r532, %r533, %r534, %r545, %r546;
	// end inline asm
	add.s32 	%r554, %r521, 4;
	setp.gt.s32 	%p76, %r554, %r545;
	max.s32 	%r555, %r533, %r532;
	selp.b32 	%r538, %r533, %r555, %p76;
	mov.b32 	%r539, 8;
	// begin inline asm
	shfl.sync.down.b32 %r537, %r538, %r539, %r545, %r546;
	// end inline asm
	add.s32 	%r556, %r521, 8;
	setp.gt.s32 	%p77, %r556, %r545;
	max.s32 	%r557, %r538, %r537;
	selp.b32 	%r543, %r538, %r557, %p77;
	mov.b32 	%r544, 16;
	// begin inline asm
	shfl.sync.down.b32 %r542, %r543, %r544, %r545, %r546;
	// end inline asm
	add.s32 	%r558, %r521, 16;
	setp.gt.s32 	%p78, %r558, %r545;
	max.s32 	%r559, %r543, %r542;
	selp.b32 	%r686, %r543, %r559, %p78;
	setp.ne.s32 	%p79, %r521, 0;
	@%p79 bra 	$L__BB30_20;
	shr.u32 	%r560, %r1, 3;
	and.b32  	%r561, %r560, 124;
	mov.u32 	%r562, _ZZN3cub18CUB_300001_SM_10006detail6reduce28DeviceReduceSingleTileKernelINS2_10policy_hubIijN4cuda3__47maximumIiEEE10Policy1000EPiSB_iS8_iiNS5_3std3__410__identityEEEvT0_T1_T2_T3_T4_T6_E12temp_storage;
	add.s32 	%r563, %r562, %r561;
	st.shared.u32 	[%r563+8], %r686;
$L__BB30_20:
	bar.sync 	0;
	setp.ne.s32 	%p80, %r1, 0;
	@%p80 bra 	$L__BB30_72;
	setp.gt.s32 	%p81, %r124, 32;
	ld.shared.u32 	%r564, [_ZZN3cub18CUB_300001_SM_10006detail6reduce28DeviceReduceSingleTileKernelINS2_10policy_hubIijN4cuda3__47maximumIiEEE10Policy1000EPiSB_iS8_iiNS5_3std3__410__identityEEEvT0_T1_T2_T3_T4_T6_E12temp_storage+12];
	max.s32 	%r565, %r686, %r564;
	selp.b32 	%r566, %r565, %r686, %p81;
	setp.gt.s32 	%p82, %r124, 64;
	ld.shared.u32 	%r567, [_ZZN3cub18CUB_300001_SM_10006detail6reduce28DeviceReduceSingleTileKernelINS2_10policy_hubIijN4cuda3__47maximumIiEEE10Policy1000EPiSB_iS8_iiNS5_3std3__410__identityEEEvT0_T1_T2_T3_T4_T6_E12temp_storage+16];
	max.s32 	%r568, %r566, %r567;
	selp.b32 	%r569, %r568, %r566, %p82;
	setp.gt.s32 	%p83, %r124, 96;
	ld.shared.u32 	%r570, [_ZZN3cub18CUB_300001_SM_10006detail6reduce28DeviceReduceSingleTileKernelINS2_10policy_hubIijN4cuda3__47maximumIiEEE10Policy1000EPiSB_iS8_iiNS5_3std3__410__identityEEEvT0_T1_T2_T3_T4_T6_E12temp_storage+20];
	max.s32 	%r571, %r569, %r570;
	selp.b32 	%r572, %r571, %r569, %p83;
	setp.gt.s32 	%p84, %r124, 128;
	ld.shared.u32 	%r573, [_ZZN3cub18CUB_300001_SM_10006detail6reduce28DeviceReduceSingleTileKernelINS2_10policy_hubIijN4cuda3__47maximumIiEEE10Policy1000EPiSB_iS8_iiNS5_3std3__410__identityEEEvT0_T1_T2_T3_T4_T6_E12temp_storage+24];
	max.s32 	%r574, %r572, %r573;
	selp.b32 	%r575, %r574, %r572, %p84;
	setp.gt.s32 	%p85, %r124, 160;
	ld.shared.u32 	%r576, [_ZZN3cub18CUB_300001_SM_10006detail6reduce28DeviceReduceSingleTileKernelINS2_10policy_hubIijN4cuda3__47maximumIiEEE10Policy1000EPiSB_iS8_iiNS5_3std3__410__identityEEEvT0_T1_T2_T3_T4_T6_E12temp_storage+28];
	max.s32 	%r577, %r575, %r576;
	selp.b32 	%r578, %r577, %r575, %p85;
	setp.gt.s32 	%p86, %r124, 192;
	ld.shared.u32 	%r579, [_ZZN3cub18CUB_300001_SM_10006detail6reduce28DeviceReduceSingleTileKernelINS2_10policy_hubIijN4cuda3__47maximumIiEEE10Policy1000EPiSB_iS8_iiNS5_3std3__410__identityEEEvT0_T1_T2_T3_T4_T6_E12temp_storage+32];
	max.s32 	%r580, %r578, %r579;
	selp.b32 	%r581, %r580, %r578, %p86;
	setp.gt.s32 	%p87, %r124, 224;
	ld.shared.u32 	%r582, [_ZZN3cub18CUB_300001_SM_10006detail6reduce28DeviceReduceSingleTileKernelINS2_10policy_hubIijN4cuda3__47maximumIiEEE10Policy1000EPiSB_iS8_iiNS5_3std3__410__identityEEEvT0_T1_T2_T3_T4_T6_E12temp_storage+36];
	max.s32 	%r583, %r581, %r582;
	selp.b32 	%r686, %r583, %r581, %p87;
	bra.uni 	$L__BB30_72;
$L__BB30_22:
	mov.u32 	%r27, %tid.x;
	shl.b32 	%r379, %r27, 2;
	mul.wide.u32 	%rd86, %r379, 4;
	add.s64 	%rd76, %rd16, %rd86;
	// begin inline asm
	ld.global.nc.v2.u64 {%rd74, %rd75}, [%rd76];
	// end inline asm
	mov.b64 	{%r380, %r381}, %rd75;
	mov.b64 	{%r382, %r383}, %rd74;
	add.s64 	%rd79, %rd76, 4096;
	// begin inline asm
	ld.global.nc.v2.u64 {%rd77, %rd78}, [%rd79];
	// end inline asm
	mov.b64 	{%r384, %r385}, %rd78;
	mov.b64 	{%r386, %r387}, %rd77;
	add.s64 	%rd82, %rd76, 8192;
	// begin inline asm
	ld.global.nc.v2.u64 {%rd80, %rd81}, [%rd82];
	// end inline asm
	mov.b64 	{%r388, %r389}, %rd81;
	mov.b64 	{%r390, %r391}, %rd80;
	add.s64 	%rd85, %rd76, 12288;
	// begin inline asm
	ld.global.nc.v2.u64 {%rd83, %rd84}, [%rd85];
	// end inline asm
	mov.b64 	{%r392, %r393}, %rd84;
	mov.b64 	{%r394, %r395}, %rd83;
	max.s32 	%r396, %r382, %r383;
	max.s32 	%r397, %r396, %r380;
	max.s32 	%r398, %r381, %r386;
	max.s32 	%r399, %r398, %r387;
	max.s32 	%r400, %r384, %r385;
	max.s32 	%r401, %r400, %r390;
	max.s32 	%r402, %r391, %r388;
	max.s32 	%r403, %r402, %r389;
	max.s32 	%r404, %r394, %r395;
	max.s32 	%r405, %r404, %r392;
	max.s32 	%r406, %r397, %r399;
	max.s32 	%r407, %r406, %r401;
	max.s32 	%r408, %r403, %r405;
	max.s32 	%r409, %r408, %r393;
	max.s32 	%r659, %r407, %r409;
	setp.lt.u32 	%p50, %r124, 8192;
	mov.b32 	%r648, 4096;
	@%p50 bra 	$L__BB30_26;
	add.s32 	%r29, %r124, -4096;
	mov.b32 	%r648, 4096;
$L__BB30_24:
	mul.wide.s32 	%rd99, %r648, 4;
	add.s64 	%rd89, %rd76, %rd99;
	// begin inline asm
	ld.global.nc.v2.u64 {%rd87, %rd88}, [%rd89];
	// end inline asm
	mov.b64 	{%r411, %r412}, %rd88;
	mov.b64 	{%r413, %r414}, %rd87;
	add.s64 	%rd92, %rd89, 4096;
	// begin inline asm
	ld.global.nc.v2.u64 {%rd90, %rd91}, [%rd92];
	// end inline asm
	mov.b64 	{%r415, %r416}, %rd91;
	mov.b64 	{%r417, %r418}, %rd90;
	add.s64 	%rd95, %rd89, 8192;
	// begin inline asm
	ld.global.nc.v2.u64 {%rd93, %rd94}, [%rd95];
	// end inline asm
	mov.b64 	{%r419, %r420}, %rd94;
	mov.b64 	{%r421, %r422}, %rd93;
	add.s64 	%rd98, %rd89, 12288;
	// begin inline asm
	ld.global.nc.v2.u64 {%rd96, %rd97}, [%rd98];
	// end inline asm
	mov.b64 	{%r423, %r424}, %rd97;
	mov.b64 	{%r425, %r426}, %rd96;
	max.s32 	%r427, %r659, %r413;
	max.s32 	%r428, %r427, %r414;
	max.s32 	%r429, %r411, %r412;
	max.s32 	%r430, %r429, %r417;
	max.s32 	%r431, %r418, %r415;
	max.s32 	%r432, %r431, %r416;
	max.s32 	%r433, %r421, %r422;
	max.s32 	%r434, %r433, %r419;
	max.s32 	%r435, %r420, %r425;
	max.s32 	%r436, %r435, %r426;
	max.s32 	%r437, %r423, %r424;
	max.s32 	%r438, %r428, %r430;
	max.s32 	%r439, %r438, %r432;
	max.s32 	%r440, %r434, %r436;
	max.s32 	%r441, %r440, %r437;
	max.s32 	%r659, %r439, %r441;
	sub.s32 	%r442, %r124, %r648;
	setp.lt.s32 	%p51, %r442, 4096;
	@%p51 bra 	$L__BB30_34;
	add.s32 	%r648, %r648, 4096;
	setp.le.s32 	%p52, %r648, %r29;
	@%p52 bra 	$L__BB30_24;
$L__BB30_26:
	setp.le.s32 	%p53, %r124, %r648;
	@%p53 bra 	$L__BB30_34;
	sub.s32 	%r36, %r124, %r648;
	setp.ge.s32 	%p54, %r27, %r36;
	@%p54 bra 	$L__BB30_34;
	not.b32 	%r444, %r27;
	add.s32 	%r445, %r124, %r444;
	sub.s32 	%r37, %r445, %r648;
	and.b32  	%r446, %r37, 768;
	setp.eq.s32 	%p55, %r446, 768;
	mov.u32 	%r653, %r27;
	@%p55 bra 	$L__BB30_31;
	add.s32 	%r650, %r27, %r648;
	shr.u32 	%r447, %r37, 8;
	add.s32 	%r448, %r447, 1;
	and.b32  	%r449, %r448, 3;
	neg.s32 	%r649, %r449;
	mov.u32 	%r653, %r27;
$L__BB30_30:
	.pragma "nounroll";
	mul.wide.u32 	%rd101, %r650, 4;
	add.s64 	%rd100, %rd16, %rd101;
	// begin inline asm
	ld.global.nc.u32 %r450, [%rd100];
	// end inline asm
	max.s32 	%r659, %r659, %r450;
	add.s32 	%r653, %r653, 256;
	add.s32 	%r650, %r650, 256;
	add.s32 	%r649, %r649, 1;
	setp.ne.s32 	%p56, %r649, 0;
	@%p56 bra 	$L__BB30_30;
$L__BB30_31:
	setp.lt.u32 	%p57, %r37, 768;
	@%p57 bra 	$L__BB30_34;
	cvt.u64.u32 	%rd102, %r653;
	cvt.u64.u32 	%rd103, %r648;
	add.s64 	%rd104, %rd102, %rd103;
	shl.b64 	%rd105, %rd104, 2;
	add.s64 	%rd106, %rd105, %rd16;
	add.s64 	%rd122, %rd106, 2048;
	add.s32 	%r656, %r653, %r648;
$L__BB30_33:
	mul.wide.u32 	%rd111, %r656, 4;
	add.s64 	%rd107, %rd16, %rd111;
	// begin inline asm
	ld.global.nc.u32 %r451, [%rd107];
	// end inline asm
	max.s32 	%r455, %r659, %r451;
	add.s64 	%rd108, %rd122, -1024;
	// begin inline asm
	ld.global.nc.u32 %r452, [%rd108];
	// end inline asm
	max.s32 	%r456, %r455, %r452;
	// begin inline asm
	ld.global.nc.u32 %r453, [%rd122];
	// end inline asm
	max.s32 	%r457, %r456, %r453;
	add.s64 	%rd110, %rd122, 1024;
	// begin inline asm
	ld.global.nc.u32 %r454, [%rd110];
	// end inline asm
	max.s32 	%r659, %r457, %r454;
	add.s32 	%r653, %r653, 1024;
	add.s64 	%rd122, %rd122, 4096;
	add.s32 	%r656, %r656, 1024;
	setp.lt.s32 	%p58, %r653, %r36;
	@%p58 bra 	$L__BB30_33;
$L__BB30_34:
	// begin inline asm
	mov.u32 %r458, %laneid;
	// end inline asm
	mov.b32 	%r461, 1;
	mov.b32 	%r482, 31;
	mov.b32 	%r483, -1;
	// begin inline asm
	shfl.sync.down.b32 %r459, %r659, %r461, %r482, %r483;
	// end inline asm
	setp.gt.s32 	%p59, %r458, 30;
	max.s32 	%r484, %r659, %r459;
	selp.b32 	%r465, %r659, %r484, %p59;
	mov.b32 	%r466, 2;
	// begin inline asm
	shfl.sync.down.b32 %r464, %r465, %r466, %r482, %r483;
	// end inline asm
	setp.gt.s32 	%p60, %r458, 29;
	max.s32 	%r485, %r465, %r464;
	selp.b32 	%r470, %r465, %r485, %p60;
	mov.b32 	%r471, 4;
	// begin inline asm
	shfl.sync.down.b32 %r469, %r470, %r471, %r482, %r483;
	// end inline asm
	setp.gt.s32 	%p61, %r458, 27;
	max.s32 	%r486, %r470, %r469;
	selp.b32 	%r475, %r470, %r486, %p61;
	mov.b32 	%r476, 8;
	// begin inline asm
	shfl.sync.down.b32 %r474, %r475, %r476, %r482, %r483;
	// end inline asm
	setp.gt.s32 	%p62, %r458, 23;
	max.s32 	%r487, %r475, %r474;
	selp.b32 	%r480, %r475, %r487, %p62;
	mov.b32 	%r481, 16;
	// begin inline asm
	shfl.sync.down.b32 %r479, %r480, %r481, %r482, %r483;
	// end inline asm
	setp.gt.s32 	%p63, %r458, 15;
	max.s32 	%r59, %r480, %r479;
	selp.b32 	%r686, %r480, %r59, %p63;
	setp.ne.s32 	%p64, %r458, 0;
	@%p64 bra 	$L__BB30_36;
	shr.u32 	%r488, %r27, 3;
	and.b32  	%r489, %r488, 124;
	mov.u32 	%r490, _ZZN3cub18CUB_300001_SM_10006detail6reduce28DeviceReduceSingleTileKernelINS2_10policy_hubIijN4cuda3__47maximumIiEEE10Policy1000EPiSB_iS8_iiNS5_3std3__410__identityEEEvT0_T1_T2_T3_T4_T6_E12temp_storage;
	add.s32 	%r491, %r490, %r489;
	st.shared.u32 	[%r491+8], %r59;
$L__BB30_36:
	bar.sync 	0;
	setp.ne.s32 	%p65, %r27, 0;
	@%p65 bra 	$L__BB30_72;
	ld.shared.u32 	%r492, [_ZZN3cub18CUB_300001_SM_10006detail6reduce28DeviceReduceSingleTileKernelINS2_10policy_hubIijN4cuda3__47maximumIiEEE10Policy1000EPiSB_iS8_iiNS5_3std3__410__identityEEEvT0_T1_T2_T3_T4_T6_E12temp_storage+12];
	max.s32 	%r493, %r686, %r492;
	ld.shared.u32 	%r494, [_ZZN3cub18CUB_300001_SM_10006detail6reduce28DeviceReduceSingleTileKernelINS2_10policy_hubIijN4cuda3__47maximumIiEEE10Policy1000EPiSB_iS8_iiNS5_3std3__410__identityEEEvT0_T1_T2_T3_T4_T6_E12temp_storage+16];
	max.s32 	%r495, %r493, %r494;
	ld.shared.u32 	%r496, [_ZZN3cub18CUB_300001_SM_10006detail6reduce28DeviceReduceSingleTileKernelINS2_10policy_hubIijN4cuda3__47maximumIiEEE10Policy1000EPiSB_iS8_iiNS5_3std3__410__identityEEEvT0_T1_T2_T3_T4_T6_E12temp_storage+20];
	max.s32 	%r497, %r495, %r496;
	ld.shared.u32 	%r498, [_ZZN3cub18CUB_300001_SM_10006detail6reduce28DeviceReduceSingleTileKernelINS2_10policy_hubIijN4cuda3__47maximumIiEEE10Policy1000EPiSB_iS8_iiNS5_3std3__410__identityEEEvT0_T1_T2_T3_T4_T6_E12temp_storage+24];
	max.s32 	%r499, %r497, %r498;
	ld.shared.u32 	%r500, [_ZZN3cub18CUB_300001_SM_10006detail6reduce28DeviceReduceSingleTileKernelINS2_10policy_hubIijN4cuda3__47maximumIiEEE10Policy1000EPiSB_iS8_iiNS5_3std3__410__identityEEEvT0_T1_T2_T3_T4_T6_E12temp_storage+28];
	max.s32 	%r501, %r499, %r500;
	ld.shared.u32 	%r502, [_ZZN3cub18CUB_300001_SM_10006detail6reduce28DeviceReduceSingleTileKernelINS2_10policy_hubIijN4cuda3__47maximumIiEEE10Policy1000EPiSB_iS8_iiNS5_3std3__410__identityEEEvT0_T1_T2_T3_T4_T6_E12temp_storage+32];
	max.s32 	%r503, %r501, %r502;
	ld.shared.u32 	%r504, [_ZZN3cub18CUB_300001_SM_10006detail6reduce28DeviceReduceSingleTileKernelINS2_10policy_hubIijN4cuda3__47maximumIiEEE10Policy1000EPiSB_iS8_iiNS5_3std3__410__identityEEEvT0_T1_T2_T3_T4_T6_E12temp_storage+36];
	max.s32 	%r686, %r503, %r504;
	bra.uni 	$L__BB30_72;
$L__BB30_38:
	setp.gt.s32 	%p3, %r124, 4095;
	@%p3 bra 	$L__BB30_56;
	mov.u32 	%r62, %tid.x;
	setp.ge.s32 	%p20, %r62, %r124;
	mov.b32 	%r670, 0;
	mov.u32 	%r665, %r62;
	@%p20 bra 	$L__BB30_41;
	mul.wide.u32 	%rd66, %r62, 4;
	add.s64 	%rd65, %rd16, %rd66;
	// begin inline asm
	ld.global.nc.u32 %r670, [%rd65];
	// end inline asm
	add.s32 	%r665, %r62, 256;
$L__BB30_41:
	setp.ge.s32 	%p21, %r665, %r124;
	@%p21 bra 	$L__BB30_47;
	not.b32 	%r255, %r665;
	add.s32 	%r67, %r124, %r255;
	and.b32  	%r256, %r67, 768;
	setp.eq.s32 	%p22, %r256, 768;
	@%p22 bra 	$L__BB30_45;
	mul.wide.u32 	%rd67, %r665, 4;
	add.s64 	%rd123, %rd16, %rd67;
	shr.u32 	%r257, %r67, 8;
	add.s32 	%r258, %r257, 1;
	and.b32  	%r259, %r258, 3;
	neg.s32 	%r662, %r259;
$L__BB30_44:
	.pragma "nounroll";
	// begin inline asm
	ld.global.nc.u32 %r260, [%rd123];
	// end inline asm
	max.s32 	%r670, %r670, %r260;
	add.s32 	%r665, %r665, 256;
	add.s64 	%rd123, %rd123, 1024;
	add.s32 	%r662, %r662, 1;
	setp.ne.s32 	%p23, %r662, 0;
	@%p23 bra 	$L__BB30_44;
$L__BB30_45:
	setp.lt.u32 	%p24, %r67, 768;
	@%p24 bra 	$L__BB30_47;
$L__BB30_46:
	mul.wide.s32 	%rd73, %r665, 4;
	add.s64 	%rd69, %rd16, %rd73;
	// begin inline asm
	ld.global.nc.u32 %r261, [%rd69];
	// end inline asm
	max.s32 	%r265, %r670, %r261;
	add.s64 	%rd70, %rd69, 1024;
	// begin inline asm
	ld.global.nc.u32 %r262, [%rd70];
	// end inline asm
	max.s32 	%r266, %r265, %r262;
	add.s64 	%rd71, %rd69, 2048;
	// begin inline asm
	ld.global.nc.u32 %r263, [%rd71];
	// end inline asm
	max.s32 	%r267, %r266, %r263;
	add.s64 	%rd72, %rd69, 3072;
	// begin inline asm
	ld.global.nc.u32 %r264, [%rd72];
	// end inline asm
	max.s32 	%r670, %r267, %r264;
	add.s32 	%r665, %r665, 1024;
	setp.lt.s32 	%p25, %r665, %r124;
	@%p25 bra 	$L__BB30_46;
$L__BB30_47:
	setp.lt.s32 	%p26, %r124, 256;
	@%p26 bra 	$L__BB30_52;
	// begin inline asm
	mov.u32 %r331, %laneid;
	// end inline asm
	mov.b32 	%r334, 1;
	mov.b32 	%r355, 31;
	mov.b32 	%r356, -1;
	// begin inline asm
	shfl.sync.down.b32 %r332, %r670, %r334, %r355, %r356;
	// end inline asm
	setp.gt.s32 	%p42, %r331, 30;
	max.s32 	%r357, %r670, %r332;
	selp.b32 	%r338, %r670, %r357, %p42;
	mov.b32 	%r339, 2;
	// begin inline asm
	shfl.sync.down.b32 %r337, %r338, %r339, %r355, %r356;
	// end inline asm
	setp.gt.s32 	%p43, %r331, 29;
	max.s32 	%r358, %r338, %r337;
	selp.b32 	%r343, %r338, %r358, %p43;
	mov.b32 	%r344, 4;
	// begin inline asm
	shfl.sync.down.b32 %r342, %r343, %r344, %r355, %r356;
	// end inline asm
	setp.gt.s32 	%p44, %r331, 27;
	max.s32 	%r359, %r343, %r342;
	selp.b32 	%r348, %r343, %r359, %p44;
	mov.b32 	%r349, 8;
	// begin inline asm
	shfl.sync.down.b32 %r347, %r348, %r349, %r355, %r356;
	// end inline asm
	setp.gt.s32 	%p45, %r331, 23;
	max.s32 	%r360, %r348, %r347;
	selp.b32 	%r353, %r348, %r360, %p45;
	mov.b32 	%r354, 16;
	// begin inline asm
	shfl.sync.down.b32 %r352, %r353, %r354, %r355, %r356;
	// end inline asm
	setp.gt.s32 	%p46, %r331, 15;
	max.s32 	%r83, %r353, %r352;
	selp.b32 	%r686, %r353, %r83, %p46;
	setp.ne.s32 	%p47, %r331, 0;
	@%p47 bra 	$L__BB30_50;
	shr.u32 	%r361, %r62, 3;
	and.b32  	%r362, %r361, 124;
	mov.u32 	%r363, _ZZN3cub18CUB_300001_SM_10006detail6reduce28DeviceReduceSingleTileKernelINS2_10policy_hubIijN4cuda3__47maximumIiEEE10Policy1000EPiSB_iS8_iiNS5_3std3__410__identityEEEvT0_T1_T2_T3_T4_T6_E12temp_storage;
	add.s32 	%r364, %r363, %r362;
	st.shared.u32 	[%r364+8], %r83;
$L__BB30_50:
	bar.sync 	0;
	setp.ne.s32 	%p48, %r62, 0;
	@%p48 bra 	$L__BB30_72;
	ld.shared.u32 	%r365, [_ZZN3cub18CUB_300001_SM_10006detail6reduce28DeviceReduceSingleTileKernelINS2_10policy_hubIijN4cuda3__47maximumIiEEE10Policy1000EPiSB_iS8_iiNS5_3std3__410__identityEEEvT0_T1_T2_T3_T4_T6_E12temp_storage+12];
	max.s32 	%r366, %r686, %r365;
	ld.shared.u32 	%r367, [_ZZN3cub18CUB_300001_SM_10006detail6reduce28DeviceReduceSingleTileKernelINS2_10policy_hubIijN4cuda3__47maximumIiEEE10Policy1000EPiSB_iS8_iiNS5_3std3__410__identityEEEvT0_T1_T2_T3_T4_T6_E12temp_storage+16];
	max.s32 	%r368, %r366, %r367;
	ld.shared.u32 	%r369, [_ZZN3cub18CUB_300001_SM_10006detail6reduce28DeviceReduceSingleTileKernelINS2_10policy_hubIijN4cuda3__47maximumIiEEE10Policy1000EPiSB_iS8_iiNS5_3std3__410__identityEEEvT0_T1_T2_T3_T4_T6_E12temp_storage+20];
	max.s32 	%r370, %r368, %r369;
	ld.shared.u32 	%r371, [_ZZN3cub18CUB_300001_SM_10006detail6reduce28DeviceReduceSingleTileKernelINS2_10policy_hubIijN4cuda3__47maximumIiEEE10Policy1000EPiSB_iS8_iiNS5_3std3__410__identityEEEvT0_T1_T2_T3_T4_T6_E12temp_storage+24];
	max.s32 	%r372, %r370, %r371;
	ld.shared.u32 	%r373, [_ZZN3cub18CUB_300001_SM_10006detail6reduce28DeviceReduceSingleTileKernelINS2_10policy_hubIijN4cuda3__47maximumIiEEE10Policy1000EPiSB_iS8_iiNS5_3std3__410__identityEEEvT0_T1_T2_T3_T4_T6_E12temp_storage+28];
	max.s32 	%r374, %r372, %r373;
	ld.shared.u32 	%r375, [_ZZN3cub18CUB_300001_SM_10006detail6reduce28DeviceReduceSingleTileKernelINS2_10policy_hubIijN4cuda3__47maximumIiEEE10Policy1000EPiSB_iS8_iiNS5_3std3__410__identityEEEvT0_T1_T2_T3_T4_T6_E12temp_storage+32];
	max.s32 	%r376, %r374, %r375;
	ld.shared.u32 	%r377, [_ZZN3cub18CUB_300001_SM_10006detail6reduce28DeviceReduceSingleTileKernelINS2_10policy_hubIijN4cuda3__47maximumIiEEE10Policy1000EPiSB_iS8_iiNS5_3std3__410__identityEEEvT0_T1_T2_T3_T4_T6_E12temp_storage+36];
	max.s32 	%r686, %r376, %r377;
	bra.uni 	$L__BB30_72;
$L__BB30_52:
	// begin inline asm
	mov.u32 %r268, %laneid;
	// end inline asm
	and.b32  	%r294, %r62, 992;
	add.s32 	%r295, %r294, 32;
	setp.gt.s32 	%p27, %r295, %r124;
	not.b32 	%r296, %r294;
	add.s32 	%r297, %r124, %r296;
	selp.b32 	%r292, %r297, 31, %p27;
	mov.b32 	%r271, 1;
	mov.b32 	%r293, -1;
	// begin inline asm
	shfl.sync.down.b32 %r269, %r670, %r271, %r292, %r293;
	// end inline asm
	setp.lt.s32 	%p28, %r268, %r292;
	max.s32 	%r298, %r670, %r269;
	selp.b32 	%r275, %r298, %r670, %p28;
	mov.b32 	%r276, 2;
	// begin inline asm
	shfl.sync.down.b32 %r274, %r275, %r276, %r292, %r293;
	// end inline asm
	add.s32 	%r299, %r268, 2;
	setp.gt.s32 	%p29, %r299, %r292;
	max.s32 	%r300, %r275, %r274;
	selp.b32 	%r280, %r275, %r300, %p29;
	mov.b32 	%r281, 4;
	// begin inline asm
	shfl.sync.down.b32 %r279, %r280, %r281, %r292, %r293;
	// end inline asm
	add.s32 	%r301, %r268, 4;
	setp.gt.s32 	%p30, %r301, %r292;
	max.s32 	%r302, %r280, %r279;
	selp.b32 	%r285, %r280, %r302, %p30;
	mov.b32 	%r286, 8;
	// begin inline asm
	shfl.sync.down.b32 %r284, %r285, %r286, %r292, %r293;
	// end inline asm
	add.s32 	%r303, %r268, 8;
	setp.gt.s32 	%p31, %r303, %r292;
	max.s32 	%r304, %r285, %r284;
	selp.b32 	%r290, %r285, %r304, %p31;
	mov.b32 	%r291, 16;
	// begin inline asm
	shfl.sync.down.b32 %r289, %r290, %r291, %r292, %r293;
	// end inline asm
	add.s32 	%r305, %r268, 16;
	setp.gt.s32 	%p32, %r305, %r292;
	max.s32 	%r306, %r290, %r289;
	selp.b32 	%r686, %r290, %r306, %p32;
	setp.ne.s32 	%p33, %r268, 0;
	@%p33 bra 	$L__BB30_54;
	shr.u32 	%r307, %r62, 3;
	and.b32  	%r308, %r307, 124;
	mov.u32 	%r309, _ZZN3cub18CUB_300001_SM_10006detail6reduce28DeviceReduceSingleTileKernelINS2_10policy_hubIijN4cuda3__47maximumIiEEE10Policy1000EPiSB_iS8_iiNS5_3std3__410__identityEEEvT0_T1_T2_T3_T4_T6_E12temp_storage;
	add.s32 	%r310, %r309, %r308;
	st.shared.u32 	[%r310+8], %r686;
$L__BB30_54:
	bar.sync 	0;
	setp.ne.s32 	%p34, %r62, 0;
	@%p34 bra 	$L__BB30_72;
	setp.gt.s32 	%p35, %r124, 32;
	ld.shared.u32 	%r311, [_ZZN3cub18CUB_300001_SM_10006detail6reduce28DeviceReduceSingleTileKernelINS2_10policy_hubIijN4cuda3__47maximumIiEEE10Policy1000EPiSB_iS8_iiNS5_3std3__410__identityEEEvT0_T1_T2_T3_T4_T6_E12temp_storage+12];
	max.s32 	%r312, %r686, %r311;
	selp.b32 	%r313, %r312, %r686, %p35;
	setp.gt.s32 	%p36, %r124, 64;
	ld.shared.u32 	%r314, [_ZZN3cub18CUB_300001_SM_10006detail6reduce28DeviceReduceSingleTileKernelINS2_10policy_hubIijN4cuda3__47maximumIiEEE10Policy1000EPiSB_iS8_iiNS5_3std3__410__identityEEEvT0_T1_T2_T3_T4_T6_E12temp_storage+16];
	max.s32 	%r315, %r313, %r314;
	selp.b32 	%r316, %r315, %r313, %p36;
	setp.gt.s32 	%p37, %r124, 96;
	ld.shared.u32 	%r317, [_ZZN3cub18CUB_300001_SM_10006detail6reduce28DeviceReduceSingleTileKernelINS2_10policy_hubIijN4cuda3__47maximumIiEEE10Policy1000EPiSB_iS8_iiNS5_3std3__410__identityEEEvT0_T1_T2_T3_T4_T6_E12temp_storage+20];
	max.s32 	%r318, %r316, %r317;
	selp.b32 	%r319, %r318, %r316, %p37;
	setp.gt.s32 	%p38, %r124, 128;
	ld.shared.u32 	%r320, [_ZZN3cub18CUB_300001_SM_10006detail6reduce28DeviceReduceSingleTileKernelINS2_10policy_hubIijN4cuda3__47maximumIiEEE10Policy1000EPiSB_iS8_iiNS5_3std3__410__identityEEEvT0_T1_T2_T3_T4_T6_E12temp_storage+24];
	max.s32 	%r321, %r319, %r320;
	selp.b32 	%r322, %r321, %r319, %p38;
	setp.gt.s32 	%p39, %r124, 160;
	ld.shared.u32 	%r323, [_ZZN3cub18CUB_300001_SM_10006detail6reduce28DeviceReduceSingleTileKernelINS2_10policy_hubIijN4cuda3__47maximumIiEEE10Policy1000EPiSB_iS8_iiNS5_3std3__410__identityEEEvT0_T1_T2_T3_T4_T6_E12temp_storage+28];
	max.s32 	%r324, %r322, %r323;
	selp.b32 	%r325, %r324, %r322, %p39;
	setp.gt.s32 	%p40, %r124, 192;
	ld.shared.u32 	%r326, [_ZZN3cub18CUB_300001_SM_10006detail6reduce28DeviceReduceSingleTileKernelINS2_10policy_hubIijN4cuda3__47maximumIiEEE10Policy1000EPiSB_iS8_iiNS5_3std3__410__identityEEEvT0_T1_T2_T3_T4_T6_E12temp_storage+32];
	max.s32 	%r327, %r325, %r326;
	selp.b32 	%r328, %r327, %r325, %p40;
	setp.gt.s32 	%p41, %r124, 224;
	ld.shared.u32 	%r329, [_ZZN3cub18CUB_300001_SM_10006detail6reduce28DeviceReduceSingleTileKernelINS2_10policy_hubIijN4cuda3__47maximumIiEEE10Policy1000EPiSB_iS8_iiNS5_3std3__410__identityEEEvT0_T1_T2_T3_T4_T6_E12temp_storage+36];
	max.s32 	%r330, %r328, %r329;
	selp.b32 	%r686, %r330, %r328, %p41;
	bra.uni 	$L__BB30_72;
$L__BB30_56:
	mov.u32 	%r88, %tid.x;
	mul.wide.u32 	%rd35, %r88, 4;
	add.s64 	%rd19, %rd16, %rd35;
	// begin inline asm
	ld.global.nc.u32 %r126, [%rd19];
	// end inline asm
	add.s64 	%rd20, %rd19, 1024;
	// begin inline asm
	ld.global.nc.u32 %r127, [%rd20];
	// end inline asm
	add.s64 	%rd21, %rd19, 2048;
	// begin inline asm
	ld.global.nc.u32 %r128, [%rd21];
	// end inline asm
	add.s64 	%rd22, %rd19, 3072;
	// begin inline asm
	ld.global.nc.u32 %r129, [%rd22];
	// end inline asm
	add.s64 	%rd23, %rd19, 4096;
	// begin inline asm
	ld.global.nc.u32 %r130, [%rd23];
	// end inline asm
	add.s64 	%rd24, %rd19, 5120;
	// begin inline asm
	ld.global.nc.u32 %r131, [%rd24];
	// end inline asm
	add.s64 	%rd25, %rd19, 6144;
	// begin inline asm
	ld.global.nc.u32 %r132, [%rd25];
	// end inline asm
	add.s64 	%rd26, %rd19, 7168;
	// begin inline asm
	ld.global.nc.u32 %r133, [%rd26];
	// end inline asm
	add.s64 	%rd27, %rd19, 8192;
	// begin inline asm
	ld.global.nc.u32 %r134, [%rd27];
	// end inline asm
	add.s64 	%rd28, %rd19, 9216;
	// begin inline asm
	ld.global.nc.u32 %r135, [%rd28];
	// end inline asm
	add.s64 	%rd29, %rd19, 10240;
	// begin inline asm
	ld.global.nc.u32 %r136, [%rd29];
	// end inline asm
	add.s64 	%rd30, %rd19, 11264;
	// begin inline asm
	ld.global.nc.u32 %r137, [%rd30];
	// end inline asm
	add.s64 	%rd31, %rd19, 12288;
	// begin inline asm
	ld.global.nc.u32 %r138, [%rd31];
	// end inline asm
	add.s64 	%rd32, %rd19, 13312;
	// begin inline asm
	ld.global.nc.u32 %r139, [%rd32];
	// end inline asm
	add.s64 	%rd33, %rd19, 14336;
	// begin inline asm
	ld.global.nc.u32 %r140, [%rd33];
	// end inline asm
	add.s64 	%rd34, %rd19, 15360;
	// begin inline asm
	ld.global.nc.u32 %r141, [%rd34];
	// end inline asm
	max.s32 	%r143, %r126, %r127;
	max.s32 	%r144, %r143, %r128;
	max.s32 	%r145, %r129, %r130;
	max.s32 	%r146, %r145, %r131;
	max.s32 	%r147, %r132, %r133;
	max.s32 	%r148, %r147, %r134;
	max.s32 	%r149, %r135, %r136;
	max.s32 	%r150, %r149, %r137;
	max.s32 	%r151, %r138, %r139;
	max.s32 	%r152, %r151, %r140;
	max.s32 	%r153, %r144, %r146;
	max.s32 	%r154, %r153, %r148;
	max.s32 	%r155, %r150, %r152;
	max.s32 	%r156, %r155, %r141;
	max.s32 	%r685, %r154, %r156;
	setp.lt.u32 	%p4, %r124, 8192;
	mov.b32 	%r674, 4096;
	@%p4 bra 	$L__BB30_60;
	add.s32 	%r90, %r124, -4096;
	mov.b32 	%r674, 4096;
$L__BB30_58:
	mul.wide.s32 	%rd52, %r674, 4;
	add.s64 	%rd36, %rd19, %rd52;
	// begin inline asm
	ld.global.nc.u32 %r158, [%rd36];
	// end inline asm
	add.s64 	%rd37, %rd36, 1024;
	// begin inline asm
	ld.global.nc.u32 %r159, [%rd37];
	// end inline asm
	add.s64 	%rd38, %rd36, 2048;
	// begin inline asm
	ld.global.nc.u32 %r160, [%rd38];
	// end inline asm
	add.s64 	%rd39, %rd36, 3072;
	// begin inline asm
	ld.global.nc.u32 %r161, [%rd39];
	// end inline asm
	add.s64 	%rd40, %rd36, 4096;
	// begin inline asm
	ld.global.nc.u32 %r162, [%rd40];
	// end inline asm
	add.s64 	%rd41, %rd36, 5120;
	// begin inline asm
	ld.global.nc.u32 %r163, [%rd41];
	// end inline asm
	add.s64 	%rd42, %rd36, 6144;
	// begin inline asm
	ld.global.nc.u32 %r164, [%rd42];
	// end inline asm
	add.s64 	%rd43, %rd36, 7168;
	// begin inline asm
	ld.global.nc.u32 %r165, [%rd43];
	// end inline asm
	add.s64 	%rd44, %rd36, 8192;
	// begin inline asm
	ld.global.nc.u32 %r166, [%rd44];
	// end inline asm
	add.s64 	%rd45, %rd36, 9216;
	// begin inline asm
	ld.global.nc.u32 %r167, [%rd45];
	// end inline asm
	add.s64 	%rd46, %rd36, 10240;
	// begin inline asm
	ld.global.nc.u32 %r168, [%rd46];
	// end inline asm
	add.s64 	%rd47, %rd36, 11264;
	// begin inline asm
	ld.global.nc.u32 %r169, [%rd47];
	// end inline asm
	add.s64 	%rd48, %rd36, 12288;
	// begin inline asm
	ld.global.nc.u32 %r170, [%rd48];
	// end inline asm
	add.s64 	%rd49, %rd36, 13312;
	// begin inline asm
	ld.global.nc.u32 %r171, [%rd49];
	// end inline asm
	add.s64 	%rd50, %rd36, 14336;
	// begin inline asm
	ld.global.nc.u32 %r172, [%rd50];
	// end inline asm
	add.s64 	%rd51, %rd36, 15360;
	// begin inline asm
	ld.global.nc.u32 %r173, [%rd51];
	// end inline asm
	max.s32 	%r174, %r685, %r158;
	max.s32 	%r175, %r174, %r159;
	max.s32 	%r176, %r160, %r161;
	max.s32 	%r177, %r176, %r162;
	max.s32 	%r178, %r163, %r164;
	max.s32 	%r179, %r178, %r165;
	max.s32 	%r180, %r166, %r167;
	max.s32 	%r181, %r180, %r168;
	max.s32 	%r182, %r169, %r170;
	max.s32 	%r183, %r182, %r171;
	max.s32 	%r184, %r172, %r173;
	max.s32 	%r185, %r175, %r177;
	max.s32 	%r186, %r185, %r179;
	max.s32 	%r187, %r181, %r183;
	max.s32 	%r188, %r187, %r184;
	max.s32 	%r685, %r186, %r188;
	sub.s32 	%r189, %r124, %r674;
	setp.lt.s32 	%p5, %r189, 4096;
	@%p5 bra 	$L__BB30_68;
	add.s32 	%r674, %r674, 4096;
	setp.le.s32 	%p6, %r674, %r90;
	@%p6 bra 	$L__BB30_58;
$L__BB30_60:
	setp.le.s32 	%p7, %r124, %r674;
	@%p7 bra 	$L__BB30_68;
	sub.s32 	%r97, %r124, %r674;
	setp.ge.s32 	%p8, %r88, %r97;
	@%p8 bra 	$L__BB30_68;
	not.b32 	%r191, %r88;
	add.s32 	%r192, %r124, %r191;
	sub.s32 	%r98, %r192, %r674;
	and.b32  	%r193, %r98, 768;
	setp.eq.s32 	%p9, %r193, 768;
	mov.u32 	%r679, %r88;
	@%p9 bra 	$L__BB30_65;
	add.s32 	%r676, %r88, %r674;
	shr.u32 	%r194, %r98, 8;
	add.s32 	%r195, %r194, 1;
	and.b32  	%r196, %r195, 3;
	neg.s32 	%r675, %r196;
	mov.u32 	%r679, %r88;
$L__BB30_64:
	.pragma "nounroll";
	mul.wide.u32 	%rd54, %r676, 4;
	add.s64 	%rd53, %rd16, %rd54;
	// begin inline asm
	ld.global.nc.u32 %r197, [%rd53];
	// end inline asm
	max.s32 	%r685, %r685, %r197;
	add.s32 	%r679, %r679, 256;
	add.s32 	%r676, %r676, 256;
	add.s32 	%r675, %r675, 1;
	setp.ne.s32 	%p10, %r675, 0;
	@%p10 bra 	$L__BB30_64;
$L__BB30_65:
	setp.lt.u32 	%p11, %r98, 768;
	@%p11 bra 	$L__BB30_68;
	cvt.u64.u32 	%rd55, %r679;
	cvt.u64.u32 	%rd56, %r674;
	add.s64 	%rd57, %rd55, %rd56;
	shl.b64 	%rd58, %rd57, 2;
	add.s64 	%rd59, %rd58, %rd16;
	add.s64 	%rd124, %rd59, 2048;
	add.s32 	%r682, %r679, %r674;
$L__BB30_67:
	mul.wide.u32 	%rd64, %r682, 4;
	add.s64 	%rd60, %rd16, %rd64;
	// begin inline asm
	ld.global.nc.u32 %r198, [%rd60];
	// end inline asm
	max.s32 	%r202, %r685, %r198;
	add.s64 	%rd61, %rd124, -1024;
	// begin inline asm
	ld.global.nc.u32 %r199, [%rd61];
	// end inline asm
	max.s32 	%r203, %r202, %r199;
	// begin inline asm
	ld.global.nc.u32 %r200, [%rd124];
	// end inline asm
	max.s32 	%r204, %r203, %r200;
	add.s64 	%rd63, %rd124, 1024;
	// begin inline asm
	ld.global.nc.u32 %r201, [%rd63];
	// end inline asm
	max.s32 	%r685, %r204, %r201;
	add.s32 	%r679, %r679, 1024;
	add.s64 	%rd124, %rd124, 4096;
	add.s32 	%r682, %r682, 1024;
	setp.lt.s32 	%p12, %r679, %r97;
	@%p12 bra 	$L__BB30_67;
$L__BB30_68:
	// begin inline asm
	mov.u32 %r205, %laneid;
	// end inline asm
	mov.b32 	%r208, 1;
	mov.b32 	%r229, 31;
	mov.b32 	%r230, -1;
	// begin inline asm
	shfl.sync.down.b32 %r206, %r685, %r208, %r229, %r230;
	// end inline asm
	setp.gt.s32 	%p13, %r205, 30;
	max.s32 	%r231, %r685, %r206;
	selp.b32 	%r212, %r685, %r231, %p13;
	mov.b32 	%r213, 2;
	// begin inline asm
	shfl.sync.down.b32 %r211, %r212, %r213, %r229, %r230;
	// end inline asm
	setp.gt.s32 	%p14, %r205, 29;
	max.s32 	%r232, %r212, %r211;
	selp.b32 	%r217, %r212, %r232, %p14;
	mov.b32 	%r218, 4;
	// begin inline asm
	shfl.sync.down.b32 %r216, %r217, %r218, %r229, %r230;
	// end inline asm
	setp.gt.s32 	%p15, %r205, 27;
	max.s32 	%r233, %r217, %r216;
	selp.b32 	%r222, %r217, %r233, %p15;
	mov.b32 	%r223, 8;
	// begin inline asm
	shfl.sync.down.b32 %r221, %r222, %r223, %r229, %r230;
	// end inline asm
	setp.gt.s32 	%p16, %r205, 23;
	max.s32 	%r234, %r222, %r221;
	selp.b32 	%r227, %r222, %r234, %p16;
	mov.b32 	%r228, 16;
	// begin inline asm
	shfl.sync.down.b32 %r226, %r227, %r228, %r229, %r230;
	// end inline asm
	setp.gt.s32 	%p17, %r205, 15;
	max.s32 	%r120, %r227, %r226;
	selp.b32 	%r686, %r227, %r120, %p17;
	setp.ne.s32 	%p18, %r205, 0;
	@%p18 bra 	$L__BB30_70;
	shr.u32 	%r235, %r88, 3;
	and.b32  	%r236, %r235, 124;
	mov.u32 	%r237, _ZZN3cub18CUB_300001_SM_10006detail6reduce28DeviceReduceSingleTileKernelINS2_10policy_hubIijN4cuda3__47maximumIiEEE10Policy1000EPiSB_iS8_iiNS5_3std3__410__identityEEEvT0_T1_T2_T3_T4_T6_E12temp_storage;
	add.s32 	%r238, %r237, %r236;
	st.shared.u32 	[%r238+8], %r120;
$L__BB30_70:
	bar.sync 	0;
	setp.ne.s32 	%p19, %r88, 0;
	@%p19 bra 	$L__BB30_72;
	ld.shared.u32 	%r239, [_ZZN3cub18CUB_300001_SM_10006detail6reduce28DeviceReduceSingleTileKernelINS2_10policy_hubIijN4cuda3__47maximumIiEEE10Policy1000EPiSB_iS8_iiNS5_3std3__410__identityEEEvT0_T1_T2_T3_T4_T6_E12temp_storage+12];
	max.s32 	%r240, %r686, %r239;
	ld.shared.u32 	%r241, [_ZZN3cub18CUB_300001_SM_10006detail6reduce28DeviceReduceSingleTileKernelINS2_10policy_hubIijN4cuda3__47maximumIiEEE10Policy1000EPiSB_iS8_iiNS5_3std3__410__identityEEEvT0_T1_T2_T3_T4_T6_E12temp_storage+16];
	max.s32 	%r242, %r240, %r241;
	ld.shared.u32 	%r243, [_ZZN3cub18CUB_300001_SM_10006detail6reduce28DeviceReduceSingleTileKernelINS2_10policy_hubIijN4cuda3__47maximumIiEEE10Policy1000EPiSB_iS8_iiNS5_3std3__410__identityEEEvT0_T1_T2_T3_T4_T6_E12temp_storage+20];
	max.s32 	%r244, %r242, %r243;
	ld.shared.u32 	%r245, [_ZZN3cub18CUB_300001_SM_10006detail6reduce28DeviceReduceSingleTileKernelINS2_10policy_hubIijN4cuda3__47maximumIiEEE10Policy1000EPiSB_iS8_iiNS5_3std3__410__identityEEEvT0_T1_T2_T3_T4_T6_E12temp_storage+24];
	max.s32 	%r246, %r244, %r245;
	ld.shared.u32 	%r247, [_ZZN3cub18CUB_300001_SM_10006detail6reduce28DeviceReduceSingleTileKernelINS2_10policy_hubIijN4cuda3__47maximumIiEEE10Policy1000EPiSB_iS8_iiNS5_3std3__410__identityEEEvT0_T1_T2_T3_T4_T6_E12temp_storage+28];
	max.s32 	%r248, %r246, %r247;
	ld.shared.u32 	%r249, [_ZZN3cub18CUB_300001_SM_10006detail6reduce28DeviceReduceSingleTileKernelINS2_10policy_hubIijN4cuda3__47maximumIiEEE10Policy1000EPiSB_iS8_iiNS5_3std3__410__identityEEEvT0_T1_T2_T3_T4_T6_E12temp_storage+32];
	max.s32 	%r250, %r248, %r249;
	ld.shared.u32 	%r251, [_ZZN3cub18CUB_300001_SM_10006detail6reduce28DeviceReduceSingleTileKernelINS2_10policy_hubIijN4cuda3__47maximumIiEEE10Policy1000EPiSB_iS8_iiNS5_3std3__410__identityEEEvT0_T1_T2_T3_T4_T6_E12temp_storage+36];
	max.s32 	%r686, %r250, %r251;
$L__BB30_72:
	mov.u32 	%r631, %tid.x;
	setp.ne.s32 	%p95, %r631, 0;
	@%p95 bra 	$L__BB30_74;
	max.s32 	%r632, %r125, %r686;
	st.global.u32 	[%rd1], %r632;
$L__BB30_74:
	ret;

}
	// .globl	_ZN3cub18CUB_300001_SM_10006detail6reduce28DeviceReduceSingleTileKernelINS2_10policy_hubIiyN4cuda3__47maximumIiEEE10Policy1000EN6thrust24THRUST_300001_SM_1000_NS6detail15normal_iteratorINSC_10device_ptrIiEEEEPiyS8_iiNS5_3std3__410__identityEEEvT0_T1_T2_T3_T4_T6_
.visible .entry _ZN3cub18CUB_300001_SM_10006detail6reduce28DeviceReduceSingleTileKernelINS2_10policy_hubIiyN4cuda3__47maximumIiEEE10Policy1000EN6thrust24THRUST_300001_SM_1000_NS6detail15normal_iteratorINSC_10device_ptrIiEEEEPiyS8_iiNS5_3std3__410__identityEEEvT0_T1_T2_T3_T4_T6_(
	.param .align 8 .b8 _ZN3cub18CUB_300001_SM_10006detail6reduce28DeviceReduceSingleTileKernelINS2_10policy_hubIiyN4cuda3__47maximumIiEEE10Policy1000EN6thrust24THRUST_300001_SM_1000_NS6detail15normal_iteratorINSC_10device_ptrIiEEEEPiyS8_iiNS5_3std3__410__identityEEEvT0_T1_T2_T3_T4_T6__param_0[8],
	.param .u64 .ptr .align 1 _ZN3cub18CUB_300001_SM_10006detail6reduce28DeviceReduceSingleTileKernelINS2_10policy_hubIiyN4cuda3__47maximumIiEEE10Policy1000EN6thrust24THRUST_300001_SM_1000_NS6detail15normal_iteratorINSC_10device_ptrIiEEEEPiyS8_iiNS5_3std3__410__identityEEEvT0_T1_T2_T3_T4_T6__param_1,
	.param .u64 _ZN3cub18CUB_300001_SM_10006detail6reduce28DeviceReduceSingleTileKernelINS2_10policy_hubIiyN4cuda3__47maximumIiEEE10Policy1000EN6thrust24THRUST_300001_SM_1000_NS6detail15normal_iteratorINSC_10device_ptrIiEEEEPiyS8_iiNS5_3std3__410__identityEEEvT0_T1_T2_T3_T4_T6__param_2,
	.param .align 1 .b8 _ZN3cub18CUB_300001_SM_10006detail6reduce28DeviceReduceSingleTileKernelINS2_10policy_hubIiyN4cuda3__47maximumIiEEE10Policy1000EN6thrust24THRUST_300001_SM_1000_NS6detail15normal_iteratorINSC_10device_ptrIiEEEEPiyS8_iiNS5_3std3__410__identityEEEvT0_T1_T2_T3_T4_T6__param_3[1],
	.param .u32 _ZN3cub18CUB_300001_SM_10006detail6reduce28DeviceReduceSingleTileKernelINS2_10policy_hubIiyN4cuda3__47maximumIiEEE10Policy1000EN6thrust24THRUST_300001_SM_1000_NS6detail15normal_iteratorINSC_10device_ptrIiEEEEPiyS8_iiNS5_3std3__410__identityEEEvT0_T1_T2_T3_T4_T6__param_4,
	.param .align 1 .b8 _ZN3cub18CUB_300001_SM_10006detail6reduce28DeviceReduceSingleTileKernelINS2_10policy_hubIiyN4cuda3__47maximumIiEEE10Policy1000EN6thrust24THRUST_300001_SM_1000_NS6detail15normal_iteratorINSC_10device_ptrIiEEEEPiyS8_iiNS5_3std3__410__identityEEEvT0_T1_T2_T3_T4_T6__param_5[1]
)
.maxntid 256
.minnctapersm 1
{
	.reg .pred 	%p<59>;
	.reg .b32 	%r<471>;
	.reg .b64 	%rd<56>;
	// demoted variable
	.shared .align 4 .b8 _ZZN3cub18CUB_300001_SM_10006detail6reduce28DeviceReduceSingleTileKernelINS2_10policy_hubIiyN4cuda3__47maximumIiEEE10Policy1000EN6thrust24THRUST_300001_SM_1000_NS6detail15normal_iteratorINSC_10device_ptrIiEEEEPiyS8_iiNS5_3std3__410__identityEEEvT0_T1_T2_T3_T4_T6_E12temp_storage[44];
	ld.param.u64 	%rd18, [_ZN3cub18CUB_300001_SM_10006detail6reduce28DeviceReduceSingleTileKernelINS2_10policy_hubIiyN4cuda3__47maximumIiEEE10Policy1000EN6thrust24THRUST_300001_SM_1000_NS6detail15normal_iteratorINSC_10device_ptrIiEEEEPiyS8_iiNS5_3std3__410__identityEEEvT0_T1_T2_T3_T4_T6__param_0];
	ld.param.u64 	%rd20, [_ZN3cub18CUB_300001_SM_10006detail6reduce28DeviceReduceSingleTileKernelINS2_10policy_hubIiyN4cuda3__47maximumIiEEE10Policy1000EN6thrust24THRUST_300001_SM_1000_NS6detail15normal_iteratorINSC_10device_ptrIiEEEEPiyS8_iiNS5_3std3__410__identityEEEvT0_T1_T2_T3_T4_T6__param_1];
	ld.param.u64 	%rd19, [_ZN3cub18CUB_300001_SM_10006detail6reduce28DeviceReduceSingleTileKernelINS2_10policy_hubIiyN4cuda3__47maximumIiEEE10Policy1000EN6thrust24THRUST_300001_SM_1000_NS6detail15normal_iteratorINSC_10device_ptrIiEEEEPiyS8_iiNS5_3std3__410__identityEEEvT0_T1_T2_T3_T4_T6__param_2];
	ld.param.u32 	%r83, [_ZN3cub18CUB_300001_SM_10006detail6reduce28DeviceReduceSingleTileKernelINS2_10policy_hubIiyN4cuda3__47maximumIiEEE10Policy1000EN6thrust24THRUST_300001_SM_1000_NS6detail15normal_iteratorINSC_10device_ptrIiEEEEPiyS8_iiNS5_3std3__410__identityEEEvT0_T1_T2_T3_T4_T6__param_4];
	cvta.to.global.u64 	%rd1, %rd20;
	setp.ne.s64 	%p1, %rd19, 0;
	@%p1 bra 	$L__BB31_3;
	mov.u32 	%r434, %tid.x;
	setp.ne.s32 	%p58, %r434, 0;
	@%p58 bra 	$L__BB31_51;
	st.global.u32 	[%rd1], %r83;
	bra.uni 	$L__BB31_51;
$L__BB31_3:
	cvta.to.global.u64 	%rd2, %rd18;
	setp.gt.u64 	%p2, %rd19, 4095;
	@%p2 bra 	$L__BB31_28;
	cvt.u32.u64 	%r1, %rd19;
	mov.u32 	%r2, %tid.x;
	setp.ge.u32 	%p24, %r2, %r1;
	mov.b32 	%r452, 0;
	mov.u32 	%r441, %r2;
	@%p24 bra 	$L__BB31_6;
	mul.wide.u32 	%rd41, %r2, 4;
	add.s64 	%rd42, %rd2, %rd41;
	ld.global.u32 	%r452, [%rd42];
	add.s32 	%r441, %r2, 256;
$L__BB31_6:
	setp.ge.u32 	%p25, %r441, %r1;
	@%p25 bra 	$L__BB31_19;
	not.b32 	%r262, %r441;
	add.s32 	%r263, %r262, %r1;
	shr.u32 	%r264, %r263, 8;
	add.s32 	%r7, %r264, 1;
	and.b32  	%r8, %r7, 15;
	setp.lt.u32 	%p26, %r263, 3840;
	@%p26 bra 	$L__BB31_10;
	and.b32  	%r265, %r7, 33554416;
	neg.s32 	%r437, %r265;
	mul.wide.u32 	%rd43, %r441, 4;
	add.s64 	%rd44, %rd43, %rd2;
	add.s64 	%rd51, %rd44, 8192;
$L__BB31_9:
	.pragma "nounroll";
	ld.global.u32 	%r266, [%rd51+-8192];
	max.s32 	%r267, %r452, %r266;
	ld.global.u32 	%r268, [%rd51+-7168];
	max.s32 	%r269, %r267, %r268;
	ld.global.u32 	%r270, [%rd51+-6144];
	max.s32 	%r271, %r269, %r270;
	ld.global.u32 	%r272, [%rd51+-5120];
	max.s32 	%r273, %r271, %r272;
	ld.global.u32 	%r274, [%rd51+-4096];
	max.s32 	%r275, %r273, %r274;
	ld.global.u32 	%r276, [%rd51+-3072];
	max.s32 	%r277, %r275, %r276;
	ld.global.u32 	%r278, [%rd51+-2048];
	max.s32 	%r279, %r277, %r278;
	ld.global.u32 	%r280, [%rd51+-1024];
	max.s32 	%r281, %r279, %r280;
	ld.global.u32 	%r282, [%rd51];
	max.s32 	%r283, %r281, %r282;
	ld.global.u32 	%r284, [%rd51+1024];
	max.s32 	%r285, %r283, %r284;
	ld.global.u32 	%r286, [%rd51+2048];
	max.s32 	%r287, %r285, %r286;
	ld.global.u32 	%r288, [%rd51+3072];
	max.s32 	%r289, %r287, %r288;
	ld.global.u32 	%r290, [%rd51+4096];
	max.s32 	%r291, %r289, %r290;
	ld.global.u32 	%r292, [%rd51+5120];
	max.s32 	%r293, %r291, %r292;
	ld.global.u32 	%r294, [%rd51+6144];
	max.s32 	%r295, %r293, %r294;
	ld.global.u32 	%r296, [%rd51+7168];
	max.s32 	%r452, %r295, %r296;
	add.s32 	%r441, %r441, 4096;
	add.s32 	%r437, %r437, 16;
	add.s64 	%rd51, %rd51, 16384;
	setp.ne.s32 	%p27, %r437, 0;
	@%p27 bra 	$L__BB31_9;
$L__BB31_10:
	setp.eq.s32 	%p28, %r8, 0;
	@%p28 bra 	$L__BB31_19;
	and.b32  	%r19, %r7, 7;
	setp.lt.u32 	%p29, %r8, 8;
	@%p29 bra 	$L__BB31_13;
	mul.wide.s32 	%rd45, %r441, 4;
	add.s64 	%rd46, %rd2, %rd45;
	ld.global.u32 	%r298, [%rd46];
	max.s32 	%r299, %r452, %r298;
	ld.global.u32 	%r300, [%rd46+1024];
	max.s32 	%r301, %r299, %r300;
	ld.global.u32 	%r302, [%rd46+2048];
	max.s32 	%r303, %r301, %r302;
	ld.global.u32 	%r304, [%rd46+3072];
	max.s32 	%r305, %r303, %r304;
	ld.global.u32 	%r306, [%rd46+4096];
	max.s32 	%r307, %r305, %r306;
	ld.global.u32 	%r308, [%rd46+5120];
	max.s32 	%r309, %r307, %r308;
	ld.global.u32 	%r310, [%rd46+6144];
	max.s32 	%r311, %r309, %r310;
	ld.global.u32 	%r312, [%rd46+7168];
	max.s32 	%r452, %r311, %r312;
	add.s32 	%r441, %r441, 2048;
$L__BB31_13:
	setp.eq.s32 	%p30, %r19, 0;
	@%p30 bra 	$L__BB31_19;
	and.b32  	%r25, %r7, 3;
	setp.lt.u32 	%p31, %r19, 4;
	@%p31 bra 	$L__BB31_16;
	mul.wide.s32 	%rd47, %r441, 4;
	add.s64 	%rd48, %rd2, %rd47;
	ld.global.u32 	%r314, [%rd48];
	max.s32 	%r315, %r452, %r314;
	ld.global.u32 	%r316, [%rd48+1024];
	max.s32 	%r317, %r315, %r316;
	ld.global.u32 	%r318, [%rd48+2048];
	max.s32 	%r319, %r317, %r318;
	ld.global.u32 	%r320, [%rd48+3072];
	max.s32 	%r452, %r319, %r320;
	add.s32 	%r441, %r441, 1024;
$L__BB31_16:
	setp.eq.s32 	%p32, %r25, 0;
	@%p32 bra 	$L__BB31_19;
	neg.s32 	%r449, %r25;
$L__BB31_18:
	.pragma "nounroll";
	mul.wide.s32 	%rd49, %r441, 4;
	add.s64 	%rd50, %rd2, %rd49;
	ld.global.u32 	%r321, [%rd50];
	max.s32 	%r452, %r452, %r321;
	add.s32 	%r441, %r441, 256;
	add.s32 	%r449, %r449, 1;
	setp.ne.s32 	%p33, %r449, 0;
	@%p33 bra 	$L__BB31_18;
$L__BB31_19:
	setp.lt.u64 	%p34, %rd19, 256;
	@%p34 bra 	$L__BB31_24;
	// begin inline asm
	mov.u32 %r385, %laneid;
	// end inline asm
	mov.b32 	%r388, 1;
	mov.b32 	%r409, 31;
	mov.b32 	%r410, -1;
	// begin inline asm
	shfl.sync.down.b32 %r386, %r452, %r388, %r409, %r410;
	// end inline asm
	setp.gt.s32 	%p50, %r385, 30;
	max.s32 	%r411, %r452, %r386;
	selp.b32 	%r392, %r452, %r411, %p50;
	mov.b32 	%r393, 2;
	// begin inline asm
	shfl.sync.down.b32 %r391, %r392, %r393, %r409, %r410;
	// end inline asm
	setp.gt.s32 	%p51, %r385, 29;
	max.s32 	%r412, %r392, %r391;
	selp.b32 	%r397, %r392, %r412, %p51;
	mov.b32 	%r398, 4;
	// begin inline asm
	shfl.sync.down.b32 %r396, %r397, %r398, %r409, %r410;
	// end inline asm
	setp.gt.s32 	%p52, %r385, 27;
	max.s32 	%r413, %r397, %r396;
	selp.b32 	%r402, %r397, %r413, %p52;
	mov.b32 	%r403, 8;
	// begin inline asm
	shfl.sync.down.b32 %r401, %r402, %r403, %r409, %r410;
	// end inline asm
	setp.gt.s32 	%p53, %r385, 23;
	max.s32 	%r414, %r402, %r401;
	selp.b32 	%r407, %r402, %r414, %p53;
	mov.b32 	%r408, 16;
	// begin inline asm
	shfl.sync.down.b32 %r406, %r407, %r408, %r409, %r410;
	// end inline asm
	setp.gt.s32 	%p54, %r385, 15;
	max.s32 	%r39, %r407, %r406;
	selp.b32 	%r470, %r407, %r39, %p54;
	setp.ne.s32 	%p55, %r385, 0;
	@%p55 bra 	$L__BB31_22;
	shr.u32 	%r415, %r2, 3;
	and.b32  	%r416, %r415, 124;
	mov.u32 	%r417, _ZZN3cub18CUB_300001_SM_10006detail6reduce28DeviceReduceSingleTileKernelINS2_10policy_hubIiyN4cuda3__47maximumIiEEE10Policy1000EN6thrust24THRUST_300001_SM_1000_NS6detail15normal_iteratorINSC_10device_ptrIiEEEEPiyS8_iiNS5_3std3__410__identityEEEvT0_T1_T2_T3_T4_T6_E12temp_storage;
	add.s32 	%r418, %r417, %r416;
	st.shared.u32 	[%r418+8], %r39;
$L__BB31_22:
	bar.sync 	0;
	setp.ne.s32 	%p56, %r2, 0;
	@%p56 bra 	$L__BB31_49;
	ld.shared.u32 	%r419, [_ZZN3cub18CUB_300001_SM_10006detail6reduce28DeviceReduceSingleTileKernelINS2_10policy_hubIiyN4cuda3__47maximumIiEEE10Policy1000EN6thrust24THRUST_300001_SM_1000_NS6detail15normal_iteratorINSC_10device_ptrIiEEEEPiyS8_iiNS5_3std3__410__identityEEEvT0_T1_T2_T3_T4_T6_E12temp_storage+12];
	max.s32 	%r420, %r470, %r419;
	ld.shared.u32 	%r421, [_ZZN3cub18CUB_300001_SM_10006detail6reduce28DeviceReduceSingleTileKernelINS2_10policy_hubIiyN4cuda3__47maximumIiEEE10Policy1000EN6thrust24THRUST_300001_SM_1000_NS6detail15normal_iteratorINSC_10device_ptrIiEEEEPiyS8_iiNS5_3std3__410__identityEEEvT0_T1_T2_T3_T4_T6_E12temp_storage+16];
	max.s32 	%r422, %r420, %r421;
	ld.shared.u32 	%r423, [_ZZN3cub18CUB_300001_SM_10006detail6reduce28DeviceReduceSingleTileKernelINS2_10policy_hubIiyN4cuda3__47maximumIiEEE10Policy1000EN6thrust24THRUST_300001_SM_1000_NS6detail15normal_iteratorINSC_10device_ptrIiEEEEPiyS8_iiNS5_3std3__410__identityEEEvT0_T1_T2_T3_T4_T6_E12temp_storage+20];
	max.s32 	%r424, %r422, %r423;
	ld.shared.u32 	%r425, [_ZZN3cub18CUB_300001_SM_10006detail6reduce28DeviceReduceSingleTileKernelINS2_10policy_hubIiyN4cuda3__47maximumIiEEE10Policy1000EN6thrust24THRUST_300001_SM_1000_NS6detail15normal_iteratorINSC_10device_ptrIiEEEEPiyS8_iiNS5_3std3__410__identityEEEvT0_T1_T2_T3_T4_T6_E12temp_storage+24];
	max.s32 	%r426, %r424, %r425;
	ld.shared.u32 	%r427, [_ZZN3cub18CUB_300001_SM_10006detail6reduce28DeviceReduceSingleTileKernelINS2_10policy_hubIiyN4cuda3__47maximumIiEEE10Policy1000EN6thrust24THRUST_300001_SM_1000_NS6detail15normal_iteratorINSC_10device_ptrIiEEEEPiyS8_iiNS5_3std3__410__identityEEEvT0_T1_T2_T3_T4_T6_E12temp_storage+28];
	max.s32 	%r428, %r426, %r427;
	ld.shared.u32 	%r429, [_ZZN3cub18CUB_300001_SM_10006detail6reduce28DeviceReduceSingleTileKernelINS2_10policy_hubIiyN4cuda3__47maximumIiEEE10Policy1000EN6thrust24THRUST_300001_SM_1000_NS6detail15normal_iteratorINSC_10device_ptrIiEEEEPiyS8_iiNS5_3std3__410__identityEEEvT0_T1_T2_T3_T4_T6_E12temp_storage+32];
	max.s32 	%r430, %r428, %r429;
	ld.shared.u32 	%r431, [_ZZN3cub18CUB_300001_SM_10006detail6reduce28DeviceReduceSingleTileKernelINS2_10policy_hubIiyN4cuda3__47maximumIiEEE10Policy1000EN6thrust24THRUST_300001_SM_1000_NS6detail15normal_iteratorINSC_10device_ptrIiEEEEPiyS8_iiNS5_3std3__410__identityEEEvT0_T1_T2_T3_T4_T6_E12temp_storage+36];
	max.s32 	%r470, %r430, %r431;
	bra.uni 	$L__BB31_49;
$L__BB31_24:
	// begin inline asm
	mov.u32 %r322, %laneid;
	// end inline asm
	and.b32  	%r348, %r2, 992;
	add.s32 	%r349, %r348, 32;
	setp.gt.u32 	%p35, %r349, %r1;
	not.b32 	%r350, %r348;
	add.s32 	%r351, %r1, %r350;
	selp.b32 	%r346, %r351, 31, %p35;
	mov.b32 	%r325, 1;
	mov.b32 	%r347, -1;
	// begin inline asm
	shfl.sync.down.b32 %r323, %r452, %r325, %r346, %r347;
	// end inline asm
	setp.lt.s32 	%p36, %r322, %r346;
	max.s32 	%r352, %r452, %r323;
	selp.b32 	%r329, %r352, %r452, %p36;
	mov.b32 	%r330, 2;
	// begin inline asm
	shfl.sync.down.b32 %r328, %r329, %r330, %r346, %r347;
	// end inline asm
	add.s32 	%r353, %r322, 2;
	setp.gt.s32 	%p37, %r353, %r346;
	max.s32 	%r354, %r329, %r328;
	selp.b32 	%r334, %r329, %r354, %p37;
	mov.b32 	%r335, 4;
	// begin inline asm
	shfl.sync.down.b32 %r333, %r334, %r335, %r346, %r347;
	// end inline asm
	add.s32 	%r355, %r322, 4;
	setp.gt.s32 	%p38, %r355, %r346;
	max.s32 	%r356, %r334, %r333;
	selp.b32 	%r339, %r334, %r356, %p38;
	mov.b32 	%r340, 8;
	// begin inline asm
	shfl.sync.down.b32 %r338, %r339, %r340, %r346, %r347;
	// end inline asm
	add.s32 	%r357, %r322, 8;
	setp.gt.s32 	%p39, %r357, %r346;
	max.s32 	%r358, %r339, %r338;
	selp.b32 	%r344, %r339, %r358, %p39;
	mov.b32 	%r345, 16;
	// begin inline asm
	shfl.sync.down.b32 %r343, %r344, %r345, %r346, %r347;
	// end inline asm
	add.s32 	%r359, %r322, 16;
	setp.gt.s32 	%p40, %r359, %r346;
	max.s32 	%r360, %r344, %r343;
	selp.b32 	%r470, %r344, %r360, %p40;
	setp.ne.s32 	%p41, %r322, 0;
	@%p41 bra 	$L__BB31_26;
	shr.u32 	%r361, %r2, 3;
	and.b32  	%r362, %r361, 124;
	mov.u32 	%r363, _ZZN3cub18CUB_300001_SM_10006detail6reduce28DeviceReduceSingleTileKernelINS2_10policy_hubIiyN4cuda3__47maximumIiEEE10Policy1000EN6thrust24THRUST_300001_SM_1000_NS6detail15normal_iteratorINSC_10device_ptrIiEEEEPiyS8_iiNS5_3std3__410__identityEEEvT0_T1_T2_T3_T4_T6_E12temp_storage;
	add.s32 	%r364, %r363, %r362;
	st.shared.u32 	[%r364+8], %r470;
$L__BB31_26:
	bar.sync 	0;
	setp.ne.s32 	%p42, %r2, 0;
	@%p42 bra 	$L__BB31_49;
	setp.gt.u64 	%p43, %rd19, 32;
	ld.shared.u32 	%r365, [_ZZN3cub18CUB_300001_SM_10006detail6reduce28DeviceReduceSingleTileKernelINS2_10policy_hubIiyN4cuda3__47maximumIiEEE10Policy1000EN6thrust24THRUST_300001_SM_1000_NS6detail15normal_iteratorINSC_10device_ptrIiEEEEPiyS8_iiNS5_3std3__410__identityEEEvT0_T1_T2_T3_T4_T6_E12temp_storage+12];
	max.s32 	%r366, %r470, %r365;
	selp.b32 	%r367, %r366, %r470, %p43;
	setp.gt.u64 	%p44, %rd19, 64;
	ld.shared.u32 	%r368, [_ZZN3cub18CUB_300001_SM_10006detail6reduce28DeviceReduceSingleTileKernelINS2_10policy_hubIiyN4cuda3__47maximumIiEEE10Policy1000EN6thrust24THRUST_300001_SM_1000_NS6detail15normal_iteratorINSC_10device_ptrIiEEEEPiyS8_iiNS5_3std3__410__identityEEEvT0_T1_T2_T3_T4_T6_E12temp_storage+16];
	max.s32 	%r369, %r367, %r368;
	selp.b32 	%r370, %r369, %r367, %p44;
	setp.gt.u64 	%p45, %rd19, 96;
	ld.shared.u32 	%r371, [_ZZN3cub18CUB_300001_SM_10006detail6reduce28DeviceReduceSingleTileKernelINS2_10policy_hubIiyN4cuda3__47maximumIiEEE10Policy1000EN6thrust24THRUST_300001_SM_1000_NS6detail15normal_iteratorINSC_10device_ptrIiEEEEPiyS8_iiNS5_3std3__410__identityEEEvT0_T1_T2_T3_T4_T6_E12temp_storage+20];
	max.s32 	%r372, %r370, %r371;
	selp.b32 	%r373, %r372, %r370, %p45;
	setp.gt.u64 	%p46, %rd19, 128;
	ld.shared.u32 	%r374, [_ZZN3cub18CUB_300001_SM_10006detail6reduce28DeviceReduceSingleTileKernelINS2_10policy_hubIiyN4cuda3__47maximumIiEEE10Policy1000EN6thrust24THRUST_300001_SM_1000_NS6detail15normal_iteratorINSC_10device_ptrIiEEEEPiyS8_iiNS5_3std3__410__identityEEEvT0_T1_T2_T3_T4_T6_E12temp_storage+24];
	max.s32 	%r375, %r373, %r374;
	selp.b32 	%r376, %r375, %r373, %p46;
	setp.gt.u64 	%p47, %rd19, 160;
	ld.shared.u32 	%r377, [_ZZN3cub18CUB_300001_SM_10006detail6reduce28DeviceReduceSingleTileKernelINS2_10policy_hubIiyN4cuda3__47maximumIiEEE10Policy1000EN6thrust24THRUST_300001_SM_1000_NS6detail15normal_iteratorINSC_10device_ptrIiEEEEPiyS8_iiNS5_3std3__410__identityEEEvT0_T1_T2_T3_T4_T6_E12temp_storage+28];
	max.s32 	%r378, %r376, %r377;
	selp.b32 	%r379, %r378, %r376, %p47;
	setp.gt.u64 	%p48, %rd19, 192;
	ld.shared.u32 	%r380, [_ZZN3cub18CUB_300001_SM_10006detail6reduce28DeviceReduceSingleTileKernelINS2_10policy_hubIiyN4cuda3__47maximumIiEEE10Policy1000EN6thrust24THRUST_300001_SM_1000_NS6detail15normal_iteratorINSC_10device_ptrIiEEEEPiyS8_iiNS5_3std3__410__identityEEEvT0_T1_T2_T3_T4_T6_E12temp_storage+32];
	max.s32 	%r381, %r379, %r380;
	selp.b32 	%r382, %r381, %r379, %p48;
	setp.gt.u64 	%p49, %rd19, 224;
	ld.shared.u32 	%r383, [_ZZN3cub18CUB_300001_SM_10006detail6reduce28DeviceReduceSingleTileKernelINS2_10policy_hubIiyN4cuda3__47maximumIiEEE10Policy1000EN6thrust24THRUST_300001_SM_1000_NS6detail15normal_iteratorINSC_10device_ptrIiEEEEPiyS8_iiNS5_3std3__410__identityEEEvT0_T1_T2_T3_T4_T6_E12temp_storage+36];
	max.s32 	%r384, %r382, %r383;
	selp.b32 	%r470, %r384, %r382, %p49;
	bra.uni 	$L__BB31_49;
$L__BB31_28:
	mov.u32 	%r44, %tid.x;
	cvt.u64.u32 	%rd6, %r44;
	mul.wide.u32 	%rd22, %r44, 4;
	add.s64 	%rd7, %rd2, %rd22;
	ld.global.u32 	%r84, [%rd7];
	ld.global.u32 	%r85, [%rd7+1024];
	ld.global.u32 	%r86, [%rd7+2048];
	ld.global.u32 	%r87, [%rd7+3072];
	ld.global.u32 	%r88, [%rd7+4096];
	ld.global.u32 	%r89, [%rd7+5120];
	ld.global.u32 	%r90, [%rd7+6144];
	ld.global.u32 	%r91, [%rd7+7168];
	ld.global.u32 	%r92, [%rd7+8192];
	ld.global.u32 	%r93, [%rd7+9216];
	ld.global.u32 	%r94, [%rd7+10240];
	ld.global.u32 	%r95, [%rd7+11264];
	ld.global.u32 	%r96, [%rd7+12288];
	ld.global.u32 	%r97, [%rd7+13312];
	ld.global.u32 	%r98, [%rd7+14336];
	ld.global.u32 	%r99, [%rd7+15360];
	max.s32 	%r100, %r84, %r85;
	max.s32 	%r101, %r100, %r86;
	max.s32 	%r102, %r87, %r88;
	max.s32 	%r103, %r102, %r89;
	max.s32 	%r104, %r90, %r91;
	max.s32 	%r105, %r104, %r92;
	max.s32 	%r106, %r93, %r94;
	max.s32 	%r107, %r106, %r95;
	max.s32 	%r108, %r96, %r97;
	max.s32 	%r109, %r108, %r98;
	max.s32 	%r110, %r101, %r103;
	max.s32 	%r111, %r110, %r105;
	max.s32 	%r112, %r107, %r109;
	max.s32 	%r113, %r112, %r99;
	max.s32 	%r469, %r111, %r113;
	add.s64 	%rd8, %rd19, -4096;
	setp.lt.u64 	%p3, %rd8, 4096;
	mov.b64 	%rd53, 4096;
	@%p3 bra 	$L__BB31_32;
	mov.b64 	%rd53, 4096;
$L__BB31_30:
	shl.b64 	%rd24, %rd53, 2;
	add.s64 	%rd25, %rd7, %rd24;
	ld.global.u32 	%r114, [%rd25];
	ld.global.u32 	%r115, [%rd25+1024];
	ld.global.u32 	%r116, [%rd25+2048];
	ld.global.u32 	%r117, [%rd25+3072];
	ld.global.u32 	%r118, [%rd25+4096];
	ld.global.u32 	%r119, [%rd25+5120];
	ld.global.u32 	%r120, [%rd25+6144];
	ld.global.u32 	%r121, [%rd25+7168];
	ld.global.u32 	%r122, [%rd25+8192];
	ld.global.u32 	%r123, [%rd25+9216];
	ld.global.u32 	%r124, [%rd25+10240];
	ld.global.u32 	%r125, [%rd25+11264];
	ld.global.u32 	%r126, [%rd25+12288];
	ld.global.u32 	%r127, [%rd25+13312];
	ld.global.u32 	%r128, [%rd25+14336];
	ld.global.u32 	%r129, [%rd25+15360];
	max.s32 	%r130, %r469, %r114;
	max.s32 	%r131, %r130, %r115;
	max.s32 	%r132, %r116, %r117;
	max.s32 	%r133, %r132, %r118;
	max.s32 	%r134, %r119, %r120;
	max.s32 	%r135, %r134, %r121;
	max.s32 	%r136, %r122, %r123;
	max.s32 	%r137, %r136, %r124;
	max.s32 	%r138, %r125, %r126;
	max.s32 	%r139, %r138, %r127;
	max.s32 	%r140, %r128, %r129;
	max.s32 	%r141, %r131, %r133;
	max.s32 	%r142, %r141, %r135;
	max.s32 	%r143, %r137, %r139;
	max.s32 	%r144, %r143, %r140;
	max.s32 	%r469, %r142, %r144;
	sub.s64 	%rd26, %rd19, %rd53;
	setp.lt.u64 	%p4, %rd26, 4096;
	@%p4 bra 	$L__BB31_45;
	add.s64 	%rd53, %rd53, 4096;
	setp.le.u64 	%p5, %rd53, %rd8;
	@%p5 bra 	$L__BB31_30;
$L__BB31_32:
	setp.le.u64 	%p6, %rd19, %rd53;
	cvt.u32.u64 	%r145, %rd53;
	cvt.u32.u64 	%r146, %rd19;
	sub.s32 	%r147, %r146, %r145;
	setp.ge.s32 	%p7, %r44, %r147;
	or.pred  	%p8, %p6, %p7;
	@%p8 bra 	$L__BB31_45;
	not.b32 	%r151, %r44;
	add.s32 	%r152, %r151, %r146;
	sub.s32 	%r154, %r152, %r145;
	shr.u32 	%r155, %r154, 8;
	add.s32 	%r49, %r155, 1;
	and.b32  	%r50, %r49, 15;
	setp.lt.u32 	%p9, %r154, 3840;
	mov.u32 	%r459, %r44;
	@%p9 bra 	$L__BB31_36;
	and.b32  	%r156, %r49, 33554416;
	neg.s32 	%r455, %r156;
	add.s64 	%rd27, %rd53, %rd6;
	shl.b64 	%rd28, %rd27, 2;
	add.s64 	%rd29, %rd28, %rd2;
	add.s64 	%rd54, %rd29, 8192;
	mov.u32 	%r459, %r44;
$L__BB31_35:
	.pragma "nounroll";
	ld.global.u32 	%r157, [%rd54+-8192];
	max.s32 	%r158, %r469, %r157;
	ld.global.u32 	%r159, [%rd54+-7168];
	max.s32 	%r160, %r158, %r159;
	ld.global.u32 	%r161, [%rd54+-6144];
	max.s32 	%r162, %r160, %r161;
	ld.global.u32 	%r163, [%rd54+-5120];
	max.s32 	%r164, %r162, %r163;
	ld.global.u32 	%r165, [%rd54+-4096];
	max.s32 	%r166, %r164, %r165;
	ld.global.u32 	%r167, [%rd54+-3072];
	max.s32 	%r168, %r166, %r167;
	ld.global.u32 	%r169, [%rd54+-2048];
	max.s32 	%r170, %r168, %r169;
	ld.global.u32 	%r171, [%rd54+-1024];
	max.s32 	%r172, %r170, %r171;
	ld.global.u32 	%r173, [%rd54];
	max.s32 	%r174, %r172, %r173;
	ld.global.u32 	%r175, [%rd54+1024];
	max.s32 	%r176, %r174, %r175;
	ld.global.u32 	%r177, [%rd54+2048];
	max.s32 	%r178, %r176, %r177;
	ld.global.u32 	%r179, [%rd54+3072];
	max.s32 	%r180, %r178, %r179;
	ld.global.u32 	%r181, [%rd54+4096];
	max.s32 	%r182, %r180, %r181;
	ld.global.u32 	%r183, [%rd54+5120];
	max.s32 	%r184, %r182, %r183;
	ld.global.u32 	%r185, [%rd54+6144];
	max.s32 	%r186, %r184, %r185;
	ld.global.u32 	%r187, [%rd54+7168];
	max.s32 	%r469, %r186, %r187;
	add.s32 	%r459, %r459, 4096;
	add.s32 	%r455, %r455, 16;
	add.s64 	%rd54, %rd54, 16384;
	setp.ne.s32 	%p10, %r455, 0;
	@%p10 bra 	$L__BB31_35;
$L__BB31_36:
	setp.eq.s32 	%p11, %r50, 0;
	@%p11 bra 	$L__BB31_45;
	and.b32  	%r61, %r49, 7;
	setp.lt.u32 	%p12, %r50, 8;
	@%p12 bra 	$L__BB31_39;
	cvt.u64.u32 	%rd30, %r459;
	add.s64 	%rd31, %rd53, %rd30;
	shl.b64 	%rd32, %rd31, 2;
	add.s64 	%rd33, %rd2, %rd32;
	ld.global.u32 	%r189, [%rd33];
	max.s32 	%r190, %r469, %r189;
	ld.global.u32 	%r191, [%rd33+1024];
	max.s32 	%r192, %r190, %r191;
	ld.global.u32 	%r193, [%rd33+2048];
	max.s32 	%r194, %r192, %r193;
	ld.global.u32 	%r195, [%rd33+3072];
	max.s32 	%r196, %r194, %r195;
	ld.global.u32 	%r197, [%rd33+4096];
	max.s32 	%r198, %r196, %r197;
	ld.global.u32 	%r199, [%rd33+5120];
	max.s32 	%r200, %r198, %r199;
	ld.global.u32 	%r201, [%rd33+6144];
	max.s32 	%r202, %r200, %r201;
	ld.global.u32 	%r203, [%rd33+7168];
	max.s32 	%r469, %r202, %r203;
	add.s32 	%r459, %r459, 2048;
$L__BB31_39:
	setp.eq.s32 	%p13, %r61, 0;
	@%p13 bra 	$L__BB31_45;
	and.b32  	%r67, %r49, 3;
	setp.lt.u32 	%p14, %r61, 4;
	@%p14 bra 	$L__BB31_42;
	cvt.u64.u32 	%rd34, %r459;
	add.s64 	%rd35, %rd53, %rd34;
	shl.b64 	%rd36, %rd35, 2;
	add.s64 	%rd37, %rd2, %rd36;
	ld.global.u32 	%r205, [%rd37];
	max.s32 	%r206, %r469, %r205;
	ld.global.u32 	%r207, [%rd37+1024];
	max.s32 	%r208, %r206, %r207;
	ld.global.u32 	%r209, [%rd37+2048];
	max.s32 	%r210, %r208, %r209;
	ld.global.u32 	%r211, [%rd37+3072];
	max.s32 	%r469, %r210, %r211;
	add.s32 	%r459, %r459, 1024;
$L__BB31_42:
	setp.eq.s32 	%p15, %r67, 0;
	@%p15 bra 	$L__BB31_45;
	cvt.u64.u32 	%rd38, %r459;
	add.s64 	%rd39, %rd53, %rd38;
	shl.b64 	%rd40, %rd39, 2;
	add.s64 	%rd55, %rd2, %rd40;
	neg.s32 	%r467, %r67;
$L__BB31_44:
	.pragma "nounroll";
	ld.global.u32 	%r212, [%rd55];
	max.s32 	%r469, %r469, %r212;
	add.s64 	%rd55, %rd55, 1024;
	add.s32 	%r467, %r467, 1;
	setp.ne.s32 	%p16, %r467, 0;
	@%p16 bra 	$L__BB31_44;
$L__BB31_45:
	// begin inline asm
	mov.u32 %r213, %laneid;
	// end inline asm
	mov.b32 	%r216, 1;
	mov.b32 	%r237, 31;
	mov.b32 	%r238, -1;
	// begin inline asm
	shfl.sync.down.b32 %r214, %r469, %r216, %r237, %r238;
	// end inline asm
	setp.gt.s32 	%p17, %r213, 30;
	max.s32 	%r239, %r469, %r214;
	selp.b32 	%r220, %r469, %r239, %p17;
	mov.b32 	%r221, 2;
	// begin inline asm
	shfl.sync.down.b32 %r219, %r220, %r221, %r237, %r238;
	// end inline asm
	setp.gt.s32 	%p18, %r213, 29;
	max.s32 	%r240, %r220, %r219;
	selp.b32 	%r225, %r220, %r240, %p18;
	mov.b32 	%r226, 4;
	// begin inline asm
	shfl.sync.down.b32 %r224, %r225, %r226, %r237, %r238;
	// end inline asm
	setp.gt.s32 	%p19, %r213, 27;
	max.s32 	%r241, %r225, %r224;
	selp.b32 	%r230, %r225, %r241, %p19;
	mov.b32 	%r231, 8;
	// begin inline asm
	shfl.sync.down.b32 %r229, %r230, %r231, %r237, %r238;
	// end inline asm
	setp.gt.s32 	%p20, %r213, 23;
	max.s32 	%r242, %r230, %r229;
	selp.b32 	%r235, %r230, %r242, %p20;
	mov.b32 	%r236, 16;
	// begin inline asm
	shfl.sync.down.b32 %r234, %r235, %r236, %r237, %r238;
	// end inline asm
	setp.gt.s32 	%p21, %r213, 15;
	max.s32 	%r79, %r235, %r234;
	selp.b32 	%r470, %r235, %r79, %p21;
	setp.ne.s32 	%p22, %r213, 0;
	@%p22 bra 	$L__BB31_47;
	shr.u32 	%r243, %r44, 3;
	and.b32  	%r244, %r243, 124;
	mov.u32 	%r245, _ZZN3cub18CUB_300001_SM_10006detail6reduce28DeviceReduceSingleTileKernelINS2_10policy_hubIiyN4cuda3__47maximumIiEEE10Policy1000EN6thrust24THRUST_300001_SM_1000_NS6detail15normal_iteratorINSC_10device_ptrIiEEEEPiyS8_iiNS5_3std3__410__identityEEEvT0_T1_T2_T3_T4_T6_E12temp_storage;
	add.s32 	%r246, %r245, %r244;
	st.shared.u32 	[%r246+8], %r79;
$L__BB31_47:
	bar.sync 	0;
	setp.ne.s32 	%p23, %r44, 0;
	@%p23 bra 	$L__BB31_49;
	ld.shared.u32 	%r247, [_ZZN3cub18CUB_300001_SM_10006detail6reduce28DeviceReduceSingleTileKernelINS2_10policy_hubIiyN4cuda3__47maximumIiEEE10Policy1000EN6thrust24THRUST_300001_SM_1000_NS6detail15normal_iteratorINSC_10device_ptrIiEEEEPiyS8_iiNS5_3std3__410__identityEEEvT0_T1_T2_T3_T4_T6_E12temp_storage+12];
	max.s32 	%r248, %r470, %r247;
	ld.shared.u32 	%r249, [_ZZN3cub18CUB_300001_SM_10006detail6reduce28DeviceReduceSingleTileKernelINS2_10policy_hubIiyN4cuda3__47maximumIiEEE10Policy1000EN6thrust24THRUST_300001_SM_1000_NS6detail15normal_iteratorINSC_10device_ptrIiEEEEPiyS8_iiNS5_3std3__410__identityEEEvT0_T1_T2_T3_T4_T6_E12temp_storage+16];
	max.s32 	%r250, %r248, %r249;
	ld.shared.u32 	%r251, [_ZZN3cub18CUB_300001_SM_10006detail6reduce28DeviceReduceSingleTileKernelINS2_10policy_hubIiyN4cuda3__47maximumIiEEE10Policy1000EN6thrust24THRUST_300001_SM_1000_NS6detail15normal_iteratorINSC_10device_ptrIiEEEEPiyS8_iiNS5_3std3__410__identityEEEvT0_T1_T2_T3_T4_T6_E12temp_storage+20];
	max.s32 	%r252, %r250, %r251;
	ld.shared.u32 	%r253, [_ZZN3cub18CUB_300001_SM_10006detail6reduce28DeviceReduceSingleTileKernelINS2_10policy_hubIiyN4cuda3__47maximumIiEEE10Policy1000EN6thrust24THRUST_300001_SM_1000_NS6detail15normal_iteratorINSC_10device_ptrIiEEEEPiyS8_iiNS5_3std3__410__identityEEEvT0_T1_T2_T3_T4_T6_E12temp_storage+24];
	max.s32 	%r254, %r252, %r253;
	ld.shared.u32 	%r255, [_ZZN3cub18CUB_300001_SM_10006detail6reduce28DeviceReduceSingleTileKernelINS2_10policy_hubIiyN4cuda3__47maximumIiEEE10Policy1000EN6thrust24THRUST_300001_SM_1000_NS6detail15normal_iteratorINSC_10device_ptrIiEEEEPiyS8_iiNS5_3std3__410__identityEEEvT0_T1_T2_T3_T4_T6_E12temp_storage+28];
	max.s32 	%r256, %r254, %r255;
	ld.shared.u32 	%r257, [_ZZN3cub18CUB_300001_SM_10006detail6reduce28DeviceReduceSingleTileKernelINS2_10policy_hubIiyN4cuda3__47maximumIiEEE10Policy1000EN6thrust24THRUST_300001_SM_1000_NS6detail15normal_iteratorINSC_10device_ptrIiEEEEPiyS8_iiNS5_3std3__410__identityEEEvT0_T1_T2_T3_T4_T6_E12temp_storage+32];
	max.s32 	%r258, %r256, %r257;
	ld.shared.u32 	%r259, [_ZZN3cub18CUB_300001_SM_10006detail6reduce28DeviceReduceSingleTileKernelINS2_10policy_hubIiyN4cuda3__47maximumIiEEE10Policy1000EN6thrust24THRUST_300001_SM_1000_NS6detail15normal_iteratorINSC_10device_ptrIiEEEEPiyS8_iiNS5_3std3__410__identityEEEvT0_T1_T2_T3_T4_T6_E12temp_storage+36];
	max.s32 	%r470, %r258, %r259;
$L__BB31_49:
	mov.u32 	%r432, %tid.x;
	setp.ne.s32 	%p57, %r432, 0;
	@%p57 bra 	$L__BB31_51;
	max.s32 	%r433, %r83, %r470;
	st.global.u32 	[%rd1], %r433;
$L__BB31_51:
	ret;

}
	// .globl	_ZN3cub18CUB_300001_SM_10006detail6reduce18DeviceReduceKernelINS2_10policy_hubIiyN4cuda3__47maximumIiEEE10Policy1000EN6thrust24THRUST_300001_SM_1000_NS6detail15normal_iteratorINSC_10device_ptrIiEEEEyS8_iNS5_3std3__410__identityEEEvT0_PT3_T1_NS0_13GridEvenShareISO_EET2_T4_
.visible .entry _ZN3cub18CUB_300001_SM_10006detail6reduce18DeviceReduceKernelINS2_10policy_hubIiyN4cuda3__47maximumIiEEE10Policy1000EN6thrust24THRUST_300001_SM_1000_NS6detail15normal_iteratorINSC_10device_ptrIiEEEEyS8_iNS5_3std3__410__identityEEEvT0_PT3_T1_NS0_13GridEvenShareISO_EET2_T4_(
	.param .align 8 .b8 _ZN3cub18CUB_300001_SM_10006detail6reduce18DeviceReduceKernelINS2_10policy_hubIiyN4cuda3__47maximumIiEEE10Policy1000EN6thrust24THRUST_300001_SM_1000_NS6detail15normal_iteratorINSC_10device_ptrIiEEEEyS8_iNS5_3std3__410__identityEEEvT0_PT3_T1_NS0_13GridEvenShareISO_EET2_T4__param_0[8],
	.param .u64 .ptr .align 1 _ZN3cub18CUB_300001_SM_10006detail6reduce18DeviceReduceKernelINS2_10policy_hubIiyN4cuda3__47maximumIiEEE10Policy1000EN6thrust24THRUST_300001_SM_1000_NS6detail15normal_iteratorINSC_10device_ptrIiEEEEyS8_iNS5_3std3__410__identityEEEvT0_PT3_T1_NS0_13GridEvenShareISO_EET2_T4__param_1,
	.param .u64 _ZN3cub18CUB_300001_SM_10006detail6reduce18DeviceReduceKernelINS2_10policy_hubIiyN4cuda3__47maximumIiEEE10Policy1000EN6thrust24THRUST_300001_SM_1000_NS6detail15normal_iteratorINSC_10device_ptrIiEEEEyS8_iNS5_3std3__410__identityEEEvT0_PT3_T1_NS0_13GridEvenShareISO_EET2_T4__param_2,
	.param .align 8 .b8 _ZN3cub18CUB_300001_SM_10006detail6reduce18DeviceReduceKernelINS2_10policy_hubIiyN4cuda3__47maximumIiEEE10Policy1000EN6thrust24THRUST_300001_SM_1000_NS6detail15normal_iteratorINSC_10device_ptrIiEEEEyS8_iNS5_3std3__410__identityEEEvT0_PT3_T1_NS0_13GridEvenShareISO_EET2_T4__param_3[72],
	.param .align 1 .b8 _ZN3cub18CUB_300001_SM_10006detail6reduce18DeviceReduceKernelINS2_10policy_hubIiyN4cuda3__47maximumIiEEE10Policy1000EN6thrust24THRUST_300001_SM_1000_NS6detail15normal_iteratorINSC_10device_ptrIiEEEEyS8_iNS5_3std3__410__identityEEEvT0_PT3_T1_NS0_13GridEvenShareISO_EET2_T4__param_4[1],
	.param .align 1 .b8 _ZN3cub18CUB_300001_SM_10006detail6reduce18DeviceReduceKernelINS2_10policy_hubIiyN4cuda3__47maximumIiEEE10Policy1000EN6thrust24THRUST_300001_SM_1000_NS6detail15normal_iteratorINSC_10device_ptrIiEEEEyS8_iNS5_3std3__410__identityEEEvT0_PT3_T1_NS0_13GridEvenShareISO_EET2_T4__param_5[1]
)
.maxntid 256
{
	.reg .pred 	%p<57>;
	.reg .b16 	%rs<4>;
	.reg .b32 	%r<502>;
	.reg .b64 	%rd<78>;
	// demoted variable
	.shared .align 4 .b8 _ZZN3cub18CUB_300001_SM_10006detail6reduce18DeviceReduceKernelINS2_10policy_hubIiyN4cuda3__47maximumIiEEE10Policy1000EN6thrust24THRUST_300001_SM_1000_NS6detail15normal_iteratorINSC_10device_ptrIiEEEEyS8_iNS5_3std3__410__identityEEEvT0_PT3_T1_NS0_13GridEvenShareISO_EET2_T4_E12temp_storage[44];
	ld.param.u64 	%rd1, [_ZN3cub18CUB_300001_SM_10006detail6reduce18DeviceReduceKernelINS2_10policy_hubIiyN4cuda3__47maximumIiEEE10Policy1000EN6thrust24THRUST_300001_SM_1000_NS6detail15normal_iteratorINSC_10device_ptrIiEEEEyS8_iNS5_3std3__410__identityEEEvT0_PT3_T1_NS0_13GridEvenShareISO_EET2_T4__param_3+32];
	ld.param.u32 	%r1, [_ZN3cub18CUB_300001_SM_10006detail6reduce18DeviceReduceKernelINS2_10policy_hubIiyN4cuda3__47maximumIiEEE10Policy1000EN6thrust24THRUST_300001_SM_1000_NS6detail15normal_iteratorINSC_10device_ptrIiEEEEyS8_iNS5_3std3__410__identityEEEvT0_PT3_T1_NS0_13GridEvenShareISO_EET2_T4__param_3+40];
	ld.param.u64 	%rd25, [_ZN3cub18CUB_300001_SM_10006detail6reduce18DeviceReduceKernelINS2_10policy_hubIiyN4cuda3__47maximumIiEEE10Policy1000EN6thrust24THRUST_300001_SM_1000_NS6detail15normal_iteratorINSC_10device_ptrIiEEEEyS8_iNS5_3std3__410__identityEEEvT0_PT3_T1_NS0_13GridEvenShareISO_EET2_T4__param_0];
	cvta.to.global.u64 	%rd2, %rd25;
	mov.u32 	%r2, %ctaid.x;
	shl.b32 	%r90, %r1, 12;
	cvt.s64.s32 	%rd3, %r90;
	shl.b32 	%r91, %r2, 12;
	cvt.u64.u32 	%rd4, %r91;
	sub.s64 	%rd5, %rd1, %rd4;
	setp.gt.u64 	%p1, %rd5, 4095;
	@%p1 bra 	$L__BB32_25;
	cvt.u32.u64 	%r288, %rd4;
	cvt.u32.u64 	%r3, %rd1;
	sub.s32 	%r4, %r3, %r288;
	mov.u32 	%r5, %tid.x;
	setp.ge.s32 	%p23, %r5, %r4;
	mov.b32 	%r482, 0;
	mov.u32 	%r471, %r5;
	@%p23 bra 	$L__BB32_3;
	add.s32 	%r290, %r288, %r5;
	mul.wide.u32 	%rd51, %r290, 4;
	add.s64 	%rd52, %rd2, %rd51;
	ld.global.u32 	%r482, [%rd52];
	add.s32 	%r471, %r5, 256;
$L__BB32_3:
	setp.ge.s32 	%p24, %r471, %r4;
	@%p24 bra 	$L__BB32_16;
	not.b32 	%r293, %r471;
	add.s32 	%r294, %r293, %r3;
	sub.s32 	%r295, %r294, %r288;
	shr.u32 	%r296, %r295, 8;
	add.s32 	%r10, %r296, 1;
	and.b32  	%r11, %r10, 15;
	setp.lt.u32 	%p25, %r295, 3840;
	@%p25 bra 	$L__BB32_7;
	and.b32  	%r297, %r10, 33554416;
	neg.s32 	%r467, %r297;
	mul.wide.u32 	%rd53, %r2, 16384;
	mul.wide.u32 	%rd54, %r471, 4;
	or.b64  	%rd55, %rd53, %rd54;
	add.s64 	%rd56, %rd55, %rd2;
	add.s64 	%rd72, %rd56, 8192;
$L__BB32_6:
	.pragma "nounroll";
	ld.global.u32 	%r298, [%rd72+-8192];
	max.s32 	%r299, %r482, %r298;
	ld.global.u32 	%r300, [%rd72+-7168];
	max.s32 	%r301, %r299, %r300;
	ld.global.u32 	%r302, [%rd72+-6144];
	max.s32 	%r303, %r301, %r302;
	ld.global.u32 	%r304, [%rd72+-5120];
	max.s32 	%r305, %r303, %r304;
	ld.global.u32 	%r306, [%rd72+-4096];
	max.s32 	%r307, %r305, %r306;
	ld.global.u32 	%r308, [%rd72+-3072];
	max.s32 	%r309, %r307, %r308;
	ld.global.u32 	%r310, [%rd72+-2048];
	max.s32 	%r311, %r309, %r310;
	ld.global.u32 	%r312, [%rd72+-1024];
	max.s32 	%r313, %r311, %r312;
	ld.global.u32 	%r314, [%rd72];
	max.s32 	%r315, %r313, %r314;
	ld.global.u32 	%r316, [%rd72+1024];
	max.s32 	%r317, %r315, %r316;
	ld.global.u32 	%r318, [%rd72+2048];
	max.s32 	%r319, %r317, %r318;
	ld.global.u32 	%r320, [%rd72+3072];
	max.s32 	%r321, %r319, %r320;
	ld.global.u32 	%r322, [%rd72+4096];
	max.s32 	%r323, %r321, %r322;
	ld.global.u32 	%r324, [%rd72+5120];
	max.s32 	%r325, %r323, %r324;
	ld.global.u32 	%r326, [%rd72+6144];
	max.s32 	%r327, %r325, %r326;
	ld.global.u32 	%r328, [%rd72+7168];
	max.s32 	%r482, %r327, %r328;
	add.s32 	%r471, %r471, 4096;
	add.s32 	%r467, %r467, 16;
	add.s64 	%rd72, %rd72, 16384;
	setp.ne.s32 	%p26, %r467, 0;
	@%p26 bra 	$L__BB32_6;
$L__BB32_7:
	setp.eq.s32 	%p27, %r11, 0;
	@%p27 bra 	$L__BB32_16;
	and.b32  	%r22, %r10, 7;
	setp.lt.u32 	%p28, %r11, 8;
	@%p28 bra 	$L__BB32_10;
	cvt.s64.s32 	%rd57, %r471;
	add.s64 	%rd58, %rd57, %rd4;
	shl.b64 	%rd59, %rd58, 2;
	add.s64 	%rd60, %rd2, %rd59;
	ld.global.u32 	%r330, [%rd60];
	max.s32 	%r331, %r482, %r330;
	ld.global.u32 	%r332, [%rd60+1024];
	max.s32 	%r333, %r331, %r332;
	ld.global.u32 	%r334, [%rd60+2048];
	max.s32 	%r335, %r333, %r334;
	ld.global.u32 	%r336, [%rd60+3072];
	max.s32 	%r337, %r335, %r336;
	ld.global.u32 	%r338, [%rd60+4096];
	max.s32 	%r339, %r337, %r338;
	ld.global.u32 	%r340, [%rd60+5120];
	max.s32 	%r341, %r339, %r340;
	ld.global.u32 	%r342, [%rd60+6144];
	max.s32 	%r343, %r341, %r342;
	ld.global.u32 	%r344, [%rd60+7168];
	max.s32 	%r482, %r343, %r344;
	add.s32 	%r471, %r471, 2048;
$L__BB32_10:
	setp.eq.s32 	%p29, %r22, 0;
	@%p29 bra 	$L__BB32_16;
	and.b32  	%r28, %r10, 3;
	setp.lt.u32 	%p30, %r22, 4;
	@%p30 bra 	$L__BB32_13;
	cvt.s64.s32 	%rd61, %r471;
	add.s64 	%rd62, %rd61, %rd4;
	shl.b64 	%rd63, %rd62, 2;
	add.s64 	%rd64, %rd2, %rd63;
	ld.global.u32 	%r346, [%rd64];
	max.s32 	%r347, %r482, %r346;
	ld.global.u32 	%r348, [%rd64+1024];
	max.s32 	%r349, %r347, %r348;
	ld.global.u32 	%r350, [%rd64+2048];
	max.s32 	%r351, %r349, %r350;
	ld.global.u32 	%r352, [%rd64+3072];
	max.s32 	%r482, %r351, %r352;
	add.s32 	%r471, %r471, 1024;
$L__BB32_13:
	setp.eq.s32 	%p31, %r28, 0;
	@%p31 bra 	$L__BB32_16;
	mul.wide.u32 	%rd65, %r2, 16384;
	add.s64 	%rd9, %rd2, %rd65;
	neg.s32 	%r479, %r28;
$L__BB32_15:
	.pragma "nounroll";
	mul.wide.s32 	%rd66, %r471, 4;
	add.s64 	%rd67, %rd9, %rd66;
	ld.global.u32 	%r353, [%rd67];
	max.s32 	%r482, %r482, %r353;
	add.s32 	%r471, %r471, 256;
	add.s32 	%r479, %r479, 1;
	setp.ne.s32 	%p32, %r479, 0;
	@%p32 bra 	$L__BB32_15;
$L__BB32_16:
	setp.lt.s32 	%p33, %r4, 256;
	@%p33 bra 	$L__BB32_21;
	// begin inline asm
	mov.u32 %r417, %laneid;
	// end inline asm
	mov.b32 	%r420, 1;
	mov.b32 	%r441, 31;
	mov.b32 	%r442, -1;
	// begin inline asm
	shfl.sync.down.b32 %r418, %r482, %r420, %r441, %r442;
	// end inline asm
	setp.gt.s32 	%p49, %r417, 30;
	max.s32 	%r443, %r482, %r418;
	selp.b32 	%r424, %r482, %r443, %p49;
	mov.b32 	%r425, 2;
	// begin inline asm
	shfl.sync.down.b32 %r423, %r424, %r425, %r441, %r442;
	// end inline asm
	setp.gt.s32 	%p50, %r417, 29;
	max.s32 	%r444, %r424, %r423;
	selp.b32 	%r429, %r424, %r444, %p50;
	mov.b32 	%r430, 4;
	// begin inline asm
	shfl.sync.down.b32 %r428, %r429, %r430, %r441, %r442;
	// end inline asm
	setp.gt.s32 	%p51, %r417, 27;
	max.s32 	%r445, %r429, %r428;
	selp.b32 	%r434, %r429, %r445, %p51;
	mov.b32 	%r435, 8;
	// begin inline asm
	shfl.sync.down.b32 %r433, %r434, %r435, %r441, %r442;
	// end inline asm
	setp.gt.s32 	%p52, %r417, 23;
	max.s32 	%r446, %r434, %r433;
	selp.b32 	%r439, %r434, %r446, %p52;
	mov.b32 	%r440, 16;
	// begin inline asm
	shfl.sync.down.b32 %r438, %r439, %r440, %r441, %r442;
	// end inline asm
	setp.gt.s32 	%p53, %r417, 15;
	max.s32 	%r42, %r439, %r438;
	selp.b32 	%r501, %r439, %r42, %p53;
	setp.ne.s32 	%p54, %r417, 0;
	@%p54 bra 	$L__BB32_19;
	shr.u32 	%r447, %r5, 3;
	and.b32  	%r448, %r447, 124;
	mov.u32 	%r449, _ZZN3cub18CUB_300001_SM_10006detail6reduce18DeviceReduceKernelINS2_10policy_hubIiyN4cuda3__47maximumIiEEE10Policy1000EN6thrust24THRUST_300001_SM_1000_NS6detail15normal_iteratorINSC_10device_ptrIiEEEEyS8_iNS5_3std3__410__identityEEEvT0_PT3_T1_NS0_13GridEvenShareISO_EET2_T4_E12temp_storage;
	add.s32 	%r450, %r449, %r448;
	st.shared.u32 	[%r450+8], %r42;
$L__BB32_19:
	bar.sync 	0;
	setp.ne.s32 	%p55, %r5, 0;
	@%p55 bra 	$L__BB32_46;
	ld.shared.u32 	%r451, [_ZZN3cub18CUB_300001_SM_10006detail6reduce18DeviceReduceKernelINS2_10policy_hubIiyN4cuda3__47maximumIiEEE10Policy1000EN6thrust24THRUST_300001_SM_1000_NS6detail15normal_iteratorINSC_10device_ptrIiEEEEyS8_iNS5_3std3__410__identityEEEvT0_PT3_T1_NS0_13GridEvenShareISO_EET2_T4_E12temp_storage+12];
	max.s32 	%r452, %r501, %r451;
	ld.shared.u32 	%r453, [_ZZN3cub18CUB_300001_SM_10006detail6reduce18DeviceReduceKernelINS2_10policy_hubIiyN4cuda3__47maximumIiEEE10Policy1000EN6thrust24THRUST_300001_SM_1000_NS6detail15normal_iteratorINSC_10device_ptrIiEEEEyS8_iNS5_3std3__410__identityEEEvT0_PT3_T1_NS0_13GridEvenShareISO_EET2_T4_E12temp_storage+16];
	max.s32 	%r454, %r452, %r453;
	ld.shared.u32 	%r455, [_ZZN3cub18CUB_300001_SM_10006detail6reduce18DeviceReduceKernelINS2_10policy_hubIiyN4cuda3__47maximumIiEEE10Policy1000EN6thrust24THRUST_300001_SM_1000_NS6detail15normal_iteratorINSC_10device_ptrIiEEEEyS8_iNS5_3std3__410__identityEEEvT0_PT3_T1_NS0_13GridEvenShareISO_EET2_T4_E12temp_storage+20];
	max.s32 	%r456, %r454, %r455;
	ld.shared.u32 	%r457, [_ZZN3cub18CUB_300001_SM_10006detail6reduce18DeviceReduceKernelINS2_10policy_hubIiyN4cuda3__47maximumIiEEE10Policy1000EN6thrust24THRUST_300001_SM_1000_NS6detail15normal_iteratorINSC_10device_ptrIiEEEEyS8_iNS5_3std3__410__identityEEEvT0_PT3_T1_NS0_13GridEvenShareISO_EET2_T4_E12temp_storage+24];
	max.s32 	%r458, %r456, %r457;
	ld.shared.u32 	%r459, [_ZZN3cub18CUB_300001_SM_10006detail6reduce18DeviceReduceKernelINS2_10policy_hubIiyN4cuda3__47maximumIiEEE10Policy1000EN6thrust24THRUST_300001_SM_1000_NS6detail15normal_iteratorINSC_10device_ptrIiEEEEyS8_iNS5_3std3__410__identityEEEvT0_PT3_T1_NS0_13GridEvenShareISO_EET2_T4_E12temp_storage+28];
	max.s32 	%r460, %r458, %r459;
	ld.shared.u32 	%r461, [_ZZN3cub18CUB_300001_SM_10006detail6reduce18DeviceReduceKernelINS2_10policy_hubIiyN4cuda3__47maximumIiEEE10Policy1000EN6thrust24THRUST_300001_SM_1000_NS6detail15normal_iteratorINSC_10device_ptrIiEEEEyS8_iNS5_3std3__410__identityEEEvT0_PT3_T1_NS0_13GridEvenShareISO_EET2_T4_E12temp_storage+32];
	max.s32 	%r462, %r460, %r461;
	ld.shared.u32 	%r463, [_ZZN3cub18CUB_300001_SM_10006detail6reduce18DeviceReduceKernelINS2_10policy_hubIiyN4cuda3__47maximumIiEEE10Policy1000EN6thrust24THRUST_300001_SM_1000_NS6detail15normal_iteratorINSC_10device_ptrIiEEEEyS8_iNS5_3std3__410__identityEEEvT0_PT3_T1_NS0_13GridEvenShareISO_EET2_T4_E12temp_storage+36];
	max.s32 	%r501, %r462, %r463;
	bra.uni 	$L__BB32_46;
$L__BB32_21:
	// begin inline asm
	mov.u32 %r354, %laneid;
	// end inline asm
	and.b32  	%r380, %r5, 992;
	add.s32 	%r381, %r380, 32;
	setp.gt.s32 	%p34, %r381, %r4;
	not.b32 	%r382, %r380;
	add.s32 	%r383, %r4, %r382;
	selp.b32 	%r378, %r383, 31, %p34;
	mov.b32 	%r357, 1;
	mov.b32 	%r379, -1;
	// begin inline asm
	shfl.sync.down.b32 %r355, %r482, %r357, %r378, %r379;
	// end inline asm
	setp.lt.s32 	%p35, %r354, %r378;
	max.s32 	%r384, %r482, %r355;
	selp.b32 	%r361, %r384, %r482, %p35;
	mov.b32 	%r362, 2;
	// begin inline asm
	shfl.sync.down.b32 %r360, %r361, %r362, %r378, %r379;
	// end inline asm
	add.s32 	%r385, %r354, 2;
	setp.gt.s32 	%p36, %r385, %r378;
	max.s32 	%r386, %r361, %r360;
	selp.b32 	%r366, %r361, %r386, %p36;
	mov.b32 	%r367, 4;
	// begin inline asm
	shfl.sync.down.b32 %r365, %r366, %r367, %r378, %r379;
	// end inline asm
	add.s32 	%r387, %r354, 4;
	setp.gt.s32 	%p37, %r387, %r378;
	max.s32 	%r388, %r366, %r365;
	selp.b32 	%r371, %r366, %r388, %p37;
	mov.b32 	%r372, 8;
	// begin inline asm
	shfl.sync.down.b32 %r370, %r371, %r372, %r378, %r379;
	// end inline asm
	add.s32 	%r389, %r354, 8;
	setp.gt.s32 	%p38, %r389, %r378;
	max.s32 	%r390, %r371, %r370;
	selp.b32 	%r376, %r371, %r390, %p38;
	mov.b32 	%r377, 16;
	// begin inline asm
	shfl.sync.down.b32 %r375, %r376, %r377, %r378, %r379;
	// end inline asm
	add.s32 	%r391, %r354, 16;
	setp.gt.s32 	%p39, %r391, %r378;
	max.s32 	%r392, %r376, %r375;
	selp.b32 	%r501, %r376, %r392, %p39;
	setp.ne.s32 	%p40, %r354, 0;
	@%p40 bra 	$L__BB32_23;
	shr.u32 	%r393, %r5, 3;
	and.b32  	%r394, %r393, 124;
	mov.u32 	%r395, _ZZN3cub18CUB_300001_SM_10006detail6reduce18DeviceReduceKernelINS2_10policy_hubIiyN4cuda3__47maximumIiEEE10Policy1000EN6thrust24THRUST_300001_SM_1000_NS6detail15normal_iteratorINSC_10device_ptrIiEEEEyS8_iNS5_3std3__410__identityEEEvT0_PT3_T1_NS0_13GridEvenShareISO_EET2_T4_E12temp_storage;
	add.s32 	%r396, %r395, %r394;
	st.shared.u32 	[%r396+8], %r501;
$L__BB32_23:
	bar.sync 	0;
	setp.ne.s32 	%p41, %r5, 0;
	@%p41 bra 	$L__BB32_46;
	setp.gt.s32 	%p42, %r4, 32;
	ld.shared.u32 	%r397, [_ZZN3cub18CUB_300001_SM_10006detail6reduce18DeviceReduceKernelINS2_10policy_hubIiyN4cuda3__47maximumIiEEE10Policy1000EN6thrust24THRUST_300001_SM_1000_NS6detail15normal_iteratorINSC_10device_ptrIiEEEEyS8_iNS5_3std3__410__identityEEEvT0_PT3_T1_NS0_13GridEvenShareISO_EET2_T4_E12temp_storage+12];
	max.s32 	%r398, %r501, %r397;
	selp.b32 	%r399, %r398, %r501, %p42;
	setp.gt.s32 	%p43, %r4, 64;
	ld.shared.u32 	%r400, [_ZZN3cub18CUB_300001_SM_10006detail6reduce18DeviceReduceKernelINS2_10policy_hubIiyN4cuda3__47maximumIiEEE10Policy1000EN6thrust24THRUST_300001_SM_1000_NS6detail15normal_iteratorINSC_10device_ptrIiEEEEyS8_iNS5_3std3__410__identityEEEvT0_PT3_T1_NS0_13GridEvenShareISO_EET2_T4_E12temp_storage+16];
	max.s32 	%r401, %r399, %r400;
	selp.b32 	%r402, %r401, %r399, %p43;
	setp.gt.s32 	%p44, %r4, 96;
	ld.shared.u32 	%r403, [_ZZN3cub18CUB_300001_SM_10006detail6reduce18DeviceReduceKernelINS2_10policy_hubIiyN4cuda3__47maximumIiEEE10Policy1000EN6thrust24THRUST_300001_SM_1000_NS6detail15normal_iteratorINSC_10device_ptrIiEEEEyS8_iNS5_3std3__410__identityEEEvT0_PT3_T1_NS0_13GridEvenShareISO_EET2_T4_E12temp_storage+20];
	max.s32 	%r404, %r402, %r403;
	selp.b32 	%r405, %r404, %r402, %p44;
	setp.gt.s32 	%p45, %r4, 128;
	ld.shared.u32 	%r406, [_ZZN3cub18CUB_300001_SM_10006detail6reduce18DeviceReduceKernelINS2_10policy_hubIiyN4cuda3__47maximumIiEEE10Policy1000EN6thrust24THRUST_300001_SM_1000_NS6detail15normal_iteratorINSC_10device_ptrIiEEEEyS8_iNS5_3std3__410__identityEEEvT0_PT3_T1_NS0_13GridEvenShareISO_EET2_T4_E12temp_storage+24];
	max.s32 	%r407, %r405, %r406;
	selp.b32 	%r408, %r407, %r405, %p45;
	setp.gt.s32 	%p46, %r4, 160;
	ld.shared.u32 	%r409, [_ZZN3cub18CUB_300001_SM_10006detail6reduce18DeviceReduceKernelINS2_10policy_hubIiyN4cuda3__47maximumIiEEE10Policy1000EN6thrust24THRUST_300001_SM_1000_NS6detail15normal_iteratorINSC_10device_ptrIiEEEEyS8_iNS5_3std3__410__identityEEEvT0_PT3_T1_NS0_13GridEvenShareISO_EET2_T4_E12temp_storage+28];
	max.s32 	%r410, %r408, %r409;
	selp.b32 	%r411, %r410, %r408, %p46;
	setp.gt.s32 	%p47, %r4, 192;
	ld.shared.u32 	%r412, [_ZZN3cub18CUB_300001_SM_10006detail6reduce18DeviceReduceKernelINS2_10policy_hubIiyN4cuda3__47maximumIiEEE10Policy1000EN6thrust24THRUST_300001_SM_1000_NS6detail15normal_iteratorINSC_10device_ptrIiEEEEyS8_iNS5_3std3__410__identityEEEvT0_PT3_T1_NS0_13GridEvenShareISO_EET2_T4_E12temp_storage+32];
	max.s32 	%r413, %r411, %r412;
	selp.b32 	%r414, %r413, %r411, %p47;
	setp.gt.s32 	%p48, %r4, 224;
	ld.shared.u32 	%r415, [_ZZN3cub18CUB_300001_SM_10006detail6reduce18DeviceReduceKernelINS2_10policy_hubIiyN4cuda3__47maximumIiEEE10Policy1000EN6thrust24THRUST_300001_SM_1000_NS6detail15normal_iteratorINSC_10device_ptrIiEEEEyS8_iNS5_3std3__410__identityEEEvT0_PT3_T1_NS0_13GridEvenShareISO_EET2_T4_E12temp_storage+36];
	max.s32 	%r416, %r414, %r415;
	selp.b32 	%r501, %r416, %r414, %p48;
	bra.uni 	$L__BB32_46;
$L__BB32_25:
	cvt.u32.u64 	%r92, %rd4;
	mov.u32 	%r47, %tid.x;
	add.s32 	%r93, %r47, %r92;
	mul.wide.u32 	%rd26, %r93, 4;
	add.s64 	%rd27, %rd2, %rd26;
	ld.global.u32 	%r94, [%rd27];
	ld.global.u32 	%r95, [%rd27+1024];
	ld.global.u32 	%r96, [%rd27+2048];
	ld.global.u32 	%r97, [%rd27+3072];
	ld.global.u32 	%r98, [%rd27+4096];
	ld.global.u32 	%r99, [%rd27+5120];
	ld.global.u32 	%r100, [%rd27+6144];
	ld.global.u32 	%r101, [%rd27+7168];
	ld.global.u32 	%r102, [%rd27+8192];
	ld.global.u32 	%r103, [%rd27+9216];
	ld.global.u32 	%r104, [%rd27+10240];
	ld.global.u32 	%r105, [%rd27+11264];
	ld.global.u32 	%r106, [%rd27+12288];
	ld.global.u32 	%r107, [%rd27+13312];
	ld.global.u32 	%r108, [%rd27+14336];
	ld.global.u32 	%r109, [%rd27+15360];
	max.s32 	%r110, %r94, %r95;
	max.s32 	%r111, %r110, %r96;
	max.s32 	%r112, %r97, %r98;
	max.s32 	%r113, %r112, %r99;
	max.s32 	%r114, %r100, %r101;
	max.s32 	%r115, %r114, %r102;
	max.s32 	%r116, %r103, %r104;
	max.s32 	%r117, %r116, %r105;
	max.s32 	%r118, %r106, %r107;
	max.s32 	%r119, %r118, %r108;
	max.s32 	%r120, %r111, %r113;
	max.s32 	%r121, %r120, %r115;
	max.s32 	%r122, %r117, %r119;
	max.s32 	%r123, %r122, %r109;
	max.s32 	%r500, %r121, %r123;
	setp.lt.u64 	%p2, %rd5, %rd3;
	@%p2 bra 	$L__BB32_42;
	cvt.u32.u64 	%r125, %rd3;
	cvt.u64.u32 	%rd28, %r47;
	add.s64 	%rd74, %rd4, %rd3;
	cvt.u32.u64 	%r49, %rd1;
	not.b32 	%r127, %r47;
	add.s32 	%r128, %r127, %r49;
	sub.s32 	%r129, %r128, %r125;
	sub.s32 	%r483, %r129, %r92;
	add.s64 	%rd29, %rd74, %rd28;
	shl.b64 	%rd30, %rd29, 2;
	add.s64 	%rd31, %rd30, %rd2;
	add.s64 	%rd73, %rd31, 8192;
	mov.b32 	%r484, 0;
	shl.b32 	%r130, %r1, 12;
	mov.u64 	%rd75, %rd4;
$L__BB32_27:
	cvt.s64.s32 	%rd15, %r130;
	add.s64 	%rd75, %rd75, %rd15;
	add.s64 	%rd32, %rd1, -4096;
	setp.gt.u64 	%p3, %rd75, %rd32;
	@%p3 bra 	$L__BB32_29;
	shl.b32 	%r131, %r1, 12;
	cvt.s64.s32 	%rd33, %r131;
	cvt.u64.u32 	%rd34, %r47;
	add.s64 	%rd35, %rd75, %rd34;
	shl.b64 	%rd36, %rd35, 2;
	add.s64 	%rd37, %rd2, %rd36;
	ld.global.u32 	%r132, [%rd37];
	ld.global.u32 	%r133, [%rd37+1024];
	ld.global.u32 	%r134, [%rd37+2048];
	ld.global.u32 	%r135, [%rd37+3072];
	ld.global.u32 	%r136, [%rd37+4096];
	ld.global.u32 	%r137, [%rd37+5120];
	ld.global.u32 	%r138, [%rd37+6144];
	ld.global.u32 	%r139, [%rd37+7168];
	ld.global.u32 	%r140, [%rd37+8192];
	ld.global.u32 	%r141, [%rd37+9216];
	ld.global.u32 	%r142, [%rd37+10240];
	ld.global.u32 	%r143, [%rd37+11264];
	ld.global.u32 	%r144, [%rd37+12288];
	ld.global.u32 	%r145, [%rd37+13312];
	ld.global.u32 	%r146, [%rd37+14336];
	ld.global.u32 	%r147, [%rd37+15360];
	max.s32 	%r148, %r500, %r132;
	max.s32 	%r149, %r148, %r133;
	max.s32 	%r150, %r134, %r135;
	max.s32 	%r151, %r150, %r136;
	max.s32 	%r152, %r137, %r138;
	max.s32 	%r153, %r152, %r139;
	max.s32 	%r154, %r140, %r141;
	max.s32 	%r155, %r154, %r142;
	max.s32 	%r156, %r143, %r144;
	max.s32 	%r157, %r156, %r145;
	max.s32 	%r158, %r146, %r147;
	max.s32 	%r159, %r149, %r151;
	max.s32 	%r160, %r159, %r153;
	max.s32 	%r161, %r155, %r157;
	max.s32 	%r162, %r161, %r158;
	max.s32 	%r500, %r160, %r162;
	sub.s64 	%rd38, %rd1, %rd75;
	setp.lt.u64 	%p4, %rd38, %rd33;
	add.s32 	%r484, %r484, 1;
	add.s64 	%rd74, %rd74, %rd33;
	sub.s32 	%r483, %r483, %r131;
	mul.wide.s32 	%rd39, %r131, 4;
	add.s64 	%rd73, %rd73, %rd39;
	@%p4 bra 	$L__BB32_42;
	bra.uni 	$L__BB32_27;
$L__BB32_29:
	setp.le.u64 	%p5, %rd1, %rd75;
	cvt.u32.u64 	%r163, %rd75;
	cvt.u32.u64 	%r164, %rd1;
	sub.s32 	%r165, %r164, %r163;
	setp.ge.s32 	%p6, %r47, %r165;
	or.pred  	%p7, %p5, %p6;
	@%p7 bra 	$L__BB32_42;
	cvt.u32.u64 	%r168, %rd15;
	cvt.u32.u64 	%r169, %rd4;
	not.b32 	%r170, %r47;
	add.s32 	%r171, %r170, %r49;
	add.s32 	%r172, %r168, %r169;
	sub.s32 	%r173, %r171, %r172;
	mul.lo.s32 	%r174, %r1, %r484;
	shl.b32 	%r175, %r174, 12;
	sub.s32 	%r176, %r173, %r175;
	shr.u32 	%r177, %r176, 8;
	add.s32 	%r57, %r177, 1;
	and.b32  	%r58, %r57, 15;
	setp.lt.u32 	%p8, %r176, 3840;
	mov.u32 	%r490, %r47;
	@%p8 bra 	$L__BB32_33;
	shr.u32 	%r178, %r483, 8;
	add.s32 	%r179, %r178, 1;
	and.b32  	%r180, %r179, 33554416;
	neg.s32 	%r486, %r180;
	mov.u32 	%r490, %r47;
$L__BB32_32:
	.pragma "nounroll";
	ld.global.u32 	%r181, [%rd73+-8192];
	max.s32 	%r182, %r500, %r181;
	ld.global.u32 	%r183, [%rd73+-7168];
	max.s32 	%r184, %r182, %r183;
	ld.global.u32 	%r185, [%rd73+-6144];
	max.s32 	%r186, %r184, %r185;
	ld.global.u32 	%r187, [%rd73+-5120];
	max.s32 	%r188, %r186, %r187;
	ld.global.u32 	%r189, [%rd73+-4096];
	max.s32 	%r190, %r188, %r189;
	ld.global.u32 	%r191, [%rd73+-3072];
	max.s32 	%r192, %r190, %r191;
	ld.global.u32 	%r193, [%rd73+-2048];
	max.s32 	%r194, %r192, %r193;
	ld.global.u32 	%r195, [%rd73+-1024];
	max.s32 	%r196, %r194, %r195;
	ld.global.u32 	%r197, [%rd73];
	max.s32 	%r198, %r196, %r197;
	ld.global.u32 	%r199, [%rd73+1024];
	max.s32 	%r200, %r198, %r199;
	ld.global.u32 	%r201, [%rd73+2048];
	max.s32 	%r202, %r200, %r201;
	ld.global.u32 	%r203, [%rd73+3072];
	max.s32 	%r204, %r202, %r203;
	ld.global.u32 	%r205, [%rd73+4096];
	max.s32 	%r206, %r204, %r205;
	ld.global.u32 	%r207, [%rd73+5120];
	max.s32 	%r208, %r206, %r207;
	ld.global.u32 	%r209, [%rd73+6144];
	max.s32 	%r210, %r208, %r209;
	ld.global.u32 	%r211, [%rd73+7168];
	max.s32 	%r500, %r210, %r211;
	add.s32 	%r490, %r490, 4096;
	add.s32 	%r486, %r486, 16;
	add.s64 	%rd73, %rd73, 16384;
	setp.ne.s32 	%p9, %r486, 0;
	@%p9 bra 	$L__BB32_32;
$L__BB32_33:
	setp.eq.s32 	%p10, %r58, 0;
	@%p10 bra 	$L__BB32_42;
	and.b32  	%r69, %r57, 7;
	setp.lt.u32 	%p11, %r58, 8;
	@%p11 bra 	$L__BB32_36;
	cvt.u64.u32 	%rd40, %r490;
	add.s64 	%rd41, %rd75, %rd40;
	shl.b64 	%rd42, %rd41, 2;
	add.s64 	%rd43, %rd2, %rd42;
	ld.global.u32 	%r213, [%rd43];
	max.s32 	%r214, %r500, %r213;
	ld.global.u32 	%r215, [%rd43+1024];
	max.s32 	%r216, %r214, %r215;
	ld.global.u32 	%r217, [%rd43+2048];
	max.s32 	%r218, %r216, %r217;
	ld.global.u32 	%r219, [%rd43+3072];
	max.s32 	%r220, %r218, %r219;
	ld.global.u32 	%r221, [%rd43+4096];
	max.s32 	%r222, %r220, %r221;
	ld.global.u32 	%r223, [%rd43+5120];
	max.s32 	%r224, %r222, %r223;
	ld.global.u32 	%r225, [%rd43+6144];
	max.s32 	%r226, %r224, %r225;
	ld.global.u32 	%r227, [%rd43+7168];
	max.s32 	%r500, %r226, %r227;
	add.s32 	%r490, %r490, 2048;
$L__BB32_36:
	setp.eq.s32 	%p12, %r69, 0;
	@%p12 bra 	$L__BB32_42;
	setp.lt.u32 	%p13, %r69, 4;
	@%p13 bra 	$L__BB32_39;
	cvt.u64.u32 	%rd44, %r490;
	add.s64 	%rd45, %rd75, %rd44;
	shl.b64 	%rd46, %rd45, 2;
	add.s64 	%rd47, %rd2, %rd46;
	ld.global.u32 	%r229, [%rd47];
	max.s32 	%r230, %r500, %r229;
	ld.global.u32 	%r231, [%rd47+1024];
	max.s32 	%r232, %r230, %r231;
	ld.global.u32 	%r233, [%rd47+2048];
	max.s32 	%r234, %r232, %r233;
	ld.global.u32 	%r235, [%rd47+3072];
	max.s32 	%r500, %r234, %r235;
	add.s32 	%r490, %r490, 1024;
$L__BB32_39:
	and.b32  	%r236, %r57, 3;
	setp.eq.s32 	%p14, %r236, 0;
	@%p14 bra 	$L__BB32_42;
	cvt.u64.u32 	%rd48, %r490;
	add.s64 	%rd49, %rd48, %rd74;
	shl.b64 	%rd50, %rd49, 2;
	add.s64 	%rd77, %rd2, %rd50;
	cvt.u16.u32 	%rs1, %r483;
	shr.u16 	%rs2, %rs1, 8;
	add.s16 	%rs3, %rs2, 1;
	cvt.u32.u16 	%r237, %rs3;
	and.b32  	%r238, %r237, 3;
	neg.s32 	%r498, %r238;
$L__BB32_41:
	.pragma "nounroll";
	ld.global.u32 	%r239, [%rd77];
	max.s32 	%r500, %r500, %r239;
	add.s64 	%rd77, %rd77, 1024;
	add.s32 	%r498, %r498, 1;
	setp.ne.s32 	%p15, %r498, 0;
	@%p15 bra 	$L__BB32_41;
$L__BB32_42:
	// begin inline asm
	mov.u32 %r240, %laneid;
	// end inline asm
	mov.b32 	%r243, 1;
	mov.b32 	%r264, 31;
	mov.b32 	%r265, -1;
	// begin inline asm
	shfl.sync.down.b32 %r241, %r500, %r243, %r264, %r265;
	// end inline asm
	setp.gt.s32 	%p16, %r240, 30;
	max.s32 	%r266, %r500, %r241;
	selp.b32 	%r247, %r500, %r266, %p16;
	mov.b32 	%r248, 2;
	// begin inline asm
	shfl.sync.down.b32 %r246, %r247, %r248, %r264, %r265;
	// end inline asm
	setp.gt.s32 	%p17, %r240, 29;
	max.s32 	%r267, %r247, %r246;
	selp.b32 	%r252, %r247, %r267, %p17;
	mov.b32 	%r253, 4;
	// begin inline asm
	shfl.sync.down.b32 %r251, %r252, %r253, %r264, %r265;
	// end inline asm
	setp.gt.s32 	%p18, %r240, 27;
	max.s32 	%r268, %r252, %r251;
	selp.b32 	%r257, %r252, %r268, %p18;
	mov.b32 	%r258, 8;
	// begin inline asm
	shfl.sync.down.b32 %r256, %r257, %r258, %r264, %r265;
	// end inline asm
	setp.gt.s32 	%p19, %r240, 23;
	max.s32 	%r269, %r257, %r256;
	selp.b32 	%r262, %r257, %r269, %p19;
	mov.b32 	%r263, 16;
	// begin inline asm
	shfl.sync.down.b32 %r261, %r262, %r263, %r264, %r265;
	// end inline asm
	setp.gt.s32 	%p20, %r240, 15;
	max.s32 	%r86, %r262, %r261;
	selp.b32 	%r501, %r262, %r86, %p20;
	setp.ne.s32 	%p21, %r240, 0;
	@%p21 bra 	$L__BB32_44;
	shr.u32 	%r270, %r47, 3;
	and.b32  	%r271, %r270, 124;
	mov.u32 	%r272, _ZZN3cub18CUB_300001_SM_10006detail6reduce18DeviceReduceKernelINS2_10policy_hubIiyN4cuda3__47maximumIiEEE10Policy1000EN6thrust24THRUST_300001_SM_1000_NS6detail15normal_iteratorINSC_10device_ptrIiEEEEyS8_iNS5_3std3__410__identityEEEvT0_PT3_T1_NS0_13GridEvenShareISO_EET2_T4_E12temp_storage;
	add.s32 	%r273, %r272, %r271;
	st.shared.u32 	[%r273+8], %r86;
$L__BB32_44:
	bar.sync 	0;
	setp.ne.s32 	%p22, %r47, 0;
	@%p22 bra 	$L__BB32_46;
	ld.shared.u32 	%r274, [_ZZN3cub18CUB_300001_SM_10006detail6reduce18DeviceReduceKernelINS2_10policy_hubIiyN4cuda3__47maximumIiEEE10Policy1000EN6thrust24THRUST_300001_SM_1000_NS6detail15normal_iteratorINSC_10device_ptrIiEEEEyS8_iNS5_3std3__410__identityEEEvT0_PT3_T1_NS0_13GridEvenShareISO_EET2_T4_E12temp_storage+12];
	max.s32 	%r275, %r501, %r274;
	ld.shared.u32 	%r276, [_ZZN3cub18CUB_300001_SM_10006detail6reduce18DeviceReduceKernelINS2_10policy_hubIiyN4cuda3__47maximumIiEEE10Policy1000EN6thrust24THRUST_300001_SM_1000_NS6detail15normal_iteratorINSC_10device_ptrIiEEEEyS8_iNS5_3std3__410__identityEEEvT0_PT3_T1_NS0_13GridEvenShareISO_EET2_T4_E12temp_storage+16];
	max.s32 	%r277, %r275, %r276;
	ld.shared.u32 	%r278, [_ZZN3cub18CUB_300001_SM_10006detail6reduce18DeviceReduceKernelINS2_10policy_hubIiyN4cuda3__47maximumIiEEE10Policy1000EN6thrust24THRUST_300001_SM_1000_NS6detail15normal_iteratorINSC_10device_ptrIiEEEEyS8_iNS5_3std3__410__identityEEEvT0_PT3_T1_NS0_13GridEvenShareISO_EET2_T4_E12temp_storage+20];
	max.s32 	%r279, %r277, %r278;
	ld.shared.u32 	%r280, [_ZZN3cub18CUB_300001_SM_10006detail6reduce18DeviceReduceKernelINS2_10policy_hubIiyN4cuda3__47maximumIiEEE10Policy1000EN6thrust24THRUST_300001_SM_1000_NS6detail15normal_iteratorINSC_10device_ptrIiEEEEyS8_iNS5_3std3__410__identityEEEvT0_PT3_T1_NS0_13GridEvenShareISO_EET2_T4_E12temp_storage+24];
	max.s32 	%r281, %r279, %r280;
	ld.shared.u32 	%r282, [_ZZN3cub18CUB_300001_SM_10006detail6reduce18DeviceReduceKernelINS2_10policy_hubIiyN4cuda3__47maximumIiEEE10Policy1000EN6thrust24THRUST_300001_SM_1000_NS6detail15normal_iteratorINSC_10device_ptrIiEEEEyS8_iNS5_3std3__410__identityEEEvT0_PT3_T1_NS0_13GridEvenShareISO_EET2_T4_E12temp_storage+28];
	max.s32 	%r283, %r281, %r282;
	ld.shared.u32 	%r284, [_ZZN3cub18CUB_300001_SM_10006detail6reduce18DeviceReduceKernelINS2_10policy_hubIiyN4cuda3__47maximumIiEEE10Policy1000EN6thrust24THRUST_300001_SM_1000_NS6detail15normal_iteratorINSC_10device_ptrIiEEEEyS8_iNS5_3std3__410__identityEEEvT0_PT3_T1_NS0_13GridEvenShareISO_EET2_T4_E12temp_storage+32];
	max.s32 	%r285, %r283, %r284;
	ld.shared.u32 	%r286, [_ZZN3cub18CUB_300001_SM_10006detail6reduce18DeviceReduceKernelINS2_10policy_hubIiyN4cuda3__47maximumIiEEE10Policy1000EN6thrust24THRUST_300001_SM_1000_NS6detail15normal_iteratorINSC_10device_ptrIiEEEEyS8_iNS5_3std3__410__identityEEEvT0_PT3_T1_NS0_13GridEvenShareISO_EET2_T4_E12temp_storage+36];
	max.s32 	%r501, %r285, %r286;
$L__BB32_46:
	mov.u32 	%r464, %tid.x;
	setp.ne.s32 	%p56, %r464, 0;
	@%p56 bra 	$L__BB32_48;
	ld.param.u64 	%rd71, [_ZN3cub18CUB_300001_SM_10006detail6reduce18DeviceReduceKernelINS2_10policy_hubIiyN4cuda3__47maximumIiEEE10Policy1000EN6thrust24THRUST_300001_SM_1000_NS6detail15normal_iteratorINSC_10device_ptrIiEEEEyS8_iNS5_3std3__410__identityEEEvT0_PT3_T1_NS0_13GridEvenShareISO_EET2_T4__param_1];
	cvta.to.global.u64 	%rd68, %rd71;
	mul.wide.u32 	%rd69, %r2, 4;
	add.s64 	%rd70, %rd68, %rd69;
	st.global.u32 	[%rd70], %r501;
$L__BB32_48:
	ret;

}
	// .globl	_ZN3cub18CUB_300001_SM_10006detail6reduce28DeviceReduceSingleTileKernelINS2_10policy_hubIiyN4cuda3__47maximumIiEEE10Policy1000EPiSB_iS8_iiNS5_3std3__410__identityEEEvT0_T1_T2_T3_T4_T6_
.visible .entry _ZN3cub18CUB_300001_SM_10006detail6reduce28DeviceReduceSingleTileKernelINS2_10policy_hubIiyN4cuda3__47maximumIiEEE10Policy1000EPiSB_iS8_iiNS5_3std3__410__identityEEEvT0_T1_T2_T3_T4_T6_(
	.param .u64 .ptr .align 1 _ZN3cub18CUB_300001_SM_10006detail6reduce28DeviceReduceSingleTileKernelINS2_10policy_hubIiyN4cuda3__47maximumIiEEE10Policy1000EPiSB_iS8_iiNS5_3std3__410__identityEEEvT0_T1_T2_T3_T4_T6__param_0,
	.param .u64 .ptr .align 1 _ZN3cub18CUB_300001_SM_10006detail6reduce28DeviceReduceSingleTileKernelINS2_10policy_hubIiyN4cuda3__47maximumIiEEE10Policy1000EPiSB_iS8_iiNS5_3std3__410__identityEEEvT0_T1_T2_T3_T4_T6__param_1,
	.param .u32 _ZN3cub18CUB_300001_SM_10006detail6reduce28DeviceReduceSingleTileKernelINS2_10policy_hubIiyN4cuda3__47maximumIiEEE10Policy1000EPiSB_iS8_iiNS5_3std3__410__identityEEEvT0_T1_T2_T3_T4_T6__param_2,
	.param .align 1 .b8 _ZN3cub18CUB_300001_SM_10006detail6reduce28DeviceReduceSingleTileKernelINS2_10policy_hubIiyN4cuda3__47maximumIiEEE10Policy1000EPiSB_iS8_iiNS5_3std3__410__identityEEEvT0_T1_T2_T3_T4_T6__param_3[1],
	.param .u32 _ZN3cub18CUB_300001_SM_10006detail6reduce28DeviceReduceSingleTileKernelINS2_10policy_hubIiyN4cuda3__47maximumIiEEE10Policy1000EPiSB_iS8_iiNS5_3std3__410__identityEEEvT0_T1_T2_T3_T4_T6__param_4,
	.param .align 1 .b8 _ZN3cub18CUB_300001_SM_10006detail6reduce28DeviceReduceSingleTileKernelINS2_10policy_hubIiyN4cuda3__47maximumIiEEE10Policy1000EPiSB_iS8_iiNS5_3std3__410__identityEEEvT0_T1_T2_T3_T4_T6__param_5[1]
)
.maxntid 256
.minnctapersm 1
{
	.reg .pred 	%p<97>;
	.reg .b32 	%r<687>;
	.reg .b64 	%rd<125>;
	// demoted variable
	.shared .align 4 .b8 _ZZN3cub18CUB_300001_SM_10006detail6reduce28DeviceReduceSingleTileKernelINS2_10policy_hubIiyN4cuda3__47maximumIiEEE10Policy1000EPiSB_iS8_iiNS5_3std3__410__identityEEEvT0_T1_T2_T3_T4_T6_E12temp_storage[44];
	ld.param.u64 	%rd16, [_ZN3cub18CUB_300001_SM_10006detail6reduce28DeviceReduceSingleTileKernelINS2_10policy_hubIiyN4cuda3__47maximumIiEEE10Policy1000EPiSB_iS8_iiNS5_3std3__410__identityEEEvT0_T1_T2_T3_T4_T6__param_0];
	ld.param.u64 	%rd17, [_ZN3cub18CUB_300001_SM_10006detail6reduce28DeviceReduceSingleTileKernelINS2_10policy_hubIiyN4cuda3__47maximumIiEEE10Policy1000EPiSB_iS8_iiNS5_3std3__410__identityEEEvT0_T1_T2_T3_T4_T6__param_1];
	ld.param.u32 	%r124, [_ZN3cub18CUB_300001_SM_10006detail6reduce28DeviceReduceSingleTileKernelINS2_10policy_hubIiyN4cuda3__47maximumIiEEE10Policy1000EPiSB_iS8_iiNS5_3std3__410__identityEEEvT0_T1_T2_T3_T4_T6__param_2];
	ld.param.u32 	%r125, [_ZN3cub18CUB_300001_SM_10006detail6reduce28DeviceReduceSingleTileKernelINS2_10policy_hubIiyN4cuda3__47maximumIiEEE10Policy1000EPiSB_iS8_iiNS5_3std3__410__identityEEEvT0_T1_T2_T3_T4_T6__param_4];
	cvta.to.global.u64 	%rd1, %rd17;
	setp.ne.s32 	%p1, %r124, 0;
	@%p1 bra 	$L__BB33_3;
	mov.u32 	%r633, %tid.x;
	setp.ne.s32 	%p96, %r633, 0;
	@%p96 bra 	$L__BB33_74;
	st.global.u32 	[%rd1], %r125;
	bra.uni 	$L__BB33_74;
$L__BB33_3:
	and.b64  	%rd18, %rd16, 15;
	setp.ne.s64 	%p2, %rd18, 0;
	@%p2 bra 	$L__BB33_38;
	setp.gt.s32 	%p49, %r124, 4095;
	@%p49 bra 	$L__BB33_22;
	mov.u32 	%r1, %tid.x;
	setp.ge.s32 	%p66, %r1, %r124;
	mov.b32 	%r644, 0;
	mov.u32 	%r639, %r1;
	@%p66 bra 	$L__BB33_7;
	mul.wide.u32 	%rd113, %r1, 4;
	add.s64 	%rd112, %rd16, %rd113;
	// begin inline asm
	ld.global.nc.u32 %r644, [%rd112];
	// end inline asm
	add.s32 	%r639, %r1, 256;
$L__BB33_7:
	setp.ge.s32 	%p67, %r639, %r124;
	@%p67 bra 	$L__BB33_13;
	not.b32 	%r508, %r639;
	add.s32 	%r6, %r124, %r508;
	and.b32  	%r509, %r6, 768;
	setp.eq.s32 	%p68, %r509, 768;
	@%p68 bra 	$L__BB33_11;
	mul.wide.u32 	%rd114, %r639, 4;
	add.s64 	%rd121, %rd16, %rd114;
	shr.u32 	%r510, %r6, 8;
	add.s32 	%r511, %r510, 1;
	and.b32  	%r512, %r511, 3;
	neg.s32 	%r636, %r512;
$L__BB33_10:
	.pragma "nounroll";
	// begin inline asm
	ld.global.nc.u32 %r513, [%rd121];
	// end inline asm
	max.s32 	%r644, %r644, %r513;
	add.s32 	%r639, %r639, 256;
	add.s64 	%rd121, %rd121, 1024;
	add.s32 	%r636, %r636, 1;
	setp.ne.s32 	%p69, %r636, 0;
	@%p69 bra 	$L__BB33_10;
$L__BB33_11:
	setp.lt.u32 	%p70, %r6, 768;
	@%p70 bra 	$L__BB33_13;
$L__BB33_12:
	mul.wide.s32 	%rd120, %r639, 4;
	add.s64 	%rd116, %rd16, %rd120;
	// begin inline asm
	ld.global.nc.u32 %r514, [%rd116];
	// end inline asm
	max.s32 	%r518, %r644, %r514;
	add.s64 	%rd117, %rd116, 1024;
	// begin inline asm
	ld.global.nc.u32 %r515, [%rd117];
	// end inline asm
	max.s32 	%r519, %r518, %r515;
	add.s64 	%rd118, %rd116, 2048;
	// begin inline asm
	ld.global.nc.u32 %r516, [%rd118];
	// end inline asm
	max.s32 	%r520, %r519, %r516;
	add.s64 	%rd119, %rd116, 3072;
	// begin inline asm
	ld.global.nc.u32 %r517, [%rd119];
	// end inline asm
	max.s32 	%r644, %r520, %r517;
	add.s32 	%r639, %r639, 1024;
	setp.lt.s32 	%p71, %r639, %r124;
	@%p71 bra 	$L__BB33_12;
$L__BB33_13:
	setp.lt.s32 	%p72, %r124, 256;
	@%p72 bra 	$L__BB33_18;
	// begin inline asm
	mov.u32 %r584, %laneid;
	// end inline asm
	mov.b32 	%r587, 1;
	mov.b32 	%r608, 31;
	mov.b32 	%r609, -1;
	// begin inline asm
	shfl.sync.down.b32 %r585, %r644, %r587, %r608, %r609;
	// end inline asm
	setp.gt.s32 	%p88, %r584, 30;
	max.s32 	%r610, %r644, %r585;
	selp.b32 	%r591, %r644, %r610, %p88;
	mov.b32 	%r592, 2;
	// begin inline asm
	shfl.sync.down.b32 %r590, %r591, %r592, %r608, %r609;
	// end inline asm
	setp.gt.s32 	%p89, %r584, 29;
	max.s32 	%r611, %r591, %r590;
	selp.b32 	%r596, %r591, %r611, %p89;
	mov.b32 	%r597, 4;
	// begin inline asm
	shfl.sync.down.b32 %r595, %r596, %r597, %r608, %r609;
	// end inline asm
	setp.gt.s32 	%p90, %r584, 27;
	max.s32 	%r612, %r596, %r595;
	selp.b32 	%r601, %r596, %r612, %p90;
	mov.b32 	%r602, 8;
	// begin inline asm
	shfl.sync.down.b32 %r600, %r601, %r602, %r608, %r609;
	// end inline asm
	setp.gt.s32 	%p91, %r584, 23;
	max.s32 	%r613, %r601, %r600;
	selp.b32 	%r606, %r601, %r613, %p91;
	mov.b32 	%r607, 16;
	// begin inline asm
	shfl.sync.down.b32 %r605, %r606, %r607, %r608, %r609;
	// end inline asm
	setp.gt.s32 	%p92, %r584, 15;
	max.s32 	%r22, %r606, %r605;
	selp.b32 	%r686, %r606, %r22, %p92;
	setp.ne.s32 	%p93, %r584, 0;
	@%p93 bra 	$L__BB33_16;
	shr.u32 	%r614, %r1, 3;
	and.b32  	%r615, %r614, 124;
	mov.u32 	%r616, _ZZN3cub18CUB_300001_SM_10006detail6reduce28DeviceReduceSingleTileKernelINS2_10policy_hubIiyN4cuda3__47maximumIiEEE10Policy1000EPiSB_iS8_iiNS5_3std3__410__identityEEEvT0_T1_T2_T3_T4_T6_E12temp_storage;
	add.s32 	%r617, %r616, %r615;
	st.shared.u32 	[%r617+8], %r22;
$L__BB33_16:
	bar.sync 	0;
	setp.ne.s32 	%p94, %r1, 0;
	@%p94 bra 	$L__BB33_72;
	ld.shared.u32 	%r618, [_ZZN3cub18CUB_300001_SM_10006detail6reduce28DeviceReduceSingleTileKernelINS2_10policy_hubIiyN4cuda3__47maximumIiEEE10Policy1000EPiSB_iS8_iiNS5_3std3__410__identityEEEvT0_T1_T2_T3_T4_T6_E12temp_storage+12];
	max.s32 	%r619, %r686, %r618;
	ld.shared.u32 	%r620, [_ZZN3cub18CUB_300001_SM_10006detail6reduce28DeviceReduceSingleTileKernelINS2_10policy_hubIiyN4cuda3__47maximumIiEEE10Policy1000EPiSB_iS8_iiNS5_3std3__410__identityEEEvT0_T1_T2_T3_T4_T6_E12temp_storage+16];
	max.s32 	%r621, %r619, %r620;
	ld.shared.u32 	%r622, [_ZZN3cub18CUB_300001_SM_10006detail6reduce28DeviceReduceSingleTileKernelINS2_10policy_hubIiyN4cuda3__47maximumIiEEE10Policy1000EPiSB_iS8_iiNS5_3std3__410__identityEEEvT0_T1_T2_T3_T4_T6_E12temp_storage+20];
	max.s32 	%r623, %r621, %r622;
	ld.shared.u32 	%r624, [_ZZN3cub18CUB_300001_SM_10006detail6reduce28DeviceReduceSingleTileKernelINS2_10policy_hubIiyN4cuda3__47maximumIiEEE10Policy1000EPiSB_iS8_iiNS5_3std3__410__identityEEEvT0_T1_T2_T3_T4_T6_E12temp_storage+24];
	max.s32 	%r625, %r623, %r624;
	ld.shared.u32 	%r626, [_ZZN3cub18CUB_300001_SM_10006detail6reduce28DeviceReduceSingleTileKernelINS2_10policy_hubIiyN4cuda3__47maximumIiEEE10Policy1000EPiSB_iS8_iiNS5_3std3__410__identityEEEvT0_T1_T2_T3_T4_T6_E12temp_storage+28];
	max.s32 	%r627, %r625, %r626;
	ld.shared.u32 	%r628, [_ZZN3cub18CUB_300001_SM_10006detail6reduce28DeviceReduceSingleTileKernelINS2_10policy_hubIiyN4cuda3__47maximumIiEEE10Policy1000EPiSB_iS8_iiNS5_3std3__410__identityEEEvT0_T1_T2_T3_T4_T6_E12temp_storage+32];
	max.s32 	%r629, %r627, %r628;
	ld.shared.u32 	%r630, [_ZZN3cub18CUB_300001_SM_10006detail6reduce28DeviceReduceSingleTileKernelINS2_10policy_hubIiyN4cuda3__47maximumIiEEE10Policy1000EPiSB_iS8_iiNS5_3std3__410__identityEEEvT0_T1_T2_T3_T4_T6_E12temp_storage+36];
	max.s32 	%r686, %r629, %r630;
	bra.uni 	$L__BB33_72;
$L__BB33_18:
	// begin inline asm
	mov.u32 %r521, %laneid;
	// end inline asm
	and.b32  	%r547, %r1, 992;
	add.s32 	%r548, %r547, 32;
	setp.gt.s32 	%p73, %r548, %r124;
	not.b32 	%r549, %r547;
	add.s32 	%r550, %r124, %r549;
	selp.b32 	%r545, %r550, 31, %p73;
	mov.b32 	%r524, 1;
	mov.b32 	%r546, -1;
	// begin inline asm
	shfl.sync.down.b32 %r522, %r644, %r524, %r545, %r546;
	// end inline asm
	setp.lt.s32 	%p74, %r521, %r545;
	max.s32 	%r551, %r644, %r522;
	selp.b32 	%r528, %r551, %r644, %p74;
	mov.b32 	%r529, 2;
	// begin inline asm
	shfl.sync.down.b32 %r527, %r528, %r529, %r545, %r546;
	// end inline asm
	add.s32 	%r552, %r521, 2;
	setp.gt.s32 	%p75, %r552, %r545;
	max.s32 	%r553, %r528, %r527;
	selp.b32 	%r533, %r528, %r553, %p75;
	mov.b32 	%r534, 4;
	// begin inline asm
	shfl.sync.down.b32 %r532, %r533, %r534, %r545, %r546;
	// end inline asm
	add.s32 	%r554, %r521, 4;
	setp.gt.s32 	%p76, %r554, %r545;
	max.s32 	%r555, %r533, %r532;
	selp.b32 	%r538, %r533, %r555, %p76;
	mov.b32 	%r539, 8;
	// begin inline asm
	shfl.sync.down.b32 %r537, %r538, %r539, %r545, %r546;
	// end inline asm
	add.s32 	%r556, %r521, 8;
	setp.gt.s32 	%p77, %r556, %r545;
	max.s32 	%r557, %r538, %r537;
	selp.b32 	%r543, %r538, %r557, %p77;
	mov.b32 	%r544, 16;
	// begin inline asm
	shfl.sync.down.b32 %r542, %r543, %r544, %r545, %r546;
	// end inline asm
	add.s32 	%r558, %r521, 16;
	setp.gt.s32 	%p78, %r558, %r545;
	max.s32 	%r559, %r543, %r542;
	selp.b32 	%r686, %r543, %r559, %p78;
	setp.ne.s32 	%p79, %r521, 0;
	@%p79 bra 	$L__BB33_20;
	shr.u32 	%r560, %r1, 3;
	and.b32  	%r561, %r560, 124;
	mov.u32 	%r562, _ZZN3cub18CUB_300001_SM_10006detail6reduce28DeviceReduceSingleTileKernelINS2_10policy_hubIiyN4cuda3__47maximumIiEEE10Policy1000EPiSB_iS8_iiNS5_3std3__410__identityEEEvT0_T1_T2_T3_T4_T6_E12temp_storage;
	add.s32 	%r563, %r562, %r561;
	st.shared.u32 	[%r563+8], %r686;
$L__BB33_20:
	bar.sync 	0;
	setp.ne.s32 	%p80, %r1, 0;
	@%p80 bra 	$L__BB33_72;
	setp.gt.s32 	%p81, %r124, 32;
	ld.shared.u32 	%r564, [_ZZN3cub18CUB_300001_SM_10006detail6reduce28DeviceReduceSingleTileKernelINS2_10policy_hubIiyN4cuda3__47maximumIiEEE10Policy1000EPiSB_iS8_iiNS5_3std3__410__identityEEEvT0_T1_T2_T3_T4_T6_E12temp_storage+12];
	max.s32 	%r565, %r686, %r564;
	selp.b32 	%r566, %r565, %r686, %p81;
	setp.gt.s32 	%p82, %r124, 64;
	ld.shared.u32 	%r567, [_ZZN3cub18CUB_300001_SM_10006detail6reduce28DeviceReduceSingleTileKernelINS2_10policy_hubIiyN4cuda3__47maximumIiEEE10Policy1000EPiSB_iS8_iiNS5_3std3__410__identityEEEvT0_T1_T2_T3_T4_T6_E12temp_storage+16];
	max.s32 	%r568, %r566, %r567;
	selp.b32 	%r569, %r568, %r566, %p82;
	setp.gt.s32 	%p83, %r124, 96;
	ld.shared.u32 	%r570, [_ZZN3cub18CUB_300001_SM_10006detail6reduce28DeviceReduceSingleTileKernelINS2_10policy_hubIiyN4cuda3__47maximumIiEEE10Policy1000EPiSB_iS8_iiNS5_3std3__410__identityEEEvT0_T1_T2_T3_T4_T6_E12temp_storage+20];
	max.s32 	%r571, %r569, %r570;
	selp.b32 	%r572, %r571, %r569, %p83;
	setp.gt.s32 	%p84, %r124, 128;
	ld.shared.u32 	%r573, [_ZZN3cub18CUB_300001_SM_10006detail6reduce28DeviceReduceSingleTileKernelINS2_10policy_hubIiyN4cuda3__47maximumIiEEE10Policy1000EPiSB_iS8_iiNS5_3std3__410__identityEEEvT0_T1_T2_T3_T4_T6_E12temp_storage+24];
	max.s32 	%r574, %r572, %r573;
	selp.b32 	%r575, %r574, %r572, %p84;
	setp.gt.s32 	%p85, %r124, 160;
	ld.shared.u32 	%r576, [_ZZN3cub18CUB_300001_SM_10006detail6reduce28DeviceReduceSingleTileKernelINS2_10policy_hubIiyN4cuda3__47maximumIiEEE10Policy1000EPiSB_iS8_iiNS5_3std3__410__identityEEEvT0_T1_T2_T3_T4_T6_E12temp_storage+28];
	max.s32 	%r577, %r575, %r576;
	selp.b32 	%r578, %r577, %r575, %p85;
	setp.gt.s32 	%p86, %r124, 192;
	ld.shared.u32 	%r579, [_ZZN3cub18CUB_300001_SM_10006detail6reduce28DeviceReduceSingleTileKernelINS2_10policy_hubIiyN4cuda3__47maximumIiEEE10Policy1000EPiSB_iS8_iiNS5_3std3__410__identityEEEvT0_T1_T2_T3_T4_T6_E12temp_storage+32];
	max.s32 	%r580, %r578, %r579;
	selp.b32 	%r581, %r580, %r578, %p86;
	setp.gt.s32 	%p87, %r124, 224;
	ld.shared.u32 	%r582, [_ZZN3cub18CUB_300001_SM_10006detail6reduce28DeviceReduceSingleTileKernelINS2_10policy_hubIiyN4cuda3__47maximumIiEEE10Policy1000EPiSB_iS8_iiNS5_3std3__410__identityEEEvT0_T1_T2_T3_T4_T6_E12temp_storage+36];
	max.s32 	%r583, %r581, %r582;
	selp.b32 	%r686, %r583, %r581, %p87;
	bra.uni 	$L__BB33_72;
$L__BB33_22:
	mov.u32 	%r27, %tid.x;
	shl.b32 	%r379, %r27, 2;
	mul.wide.u32 	%rd86, %r379, 4;
	add.s64 	%rd76, %rd16, %rd86;
	// begin inline asm
	ld.global.nc.v2.u64 {%rd74, %rd75}, [%rd76];
	// end inline asm
	mov.b64 	{%r380, %r381}, %rd75;
	mov.b64 	{%r382, %r383}, %rd74;
	add.s64 	%rd79, %rd76, 4096;
	// begin inline asm
	ld.global.nc.v2.u64 {%rd77, %rd78}, [%rd79];
	// end inline asm
	mov.b64 	{%r384, %r385}, %rd78;
	mov.b64 	{%r386, %r387}, %rd77;
	add.s64 	%rd82, %rd76, 8192;
	// begin inline asm
	ld.global.nc.v2.u64 {%rd80, %rd81}, [%rd82];
	// end inline asm
	mov.b64 	{%r388, %r389}, %rd81;
	mov.b64 	{%r390, %r391}, %rd80;
	add.s64 	%rd85, %rd76, 12288;
	// begin inline asm
	ld.global.nc.v2.u64 {%rd83, %rd84}, [%rd85];
	// end inline asm
	mov.b64 	{%r392, %r393}, %rd84;
	mov.b64 	{%r394, %r395}, %rd83;
	max.s32 	%r396, %r382, %r383;
	max.s32 	%r397, %r396, %r380;
	max.s32 	%r398, %r381, %r386;
	max.s32 	%r399, %r398, %r387;
	max.s32 	%r400, %r384, %r385;
	max.s32 	%r401, %r400, %r390;
	max.s32 	%r402, %r391, %r388;
	max.s32 	%r403, %r402, %r389;
	max.s32 	%r404, %r394, %r395;
	max.s32 	%r405, %r404, %r392;
	max.s32 	%r406, %r397, %r399;
	max.s32 	%r407, %r406, %r401;
	max.s32 	%r408, %r403, %r405;
	max.s32 	%r409, %r408, %r393;
	max.s32 	%r659, %r407, %r409;
	setp.lt.u32 	%p50, %r124, 8192;
	mov.b32 	%r648, 4096;
	@%p50 bra 	$L__BB33_26;
	add.s32 	%r29, %r124, -4096;
	mov.b32 	%r648, 4096;
$L__BB33_24:
	mul.wide.s32 	%rd99, %r648, 4;
	add.s64 	%rd89, %rd76, %rd99;
	// begin inline asm
	ld.global.nc.v2.u64 {%rd87, %rd88}, [%rd89];
	// end inline asm
	mov.b64 	{%r411, %r412}, %rd88;
	mov.b64 	{%r413, %r414}, %rd87;
	add.s64 	%rd92, %rd89, 4096;
	// begin inline asm
	ld.global.nc.v2.u64 {%rd90, %rd91}, [%rd92];
	// end inline asm
	mov.b64 	{%r415, %r416}, %rd91;
	mov.b64 	{%r417, %r418}, %rd90;
	add.s64 	%rd95, %rd89, 8192;
	// begin inline asm
	ld.global.nc.v2.u64 {%rd93, %rd94}, [%rd95];
	// end inline asm
	mov.b64 	{%r419, %r420}, %rd94;
	mov.b64 	{%r421, %r422}, %rd93;
	add.s64 	%rd98, %rd89, 12288;
	// begin inline asm
	ld.global.nc.v2.u64 {%rd96, %rd97}, [%rd98];
	// end inline asm
	mov.b64 	{%r423, %r424}, %rd97;
	mov.b64 	{%r425, %r426}, %rd96;
	max.s32 	%r427, %r659, %r413;
	max.s32 	%r428, %r427, %r414;
	max.s32 	%r429, %r411, %r412;
	max.s32 	%r430, %r429, %r417;
	max.s32 	%r431, %r418, %r415;
	max.s32 	%r432, %r431, %r416;
	max.s32 	%r433, %r421, %r422;
	max.s32 	%r434, %r433, %r419;
	max.s32 	%r435, %r420, %r425;
	max.s32 	%r436, %r435, %r426;
	max.s32 	%r437, %r423, %r424;
	max.s32 	%r438, %r428, %r430;
	max.s32 	%r439, %r438, %r432;
	max.s32 	%r440, %r434, %r436;
	max.s32 	%r441, %r440, %r437;
	max.s32 	%r659, %r439, %r441;
	sub.s32 	%r442, %r124, %r648;
	setp.lt.s32 	%p51, %r442, 4096;
	@%p51 bra 	$L__BB33_34;
	add.s32 	%r648, %r648, 4096;
	setp.le.s32 	%p52, %r648, %r29;
	@%p52 bra 	$L__BB33_24;
$L__BB33_26:
	setp.le.s32 	%p53, %r124, %r648;
	@%p53 bra 	$L__BB33_34;
	sub.s32 	%r36, %r124, %r648;
	setp.ge.s32 	%p54, %r27, %r36;
	@%p54 bra 	$L__BB33_34;
	not.b32 	%r444, %r27;
	add.s32 	%r445, %r124, %r444;
	sub.s32 	%r37, %r445, %r648;
	and.b32  	%r446, %r37, 768;
	setp.eq.s32 	%p55, %r446, 768;
	mov.u32 	%r653, %r27;
	@%p55 bra 	$L__BB33_31;
	add.s32 	%r650, %r27, %r648;
	shr.u32 	%r447, %r37, 8;
	add.s32 	%r448, %r447, 1;
	and.b32  	%r449, %r448, 3;
	neg.s32 	%r649, %r449;
	mov.u32 	%r653, %r27;
$L__BB33_30:
	.pragma "nounroll";
	mul.wide.u32 	%rd101, %r650, 4;
	add.s64 	%rd100, %rd16, %rd101;
	// begin inline asm
	ld.global.nc.u32 %r450, [%rd100];
	// end inline asm
	max.s32 	%r659, %r659, %r450;
	add.s32 	%r653, %r653, 256;
	add.s32 	%r650, %r650, 256;
	add.s32 	%r649, %r649, 1;
	setp.ne.s32 	%p56, %r649, 0;
	@%p56 bra 	$L__BB33_30;
$L__BB33_31:
	setp.lt.u32 	%p57, %r37, 768;
	@%p57 bra 	$L__BB33_34;
	cvt.u64.u32 	%rd102, %r653;
	cvt.u64.u32 	%rd103, %r648;
	add.s64 	%rd104, %rd102, %rd103;
	shl.b64 	%rd105, %rd104, 2;
	add.s64 	%rd106, %rd105, %rd16;
	add.s64 	%rd122, %rd106, 2048;
	add.s32 	%r656, %r653, %r648;
$L__BB33_33:
	mul.wide.u32 	%rd111, %r656, 4;
	add.s64 	%rd107, %rd16, %rd111;
	// begin inline asm
	ld.global.nc.u32 %r451, [%rd107];
	// end inline asm
	max.s32 	%r455, %r659, %r451;
	add.s64 	%rd108, %rd122, -1024;
	// begin inline asm
	ld.global.nc.u32 %r452, [%rd108];
	// end inline asm
	max.s32 	%r456, %r455, %r452;
	// begin inline asm
	ld.global.nc.u32 %r453, [%rd122];
	// end inline asm
	max.s32 	%r457, %r456, %r453;
	add.s64 	%rd110, %rd122, 1024;
	// begin inline asm
	ld.global.nc.u32 %r454, [%rd110];
	// end inline asm
	max.s32 	%r659, %r457, %r454;
	add.s32 	%r653, %r653, 1024;
	add.s64 	%rd122, %rd122, 4096;
	add.s32 	%r656, %r656, 1024;
	setp.lt.s32 	%p58, %r653, %r36;
	@%p58 bra 	$L__BB33_33;
$L__BB33_34:
	// begin inline asm
	mov.u32 %r458, %laneid;
	// end inline asm
	mov.b32 	%r461, 1;
	mov.b32 	%r482, 31;
	mov.b32 	%r483, -1;
	// begin inline asm
	shfl.sync.down.b32 %r459, %r659, %r461, %r482, %r483;
	// end inline asm
	setp.gt.s32 	%p59, %r458, 30;
	max.s32 	%r484, %r659, %r459;
	selp.b32 	%r465, %r659, %r484, %p59;
	mov.b32 	%r466, 2;
	// begin inline asm
	shfl.sync.down.b32 %r464, %r465, %r466, %r482, %r483;
	// end inline asm
	setp.gt.s32 	%p60, %r458, 29;
	max.s32 	%r485, %r465, %r464;
	selp.b32 	%r470, %r465, %r485, %p60;
	mov.b32 	%r471, 4;
	// begin inline asm
	shfl.sync.down.b32 %r469, %r470, %r471, %r482, %r483;
	// end inline asm
	setp.gt.s32 	%p61, %r458, 27;
	max.s32 	%r486, %r470, %r469;
	selp.b32 	%r475, %r470, %r486, %p61;
	mov.b32 	%r476, 8;
	// begin inline asm
	shfl.sync.down.b32 %r474, %r475, %r476, %r482, %r483;
	// end inline asm
	setp.gt.s32 	%p62, %r458, 23;
	max.s32 	%r487, %r475, %r474;
	selp.b32 	%r480, %r475, %r487, %p62;
	mov.b32 	%r481, 16;
	// begin inline asm
	shfl.sync.down.b32 %r479, %r480, %r481, %r482, %r483;
	// end inline asm
	setp.gt.s32 	%p63, %r458, 15;
	max.s32 	%r59, %r480, %r479;
	selp.b32 	%r686, %r480, %r59, %p63;
	setp.ne.s32 	%p64, %r458, 0;
	@%p64 bra 	$L__BB33_36;
	shr.u32 	%r488, %r27, 3;
	and.b32  	%r489, %r488, 124;
	mov.u32 	%r490, _ZZN3cub18CUB_300001_SM_10006detail6reduce28DeviceReduceSingleTileKernelINS2_10policy_hubIiyN4cuda3__47maximumIiEEE10Policy1000EPiSB_iS8_iiNS5_3std3__410__identityEEEvT0_T1_T2_T3_T4_T6_E12temp_storage;
	add.s32 	%r491, %r490, %r489;
	st.shared.u32 	[%r491+8], %r59;
$L__BB33_36:
	bar.sync 	0;
	setp.ne.s32 	%p65, %r27, 0;
	@%p65 bra 	$L__BB33_72;
	ld.shared.u32 	%r492, [_ZZN3cub18CUB_300001_SM_10006detail6reduce28DeviceReduceSingleTileKernelINS2_10policy_hubIiyN4cuda3__47maximumIiEEE10Policy1000EPiSB_iS8_iiNS5_3std3__410__identityEEEvT0_T1_T2_T3_T4_T6_E12temp_storage+12];
	max.s32 	%r493, %r686, %r492;
	ld.shared.u32 	%r494, [_ZZN3cub18CUB_300001_SM_10006detail6reduce28DeviceReduceSingleTileKernelINS2_10policy_hubIiyN4cuda3__47maximumIiEEE10Policy1000EPiSB_iS8_iiNS5_3std3__410__identityEEEvT0_T1_T2_T3_T4_T6_E12temp_storage+16];
	max.s32 	%r495, %r493, %r494;
	ld.shared.u32 	%r496, [_ZZN3cub18CUB_300001_SM_10006detail6reduce28DeviceReduceSingleTileKernelINS2_10policy_hubIiyN4cuda3__47maximumIiEEE10Policy1000EPiSB_iS8_iiNS5_3std3__410__identityEEEvT0_T1_T2_T3_T4_T6_E12temp_storage+20];
	max.s32 	%r497, %r495, %r496;
	ld.shared.u32 	%r498, [_ZZN3cub18CUB_300001_SM_10006detail6reduce28DeviceReduceSingleTileKernelINS2_10policy_hubIiyN4cuda3__47maximumIiEEE10Policy1000EPiSB_iS8_iiNS5_3std3__410__identityEEEvT0_T1_T2_T3_T4_T6_E12temp_storage+24];
	max.s32 	%r499, %r497, %r498;
	ld.shared.u32 	%r500, [_ZZN3cub18CUB_300001_SM_10006detail6reduce28DeviceReduceSingleTileKernelINS2_10policy_hubIiyN4cuda3__47maximumIiEEE10Policy1000EPiSB_iS8_iiNS5_3std3__410__identityEEEvT0_T1_T2_T3_T4_T6_E12temp_storage+28];
	max.s32 	%r501, %r499, %r500;
	ld.shared.u32 	%r502, [_ZZN3cub18CUB_300001_SM_10006detail6reduce28DeviceReduceSingleTileKernelINS2_10policy_hubIiyN4cuda3__47maximumIiEEE10Policy1000EPiSB_iS8_iiNS5_3std3__410__identityEEEvT0_T1_T2_T3_T4_T6_E12temp_storage+32];
	max.s32 	%r503, %r501, %r502;
	ld.shared.u32 	%r504, [_ZZN3cub18CUB_300001_SM_10006detail6reduce28DeviceReduceSingleTileKernelINS2_10policy_hubIiyN4cuda3__47maximumIiEEE10Policy1000EPiSB_iS8_iiNS5_3std3__410__identityEEEvT0_T1_T2_T3_T4_T6_E12temp_storage+36];
	max.s32 	%r686, %r503, %r504;
	bra.uni 	$L__BB33_72;
$L__BB33_38:
	setp.gt.s32 	%p3, %r124, 4095;
	@%p3 bra 	$L__BB33_56;
	mov.u32 	%r62, %tid.x;
	setp.ge.s32 	%p20, %r62, %r124;
	mov.b32 	%r670, 0;
	mov.u32 	%r665, %r62;
	@%p20 bra 	$L__BB33_41;
	mul.wide.u32 	%rd66, %r62, 4;
	add.s64 	%rd65, %rd16, %rd66;
	// begin inline asm
	ld.global.nc.u32 %r670, [%rd65];
	// end inline asm
	add.s32 	%r665, %r62, 256;
$L__BB33_41:
	setp.ge.s32 	%p21, %r665, %r124;
	@%p21 bra 	$L__BB33_47;
	not.b32 	%r255, %r665;
	add.s32 	%r67, %r124, %r255;
	and.b32  	%r256, %r67, 768;
	setp.eq.s32 	%p22, %r256, 768;
	@%p22 bra 	$L__BB33_45;
	mul.wide.u32 	%rd67, %r665, 4;
	add.s64 	%rd123, %rd16, %rd67;
	shr.u32 	%r257, %r67, 8;
	add.s32 	%r258, %r257, 1;
	and.b32  	%r259, %r258, 3;
	neg.s32 	%r662, %r259;
$L__BB33_44:
	.pragma "nounroll";
	// begin inline asm
	ld.global.nc.u32 %r260, [%rd123];
	// end inline asm
	max.s32 	%r670, %r670, %r260;
	add.s32 	%r665, %r665, 256;
	add.s64 	%rd123, %rd123, 1024;
	add.s32 	%r662, %r662, 1;
	setp.ne.s32 	%p23, %r662, 0;
	@%p23 bra 	$L__BB33_44;
$L__BB33_45:
	setp.lt.u32 	%p24, %r67, 768;
	@%p24 bra 	$L__BB33_47;
$L__BB33_46:
	mul.wide.s32 	%rd73, %r665, 4;
	add.s64 	%rd69, %rd16, %rd73;
	// begin inline asm
	ld.global.nc.u32 %r261, [%rd69];
	// end inline asm
	max.s32 	%r265, %r670, %r261;
	add.s64 	%rd70, %rd69, 1024;
	// begin inline asm
	ld.global.nc.u32 %r262, [%rd70];
	// end inline asm
	max.s32 	%r266, %r265, %r262;
	add.s64 	%rd71, %rd69, 2048;
	// begin inline asm
	ld.global.nc.u32 %r263, [%rd71];
	// end inline asm
	max.s32 	%r267, %r266, %r263;
	add.s64 	%rd72, %rd69, 3072;
	// begin inline asm
	ld.global.nc.u32 %r264, [%rd72];
	// end inline asm
	max.s32 	%r670, %r267, %r264;
	add.s32 	%r665, %r665, 1024;
	setp.lt.s32 	%p25, %r665, %r124;
	@%p25 bra 	$L__BB33_46;
$L__BB33_47:
	setp.lt.s32 	%p26, %r124, 256;
	@%p26 bra 	$L__BB33_52;
	// begin inline asm
	mov.u32 %r331, %laneid;
	// end inline asm
	mov.b32 	%r334, 1;
	mov.b32 	%r355, 31;
	mov.b32 	%r356, -1;
	// begin inline asm
	shfl.sync.down.b32 %r332, %r670, %r334, %r355, %r356;
	// end inline asm
	setp.gt.s32 	%p42, %r331, 30;
	max.s32 	%r357, %r670, %r332;
	selp.b32 	%r338, %r670, %r357, %p42;
	mov.b32 	%r339, 2;
	// begin inline asm
	shfl.sync.down.b32 %r337, %r338, %r339, %r355, %r356;
	// end inline asm
	setp.gt.s32 	%p43, %r331, 29;
	max.s32 	%r358, %r338, %r337;
	selp.b32 	%r343, %r338, %r358, %p43;
	mov.b32 	%r344, 4;
	// begin inline asm
	shfl.sync.down.b32 %r342, %r343, %r344, %r355, %r356;
	// end inline asm
	setp.gt.s32 	%p44, %r331, 27;
	max.s32 	%r359, %r343, %r342;
	selp.b32 	%r348, %r343, %r359, %p44;
	mov.b32 	%r349, 8;
	// begin inline asm
	shfl.sync.down.b32 %r347, %r348, %r349, %r355, %r356;
	// end inline asm
	setp.gt.s32 	%p45, %r331, 23;
	max.s32 	%r360, %r348, %r347;
	selp.b32 	%r353, %r348, %r360, %p45;
	mov.b32 	%r354, 16;
	// begin inline asm
	shfl.sync.down.b32 %r352, %r353, %r354, %r355, %r356;
	// end inline asm
	setp.gt.s32 	%p46, %r331, 15;
	max.s32 	%r83, %r353, %r352;
	selp.b32 	%r686, %r353, %r83, %p46;
	setp.ne.s32 	%p47, %r331, 0;
	@%p47 bra 	$L__BB33_50;
	shr.u32 	%r361, %r62, 3;
	and.b32  	%r362, %r361, 124;
	mov.u32 	%r363, _ZZN3cub18CUB_300001_SM_10006detail6reduce28DeviceReduceSingleTileKernelINS2_10policy_hubIiyN4cuda3__47maximumIiEEE10Policy1000EPiSB_iS8_iiNS5_3std3__410__identityEEEvT0_T1_T2_T3_T4_T6_E12temp_storage;
	add.s32 	%r364, %r363, %r362;
	st.shared.u32 	[%r364+8], %r83;
$L__BB33_50:
	bar.sync 	0;
	setp.ne.s32 	%p48, %r62, 0;
	@%p48 bra 	$L__BB33_72;
	ld.shared.u32 	%r365, [_ZZN3cub18CUB_300001_SM_10006detail6reduce28DeviceReduceSingleTileKernelINS2_10policy_hubIiyN4cuda3__47maximumIiEEE10Policy1000EPiSB_iS8_iiNS5_3std3__410__identityEEEvT0_T1_T2_T3_T4_T6_E12temp_storage+12];
	max.s32 	%r366, %r686, %r365;
	ld.shared.u32 	%r367, [_ZZN3cub18CUB_300001_SM_10006detail6reduce28DeviceReduceSingleTileKernelINS2_10policy_hubIiyN4cuda3__47maximumIiEEE10Policy1000EPiSB_iS8_iiNS5_3std3__410__identityEEEvT0_T1_T2_T3_T4_T6_E12temp_storage+16];
	max.s32 	%r368, %r366, %r367;
	ld.shared.u32 	%r369, [_ZZN3cub18CUB_300001_SM_10006detail6reduce28DeviceReduceSingleTileKernelINS2_10policy_hubIiyN4cuda3__47maximumIiEEE10Policy1000EPiSB_iS8_iiNS5_3std3__410__identityEEEvT0_T1_T2_T3_T4_T6_E12temp_storage+20];
	max.s32 	%r370, %r368, %r369;
	ld.shared.u32 	%r371, [_ZZN3cub18CUB_300001_SM_10006detail6reduce28DeviceReduceSingleTileKernelINS2_10policy_hubIiyN4cuda3__47maximumIiEEE10Policy1000EPiSB_iS8_iiNS5_3std3__410__identityEEEvT0_T1_T2_T3_T4_T6_E12temp_storage+24];
	max.s32 	%r372, %r370, %r371;
	ld.shared.u32 	%r373, [_ZZN3cub18CUB_300001_SM_10006detail6reduce28DeviceReduceSingleTileKernelINS2_10policy_hubIiyN4cuda3__47maximumIiEEE10Policy1000EPiSB_iS8_iiNS5_3std3__410__identityEEEvT0_T1_T2_T3_T4_T6_E12temp_storage+28];
	max.s32 	%r374, %r372, %r373;
	ld.shared.u32 	%r375, [_ZZN3cub18CUB_300001_SM_10006detail6reduce28DeviceReduceSingleTileKernelINS2_10policy_hubIiyN4cuda3__47maximumIiEEE10Policy1000EPiSB_iS8_iiNS5_3std3__410__identityEEEvT0_T1_T2_T3_T4_T6_E12temp_storage+32];
	max.s32 	%r376, %r374, %r375;
	ld.shared.u32 	%r377, [_ZZN3cub18CUB_300001_SM_10006detail6reduce28DeviceReduceSingleTileKernelINS2_10policy_hubIiyN4cuda3__47maximumIiEEE10Policy1000EPiSB_iS8_iiNS5_3std3__410__identityEEEvT0_T1_T2_T3_T4_T6_E12temp_storage+36];
	max.s32 	%r686, %r376, %r377;
	bra.uni 	$L__BB33_72;
$L__BB33_52:
	// begin inline asm
	mov.u32 %r268, %laneid;
	// end inline asm
	and.b32  	%r294, %r62, 992;
	add.s32 	%r295, %r294, 32;
	setp.gt.s32 	%p27, %r295, %r124;
	not.b32 	%r296, %r294;
	add.s32 	%r297, %r124, %r296;
	selp.b32 	%r292, %r297, 31, %p27;
	mov.b32 	%r271, 1;
	mov.b32 	%r293, -1;
	// begin inline asm
	shfl.sync.down.b32 %r269, %r670, %r271, %r292, %r293;
	// end inline asm
	setp.lt.s32 	%p28, %r268, %r292;
	max.s32 	%r298, %r670, %r269;
	selp.b32 	%r275, %r298, %r670, %p28;
	mov.b32 	%r276, 2;
	// begin inline asm
	shfl.sync.down.b32 %r274, %r275, %r276, %r292, %r293;
	// end inline asm
	add.s32 	%r299, %r268, 2;
	setp.gt.s32 	%p29, %r299, %r292;
	max.s32 	%r300, %r275, %r274;
	selp.b32 	%r280, %r275, %r300, %p29;
	mov.b32 	%r281, 4;
	// begin inline asm
	shfl.sync.down.b32 %r279, %r280, %r281, %r292, %r293;
	// end inline asm
	add.s32 	%r301, %r268, 4;
	setp.gt.s32 	%p30, %r301, %r292;
	max.s32 	%r302, %r280, %r279;
	selp.b32 	%r285, %r280, %r302, %p30;
	mov.b32 	%r286, 8;
	// begin inline asm
	shfl.sync.down.b32 %r284, %r285, %r286, %r292, %r293;
	// end inline asm
	add.s32 	%r303, %r268, 8;
	setp.gt.s32 	%p31, %r303, %r292;
	max.s32 	%r304, %r285, %r284;
	selp.b32 	%r290, %r285, %r304, %p31;
	mov.b32 	%r291, 16;
	// begin inline asm
	shfl.sync.down.b32 %r289, %r290, %r291, %r292, %r293;
	// end inline asm
	add.s32 	%r305, %r268, 16;
	setp.gt.s32 	%p32, %r305, %r292;
	max.s32 	%r306, %r290, %r289;
	selp.b32 	%r686, %r290, %r306, %p32;
	setp.ne.s32 	%p33, %r268, 0;
	@%p33 bra 	$L__BB33_54;
	shr.u32 	%r307, %r62, 3;
	and.b32  	%r308, %r307, 124;
	mov.u32 	%r309, _ZZN3cub18CUB_300001_SM_10006detail6reduce28DeviceReduceSingleTileKernelINS2_10policy_hubIiyN4cuda3__47maximumIiEEE10Policy1000EPiSB_iS8_iiNS5_3std3__410__identityEEEvT0_T1_T2_T3_T4_T6_E12temp_storage;
	add.s32 	%r310, %r309, %r308;
	st.shared.u32 	[%r310+8], %r686;
$L__BB33_54:
	bar.sync 	0;
	setp.ne.s32 	%p34, %r62, 0;
	@%p34 bra 	$L__BB33_72;
	setp.gt.s32 	%p35, %r124, 32;
	ld.shared.u32 	%r311, [_ZZN3cub18CUB_300001_SM_10006detail6reduce28DeviceReduceSingleTileKernelINS2_10policy_hubIiyN4cuda3__47maximumIiEEE10Policy1000EPiSB_iS8_iiNS5_3std3__410__identityEEEvT0_T1_T2_T3_T4_T6_E12temp_storage+12];
	max.s32 	%r312, %r686, %r311;
	selp.b32 	%r313, %r312, %r686, %p35;
	setp.gt.s32 	%p36, %r124, 64;
	ld.shared.u32 	%r314, [_ZZN3cub18CUB_300001_SM_10006detail6reduce28DeviceReduceSingleTileKernelINS2_10policy_hubIiyN4cuda3__47maximumIiEEE10Policy1000EPiSB_iS8_iiNS5_3std3__410__identityEEEvT0_T1_T2_T3_T4_T6_E12temp_storage+16];
	max.s32 	%r315, %r313, %r314;
	selp.b32 	%r316, %r315, %r313, %p36;
	setp.gt.s32 	%p37, %r124, 96;
	ld.shared.u32 	%r317, [_ZZN3cub18CUB_300001_SM_10006detail6reduce28DeviceReduceSingleTileKernelINS2_10policy_hubIiyN4cuda3__47maximumIiEEE10Policy1000EPiSB_iS8_iiNS5_3std3__410__identityEEEvT0_T1_T2_T3_T4_T6_E12temp_storage+20];
	max.s32 	%r318, %r316, %r317;
	selp.b32 	%r319, %r318, %r316, %p37;
	setp.gt.s32 	%p38, %r124, 128;
	ld.shared.u32 	%r320, [_ZZN3cub18CUB_300001_SM_10006detail6reduce28DeviceReduceSingleTileKernelINS2_10policy_hubIiyN4cuda3__47maximumIiEEE10Policy1000EPiSB_iS8_iiNS5_3std3__410__identityEEEvT0_T1_T2_T3_T4_T6_E12temp_storage+24];
	max.s32 	%r321, %r319, %r320;
	selp.b32 	%r322, %r321, %r319, %p38;
	setp.gt.s32 	%p39, %r124, 160;
	ld.shared.u32 	%r323, [_ZZN3cub18CUB_300001_SM_10006detail6reduce28DeviceReduceSingleTileKernelINS2_10policy_hubIiyN4cuda3__47maximumIiEEE10Policy1000EPiSB_iS8_iiNS5_3std3__410__identityEEEvT0_T1_T2_T3_T4_T6_E12temp_storage+28];
	max.s32 	%r324, %r322, %r323;
	selp.b32 	%r325, %r324, %r322, %p39;
	setp.gt.s32 	%p40, %r124, 192;
	ld.shared.u32 	%r326, [_ZZN3cub18CUB_300001_SM_10006detail6reduce28DeviceReduceSingleTileKernelINS2_10policy_hubIiyN4cuda3__47maximumIiEEE10Policy1000EPiSB_iS8_iiNS5_3std3__410__identityEEEvT0_T1_T2_T3_T4_T6_E12temp_storage+32];
	max.s32 	%r327, %r325, %r326;
	selp.b32 	%r328, %r327, %r325, %p40;
	setp.gt.s32 	%p41, %r124, 224;
	ld.shared.u32 	%r329, [_ZZN3cub18CUB_300001_SM_10006detail6reduce28DeviceReduceSingleTileKernelINS2_10policy_hubIiyN4cuda3__47maximumIiEEE10Policy1000EPiSB_iS8_iiNS5_3std3__410__identityEEEvT0_T1_T2_T3_T4_T6_E12temp_storage+36];
	max.s32 	%r330, %r328, %r329;
	selp.b32 	%r686, %r330, %r328, %p41;
	bra.uni 	$L__BB33_72;
$L__BB33_56:
	mov.u32 	%r88, %tid.x;
	mul.wide.u32 	%rd35, %r88, 4;
	add.s64 	%rd19, %rd16, %rd35;
	// begin inline asm
	ld.global.nc.u32 %r126, [%rd19];
	// end inline asm
	add.s64 	%rd20, %rd19, 1024;
	// begin inline asm
	ld.global.nc.u32 %r127, [%rd20];
	// end inline asm
	add.s64 	%rd21, %rd19, 2048;
	// begin inline asm
	ld.global.nc.u32 %r128, [%rd21];
	// end inline asm
	add.s64 	%rd22, %rd19, 3072;
	// begin inline asm
	ld.global.nc.u32 %r129, [%rd22];
	// end inline asm
	add.s64 	%rd23, %rd19, 4096;
	// begin inline asm
	ld.global.nc.u32 %r130, [%rd23];
	// end inline asm
	add.s64 	%rd24, %rd19, 5120;
	// begin inline asm
	ld.global.nc.u32 %r131, [%rd24];
	// end inline asm
	add.s64 	%rd25, %rd19, 6144;
	// begin inline asm
	ld.global.nc.u32 %r132, [%rd25];
	// end inline asm
	add.s64 	%rd26, %rd19, 7168;
	// begin inline asm
	ld.global.nc.u32 %r133, [%rd26];
	// end inline asm
	add.s64 	%rd27, %rd19, 8192;
	// begin inline asm
	ld.global.nc.u32 %r134, [%rd27];
	// end inline asm
	add.s64 	%rd28, %rd19, 9216;
	// begin inline asm
	ld.global.nc.u32 %r135, [%rd28];
	// end inline asm
	add.s64 	%rd29, %rd19, 10240;
	// begin inline asm
	ld.global.nc.u32 %r136, [%rd29];
	// end inline asm
	add.s64 	%rd30, %rd19, 11264;
	// begin inline asm
	ld.global.nc.u32 %r137, [%rd30];
	// end inline asm
	add.s64 	%rd31, %rd19, 12288;
	// begin inline asm
	ld.global.nc.u32 %r138, [%rd31];
	// end inline asm
	add.s64 	%rd32, %rd19, 13312;
	// begin inline asm
	ld.global.nc.u32 %r139, [%rd32];
	// end inline asm
	add.s64 	%rd33, %rd19, 14336;
	// begin inline asm
	ld.global.nc.u32 %r140, [%rd33];
	// end inline asm
	add.s64 	%rd34, %rd19, 15360;
	// begin inline asm
	ld.global.nc.u32 %r141, [%rd34];
	// end inline asm
	max.s32 	%r143, %r126, %r127;
	max.s32 	%r144, %r143, %r128;
	max.s32 	%r145, %r129, %r130;
	max.s32 	%r146, %r145, %r131;
	max.s32 	%r147, %r132, %r133;
	max.s32 	%r148, %r147, %r134;
	max.s32 	%r149, %r135, %r136;
	max.s32 	%r150, %r149, %r137;
	max.s32 	%r151, %r138, %r139;
	max.s32 	%r152, %r151, %r140;
	max.s32 	%r153, %r144, %r146;
	max.s32 	%r154, %r153, %r148;
	max.s32 	%r155, %r150, %r152;
	max.s32 	%r156, %r155, %r141;
	max.s32 	%r685, %r154, %r156;
	setp.lt.u32 	%p4, %r124, 8192;
	mov.b32 	%r674, 4096;
	@%p4 bra 	$L__BB33_60;
	add.s32 	%r90, %r124, -4096;
	mov.b32 	%r674, 4096;
$L__BB33_58:
	mul.wide.s32 	%rd52, %r674, 4;
	add.s64 	%rd36, %rd19, %rd52;
	// begin inline asm
	ld.global.nc.u32 %r158, [%rd36];
	// end inline asm
	add.s64 	%rd37, %rd36, 1024;
	// begin inline asm
	ld.global.nc.u32 %r159, [%rd37];
	// end inline asm
	add.s64 	%rd38, %rd36, 2048;
	// begin inline asm
	ld.global.nc.u32 %r160, [%rd38];
	// end inline asm
	add.s64 	%rd39, %rd36, 3072;
	// begin inline asm
	ld.global.nc.u32 %r161, [%rd39];
	// end inline asm
	add.s64 	%rd40, %rd36, 4096;
	// begin inline asm
	ld.global.nc.u32 %r162, [%rd40];
	// end inline asm
	add.s64 	%rd41, %rd36, 5120;
	// begin inline asm
	ld.global.nc.u32 %r163, [%rd41];
	// end inline asm
	add.s64 	%rd42, %rd36, 6144;
	// begin inline asm
	ld.global.nc.u32 %r164, [%rd42];
	// end inline asm
	add.s64 	%rd43, %rd36, 7168;
	// begin inline asm
	ld.global.nc.u32 %r165, [%rd43];
	// end inline asm
	add.s64 	%rd44, %rd36, 8192;
	// begin inline asm
	ld.global.nc.u32 %r166, [%rd44];
	// end inline asm
	add.s64 	%rd45, %rd36, 9216;
	// begin inline asm
	ld.global.nc.u32 %r167, [%rd45];
	// end inline asm
	add.s64 	%rd46, %rd36, 10240;
	// begin inline asm
	ld.global.nc.u32 %r168, [%rd46];
	// end inline asm
	add.s64 	%rd47, %rd36, 11264;
	// begin inline asm
	ld.global.nc.u32 %r169, [%rd47];
	// end inline asm
	add.s64 	%rd48, %rd36, 12288;
	// begin inline asm
	ld.global.nc.u32 %r170, [%rd48];
	// end inline asm
	add.s64 	%rd49, %rd36, 13312;
	// begin inline asm
	ld.global.nc.u32 %r171, [%rd49];
	// end inline asm
	add.s64 	%rd50, %rd36, 14336;
	// begin inline asm
	ld.global.nc.u32 %r172, [%rd50];
	// end inline asm
	add.s64 	%rd51, %rd36, 15360;
	// begin inline asm
	ld.global.nc.u32 %r173, [%rd51];
	// end inline asm
	max.s32 	%r174, %r685, %r158;
	max.s32 	%r175, %r174, %r159;
	max.s32 	%r176, %r160, %r161;
	max.s32 	%r177, %r176, %r162;
	max.s32 	%r178, %r163, %r164;
	max.s32 	%r179, %r178, %r165;
	max.s32 	%r180, %r166, %r167;
	max.s32 	%r181, %r180, %r168;
	max.s32 	%r182, %r169, %r170;
	max.s32 	%r183, %r182, %r171;
	max.s32 	%r184, %r172, %r173;
	max.s32 	%r185, %r175, %r177;
	max.s32 	%r186, %r185, %r179;
	max.s32 	%r187, %r181, %r183;
	max.s32 	%r188, %r187, %r184;
	max.s32 	%r685, %r186, %r188;
	sub.s32 	%r189, %r124, %r674;
	setp.lt.s32 	%p5, %r189, 4096;
	@%p5 bra 	$L__BB33_68;
	add.s32 	%r674, %r674, 4096;
	setp.le.s32 	%p6, %r674, %r90;
	@%p6 bra 	$L__BB33_58;
$L__BB33_60:
	setp.le.s32 	%p7, %r124, %r674;
	@%p7 bra 	$L__BB33_68;
	sub.s32 	%r97, %r124, %r674;
	setp.ge.s32 	%p8, %r88, %r97;
	@%p8 bra 	$L__BB33_68;
	not.b32 	%r191, %r88;
	add.s32 	%r192, %r124, %r191;
	sub.s32 	%r98, %r192, %r674;
	and.b32  	%r193, %r98, 768;
	setp.eq.s32 	%p9, %r193, 768;
	mov.u32 	%r679, %r88;
	@%p9 bra 	$L__BB33_65;
	add.s32 	%r676, %r88, %r674;
	shr.u32 	%r194, %r98, 8;
	add.s32 	%r195, %r194, 1;
	and.b32  	%r196, %r195, 3;
	neg.s32 	%r675, %r196;
	mov.u32 	%r679, %r88;
$L__BB33_64:
	.pragma "nounroll";
	mul.wide.u32 	%rd54, %r676, 4;
	add.s64 	%rd53, %rd16, %rd54;
	// begin inline asm
	ld.global.nc.u32 %r197, [%rd53];
	// end inline asm
	max.s32 	%r685, %r685, %r197;
	add.s32 	%r679, %r679, 256;
	add.s32 	%r676, %r676, 256;
	add.s32 	%r675, %r675, 1;
	setp.ne.s32 	%p10, %r675, 0;
	@%p10 bra 	$L__BB33_64;
$L__BB33_65:
	setp.lt.u32 	%p11, %r98, 768;
	@%p11 bra 	$L__BB33_68;
	cvt.u64.u32 	%rd55, %r679;
	cvt.u64.u32 	%rd56, %r674;
	add.s64 	%rd57, %rd55, %rd56;
	shl.b64 	%rd58, %rd57, 2;
	add.s64 	%rd59, %rd58, %rd16;
	add.s64 	%rd124, %rd59, 2048;
	add.s32 	%r682, %r679, %r674;
$L__BB33_67:
	mul.wide.u32 	%rd64, %r682, 4;
	add.s64 	%rd60, %rd16, %rd64;
	// begin inline asm
	ld.global.nc.u32 %r198, [%rd60];
	// end inline asm
	max.s32 	%r202, %r685, %r198;
	add.s64 	%rd61, %rd124, -1024;
	// begin inline asm
	ld.global.nc.u32 %r199, [%rd61];
	// end inline asm
	max.s32 	%r203, %r202, %r199;
	// begin inline asm
	ld.global.nc.u32 %r200, [%rd124];
	// end inline asm
	max.s32 	%r204, %r203, %r200;
	add.s64 	%rd63, %rd124, 1024;
	// begin inline asm
	ld.global.nc.u32 %r201, [%rd63];
	// end inline asm
	max.s32 	%r685, %r204, %r201;
	add.s32 	%r679, %r679, 1024;
	add.s64 	%rd124, %rd124, 4096;
	add.s32 	%r682, %r682, 1024;
	setp.lt.s32 	%p12, %r679, %r97;
	@%p12 bra 	$L__BB33_67;
$L__BB33_68:
	// begin inline asm
	mov.u32 %r205, %laneid;
	// end inline asm
	mov.b32 	%r208, 1;
	mov.b32 	%r229, 31;
	mov.b32 	%r230, -1;
	// begin inline asm
	shfl.sync.down.b32 %r206, %r685, %r208, %r229, %r230;
	// end inline asm
	setp.gt.s32 	%p13, %r205, 30;
	max.s32 	%r231, %r685, %r206;
	selp.b32 	%r212, %r685, %r231, %p13;
	mov.b32 	%r213, 2;
	// begin inline asm
	shfl.sync.down.b32 %r211, %r212, %r213, %r229, %r230;
	// end inline asm
	setp.gt.s32 	%p14, %r205, 29;
	max.s32 	%r232, %r212, %r211;
	selp.b32 	%r217, %r212, %r232, %p14;
	mov.b32 	%r218, 4;
	// begin inline asm
	shfl.sync.down.b32 %r216, %r217, %r218, %r229, %r230;
	// end inline asm
	setp.gt.s32 	%p15, %r205, 27;
	max.s32 	%r233, %r217, %r216;
	selp.b32 	%r222, %r217, %r233, %p15;
	mov.b32 	%r223, 8;
	// begin inline asm
	shfl.sync.down.b32 %r221, %r222, %r223, %r229, %r230;
	// end inline asm
	setp.gt.s32 	%p16, %r205, 23;
	max.s32 	%r234, %r222, %r221;
	selp.b32 	%r227, %r222, %r234, %p16;
	mov.b32 	%r228, 16;
	// begin inline asm
	shfl.sync.down.b32 %r226, %r227, %r228, %r229, %r230;
	// end inline asm
	setp.gt.s32 	%p17, %r205, 15;
	max.s32 	%r120, %r227, %r226;
	selp.b32 	%r686, %r227, %r120, %p17;
	setp.ne.s32 	%p18, %r205, 0;
	@%p18 bra 	$L__BB33_70;
	shr.u32 	%r235, %r88, 3;
	and.b32  	%r236, %r235, 124;
	mov.u32 	%r237, _ZZN3cub18CUB_300001_SM_10006detail6reduce28DeviceReduceSingleTileKernelINS2_10policy_hubIiyN4cuda3__47maximumIiEEE10Policy1000EPiSB_iS8_iiNS5_3std3__410__identityEEEvT0_T1_T2_T3_T4_T6_E12temp_storage;
	add.s32 	%r238, %r237, %r236;
	st.shared.u32 	[%r238+8], %r120;
$L__BB33_70:
	bar.sync 	0;
	setp.ne.s32 	%p19, %r88, 0;
	@%p19 bra 	$L__BB33_72;
	ld.shared.u32 	%r239, [_ZZN3cub18CUB_300001_SM_10006detail6reduce28DeviceReduceSingleTileKernelINS2_10policy_hubIiyN4cuda3__47maximumIiEEE10Policy1000EPiSB_iS8_iiNS5_3std3__410__identityEEEvT0_T1_T2_T3_T4_T6_E12temp_storage+12];
	max.s32 	%r240, %r686, %r239;
	ld.shared.u32 	%r241, [_ZZN3cub18CUB_300001_SM_10006detail6reduce28DeviceReduceSingleTileKernelINS2_10policy_hubIiyN4cuda3__47maximumIiEEE10Policy1000EPiSB_iS8_iiNS5_3std3__410__identityEEEvT0_T1_T2_T3_T4_T6_E12temp_storage+16];
	max.s32 	%r242, %r240, %r241;
	ld.shared.u32 	%r243, [_ZZN3cub18CUB_300001_SM_10006detail6reduce28DeviceReduceSingleTileKernelINS2_10policy_hubIiyN4cuda3__47maximumIiEEE10Policy1000EPiSB_iS8_iiNS5_3std3__410__identityEEEvT0_T1_T2_T3_T4_T6_E12temp_storage+20];
	max.s32 	%r244, %r242, %r243;
	ld.shared.u32 	%r245, [_ZZN3cub18CUB_300001_SM_10006detail6reduce28DeviceReduceSingleTileKernelINS2_10policy_hubIiyN4cuda3__47maximumIiEEE10Policy1000EPiSB_iS8_iiNS5_3std3__410__identityEEEvT0_T1_T2_T3_T4_T6_E12temp_storage+24];
	max.s32 	%r246, %r244, %r245;
	ld.shared.u32 	%r247, [_ZZN3cub18CUB_300001_SM_10006detail6reduce28DeviceReduceSingleTileKernelINS2_10policy_hubIiyN4cuda3__47maximumIiEEE10Policy1000EPiSB_iS8_iiNS5_3std3__410__identityEEEvT0_T1_T2_T3_T4_T6_E12temp_storage+28];
	max.s32 	%r248, %r246, %r247;
	ld.shared.u32 	%r249, [_ZZN3cub18CUB_300001_SM_10006detail6reduce28DeviceReduceSingleTileKernelINS2_10policy_hubIiyN4cuda3__47maximumIiEEE10Policy1000EPiSB_iS8_iiNS5_3std3__410__identityEEEvT0_T1_T2_T3_T4_T6_E12temp_storage+32];
	max.s32 	%r250, %r248, %r249;
	ld.shared.u32 	%r251, [_ZZN3cub18CUB_300001_SM_10006detail6reduce28DeviceReduceSingleTileKernelINS2_10policy_hubIiyN4cuda3__47maximumIiEEE10Policy1000EPiSB_iS8_iiNS5_3std3__410__identityEEEvT0_T1_T2_T3_T4_T6_E12temp_storage+36];
	max.s32 	%r686, %r250, %r251;
$L__BB33_72:
	mov.u32 	%r631, %tid.x;
	setp.ne.s32 	%p95, %r631, 0;
	@%p95 bra 	$L__BB33_74;
	max.s32 	%r632, %r125, %r686;
	st.global.u32 	[%rd1], %r632;
$L__BB33_74:
	ret;

}
	// .globl	_ZN3cub18CUB_300001_SM_10006detail6reduce28DeviceReduceSingleTileKernelINS2_10policy_hubIijN4cuda3std3__44plusIiEEE10Policy1000EN6thrust24THRUST_300001_SM_1000_NS17counting_iteratorIiNSD_11use_defaultESF_SF_EEPijS9_iiNS7_10__identityEEEvT0_T1_T2_T3_T4_T6_
.visible .entry _ZN3cub18CUB_300001_SM_10006detail6reduce28DeviceReduceSingleTileKernelINS2_10policy_hubIijN4cuda3std3__44plusIiEEE10Policy1000EN6thrust24THRUST_300001_SM_1000_NS17counting_iteratorIiNSD_11use_defaultESF_SF_EEPijS9_iiNS7_10__identityEEEvT0_T1_T2_T3_T4_T6_(
	.param .align 4 .b8 _ZN3cub18CUB_300001_SM_10006detail6reduce28DeviceReduceSingleTileKernelINS2_10policy_hubIijN4cuda3std3__44plusIiEEE10Policy1000EN6thrust24THRUST_300001_SM_1000_NS17counting_iteratorIiNSD_11use_defaultESF_SF_EEPijS9_iiNS7_10__identityEEEvT0_T1_T2_T3_T4_T6__param_0[4],
	.param .u64 .ptr .align 1 _ZN3cub18CUB_300001_SM_10006detail6reduce28DeviceReduceSingleTileKernelINS2_10policy_hubIijN4cuda3std3__44plusIiEEE10Policy1000EN6thrust24THRUST_300001_SM_1000_NS17counting_iteratorIiNSD_11use_defaultESF_SF_EEPijS9_iiNS7_10__identityEEEvT0_T1_T2_T3_T4_T6__param_1,
	.param .u32 _ZN3cub18CUB_300001_SM_10006detail6reduce28DeviceReduceSingleTileKernelINS2_10policy_hubIijN4cuda3std3__44plusIiEEE10Policy1000EN6thrust24THRUST_300001_SM_1000_NS17counting_iteratorIiNSD_11use_defaultESF_SF_EEPijS9_iiNS7_10__identityEEEvT0_T1_T2_T3_T4_T6__param_2,
	.param .align 1 .b8 _ZN3cub18CUB_300001_SM_10006detail6reduce28DeviceReduceSingleTileKernelINS2_10policy_hubIijN4cuda3std3__44plusIiEEE10Policy1000EN6thrust24THRUST_300001_SM_1000_NS17counting_iteratorIiNSD_11use_defaultESF_SF_EEPijS9_iiNS7_10__identityEEEvT0_T1_T2_T3_T4_T6__param_3[1],
	.param .u32 _ZN3cub18CUB_300001_SM_10006detail6reduce28DeviceReduceSingleTileKernelINS2_10policy_hubIijN4cuda3std3__44plusIiEEE10Policy1000EN6thrust24THRUST_300001_SM_1000_NS17counting_iteratorIiNSD_11use_defaultESF_SF_EEPijS9_iiNS7_10__identityEEEvT0_T1_T2_T3_T4_T6__param_4,
	.param .align 1 .b8 _ZN3cub18CUB_300001_SM_10006detail6reduce28DeviceReduceSingleTileKernelINS2_10policy_hubIijN4cuda3std3__44plusIiEEE10Policy1000EN6thrust24THRUST_300001_SM_1000_NS17counting_iteratorIiNSD_11use_defaultESF_SF_EEPijS9_iiNS7_10__identityEEEvT0_T1_T2_T3_T4_T6__param_5[1]
)
.maxntid 256
.minnctapersm 1
{
	.reg .pred 	%p<43>;
	.reg .b32 	%r<246>;
	.reg .b64 	%rd<3>;
	// demoted variable
	.shared .align 4 .b8 _ZZN3cub18CUB_300001_SM_10006detail6reduce28DeviceReduceSingleTileKernelINS2_10policy_hubIijN4cuda3std3__44plusIiEEE10Policy1000EN6thrust24THRUST_300001_SM_1000_NS17counting_iteratorIiNSD_11use_defaultESF_SF_EEPijS9_iiNS7_10__identityEEEvT0_T1_T2_T3_T4_T6_E12temp_storage[44];
	ld.param.u32 	%r26, [_ZN3cub18CUB_300001_SM_10006detail6reduce28DeviceReduceSingleTileKernelINS2_10policy_hubIijN4cuda3std3__44plusIiEEE10Policy1000EN6thrust24THRUST_300001_SM_1000_NS17counting_iteratorIiNSD_11use_defaultESF_SF_EEPijS9_iiNS7_10__identityEEEvT0_T1_T2_T3_T4_T6__param_0];
	ld.param.u64 	%rd2, [_ZN3cub18CUB_300001_SM_10006detail6reduce28DeviceReduceSingleTileKernelINS2_10policy_hubIijN4cuda3std3__44plusIiEEE10Policy1000EN6thrust24THRUST_300001_SM_1000_NS17counting_iteratorIiNSD_11use_defaultESF_SF_EEPijS9_iiNS7_10__identityEEEvT0_T1_T2_T3_T4_T6__param_1];
	ld.param.u32 	%r27, [_ZN3cub18CUB_300001_SM_10006detail6reduce28DeviceReduceSingleTileKernelINS2_10policy_hubIijN4cuda3std3__44plusIiEEE10Policy1000EN6thrust24THRUST_300001_SM_1000_NS17counting_iteratorIiNSD_11use_defaultESF_SF_EEPijS9_iiNS7_10__identityEEEvT0_T1_T2_T3_T4_T6__param_2];
	ld.param.u32 	%r28, [_ZN3cub18CUB_300001_SM_10006detail6reduce28DeviceReduceSingleTileKernelINS2_10policy_hubIijN4cuda3std3__44plusIiEEE10Policy1000EN6thrust24THRUST_300001_SM_1000_NS17counting_iteratorIiNSD_11use_defaultESF_SF_EEPijS9_iiNS7_10__identityEEEvT0_T1_T2_T3_T4_T6__param_4];
	cvta.to.global.u64 	%rd1, %rd2;
	setp.ne.s32 	%p1, %r27, 0;
	@%p1 bra 	$L__BB34_3;
	mov.u32 	%r238, %tid.x;
	setp.ne.s32 	%p42, %r238, 0;
	@%p42 bra 	$L__BB34_27;
	st.global.u32 	[%rd1], %r28;
	bra.uni 	$L__BB34_27;
$L__BB34_3:
	setp.gt.u32 	%p2, %r27, 4095;
	@%p2 bra 	$L__BB34_15;
	mov.u32 	%r2, %tid.x;
	setp.lt.u32 	%p16, %r2, %r27;
	add.s32 	%r112, %r26, %r2;
	add.s32 	%r113, %r2, 256;
	selp.b32 	%r239, %r112, 0, %p16;
	selp.b32 	%r4, %r113, %r2, %p16;
	setp.ge.u32 	%p17, %r4, %r27;
	@%p17 bra 	$L__BB34_6;
	add.s32 	%r114, %r26, %r4;
	add.s32 	%r115, %r114, %r239;
	not.b32 	%r116, %r4;
	add.s32 	%r117, %r27, %r116;
	shr.u32 	%r118, %r117, 8;
	add.s32 	%r119, %r114, 256;
	mad.lo.s32 	%r120, %r118, %r119, %r115;
	add.s32 	%r121, %r118, -1;
	mul.lo.s32 	%r122, %r118, %r121;
	shl.b32 	%r123, %r122, 7;
	and.b32  	%r124, %r123, -256;
	add.s32 	%r239, %r120, %r124;
$L__BB34_6:
	setp.lt.u32 	%p18, %r27, 256;
	@%p18 bra 	$L__BB34_11;
	// begin inline asm
	mov.u32 %r188, %laneid;
	// end inline asm
	mov.b32 	%r191, 1;
	mov.b32 	%r212, 31;
	mov.b32 	%r213, -1;
	// begin inline asm
	shfl.sync.down.b32 %r189, %r239, %r191, %r212, %r213;
	// end inline asm
	setp.gt.s32 	%p34, %r188, 30;
	selp.b32 	%r214, 0, %r189, %p34;
	add.s32 	%r195, %r214, %r239;
	mov.b32 	%r196, 2;
	// begin inline asm
	shfl.sync.down.b32 %r194, %r195, %r196, %r212, %r213;
	// end inline asm
	setp.gt.s32 	%p35, %r188, 29;
	selp.b32 	%r215, 0, %r194, %p35;
	add.s32 	%r200, %r195, %r215;
	mov.b32 	%r201, 4;
	// begin inline asm
	shfl.sync.down.b32 %r199, %r200, %r201, %r212, %r213;
	// end inline asm
	setp.gt.s32 	%p36, %r188, 27;
	selp.b32 	%r216, 0, %r199, %p36;
	add.s32 	%r205, %r200, %r216;
	mov.b32 	%r206, 8;
	// begin inline asm
	shfl.sync.down.b32 %r204, %r205, %r206, %r212, %r213;
	// end inline asm
	setp.gt.s32 	%p37, %r188, 23;
	selp.b32 	%r217, 0, %r204, %p37;
	add.s32 	%r210, %r205, %r217;
	mov.b32 	%r211, 16;
	// begin inline asm
	shfl.sync.down.b32 %r209, %r210, %r211, %r212, %r213;
	// end inline asm
	setp.gt.s32 	%p38, %r188, 15;
	selp.b32 	%r218, 0, %r209, %p38;
	add.s32 	%r245, %r210, %r218;
	setp.ne.s32 	%p39, %r188, 0;
	@%p39 bra 	$L__BB34_9;
	shr.u32 	%r219, %r2, 3;
	and.b32  	%r220, %r219, 124;
	mov.u32 	%r221, _ZZN3cub18CUB_300001_SM_10006detail6reduce28DeviceReduceSingleTileKernelINS2_10policy_hubIijN4cuda3std3__44plusIiEEE10Policy1000EN6thrust24THRUST_300001_SM_1000_NS17counting_iteratorIiNSD_11use_defaultESF_SF_EEPijS9_iiNS7_10__identityEEEvT0_T1_T2_T3_T4_T6_E12temp_storage;
	add.s32 	%r222, %r221, %r220;
	st.shared.u32 	[%r222+8], %r245;
$L__BB34_9:
	bar.sync 	0;
	setp.ne.s32 	%p40, %r2, 0;
	@%p40 bra 	$L__BB34_25;
	ld.shared.u32 	%r223, [_ZZN3cub18CUB_300001_SM_10006detail6reduce28DeviceReduceSingleTileKernelINS2_10policy_hubIijN4cuda3std3__44plusIiEEE10Policy1000EN6thrust24THRUST_300001_SM_1000_NS17counting_iteratorIiNSD_11use_defaultESF_SF_EEPijS9_iiNS7_10__identityEEEvT0_T1_T2_T3_T4_T6_E12temp_storage+12];
	add.s32 	%r224, %r223, %r245;
	ld.shared.u32 	%r225, [_ZZN3cub18CUB_300001_SM_10006detail6reduce28DeviceReduceSingleTileKernelINS2_10policy_hubIijN4cuda3std3__44plusIiEEE10Policy1000EN6thrust24THRUST_300001_SM_1000_NS17counting_iteratorIiNSD_11use_defaultESF_SF_EEPijS9_iiNS7_10__identityEEEvT0_T1_T2_T3_T4_T6_E12temp_storage+16];
	add.s32 	%r226, %r224, %r225;
	ld.shared.u32 	%r227, [_ZZN3cub18CUB_300001_SM_10006detail6reduce28DeviceReduceSingleTileKernelINS2_10policy_hubIijN4cuda3std3__44plusIiEEE10Policy1000EN6thrust24THRUST_300001_SM_1000_NS17counting_iteratorIiNSD_11use_defaultESF_SF_EEPijS9_iiNS7_10__identityEEEvT0_T1_T2_T3_T4_T6_E12temp_storage+20];
	add.s32 	%r228, %r226, %r227;
	ld.shared.u32 	%r229, [_ZZN3cub18CUB_300001_SM_10006detail6reduce28DeviceReduceSingleTileKernelINS2_10policy_hubIijN4cuda3std3__44plusIiEEE10Policy1000EN6thrust24THRUST_300001_SM_1000_NS17counting_iteratorIiNSD_11use_defaultESF_SF_EEPijS9_iiNS7_10__identityEEEvT0_T1_T2_T3_T4_T6_E12temp_storage+24];
	add.s32 	%r230, %r228, %r229;
	ld.shared.u32 	%r231, [_ZZN3cub18CUB_300001_SM_10006detail6reduce28DeviceReduceSingleTileKernelINS2_10policy_hubIijN4cuda3std3__44plusIiEEE10Policy1000EN6thrust24THRUST_300001_SM_1000_NS17counting_iteratorIiNSD_11use_defaultESF_SF_EEPijS9_iiNS7_10__identityEEEvT0_T1_T2_T3_T4_T6_E12temp_storage+28];
	add.s32 	%r232, %r230, %r231;
	ld.shared.u32 	%r233, [_ZZN3cub18CUB_300001_SM_10006detail6reduce28DeviceReduceSingleTileKernelINS2_10policy_hubIijN4cuda3std3__44plusIiEEE10Policy1000EN6thrust24THRUST_300001_SM_1000_NS17counting_iteratorIiNSD_11use_defaultESF_SF_EEPijS9_iiNS7_10__identityEEEvT0_T1_T2_T3_T4_T6_E12temp_storage+32];
	add.s32 	%r234, %r232, %r233;
	ld.shared.u32 	%r235, [_ZZN3cub18CUB_300001_SM_10006detail6reduce28DeviceReduceSingleTileKernelINS2_10policy_hubIijN4cuda3std3__44plusIiEEE10Policy1000EN6thrust24THRUST_300001_SM_1000_NS17counting_iteratorIiNSD_11use_defaultESF_SF_EEPijS9_iiNS7_10__identityEEEvT0_T1_T2_T3_T4_T6_E12temp_storage+36];
	add.s32 	%r245, %r234, %r235;
	bra.uni 	$L__BB34_25;
$L__BB34_11:
	// begin inline asm
	mov.u32 %r125, %laneid;
	// end inline asm
	and.b32  	%r151, %r2, 992;
	add.s32 	%r152, %r151, 32;
	setp.gt.u32 	%p19, %r152, %r27;
	not.b32 	%r153, %r151;
	add.s32 	%r154, %r27, %r153;
	selp.b32 	%r149, %r154, 31, %p19;
	mov.b32 	%r128, 1;
	mov.b32 	%r150, -1;
	// begin inline asm
	shfl.sync.down.b32 %r126, %r239, %r128, %r149, %r150;
	// end inline asm
	setp.lt.s32 	%p20, %r125, %r149;
	selp.b32 	%r155, %r126, 0, %p20;
	add.s32 	%r132, %r155, %r239;
	mov.b32 	%r133, 2;
	// begin inline asm
	shfl.sync.down.b32 %r131, %r132, %r133, %r149, %r150;
	// end inline asm
	add.s32 	%r156, %r125, 2;
	setp.gt.s32 	%p21, %r156, %r149;
	selp.b32 	%r157, 0, %r131, %p21;
	add.s32 	%r137, %r132, %r157;
	mov.b32 	%r138, 4;
	// begin inline asm
	shfl.sync.down.b32 %r136, %r137, %r138, %r149, %r150;
	// end inline asm
	add.s32 	%r158, %r125, 4;
	setp.gt.s32 	%p22, %r158, %r149;
	selp.b32 	%r159, 0, %r136, %p22;
	add.s32 	%r142, %r137, %r159;
	mov.b32 	%r143, 8;
	// begin inline asm
	shfl.sync.down.b32 %r141, %r142, %r143, %r149, %r150;
	// end inline asm
	add.s32 	%r160, %r125, 8;
	setp.gt.s32 	%p23, %r160, %r149;
	selp.b32 	%r161, 0, %r141, %p23;
	add.s32 	%r147, %r142, %r161;
	mov.b32 	%r148, 16;
	// begin inline asm
	shfl.sync.down.b32 %r146, %r147, %r148, %r149, %r150;
	// end inline asm
	add.s32 	%r162, %r125, 16;
	setp.gt.s32 	%p24, %r162, %r149;
	selp.b32 	%r163, 0, %r146, %p24;
	add.s32 	%r245, %r147, %r163;
	setp.ne.s32 	%p25, %r125, 0;
	@%p25 bra 	$L__BB34_13;
	shr.u32 	%r164, %r2, 3;
	and.b32  	%r165, %r164, 124;
	mov.u32 	%r166, _ZZN3cub18CUB_300001_SM_10006detail6reduce28DeviceReduceSingleTileKernelINS2_10policy_hubIijN4cuda3std3__44plusIiEEE10Policy1000EN6thrust24THRUST_300001_SM_1000_NS17counting_iteratorIiNSD_11use_defaultESF_SF_EEPijS9_iiNS7_10__identityEEEvT0_T1_T2_T3_T4_T6_E12temp_storage;
	add.s32 	%r167, %r166, %r165;
	st.shared.u32 	[%r167+8], %r245;
$L__BB34_13:
	bar.sync 	0;
	setp.ne.s32 	%p26, %r2, 0;
	@%p26 bra 	$L__BB34_25;
	setp.gt.u32 	%p27, %r27, 32;
	ld.shared.u32 	%r168, [_ZZN3cub18CUB_300001_SM_10006detail6reduce28DeviceReduceSingleTileKernelINS2_10policy_hubIijN4cuda3std3__44plusIiEEE10Policy1000EN6thrust24THRUST_300001_SM_1000_NS17counting_iteratorIiNSD_11use_defaultESF_SF_EEPijS9_iiNS7_10__identityEEEvT0_T1_T2_T3_T4_T6_E12temp_storage+12];
	selp.b32 	%r169, %r168, 0, %p27;
	add.s32 	%r170, %r169, %r245;
	setp.gt.u32 	%p28, %r27, 64;
	ld.shared.u32 	%r171, [_ZZN3cub18CUB_300001_SM_10006detail6reduce28DeviceReduceSingleTileKernelINS2_10policy_hubIijN4cuda3std3__44plusIiEEE10Policy1000EN6thrust24THRUST_300001_SM_1000_NS17counting_iteratorIiNSD_11use_defaultESF_SF_EEPijS9_iiNS7_10__identityEEEvT0_T1_T2_T3_T4_T6_E12temp_storage+16];
	selp.b32 	%r172, %r171, 0, %p28;
	add.s32 	%r173, %r170, %r172;
	setp.gt.u32 	%p29, %r27, 96;
	ld.shared.u32 	%r174, [_ZZN3cub18CUB_300001_SM_10006detail6reduce28DeviceReduceSingleTileKernelINS2_10policy_hubIijN4cuda3std3__44plusIiEEE10Policy1000EN6thrust24THRUST_300001_SM_1000_NS17counting_iteratorIiNSD_11use_defaultESF_SF_EEPijS9_iiNS7_10__identityEEEvT0_T1_T2_T3_T4_T6_E12temp_storage+20];
	selp.b32 	%r175, %r174, 0, %p29;
	add.s32 	%r176, %r173, %r175;
	setp.gt.u32 	%p30, %r27, 128;
	ld.shared.u32 	%r177, [_ZZN3cub18CUB_300001_SM_10006detail6reduce28DeviceReduceSingleTileKernelINS2_10policy_hubIijN4cuda3std3__44plusIiEEE10Policy1000EN6thrust24THRUST_300001_SM_1000_NS17counting_iteratorIiNSD_11use_defaultESF_SF_EEPijS9_iiNS7_10__identityEEEvT0_T1_T2_T3_T4_T6_E12temp_storage+24];
	selp.b32 	%r178, %r177, 0, %p30;
	add.s32 	%r179, %r176, %r178;
	setp.gt.u32 	%p31, %r27, 160;
	ld.shared.u32 	%r180, [_ZZN3cub18CUB_300001_SM_10006detail6reduce28DeviceReduceSingleTileKernelINS2_10policy_hubIijN4cuda3std3__44plusIiEEE10Policy1000EN6thrust24THRUST_300001_SM_1000_NS17counting_iteratorIiNSD_11use_defaultESF_SF_EEPijS9_iiNS7_10__identityEEEvT0_T1_T2_T3_T4_T6_E12temp_storage+28];
	selp.b32 	%r181, %r180, 0, %p31;
	add.s32 	%r182, %r179, %r181;
	setp.gt.u32 	%p32, %r27, 192;
	ld.shared.u32 	%r183, [_ZZN3cub18CUB_300001_SM_10006detail6reduce28DeviceReduceSingleTileKernelINS2_10policy_hubIijN4cuda3std3__44plusIiEEE10Policy1000EN6thrust24THRUST_300001_SM_1000_NS17counting_iteratorIiNSD_11use_defaultESF_SF_EEPijS9_iiNS7_10__identityEEEvT0_T1_T2_T3_T4_T6_E12temp_storage+32];
	selp.b32 	%r184, %r183, 0, %p32;
	add.s32 	%r185, %r182, %r184;
	setp.gt.u32 	%p33, %r27, 224;
	ld.shared.u32 	%r186, [_ZZN3cub18CUB_300001_SM_10006detail6reduce28DeviceReduceSingleTileKernelINS2_10policy_hubIijN4cuda3std3__44plusIiEEE10Policy1000EN6thrust24THRUST_300001_SM_1000_NS17counting_iteratorIiNSD_11use_defaultESF_SF_EEPijS9_iiNS7_10__identityEEEvT0_T1_T2_T3_T4_T6_E12temp_storage+36];
	selp.b32 	%r187, %r186, 0, %p33;
	add.s32 	%r245, %r185, %r187;
	bra.uni 	$L__BB34_25;
$L__BB34_15:
	mov.u32 	%r11, %tid.x;
	add.s32 	%r12, %r26, %r11;
	shl.b32 	%r30, %r12, 4;
	add.s32 	%r244, %r30, 30720;
	add.s32 	%r14, %r27, -4096;
	setp.lt.u32 	%p3, %r14, 4096;
	mov.b32 	%r243, 4096;
	@%p3 bra 	$L__BB34_19;
	mov.b32 	%r243, 4096;
$L__BB34_17:
	add.s32 	%r32, %r12, %r243;
	add.s32 	%r33, %r32, %r244;
	add.s32 	%r34, %r32, %r33;
	add.s32 	%r35, %r34, %r32;
	add.s32 	%r36, %r35, %r32;
	add.s32 	%r37, %r36, %r32;
	add.s32 	%r38, %r37, %r32;
	add.s32 	%r39, %r38, %r32;
	add.s32 	%r40, %r39, %r32;
	add.s32 	%r41, %r40, %r32;
	add.s32 	%r42, %r41, %r32;
	add.s32 	%r43, %r42, %r32;
	add.s32 	%r44, %r43, %r32;
	add.s32 	%r45, %r44, %r32;
	add.s32 	%r46, %r45, %r32;
	add.s32 	%r47, %r46, %r32;
	add.s32 	%r48, %r47, %r32;
	add.s32 	%r244, %r48, 30720;
	sub.s32 	%r49, %r27, %r243;
	setp.lt.u32 	%p4, %r49, 4096;
	@%p4 bra 	$L__BB34_21;
	add.s32 	%r243, %r243, 4096;
	setp.le.u32 	%p5, %r243, %r14;
	@%p5 bra 	$L__BB34_17;
$L__BB34_19:
	setp.le.u32 	%p6, %r27, %r243;
	sub.s32 	%r50, %r27, %r243;
	setp.ge.s32 	%p7, %r11, %r50;
	or.pred  	%p8, %p6, %p7;
	@%p8 bra 	$L__BB34_21;
	add.s32 	%r52, %r12, %r243;
	add.s32 	%r53, %r52, %r244;
	not.b32 	%r54, %r11;
	add.s32 	%r55, %r27, %r54;
	sub.s32 	%r56, %r55, %r243;
	shr.u32 	%r57, %r56, 8;
	add.s32 	%r58, %r52, 256;
	mad.lo.s32 	%r59, %r57, %r58, %r53;
	add.s32 	%r60, %r57, -1;
	mul.lo.s32 	%r61, %r57, %r60;
	shl.b32 	%r62, %r61, 7;
	and.b32  	%r63, %r62, -256;
	add.s32 	%r244, %r59, %r63;
$L__BB34_21:
	// begin inline asm
	mov.u32 %r64, %laneid;
	// end inline asm
	mov.b32 	%r67, 1;
	mov.b32 	%r88, 31;
	mov.b32 	%r89, -1;
	// begin inline asm
	shfl.sync.down.b32 %r65, %r244, %r67, %r88, %r89;
	// end inline asm
	setp.gt.s32 	%p9, %r64, 30;
	selp.b32 	%r90, 0, %r65, %p9;
	add.s32 	%r71, %r90, %r244;
	mov.b32 	%r72, 2;
	// begin inline asm
	shfl.sync.down.b32 %r70, %r71, %r72, %r88, %r89;
	// end inline asm
	setp.gt.s32 	%p10, %r64, 29;
	selp.b32 	%r91, 0, %r70, %p10;
	add.s32 	%r76, %r71, %r91;
	mov.b32 	%r77, 4;
	// begin inline asm
	shfl.sync.down.b32 %r75, %r76, %r77, %r88, %r89;
	// end inline asm
	setp.gt.s32 	%p11, %r64, 27;
	selp.b32 	%r92, 0, %r75, %p11;
	add.s32 	%r81, %r76, %r92;
	mov.b32 	%r82, 8;
	// begin inline asm
	shfl.sync.down.b32 %r80, %r81, %r82, %r88, %r89;
	// end inline asm
	setp.gt.s32 	%p12, %r64, 23;
	selp.b32 	%r93, 0, %r80, %p12;
	add.s32 	%r86, %r81, %r93;
	mov.b32 	%r87, 16;
	// begin inline asm
	shfl.sync.down.b32 %r85, %r86, %r87, %r88, %r89;
	// end inline asm
	setp.gt.s32 	%p13, %r64, 15;
	selp.b32 	%r94, 0, %r85, %p13;
	add.s32 	%r245, %r86, %r94;
	setp.ne.s32 	%p14, %r64, 0;
	@%p14 bra 	$L__BB34_23;
	shr.u32 	%r95, %r11, 3;
	and.b32  	%r96, %r95, 124;
	mov.u32 	%r97, _ZZN3cub18CUB_300001_SM_10006detail6reduce28DeviceReduceSingleTileKernelINS2_10policy_hubIijN4cuda3std3__44plusIiEEE10Policy1000EN6thrust24THRUST_300001_SM_1000_NS17counting_iteratorIiNSD_11use_defaultESF_SF_EEPijS9_iiNS7_10__identityEEEvT0_T1_T2_T3_T4_T6_E12temp_storage;
	add.s32 	%r98, %r97, %r96;
	st.shared.u32 	[%r98+8], %r245;
$L__BB34_23:
	bar.sync 	0;
	setp.ne.s32 	%p15, %r11, 0;
	@%p15 bra 	$L__BB34_25;
	ld.shared.u32 	%r99, [_ZZN3cub18CUB_300001_SM_10006detail6reduce28DeviceReduceSingleTileKernelINS2_10policy_hubIijN4cuda3std3__44plusIiEEE10Policy1000EN6thrust24THRUST_300001_SM_1000_NS17counting_iteratorIiNSD_11use_defaultESF_SF_EEPijS9_iiNS7_10__identityEEEvT0_T1_T2_T3_T4_T6_E12temp_storage+12];
	add.s32 	%r100, %r99, %r245;
	ld.shared.u32 	%r101, [_ZZN3cub18CUB_300001_SM_10006detail6reduce28DeviceReduceSingleTileKernelINS2_10policy_hubIijN4cuda3std3__44plusIiEEE10Policy1000EN6thrust24THRUST_300001_SM_1000_NS17counting_iteratorIiNSD_11use_defaultESF_SF_EEPijS9_iiNS7_10__identityEEEvT0_T1_T2_T3_T4_T6_E12temp_storage+16];
	add.s32 	%r102, %r100, %r101;
	ld.shared.u32 	%r103, [_ZZN3cub18CUB_300001_SM_10006detail6reduce28DeviceReduceSingleTileKernelINS2_10policy_hubIijN4cuda3std3__44plusIiEEE10Policy1000EN6thrust24THRUST_300001_SM_1000_NS17counting_iteratorIiNSD_11use_defaultESF_SF_EEPijS9_iiNS7_10__identityEEEvT0_T1_T2_T3_T4_T6_E12temp_storage+20];
	add.s32 	%r104, %r102, %r103;
	ld.shared.u32 	%r105, [_ZZN3cub18CUB_300001_SM_10006detail6reduce28DeviceReduceSingleTileKernelINS2_10policy_hubIijN4cuda3std3__44plusIiEEE10Policy1000EN6thrust24THRUST_300001_SM_1000_NS17counting_iteratorIiNSD_11use_defaultESF_SF_EEPijS9_iiNS7_10__identityEEEvT0_T1_T2_T3_T4_T6_E12temp_storage+24];
	add.s32 	%r106, %r104, %r105;
	ld.shared.u32 	%r107, [_ZZN3cub18CUB_300001_SM_10006detail6reduce28DeviceReduceSingleTileKernelINS2_10policy_hubIijN4cuda3std3__44plusIiEEE10Policy1000EN6thrust24THRUST_300001_SM_1000_NS17counting_iteratorIiNSD_11use_defaultESF_SF_EEPijS9_iiNS7_10__identityEEEvT0_T1_T2_T3_T4_T6_E12temp_storage+28];
	add.s32 	%r108, %r106, %r107;
	ld.shared.u32 	%r109, [_ZZN3cub18CUB_300001_SM_10006detail6reduce28DeviceReduceSingleTileKernelINS2_10policy_hubIijN4cuda3std3__44plusIiEEE10Policy1000EN6thrust24THRUST_300001_SM_1000_NS17counting_iteratorIiNSD_11use_defaultESF_SF_EEPijS9_iiNS7_10__identityEEEvT0_T1_T2_T3_T4_T6_E12temp_storage+32];
	add.s32 	%r110, %r108, %r109;
	ld.shared.u32 	%r111, [_ZZN3cub18CUB_300001_SM_10006detail6reduce28DeviceReduceSingleTileKernelINS2_10policy_hubIijN4cuda3std3__44plusIiEEE10Policy1000EN6thrust24THRUST_300001_SM_1000_NS17counting_iteratorIiNSD_11use_defaultESF_SF_EEPijS9_iiNS7_10__identityEEEvT0_T1_T2_T3_T4_T6_E12temp_storage+36];
	add.s32 	%r245, %r110, %r111;
$L__BB34_25:
	mov.u32 	%r236, %tid.x;
	setp.ne.s32 	%p41, %r236, 0;
	@%p41 bra 	$L__BB34_27;
	add.s32 	%r237, %r245, %r28;
	st.global.u32 	[%rd1], %r237;
$L__BB34_27:
	ret;

}
	// .globl	_ZN3cub18CUB_300001_SM_10006detail6reduce18DeviceReduceKernelINS2_10policy_hubIijN4cuda3std3__44plusIiEEE10Policy1000EN6thrust24THRUST_300001_SM_1000_NS17counting_iteratorIiNSD_11use_defaultESF_SF_EEjS9_iNS7_10__identityEEEvT0_PT3_T1_NS0_13GridEvenShareISL_EET2_T4_
.visible .entry _ZN3cub18CUB_300001_SM_10006detail6reduce18DeviceReduceKernelINS2_10policy_hubIijN4cuda3std3__44plusIiEEE10Policy1000EN6thrust24THRUST_300001_SM_1000_NS17counting_iteratorIiNSD_11use_defaultESF_SF_EEjS9_iNS7_10__identityEEEvT0_PT3_T1_NS0_13GridEvenShareISL_EET2_T4_(
	.param .align 4 .b8 _ZN3cub18CUB_300001_SM_10006detail6reduce18DeviceReduceKernelINS2_10policy_hubIijN4cuda3std3__44plusIiEEE10Policy1000EN6thrust24THRUST_300001_SM_1000_NS17counting_iteratorIiNSD_11use_defaultESF_SF_EEjS9_iNS7_10__identityEEEvT0_PT3_T1_NS0_13GridEvenShareISL_EET2_T4__param_0[4],
	.param .u64 .ptr .align 1 _ZN3cub18CUB_300001_SM_10006detail6reduce18DeviceReduceKernelINS2_10policy_hubIijN4cuda3std3__44plusIiEEE10Policy1000EN6thrust24THRUST_300001_SM_1000_NS17counting_iteratorIiNSD_11use_defaultESF_SF_EEjS9_iNS7_10__identityEEEvT0_PT3_T1_NS0_13GridEvenShareISL_EET2_T4__param_1,
	.param .u32 _ZN3cub18CUB_300001_SM_10006detail6reduce18DeviceReduceKernelINS2_10policy_hubIijN4cuda3std3__44plusIiEEE10Policy1000EN6thrust24THRUST_300001_SM_1000_NS17counting_iteratorIiNSD_11use_defaultESF_SF_EEjS9_iNS7_10__identityEEEvT0_PT3_T1_NS0_13GridEvenShareISL_EET2_T4__param_2,
	.param .align 4 .b8 _ZN3cub18CUB_300001_SM_10006detail6reduce18DeviceReduceKernelINS2_10policy_hubIijN4cuda3std3__44plusIiEEE10Policy1000EN6thrust24THRUST_300001_SM_1000_NS17counting_iteratorIiNSD_11use_defaultESF_SF_EEjS9_iNS7_10__identityEEEvT0_PT3_T1_NS0_13GridEvenShareISL_EET2_T4__param_3[40],
	.param .align 1 .b8 _ZN3cub18CUB_300001_SM_10006detail6reduce18DeviceReduceKernelINS2_10policy_hubIijN4cuda3std3__44plusIiEEE10Policy1000EN6thrust24THRUST_300001_SM_1000_NS17counting_iteratorIiNSD_11use_defaultESF_SF_EEjS9_iNS7_10__identityEEEvT0_PT3_T1_NS0_13GridEvenShareISL_EET2_T4__param_4[1],
	.param .align 1 .b8 _ZN3cub18CUB_300001_SM_10006detail6reduce18DeviceReduceKernelINS2_10policy_hubIijN4cuda3std3__44plusIiEEE10Policy1000EN6thrust24THRUST_300001_SM_1000_NS17counting_iteratorIiNSD_11use_defaultESF_SF_EEjS9_iNS7_10__identityEEEvT0_PT3_T1_NS0_13GridEvenShareISL_EET2_T4__param_5[1]
)
.maxntid 256
{
	.reg .pred 	%p<41>;
	.reg .b32 	%r<255>;
	.reg .b64 	%rd<5>;
	// demoted variable
	.shared .align 4 .b8 _ZZN3cub18CUB_300001_SM_10006detail6reduce18DeviceReduceKernelINS2_10policy_hubIijN4cuda3std3__44plusIiEEE10Policy1000EN6thrust24THRUST_300001_SM_1000_NS17counting_iteratorIiNSD_11use_defaultESF_SF_EEjS9_iNS7_10__identityEEEvT0_PT3_T1_NS0_13GridEvenShareISL_EET2_T4_E12temp_storage[44];
	ld.param.u32 	%r2, [_ZN3cub18CUB_300001_SM_10006detail6reduce18DeviceReduceKernelINS2_10policy_hubIijN4cuda3std3__44plusIiEEE10Policy1000EN6thrust24THRUST_300001_SM_1000_NS17counting_iteratorIiNSD_11use_defaultESF_SF_EEjS9_iNS7_10__identityEEEvT0_PT3_T1_NS0_13GridEvenShareISL_EET2_T4__param_0];
	ld.param.u32 	%r1, [_ZN3cub18CUB_300001_SM_10006detail6reduce18DeviceReduceKernelINS2_10policy_hubIijN4cuda3std3__44plusIiEEE10Policy1000EN6thrust24THRUST_300001_SM_1000_NS17counting_iteratorIiNSD_11use_defaultESF_SF_EEjS9_iNS7_10__identityEEEvT0_PT3_T1_NS0_13GridEvenShareISL_EET2_T4__param_3+20];
	ld.param.u32 	%r35, [_ZN3cub18CUB_300001_SM_10006detail6reduce18DeviceReduceKernelINS2_10policy_hubIijN4cuda3std3__44plusIiEEE10Policy1000EN6thrust24THRUST_300001_SM_1000_NS17counting_iteratorIiNSD_11use_defaultESF_SF_EEjS9_iNS7_10__identityEEEvT0_PT3_T1_NS0_13GridEvenShareISL_EET2_T4__param_3+24];
	ld.param.u64 	%rd1, [_ZN3cub18CUB_300001_SM_10006detail6reduce18DeviceReduceKernelINS2_10policy_hubIijN4cuda3std3__44plusIiEEE10Policy1000EN6thrust24THRUST_300001_SM_1000_NS17counting_iteratorIiNSD_11use_defaultESF_SF_EEjS9_iNS7_10__identityEEEvT0_PT3_T1_NS0_13GridEvenShareISL_EET2_T4__param_1];
	mov.u32 	%r3, %ctaid.x;
	shl.b32 	%r4, %r35, 12;
	shl.b32 	%r252, %r3, 12;
	sub.s32 	%r6, %r1, %r252;
	setp.gt.u32 	%p1, %r6, 4095;
	@%p1 bra 	$L__BB35_12;
	mov.u32 	%r7, %tid.x;
	setp.lt.u32 	%p15, %r7, %r6;
	add.s32 	%r119, %r252, %r7;
	add.s32 	%r120, %r119, %r2;
	add.s32 	%r121, %r7, 256;
	selp.b32 	%r248, %r120, 0, %p15;
	selp.b32 	%r9, %r121, %r7, %p15;
	setp.ge.u32 	%p16, %r9, %r6;
	@%p16 bra 	$L__BB35_3;
	add.s32 	%r122, %r2, %r9;
	add.s32 	%r123, %r122, %r248;
	not.b32 	%r124, %r9;
	add.s32 	%r125, %r1, %r124;
	sub.s32 	%r126, %r125, %r252;
	shr.u32 	%r127, %r126, 8;
	add.s32 	%r128, %r122, %r252;
	add.s32 	%r129, %r128, 256;
	mad.lo.s32 	%r130, %r127, %r129, %r123;
	add.s32 	%r131, %r130, %r252;
	add.s32 	%r132, %r127, -1;
	mul.lo.s32 	%r133, %r127, %r132;
	shl.b32 	%r134, %r133, 7;
	and.b32  	%r135, %r134, -256;
	add.s32 	%r248, %r131, %r135;
$L__BB35_3:
	setp.lt.u32 	%p17, %r6, 256;
	@%p17 bra 	$L__BB35_8;
	// begin inline asm
	mov.u32 %r199, %laneid;
	// end inline asm
	mov.b32 	%r202, 1;
	mov.b32 	%r223, 31;
	mov.b32 	%r224, -1;
	// begin inline asm
	shfl.sync.down.b32 %r200, %r248, %r202, %r223, %r224;
	// end inline asm
	setp.gt.s32 	%p33, %r199, 30;
	selp.b32 	%r225, 0, %r200, %p33;
	add.s32 	%r206, %r225, %r248;
	mov.b32 	%r207, 2;
	// begin inline asm
	shfl.sync.down.b32 %r205, %r206, %r207, %r223, %r224;
	// end inline asm
	setp.gt.s32 	%p34, %r199, 29;
	selp.b32 	%r226, 0, %r205, %p34;
	add.s32 	%r211, %r206, %r226;
	mov.b32 	%r212, 4;
	// begin inline asm
	shfl.sync.down.b32 %r210, %r211, %r212, %r223, %r224;
	// end inline asm
	setp.gt.s32 	%p35, %r199, 27;
	selp.b32 	%r227, 0, %r210, %p35;
	add.s32 	%r216, %r211, %r227;
	mov.b32 	%r217, 8;
	// begin inline asm
	shfl.sync.down.b32 %r215, %r216, %r217, %r223, %r224;
	// end inline asm
	setp.gt.s32 	%p36, %r199, 23;
	selp.b32 	%r228, 0, %r215, %p36;
	add.s32 	%r221, %r216, %r228;
	mov.b32 	%r222, 16;
	// begin inline asm
	shfl.sync.down.b32 %r220, %r221, %r222, %r223, %r224;
	// end inline asm
	setp.gt.s32 	%p37, %r199, 15;
	selp.b32 	%r229, 0, %r220, %p37;
	add.s32 	%r254, %r221, %r229;
	setp.ne.s32 	%p38, %r199, 0;
	@%p38 bra 	$L__BB35_6;
	shr.u32 	%r230, %r7, 3;
	and.b32  	%r231, %r230, 124;
	mov.u32 	%r232, _ZZN3cub18CUB_300001_SM_10006detail6reduce18DeviceReduceKernelINS2_10policy_hubIijN4cuda3std3__44plusIiEEE10Policy1000EN6thrust24THRUST_300001_SM_1000_NS17counting_iteratorIiNSD_11use_defaultESF_SF_EEjS9_iNS7_10__identityEEEvT0_PT3_T1_NS0_13GridEvenShareISL_EET2_T4_E12temp_storage;
	add.s32 	%r233, %r232, %r231;
	st.shared.u32 	[%r233+8], %r254;
$L__BB35_6:
	bar.sync 	0;
	setp.ne.s32 	%p39, %r7, 0;
	@%p39 bra 	$L__BB35_22;
	ld.shared.u32 	%r234, [_ZZN3cub18CUB_300001_SM_10006detail6reduce18DeviceReduceKernelINS2_10policy_hubIijN4cuda3std3__44plusIiEEE10Policy1000EN6thrust24THRUST_300001_SM_1000_NS17counting_iteratorIiNSD_11use_defaultESF_SF_EEjS9_iNS7_10__identityEEEvT0_PT3_T1_NS0_13GridEvenShareISL_EET2_T4_E12temp_storage+12];
	add.s32 	%r235, %r234, %r254;
	ld.shared.u32 	%r236, [_ZZN3cub18CUB_300001_SM_10006detail6reduce18DeviceReduceKernelINS2_10policy_hubIijN4cuda3std3__44plusIiEEE10Policy1000EN6thrust24THRUST_300001_SM_1000_NS17counting_iteratorIiNSD_11use_defaultESF_SF_EEjS9_iNS7_10__identityEEEvT0_PT3_T1_NS0_13GridEvenShareISL_EET2_T4_E12temp_storage+16];
	add.s32 	%r237, %r235, %r236;
	ld.shared.u32 	%r238, [_ZZN3cub18CUB_300001_SM_10006detail6reduce18DeviceReduceKernelINS2_10policy_hubIijN4cuda3std3__44plusIiEEE10Policy1000EN6thrust24THRUST_300001_SM_1000_NS17counting_iteratorIiNSD_11use_defaultESF_SF_EEjS9_iNS7_10__identityEEEvT0_PT3_T1_NS0_13GridEvenShareISL_EET2_T4_E12temp_storage+20];
	add.s32 	%r239, %r237, %r238;
	ld.shared.u32 	%r240, [_ZZN3cub18CUB_300001_SM_10006detail6reduce18DeviceReduceKernelINS2_10policy_hubIijN4cuda3std3__44plusIiEEE10Policy1000EN6thrust24THRUST_300001_SM_1000_NS17counting_iteratorIiNSD_11use_defaultESF_SF_EEjS9_iNS7_10__identityEEEvT0_PT3_T1_NS0_13GridEvenShareISL_EET2_T4_E12temp_storage+24];
	add.s32 	%r241, %r239, %r240;
	ld.shared.u32 	%r242, [_ZZN3cub18CUB_300001_SM_10006detail6reduce18DeviceReduceKernelINS2_10policy_hubIijN4cuda3std3__44plusIiEEE10Policy1000EN6thrust24THRUST_300001_SM_1000_NS17counting_iteratorIiNSD_11use_defaultESF_SF_EEjS9_iNS7_10__identityEEEvT0_PT3_T1_NS0_13GridEvenShareISL_EET2_T4_E12temp_storage+28];
	add.s32 	%r243, %r241, %r242;
	ld.shared.u32 	%r244, [_ZZN3cub18CUB_300001_SM_10006detail6reduce18DeviceReduceKernelINS2_10policy_hubIijN4cuda3std3__44plusIiEEE10Policy1000EN6thrust24THRUST_300001_SM_1000_NS17counting_iteratorIiNSD_11use_defaultESF_SF_EEjS9_iNS7_10__identityEEEvT0_PT3_T1_NS0_13GridEvenShareISL_EET2_T4_E12temp_storage+32];
	add.s32 	%r245, %r243, %r244;
	ld.shared.u32 	%r246, [_ZZN3cub18CUB_300001_SM_10006detail6reduce18DeviceReduceKernelINS2_10policy_hubIijN4cuda3std3__44plusIiEEE10Policy1000EN6thrust24THRUST_300001_SM_1000_NS17counting_iteratorIiNSD_11use_defaultESF_SF_EEjS9_iNS7_10__identityEEEvT0_PT3_T1_NS0_13GridEvenShareISL_EET2_T4_E12temp_storage+36];
	add.s32 	%r254, %r245, %r246;
	bra.uni 	$L__BB35_22;
$L__BB35_8:
	// begin inline asm
	mov.u32 %r136, %laneid;
	// end inline asm
	and.b32  	%r162, %r7, 992;
	add.s32 	%r163, %r162, 32;
	setp.gt.u32 	%p18, %r163, %r6;
	not.b32 	%r164, %r162;
	add.s32 	%r165, %r6, %r164;
	selp.b32 	%r160, %r165, 31, %p18;
	mov.b32 	%r139, 1;
	mov.b32 	%r161, -1;
	// begin inline asm
	shfl.sync.down.b32 %r137, %r248, %r139, %r160, %r161;
	// end inline asm
	setp.lt.s32 	%p19, %r136, %r160;
	selp.b32 	%r166, %r137, 0, %p19;
	add.s32 	%r143, %r166, %r248;
	mov.b32 	%r144, 2;
	// begin inline asm
	shfl.sync.down.b32 %r142, %r143, %r144, %r160, %r161;
	// end inline asm
	add.s32 	%r167, %r136, 2;
	setp.gt.s32 	%p20, %r167, %r160;
	selp.b32 	%r168, 0, %r142, %p20;
	add.s32 	%r148, %r143, %r168;
	mov.b32 	%r149, 4;
	// begin inline asm
	shfl.sync.down.b32 %r147, %r148, %r149, %r160, %r161;
	// end inline asm
	add.s32 	%r169, %r136, 4;
	setp.gt.s32 	%p21, %r169, %r160;
	selp.b32 	%r170, 0, %r147, %p21;
	add.s32 	%r153, %r148, %r170;
	mov.b32 	%r154, 8;
	// begin inline asm
	shfl.sync.down.b32 %r152, %r153, %r154, %r160, %r161;
	// end inline asm
	add.s32 	%r171, %r136, 8;
	setp.gt.s32 	%p22, %r171, %r160;
	selp.b32 	%r172, 0, %r152, %p22;
	add.s32 	%r158, %r153, %r172;
	mov.b32 	%r159, 16;
	// begin inline asm
	shfl.sync.down.b32 %r157, %r158, %r159, %r160, %r161;
	// end inline asm
	add.s32 	%r173, %r136, 16;
	setp.gt.s32 	%p23, %r173, %r160;
	selp.b32 	%r174, 0, %r157, %p23;
	add.s32 	%r254, %r158, %r174;
	setp.ne.s32 	%p24, %r136, 0;
	@%p24 bra 	$L__BB35_10;
	shr.u32 	%r175, %r7, 3;
	and.b32  	%r176, %r175, 124;
	mov.u32 	%r177, _ZZN3cub18CUB_300001_SM_10006detail6reduce18DeviceReduceKernelINS2_10policy_hubIijN4cuda3std3__44plusIiEEE10Policy1000EN6thrust24THRUST_300001_SM_1000_NS17counting_iteratorIiNSD_11use_defaultESF_SF_EEjS9_iNS7_10__identityEEEvT0_PT3_T1_NS0_13GridEvenShareISL_EET2_T4_E12temp_storage;
	add.s32 	%r178, %r177, %r176;
	st.shared.u32 	[%r178+8], %r254;
$L__BB35_10:
	bar.sync 	0;
	setp.ne.s32 	%p25, %r7, 0;
	@%p25 bra 	$L__BB35_22;
	setp.gt.u32 	%p26, %r6, 32;
	ld.shared.u32 	%r179, [_ZZN3cub18CUB_300001_SM_10006detail6reduce18DeviceReduceKernelINS2_10policy_hubIijN4cuda3std3__44plusIiEEE10Policy1000EN6thrust24THRUST_300001_SM_1000_NS17counting_iteratorIiNSD_11use_defaultESF_SF_EEjS9_iNS7_10__identityEEEvT0_PT3_T1_NS0_13GridEvenShareISL_EET2_T4_E12temp_storage+12];
	selp.b32 	%r180, %r179, 0, %p26;
	add.s32 	%r181, %r180, %r254;
	setp.gt.u32 	%p27, %r6, 64;
	ld.shared.u32 	%r182, [_ZZN3cub18CUB_300001_SM_10006detail6reduce18DeviceReduceKernelINS2_10policy_hubIijN4cuda3std3__44plusIiEEE10Policy1000EN6thrust24THRUST_300001_SM_1000_NS17counting_iteratorIiNSD_11use_defaultESF_SF_EEjS9_iNS7_10__identityEEEvT0_PT3_T1_NS0_13GridEvenShareISL_EET2_T4_E12temp_storage+16];
	selp.b32 	%r183, %r182, 0, %p27;
	add.s32 	%r184, %r181, %r183;
	setp.gt.u32 	%p28, %r6, 96;
	ld.shared.u32 	%r185, [_ZZN3cub18CUB_300001_SM_10006detail6reduce18DeviceReduceKernelINS2_10policy_hubIijN4cuda3std3__44plusIiEEE10Policy1000EN6thrust24THRUST_300001_SM_1000_NS17counting_iteratorIiNSD_11use_defaultESF_SF_EEjS9_iNS7_10__identityEEEvT0_PT3_T1_NS0_13GridEvenShareISL_EET2_T4_E12temp_storage+20];
	selp.b32 	%r186, %r185, 0, %p28;
	add.s32 	%r187, %r184, %r186;
	setp.gt.u32 	%p29, %r6, 128;
	ld.shared.u32 	%r188, [_ZZN3cub18CUB_300001_SM_10006detail6reduce18DeviceReduceKernelINS2_10policy_hubIijN4cuda3std3__44plusIiEEE10Policy1000EN6thrust24THRUST_300001_SM_1000_NS17counting_iteratorIiNSD_11use_defaultESF_SF_EEjS9_iNS7_10__identityEEEvT0_PT3_T1_NS0_13GridEvenShareISL_EET2_T4_E12temp_storage+24];
	selp.b32 	%r189, %r188, 0, %p29;
	add.s32 	%r190, %r187, %r189;
	setp.gt.u32 	%p30, %r6, 160;
	ld.shared.u32 	%r191, [_ZZN3cub18CUB_300001_SM_10006detail6reduce18DeviceReduceKernelINS2_10policy_hubIijN4cuda3std3__44plusIiEEE10Policy1000EN6thrust24THRUST_300001_SM_1000_NS17counting_iteratorIiNSD_11use_defaultESF_SF_EEjS9_iNS7_10__identityEEEvT0_PT3_T1_NS0_13GridEvenShareISL_EET2_T4_E12temp_storage+28];
	selp.b32 	%r192, %r191, 0, %p30;
	add.s32 	%r193, %r190, %r192;
	setp.gt.u32 	%p31, %r6, 192;
	ld.shared.u32 	%r194, [_ZZN3cub18CUB_300001_SM_10006detail6reduce18DeviceReduceKernelINS2_10policy_hubIijN4cuda3std3__44plusIiEEE10Policy1000EN6thrust24THRUST_300001_SM_1000_NS17counting_iteratorIiNSD_11use_defaultESF_SF_EEjS9_iNS7_10__identityEEEvT0_PT3_T1_NS0_13GridEvenShareISL_EET2_T4_E12temp_storage+32];
	selp.b32 	%r195, %r194, 0, %p31;
	add.s32 	%r196, %r193, %r195;
	setp.gt.u32 	%p32, %r6, 224;
	ld.shared.u32 	%r197, [_ZZN3cub18CUB_300001_SM_10006detail6reduce18DeviceReduceKernelINS2_10policy_hubIijN4cuda3std3__44plusIiEEE10Policy1000EN6thrust24THRUST_300001_SM_1000_NS17counting_iteratorIiNSD_11use_defaultESF_SF_EEjS9_iNS7_10__identityEEEvT0_PT3_T1_NS0_13GridEvenShareISL_EET2_T4_E12temp_storage+36];
	selp.b32 	%r198, %r197, 0, %p32;
	add.s32 	%r254, %r196, %r198;
	bra.uni 	$L__BB35_22;
$L__BB35_12:
	mov.u32 	%r16, %tid.x;
	add.s32 	%r36, %r252, %r16;
	add.s32 	%r37, %r36, %r2;
	shl.b32 	%r38, %r37, 4;
	add.s32 	%r253, %r38, 30720;
	setp.lt.u32 	%p2, %r6, %r4;
	@%p2 bra 	$L__BB35_18;
	add.s32 	%r18, %r1, -4096;
	add.s32 	%r39, %r2, %r16;
	add.s32 	%r19, %r39, %r4;
	add.s32 	%r250, %r19, %r252;
	not.b32 	%r40, %r16;
	add.s32 	%r41, %r1, %r40;
	add.s32 	%r42, %r4, %r252;
	sub.s32 	%r249, %r41, %r42;
$L__BB35_14:
	add.s32 	%r26, %r252, %r4;
	setp.gt.u32 	%p3, %r26, %r18;
	@%p3 bra 	$L__BB35_16;
	add.s32 	%r43, %r19, %r252;
	add.s32 	%r44, %r43, %r253;
	add.s32 	%r45, %r43, %r44;
	add.s32 	%r46, %r45, %r43;
	add.s32 	%r47, %r46, %r43;
	add.s32 	%r48, %r47, %r43;
	add.s32 	%r49, %r48, %r43;
	add.s32 	%r50, %r49, %r43;
	add.s32 	%r51, %r50, %r43;
	add.s32 	%r52, %r51, %r43;
	add.s32 	%r53, %r52, %r43;
	add.s32 	%r54, %r53, %r43;
	add.s32 	%r55, %r54, %r43;
	add.s32 	%r56, %r55, %r43;
	add.s32 	%r57, %r56, %r43;
	add.s32 	%r58, %r57, %r43;
	add.s32 	%r59, %r58, %r43;
	add.s32 	%r253, %r59, 30720;
	sub.s32 	%r60, %r1, %r26;
	setp.lt.u32 	%p4, %r60, %r4;
	add.s32 	%r250, %r26, %r19;
	sub.s32 	%r249, %r249, %r4;
	mov.u32 	%r252, %r26;
	@%p4 bra 	$L__BB35_18;
	bra.uni 	$L__BB35_14;
$L__BB35_16:
	setp.le.u32 	%p5, %r1, %r26;
	sub.s32 	%r61, %r1, %r26;
	setp.ge.s32 	%p6, %r16, %r61;
	or.pred  	%p7, %p5, %p6;
	@%p7 bra 	$L__BB35_18;
	add.s32 	%r63, %r253, %r250;
	shr.u32 	%r64, %r249, 8;
	add.s32 	%r65, %r250, 256;
	mad.lo.s32 	%r66, %r65, %r64, %r63;
	add.s32 	%r67, %r64, -1;
	mul.lo.s32 	%r68, %r64, %r67;
	shl.b32 	%r69, %r68, 7;
	and.b32  	%r70, %r69, -256;
	add.s32 	%r253, %r66, %r70;
$L__BB35_18:
	// begin inline asm
	mov.u32 %r71, %laneid;
	// end inline asm
	mov.b32 	%r74, 1;
	mov.b32 	%r95, 31;
	mov.b32 	%r96, -1;
	// begin inline asm
	shfl.sync.down.b32 %r72, %r253, %r74, %r95, %r96;
	// end inline asm
	setp.gt.s32 	%p8, %r71, 30;
	selp.b32 	%r97, 0, %r72, %p8;
	add.s32 	%r78, %r97, %r253;
	mov.b32 	%r79, 2;
	// begin inline asm
	shfl.sync.down.b32 %r77, %r78, %r79, %r95, %r96;
	// end inline asm
	setp.gt.s32 	%p9, %r71, 29;
	selp.b32 	%r98, 0, %r77, %p9;
	add.s32 	%r83, %r78, %r98;
	mov.b32 	%r84, 4;
	// begin inline asm
	shfl.sync.down.b32 %r82, %r83, %r84, %r95, %r96;
	// end inline asm
	setp.gt.s32 	%p10, %r71, 27;
	selp.b32 	%r99, 0, %r82, %p10;
	add.s32 	%r88, %r83, %r99;
	mov.b32 	%r89, 8;
	// begin inline asm
	shfl.sync.down.b32 %r87, %r88, %r89, %r95, %r96;
	// end inline asm
	setp.gt.s32 	%p11, %r71, 23;
	selp.b32 	%r100, 0, %r87, %p11;
	add.s32 	%r93, %r88, %r100;
	mov.b32 	%r94, 16;
	// begin inline asm
	shfl.sync.down.b32 %r92, %r93, %r94, %r95, %r96;
	// end inline asm
	setp.gt.s32 	%p12, %r71, 15;
	selp.b32 	%r101, 0, %r92, %p12;
	add.s32 	%r254, %r93, %r101;
	setp.ne.s32 	%p13, %r71, 0;
	@%p13 bra 	$L__BB35_20;
	shr.u32 	%r102, %r16, 3;
	and.b32  	%r103, %r102, 124;
	mov.u32 	%r104, _ZZN3cub18CUB_300001_SM_10006detail6reduce18DeviceReduceKernelINS2_10policy_hubIijN4cuda3std3__44plusIiEEE10Policy1000EN6thrust24THRUST_300001_SM_1000_NS17counting_iteratorIiNSD_11use_defaultESF_SF_EEjS9_iNS7_10__identityEEEvT0_PT3_T1_NS0_13GridEvenShareISL_EET2_T4_E12temp_storage;
	add.s32 	%r105, %r104, %r103;
	st.shared.u32 	[%r105+8], %r254;
$L__BB35_20:
	bar.sync 	0;
	setp.ne.s32 	%p14, %r16, 0;
	@%p14 bra 	$L__BB35_22;
	ld.shared.u32 	%r106, [_ZZN3cub18CUB_300001_SM_10006detail6reduce18DeviceReduceKernelINS2_10policy_hubIijN4cuda3std3__44plusIiEEE10Policy1000EN6thrust24THRUST_300001_SM_1000_NS17counting_iteratorIiNSD_11use_defaultESF_SF_EEjS9_iNS7_10__identityEEEvT0_PT3_T1_NS0_13GridEvenShareISL_EET2_T4_E12temp_storage+12];
	add.s32 	%r107, %r106, %r254;
	ld.shared.u32 	%r108, [_ZZN3cub18CUB_300001_SM_10006detail6reduce18DeviceReduceKernelINS2_10policy_hubIijN4cuda3std3__44plusIiEEE10Policy1000EN6thrust24THRUST_300001_SM_1000_NS17counting_iteratorIiNSD_11use_defaultESF_SF_EEjS9_iNS7_10__identityEEEvT0_PT3_T1_NS0_13GridEvenShareISL_EET2_T4_E12temp_storage+16];
	add.s32 	%r109, %r107, %r108;
	ld.shared.u32 	%r110, [_ZZN3cub18CUB_300001_SM_10006detail6reduce18DeviceReduceKernelINS2_10policy_hubIijN4cuda3std3__44plusIiEEE10Policy1000EN6thrust24THRUST_300001_SM_1000_NS17counting_iteratorIiNSD_11use_defaultESF_SF_EEjS9_iNS7_10__identityEEEvT0_PT3_T1_NS0_13GridEvenShareISL_EET2_T4_E12temp_storage+20];
	add.s32 	%r111, %r109, %r110;
	ld.shared.u32 	%r112, [_ZZN3cub18CUB_300001_SM_10006detail6reduce18DeviceReduceKernelINS2_10policy_hubIijN4cuda3std3__44plusIiEEE10Policy1000EN6thrust24THRUST_300001_SM_1000_NS17counting_iteratorIiNSD_11use_defaultESF_SF_EEjS9_iNS7_10__identityEEEvT0_PT3_T1_NS0_13GridEvenShareISL_EET2_T4_E12temp_storage+24];
	add.s32 	%r113, %r111, %r112;
	ld.shared.u32 	%r114, [_ZZN3cub18CUB_300001_SM_10006detail6reduce18DeviceReduceKernelINS2_10policy_hubIijN4cuda3std3__44plusIiEEE10Policy1000EN6thrust24THRUST_300001_SM_1000_NS17counting_iteratorIiNSD_11use_defaultESF_SF_EEjS9_iNS7_10__identityEEEvT0_PT3_T1_NS0_13GridEvenShareISL_EET2_T4_E12temp_storage+28];
	add.s32 	%r115, %r113, %r114;
	ld.shared.u32 	%r116, [_ZZN3cub18CUB_300001_SM_10006detail6reduce18DeviceReduceKernelINS2_10policy_hubIijN4cuda3std3__44plusIiEEE10Policy1000EN6thrust24THRUST_300001_SM_1000_NS17counting_iteratorIiNSD_11use_defaultESF_SF_EEjS9_iNS7_10__identityEEEvT0_PT3_T1_NS0_13GridEvenShareISL_EET2_T4_E12temp_storage+32];
	add.s32 	%r117, %r115, %r116;
	ld.shared.u32 	%r118, [_ZZN3cub18CUB_300001_SM_10006detail6reduce18DeviceReduceKernelINS2_10policy_hubIijN4cuda3std3__44plusIiEEE10Policy1000EN6thrust24THRUST_300001_SM_1000_NS17counting_iteratorIiNSD_11use_defaultESF_SF_EEjS9_iNS7_10__identityEEEvT0_PT3_T1_NS0_13GridEvenShareISL_EET2_T4_E12temp_storage+36];
	add.s32 	%r254, %r117, %r118;
$L__BB35_22:
	mov.u32 	%r247, %tid.x;
	setp.ne.s32 	%p40, %r247, 0;
	@%p40 bra 	$L__BB35_24;
	cvta.to.global.u64 	%rd2, %rd1;
	mul.wide.u32 	%rd3, %r3, 4;
	add.s64 	%rd4, %rd2, %rd3;
	st.global.u32 	[%rd4], %r254;
$L__BB35_24:
	ret;

}
	// .globl	_ZN3cub18CUB_300001_SM_10006detail6reduce28DeviceReduceSingleTileKernelINS2_10policy_hubIiyN4cuda3std3__44plusIiEEE10Policy1000EN6thrust24THRUST_300001_SM_1000_NS17counting_iteratorIiNSD_11use_defaultESF_SF_EEPiyS9_iiNS7_10__identityEEEvT0_T1_T2_T3_T4_T6_
.visible .entry _ZN3cub18CUB_300001_SM_10006detail6reduce28DeviceReduceSingleTileKernelINS2_10policy_hubIiyN4cuda3std3__44plusIiEEE10Policy1000EN6thrust24THRUST_300001_SM_1000_NS17counting_iteratorIiNSD_11use_defaultESF_SF_EEPiyS9_iiNS7_10__identityEEEvT0_T1_T2_T3_T4_T6_(
	.param .align 4 .b8 _ZN3cub18CUB_300001_SM_10006detail6reduce28DeviceReduceSingleTileKernelINS2_10policy_hubIiyN4cuda3std3__44plusIiEEE10Policy1000EN6thrust24THRUST_300001_SM_1000_NS17counting_iteratorIiNSD_11use_defaultESF_SF_EEPiyS9_iiNS7_10__identityEEEvT0_T1_T2_T3_T4_T6__param_0[4],
	.param .u64 .ptr .align 1 _ZN3cub18CUB_300001_SM_10006detail6reduce28DeviceReduceSingleTileKernelINS2_10policy_hubIiyN4cuda3std3__44plusIiEEE10Policy1000EN6thrust24THRUST_300001_SM_1000_NS17counting_iteratorIiNSD_11use_defaultESF_SF_EEPiyS9_iiNS7_10__identityEEEvT0_T1_T2_T3_T4_T6__param_1,
	.param .u64 _ZN3cub18CUB_300001_SM_10006detail6reduce28DeviceReduceSingleTileKernelINS2_10policy_hubIiyN4cuda3std3__44plusIiEEE10Policy1000EN6thrust24THRUST_300001_SM_1000_NS17counting_iteratorIiNSD_11use_defaultESF_SF_EEPiyS9_iiNS7_10__identityEEEvT0_T1_T2_T3_T4_T6__param_2,
	.param .align 1 .b8 _ZN3cub18CUB_300001_SM_10006detail6reduce28DeviceReduceSingleTileKernelINS2_10policy_hubIiyN4cuda3std3__44plusIiEEE10Policy1000EN6thrust24THRUST_300001_SM_1000_NS17counting_iteratorIiNSD_11use_defaultESF_SF_EEPiyS9_iiNS7_10__identityEEEvT0_T1_T2_T3_T4_T6__param_3[1],
	.param .u32 _ZN3cub18CUB_300001_SM_10006detail6reduce28DeviceReduceSingleTileKernelINS2_10policy_hubIiyN4cuda3std3__44plusIiEEE10Policy1000EN6thrust24THRUST_300001_SM_1000_NS17counting_iteratorIiNSD_11use_defaultESF_SF_EEPiyS9_iiNS7_10__identityEEEvT0_T1_T2_T3_T4_T6__param_4,
	.param .align 1 .b8 _ZN3cub18CUB_300001_SM_10006detail6reduce28DeviceReduceSingleTileKernelINS2_10policy_hubIiyN4cuda3std3__44plusIiEEE10Policy1000EN6thrust24THRUST_300001_SM_1000_NS17counting_iteratorIiNSD_11use_defaultESF_SF_EEPiyS9_iiNS7_10__identityEEEvT0_T1_T2_T3_T4_T6__param_5[1]
)
.maxntid 256
.minnctapersm 1
{
	.reg .pred 	%p<43>;
	.reg .b32 	%r<243>;
	.reg .b64 	%rd<13>;
	// demoted variable
	.shared .align 4 .b8 _ZZN3cub18CUB_300001_SM_10006detail6reduce28DeviceReduceSingleTileKernelINS2_10policy_hubIiyN4cuda3std3__44plusIiEEE10Policy1000EN6thrust24THRUST_300001_SM_1000_NS17counting_iteratorIiNSD_11use_defaultESF_SF_EEPiyS9_iiNS7_10__identityEEEvT0_T1_T2_T3_T4_T6_E12temp_storage[44];
	ld.param.u32 	%r23, [_ZN3cub18CUB_300001_SM_10006detail6reduce28DeviceReduceSingleTileKernelINS2_10policy_hubIiyN4cuda3std3__44plusIiEEE10Policy1000EN6thrust24THRUST_300001_SM_1000_NS17counting_iteratorIiNSD_11use_defaultESF_SF_EEPiyS9_iiNS7_10__identityEEEvT0_T1_T2_T3_T4_T6__param_0];
	ld.param.u64 	%rd7, [_ZN3cub18CUB_300001_SM_10006detail6reduce28DeviceReduceSingleTileKernelINS2_10policy_hubIiyN4cuda3std3__44plusIiEEE10Policy1000EN6thrust24THRUST_300001_SM_1000_NS17counting_iteratorIiNSD_11use_defaultESF_SF_EEPiyS9_iiNS7_10__identityEEEvT0_T1_T2_T3_T4_T6__param_1];
	ld.param.u64 	%rd6, [_ZN3cub18CUB_300001_SM_10006detail6reduce28DeviceReduceSingleTileKernelINS2_10policy_hubIiyN4cuda3std3__44plusIiEEE10Policy1000EN6thrust24THRUST_300001_SM_1000_NS17counting_iteratorIiNSD_11use_defaultESF_SF_EEPiyS9_iiNS7_10__identityEEEvT0_T1_T2_T3_T4_T6__param_2];
	ld.param.u32 	%r24, [_ZN3cub18CUB_300001_SM_10006detail6reduce28DeviceReduceSingleTileKernelINS2_10policy_hubIiyN4cuda3std3__44plusIiEEE10Policy1000EN6thrust24THRUST_300001_SM_1000_NS17counting_iteratorIiNSD_11use_defaultESF_SF_EEPiyS9_iiNS7_10__identityEEEvT0_T1_T2_T3_T4_T6__param_4];
	cvta.to.global.u64 	%rd1, %rd7;
	setp.ne.s64 	%p1, %rd6, 0;
	@%p1 bra 	$L__BB36_3;
	mov.u32 	%r237, %tid.x;
	setp.ne.s32 	%p42, %r237, 0;
	@%p42 bra 	$L__BB36_27;
	st.global.u32 	[%rd1], %r24;
	bra.uni 	$L__BB36_27;
$L__BB36_3:
	setp.gt.u64 	%p2, %rd6, 4095;
	@%p2 bra 	$L__BB36_15;
	cvt.u32.u64 	%r2, %rd6;
	mov.u32 	%r3, %tid.x;
	setp.lt.u32 	%p16, %r3, %r2;
	add.s32 	%r111, %r23, %r3;
	add.s32 	%r112, %r3, 256;
	selp.b32 	%r238, %r111, 0, %p16;
	selp.b32 	%r5, %r112, %r3, %p16;
	setp.ge.u32 	%p17, %r5, %r2;
	@%p17 bra 	$L__BB36_6;
	add.s32 	%r113, %r23, %r5;
	add.s32 	%r114, %r113, %r238;
	not.b32 	%r115, %r5;
	add.s32 	%r116, %r115, %r2;
	shr.u32 	%r117, %r116, 8;
	add.s32 	%r118, %r113, 256;
	mad.lo.s32 	%r119, %r117, %r118, %r114;
	add.s32 	%r120, %r117, -1;
	mul.lo.s32 	%r121, %r117, %r120;
	shl.b32 	%r122, %r121, 7;
	and.b32  	%r123, %r122, -256;
	add.s32 	%r238, %r119, %r123;
$L__BB36_6:
	setp.lt.u64 	%p18, %rd6, 256;
	@%p18 bra 	$L__BB36_11;
	// begin inline asm
	mov.u32 %r187, %laneid;
	// end inline asm
	mov.b32 	%r190, 1;
	mov.b32 	%r211, 31;
	mov.b32 	%r212, -1;
	// begin inline asm
	shfl.sync.down.b32 %r188, %r238, %r190, %r211, %r212;
	// end inline asm
	setp.gt.s32 	%p34, %r187, 30;
	selp.b32 	%r213, 0, %r188, %p34;
	add.s32 	%r194, %r213, %r238;
	mov.b32 	%r195, 2;
	// begin inline asm
	shfl.sync.down.b32 %r193, %r194, %r195, %r211, %r212;
	// end inline asm
	setp.gt.s32 	%p35, %r187, 29;
	selp.b32 	%r214, 0, %r193, %p35;
	add.s32 	%r199, %r194, %r214;
	mov.b32 	%r200, 4;
	// begin inline asm
	shfl.sync.down.b32 %r198, %r199, %r200, %r211, %r212;
	// end inline asm
	setp.gt.s32 	%p36, %r187, 27;
	selp.b32 	%r215, 0, %r198, %p36;
	add.s32 	%r204, %r199, %r215;
	mov.b32 	%r205, 8;
	// begin inline asm
	shfl.sync.down.b32 %r203, %r204, %r205, %r211, %r212;
	// end inline asm
	setp.gt.s32 	%p37, %r187, 23;
	selp.b32 	%r216, 0, %r203, %p37;
	add.s32 	%r209, %r204, %r216;
	mov.b32 	%r210, 16;
	// begin inline asm
	shfl.sync.down.b32 %r208, %r209, %r210, %r211, %r212;
	// end inline asm
	setp.gt.s32 	%p38, %r187, 15;
	selp.b32 	%r217, 0, %r208, %p38;
	add.s32 	%r242, %r209, %r217;
	setp.ne.s32 	%p39, %r187, 0;
	@%p39 bra 	$L__BB36_9;
	shr.u32 	%r218, %r3, 3;
	and.b32  	%r219, %r218, 124;
	mov.u32 	%r220, _ZZN3cub18CUB_300001_SM_10006detail6reduce28DeviceReduceSingleTileKernelINS2_10policy_hubIiyN4cuda3std3__44plusIiEEE10Policy1000EN6thrust24THRUST_300001_SM_1000_NS17counting_iteratorIiNSD_11use_defaultESF_SF_EEPiyS9_iiNS7_10__identityEEEvT0_T1_T2_T3_T4_T6_E12temp_storage;
	add.s32 	%r221, %r220, %r219;
	st.shared.u32 	[%r221+8], %r242;
$L__BB36_9:
	bar.sync 	0;
	setp.ne.s32 	%p40, %r3, 0;
	@%p40 bra 	$L__BB36_25;
	ld.shared.u32 	%r222, [_ZZN3cub18CUB_300001_SM_10006detail6reduce28DeviceReduceSingleTileKernelINS2_10policy_hubIiyN4cuda3std3__44plusIiEEE10Policy1000EN6thrust24THRUST_300001_SM_1000_NS17counting_iteratorIiNSD_11use_defaultESF_SF_EEPiyS9_iiNS7_10__identityEEEvT0_T1_T2_T3_T4_T6_E12temp_storage+12];
	add.s32 	%r223, %r222, %r242;
	ld.shared.u32 	%r224, [_ZZN3cub18CUB_300001_SM_10006detail6reduce28DeviceReduceSingleTileKernelINS2_10policy_hubIiyN4cuda3std3__44plusIiEEE10Policy1000EN6thrust24THRUST_300001_SM_1000_NS17counting_iteratorIiNSD_11use_defaultESF_SF_EEPiyS9_iiNS7_10__identityEEEvT0_T1_T2_T3_T4_T6_E12temp_storage+16];
	add.s32 	%r225, %r223, %r224;
	ld.shared.u32 	%r226, [_ZZN3cub18CUB_300001_SM_10006detail6reduce28DeviceReduceSingleTileKernelINS2_10policy_hubIiyN4cuda3std3__44plusIiEEE10Policy1000EN6thrust24THRUST_300001_SM_1000_NS17counting_iteratorIiNSD_11use_defaultESF_SF_EEPiyS9_iiNS7_10__identityEEEvT0_T1_T2_T3_T4_T6_E12temp_storage+20];
	add.s32 	%r227, %r225, %r226;
	ld.shared.u32 	%r228, [_ZZN3cub18CUB_300001_SM_10006detail6reduce28DeviceReduceSingleTileKernelINS2_10policy_hubIiyN4cuda3std3__44plusIiEEE10Policy1000EN6thrust24THRUST_300001_SM_1000_NS17counting_iteratorIiNSD_11use_defaultESF_SF_EEPiyS9_iiNS7_10__identityEEEvT0_T1_T2_T3_T4_T6_E12temp_storage+24];
	add.s32 	%r229, %r227, %r228;
	ld.shared.u32 	%r230, [_ZZN3cub18CUB_300001_SM_10006detail6reduce28DeviceReduceSingleTileKernelINS2_10policy_hubIiyN4cuda3std3__44plusIiEEE10Policy1000EN6thrust24THRUST_300001_SM_1000_NS17counting_iteratorIiNSD_11use_defaultESF_SF_EEPiyS9_iiNS7_10__identityEEEvT0_T1_T2_T3_T4_T6_E12temp_storage+28];
	add.s32 	%r231, %r229, %r230;
	ld.shared.u32 	%r232, [_ZZN3cub18CUB_300001_SM_10006detail6reduce28DeviceReduceSingleTileKernelINS2_10policy_hubIiyN4cuda3std3__44plusIiEEE10Policy1000EN6thrust24THRUST_300001_SM_1000_NS17counting_iteratorIiNSD_11use_defaultESF_SF_EEPiyS9_iiNS7_10__identityEEEvT0_T1_T2_T3_T4_T6_E12temp_storage+32];
	add.s32 	%r233, %r231, %r232;
	ld.shared.u32 	%r234, [_ZZN3cub18CUB_300001_SM_10006detail6reduce28DeviceReduceSingleTileKernelINS2_10policy_hubIiyN4cuda3std3__44plusIiEEE10Policy1000EN6thrust24THRUST_300001_SM_1000_NS17counting_iteratorIiNSD_11use_defaultESF_SF_EEPiyS9_iiNS7_10__identityEEEvT0_T1_T2_T3_T4_T6_E12temp_storage+36];
	add.s32 	%r242, %r233, %r234;
	bra.uni 	$L__BB36_25;
$L__BB36_11:
	// begin inline asm
	mov.u32 %r124, %laneid;
	// end inline asm
	and.b32  	%r150, %r3, 992;
	add.s32 	%r151, %r150, 32;
	setp.gt.u32 	%p19, %r151, %r2;
	not.b32 	%r152, %r150;
	add.s32 	%r153, %r2, %r152;
	selp.b32 	%r148, %r153, 31, %p19;
	mov.b32 	%r127, 1;
	mov.b32 	%r149, -1;
	// begin inline asm
	shfl.sync.down.b32 %r125, %r238, %r127, %r148, %r149;
	// end inline asm
	setp.lt.s32 	%p20, %r124, %r148;
	selp.b32 	%r154, %r125, 0, %p20;
	add.s32 	%r131, %r154, %r238;
	mov.b32 	%r132, 2;
	// begin inline asm
	shfl.sync.down.b32 %r130, %r131, %r132, %r148, %r149;
	// end inline asm
	add.s32 	%r155, %r124, 2;
	setp.gt.s32 	%p21, %r155, %r148;
	selp.b32 	%r156, 0, %r130, %p21;
	add.s32 	%r136, %r131, %r156;
	mov.b32 	%r137, 4;
	// begin inline asm
	shfl.sync.down.b32 %r135, %r136, %r137, %r148, %r149;
	// end inline asm
	add.s32 	%r157, %r124, 4;
	setp.gt.s32 	%p22, %r157, %r148;
	selp.b32 	%r158, 0, %r135, %p22;
	add.s32 	%r141, %r136, %r158;
	mov.b32 	%r142, 8;
	// begin inline asm
	shfl.sync.down.b32 %r140, %r141, %r142, %r148, %r149;
	// end inline asm
	add.s32 	%r159, %r124, 8;
	setp.gt.s32 	%p23, %r159, %r148;
	selp.b32 	%r160, 0, %r140, %p23;
	add.s32 	%r146, %r141, %r160;
	mov.b32 	%r147, 16;
	// begin inline asm
	shfl.sync.down.b32 %r145, %r146, %r147, %r148, %r149;
	// end inline asm
	add.s32 	%r161, %r124, 16;
	setp.gt.s32 	%p24, %r161, %r148;
	selp.b32 	%r162, 0, %r145, %p24;
	add.s32 	%r242, %r146, %r162;
	setp.ne.s32 	%p25, %r124, 0;
	@%p25 bra 	$L__BB36_13;
	shr.u32 	%r163, %r3, 3;
	and.b32  	%r164, %r163, 124;
	mov.u32 	%r165, _ZZN3cub18CUB_300001_SM_10006detail6reduce28DeviceReduceSingleTileKernelINS2_10policy_hubIiyN4cuda3std3__44plusIiEEE10Policy1000EN6thrust24THRUST_300001_SM_1000_NS17counting_iteratorIiNSD_11use_defaultESF_SF_EEPiyS9_iiNS7_10__identityEEEvT0_T1_T2_T3_T4_T6_E12temp_storage;
	add.s32 	%r166, %r165, %r164;
	st.shared.u32 	[%r166+8], %r242;
$L__BB36_13:
	bar.sync 	0;
	setp.ne.s32 	%p26, %r3, 0;
	@%p26 bra 	$L__BB36_25;
	setp.gt.u64 	%p27, %rd6, 32;
	ld.shared.u32 	%r167, [_ZZN3cub18CUB_300001_SM_10006detail6reduce28DeviceReduceSingleTileKernelINS2_10policy_hubIiyN4cuda3std3__44plusIiEEE10Policy1000EN6thrust24THRUST_300001_SM_1000_NS17counting_iteratorIiNSD_11use_defaultESF_SF_EEPiyS9_iiNS7_10__identityEEEvT0_T1_T2_T3_T4_T6_E12temp_storage+12];
	selp.b32 	%r168, %r167, 0, %p27;
	add.s32 	%r169, %r168, %r242;
	setp.gt.u64 	%p28, %rd6, 64;
	ld.shared.u32 	%r170, [_ZZN3cub18CUB_300001_SM_10006detail6reduce28DeviceReduceSingleTileKernelINS2_10policy_hubIiyN4cuda3std3__44plusIiEEE10Policy1000EN6thrust24THRUST_300001_SM_1000_NS17counting_iteratorIiNSD_11use_defaultESF_SF_EEPiyS9_iiNS7_10__identityEEEvT0_T1_T2_T3_T4_T6_E12temp_storage+16];
	selp.b32 	%r171, %r170, 0, %p28;
	add.s32 	%r172, %r169, %r171;
	setp.gt.u64 	%p29, %rd6, 96;
	ld.shared.u32 	%r173, [_ZZN3cub18CUB_300001_SM_10006detail6reduce28DeviceReduceSingleTileKernelINS2_10policy_hubIiyN4cuda3std3__44plusIiEEE10Policy1000EN6thrust24THRUST_300001_SM_1000_NS17counting_iteratorIiNSD_11use_defaultESF_SF_EEPiyS9_iiNS7_10__identityEEEvT0_T1_T2_T3_T4_T6_E12temp_storage+20];
	selp.b32 	%r174, %r173, 0, %p29;
	add.s32 	%r175, %r172, %r174;
	setp.gt.u64 	%p30, %rd6, 128;
	ld.shared.u32 	%r176, [_ZZN3cub18CUB_300001_SM_10006detail6reduce28DeviceReduceSingleTileKernelINS2_10policy_hubIiyN4cuda3std3__44plusIiEEE10Policy1000EN6thrust24THRUST_300001_SM_1000_NS17counting_iteratorIiNSD_11use_defaultESF_SF_EEPiyS9_iiNS7_10__identityEEEvT0_T1_T2_T3_T4_T6_E12temp_storage+24];
	selp.b32 	%r177, %r176, 0, %p30;
	add.s32 	%r178, %r175, %r177;
	setp.gt.u64 	%p31, %rd6, 160;
	ld.shared.u32 	%r179, [_ZZN3cub18CUB_300001_SM_10006detail6reduce28DeviceReduceSingleTileKernelINS2_10policy_hubIiyN4cuda3std3__44plusIiEEE10Policy1000EN6thrust24THRUST_300001_SM_1000_NS17counting_iteratorIiNSD_11use_defaultESF_SF_EEPiyS9_iiNS7_10__identityEEEvT0_T1_T2_T3_T4_T6_E12temp_storage+28];
	selp.b32 	%r180, %r179, 0, %p31;
	add.s32 	%r181, %r178, %r180;
	setp.gt.u64 	%p32, %rd6, 192;
	ld.shared.u32 	%r182, [_ZZN3cub18CUB_300001_SM_10006detail6reduce28DeviceReduceSingleTileKernelINS2_10policy_hubIiyN4cuda3std3__44plusIiEEE10Policy1000EN6thrust24THRUST_300001_SM_1000_NS17counting_iteratorIiNSD_11use_defaultESF_SF_EEPiyS9_iiNS7_10__identityEEEvT0_T1_T2_T3_T4_T6_E12temp_storage+32];
	selp.b32 	%r183, %r182, 0, %p32;
	add.s32 	%r184, %r181, %r183;
	setp.gt.u64 	%p33, %rd6, 224;
	ld.shared.u32 	%r185, [_ZZN3cub18CUB_300001_SM_10006detail6reduce28DeviceReduceSingleTileKernelINS2_10policy_hubIiyN4cuda3std3__44plusIiEEE10Policy1000EN6thrust24THRUST_300001_SM_1000_NS17counting_iteratorIiNSD_11use_defaultESF_SF_EEPiyS9_iiNS7_10__identityEEEvT0_T1_T2_T3_T4_T6_E12temp_storage+36];
	selp.b32 	%r186, %r185, 0, %p33;
	add.s32 	%r242, %r184, %r186;
	bra.uni 	$L__BB36_25;
$L__BB36_15:
	mov.u32 	%r12, %tid.x;
	add.s32 	%r13, %r23, %r12;
	shl.b32 	%r25, %r13, 4;
	add.s32 	%r241, %r25, 30720;
	add.s64 	%rd2, %rd6, -4096;
	setp.lt.u64 	%p3, %rd2, 4096;
	mov.b64 	%rd12, 4096;
	@%p3 bra 	$L__BB36_19;
	mov.b64 	%rd12, 4096;
$L__BB36_17:
	cvt.u32.u64 	%r26, %rd12;
	add.s32 	%r27, %r13, %r26;
	add.s32 	%r28, %r27, %r241;
	add.s32 	%r29, %r27, %r28;
	add.s32 	%r30, %r29, %r27;
	add.s32 	%r31, %r30, %r27;
	add.s32 	%r32, %r31, %r27;
	add.s32 	%r33, %r32, %r27;
	add.s32 	%r34, %r33, %r27;
	add.s32 	%r35, %r34, %r27;
	add.s32 	%r36, %r35, %r27;
	add.s32 	%r37, %r36, %r27;
	add.s32 	%r38, %r37, %r27;
	add.s32 	%r39, %r38, %r27;
	add.s32 	%r40, %r39, %r27;
	add.s32 	%r41, %r40, %r27;
	add.s32 	%r42, %r41, %r27;
	add.s32 	%r43, %r42, %r27;
	add.s32 	%r241, %r43, 30720;
	sub.s64 	%rd10, %rd6, %rd12;
	setp.lt.u64 	%p4, %rd10, 4096;
	@%p4 bra 	$L__BB36_21;
	add.s64 	%rd12, %rd12, 4096;
	setp.le.u64 	%p5, %rd12, %rd2;
	@%p5 bra 	$L__BB36_17;
$L__BB36_19:
	setp.le.u64 	%p6, %rd6, %rd12;
	cvt.u32.u64 	%r44, %rd12;
	cvt.u32.u64 	%r45, %rd6;
	sub.s32 	%r46, %r45, %r44;
	setp.ge.s32 	%p7, %r12, %r46;
	or.pred  	%p8, %p6, %p7;
	@%p8 bra 	$L__BB36_21;
	add.s32 	%r49, %r13, %r241;
	not.b32 	%r51, %r12;
	add.s32 	%r52, %r51, %r45;
	sub.s32 	%r53, %r52, %r44;
	shr.u32 	%r54, %r53, 8;
	add.s32 	%r55, %r13, %r44;
	add.s32 	%r56, %r55, 256;
	mad.lo.s32 	%r57, %r54, %r56, %r49;
	add.s32 	%r58, %r54, -1;
	mul.lo.s32 	%r59, %r54, %r58;
	shl.b32 	%r60, %r59, 7;
	and.b32  	%r61, %r60, -256;
	add.s32 	%r62, %r57, %r61;
	add.s32 	%r241, %r62, %r44;
$L__BB36_21:
	// begin inline asm
	mov.u32 %r63, %laneid;
	// end inline asm
	mov.b32 	%r66, 1;
	mov.b32 	%r87, 31;
	mov.b32 	%r88, -1;
	// begin inline asm
	shfl.sync.down.b32 %r64, %r241, %r66, %r87, %r88;
	// end inline asm
	setp.gt.s32 	%p9, %r63, 30;
	selp.b32 	%r89, 0, %r64, %p9;
	add.s32 	%r70, %r89, %r241;
	mov.b32 	%r71, 2;
	// begin inline asm
	shfl.sync.down.b32 %r69, %r70, %r71, %r87, %r88;
	// end inline asm
	setp.gt.s32 	%p10, %r63, 29;
	selp.b32 	%r90, 0, %r69, %p10;
	add.s32 	%r75, %r70, %r90;
	mov.b32 	%r76, 4;
	// begin inline asm
	shfl.sync.down.b32 %r74, %r75, %r76, %r87, %r88;
	// end inline asm
	setp.gt.s32 	%p11, %r63, 27;
	selp.b32 	%r91, 0, %r74, %p11;
	add.s32 	%r80, %r75, %r91;
	mov.b32 	%r81, 8;
	// begin inline asm
	shfl.sync.down.b32 %r79, %r80, %r81, %r87, %r88;
	// end inline asm
	setp.gt.s32 	%p12, %r63, 23;
	selp.b32 	%r92, 0, %r79, %p12;
	add.s32 	%r85, %r80, %r92;
	mov.b32 	%r86, 16;
	// begin inline asm
	shfl.sync.down.b32 %r84, %r85, %r86, %r87, %r88;
	// end inline asm
	setp.gt.s32 	%p13, %r63, 15;
	selp.b32 	%r93, 0, %r84, %p13;
	add.s32 	%r242, %r85, %r93;
	setp.ne.s32 	%p14, %r63, 0;
	@%p14 bra 	$L__BB36_23;
	shr.u32 	%r94, %r12, 3;
	and.b32  	%r95, %r94, 124;
	mov.u32 	%r96, _ZZN3cub18CUB_300001_SM_10006detail6reduce28DeviceReduceSingleTileKernelINS2_10policy_hubIiyN4cuda3std3__44plusIiEEE10Policy1000EN6thrust24THRUST_300001_SM_1000_NS17counting_iteratorIiNSD_11use_defaultESF_SF_EEPiyS9_iiNS7_10__identityEEEvT0_T1_T2_T3_T4_T6_E12temp_storage;
	add.s32 	%r97, %r96, %r95;
	st.shared.u32 	[%r97+8], %r242;
$L__BB36_23:
	bar.sync 	0;
	setp.ne.s32 	%p15, %r12, 0;
	@%p15 bra 	$L__BB36_25;
	ld.shared.u32 	%r98, [_ZZN3cub18CUB_300001_SM_10006detail6reduce28DeviceReduceSingleTileKernelINS2_10policy_hubIiyN4cuda3std3__44plusIiEEE10Policy1000EN6thrust24THRUST_300001_SM_1000_NS17counting_iteratorIiNSD_11use_defaultESF_SF_EEPiyS9_iiNS7_10__identityEEEvT0_T1_T2_T3_T4_T6_E12temp_storage+12];
	add.s32 	%r99, %r98, %r242;
	ld.shared.u32 	%r100, [_ZZN3cub18CUB_300001_SM_10006detail6reduce28DeviceReduceSingleTileKernelINS2_10policy_hubIiyN4cuda3std3__44plusIiEEE10Policy1000EN6thrust24THRUST_300001_SM_1000_NS17counting_iteratorIiNSD_11use_defaultESF_SF_EEPiyS9_iiNS7_10__identityEEEvT0_T1_T2_T3_T4_T6_E12temp_storage+16];
	add.s32 	%r101, %r99, %r100;
	ld.shared.u32 	%r102, [_ZZN3cub18CUB_300001_SM_10006detail6reduce28DeviceReduceSingleTileKernelINS2_10policy_hubIiyN4cuda3std3__44plusIiEEE10Policy1000EN6thrust24THRUST_300001_SM_1000_NS17counting_iteratorIiNSD_11use_defaultESF_SF_EEPiyS9_iiNS7_10__identityEEEvT0_T1_T2_T3_T4_T6_E12temp_storage+20];
	add.s32 	%r103, %r101, %r102;
	ld.shared.u32 	%r104, [_ZZN3cub18CUB_300001_SM_10006detail6reduce28DeviceReduceSingleTileKernelINS2_10policy_hubIiyN4cuda3std3__44plusIiEEE10Policy1000EN6thrust24THRUST_300001_SM_1000_NS17counting_iteratorIiNSD_11use_defaultESF_SF_EEPiyS9_iiNS7_10__identityEEEvT0_T1_T2_T3_T4_T6_E12temp_storage+24];
	add.s32 	%r105, %r103, %r104;
	ld.shared.u32 	%r106, [_ZZN3cub18CUB_300001_SM_10006detail6reduce28DeviceReduceSingleTileKernelINS2_10policy_hubIiyN4cuda3std3__44plusIiEEE10Policy1000EN6thrust24THRUST_300001_SM_1000_NS17counting_iteratorIiNSD_11use_defaultESF_SF_EEPiyS9_iiNS7_10__identityEEEvT0_T1_T2_T3_T4_T6_E12temp_storage+28];
	add.s32 	%r107, %r105, %r106;
	ld.shared.u32 	%r108, [_ZZN3cub18CUB_300001_SM_10006detail6reduce28DeviceReduceSingleTileKernelINS2_10policy_hubIiyN4cuda3std3__44plusIiEEE10Policy1000EN6thrust24THRUST_300001_SM_1000_NS17counting_iteratorIiNSD_11use_defaultESF_SF_EEPiyS9_iiNS7_10__identityEEEvT0_T1_T2_T3_T4_T6_E12temp_storage+32];
	add.s32 	%r109, %r107, %r108;
	ld.shared.u32 	%r110, [_ZZN3cub18CUB_300001_SM_10006detail6reduce28DeviceReduceSingleTileKernelINS2_10policy_hubIiyN4cuda3std3__44plusIiEEE10Policy1000EN6thrust24THRUST_300001_SM_1000_NS17counting_iteratorIiNSD_11use_defaultESF_SF_EEPiyS9_iiNS7_10__identityEEEvT0_T1_T2_T3_T4_T6_E12temp_storage+36];
	add.s32 	%r242, %r109, %r110;
$L__BB36_25:
	mov.u32 	%r235, %tid.x;
	setp.ne.s32 	%p41, %r235, 0;
	@%p41 bra 	$L__BB36_27;
	add.s32 	%r236, %r242, %r24;
	st.global.u32 	[%rd1], %r236;
$L__BB36_27:
	ret;

}
	// .globl	_ZN3cub18CUB_300001_SM_10006detail6reduce18DeviceReduceKernelINS2_10policy_hubIiyN4cuda3std3__44plusIiEEE10Policy1000EN6thrust24THRUST_300001_SM_1000_NS17counting_iteratorIiNSD_11use_defaultESF_SF_EEyS9_iNS7_10__identityEEEvT0_PT3_T1_NS0_13GridEvenShareISL_EET2_T4_
.visible .entry _ZN3cub18CUB_300001_SM_10006detail6reduce18DeviceReduceKernelINS2_10policy_hubIiyN4cuda3std3__44plusIiEEE10Policy1000EN6thrust24THRUST_300001_SM_1000_NS17counting_iteratorIiNSD_11use_defaultESF_SF_EEyS9_iNS7_10__identityEEEvT0_PT3_T1_NS0_13GridEvenShareISL_EET2_T4_(
	.param .align 4 .b8 _ZN3cub18CUB_300001_SM_10006detail6reduce18DeviceReduceKernelINS2_10policy_hubIiyN4cuda3std3__44plusIiEEE10Policy1000EN6thrust24THRUST_300001_SM_1000_NS17counting_iteratorIiNSD_11use_defaultESF_SF_EEyS9_iNS7_10__identityEEEvT0_PT3_T1_NS0_13GridEvenShareISL_EET2_T4__param_0[4],
	.param .u64 .ptr .align 1 _ZN3cub18CUB_300001_SM_10006detail6reduce18DeviceReduceKernelINS2_10policy_hubIiyN4cuda3std3__44plusIiEEE10Policy1000EN6thrust24THRUST_300001_SM_1000_NS17counting_iteratorIiNSD_11use_defaultESF_SF_EEyS9_iNS7_10__identityEEEvT0_PT3_T1_NS0_13GridEvenShareISL_EET2_T4__param_1,
	.param .u64 _ZN3cub18CUB_300001_SM_10006detail6reduce18DeviceReduceKernelINS2_10policy_hubIiyN4cuda3std3__44plusIiEEE10Policy1000EN6thrust24THRUST_300001_SM_1000_NS17counting_iteratorIiNSD_11use_defaultESF_SF_EEyS9_iNS7_10__identityEEEvT0_PT3_T1_NS0_13GridEvenShareISL_EET2_T4__param_2,
	.param .align 8 .b8 _ZN3cub18CUB_300001_SM_10006detail6reduce18DeviceReduceKernelINS2_10policy_hubIiyN4cuda3std3__44plusIiEEE10Policy1000EN6thrust24THRUST_300001_SM_1000_NS17counting_iteratorIiNSD_11use_defaultESF_SF_EEyS9_iNS7_10__identityEEEvT0_PT3_T1_NS0_13GridEvenShareISL_EET2_T4__param_3[72],
	.param .align 1 .b8 _ZN3cub18CUB_300001_SM_10006detail6reduce18DeviceReduceKernelINS2_10policy_hubIiyN4cuda3std3__44plusIiEEE10Policy1000EN6thrust24THRUST_300001_SM_1000_NS17counting_iteratorIiNSD_11use_defaultESF_SF_EEyS9_iNS7_10__identityEEEvT0_PT3_T1_NS0_13GridEvenShareISL_EET2_T4__param_4[1],
	.param .align 1 .b8 _ZN3cub18CUB_300001_SM_10006detail6reduce18DeviceReduceKernelINS2_10policy_hubIiyN4cuda3std3__44plusIiEEE10Policy1000EN6thrust24THRUST_300001_SM_1000_NS17counting_iteratorIiNSD_11use_defaultESF_SF_EEyS9_iNS7_10__identityEEEvT0_PT3_T1_NS0_13GridEvenShareISL_EET2_T4__param_5[1]
)
.maxntid 256
{
	.reg .pred 	%p<41>;
	.reg .b32 	%r<259>;
	.reg .b64 	%rd<15>;
	// demoted variable
	.shared .align 4 .b8 _ZZN3cub18CUB_300001_SM_10006detail6reduce18DeviceReduceKernelINS2_10policy_hubIiyN4cuda3std3__44plusIiEEE10Policy1000EN6thrust24THRUST_300001_SM_1000_NS17counting_iteratorIiNSD_11use_defaultESF_SF_EEyS9_iNS7_10__identityEEEvT0_PT3_T1_NS0_13GridEvenShareISL_EET2_T4_E12temp_storage[44];
	ld.param.u32 	%r1, [_ZN3cub18CUB_300001_SM_10006detail6reduce18DeviceReduceKernelINS2_10policy_hubIiyN4cuda3std3__44plusIiEEE10Policy1000EN6thrust24THRUST_300001_SM_1000_NS17counting_iteratorIiNSD_11use_defaultESF_SF_EEyS9_iNS7_10__identityEEEvT0_PT3_T1_NS0_13GridEvenShareISL_EET2_T4__param_0];
	ld.param.u64 	%rd1, [_ZN3cub18CUB_300001_SM_10006detail6reduce18DeviceReduceKernelINS2_10policy_hubIiyN4cuda3std3__44plusIiEEE10Policy1000EN6thrust24THRUST_300001_SM_1000_NS17counting_iteratorIiNSD_11use_defaultESF_SF_EEyS9_iNS7_10__identityEEEvT0_PT3_T1_NS0_13GridEvenShareISL_EET2_T4__param_3+32];
	ld.param.u32 	%r31, [_ZN3cub18CUB_300001_SM_10006detail6reduce18DeviceReduceKernelINS2_10policy_hubIiyN4cuda3std3__44plusIiEEE10Policy1000EN6thrust24THRUST_300001_SM_1000_NS17counting_iteratorIiNSD_11use_defaultESF_SF_EEyS9_iNS7_10__identityEEEvT0_PT3_T1_NS0_13GridEvenShareISL_EET2_T4__param_3+40];
	mov.u32 	%r2, %ctaid.x;
	shl.b32 	%r32, %r31, 12;
	cvt.s64.s32 	%rd2, %r32;
	shl.b32 	%r33, %r2, 12;
	cvt.u64.u32 	%rd14, %r33;
	sub.s64 	%rd4, %rd1, %rd14;
	setp.gt.u64 	%p1, %rd4, 4095;
	@%p1 bra 	$L__BB37_12;
	cvt.u32.u64 	%r122, %rd14;
	cvt.u32.u64 	%r3, %rd1;
	sub.s32 	%r4, %r3, %r122;
	mov.u32 	%r5, %tid.x;
	setp.lt.s32 	%p15, %r5, %r4;
	add.s32 	%r123, %r122, %r5;
	add.s32 	%r124, %r123, %r1;
	add.s32 	%r125, %r5, 256;
	selp.b32 	%r253, %r124, 0, %p15;
	selp.b32 	%r7, %r125, %r5, %p15;
	setp.ge.s32 	%p16, %r7, %r4;
	@%p16 bra 	$L__BB37_3;
	add.s32 	%r127, %r1, %r7;
	add.s32 	%r128, %r127, %r253;
	not.b32 	%r129, %r7;
	add.s32 	%r130, %r129, %r3;
	sub.s32 	%r131, %r130, %r122;
	shr.u32 	%r132, %r131, 8;
	add.s32 	%r133, %r127, %r122;
	add.s32 	%r134, %r133, 256;
	mad.lo.s32 	%r135, %r132, %r134, %r128;
	add.s32 	%r136, %r135, %r122;
	add.s32 	%r137, %r132, -1;
	mul.lo.s32 	%r138, %r132, %r137;
	shl.b32 	%r139, %r138, 7;
	and.b32  	%r140, %r139, -256;
	add.s32 	%r253, %r136, %r140;
$L__BB37_3:
	setp.lt.s32 	%p17, %r4, 256;
	@%p17 bra 	$L__BB37_8;
	// begin inline asm
	mov.u32 %r204, %laneid;
	// end inline asm
	mov.b32 	%r207, 1;
	mov.b32 	%r228, 31;
	mov.b32 	%r229, -1;
	// begin inline asm
	shfl.sync.down.b32 %r205, %r253, %r207, %r228, %r229;
	// end inline asm
	setp.gt.s32 	%p33, %r204, 30;
	selp.b32 	%r230, 0, %r205, %p33;
	add.s32 	%r211, %r230, %r253;
	mov.b32 	%r212, 2;
	// begin inline asm
	shfl.sync.down.b32 %r210, %r211, %r212, %r228, %r229;
	// end inline asm
	setp.gt.s32 	%p34, %r204, 29;
	selp.b32 	%r231, 0, %r210, %p34;
	add.s32 	%r216, %r211, %r231;
	mov.b32 	%r217, 4;
	// begin inline asm
	shfl.sync.down.b32 %r215, %r216, %r217, %r228, %r229;
	// end inline asm
	setp.gt.s32 	%p35, %r204, 27;
	selp.b32 	%r232, 0, %r215, %p35;
	add.s32 	%r221, %r216, %r232;
	mov.b32 	%r222, 8;
	// begin inline asm
	shfl.sync.down.b32 %r220, %r221, %r222, %r228, %r229;
	// end inline asm
	setp.gt.s32 	%p36, %r204, 23;
	selp.b32 	%r233, 0, %r220, %p36;
	add.s32 	%r226, %r221, %r233;
	mov.b32 	%r227, 16;
	// begin inline asm
	shfl.sync.down.b32 %r225, %r226, %r227, %r228, %r229;
	// end inline asm
	setp.gt.s32 	%p37, %r204, 15;
	selp.b32 	%r234, 0, %r225, %p37;
	add.s32 	%r258, %r226, %r234;
	setp.ne.s32 	%p38, %r204, 0;
	@%p38 bra 	$L__BB37_6;
	shr.u32 	%r235, %r5, 3;
	and.b32  	%r236, %r235, 124;
	mov.u32 	%r237, _ZZN3cub18CUB_300001_SM_10006detail6reduce18DeviceReduceKernelINS2_10policy_hubIiyN4cuda3std3__44plusIiEEE10Policy1000EN6thrust24THRUST_300001_SM_1000_NS17counting_iteratorIiNSD_11use_defaultESF_SF_EEyS9_iNS7_10__identityEEEvT0_PT3_T1_NS0_13GridEvenShareISL_EET2_T4_E12temp_storage;
	add.s32 	%r238, %r237, %r236;
	st.shared.u32 	[%r238+8], %r258;
$L__BB37_6:
	bar.sync 	0;
	setp.ne.s32 	%p39, %r5, 0;
	@%p39 bra 	$L__BB37_22;
	ld.shared.u32 	%r239, [_ZZN3cub18CUB_300001_SM_10006detail6reduce18DeviceReduceKernelINS2_10policy_hubIiyN4cuda3std3__44plusIiEEE10Policy1000EN6thrust24THRUST_300001_SM_1000_NS17counting_iteratorIiNSD_11use_defaultESF_SF_EEyS9_iNS7_10__identityEEEvT0_PT3_T1_NS0_13GridEvenShareISL_EET2_T4_E12temp_storage+12];
	add.s32 	%r240, %r239, %r258;
	ld.shared.u32 	%r241, [_ZZN3cub18CUB_300001_SM_10006detail6reduce18DeviceReduceKernelINS2_10policy_hubIiyN4cuda3std3__44plusIiEEE10Policy1000EN6thrust24THRUST_300001_SM_1000_NS17counting_iteratorIiNSD_11use_defaultESF_SF_EEyS9_iNS7_10__identityEEEvT0_PT3_T1_NS0_13GridEvenShareISL_EET2_T4_E12temp_storage+16];
	add.s32 	%r242, %r240, %r241;
	ld.shared.u32 	%r243, [_ZZN3cub18CUB_300001_SM_10006detail6reduce18DeviceReduceKernelINS2_10policy_hubIiyN4cuda3std3__44plusIiEEE10Policy1000EN6thrust24THRUST_300001_SM_1000_NS17counting_iteratorIiNSD_11use_defaultESF_SF_EEyS9_iNS7_10__identityEEEvT0_PT3_T1_NS0_13GridEvenShareISL_EET2_T4_E12temp_storage+20];
	add.s32 	%r244, %r242, %r243;
	ld.shared.u32 	%r245, [_ZZN3cub18CUB_300001_SM_10006detail6reduce18DeviceReduceKernelINS2_10policy_hubIiyN4cuda3std3__44plusIiEEE10Policy1000EN6thrust24THRUST_300001_SM_1000_NS17counting_iteratorIiNSD_11use_defaultESF_SF_EEyS9_iNS7_10__identityEEEvT0_PT3_T1_NS0_13GridEvenShareISL_EET2_T4_E12temp_storage+24];
	add.s32 	%r246, %r244, %r245;
	ld.shared.u32 	%r247, [_ZZN3cub18CUB_300001_SM_10006detail6reduce18DeviceReduceKernelINS2_10policy_hubIiyN4cuda3std3__44plusIiEEE10Policy1000EN6thrust24THRUST_300001_SM_1000_NS17counting_iteratorIiNSD_11use_defaultESF_SF_EEyS9_iNS7_10__identityEEEvT0_PT3_T1_NS0_13GridEvenShareISL_EET2_T4_E12temp_storage+28];
	add.s32 	%r248, %r246, %r247;
	ld.shared.u32 	%r249, [_ZZN3cub18CUB_300001_SM_10006detail6reduce18DeviceReduceKernelINS2_10policy_hubIiyN4cuda3std3__44plusIiEEE10Policy1000EN6thrust24THRUST_300001_SM_1000_NS17counting_iteratorIiNSD_11use_defaultESF_SF_EEyS9_iNS7_10__identityEEEvT0_PT3_T1_NS0_13GridEvenShareISL_EET2_T4_E12temp_storage+32];
	add.s32 	%r250, %r248, %r249;
	ld.shared.u32 	%r251, [_ZZN3cub18CUB_300001_SM_10006detail6reduce18DeviceReduceKernelINS2_10policy_hubIiyN4cuda3std3__44plusIiEEE10Policy1000EN6thrust24THRUST_300001_SM_1000_NS17counting_iteratorIiNSD_11use_defaultESF_SF_EEyS9_iNS7_10__identityEEEvT0_PT3_T1_NS0_13GridEvenShareISL_EET2_T4_E12temp_storage+36];
	add.s32 	%r258, %r250, %r251;
	bra.uni 	$L__BB37_22;
$L__BB37_8:
	// begin inline asm
	mov.u32 %r141, %laneid;
	// end inline asm
	and.b32  	%r167, %r5, 992;
	add.s32 	%r168, %r167, 32;
	setp.gt.s32 	%p18, %r168, %r4;
	not.b32 	%r169, %r167;
	add.s32 	%r170, %r4, %r169;
	selp.b32 	%r165, %r170, 31, %p18;
	mov.b32 	%r144, 1;
	mov.b32 	%r166, -1;
	// begin inline asm
	shfl.sync.down.b32 %r142, %r253, %r144, %r165, %r166;
	// end inline asm
	setp.lt.s32 	%p19, %r141, %r165;
	selp.b32 	%r171, %r142, 0, %p19;
	add.s32 	%r148, %r171, %r253;
	mov.b32 	%r149, 2;
	// begin inline asm
	shfl.sync.down.b32 %r147, %r148, %r149, %r165, %r166;
	// end inline asm
	add.s32 	%r172, %r141, 2;
	setp.gt.s32 	%p20, %r172, %r165;
	selp.b32 	%r173, 0, %r147, %p20;
	add.s32 	%r153, %r148, %r173;
	mov.b32 	%r154, 4;
	// begin inline asm
	shfl.sync.down.b32 %r152, %r153, %r154, %r165, %r166;
	// end inline asm
	add.s32 	%r174, %r141, 4;
	setp.gt.s32 	%p21, %r174, %r165;
	selp.b32 	%r175, 0, %r152, %p21;
	add.s32 	%r158, %r153, %r175;
	mov.b32 	%r159, 8;
	// begin inline asm
	shfl.sync.down.b32 %r157, %r158, %r159, %r165, %r166;
	// end inline asm
	add.s32 	%r176, %r141, 8;
	setp.gt.s32 	%p22, %r176, %r165;
	selp.b32 	%r177, 0, %r157, %p22;
	add.s32 	%r163, %r158, %r177;
	mov.b32 	%r164, 16;
	// begin inline asm
	shfl.sync.down.b32 %r162, %r163, %r164, %r165, %r166;
	// end inline asm
	add.s32 	%r178, %r141, 16;
	setp.gt.s32 	%p23, %r178, %r165;
	selp.b32 	%r179, 0, %r162, %p23;
	add.s32 	%r258, %r163, %r179;
	setp.ne.s32 	%p24, %r141, 0;
	@%p24 bra 	$L__BB37_10;
	shr.u32 	%r180, %r5, 3;
	and.b32  	%r181, %r180, 124;
	mov.u32 	%r182, _ZZN3cub18CUB_300001_SM_10006detail6reduce18DeviceReduceKernelINS2_10policy_hubIiyN4cuda3std3__44plusIiEEE10Policy1000EN6thrust24THRUST_300001_SM_1000_NS17counting_iteratorIiNSD_11use_defaultESF_SF_EEyS9_iNS7_10__identityEEEvT0_PT3_T1_NS0_13GridEvenShareISL_EET2_T4_E12temp_storage;
	add.s32 	%r183, %r182, %r181;
	st.shared.u32 	[%r183+8], %r258;
$L__BB37_10:
	bar.sync 	0;
	setp.ne.s32 	%p25, %r5, 0;
	@%p25 bra 	$L__BB37_22;
	setp.gt.s32 	%p26, %r4, 32;
	ld.shared.u32 	%r184, [_ZZN3cub18CUB_300001_SM_10006detail6reduce18DeviceReduceKernelINS2_10policy_hubIiyN4cuda3std3__44plusIiEEE10Policy1000EN6thrust24THRUST_300001_SM_1000_NS17counting_iteratorIiNSD_11use_defaultESF_SF_EEyS9_iNS7_10__identityEEEvT0_PT3_T1_NS0_13GridEvenShareISL_EET2_T4_E12temp_storage+12];
	selp.b32 	%r185, %r184, 0, %p26;
	add.s32 	%r186, %r185, %r258;
	setp.gt.s32 	%p27, %r4, 64;
	ld.shared.u32 	%r187, [_ZZN3cub18CUB_300001_SM_10006detail6reduce18DeviceReduceKernelINS2_10policy_hubIiyN4cuda3std3__44plusIiEEE10Policy1000EN6thrust24THRUST_300001_SM_1000_NS17counting_iteratorIiNSD_11use_defaultESF_SF_EEyS9_iNS7_10__identityEEEvT0_PT3_T1_NS0_13GridEvenShareISL_EET2_T4_E12temp_storage+16];
	selp.b32 	%r188, %r187, 0, %p27;
	add.s32 	%r189, %r186, %r188;
	setp.gt.s32 	%p28, %r4, 96;
	ld.shared.u32 	%r190, [_ZZN3cub18CUB_300001_SM_10006detail6reduce18DeviceReduceKernelINS2_10policy_hubIiyN4cuda3std3__44plusIiEEE10Policy1000EN6thrust24THRUST_300001_SM_1000_NS17counting_iteratorIiNSD_11use_defaultESF_SF_EEyS9_iNS7_10__identityEEEvT0_PT3_T1_NS0_13GridEvenShareISL_EET2_T4_E12temp_storage+20];
	selp.b32 	%r191, %r190, 0, %p28;
	add.s32 	%r192, %r189, %r191;
	setp.gt.s32 	%p29, %r4, 128;
	ld.shared.u32 	%r193, [_ZZN3cub18CUB_300001_SM_10006detail6reduce18DeviceReduceKernelINS2_10policy_hubIiyN4cuda3std3__44plusIiEEE10Policy1000EN6thrust24THRUST_300001_SM_1000_NS17counting_iteratorIiNSD_11use_defaultESF_SF_EEyS9_iNS7_10__identityEEEvT0_PT3_T1_NS0_13GridEvenShareISL_EET2_T4_E12temp_storage+24];
	selp.b32 	%r194, %r193, 0, %p29;
	add.s32 	%r195, %r192, %r194;
	setp.gt.s32 	%p30, %r4, 160;
	ld.shared.u32 	%r196, [_ZZN3cub18CUB_300001_SM_10006detail6reduce18DeviceReduceKernelINS2_10policy_hubIiyN4cuda3std3__44plusIiEEE10Policy1000EN6thrust24THRUST_300001_SM_1000_NS17counting_iteratorIiNSD_11use_defaultESF_SF_EEyS9_iNS7_10__identityEEEvT0_PT3_T1_NS0_13GridEvenShareISL_EET2_T4_E12temp_storage+28];
	selp.b32 	%r197, %r196, 0, %p30;
	add.s32 	%r198, %r195, %r197;
	setp.gt.s32 	%p31, %r4, 192;
	ld.shared.u32 	%r199, [_ZZN3cub18CUB_300001_SM_10006detail6reduce18DeviceReduceKernelINS2_10policy_hubIiyN4cuda3std3__44plusIiEEE10Policy1000EN6thrust24THRUST_300001_SM_1000_NS17counting_iteratorIiNSD_11use_defaultESF_SF_EEyS9_iNS7_10__identityEEEvT0_PT3_T1_NS0_13GridEvenShareISL_EET2_T4_E12temp_storage+32];
	selp.b32 	%r200, %r199, 0, %p31;
	add.s32 	%r201, %r198, %r200;
	setp.gt.s32 	%p32, %r4, 224;
	ld.shared.u32 	%r202, [_ZZN3cub18CUB_300001_SM_10006detail6reduce18DeviceReduceKernelINS2_10policy_hubIiyN4cuda3std3__44plusIiEEE10Policy1000EN6thrust24THRUST_300001_SM_1000_NS17counting_iteratorIiNSD_11use_defaultESF_SF_EEyS9_iNS7_10__identityEEEvT0_PT3_T1_NS0_13GridEvenShareISL_EET2_T4_E12temp_storage+36];
	selp.b32 	%r203, %r202, 0, %p32;
	add.s32 	%r258, %r201, %r203;
	bra.uni 	$L__BB37_22;
$L__BB37_12:
	cvt.u32.u64 	%r34, %rd14;
	mov.u32 	%r14, %tid.x;
	add.s32 	%r35, %r34, %r14;
	add.s32 	%r15, %r35, %r1;
	shl.b32 	%r36, %r15, 4;
	add.s32 	%r257, %r36, 30720;
	setp.lt.u64 	%p2, %rd4, %rd2;
	@%p2 bra 	$L__BB37_18;
	cvt.u32.u64 	%r37, %rd2;
	add.s32 	%r17, %r1, %r14;
	add.s32 	%r255, %r15, %r37;
	cvt.u32.u64 	%r39, %rd1;
	not.b32 	%r40, %r14;
	add.s32 	%r41, %r40, %r39;
	add.s32 	%r42, %r37, %r34;
	sub.s32 	%r254, %r41, %r42;
	add.s64 	%rd8, %rd1, -4096;
$L__BB37_14:
	add.s64 	%rd14, %rd14, %rd2;
	setp.gt.u64 	%p3, %rd14, %rd8;
	@%p3 bra 	$L__BB37_16;
	cvt.u32.u64 	%r44, %rd14;
	add.s32 	%r45, %r17, %r44;
	add.s32 	%r46, %r45, %r257;
	add.s32 	%r47, %r45, %r46;
	add.s32 	%r48, %r47, %r45;
	add.s32 	%r49, %r48, %r45;
	add.s32 	%r50, %r49, %r45;
	add.s32 	%r51, %r50, %r45;
	add.s32 	%r52, %r51, %r45;
	add.s32 	%r53, %r52, %r45;
	add.s32 	%r54, %r53, %r45;
	add.s32 	%r55, %r54, %r45;
	add.s32 	%r56, %r55, %r45;
	add.s32 	%r57, %r56, %r45;
	add.s32 	%r58, %r57, %r45;
	add.s32 	%r59, %r58, %r45;
	add.s32 	%r60, %r59, %r45;
	add.s32 	%r61, %r60, %r45;
	add.s32 	%r257, %r61, 30720;
	sub.s64 	%rd9, %rd1, %rd14;
	setp.lt.u64 	%p4, %rd9, %rd2;
	add.s32 	%r255, %r255, %r37;
	sub.s32 	%r254, %r254, %r37;
	@%p4 bra 	$L__BB37_18;
	bra.uni 	$L__BB37_14;
$L__BB37_16:
	setp.le.u64 	%p5, %rd1, %rd14;
	cvt.u32.u64 	%r62, %rd14;
	sub.s32 	%r64, %r39, %r62;
	setp.ge.s32 	%p6, %r14, %r64;
	or.pred  	%p7, %p5, %p6;
	@%p7 bra 	$L__BB37_18;
	add.s32 	%r66, %r257, %r255;
	shr.u32 	%r67, %r254, 8;
	add.s32 	%r68, %r255, 256;
	mad.lo.s32 	%r69, %r68, %r67, %r66;
	add.s32 	%r70, %r67, -1;
	mul.lo.s32 	%r71, %r67, %r70;
	shl.b32 	%r72, %r71, 7;
	and.b32  	%r73, %r72, -256;
	add.s32 	%r257, %r69, %r73;
$L__BB37_18:
	// begin inline asm
	mov.u32 %r74, %laneid;
	// end inline asm
	mov.b32 	%r77, 1;
	mov.b32 	%r98, 31;
	mov.b32 	%r99, -1;
	// begin inline asm
	shfl.sync.down.b32 %r75, %r257, %r77, %r98, %r99;
	// end inline asm
	setp.gt.s32 	%p8, %r74, 30;
	selp.b32 	%r100, 0, %r75, %p8;
	add.s32 	%r81, %r100, %r257;
	mov.b32 	%r82, 2;
	// begin inline asm
	shfl.sync.down.b32 %r80, %r81, %r82, %r98, %r99;
	// end inline asm
	setp.gt.s32 	%p9, %r74, 29;
	selp.b32 	%r101, 0, %r80, %p9;
	add.s32 	%r86, %r81, %r101;
	mov.b32 	%r87, 4;
	// begin inline asm
	shfl.sync.down.b32 %r85, %r86, %r87, %r98, %r99;
	// end inline asm
	setp.gt.s32 	%p10, %r74, 27;
	selp.b32 	%r102, 0, %r85, %p10;
	add.s32 	%r91, %r86, %r102;
	mov.b32 	%r92, 8;
	// begin inline asm
	shfl.sync.down.b32 %r90, %r91, %r92, %r98, %r99;
	// end inline asm
	setp.gt.s32 	%p11, %r74, 23;
	selp.b32 	%r103, 0, %r90, %p11;
	add.s32 	%r96, %r91, %r103;
	mov.b32 	%r97, 16;
	// begin inline asm
	shfl.sync.down.b32 %r95, %r96, %r97, %r98, %r99;
	// end inline asm
	setp.gt.s32 	%p12, %r74, 15;
	selp.b32 	%r104, 0, %r95, %p12;
	add.s32 	%r258, %r96, %r104;
	setp.ne.s32 	%p13, %r74, 0;
	@%p13 bra 	$L__BB37_20;
	shr.u32 	%r105, %r14, 3;
	and.b32  	%r106, %r105, 124;
	mov.u32 	%r107, _ZZN3cub18CUB_300001_SM_10006detail6reduce18DeviceReduceKernelINS2_10policy_hubIiyN4cuda3std3__44plusIiEEE10Policy1000EN6thrust24THRUST_300001_SM_1000_NS17counting_iteratorIiNSD_11use_defaultESF_SF_EEyS9_iNS7_10__identityEEEvT0_PT3_T1_NS0_13GridEvenShareISL_EET2_T4_E12temp_storage;
	add.s32 	%r108, %r107, %r106;
	st.shared.u32 	[%r108+8], %r258;
$L__BB37_20:
	bar.sync 	0;
	setp.ne.s32 	%p14, %r14, 0;
	@%p14 bra 	$L__BB37_22;
	ld.shared.u32 	%r109, [_ZZN3cub18CUB_300001_SM_10006detail6reduce18DeviceReduceKernelINS2_10policy_hubIiyN4cuda3std3__44plusIiEEE10Policy1000EN6thrust24THRUST_300001_SM_1000_NS17counting_iteratorIiNSD_11use_defaultESF_SF_EEyS9_iNS7_10__identityEEEvT0_PT3_T1_NS0_13GridEvenShareISL_EET2_T4_E12temp_storage+12];
	add.s32 	%r110, %r109, %r258;
	ld.shared.u32 	%r111, [_ZZN3cub18CUB_300001_SM_10006detail6reduce18DeviceReduceKernelINS2_10policy_hubIiyN4cuda3std3__44plusIiEEE10Policy1000EN6thrust24THRUST_300001_SM_1000_NS17counting_iteratorIiNSD_11use_defaultESF_SF_EEyS9_iNS7_10__identityEEEvT0_PT3_T1_NS0_13GridEvenShareISL_EET2_T4_E12temp_storage+16];
	add.s32 	%r112, %r110, %r111;
	ld.shared.u32 	%r113, [_ZZN3cub18CUB_300001_SM_10006detail6reduce18DeviceReduceKernelINS2_10policy_hubIiyN4cuda3std3__44plusIiEEE10Policy1000EN6thrust24THRUST_300001_SM_1000_NS17counting_iteratorIiNSD_11use_defaultESF_SF_EEyS9_iNS7_10__identityEEEvT0_PT3_T1_NS0_13GridEvenShareISL_EET2_T4_E12temp_storage+20];
	add.s32 	%r114, %r112, %r113;
	ld.shared.u32 	%r115, [_ZZN3cub18CUB_300001_SM_10006detail6reduce18DeviceReduceKernelINS2_10policy_hubIiyN4cuda3std3__44plusIiEEE10Policy1000EN6thrust24THRUST_300001_SM_1000_NS17counting_iteratorIiNSD_11use_defaultESF_SF_EEyS9_iNS7_10__identityEEEvT0_PT3_T1_NS0_13GridEvenShareISL_EET2_T4_E12temp_storage+24];
	add.s32 	%r116, %r114, %r115;
	ld.shared.u32 	%r117, [_ZZN3cub18CUB_300001_SM_10006detail6reduce18DeviceReduceKernelINS2_10policy_hubIiyN4cuda3std3__44plusIiEEE10Policy1000EN6thrust24THRUST_300001_SM_1000_NS17counting_iteratorIiNSD_11use_defaultESF_SF_EEyS9_iNS7_10__identityEEEvT0_PT3_T1_NS0_13GridEvenShareISL_EET2_T4_E12temp_storage+28];
	add.s32 	%r118, %r116, %r117;
	ld.shared.u32 	%r119, [_ZZN3cub18CUB_300001_SM_10006detail6reduce18DeviceReduceKernelINS2_10policy_hubIiyN4cuda3std3__44plusIiEEE10Policy1000EN6thrust24THRUST_300001_SM_1000_NS17counting_iteratorIiNSD_11use_defaultESF_SF_EEyS9_iNS7_10__identityEEEvT0_PT3_T1_NS0_13GridEvenShareISL_EET2_T4_E12temp_storage+32];
	add.s32 	%r120, %r118, %r119;
	ld.shared.u32 	%r121, [_ZZN3cub18CUB_300001_SM_10006detail6reduce18DeviceReduceKernelINS2_10policy_hubIiyN4cuda3std3__44plusIiEEE10Policy1000EN6thrust24THRUST_300001_SM_1000_NS17counting_iteratorIiNSD_11use_defaultESF_SF_EEyS9_iNS7_10__identityEEEvT0_PT3_T1_NS0_13GridEvenShareISL_EET2_T4_E12temp_storage+36];
	add.s32 	%r258, %r120, %r121;
$L__BB37_22:
	mov.u32 	%r252, %tid.x;
	setp.ne.s32 	%p40, %r252, 0;
	@%p40 bra 	$L__BB37_24;
	ld.param.u64 	%rd13, [_ZN3cub18CUB_300001_SM_10006detail6reduce18DeviceReduceKernelINS2_10policy_hubIiyN4cuda3std3__44plusIiEEE10Policy1000EN6thrust24THRUST_300001_SM_1000_NS17counting_iteratorIiNSD_11use_defaultESF_SF_EEyS9_iNS7_10__identityEEEvT0_PT3_T1_NS0_13GridEvenShareISL_EET2_T4__param_1];
	cvta.to.global.u64 	%rd10, %rd13;
	mul.wide.u32 	%rd11, %r2, 4;
	add.s64 	%rd12, %rd10, %rd11;
	st.global.u32 	[%rd12], %r258;
$L__BB37_24:
	ret;

}
	// .globl	_ZN3cub18CUB_300001_SM_10006detail6reduce28DeviceReduceSingleTileKernelINS2_10policy_hubIijN4cuda3std3__44plusIiEEE10Policy1000EN6thrust24THRUST_300001_SM_1000_NS18transform_iteratorIZ21demoAdvancedIteratorsvE6squareNSD_17counting_iteratorIiNSD_11use_defaultESH_SH_EESH_SH_EEPijS9_iiNS7_10__identityEEEvT0_T1_T2_T3_T4_T6_
.visible .entry _ZN3cub18CUB_300001_SM_10006detail6reduce28DeviceReduceSingleTileKernelINS2_10policy_hubIijN4cuda3std3__44plusIiEEE10Policy1000EN6thrust24THRUST_300001_SM_1000_NS18transform_iteratorIZ21demoAdvancedIteratorsvE6squareNSD_17counting_iteratorIiNSD_11use_defaultESH_SH_EESH_SH_EEPijS9_iiNS7_10__identityEEEvT0_T1_T2_T3_T4_T6_(
	.param .align 4 .b8 _ZN3cub18CUB_300001_SM_10006detail6reduce28DeviceReduceSingleTileKernelINS2_10policy_hubIijN4cuda3std3__44plusIiEEE10Policy1000EN6thrust24THRUST_300001_SM_1000_NS18transform_iteratorIZ21demoAdvancedIteratorsvE6squareNSD_17counting_iteratorIiNSD_11use_defaultESH_SH_EESH_SH_EEPijS9_iiNS7_10__identityEEEvT0_T1_T2_T3_T4_T6__param_0[8],
	.param .u64 .ptr .align 1 _ZN3cub18CUB_300001_SM_10006detail6reduce28DeviceReduceSingleTileKernelINS2_10policy_hubIijN4cuda3std3__44plusIiEEE10Policy1000EN6thrust24THRUST_300001_SM_1000_NS18transform_iteratorIZ21demoAdvancedIteratorsvE6squareNSD_17counting_iteratorIiNSD_11use_defaultESH_SH_EESH_SH_EEPijS9_iiNS7_10__identityEEEvT0_T1_T2_T3_T4_T6__param_1,
	.param .u32 _ZN3cub18CUB_300001_SM_10006detail6reduce28DeviceReduceSingleTileKernelINS2_10policy_hubIijN4cuda3std3__44plusIiEEE10Policy1000EN6thrust24THRUST_300001_SM_1000_NS18transform_iteratorIZ21demoAdvancedIteratorsvE6squareNSD_17counting_iteratorIiNSD_11use_defaultESH_SH_EESH_SH_EEPijS9_iiNS7_10__identityEEEvT0_T1_T2_T3_T4_T6__param_2,
	.param .align 1 .b8 _ZN3cub18CUB_300001_SM_10006detail6reduce28DeviceReduceSingleTileKernelINS2_10policy_hubIijN4cuda3std3__44plusIiEEE10Policy1000EN6thrust24THRUST_300001_SM_1000_NS18transform_iteratorIZ21demoAdvancedIteratorsvE6squareNSD_17counting_iteratorIiNSD_11use_defaultESH_SH_EESH_SH_EEPijS9_iiNS7_10__identityEEEvT0_T1_T2_T3_T4_T6__param_3[1],
	.param .u32 _ZN3cub18CUB_300001_SM_10006detail6reduce28DeviceReduceSingleTileKernelINS2_10policy_hubIijN4cuda3std3__44plusIiEEE10Policy1000EN6thrust24THRUST_300001_SM_1000_NS18transform_iteratorIZ21demoAdvancedIteratorsvE6squareNSD_17counting_iteratorIiNSD_11use_defaultESH_SH_EESH_SH_EEPijS9_iiNS7_10__identityEEEvT0_T1_T2_T3_T4_T6__param_4,
	.param .align 1 .b8 _ZN3cub18CUB_300001_SM_10006detail6reduce28DeviceReduceSingleTileKernelINS2_10policy_hubIijN4cuda3std3__44plusIiEEE10Policy1000EN6thrust24THRUST_300001_SM_1000_NS18transform_iteratorIZ21demoAdvancedIteratorsvE6squareNSD_17counting_iteratorIiNSD_11use_defaultESH_SH_EESH_SH_EEPijS9_iiNS7_10__identityEEEvT0_T1_T2_T3_T4_T6__param_5[1]
)
.maxntid 256
.minnctapersm 1
{
	.reg .pred 	%p<43>;
	.reg .b16 	%rs<5>;
	.reg .b32 	%r<311>;
	.reg .b64 	%rd<9>;
	// demoted variable
	.shared .align 4 .b8 _ZZN3cub18CUB_300001_SM_10006detail6reduce28DeviceReduceSingleTileKernelINS2_10policy_hubIijN4cuda3std3__44plusIiEEE10Policy1000EN6thrust24THRUST_300001_SM_1000_NS18transform_iteratorIZ21demoAdvancedIteratorsvE6squareNSD_17counting_iteratorIiNSD_11use_defaultESH_SH_EESH_SH_EEPijS9_iiNS7_10__identityEEEvT0_T1_T2_T3_T4_T6_E12temp_storage[44];
	ld.param.u32 	%r27, [_ZN3cub18CUB_300001_SM_10006detail6reduce28DeviceReduceSingleTileKernelINS2_10policy_hubIijN4cuda3std3__44plusIiEEE10Policy1000EN6thrust24THRUST_300001_SM_1000_NS18transform_iteratorIZ21demoAdvancedIteratorsvE6squareNSD_17counting_iteratorIiNSD_11use_defaultESH_SH_EESH_SH_EEPijS9_iiNS7_10__identityEEEvT0_T1_T2_T3_T4_T6__param_0];
	ld.param.u64 	%rd2, [_ZN3cub18CUB_300001_SM_10006detail6reduce28DeviceReduceSingleTileKernelINS2_10policy_hubIijN4cuda3std3__44plusIiEEE10Policy1000EN6thrust24THRUST_300001_SM_1000_NS18transform_iteratorIZ21demoAdvancedIteratorsvE6squareNSD_17counting_iteratorIiNSD_11use_defaultESH_SH_EESH_SH_EEPijS9_iiNS7_10__identityEEEvT0_T1_T2_T3_T4_T6__param_1];
	ld.param.u32 	%r28, [_ZN3cub18CUB_300001_SM_10006detail6reduce28DeviceReduceSingleTileKernelINS2_10policy_hubIijN4cuda3std3__44plusIiEEE10Policy1000EN6thrust24THRUST_300001_SM_1000_NS18transform_iteratorIZ21demoAdvancedIteratorsvE6squareNSD_17counting_iteratorIiNSD_11use_defaultESH_SH_EESH_SH_EEPijS9_iiNS7_10__identityEEEvT0_T1_T2_T3_T4_T6__param_2];
	ld.param.u32 	%r29, [_ZN3cub18CUB_300001_SM_10006detail6reduce28DeviceReduceSingleTileKernelINS2_10policy_hubIijN4cuda3std3__44plusIiEEE10Policy1000EN6thrust24THRUST_300001_SM_1000_NS18transform_iteratorIZ21demoAdvancedIteratorsvE6squareNSD_17counting_iteratorIiNSD_11use_defaultESH_SH_EESH_SH_EEPijS9_iiNS7_10__identityEEEvT0_T1_T2_T3_T4_T6__param_4];
	cvta.to.global.u64 	%rd1, %rd2;
	setp.ne.s32 	%p1, %r28, 0;
	@%p1 bra 	$L__BB38_3;
	mov.u32 	%r303, %tid.x;
	setp.ne.s32 	%p42, %r303, 0;
	@%p42 bra 	$L__BB38_27;
	st.global.u32 	[%rd1], %r29;
	bra.uni 	$L__BB38_27;
$L__BB38_3:
	setp.gt.u32 	%p2, %r28, 4095;
	@%p2 bra 	$L__BB38_15;
	mov.u32 	%r2, %tid.x;
	setp.lt.u32 	%p16, %r2, %r28;
	add.s32 	%r168, %r27, %r2;
	mul.lo.s32 	%r169, %r168, %r168;
	add.s32 	%r170, %r2, 256;
	selp.b32 	%r304, %r169, 0, %p16;
	selp.b32 	%r4, %r170, %r2, %p16;
	setp.ge.u32 	%p17, %r4, %r28;
	@%p17 bra 	$L__BB38_6;
	add.s32 	%r171, %r27, %r4;
	mul.lo.s32 	%r172, %r171, %r171;
	add.s32 	%r173, %r304, %r172;
	not.b32 	%r174, %r4;
	add.s32 	%r175, %r28, %r174;
	shr.u32 	%r176, %r175, 8;
	shl.b32 	%r177, %r171, 9;
	add.s32 	%r178, %r172, %r177;
	add.s32 	%r179, %r178, 65536;
	mad.lo.s32 	%r180, %r176, %r179, %r173;
	add.s32 	%r181, %r177, 196608;
	add.s32 	%r182, %r176, -1;
	mul.wide.u32 	%rd6, %r176, %r182;
	shr.u64 	%rd7, %rd6, 1;
	cvt.u32.u64 	%r183, %rd7;
	mad.lo.s32 	%r184, %r181, %r183, %r180;
	add.s32 	%r185, %r176, -2;
	cvt.u64.u32 	%rd8, %r185;
	cvt.u32.u64 	%r186, %rd6;
	cvt.u32.u64 	%r187, %rd8;
	mul.lo.s32 	%r188, %r186, %r187;
	shr.u32 	%r189, %r188, 1;
	mad.lo.s32 	%r304, %r189, 1431699456, %r184;
$L__BB38_6:
	setp.lt.u32 	%p18, %r28, 256;
	@%p18 bra 	$L__BB38_11;
	// begin inline asm
	mov.u32 %r253, %laneid;
	// end inline asm
	mov.b32 	%r256, 1;
	mov.b32 	%r277, 31;
	mov.b32 	%r278, -1;
	// begin inline asm
	shfl.sync.down.b32 %r254, %r304, %r256, %r277, %r278;
	// end inline asm
	setp.gt.s32 	%p34, %r253, 30;
	selp.b32 	%r279, 0, %r254, %p34;
	add.s32 	%r260, %r279, %r304;
	mov.b32 	%r261, 2;
	// begin inline asm
	shfl.sync.down.b32 %r259, %r260, %r261, %r277, %r278;
	// end inline asm
	setp.gt.s32 	%p35, %r253, 29;
	selp.b32 	%r280, 0, %r259, %p35;
	add.s32 	%r265, %r260, %r280;
	mov.b32 	%r266, 4;
	// begin inline asm
	shfl.sync.down.b32 %r264, %r265, %r266, %r277, %r278;
	// end inline asm
	setp.gt.s32 	%p36, %r253, 27;
	selp.b32 	%r281, 0, %r264, %p36;
	add.s32 	%r270, %r265, %r281;
	mov.b32 	%r271, 8;
	// begin inline asm
	shfl.sync.down.b32 %r269, %r270, %r271, %r277, %r278;
	// end inline asm
	setp.gt.s32 	%p37, %r253, 23;
	selp.b32 	%r282, 0, %r269, %p37;
	add.s32 	%r275, %r270, %r282;
	mov.b32 	%r276, 16;
	// begin inline asm
	shfl.sync.down.b32 %r274, %r275, %r276, %r277, %r278;
	// end inline asm
	setp.gt.s32 	%p38, %r253, 15;
	selp.b32 	%r283, 0, %r274, %p38;
	add.s32 	%r310, %r275, %r283;
	setp.ne.s32 	%p39, %r253, 0;
	@%p39 bra 	$L__BB38_9;
	shr.u32 	%r284, %r2, 3;
	and.b32  	%r285, %r284, 124;
	mov.u32 	%r286, _ZZN3cub18CUB_300001_SM_10006detail6reduce28DeviceReduceSingleTileKernelINS2_10policy_hubIijN4cuda3std3__44plusIiEEE10Policy1000EN6thrust24THRUST_300001_SM_1000_NS18transform_iteratorIZ21demoAdvancedIteratorsvE6squareNSD_17counting_iteratorIiNSD_11use_defaultESH_SH_EESH_SH_EEPijS9_iiNS7_10__identityEEEvT0_T1_T2_T3_T4_T6_E12temp_storage;
	add.s32 	%r287, %r286, %r285;
	st.shared.u32 	[%r287+8], %r310;
$L__BB38_9:
	bar.sync 	0;
	setp.ne.s32 	%p40, %r2, 0;
	@%p40 bra 	$L__BB38_25;
	ld.shared.u32 	%r288, [_ZZN3cub18CUB_300001_SM_10006detail6reduce28DeviceReduceSingleTileKernelINS2_10policy_hubIijN4cuda3std3__44plusIiEEE10Policy1000EN6thrust24THRUST_300001_SM_1000_NS18transform_iteratorIZ21demoAdvancedIteratorsvE6squareNSD_17counting_iteratorIiNSD_11use_defaultESH_SH_EESH_SH_EEPijS9_iiNS7_10__identityEEEvT0_T1_T2_T3_T4_T6_E12temp_storage+12];
	add.s32 	%r289, %r288, %r310;
	ld.shared.u32 	%r290, [_ZZN3cub18CUB_300001_SM_10006detail6reduce28DeviceReduceSingleTileKernelINS2_10policy_hubIijN4cuda3std3__44plusIiEEE10Policy1000EN6thrust24THRUST_300001_SM_1000_NS18transform_iteratorIZ21demoAdvancedIteratorsvE6squareNSD_17counting_iteratorIiNSD_11use_defaultESH_SH_EESH_SH_EEPijS9_iiNS7_10__identityEEEvT0_T1_T2_T3_T4_T6_E12temp_storage+16];
	add.s32 	%r291, %r289, %r290;
	ld.shared.u32 	%r292, [_ZZN3cub18CUB_300001_SM_10006detail6reduce28DeviceReduceSingleTileKernelINS2_10policy_hubIijN4cuda3std3__44plusIiEEE10Policy1000EN6thrust24THRUST_300001_SM_1000_NS18transform_iteratorIZ21demoAdvancedIteratorsvE6squareNSD_17counting_iteratorIiNSD_11use_defaultESH_SH_EESH_SH_EEPijS9_iiNS7_10__identityEEEvT0_T1_T2_T3_T4_T6_E12temp_storage+20];
	add.s32 	%r293, %r291, %r292;
	ld.shared.u32 	%r294, [_ZZN3cub18CUB_300001_SM_10006detail6reduce28DeviceReduceSingleTileKernelINS2_10policy_hubIijN4cuda3std3__44plusIiEEE10Policy1000EN6thrust24THRUST_300001_SM_1000_NS18transform_iteratorIZ21demoAdvancedIteratorsvE6squareNSD_17counting_iteratorIiNSD_11use_defaultESH_SH_EESH_SH_EEPijS9_iiNS7_10__identityEEEvT0_T1_T2_T3_T4_T6_E12temp_storage+24];
	add.s32 	%r295, %r293, %r294;
	ld.shared.u32 	%r296, [_ZZN3cub18CUB_300001_SM_10006detail6reduce28DeviceReduceSingleTileKernelINS2_10policy_hubIijN4cuda3std3__44plusIiEEE10Policy1000EN6thrust24THRUST_300001_SM_1000_NS18transform_iteratorIZ21demoAdvancedIteratorsvE6squareNSD_17counting_iteratorIiNSD_11use_defaultESH_SH_EESH_SH_EEPijS9_iiNS7_10__identityEEEvT0_T1_T2_T3_T4_T6_E12temp_storage+28];
	add.s32 	%r297, %r295, %r296;
	ld.shared.u32 	%r298, [_ZZN3cub18CUB_300001_SM_10006detail6reduce28DeviceReduceSingleTileKernelINS2_10policy_hubIijN4cuda3std3__44plusIiEEE10Policy1000EN6thrust24THRUST_300001_SM_1000_NS18transform_iteratorIZ21demoAdvancedIteratorsvE6squareNSD_17counting_iteratorIiNSD_11use_defaultESH_SH_EESH_SH_EEPijS9_iiNS7_10__identityEEEvT0_T1_T2_T3_T4_T6_E12temp_storage+32];
	add.s32 	%r299, %r297, %r298;
	ld.shared.u32 	%r300, [_ZZN3cub18CUB_300001_SM_10006detail6reduce28DeviceReduceSingleTileKernelINS2_10policy_hubIijN4cuda3std3__44plusIiEEE10Policy1000EN6thrust24THRUST_300001_SM_1000_NS18transform_iteratorIZ21demoAdvancedIteratorsvE6squareNSD_17counting_iteratorIiNSD_11use_defaultESH_SH_EESH_SH_EEPijS9_iiNS7_10__identityEEEvT0_T1_T2_T3_T4_T6_E12temp_storage+36];
	add.s32 	%r310, %r299, %r300;
	bra.uni 	$L__BB38_25;
$L__BB38_11:
	// begin inline asm
	mov.u32 %r190, %laneid;
	// end inline asm
	and.b32  	%r216, %r2, 992;
	add.s32 	%r217, %r216, 32;
	setp.gt.u32 	%p19, %r217, %r28;
	not.b32 	%r218, %r216;
	add.s32 	%r219, %r28, %r218;
	selp.b32 	%r214, %r219, 31, %p19;
	mov.b32 	%r193, 1;
	mov.b32 	%r215, -1;
	// begin inline asm
	shfl.sync.down.b32 %r191, %r304, %r193, %r214, %r215;
	// end inline asm
	setp.lt.s32 	%p20, %r190, %r214;
	selp.b32 	%r220, %r191, 0, %p20;
	add.s32 	%r197, %r220, %r304;
	mov.b32 	%r198, 2;
	// begin inline asm
	shfl.sync.down.b32 %r196, %r197, %r198, %r214, %r215;
	// end inline asm
	add.s32 	%r221, %r190, 2;
	setp.gt.s32 	%p21, %r221, %r214;
	selp.b32 	%r222, 0, %r196, %p21;
	add.s32 	%r202, %r197, %r222;
	mov.b32 	%r203, 4;
	// begin inline asm
	shfl.sync.down.b32 %r201, %r202, %r203, %r214, %r215;
	// end inline asm
	add.s32 	%r223, %r190, 4;
	setp.gt.s32 	%p22, %r223, %r214;
	selp.b32 	%r224, 0, %r201, %p22;
	add.s32 	%r207, %r202, %r224;
	mov.b32 	%r208, 8;
	// begin inline asm
	shfl.sync.down.b32 %r206, %r207, %r208, %r214, %r215;
	// end inline asm
	add.s32 	%r225, %r190, 8;
	setp.gt.s32 	%p23, %r225, %r214;
	selp.b32 	%r226, 0, %r206, %p23;
	add.s32 	%r212, %r207, %r226;
	mov.b32 	%r213, 16;
	// begin inline asm
	shfl.sync.down.b32 %r211, %r212, %r213, %r214, %r215;
	// end inline asm
	add.s32 	%r227, %r190, 16;
	setp.gt.s32 	%p24, %r227, %r214;
	selp.b32 	%r228, 0, %r211, %p24;
	add.s32 	%r310, %r212, %r228;
	setp.ne.s32 	%p25, %r190, 0;
	@%p25 bra 	$L__BB38_13;
	shr.u32 	%r229, %r2, 3;
	and.b32  	%r230, %r229, 124;
	mov.u32 	%r231, _ZZN3cub18CUB_300001_SM_10006detail6reduce28DeviceReduceSingleTileKernelINS2_10policy_hubIijN4cuda3std3__44plusIiEEE10Policy1000EN6thrust24THRUST_300001_SM_1000_NS18transform_iteratorIZ21demoAdvancedIteratorsvE6squareNSD_17counting_iteratorIiNSD_11use_defaultESH_SH_EESH_SH_EEPijS9_iiNS7_10__identityEEEvT0_T1_T2_T3_T4_T6_E12temp_storage;
	add.s32 	%r232, %r231, %r230;
	st.shared.u32 	[%r232+8], %r310;
$L__BB38_13:
	bar.sync 	0;
	setp.ne.s32 	%p26, %r2, 0;
	@%p26 bra 	$L__BB38_25;
	setp.gt.u32 	%p27, %r28, 32;
	ld.shared.u32 	%r233, [_ZZN3cub18CUB_300001_SM_10006detail6reduce28DeviceReduceSingleTileKernelINS2_10policy_hubIijN4cuda3std3__44plusIiEEE10Policy1000EN6thrust24THRUST_300001_SM_1000_NS18transform_iteratorIZ21demoAdvancedIteratorsvE6squareNSD_17counting_iteratorIiNSD_11use_defaultESH_SH_EESH_SH_EEPijS9_iiNS7_10__identityEEEvT0_T1_T2_T3_T4_T6_E12temp_storage+12];
	selp.b32 	%r234, %r233, 0, %p27;
	add.s32 	%r235, %r234, %r310;
	setp.gt.u32 	%p28, %r28, 64;
	ld.shared.u32 	%r236, [_ZZN3cub18CUB_300001_SM_10006detail6reduce28DeviceReduceSingleTileKernelINS2_10policy_hubIijN4cuda3std3__44plusIiEEE10Policy1000EN6thrust24THRUST_300001_SM_1000_NS18transform_iteratorIZ21demoAdvancedIteratorsvE6squareNSD_17counting_iteratorIiNSD_11use_defaultESH_SH_EESH_SH_EEPijS9_iiNS7_10__identityEEEvT0_T1_T2_T3_T4_T6_E12temp_storage+16];
	selp.b32 	%r237, %r236, 0, %p28;
	add.s32 	%r238, %r235, %r237;
	setp.gt.u32 	%p29, %r28, 96;
	ld.shared.u32 	%r239, [_ZZN3cub18CUB_300001_SM_10006detail6reduce28DeviceReduceSingleTileKernelINS2_10policy_hubIijN4cuda3std3__44plusIiEEE10Policy1000EN6thrust24THRUST_300001_SM_1000_NS18transform_iteratorIZ21demoAdvancedIteratorsvE6squareNSD_17counting_iteratorIiNSD_11use_defaultESH_SH_EESH_SH_EEPijS9_iiNS7_10__identityEEEvT0_T1_T2_T3_T4_T6_E12temp_storage+20];
	selp.b32 	%r240, %r239, 0, %p29;
	add.s32 	%r241, %r238, %r240;
	setp.gt.u32 	%p30, %r28, 128;
	ld.shared.u32 	%r242, [_ZZN3cub18CUB_300001_SM_10006detail6reduce28DeviceReduceSingleTileKernelINS2_10policy_hubIijN4cuda3std3__44plusIiEEE10Policy1000EN6thrust24THRUST_300001_SM_1000_NS18transform_iteratorIZ21demoAdvancedIteratorsvE6squareNSD_17counting_iteratorIiNSD_11use_defaultESH_SH_EESH_SH_EEPijS9_iiNS7_10__identityEEEvT0_T1_T2_T3_T4_T6_E12temp_storage+24];
	selp.b32 	%r243, %r242, 0, %p30;
	add.s32 	%r244, %r241, %r243;
	setp.gt.u32 	%p31, %r28, 160;
	ld.shared.u32 	%r245, [_ZZN3cub18CUB_300001_SM_10006detail6reduce28DeviceReduceSingleTileKernelINS2_10policy_hubIijN4cuda3std3__44plusIiEEE10Policy1000EN6thrust24THRUST_300001_SM_1000_NS18transform_iteratorIZ21demoAdvancedIteratorsvE6squareNSD_17counting_iteratorIiNSD_11use_defaultESH_SH_EESH_SH_EEPijS9_iiNS7_10__identityEEEvT0_T1_T2_T3_T4_T6_E12temp_storage+28];
	selp.b32 	%r246, %r245, 0, %p31;
	add.s32 	%r247, %r244, %r246;
	setp.gt.u32 	%p32, %r28, 192;
	ld.shared.u32 	%r248, [_ZZN3cub18CUB_300001_SM_10006detail6reduce28DeviceReduceSingleTileKernelINS2_10policy_hubIijN4cuda3std3__44plusIiEEE10Policy1000EN6thrust24THRUST_300001_SM_1000_NS18transform_iteratorIZ21demoAdvancedIteratorsvE6squareNSD_17counting_iteratorIiNSD_11use_defaultESH_SH_EESH_SH_EEPijS9_iiNS7_10__identityEEEvT0_T1_T2_T3_T4_T6_E12temp_storage+32];
	selp.b32 	%r249, %r248, 0, %p32;
	add.s32 	%r250, %r247, %r249;
	setp.gt.u32 	%p33, %r28, 224;
	ld.shared.u32 	%r251, [_ZZN3cub18CUB_300001_SM_10006detail6reduce28DeviceReduceSingleTileKernelINS2_10policy_hubIijN4cuda3std3__44plusIiEEE10Policy1000EN6thrust24THRUST_300001_SM_1000_NS18transform_iteratorIZ21demoAdvancedIteratorsvE6squareNSD_17counting_iteratorIiNSD_11use_defaultESH_SH_EESH_SH_EEPijS9_iiNS7_10__identityEEEvT0_T1_T2_T3_T4_T6_E12temp_storage+36];
	selp.b32 	%r252, %r251, 0, %p33;
	add.s32 	%r310, %r250, %r252;
	bra.uni 	$L__BB38_25;
$L__BB38_15:
	mov.u32 	%r11, %tid.x;
	add.s32 	%r12, %r27, %r11;
	mul.lo.s32 	%r36, %r12, %r12;
	add.s32 	%r13, %r12, 256;
	add.s32 	%r37, %r12, 512;
	add.s32 	%r38, %r12, 768;
	add.s32 	%r39, %r12, 1024;
	add.s32 	%r40, %r12, 1280;
	add.s32 	%r41, %r12, 1536;
	add.s32 	%r42, %r12, 1792;
	add.s32 	%r43, %r12, 2048;
	add.s32 	%r44, %r12, 2304;
	add.s32 	%r45, %r12, 2560;
	add.s32 	%r46, %r12, 2816;
	add.s32 	%r47, %r12, 3072;
	add.s32 	%r48, %r12, 3328;
	add.s32 	%r49, %r12, 3584;
	add.s32 	%r50, %r12, 3840;
	mad.lo.s32 	%r51, %r13, %r13, %r36;
	mad.lo.s32 	%r52, %r37, %r37, %r51;
	mad.lo.s32 	%r53, %r38, %r38, %r52;
	mad.lo.s32 	%r54, %r39, %r39, %r53;
	mad.lo.s32 	%r55, %r40, %r40, %r54;
	mad.lo.s32 	%r56, %r41, %r41, %r55;
	mad.lo.s32 	%r57, %r42, %r42, %r56;
	mad.lo.s32 	%r58, %r43, %r43, %r57;
	mad.lo.s32 	%r59, %r44, %r44, %r58;
	mad.lo.s32 	%r60, %r45, %r45, %r59;
	mad.lo.s32 	%r61, %r46, %r46, %r60;
	mad.lo.s32 	%r62, %r47, %r47, %r61;
	mad.lo.s32 	%r63, %r48, %r48, %r62;
	mad.lo.s32 	%r64, %r49, %r49, %r63;
	mad.lo.s32 	%r309, %r50, %r50, %r64;
	add.s32 	%r15, %r28, -4096;
	setp.lt.u32 	%p3, %r15, 4096;
	mov.b32 	%r307, 4096;
	@%p3 bra 	$L__BB38_19;
	mov.b32 	%r307, 4096;
$L__BB38_17:
	add.s32 	%r66, %r12, %r307;
	add.s32 	%r67, %r13, %r307;
	add.s32 	%r68, %r67, 256;
	add.s32 	%r69, %r67, 512;
	add.s32 	%r70, %r67, 768;
	add.s32 	%r71, %r67, 1024;
	add.s32 	%r72, %r67, 1280;
	add.s32 	%r73, %r67, 1536;
	add.s32 	%r74, %r67, 1792;
	add.s32 	%r75, %r67, 2048;
	add.s32 	%r76, %r67, 2304;
	add.s32 	%r77, %r67, 2560;
	add.s32 	%r78, %r67, 2816;
	add.s32 	%r79, %r67, 3072;
	add.s32 	%r80, %r67, 3328;
	add.s32 	%r81, %r67, 3584;
	mad.lo.s32 	%r82, %r66, %r66, %r309;
	mad.lo.s32 	%r83, %r67, %r67, %r82;
	mad.lo.s32 	%r84, %r68, %r68, %r83;
	mad.lo.s32 	%r85, %r69, %r69, %r84;
	mad.lo.s32 	%r86, %r70, %r70, %r85;
	mad.lo.s32 	%r87, %r71, %r71, %r86;
	mad.lo.s32 	%r88, %r72, %r72, %r87;
	mad.lo.s32 	%r89, %r73, %r73, %r88;
	mad.lo.s32 	%r90, %r74, %r74, %r89;
	mad.lo.s32 	%r91, %r75, %r75, %r90;
	mad.lo.s32 	%r92, %r76, %r76, %r91;
	mad.lo.s32 	%r93, %r77, %r77, %r92;
	mad.lo.s32 	%r94, %r78, %r78, %r93;
	mad.lo.s32 	%r95, %r79, %r79, %r94;
	mad.lo.s32 	%r96, %r80, %r80, %r95;
	mad.lo.s32 	%r309, %r81, %r81, %r96;
	sub.s32 	%r97, %r28, %r307;
	setp.lt.u32 	%p4, %r97, 4096;
	@%p4 bra 	$L__BB38_21;
	add.s32 	%r307, %r307, 4096;
	setp.le.u32 	%p5, %r307, %r15;
	@%p5 bra 	$L__BB38_17;
$L__BB38_19:
	setp.le.u32 	%p6, %r28, %r307;
	sub.s32 	%r98, %r28, %r307;
	setp.ge.s32 	%p7, %r11, %r98;
	or.pred  	%p8, %p6, %p7;
	@%p8 bra 	$L__BB38_21;
	add.s32 	%r100, %r12, %r307;
	mul.lo.s32 	%r101, %r100, %r100;
	add.s32 	%r102, %r309, %r101;
	not.b32 	%r103, %r11;
	add.s32 	%r104, %r28, %r103;
	sub.s32 	%r105, %r104, %r307;
	shr.u32 	%r106, %r105, 8;
	shl.b32 	%r107, %r100, 9;
	add.s32 	%r108, %r101, %r107;
	add.s32 	%r109, %r108, 65536;
	mad.lo.s32 	%r110, %r106, %r109, %r102;
	add.s32 	%r111, %r107, 196608;
	add.s32 	%r112, %r106, -1;
	mul.wide.u32 	%rd3, %r106, %r112;
	shr.u64 	%rd4, %rd3, 1;
	cvt.u32.u64 	%r113, %rd4;
	mad.lo.s32 	%r114, %r111, %r113, %r110;
	add.s32 	%r115, %r106, -2;
	cvt.u64.u32 	%rd5, %r115;
	cvt.u32.u64 	%r116, %rd3;
	cvt.u32.u64 	%r117, %rd5;
	mul.lo.s32 	%r118, %r116, %r117;
	shr.u32 	%r119, %r118, 1;
	mad.lo.s32 	%r309, %r119, 1431699456, %r114;
$L__BB38_21:
	// begin inline asm
	mov.u32 %r120, %laneid;
	// end inline asm
	mov.b32 	%r123, 1;
	mov.b32 	%r144, 31;
	mov.b32 	%r145, -1;
	// begin inline asm
	shfl.sync.down.b32 %r121, %r309, %r123, %r144, %r145;
	// end inline asm
	setp.gt.s32 	%p9, %r120, 30;
	selp.b32 	%r146, 0, %r121, %p9;
	add.s32 	%r127, %r146, %r309;
	mov.b32 	%r128, 2;
	// begin inline asm
	shfl.sync.down.b32 %r126, %r127, %r128, %r144, %r145;
	// end inline asm
	setp.gt.s32 	%p10, %r120, 29;
	selp.b32 	%r147, 0, %r126, %p10;
	add.s32 	%r132, %r127, %r147;
	mov.b32 	%r133, 4;
	// begin inline asm
	shfl.sync.down.b32 %r131, %r132, %r133, %r144, %r145;
	// end inline asm
	setp.gt.s32 	%p11, %r120, 27;
	selp.b32 	%r148, 0, %r131, %p11;
	add.s32 	%r137, %r132, %r148;
	mov.b32 	%r138, 8;
	// begin inline asm
	shfl.sync.down.b32 %r136, %r137, %r138, %r144, %r145;
	// end inline asm
	setp.gt.s32 	%p12, %r120, 23;
	selp.b32 	%r149, 0, %r136, %p12;
	add.s32 	%r142, %r137, %r149;
	mov.b32 	%r143, 16;
	// begin inline asm
	shfl.sync.down.b32 %r141, %r142, %r143, %r144, %r145;
	// end inline asm
	setp.gt.s32 	%p13, %r120, 15;
	selp.b32 	%r150, 0, %r141, %p13;
	add.s32 	%r310, %r142, %r150;
	setp.ne.s32 	%p14, %r120, 0;
	@%p14 bra 	$L__BB38_23;
	shr.u32 	%r151, %r11, 3;
	and.b32  	%r152, %r151, 124;
	mov.u32 	%r153, _ZZN3cub18CUB_300001_SM_10006detail6reduce28DeviceReduceSingleTileKernelINS2_10policy_hubIijN4cuda3std3__44plusIiEEE10Policy1000EN6thrust24THRUST_300001_SM_1000_NS18transform_iteratorIZ21demoAdvancedIteratorsvE6squareNSD_17counting_iteratorIiNSD_11use_defaultESH_SH_EESH_SH_EEPijS9_iiNS7_10__identityEEEvT0_T1_T2_T3_T4_T6_E12temp_storage;
	add.s32 	%r154, %r153, %r152;
	st.shared.u32 	[%r154+8], %r310;
$L__BB38_23:
	bar.sync 	0;
	setp.ne.s32 	%p15, %r11, 0;
	@%p15 bra 	$L__BB38_25;
	ld.shared.u32 	%r155, [_ZZN3cub18CUB_300001_SM_10006detail6reduce28DeviceReduceSingleTileKernelINS2_10policy_hubIijN4cuda3std3__44plusIiEEE10Policy1000EN6thrust24THRUST_300001_SM_1000_NS18transform_iteratorIZ21demoAdvancedIteratorsvE6squareNSD_17counting_iteratorIiNSD_11use_defaultESH_SH_EESH_SH_EEPijS9_iiNS7_10__identityEEEvT0_T1_T2_T3_T4_T6_E12temp_storage+12];
	add.s32 	%r156, %r155, %r310;
	ld.shared.u32 	%r157, [_ZZN3cub18CUB_300001_SM_10006detail6reduce28DeviceReduceSingleTileKernelINS2_10policy_hubIijN4cuda3std3__44plusIiEEE10Policy1000EN6thrust24THRUST_300001_SM_1000_NS18transform_iteratorIZ21demoAdvancedIteratorsvE6squareNSD_17counting_iteratorIiNSD_11use_defaultESH_SH_EESH_SH_EEPijS9_iiNS7_10__identityEEEvT0_T1_T2_T3_T4_T6_E12temp_storage+16];
	add.s32 	%r158, %r156, %r157;
	ld.shared.u32 	%r159, [_ZZN3cub18CUB_300001_SM_10006detail6reduce28DeviceReduceSingleTileKernelINS2_10policy_hubIijN4cuda3std3__44plusIiEEE10Policy1000EN6thrust24THRUST_300001_SM_1000_NS18transform_iteratorIZ21demoAdvancedIteratorsvE6squareNSD_17counting_iteratorIiNSD_11use_defaultESH_SH_EESH_SH_EEPijS9_iiNS7_10__identityEEEvT0_T1_T2_T3_T4_T6_E12temp_storage+20];
	add.s32 	%r160, %r158, %r159;
	ld.shared.u32 	%r161, [_ZZN3cub18CUB_300001_SM_10006detail6reduce28DeviceReduceSingleTileKernelINS2_10policy_hubIijN4cuda3std3__44plusIiEEE10Policy1000EN6thrust24THRUST_300001_SM_1000_NS18transform_iteratorIZ21demoAdvancedIteratorsvE6squareNSD_17counting_iteratorIiNSD_11use_defaultESH_SH_EESH_SH_EEPijS9_iiNS7_10__identityEEEvT0_T1_T2_T3_T4_T6_E12temp_storage+24];
	add.s32 	%r162, %r160, %r161;
	ld.shared.u32 	%r163, [_ZZN3cub18CUB_300001_SM_10006detail6reduce28DeviceReduceSingleTileKernelINS2_10policy_hubIijN4cuda3std3__44plusIiEEE10Policy1000EN6thrust24THRUST_300001_SM_1000_NS18transform_iteratorIZ21demoAdvancedIteratorsvE6squareNSD_17counting_iteratorIiNSD_11use_defaultESH_SH_EESH_SH_EEPijS9_iiNS7_10__identityEEEvT0_T1_T2_T3_T4_T6_E12temp_storage+28];
	add.s32 	%r164, %r162, %r163;
	ld.shared.u32 	%r165, [_ZZN3cub18CUB_300001_SM_10006detail6reduce28DeviceReduceSingleTileKernelINS2_10policy_hubIijN4cuda3std3__44plusIiEEE10Policy1000EN6thrust24THRUST_300001_SM_1000_NS18transform_iteratorIZ21demoAdvancedIteratorsvE6squareNSD_17counting_iteratorIiNSD_11use_defaultESH_SH_EESH_SH_EEPijS9_iiNS7_10__identityEEEvT0_T1_T2_T3_T4_T6_E12temp_storage+32];
	add.s32 	%r166, %r164, %r165;
	ld.shared.u32 	%r167, [_ZZN3cub18CUB_300001_SM_10006detail6reduce28DeviceReduceSingleTileKernelINS2_10policy_hubIijN4cuda3std3__44plusIiEEE10Policy1000EN6thrust24THRUST_300001_SM_1000_NS18transform_iteratorIZ21demoAdvancedIteratorsvE6squareNSD_17counting_iteratorIiNSD_11use_defaultESH_SH_EESH_SH_EEPijS9_iiNS7_10__identityEEEvT0_T1_T2_T3_T4_T6_E12temp_storage+36];
	add.s32 	%r310, %r166, %r167;
$L__BB38_25:
	mov.u32 	%r301, %tid.x;
	setp.ne.s32 	%p41, %r301, 0;
	@%p41 bra 	$L__BB38_27;
	add.s32 	%r302, %r310, %r29;
	st.global.u32 	[%rd1], %r302;
$L__BB38_27:
	ret;

}
	// .globl	_ZN3cub18CUB_300001_SM_10006detail6reduce18DeviceReduceKernelINS2_10policy_hubIijN4cuda3std3__44plusIiEEE10Policy1000EN6thrust24THRUST_300001_SM_1000_NS18transform_iteratorIZ21demoAdvancedIteratorsvE6squareNSD_17counting_iteratorIiNSD_11use_defaultESH_SH_EESH_SH_EEjS9_iNS7_10__identityEEEvT0_PT3_T1_NS0_13GridEvenShareISO_EET2_T4_
.visible .entry _ZN3cub18CUB_300001_SM_10006detail6reduce18DeviceReduceKernelINS2_10policy_hubIijN4cuda3std3__44plusIiEEE10Policy1000EN6thrust24THRUST_300001_SM_1000_NS18transform_iteratorIZ21demoAdvancedIteratorsvE6squareNSD_17counting_iteratorIiNSD_11use_defaultESH_SH_EESH_SH_EEjS9_iNS7_10__identityEEEvT0_PT3_T1_NS0_13GridEvenShareISO_EET2_T4_(
	.param .align 4 .b8 _ZN3cub18CUB_300001_SM_10006detail6reduce18DeviceReduceKernelINS2_10policy_hubIijN4cuda3std3__44plusIiEEE10Policy1000EN6thrust24THRUST_300001_SM_1000_NS18transform_iteratorIZ21demoAdvancedIteratorsvE6squareNSD_17counting_iteratorIiNSD_11use_defaultESH_SH_EESH_SH_EEjS9_iNS7_10__identityEEEvT0_PT3_T1_NS0_13GridEvenShareISO_EET2_T4__param_0[8],
	.param .u64 .ptr .align 1 _ZN3cub18CUB_300001_SM_10006detail6reduce18DeviceReduceKernelINS2_10policy_hubIijN4cuda3std3__44plusIiEEE10Policy1000EN6thrust24THRUST_300001_SM_1000_NS18transform_iteratorIZ21demoAdvancedIteratorsvE6squareNSD_17counting_iteratorIiNSD_11use_defaultESH_SH_EESH_SH_EEjS9_iNS7_10__identityEEEvT0_PT3_T1_NS0_13GridEvenShareISO_EET2_T4__param_1,
	.param .u32 _ZN3cub18CUB_300001_SM_10006detail6reduce18DeviceReduceKernelINS2_10policy_hubIijN4cuda3std3__44plusIiEEE10Policy1000EN6thrust24THRUST_300001_SM_1000_NS18transform_iteratorIZ21demoAdvancedIteratorsvE6squareNSD_17counting_iteratorIiNSD_11use_defaultESH_SH_EESH_SH_EEjS9_iNS7_10__identityEEEvT0_PT3_T1_NS0_13GridEvenShareISO_EET2_T4__param_2,
	.param .align 4 .b8 _ZN3cub18CUB_300001_SM_10006detail6reduce18DeviceReduceKernelINS2_10policy_hubIijN4cuda3std3__44plusIiEEE10Policy1000EN6thrust24THRUST_300001_SM_1000_NS18transform_iteratorIZ21demoAdvancedIteratorsvE6squareNSD_17counting_iteratorIiNSD_11use_defaultESH_SH_EESH_SH_EEjS9_iNS7_10__identityEEEvT0_PT3_T1_NS0_13GridEvenShareISO_EET2_T4__param_3[40],
	.param .align 1 .b8 _ZN3cub18CUB_300001_SM_10006detail6reduce18DeviceReduceKernelINS2_10policy_hubIijN4cuda3std3__44plusIiEEE10Policy1000EN6thrust24THRUST_300001_SM_1000_NS18transform_iteratorIZ21demoAdvancedIteratorsvE6squareNSD_17counting_iteratorIiNSD_11use_defaultESH_SH_EESH_SH_EEjS9_iNS7_10__identityEEEvT0_PT3_T1_NS0_13GridEvenShareISO_EET2_T4__param_4[1],
	.param .align 1 .b8 _ZN3cub18CUB_300001_SM_10006detail6reduce18DeviceReduceKernelINS2_10policy_hubIijN4cuda3std3__44plusIiEEE10Policy1000EN6thrust24THRUST_300001_SM_1000_NS18transform_iteratorIZ21demoAdvancedIteratorsvE6squareNSD_17counting_iteratorIiNSD_11use_defaultESH_SH_EESH_SH_EEjS9_iNS7_10__identityEEEvT0_PT3_T1_NS0_13GridEvenShareISO_EET2_T4__param_5[1]
)
.maxntid 256
{
	.reg .pred 	%p<41>;
	.reg .b32 	%r<335>;
	.reg .b64 	%rd<11>;
	// demoted variable
	.shared .align 4 .b8 _ZZN3cub18CUB_300001_SM_10006detail6reduce18DeviceReduceKernelINS2_10policy_hubIijN4cuda3std3__44plusIiEEE10Policy1000EN6thrust24THRUST_300001_SM_1000_NS18transform_iteratorIZ21demoAdvancedIteratorsvE6squareNSD_17counting_iteratorIiNSD_11use_defaultESH_SH_EESH_SH_EEjS9_iNS7_10__identityEEEvT0_PT3_T1_NS0_13GridEvenShareISO_EET2_T4_E12temp_storage[44];
	ld.param.u32 	%r3, [_ZN3cub18CUB_300001_SM_10006detail6reduce18DeviceReduceKernelINS2_10policy_hubIijN4cuda3std3__44plusIiEEE10Policy1000EN6thrust24THRUST_300001_SM_1000_NS18transform_iteratorIZ21demoAdvancedIteratorsvE6squareNSD_17counting_iteratorIiNSD_11use_defaultESH_SH_EESH_SH_EEjS9_iNS7_10__identityEEEvT0_PT3_T1_NS0_13GridEvenShareISO_EET2_T4__param_0];
	ld.param.u32 	%r1, [_ZN3cub18CUB_300001_SM_10006detail6reduce18DeviceReduceKernelINS2_10policy_hubIijN4cuda3std3__44plusIiEEE10Policy1000EN6thrust24THRUST_300001_SM_1000_NS18transform_iteratorIZ21demoAdvancedIteratorsvE6squareNSD_17counting_iteratorIiNSD_11use_defaultESH_SH_EESH_SH_EEjS9_iNS7_10__identityEEEvT0_PT3_T1_NS0_13GridEvenShareISO_EET2_T4__param_3+20];
	ld.param.u32 	%r2, [_ZN3cub18CUB_300001_SM_10006detail6reduce18DeviceReduceKernelINS2_10policy_hubIijN4cuda3std3__44plusIiEEE10Policy1000EN6thrust24THRUST_300001_SM_1000_NS18transform_iteratorIZ21demoAdvancedIteratorsvE6squareNSD_17counting_iteratorIiNSD_11use_defaultESH_SH_EESH_SH_EEjS9_iNS7_10__identityEEEvT0_PT3_T1_NS0_13GridEvenShareISO_EET2_T4__param_3+24];
	ld.param.u64 	%rd1, [_ZN3cub18CUB_300001_SM_10006detail6reduce18DeviceReduceKernelINS2_10policy_hubIijN4cuda3std3__44plusIiEEE10Policy1000EN6thrust24THRUST_300001_SM_1000_NS18transform_iteratorIZ21demoAdvancedIteratorsvE6squareNSD_17counting_iteratorIiNSD_11use_defaultESH_SH_EESH_SH_EEjS9_iNS7_10__identityEEEvT0_PT3_T1_NS0_13GridEvenShareISO_EET2_T4__param_1];
	mov.u32 	%r4, %ctaid.x;
	shl.b32 	%r5, %r2, 12;
	shl.b32 	%r331, %r4, 12;
	sub.s32 	%r7, %r1, %r331;
	setp.gt.u32 	%p1, %r7, 4095;
	@%p1 bra 	$L__BB39_12;
	mov.u32 	%r8, %tid.x;
	setp.lt.u32 	%p15, %r8, %r7;
	add.s32 	%r187, %r331, %r8;
	add.s32 	%r188, %r187, %r3;
	mul.lo.s32 	%r189, %r188, %r188;
	add.s32 	%r190, %r8, 256;
	selp.b32 	%r324, %r189, 0, %p15;
	selp.b32 	%r10, %r190, %r8, %p15;
	setp.ge.u32 	%p16, %r10, %r7;
	@%p16 bra 	$L__BB39_3;
	add.s32 	%r191, %r3, %r10;
	add.s32 	%r192, %r191, %r331;
	mul.lo.s32 	%r193, %r192, %r192;
	add.s32 	%r194, %r324, %r193;
	not.b32 	%r195, %r10;
	add.s32 	%r196, %r1, %r195;
	sub.s32 	%r197, %r196, %r331;
	shr.u32 	%r198, %r197, 8;
	shl.b32 	%r199, %r192, 9;
	add.s32 	%r200, %r193, %r199;
	add.s32 	%r201, %r200, 65536;
	mad.lo.s32 	%r202, %r198, %r201, %r194;
	add.s32 	%r203, %r199, 196608;
	add.s32 	%r204, %r198, -1;
	mul.wide.u32 	%rd5, %r198, %r204;
	shr.u64 	%rd6, %rd5, 1;
	cvt.u32.u64 	%r205, %rd6;
	mad.lo.s32 	%r206, %r203, %r205, %r202;
	add.s32 	%r207, %r198, -2;
	cvt.u64.u32 	%rd7, %r207;
	cvt.u32.u64 	%r208, %rd5;
	cvt.u32.u64 	%r209, %rd7;
	mul.lo.s32 	%r210, %r208, %r209;
	shr.u32 	%r211, %r210, 1;
	mad.lo.s32 	%r324, %r211, 1431699456, %r206;
$L__BB39_3:
	setp.lt.u32 	%p17, %r7, 256;
	@%p17 bra 	$L__BB39_8;
	// begin inline asm
	mov.u32 %r275, %laneid;
	// end inline asm
	mov.b32 	%r278, 1;
	mov.b32 	%r299, 31;
	mov.b32 	%r300, -1;
	// begin inline asm
	shfl.sync.down.b32 %r276, %r324, %r278, %r299, %r300;
	// end inline asm
	setp.gt.s32 	%p33, %r275, 30;
	selp.b32 	%r301, 0, %r276, %p33;
	add.s32 	%r282, %r301, %r324;
	mov.b32 	%r283, 2;
	// begin inline asm
	shfl.sync.down.b32 %r281, %r282, %r283, %r299, %r300;
	// end inline asm
	setp.gt.s32 	%p34, %r275, 29;
	selp.b32 	%r302, 0, %r281, %p34;
	add.s32 	%r287, %r282, %r302;
	mov.b32 	%r288, 4;
	// begin inline asm
	shfl.sync.down.b32 %r286, %r287, %r288, %r299, %r300;
	// end inline asm
	setp.gt.s32 	%p35, %r275, 27;
	selp.b32 	%r303, 0, %r286, %p35;
	add.s32 	%r292, %r287, %r303;
	mov.b32 	%r293, 8;
	// begin inline asm
	shfl.sync.down.b32 %r291, %r292, %r293, %r299, %r300;
	// end inline asm
	setp.gt.s32 	%p36, %r275, 23;
	selp.b32 	%r304, 0, %r291, %p36;
	add.s32 	%r297, %r292, %r304;
	mov.b32 	%r298, 16;
	// begin inline asm
	shfl.sync.down.b32 %r296, %r297, %r298, %r299, %r300;
	// end inline asm
	setp.gt.s32 	%p37, %r275, 15;
	selp.b32 	%r305, 0, %r296, %p37;
	add.s32 	%r334, %r297, %r305;
	setp.ne.s32 	%p38, %r275, 0;
	@%p38 bra 	$L__BB39_6;
	shr.u32 	%r306, %r8, 3;
	and.b32  	%r307, %r306, 124;
	mov.u32 	%r308, _ZZN3cub18CUB_300001_SM_10006detail6reduce18DeviceReduceKernelINS2_10policy_hubIijN4cuda3std3__44plusIiEEE10Policy1000EN6thrust24THRUST_300001_SM_1000_NS18transform_iteratorIZ21demoAdvancedIteratorsvE6squareNSD_17counting_iteratorIiNSD_11use_defaultESH_SH_EESH_SH_EEjS9_iNS7_10__identityEEEvT0_PT3_T1_NS0_13GridEvenShareISO_EET2_T4_E12temp_storage;
	add.s32 	%r309, %r308, %r307;
	st.shared.u32 	[%r309+8], %r334;
$L__BB39_6:
	bar.sync 	0;
	setp.ne.s32 	%p39, %r8, 0;
	@%p39 bra 	$L__BB39_22;
	ld.shared.u32 	%r310, [_ZZN3cub18CUB_300001_SM_10006detail6reduce18DeviceReduceKernelINS2_10policy_hubIijN4cuda3std3__44plusIiEEE10Policy1000EN6thrust24THRUST_300001_SM_1000_NS18transform_iteratorIZ21demoAdvancedIteratorsvE6squareNSD_17counting_iteratorIiNSD_11use_defaultESH_SH_EESH_SH_EEjS9_iNS7_10__identityEEEvT0_PT3_T1_NS0_13GridEvenShareISO_EET2_T4_E12temp_storage+12];
	add.s32 	%r311, %r310, %r334;
	ld.shared.u32 	%r312, [_ZZN3cub18CUB_300001_SM_10006detail6reduce18DeviceReduceKernelINS2_10policy_hubIijN4cuda3std3__44plusIiEEE10Policy1000EN6thrust24THRUST_300001_SM_1000_NS18transform_iteratorIZ21demoAdvancedIteratorsvE6squareNSD_17counting_iteratorIiNSD_11use_defaultESH_SH_EESH_SH_EEjS9_iNS7_10__identityEEEvT0_PT3_T1_NS0_13GridEvenShareISO_EET2_T4_E12temp_storage+16];
	add.s32 	%r313, %r311, %r312;
	ld.shared.u32 	%r314, [_ZZN3cub18CUB_300001_SM_10006detail6reduce18DeviceReduceKernelINS2_10policy_hubIijN4cuda3std3__44plusIiEEE10Policy1000EN6thrust24THRUST_300001_SM_1000_NS18transform_iteratorIZ21demoAdvancedIteratorsvE6squareNSD_17counting_iteratorIiNSD_11use_defaultESH_SH_EESH_SH_EEjS9_iNS7_10__identityEEEvT0_PT3_T1_NS0_13GridEvenShareISO_EET2_T4_E12temp_storage+20];
	add.s32 	%r315, %r313, %r314;
	ld.shared.u32 	%r316, [_ZZN3cub18CUB_300001_SM_10006detail6reduce18DeviceReduceKernelINS2_10policy_hubIijN4cuda3std3__44plusIiEEE10Policy1000EN6thrust24THRUST_300001_SM_1000_NS18transform_iteratorIZ21demoAdvancedIteratorsvE6squareNSD_17counting_iteratorIiNSD_11use_defaultESH_SH_EESH_SH_EEjS9_iNS7_10__identityEEEvT0_PT3_T1_NS0_13GridEvenShareISO_EET2_T4_E12temp_storage+24];
	add.s32 	%r317, %r315, %r316;
	ld.shared.u32 	%r318, [_ZZN3cub18CUB_300001_SM_10006detail6reduce18DeviceReduceKernelINS2_10policy_hubIijN4cuda3std3__44plusIiEEE10Policy1000EN6thrust24THRUST_300001_SM_1000_NS18transform_iteratorIZ21demoAdvancedIteratorsvE6squareNSD_17counting_iteratorIiNSD_11use_defaultESH_SH_EESH_SH_EEjS9_iNS7_10__identityEEEvT0_PT3_T1_NS0_13GridEvenShareISO_EET2_T4_E12temp_storage+28];
	add.s32 	%r319, %r317, %r318;
	ld.shared.u32 	%r320, [_ZZN3cub18CUB_300001_SM_10006detail6reduce18DeviceReduceKernelINS2_10policy_hubIijN4cuda3std3__44plusIiEEE10Policy1000EN6thrust24THRUST_300001_SM_1000_NS18transform_iteratorIZ21demoAdvancedIteratorsvE6squareNSD_17counting_iteratorIiNSD_11use_defaultESH_SH_EESH_SH_EEjS9_iNS7_10__identityEEEvT0_PT3_T1_NS0_13GridEvenShareISO_EET2_T4_E12temp_storage+32];
	add.s32 	%r321, %r319, %r320;
	ld.shared.u32 	%r322, [_ZZN3cub18CUB_300001_SM_10006detail6reduce18DeviceReduceKernelINS2_10policy_hubIijN4cuda3std3__44plusIiEEE10Policy1000EN6thrust24THRUST_300001_SM_1000_NS18transform_iteratorIZ21demoAdvancedIteratorsvE6squareNSD_17counting_iteratorIiNSD_11use_defaultESH_SH_EESH_SH_EEjS9_iNS7_10__identityEEEvT0_PT3_T1_NS0_13GridEvenShareISO_EET2_T4_E12temp_storage+36];
	add.s32 	%r334, %r321, %r322;
	bra.uni 	$L__BB39_22;
$L__BB39_8:
	// begin inline asm
	mov.u32 %r212, %laneid;
	// end inline asm
	and.b32  	%r238, %r8, 992;
	add.s32 	%r239, %r238, 32;
	setp.gt.u32 	%p18, %r239, %r7;
	not.b32 	%r240, %r238;
	add.s32 	%r241, %r7, %r240;
	selp.b32 	%r236, %r241, 31, %p18;
	mov.b32 	%r215, 1;
	mov.b32 	%r237, -1;
	// begin inline asm
	shfl.sync.down.b32 %r213, %r324, %r215, %r236, %r237;
	// end inline asm
	setp.lt.s32 	%p19, %r212, %r236;
	selp.b32 	%r242, %r213, 0, %p19;
	add.s32 	%r219, %r242, %r324;
	mov.b32 	%r220, 2;
	// begin inline asm
	shfl.sync.down.b32 %r218, %r219, %r220, %r236, %r237;
	// end inline asm
	add.s32 	%r243, %r212, 2;
	setp.gt.s32 	%p20, %r243, %r236;
	selp.b32 	%r244, 0, %r218, %p20;
	add.s32 	%r224, %r219, %r244;
	mov.b32 	%r225, 4;
	// begin inline asm
	shfl.sync.down.b32 %r223, %r224, %r225, %r236, %r237;
	// end inline asm
	add.s32 	%r245, %r212, 4;
	setp.gt.s32 	%p21, %r245, %r236;
	selp.b32 	%r246, 0, %r223, %p21;
	add.s32 	%r229, %r224, %r246;
	mov.b32 	%r230, 8;
	// begin inline asm
	shfl.sync.down.b32 %r228, %r229, %r230, %r236, %r237;
	// end inline asm
	add.s32 	%r247, %r212, 8;
	setp.gt.s32 	%p22, %r247, %r236;
	selp.b32 	%r248, 0, %r228, %p22;
	add.s32 	%r234, %r229, %r248;
	mov.b32 	%r235, 16;
	// begin inline asm
	shfl.sync.down.b32 %r233, %r234, %r235, %r236, %r237;
	// end inline asm
	add.s32 	%r249, %r212, 16;
	setp.gt.s32 	%p23, %r249, %r236;
	selp.b32 	%r250, 0, %r233, %p23;
	add.s32 	%r334, %r234, %r250;
	setp.ne.s32 	%p24, %r212, 0;
	@%p24 bra 	$L__BB39_10;
	shr.u32 	%r251, %r8, 3;
	and.b32  	%r252, %r251, 124;
	mov.u32 	%r253, _ZZN3cub18CUB_300001_SM_10006detail6reduce18DeviceReduceKernelINS2_10policy_hubIijN4cuda3std3__44plusIiEEE10Policy1000EN6thrust24THRUST_300001_SM_1000_NS18transform_iteratorIZ21demoAdvancedIteratorsvE6squareNSD_17counting_iteratorIiNSD_11use_defaultESH_SH_EESH_SH_EEjS9_iNS7_10__identityEEEvT0_PT3_T1_NS0_13GridEvenShareISO_EET2_T4_E12temp_storage;
	add.s32 	%r254, %r253, %r252;
	st.shared.u32 	[%r254+8], %r334;
$L__BB39_10:
	bar.sync 	0;
	setp.ne.s32 	%p25, %r8, 0;
	@%p25 bra 	$L__BB39_22;
	setp.gt.u32 	%p26, %r7, 32;
	ld.shared.u32 	%r255, [_ZZN3cub18CUB_300001_SM_10006detail6reduce18DeviceReduceKernelINS2_10policy_hubIijN4cuda3std3__44plusIiEEE10Policy1000EN6thrust24THRUST_300001_SM_1000_NS18transform_iteratorIZ21demoAdvancedIteratorsvE6squareNSD_17counting_iteratorIiNSD_11use_defaultESH_SH_EESH_SH_EEjS9_iNS7_10__identityEEEvT0_PT3_T1_NS0_13GridEvenShareISO_EET2_T4_E12temp_storage+12];
	selp.b32 	%r256, %r255, 0, %p26;
	add.s32 	%r257, %r256, %r334;
	setp.gt.u32 	%p27, %r7, 64;
	ld.shared.u32 	%r258, [_ZZN3cub18CUB_300001_SM_10006detail6reduce18DeviceReduceKernelINS2_10policy_hubIijN4cuda3std3__44plusIiEEE10Policy1000EN6thrust24THRUST_300001_SM_1000_NS18transform_iteratorIZ21demoAdvancedIteratorsvE6squareNSD_17counting_iteratorIiNSD_11use_defaultESH_SH_EESH_SH_EEjS9_iNS7_10__identityEEEvT0_PT3_T1_NS0_13GridEvenShareISO_EET2_T4_E12temp_storage+16];
	selp.b32 	%r259, %r258, 0, %p27;
	add.s32 	%r260, %r257, %r259;
	setp.gt.u32 	%p28, %r7, 96;
	ld.shared.u32 	%r261, [_ZZN3cub18CUB_300001_SM_10006detail6reduce18DeviceReduceKernelINS2_10policy_hubIijN4cuda3std3__44plusIiEEE10Policy1000EN6thrust24THRUST_300001_SM_1000_NS18transform_iteratorIZ21demoAdvancedIteratorsvE6squareNSD_17counting_iteratorIiNSD_11use_defaultESH_SH_EESH_SH_EEjS9_iNS7_10__identityEEEvT0_PT3_T1_NS0_13GridEvenShareISO_EET2_T4_E12temp_storage+20];
	selp.b32 	%r262, %r261, 0, %p28;
	add.s32 	%r263, %r260, %r262;
	setp.gt.u32 	%p29, %r7, 128;
	ld.shared.u32 	%r264, [_ZZN3cub18CUB_300001_SM_10006detail6reduce18DeviceReduceKernelINS2_10policy_hubIijN4cuda3std3__44plusIiEEE10Policy1000EN6thrust24THRUST_300001_SM_1000_NS18transform_iteratorIZ21demoAdvancedIteratorsvE6squareNSD_17counting_iteratorIiNSD_11use_defaultESH_SH_EESH_SH_EEjS9_iNS7_10__identityEEEvT0_PT3_T1_NS0_13GridEvenShareISO_EET2_T4_E12temp_storage+24];
	selp.b32 	%r265, %r264, 0, %p29;
	add.s32 	%r266, %r263, %r265;
	setp.gt.u32 	%p30, %r7, 160;
	ld.shared.u32 	%r267, [_ZZN3cub18CUB_300001_SM_10006detail6reduce18DeviceReduceKernelINS2_10policy_hubIijN4cuda3std3__44plusIiEEE10Policy1000EN6thrust24THRUST_300001_SM_1000_NS18transform_iteratorIZ21demoAdvancedIteratorsvE6squareNSD_17counting_iteratorIiNSD_11use_defaultESH_SH_EESH_SH_EEjS9_iNS7_10__identityEEEvT0_PT3_T1_NS0_13GridEvenShareISO_EET2_T4_E12temp_storage+28];
	selp.b32 	%r268, %r267, 0, %p30;
	add.s32 	%r269, %r266, %r268;
	setp.gt.u32 	%p31, %r7, 192;
	ld.shared.u32 	%r270, [_ZZN3cub18CUB_300001_SM_10006detail6reduce18DeviceReduceKernelINS2_10policy_hubIijN4cuda3std3__44plusIiEEE10Policy1000EN6thrust24THRUST_300001_SM_1000_NS18transform_iteratorIZ21demoAdvancedIteratorsvE6squareNSD_17counting_iteratorIiNSD_11use_defaultESH_SH_EESH_SH_EEjS9_iNS7_10__identityEEEvT0_PT3_T1_NS0_13GridEvenShareISO_EET2_T4_E12temp_storage+32];
	selp.b32 	%r271, %r270, 0, %p31;
	add.s32 	%r272, %r269, %r271;
	setp.gt.u32 	%p32, %r7, 224;
	ld.shared.u32 	%r273, [_ZZN3cub18CUB_300001_SM_10006detail6reduce18DeviceReduceKernelINS2_10policy_hubIijN4cuda3std3__44plusIiEEE10Policy1000EN6thrust24THRUST_300001_SM_1000_NS18transform_iteratorIZ21demoAdvancedIteratorsvE6squareNSD_17counting_iteratorIiNSD_11use_defaultESH_SH_EESH_SH_EEjS9_iNS7_10__identityEEEvT0_PT3_T1_NS0_13GridEvenShareISO_EET2_T4_E12temp_storage+36];
	selp.b32 	%r274, %r273, 0, %p32;
	add.s32 	%r334, %r272, %r274;
	bra.uni 	$L__BB39_22;
$L__BB39_12:
	mov.u32 	%r17, %tid.x;
	add.s32 	%r50, %r331, %r17;
	add.s32 	%r51, %r50, %r3;
	mul.lo.s32 	%r52, %r51, %r51;
	add.s32 	%r53, %r51, 256;
	add.s32 	%r54, %r51, 512;
	add.s32 	%r55, %r51, 768;
	add.s32 	%r56, %r51, 1024;
	add.s32 	%r57, %r51, 1280;
	add.s32 	%r58, %r51, 1536;
	add.s32 	%r59, %r51, 1792;
	add.s32 	%r60, %r51, 2048;
	add.s32 	%r61, %r51, 2304;
	add.s32 	%r62, %r51, 2560;
	add.s32 	%r63, %r51, 2816;
	add.s32 	%r64, %r51, 3072;
	add.s32 	%r65, %r51, 3328;
	add.s32 	%r66, %r51, 3584;
	add.s32 	%r67, %r51, 3840;
	mad.lo.s32 	%r68, %r53, %r53, %r52;
	mad.lo.s32 	%r69, %r54, %r54, %r68;
	mad.lo.s32 	%r70, %r55, %r55, %r69;
	mad.lo.s32 	%r71, %r56, %r56, %r70;
	mad.lo.s32 	%r72, %r57, %r57, %r71;
	mad.lo.s32 	%r73, %r58, %r58, %r72;
	mad.lo.s32 	%r74, %r59, %r59, %r73;
	mad.lo.s32 	%r75, %r60, %r60, %r74;
	mad.lo.s32 	%r76, %r61, %r61, %r75;
	mad.lo.s32 	%r77, %r62, %r62, %r76;
	mad.lo.s32 	%r78, %r63, %r63, %r77;
	mad.lo.s32 	%r79, %r64, %r64, %r78;
	mad.lo.s32 	%r80, %r65, %r65, %r79;
	mad.lo.s32 	%r81, %r66, %r66, %r80;
	mad.lo.s32 	%r333, %r67, %r67, %r81;
	setp.lt.u32 	%p2, %r7, %r5;
	@%p2 bra 	$L__BB39_18;
	add.s32 	%r19, %r1, -4096;
	add.s32 	%r82, %r3, %r17;
	add.s32 	%r20, %r82, %r5;
	add.s32 	%r83, %r20, %r331;
	mul.lo.s32 	%r329, %r83, %r83;
	shl.b32 	%r84, %r4, 25;
	mad.lo.s32 	%r85, %r2, 50331648, %r84;
	shl.b32 	%r86, %r82, 13;
	add.s32 	%r87, %r85, %r86;
	mul.lo.s32 	%r330, %r2, %r87;
	mul.lo.s32 	%r88, %r2, %r2;
	shl.b32 	%r23, %r88, 25;
	shl.b32 	%r89, %r83, 9;
	add.s32 	%r90, %r329, %r89;
	add.s32 	%r327, %r90, 65536;
	shl.b32 	%r25, %r2, 21;
	add.s32 	%r328, %r330, %r25;
	not.b32 	%r91, %r17;
	add.s32 	%r92, %r1, %r91;
	add.s32 	%r93, %r5, %r331;
	sub.s32 	%r326, %r92, %r93;
	add.s32 	%r325, %r89, 196608;
$L__BB39_14:
	add.s32 	%r37, %r331, %r5;
	setp.gt.u32 	%p3, %r37, %r19;
	@%p3 bra 	$L__BB39_16;
	add.s32 	%r94, %r20, %r331;
	add.s32 	%r95, %r94, 256;
	add.s32 	%r96, %r94, 512;
	add.s32 	%r97, %r94, 768;
	add.s32 	%r98, %r94, 1024;
	add.s32 	%r99, %r94, 1280;
	add.s32 	%r100, %r94, 1536;
	add.s32 	%r101, %r94, 1792;
	add.s32 	%r102, %r94, 2048;
	add.s32 	%r103, %r94, 2304;
	add.s32 	%r104, %r94, 2560;
	add.s32 	%r105, %r94, 2816;
	add.s32 	%r106, %r94, 3072;
	add.s32 	%r107, %r94, 3328;
	add.s32 	%r108, %r94, 3584;
	add.s32 	%r109, %r94, 3840;
	mad.lo.s32 	%r110, %r94, %r94, %r333;
	mad.lo.s32 	%r111, %r95, %r95, %r110;
	mad.lo.s32 	%r112, %r96, %r96, %r111;
	mad.lo.s32 	%r113, %r97, %r97, %r112;
	mad.lo.s32 	%r114, %r98, %r98, %r113;
	mad.lo.s32 	%r115, %r99, %r99, %r114;
	mad.lo.s32 	%r116, %r100, %r100, %r115;
	mad.lo.s32 	%r117, %r101, %r101, %r116;
	mad.lo.s32 	%r118, %r102, %r102, %r117;
	mad.lo.s32 	%r119, %r103, %r103, %r118;
	mad.lo.s32 	%r120, %r104, %r104, %r119;
	mad.lo.s32 	%r121, %r105, %r105, %r120;
	mad.lo.s32 	%r122, %r106, %r106, %r121;
	mad.lo.s32 	%r123, %r107, %r107, %r122;
	mad.lo.s32 	%r124, %r108, %r108, %r123;
	mad.lo.s32 	%r333, %r109, %r109, %r124;
	sub.s32 	%r125, %r1, %r37;
	setp.lt.u32 	%p4, %r125, %r5;
	add.s32 	%r39, %r330, %r23;
	add.s32 	%r329, %r329, %r330;
	add.s32 	%r41, %r328, %r23;
	add.s32 	%r327, %r327, %r328;
	sub.s32 	%r326, %r326, %r5;
	add.s32 	%r325, %r325, %r25;
	mov.u32 	%r328, %r41;
	mov.u32 	%r330, %r39;
	mov.u32 	%r331, %r37;
	@%p4 bra 	$L__BB39_18;
	bra.uni 	$L__BB39_14;
$L__BB39_16:
	setp.le.u32 	%p5, %r1, %r37;
	sub.s32 	%r126, %r1, %r37;
	setp.ge.s32 	%p6, %r17, %r126;
	or.pred  	%p7, %p5, %p6;
	@%p7 bra 	$L__BB39_18;
	add.s32 	%r128, %r333, %r329;
	shr.u32 	%r129, %r326, 8;
	mad.lo.s32 	%r130, %r327, %r129, %r128;
	add.s32 	%r131, %r129, -1;
	mul.wide.u32 	%rd2, %r129, %r131;
	shr.u64 	%rd3, %rd2, 1;
	cvt.u32.u64 	%r132, %rd3;
	mad.lo.s32 	%r133, %r325, %r132, %r130;
	add.s32 	%r134, %r129, -2;
	cvt.u64.u32 	%rd4, %r134;
	cvt.u32.u64 	%r135, %rd2;
	cvt.u32.u64 	%r136, %rd4;
	mul.lo.s32 	%r137, %r135, %r136;
	shr.u32 	%r138, %r137, 1;
	mad.lo.s32 	%r333, %r138, 1431699456, %r133;
$L__BB39_18:
	// begin inline asm
	mov.u32 %r139, %laneid;
	// end inline asm
	mov.b32 	%r142, 1;
	mov.b32 	%r163, 31;
	mov.b32 	%r164, -1;
	// begin inline asm
	shfl.sync.down.b32 %r140, %r333, %r142, %r163, %r164;
	// end inline asm
	setp.gt.s32 	%p8, %r139, 30;
	selp.b32 	%r165, 0, %r140, %p8;
	add.s32 	%r146, %r165, %r333;
	mov.b32 	%r147, 2;
	// begin inline asm
	shfl.sync.down.b32 %r145, %r146, %r147, %r163, %r164;
	// end inline asm
	setp.gt.s32 	%p9, %r139, 29;
	selp.b32 	%r166, 0, %r145, %p9;
	add.s32 	%r151, %r146, %r166;
	mov.b32 	%r152, 4;
	// begin inline asm
	shfl.sync.down.b32 %r150, %r151, %r152, %r163, %r164;
	// end inline asm
	setp.gt.s32 	%p10, %r139, 27;
	selp.b32 	%r167, 0, %r150, %p10;
	add.s32 	%r156, %r151, %r167;
	mov.b32 	%r157, 8;
	// begin inline asm
	shfl.sync.down.b32 %r155, %r156, %r157, %r163, %r164;
	// end inline asm
	setp.gt.s32 	%p11, %r139, 23;
	selp.b32 	%r168, 0, %r155, %p11;
	add.s32 	%r161, %r156, %r168;
	mov.b32 	%r162, 16;
	// begin inline asm
	shfl.sync.down.b32 %r160, %r161, %r162, %r163, %r164;
	// end inline asm
	setp.gt.s32 	%p12, %r139, 15;
	selp.b32 	%r169, 0, %r160, %p12;
	add.s32 	%r334, %r161, %r169;
	setp.ne.s32 	%p13, %r139, 0;
	@%p13 bra 	$L__BB39_20;
	shr.u32 	%r170, %r17, 3;
	and.b32  	%r171, %r170, 124;
	mov.u32 	%r172, _ZZN3cub18CUB_300001_SM_10006detail6reduce18DeviceReduceKernelINS2_10policy_hubIijN4cuda3std3__44plusIiEEE10Policy1000EN6thrust24THRUST_300001_SM_1000_NS18transform_iteratorIZ21demoAdvancedIteratorsvE6squareNSD_17counting_iteratorIiNSD_11use_defaultESH_SH_EESH_SH_EEjS9_iNS7_10__identityEEEvT0_PT3_T1_NS0_13GridEvenShareISO_EET2_T4_E12temp_storage;
	add.s32 	%r173, %r172, %r171;
	st.shared.u32 	[%r173+8], %r334;
$L__BB39_20:
	bar.sync 	0;
	setp.ne.s32 	%p14, %r17, 0;
	@%p14 bra 	$L__BB39_22;
	ld.shared.u32 	%r174, [_ZZN3cub18CUB_300001_SM_10006detail6reduce18DeviceReduceKernelINS2_10policy_hubIijN4cuda3std3__44plusIiEEE10Policy1000EN6thrust24THRUST_300001_SM_1000_NS18transform_iteratorIZ21demoAdvancedIteratorsvE6squareNSD_17counting_iteratorIiNSD_11use_defaultESH_SH_EESH_SH_EEjS9_iNS7_10__identityEEEvT0_PT3_T1_NS0_13GridEvenShareISO_EET2_T4_E12temp_storage+12];
	add.s32 	%r175, %r174, %r334;
	ld.shared.u32 	%r176, [_ZZN3cub18CUB_300001_SM_10006detail6reduce18DeviceReduceKernelINS2_10policy_hubIijN4cuda3std3__44plusIiEEE10Policy1000EN6thrust24THRUST_300001_SM_1000_NS18transform_iteratorIZ21demoAdvancedIteratorsvE6squareNSD_17counting_iteratorIiNSD_11use_defaultESH_SH_EESH_SH_EEjS9_iNS7_10__identityEEEvT0_PT3_T1_NS0_13GridEvenShareISO_EET2_T4_E12temp_storage+16];
	add.s32 	%r177, %r175, %r176;
	ld.shared.u32 	%r178, [_ZZN3cub18CUB_300001_SM_10006detail6reduce18DeviceReduceKernelINS2_10policy_hubIijN4cuda3std3__44plusIiEEE10Policy1000EN6thrust24THRUST_300001_SM_1000_NS18transform_iteratorIZ21demoAdvancedIteratorsvE6squareNSD_17counting_iteratorIiNSD_11use_defaultESH_SH_EESH_SH_EEjS9_iNS7_10__identityEEEvT0_PT3_T1_NS0_13GridEvenShareISO_EET2_T4_E12temp_storage+20];
	add.s32 	%r179, %r177, %r178;
	ld.shared.u32 	%r180, [_ZZN3cub18CUB_300001_SM_10006detail6reduce18DeviceReduceKernelINS2_10policy_hubIijN4cuda3std3__44plusIiEEE10Policy1000EN6thrust24THRUST_300001_SM_1000_NS18transform_iteratorIZ21demoAdvancedIteratorsvE6squareNSD_17counting_iteratorIiNSD_11use_defaultESH_SH_EESH_SH_EEjS9_iNS7_10__identityEEEvT0_PT3_T1_NS0_13GridEvenShareISO_EET2_T4_E12temp_storage+24];
	add.s32 	%r181, %r179, %r180;
	ld.shared.u32 	%r182, [_ZZN3cub18CUB_300001_SM_10006detail6reduce18DeviceReduceKernelINS2_10policy_hubIijN4cuda3std3__44plusIiEEE10Policy1000EN6thrust24THRUST_300001_SM_1000_NS18transform_iteratorIZ21demoAdvancedIteratorsvE6squareNSD_17counting_iteratorIiNSD_11use_defaultESH_SH_EESH_SH_EEjS9_iNS7_10__identityEEEvT0_PT3_T1_NS0_13GridEvenShareISO_EET2_T4_E12temp_storage+28];
	add.s32 	%r183, %r181, %r182;
	ld.shared.u32 	%r184, [_ZZN3cub18CUB_300001_SM_10006detail6reduce18DeviceReduceKernelINS2_10policy_hubIijN4cuda3std3__44plusIiEEE10Policy1000EN6thrust24THRUST_300001_SM_1000_NS18transform_iteratorIZ21demoAdvancedIteratorsvE6squareNSD_17counting_iteratorIiNSD_11use_defaultESH_SH_EESH_SH_EEjS9_iNS7_10__identityEEEvT0_PT3_T1_NS0_13GridEvenShareISO_EET2_T4_E12temp_storage+32];
	add.s32 	%r185, %r183, %r184;
	ld.shared.u32 	%r186, [_ZZN3cub18CUB_300001_SM_10006detail6reduce18DeviceReduceKernelINS2_10policy_hubIijN4cuda3std3__44plusIiEEE10Policy1000EN6thrust24THRUST_300001_SM_1000_NS18transform_iteratorIZ21demoAdvancedIteratorsvE6squareNSD_17counting_iteratorIiNSD_11use_defaultESH_SH_EESH_SH_EEjS9_iNS7_10__identityEEEvT0_PT3_T1_NS0_13GridEvenShareISO_EET2_T4_E12temp_storage+36];
	add.s32 	%r334, %r185, %r186;
$L__BB39_22:
	mov.u32 	%r323, %tid.x;
	setp.ne.s32 	%p40, %r323, 0;
	@%p40 bra 	$L__BB39_24;
	cvta.to.global.u64 	%rd8, %rd1;
	mul.wide.u32 	%rd9, %r4, 4;
	add.s64 	%rd10, %rd8, %rd9;
	st.global.u32 	[%rd10], %r334;
$L__BB39_24:
	ret;

}
	// .globl	_ZN3cub18CUB_300001_SM_10006detail6reduce28DeviceReduceSingleTileKernelINS2_10policy_hubIiyN4cuda3std3__44plusIiEEE10Policy1000EN6thrust24THRUST_300001_SM_1000_NS18transform_iteratorIZ21demoAdvancedIteratorsvE6squareNSD_17counting_iteratorIiNSD_11use_defaultESH_SH_EESH_SH_EEPiyS9_iiNS7_10__identityEEEvT0_T1_T2_T3_T4_T6_
.visible .entry _ZN3cub18CUB_300001_SM_10006detail6reduce28DeviceReduceSingleTileKernelINS2_10policy_hubIiyN4cuda3std3__44plusIiEEE10Policy1000EN6thrust24THRUST_300001_SM_1000_NS18transform_iteratorIZ21demoAdvancedIteratorsvE6squareNSD_17counting_iteratorIiNSD_11use_defaultESH_SH_EESH_SH_EEPiyS9_iiNS7_10__identityEEEvT0_T1_T2_T3_T4_T6_(
	.param .align 4 .b8 _ZN3cub18CUB_300001_SM_10006detail6reduce28DeviceReduceSingleTileKernelINS2_10policy_hubIiyN4cuda3std3__44plusIiEEE10Policy1000EN6thrust24THRUST_300001_SM_1000_NS18transform_iteratorIZ21demoAdvancedIteratorsvE6squareNSD_17counting_iteratorIiNSD_11use_defaultESH_SH_EESH_SH_EEPiyS9_iiNS7_10__identityEEEvT0_T1_T2_T3_T4_T6__param_0[8],
	.param .u64 .ptr .align 1 _ZN3cub18CUB_300001_SM_10006detail6reduce28DeviceReduceSingleTileKernelINS2_10policy_hubIiyN4cuda3std3__44plusIiEEE10Policy1000EN6thrust24THRUST_300001_SM_1000_NS18transform_iteratorIZ21demoAdvancedIteratorsvE6squareNSD_17counting_iteratorIiNSD_11use_defaultESH_SH_EESH_SH_EEPiyS9_iiNS7_10__identityEEEvT0_T1_T2_T3_T4_T6__param_1,
	.param .u64 _ZN3cub18CUB_300001_SM_10006detail6reduce28DeviceReduceSingleTileKernelINS2_10policy_hubIiyN4cuda3std3__44plusIiEEE10Policy1000EN6thrust24THRUST_300001_SM_1000_NS18transform_iteratorIZ21demoAdvancedIteratorsvE6squareNSD_17counting_iteratorIiNSD_11use_defaultESH_SH_EESH_SH_EEPiyS9_iiNS7_10__identityEEEvT0_T1_T2_T3_T4_T6__param_2,
	.param .align 1 .b8 _ZN3cub18CUB_300001_SM_10006detail6reduce28DeviceReduceSingleTileKernelINS2_10policy_hubIiyN4cuda3std3__44plusIiEEE10Policy1000EN6thrust24THRUST_300001_SM_1000_NS18transform_iteratorIZ21demoAdvancedIteratorsvE6squareNSD_17counting_iteratorIiNSD_11use_defaultESH_SH_EESH_SH_EEPiyS9_iiNS7_10__identityEEEvT0_T1_T2_T3_T4_T6__param_3[1],
	.param .u32 _ZN3cub18CUB_300001_SM_10006detail6reduce28DeviceReduceSingleTileKernelINS2_10policy_hubIiyN4cuda3std3__44plusIiEEE10Policy1000EN6thrust24THRUST_300001_SM_1000_NS18transform_iteratorIZ21demoAdvancedIteratorsvE6squareNSD_17counting_iteratorIiNSD_11use_defaultESH_SH_EESH_SH_EEPiyS9_iiNS7_10__identityEEEvT0_T1_T2_T3_T4_T6__param_4,
	.param .align 1 .b8 _ZN3cub18CUB_300001_SM_10006detail6reduce28DeviceReduceSingleTileKernelINS2_10policy_hubIiyN4cuda3std3__44plusIiEEE10Policy1000EN6thrust24THRUST_300001_SM_1000_NS18transform_iteratorIZ21demoAdvancedIteratorsvE6squareNSD_17counting_iteratorIiNSD_11use_defaultESH_SH_EESH_SH_EEPiyS9_iiNS7_10__identityEEEvT0_T1_T2_T3_T4_T6__param_5[1]
)
.maxntid 256
.minnctapersm 1
{
	.reg .pred 	%p<43>;
	.reg .b16 	%rs<5>;
	.reg .b32 	%r<307>;
	.reg .b64 	%rd<19>;
	// demoted variable
	.shared .align 4 .b8 _ZZN3cub18CUB_300001_SM_10006detail6reduce28DeviceReduceSingleTileKernelINS2_10policy_hubIiyN4cuda3std3__44plusIiEEE10Policy1000EN6thrust24THRUST_300001_SM_1000_NS18transform_iteratorIZ21demoAdvancedIteratorsvE6squareNSD_17counting_iteratorIiNSD_11use_defaultESH_SH_EESH_SH_EEPiyS9_iiNS7_10__identityEEEvT0_T1_T2_T3_T4_T6_E12temp_storage[44];
	ld.param.u32 	%r24, [_ZN3cub18CUB_300001_SM_10006detail6reduce28DeviceReduceSingleTileKernelINS2_10policy_hubIiyN4cuda3std3__44plusIiEEE10Policy1000EN6thrust24THRUST_300001_SM_1000_NS18transform_iteratorIZ21demoAdvancedIteratorsvE6squareNSD_17counting_iteratorIiNSD_11use_defaultESH_SH_EESH_SH_EEPiyS9_iiNS7_10__identityEEEvT0_T1_T2_T3_T4_T6__param_0];
	ld.param.u64 	%rd7, [_ZN3cub18CUB_300001_SM_10006detail6reduce28DeviceReduceSingleTileKernelINS2_10policy_hubIiyN4cuda3std3__44plusIiEEE10Policy1000EN6thrust24THRUST_300001_SM_1000_NS18transform_iteratorIZ21demoAdvancedIteratorsvE6squareNSD_17counting_iteratorIiNSD_11use_defaultESH_SH_EESH_SH_EEPiyS9_iiNS7_10__identityEEEvT0_T1_T2_T3_T4_T6__param_1];
	ld.param.u64 	%rd6, [_ZN3cub18CUB_300001_SM_10006detail6reduce28DeviceReduceSingleTileKernelINS2_10policy_hubIiyN4cuda3std3__44plusIiEEE10Policy1000EN6thrust24THRUST_300001_SM_1000_NS18transform_iteratorIZ21demoAdvancedIteratorsvE6squareNSD_17counting_iteratorIiNSD_11use_defaultESH_SH_EESH_SH_EEPiyS9_iiNS7_10__identityEEEvT0_T1_T2_T3_T4_T6__param_2];
	ld.param.u32 	%r25, [_ZN3cub18CUB_300001_SM_10006detail6reduce28DeviceReduceSingleTileKernelINS2_10policy_hubIiyN4cuda3std3__44plusIiEEE10Policy1000EN6thrust24THRUST_300001_SM_1000_NS18transform_iteratorIZ21demoAdvancedIteratorsvE6squareNSD_17counting_iteratorIiNSD_11use_defaultESH_SH_EESH_SH_EEPiyS9_iiNS7_10__identityEEEvT0_T1_T2_T3_T4_T6__param_4];
	cvta.to.global.u64 	%rd1, %rd7;
	setp.ne.s64 	%p1, %rd6, 0;
	@%p1 bra 	$L__BB40_3;
	mov.u32 	%r301, %tid.x;
	setp.ne.s32 	%p42, %r301, 0;
	@%p42 bra 	$L__BB40_27;
	st.global.u32 	[%rd1], %r25;
	bra.uni 	$L__BB40_27;
$L__BB40_3:
	setp.gt.u64 	%p2, %rd6, 4095;
	@%p2 bra 	$L__BB40_15;
	cvt.u32.u64 	%r2, %rd6;
	mov.u32 	%r3, %tid.x;
	setp.lt.u32 	%p16, %r3, %r2;
	add.s32 	%r166, %r24, %r3;
	mul.lo.s32 	%r167, %r166, %r166;
	add.s32 	%r168, %r3, 256;
	selp.b32 	%r302, %r167, 0, %p16;
	selp.b32 	%r5, %r168, %r3, %p16;
	setp.ge.u32 	%p17, %r5, %r2;
	@%p17 bra 	$L__BB40_6;
	add.s32 	%r169, %r24, %r5;
	mul.lo.s32 	%r170, %r169, %r169;
	add.s32 	%r171, %r302, %r170;
	not.b32 	%r172, %r5;
	add.s32 	%r173, %r172, %r2;
	shr.u32 	%r174, %r173, 8;
	shl.b32 	%r175, %r169, 9;
	add.s32 	%r176, %r170, %r175;
	add.s32 	%r177, %r176, 65536;
	mad.lo.s32 	%r178, %r174, %r177, %r171;
	add.s32 	%r179, %r175, 196608;
	add.s32 	%r180, %r174, -1;
	mul.wide.u32 	%rd14, %r174, %r180;
	shr.u64 	%rd15, %rd14, 1;
	cvt.u32.u64 	%r181, %rd15;
	mad.lo.s32 	%r182, %r179, %r181, %r178;
	add.s32 	%r183, %r174, -2;
	cvt.u64.u32 	%rd16, %r183;
	cvt.u32.u64 	%r184, %rd14;
	cvt.u32.u64 	%r185, %rd16;
	mul.lo.s32 	%r186, %r184, %r185;
	shr.u32 	%r187, %r186, 1;
	mad.lo.s32 	%r302, %r187, 1431699456, %r182;
$L__BB40_6:
	setp.lt.u64 	%p18, %rd6, 256;
	@%p18 bra 	$L__BB40_11;
	// begin inline asm
	mov.u32 %r251, %laneid;
	// end inline asm
	mov.b32 	%r254, 1;
	mov.b32 	%r275, 31;
	mov.b32 	%r276, -1;
	// begin inline asm
	shfl.sync.down.b32 %r252, %r302, %r254, %r275, %r276;
	// end inline asm
	setp.gt.s32 	%p34, %r251, 30;
	selp.b32 	%r277, 0, %r252, %p34;
	add.s32 	%r258, %r277, %r302;
	mov.b32 	%r259, 2;
	// begin inline asm
	shfl.sync.down.b32 %r257, %r258, %r259, %r275, %r276;
	// end inline asm
	setp.gt.s32 	%p35, %r251, 29;
	selp.b32 	%r278, 0, %r257, %p35;
	add.s32 	%r263, %r258, %r278;
	mov.b32 	%r264, 4;
	// begin inline asm
	shfl.sync.down.b32 %r262, %r263, %r264, %r275, %r276;
	// end inline asm
	setp.gt.s32 	%p36, %r251, 27;
	selp.b32 	%r279, 0, %r262, %p36;
	add.s32 	%r268, %r263, %r279;
	mov.b32 	%r269, 8;
	// begin inline asm
	shfl.sync.down.b32 %r267, %r268, %r269, %r275, %r276;
	// end inline asm
	setp.gt.s32 	%p37, %r251, 23;
	selp.b32 	%r280, 0, %r267, %p37;
	add.s32 	%r273, %r268, %r280;
	mov.b32 	%r274, 16;
	// begin inline asm
	shfl.sync.down.b32 %r272, %r273, %r274, %r275, %r276;
	// end inline asm
	setp.gt.s32 	%p38, %r251, 15;
	selp.b32 	%r281, 0, %r272, %p38;
	add.s32 	%r306, %r273, %r281;
	setp.ne.s32 	%p39, %r251, 0;
	@%p39 bra 	$L__BB40_9;
	shr.u32 	%r282, %r3, 3;
	and.b32  	%r283, %r282, 124;
	mov.u32 	%r284, _ZZN3cub18CUB_300001_SM_10006detail6reduce28DeviceReduceSingleTileKernelINS2_10policy_hubIiyN4cuda3std3__44plusIiEEE10Policy1000EN6thrust24THRUST_300001_SM_1000_NS18transform_iteratorIZ21demoAdvancedIteratorsvE6squareNSD_17counting_iteratorIiNSD_11use_defaultESH_SH_EESH_SH_EEPiyS9_iiNS7_10__identityEEEvT0_T1_T2_T3_T4_T6_E12temp_storage;
	add.s32 	%r285, %r284, %r283;
	st.shared.u32 	[%r285+8], %r306;
$L__BB40_9:
	bar.sync 	0;
	setp.ne.s32 	%p40, %r3, 0;
	@%p40 bra 	$L__BB40_25;
	ld.shared.u32 	%r286, [_ZZN3cub18CUB_300001_SM_10006detail6reduce28DeviceReduceSingleTileKernelINS2_10policy_hubIiyN4cuda3std3__44plusIiEEE10Policy1000EN6thrust24THRUST_300001_SM_1000_NS18transform_iteratorIZ21demoAdvancedIteratorsvE6squareNSD_17counting_iteratorIiNSD_11use_defaultESH_SH_EESH_SH_EEPiyS9_iiNS7_10__identityEEEvT0_T1_T2_T3_T4_T6_E12temp_storage+12];
	add.s32 	%r287, %r286, %r306;
	ld.shared.u32 	%r288, [_ZZN3cub18CUB_300001_SM_10006detail6reduce28DeviceReduceSingleTileKernelINS2_10policy_hubIiyN4cuda3std3__44plusIiEEE10Policy1000EN6thrust24THRUST_300001_SM_1000_NS18transform_iteratorIZ21demoAdvancedIteratorsvE6squareNSD_17counting_iteratorIiNSD_11use_defaultESH_SH_EESH_SH_EEPiyS9_iiNS7_10__identityEEEvT0_T1_T2_T3_T4_T6_E12temp_storage+16];
	add.s32 	%r289, %r287, %r288;
	ld.shared.u32 	%r290, [_ZZN3cub18CUB_300001_SM_10006detail6reduce28DeviceReduceSingleTileKernelINS2_10policy_hubIiyN4cuda3std3__44plusIiEEE10Policy1000EN6thrust24THRUST_300001_SM_1000_NS18transform_iteratorIZ21demoAdvancedIteratorsvE6squareNSD_17counting_iteratorIiNSD_11use_defaultESH_SH_EESH_SH_EEPiyS9_iiNS7_10__identityEEEvT0_T1_T2_T3_T4_T6_E12temp_storage+20];
	add.s32 	%r291, %r289, %r290;
	ld.shared.u32 	%r292, [_ZZN3cub18CUB_300001_SM_10006detail6reduce28DeviceReduceSingleTileKernelINS2_10policy_hubIiyN4cuda3std3__44plusIiEEE10Policy1000EN6thrust24THRUST_300001_SM_1000_NS18transform_iteratorIZ21demoAdvancedIteratorsvE6squareNSD_17counting_iteratorIiNSD_11use_defaultESH_SH_EESH_SH_EEPiyS9_iiNS7_10__identityEEEvT0_T1_T2_T3_T4_T6_E12temp_storage+24];
	add.s32 	%r293, %r291, %r292;
	ld.shared.u32 	%r294, [_ZZN3cub18CUB_300001_SM_10006detail6reduce28DeviceReduceSingleTileKernelINS2_10policy_hubIiyN4cuda3std3__44plusIiEEE10Policy1000EN6thrust24THRUST_300001_SM_1000_NS18transform_iteratorIZ21demoAdvancedIteratorsvE6squareNSD_17counting_iteratorIiNSD_11use_defaultESH_SH_EESH_SH_EEPiyS9_iiNS7_10__identityEEEvT0_T1_T2_T3_T4_T6_E12temp_storage+28];
	add.s32 	%r295, %r293, %r294;
	ld.shared.u32 	%r296, [_ZZN3cub18CUB_300001_SM_10006detail6reduce28DeviceReduceSingleTileKernelINS2_10policy_hubIiyN4cuda3std3__44plusIiEEE10Policy1000EN6thrust24THRUST_300001_SM_1000_NS18transform_iteratorIZ21demoAdvancedIteratorsvE6squareNSD_17counting_iteratorIiNSD_11use_defaultESH_SH_EESH_SH_EEPiyS9_iiNS7_10__identityEEEvT0_T1_T2_T3_T4_T6_E12temp_storage+32];
	add.s32 	%r297, %r295, %r296;
	ld.shared.u32 	%r298, [_ZZN3cub18CUB_300001_SM_10006detail6reduce28DeviceReduceSingleTileKernelINS2_10policy_hubIiyN4cuda3std3__44plusIiEEE10Policy1000EN6thrust24THRUST_300001_SM_1000_NS18transform_iteratorIZ21demoAdvancedIteratorsvE6squareNSD_17counting_iteratorIiNSD_11use_defaultESH_SH_EESH_SH_EEPiyS9_iiNS7_10__identityEEEvT0_T1_T2_T3_T4_T6_E12temp_storage+36];
	add.s32 	%r306, %r297, %r298;
	bra.uni 	$L__BB40_25;
$L__BB40_11:
	// begin inline asm
	mov.u32 %r188, %laneid;
	// end inline asm
	and.b32  	%r214, %r3, 992;
	add.s32 	%r215, %r214, 32;
	setp.gt.u32 	%p19, %r215, %r2;
	not.b32 	%r216, %r214;
	add.s32 	%r217, %r2, %r216;
	selp.b32 	%r212, %r217, 31, %p19;
	mov.b32 	%r191, 1;
	mov.b32 	%r213, -1;
	// begin inline asm
	shfl.sync.down.b32 %r189, %r302, %r191, %r212, %r213;
	// end inline asm
	setp.lt.s32 	%p20, %r188, %r212;
	selp.b32 	%r218, %r189, 0, %p20;
	add.s32 	%r195, %r218, %r302;
	mov.b32 	%r196, 2;
	// begin inline asm
	shfl.sync.down.b32 %r194, %r195, %r196, %r212, %r213;
	// end inline asm
	add.s32 	%r219, %r188, 2;
	setp.gt.s32 	%p21, %r219, %r212;
	selp.b32 	%r220, 0, %r194, %p21;
	add.s32 	%r200, %r195, %r220;
	mov.b32 	%r201, 4;
	// begin inline asm
	shfl.sync.down.b32 %r199, %r200, %r201, %r212, %r213;
	// end inline asm
	add.s32 	%r221, %r188, 4;
	setp.gt.s32 	%p22, %r221, %r212;
	selp.b32 	%r222, 0, %r199, %p22;
	add.s32 	%r205, %r200, %r222;
	mov.b32 	%r206, 8;
	// begin inline asm
	shfl.sync.down.b32 %r204, %r205, %r206, %r212, %r213;
	// end inline asm
	add.s32 	%r223, %r188, 8;
	setp.gt.s32 	%p23, %r223, %r212;
	selp.b32 	%r224, 0, %r204, %p23;
	add.s32 	%r210, %r205, %r224;
	mov.b32 	%r211, 16;
	// begin inline asm
	shfl.sync.down.b32 %r209, %r210, %r211, %r212, %r213;
	// end inline asm
	add.s32 	%r225, %r188, 16;
	setp.gt.s32 	%p24, %r225, %r212;
	selp.b32 	%r226, 0, %r209, %p24;
	add.s32 	%r306, %r210, %r226;
	setp.ne.s32 	%p25, %r188, 0;
	@%p25 bra 	$L__BB40_13;
	shr.u32 	%r227, %r3, 3;
	and.b32  	%r228, %r227, 124;
	mov.u32 	%r229, _ZZN3cub18CUB_300001_SM_10006detail6reduce28DeviceReduceSingleTileKernelINS2_10policy_hubIiyN4cuda3std3__44plusIiEEE10Policy1000EN6thrust24THRUST_300001_SM_1000_NS18transform_iteratorIZ21demoAdvancedIteratorsvE6squareNSD_17counting_iteratorIiNSD_11use_defaultESH_SH_EESH_SH_EEPiyS9_iiNS7_10__identityEEEvT0_T1_T2_T3_T4_T6_E12temp_storage;
	add.s32 	%r230, %r229, %r228;
	st.shared.u32 	[%r230+8], %r306;
$L__BB40_13:
	bar.sync 	0;
	setp.ne.s32 	%p26, %r3, 0;
	@%p26 bra 	$L__BB40_25;
	setp.gt.u64 	%p27, %rd6, 32;
	ld.shared.u32 	%r231, [_ZZN3cub18CUB_300001_SM_10006detail6reduce28DeviceReduceSingleTileKernelINS2_10policy_hubIiyN4cuda3std3__44plusIiEEE10Policy1000EN6thrust24THRUST_300001_SM_1000_NS18transform_iteratorIZ21demoAdvancedIteratorsvE6squareNSD_17counting_iteratorIiNSD_11use_defaultESH_SH_EESH_SH_EEPiyS9_iiNS7_10__identityEEEvT0_T1_T2_T3_T4_T6_E12temp_storage+12];
	selp.b32 	%r232, %r231, 0, %p27;
	add.s32 	%r233, %r232, %r306;
	setp.gt.u64 	%p28, %rd6, 64;
	ld.shared.u32 	%r234, [_ZZN3cub18CUB_300001_SM_10006detail6reduce28DeviceReduceSingleTileKernelINS2_10policy_hubIiyN4cuda3std3__44plusIiEEE10Policy1000EN6thrust24THRUST_300001_SM_1000_NS18transform_iteratorIZ21demoAdvancedIteratorsvE6squareNSD_17counting_iteratorIiNSD_11use_defaultESH_SH_EESH_SH_EEPiyS9_iiNS7_10__identityEEEvT0_T1_T2_T3_T4_T6_E12temp_storage+16];
	selp.b32 	%r235, %r234, 0, %p28;
	add.s32 	%r236, %r233, %r235;
	setp.gt.u64 	%p29, %rd6, 96;
	ld.shared.u32 	%r237, [_ZZN3cub18CUB_300001_SM_10006detail6reduce28DeviceReduceSingleTileKernelINS2_10policy_hubIiyN4cuda3std3__44plusIiEEE10Policy1000EN6thrust24THRUST_300001_SM_1000_NS18transform_iteratorIZ21demoAdvancedIteratorsvE6squareNSD_17counting_iteratorIiNSD_11use_defaultESH_SH_EESH_SH_EEPiyS9_iiNS7_10__identityEEEvT0_T1_T2_T3_T4_T6_E12temp_storage+20];
	selp.b32 	%r238, %r237, 0, %p29;
	add.s32 	%r239, %r236, %r238;
	setp.gt.u64 	%p30, %rd6, 128;
	ld.shared.u32 	%r240, [_ZZN3cub18CUB_300001_SM_10006detail6reduce28DeviceReduceSingleTileKernelINS2_10policy_hubIiyN4cuda3std3__44plusIiEEE10Policy1000EN6thrust24THRUST_300001_SM_1000_NS18transform_iteratorIZ21demoAdvancedIteratorsvE6squareNSD_17counting_iteratorIiNSD_11use_defaultESH_SH_EESH_SH_EEPiyS9_iiNS7_10__identityEEEvT0_T1_T2_T3_T4_T6_E12temp_storage+24];
	selp.b32 	%r241, %r240, 0, %p30;
	add.s32 	%r242, %r239, %r241;
	setp.gt.u64 	%p31, %rd6, 160;
	ld.shared.u32 	%r243, [_ZZN3cub18CUB_300001_SM_10006detail6reduce28DeviceReduceSingleTileKernelINS2_10policy_hubIiyN4cuda3std3__44plusIiEEE10Policy1000EN6thrust24THRUST_300001_SM_1000_NS18transform_iteratorIZ21demoAdvancedIteratorsvE6squareNSD_17counting_iteratorIiNSD_11use_defaultESH_SH_EESH_SH_EEPiyS9_iiNS7_10__identityEEEvT0_T1_T2_T3_T4_T6_E12temp_storage+28];
	selp.b32 	%r244, %r243, 0, %p31;
	add.s32 	%r245, %r242, %r244;
	setp.gt.u64 	%p32, %rd6, 192;
	ld.shared.u32 	%r246, [_ZZN3cub18CUB_300001_SM_10006detail6reduce28DeviceReduceSingleTileKernelINS2_10policy_hubIiyN4cuda3std3__44plusIiEEE10Policy1000EN6thrust24THRUST_300001_SM_1000_NS18transform_iteratorIZ21demoAdvancedIteratorsvE6squareNSD_17counting_iteratorIiNSD_11use_defaultESH_SH_EESH_SH_EEPiyS9_iiNS7_10__identityEEEvT0_T1_T2_T3_T4_T6_E12temp_storage+32];
	selp.b32 	%r247, %r246, 0, %p32;
	add.s32 	%r248, %r245, %r247;
	setp.gt.u64 	%p33, %rd6, 224;
	ld.shared.u32 	%r249, [_ZZN3cub18CUB_300001_SM_10006detail6reduce28DeviceReduceSingleTileKernelINS2_10policy_hubIiyN4cuda3std3__44plusIiEEE10Policy1000EN6thrust24THRUST_300001_SM_1000_NS18transform_iteratorIZ21demoAdvancedIteratorsvE6squareNSD_17counting_iteratorIiNSD_11use_defaultESH_SH_EESH_SH_EEPiyS9_iiNS7_10__identityEEEvT0_T1_T2_T3_T4_T6_E12temp_storage+36];
	selp.b32 	%r250, %r249, 0, %p33;
	add.s32 	%r306, %r248, %r250;
	bra.uni 	$L__BB40_25;
$L__BB40_15:
	mov.u32 	%r12, %tid.x;
	add.s32 	%r13, %r24, %r12;
	mul.lo.s32 	%r31, %r13, %r13;
	add.s32 	%r14, %r13, 256;
	add.s32 	%r32, %r13, 512;
	add.s32 	%r33, %r13, 768;
	add.s32 	%r34, %r13, 1024;
	add.s32 	%r35, %r13, 1280;
	add.s32 	%r36, %r13, 1536;
	add.s32 	%r37, %r13, 1792;
	add.s32 	%r38, %r13, 2048;
	add.s32 	%r39, %r13, 2304;
	add.s32 	%r40, %r13, 2560;
	add.s32 	%r41, %r13, 2816;
	add.s32 	%r42, %r13, 3072;
	add.s32 	%r43, %r13, 3328;
	add.s32 	%r44, %r13, 3584;
	add.s32 	%r45, %r13, 3840;
	mad.lo.s32 	%r46, %r14, %r14, %r31;
	mad.lo.s32 	%r47, %r32, %r32, %r46;
	mad.lo.s32 	%r48, %r33, %r33, %r47;
	mad.lo.s32 	%r49, %r34, %r34, %r48;
	mad.lo.s32 	%r50, %r35, %r35, %r49;
	mad.lo.s32 	%r51, %r36, %r36, %r50;
	mad.lo.s32 	%r52, %r37, %r37, %r51;
	mad.lo.s32 	%r53, %r38, %r38, %r52;
	mad.lo.s32 	%r54, %r39, %r39, %r53;
	mad.lo.s32 	%r55, %r40, %r40, %r54;
	mad.lo.s32 	%r56, %r41, %r41, %r55;
	mad.lo.s32 	%r57, %r42, %r42, %r56;
	mad.lo.s32 	%r58, %r43, %r43, %r57;
	mad.lo.s32 	%r59, %r44, %r44, %r58;
	mad.lo.s32 	%r305, %r45, %r45, %r59;
	add.s64 	%rd2, %rd6, -4096;
	setp.lt.u64 	%p3, %rd2, 4096;
	mov.b64 	%rd18, 4096;
	@%p3 bra 	$L__BB40_19;
	mov.b64 	%rd18, 4096;
$L__BB40_17:
	cvt.u32.u64 	%r60, %rd18;
	add.s32 	%r61, %r13, %r60;
	add.s32 	%r62, %r14, %r60;
	add.s32 	%r63, %r62, 256;
	add.s32 	%r64, %r62, 512;
	add.s32 	%r65, %r62, 768;
	add.s32 	%r66, %r62, 1024;
	add.s32 	%r67, %r62, 1280;
	add.s32 	%r68, %r62, 1536;
	add.s32 	%r69, %r62, 1792;
	add.s32 	%r70, %r62, 2048;
	add.s32 	%r71, %r62, 2304;
	add.s32 	%r72, %r62, 2560;
	add.s32 	%r73, %r62, 2816;
	add.s32 	%r74, %r62, 3072;
	add.s32 	%r75, %r62, 3328;
	add.s32 	%r76, %r62, 3584;
	mad.lo.s32 	%r77, %r61, %r61, %r305;
	mad.lo.s32 	%r78, %r62, %r62, %r77;
	mad.lo.s32 	%r79, %r63, %r63, %r78;
	mad.lo.s32 	%r80, %r64, %r64, %r79;
	mad.lo.s32 	%r81, %r65, %r65, %r80;
	mad.lo.s32 	%r82, %r66, %r66, %r81;
	mad.lo.s32 	%r83, %r67, %r67, %r82;
	mad.lo.s32 	%r84, %r68, %r68, %r83;
	mad.lo.s32 	%r85, %r69, %r69, %r84;
	mad.lo.s32 	%r86, %r70, %r70, %r85;
	mad.lo.s32 	%r87, %r71, %r71, %r86;
	mad.lo.s32 	%r88, %r72, %r72, %r87;
	mad.lo.s32 	%r89, %r73, %r73, %r88;
	mad.lo.s32 	%r90, %r74, %r74, %r89;
	mad.lo.s32 	%r91, %r75, %r75, %r90;
	mad.lo.s32 	%r305, %r76, %r76, %r91;
	sub.s64 	%rd10, %rd6, %rd18;
	setp.lt.u64 	%p4, %rd10, 4096;
	@%p4 bra 	$L__BB40_21;
	add.s64 	%rd18, %rd18, 4096;
	setp.le.u64 	%p5, %rd18, %rd2;
	@%p5 bra 	$L__BB40_17;
$L__BB40_19:
	setp.le.u64 	%p6, %rd6, %rd18;
	cvt.u32.u64 	%r92, %rd18;
	cvt.u32.u64 	%r93, %rd6;
	sub.s32 	%r94, %r93, %r92;
	setp.ge.s32 	%p7, %r12, %r94;
	or.pred  	%p8, %p6, %p7;
	@%p8 bra 	$L__BB40_21;
	add.s32 	%r97, %r13, %r92;
	mul.lo.s32 	%r98, %r97, %r97;
	add.s32 	%r99, %r305, %r98;
	not.b32 	%r101, %r12;
	add.s32 	%r102, %r101, %r93;
	sub.s32 	%r103, %r102, %r92;
	shr.u32 	%r104, %r103, 8;
	shl.b32 	%r105, %r97, 9;
	add.s32 	%r106, %r98, %r105;
	add.s32 	%r107, %r106, 65536;
	mad.lo.s32 	%r108, %r104, %r107, %r99;
	add.s32 	%r109, %r105, 196608;
	add.s32 	%r110, %r104, -1;
	mul.wide.u32 	%rd11, %r104, %r110;
	shr.u64 	%rd12, %rd11, 1;
	cvt.u32.u64 	%r111, %rd12;
	mad.lo.s32 	%r112, %r109, %r111, %r108;
	add.s32 	%r113, %r104, -2;
	cvt.u64.u32 	%rd13, %r113;
	cvt.u32.u64 	%r114, %rd11;
	cvt.u32.u64 	%r115, %rd13;
	mul.lo.s32 	%r116, %r114, %r115;
	shr.u32 	%r117, %r116, 1;
	mad.lo.s32 	%r305, %r117, 1431699456, %r112;
$L__BB40_21:
	// begin inline asm
	mov.u32 %r118, %laneid;
	// end inline asm
	mov.b32 	%r121, 1;
	mov.b32 	%r142, 31;
	mov.b32 	%r143, -1;
	// begin inline asm
	shfl.sync.down.b32 %r119, %r305, %r121, %r142, %r143;
	// end inline asm
	setp.gt.s32 	%p9, %r118, 30;
	selp.b32 	%r144, 0, %r119, %p9;
	add.s32 	%r125, %r144, %r305;
	mov.b32 	%r126, 2;
	// begin inline asm
	shfl.sync.down.b32 %r124, %r125, %r126, %r142, %r143;
	// end inline asm
	setp.gt.s32 	%p10, %r118, 29;
	selp.b32 	%r145, 0, %r124, %p10;
	add.s32 	%r130, %r125, %r145;
	mov.b32 	%r131, 4;
	// begin inline asm
	shfl.sync.down.b32 %r129, %r130, %r131, %r142, %r143;
	// end inline asm
	setp.gt.s32 	%p11, %r118, 27;
	selp.b32 	%r146, 0, %r129, %p11;
	add.s32 	%r135, %r130, %r146;
	mov.b32 	%r136, 8;
	// begin inline asm
	shfl.sync.down.b32 %r134, %r135, %r136, %r142, %r143;
	// end inline asm
	setp.gt.s32 	%p12, %r118, 23;
	selp.b32 	%r147, 0, %r134, %p12;
	add.s32 	%r140, %r135, %r147;
	mov.b32 	%r141, 16;
	// begin inline asm
	shfl.sync.down.b32 %r139, %r140, %r141, %r142, %r143;
	// end inline asm
	setp.gt.s32 	%p13, %r118, 15;
	selp.b32 	%r148, 0, %r139, %p13;
	add.s32 	%r306, %r140, %r148;
	setp.ne.s32 	%p14, %r118, 0;
	@%p14 bra 	$L__BB40_23;
	shr.u32 	%r149, %r12, 3;
	and.b32  	%r150, %r149, 124;
	mov.u32 	%r151, _ZZN3cub18CUB_300001_SM_10006detail6reduce28DeviceReduceSingleTileKernelINS2_10policy_hubIiyN4cuda3std3__44plusIiEEE10Policy1000EN6thrust24THRUST_300001_SM_1000_NS18transform_iteratorIZ21demoAdvancedIteratorsvE6squareNSD_17counting_iteratorIiNSD_11use_defaultESH_SH_EESH_SH_EEPiyS9_iiNS7_10__identityEEEvT0_T1_T2_T3_T4_T6_E12temp_storage;
	add.s32 	%r152, %r151, %r150;
	st.shared.u32 	[%r152+8], %r306;
$L__BB40_23:
	bar.sync 	0;
	setp.ne.s32 	%p15, %r12, 0;
	@%p15 bra 	$L__BB40_25;
	ld.shared.u32 	%r153, [_ZZN3cub18CUB_300001_SM_10006detail6reduce28DeviceReduceSingleTileKernelINS2_10policy_hubIiyN4cuda3std3__44plusIiEEE10Policy1000EN6thrust24THRUST_300001_SM_1000_NS18transform_iteratorIZ21demoAdvancedIteratorsvE6squareNSD_17counting_iteratorIiNSD_11use_defaultESH_SH_EESH_SH_EEPiyS9_iiNS7_10__identityEEEvT0_T1_T2_T3_T4_T6_E12temp_storage+12];
	add.s32 	%r154, %r153, %r306;
	ld.shared.u32 	%r155, [_ZZN3cub18CUB_300001_SM_10006detail6reduce28DeviceReduceSingleTileKernelINS2_10policy_hubIiyN4cuda3std3__44plusIiEEE10Policy1000EN6thrust24THRUST_300001_SM_1000_NS18transform_iteratorIZ21demoAdvancedIteratorsvE6squareNSD_17counting_iteratorIiNSD_11use_defaultESH_SH_EESH_SH_EEPiyS9_iiNS7_10__identityEEEvT0_T1_T2_T3_T4_T6_E12temp_storage+16];
	add.s32 	%r156, %r154, %r155;
	ld.shared.u32 	%r157, [_ZZN3cub18CUB_300001_SM_10006detail6reduce28DeviceReduceSingleTileKernelINS2_10policy_hubIiyN4cuda3std3__44plusIiEEE10Policy1000EN6thrust24THRUST_300001_SM_1000_NS18transform_iteratorIZ21demoAdvancedIteratorsvE6squareNSD_17counting_iteratorIiNSD_11use_defaultESH_SH_EESH_SH_EEPiyS9_iiNS7_10__identityEEEvT0_T1_T2_T3_T4_T6_E12temp_storage+20];
	add.s32 	%r158, %r156, %r157;
	ld.shared.u32 	%r159, [_ZZN3cub18CUB_300001_SM_10006detail6reduce28DeviceReduceSingleTileKernelINS2_10policy_hubIiyN4cuda3std3__44plusIiEEE10Policy1000EN6thrust24THRUST_300001_SM_1000_NS18transform_iteratorIZ21demoAdvancedIteratorsvE6squareNSD_17counting_iteratorIiNSD_11use_defaultESH_SH_EESH_SH_EEPiyS9_iiNS7_10__identityEEEvT0_T1_T2_T3_T4_T6_E12temp_storage+24];
	add.s32 	%r160, %r158, %r159;
	ld.shared.u32 	%r161, [_ZZN3cub18CUB_300001_SM_10006detail6reduce28DeviceReduceSingleTileKernelINS2_10policy_hubIiyN4cuda3std3__44plusIiEEE10Policy1000EN6thrust24THRUST_300001_SM_1000_NS18transform_iteratorIZ21demoAdvancedIteratorsvE6squareNSD_17counting_iteratorIiNSD_11use_defaultESH_SH_EESH_SH_EEPiyS9_iiNS7_10__identityEEEvT0_T1_T2_T3_T4_T6_E12temp_storage+28];
	add.s32 	%r162, %r160, %r161;
	ld.shared.u32 	%r163, [_ZZN3cub18CUB_300001_SM_10006detail6reduce28DeviceReduceSingleTileKernelINS2_10policy_hubIiyN4cuda3std3__44plusIiEEE10Policy1000EN6thrust24THRUST_300001_SM_1000_NS18transform_iteratorIZ21demoAdvancedIteratorsvE6squareNSD_17counting_iteratorIiNSD_11use_defaultESH_SH_EESH_SH_EEPiyS9_iiNS7_10__identityEEEvT0_T1_T2_T3_T4_T6_E12temp_storage+32];
	add.s32 	%r164, %r162, %r163;
	ld.shared.u32 	%r165, [_ZZN3cub18CUB_300001_SM_10006detail6reduce28DeviceReduceSingleTileKernelINS2_10policy_hubIiyN4cuda3std3__44plusIiEEE10Policy1000EN6thrust24THRUST_300001_SM_1000_NS18transform_iteratorIZ21demoAdvancedIteratorsvE6squareNSD_17counting_iteratorIiNSD_11use_defaultESH_SH_EESH_SH_EEPiyS9_iiNS7_10__identityEEEvT0_T1_T2_T3_T4_T6_E12temp_storage+36];
	add.s32 	%r306, %r164, %r165;
$L__BB40_25:
	mov.u32 	%r299, %tid.x;
	setp.ne.s32 	%p41, %r299, 0;
	@%p41 bra 	$L__BB40_27;
	add.s32 	%r300, %r306, %r25;
	st.global.u32 	[%rd1], %r300;
$L__BB40_27:
	ret;

}
	// .globl	_ZN3cub18CUB_300001_SM_10006detail6reduce18DeviceReduceKernelINS2_10policy_hubIiyN4cuda3std3__44plusIiEEE10Policy1000EN6thrust24THRUST_300001_SM_1000_NS18transform_iteratorIZ21demoAdvancedIteratorsvE6squareNSD_17counting_iteratorIiNSD_11use_defaultESH_SH_EESH_SH_EEyS9_iNS7_10__identityEEEvT0_PT3_T1_NS0_13GridEvenShareISO_EET2_T4_
.visible .entry _ZN3cub18CUB_300001_SM_10006detail6reduce18DeviceReduceKernelINS2_10policy_hubIiyN4cuda3std3__44plusIiEEE10Policy1000EN6thrust24THRUST_300001_SM_1000_NS18transform_iteratorIZ21demoAdvancedIteratorsvE6squareNSD_17counting_iteratorIiNSD_11use_defaultESH_SH_EESH_SH_EEyS9_iNS7_10__identityEEEvT0_PT3_T1_NS0_13GridEvenShareISO_EET2_T4_(
	.param .align 4 .b8 _ZN3cub18CUB_300001_SM_10006detail6reduce18DeviceReduceKernelINS2_10policy_hubIiyN4cuda3std3__44plusIiEEE10Policy1000EN6thrust24THRUST_300001_SM_1000_NS18transform_iteratorIZ21demoAdvancedIteratorsvE6squareNSD_17counting_iteratorIiNSD_11use_defaultESH_SH_EESH_SH_EEyS9_iNS7_10__identityEEEvT0_PT3_T1_NS0_13GridEvenShareISO_EET2_T4__param_0[8],
	.param .u64 .ptr .align 1 _ZN3cub18CUB_300001_SM_10006detail6reduce18DeviceReduceKernelINS2_10policy_hubIiyN4cuda3std3__44plusIiEEE10Policy1000EN6thrust24THRUST_300001_SM_1000_NS18transform_iteratorIZ21demoAdvancedIteratorsvE6squareNSD_17counting_iteratorIiNSD_11use_defaultESH_SH_EESH_SH_EEyS9_iNS7_10__identityEEEvT0_PT3_T1_NS0_13GridEvenShareISO_EET2_T4__param_1,
	.param .u64 _ZN3cub18CUB_300001_SM_10006detail6reduce18DeviceReduceKernelINS2_10policy_hubIiyN4cuda3std3__44plusIiEEE10Policy1000EN6thrust24THRUST_300001_SM_1000_NS18transform_iteratorIZ21demoAdvancedIteratorsvE6squareNSD_17counting_iteratorIiNSD_11use_defaultESH_SH_EESH_SH_EEyS9_iNS7_10__identityEEEvT0_PT3_T1_NS0_13GridEvenShareISO_EET2_T4__param_2,
	.param .align 8 .b8 _ZN3cub18CUB_300001_SM_10006detail6reduce18DeviceReduceKernelINS2_10policy_hubIiyN4cuda3std3__44plusIiEEE10Policy1000EN6thrust24THRUST_300001_SM_1000_NS18transform_iteratorIZ21demoAdvancedIteratorsvE6squareNSD_17counting_iteratorIiNSD_11use_defaultESH_SH_EESH_SH_EEyS9_iNS7_10__identityEEEvT0_PT3_T1_NS0_13GridEvenShareISO_EET2_T4__param_3[72],
	.param .align 1 .b8 _ZN3cub18CUB_300001_SM_10006detail6reduce18DeviceReduceKernelINS2_10policy_hubIiyN4cuda3std3__44plusIiEEE10Policy1000EN6thrust24THRUST_300001_SM_1000_NS18transform_iteratorIZ21demoAdvancedIteratorsvE6squareNSD_17counting_iteratorIiNSD_11use_defaultESH_SH_EESH_SH_EEyS9_iNS7_10__identityEEEvT0_PT3_T1_NS0_13GridEvenShareISO_EET2_T4__param_4[1],
	.param .align 1 .b8 _ZN3cub18CUB_300001_SM_10006detail6reduce18DeviceReduceKernelINS2_10policy_hubIiyN4cuda3std3__44plusIiEEE10Policy1000EN6thrust24THRUST_300001_SM_1000_NS18transform_iteratorIZ21demoAdvancedIteratorsvE6squareNSD_17counting_iteratorIiNSD_11use_defaultESH_SH_EESH_SH_EEyS9_iNS7_10__identityEEEvT0_PT3_T1_NS0_13GridEvenShareISO_EET2_T4__param_5[1]
)
.maxntid 256
{
	.reg .pred 	%p<41>;
	.reg .b32 	%r<339>;
	.reg .b64 	%rd<20>;
	// demoted variable
	.shared .align 4 .b8 _ZZN3cub18CUB_300001_SM_10006detail6reduce18DeviceReduceKernelINS2_10policy_hubIiyN4cuda3std3__44plusIiEEE10Policy1000EN6thrust24THRUST_300001_SM_1000_NS18transform_iteratorIZ21demoAdvancedIteratorsvE6squareNSD_17counting_iteratorIiNSD_11use_defaultESH_SH_EESH_SH_EEyS9_iNS7_10__identityEEEvT0_PT3_T1_NS0_13GridEvenShareISO_EET2_T4_E12temp_storage[44];
	ld.param.u32 	%r2, [_ZN3cub18CUB_300001_SM_10006detail6reduce18DeviceReduceKernelINS2_10policy_hubIiyN4cuda3std3__44plusIiEEE10Policy1000EN6thrust24THRUST_300001_SM_1000_NS18transform_iteratorIZ21demoAdvancedIteratorsvE6squareNSD_17counting_iteratorIiNSD_11use_defaultESH_SH_EESH_SH_EEyS9_iNS7_10__identityEEEvT0_PT3_T1_NS0_13GridEvenShareISO_EET2_T4__param_0];
	ld.param.u64 	%rd1, [_ZN3cub18CUB_300001_SM_10006detail6reduce18DeviceReduceKernelINS2_10policy_hubIiyN4cuda3std3__44plusIiEEE10Policy1000EN6thrust24THRUST_300001_SM_1000_NS18transform_iteratorIZ21demoAdvancedIteratorsvE6squareNSD_17counting_iteratorIiNSD_11use_defaultESH_SH_EESH_SH_EEyS9_iNS7_10__identityEEEvT0_PT3_T1_NS0_13GridEvenShareISO_EET2_T4__param_3+32];
	ld.param.u32 	%r1, [_ZN3cub18CUB_300001_SM_10006detail6reduce18DeviceReduceKernelINS2_10policy_hubIiyN4cuda3std3__44plusIiEEE10Policy1000EN6thrust24THRUST_300001_SM_1000_NS18transform_iteratorIZ21demoAdvancedIteratorsvE6squareNSD_17counting_iteratorIiNSD_11use_defaultESH_SH_EESH_SH_EEyS9_iNS7_10__identityEEEvT0_PT3_T1_NS0_13GridEvenShareISO_EET2_T4__param_3+40];
	ld.param.u64 	%rd8, [_ZN3cub18CUB_300001_SM_10006detail6reduce18DeviceReduceKernelINS2_10policy_hubIiyN4cuda3std3__44plusIiEEE10Policy1000EN6thrust24THRUST_300001_SM_1000_NS18transform_iteratorIZ21demoAdvancedIteratorsvE6squareNSD_17counting_iteratorIiNSD_11use_defaultESH_SH_EESH_SH_EEyS9_iNS7_10__identityEEEvT0_PT3_T1_NS0_13GridEvenShareISO_EET2_T4__param_1];
	mov.u32 	%r3, %ctaid.x;
	shl.b32 	%r46, %r1, 12;
	cvt.s64.s32 	%rd2, %r46;
	shl.b32 	%r47, %r3, 12;
	cvt.u64.u32 	%rd19, %r47;
	sub.s64 	%rd4, %rd1, %rd19;
	setp.gt.u64 	%p1, %rd4, 4095;
	@%p1 bra 	$L__BB41_12;
	cvt.u32.u64 	%r190, %rd19;
	cvt.u32.u64 	%r4, %rd1;
	sub.s32 	%r5, %r4, %r190;
	mov.u32 	%r6, %tid.x;
	setp.lt.s32 	%p15, %r6, %r5;
	add.s32 	%r191, %r190, %r6;
	add.s32 	%r192, %r191, %r2;
	mul.lo.s32 	%r193, %r192, %r192;
	add.s32 	%r194, %r6, 256;
	selp.b32 	%r329, %r193, 0, %p15;
	selp.b32 	%r8, %r194, %r6, %p15;
	setp.ge.s32 	%p16, %r8, %r5;
	@%p16 bra 	$L__BB41_3;
	add.s32 	%r196, %r2, %r8;
	add.s32 	%r197, %r196, %r190;
	mul.lo.s32 	%r198, %r197, %r197;
	add.s32 	%r199, %r329, %r198;
	not.b32 	%r200, %r8;
	add.s32 	%r201, %r200, %r4;
	sub.s32 	%r202, %r201, %r190;
	shr.u32 	%r203, %r202, 8;
	shl.b32 	%r204, %r197, 9;
	add.s32 	%r205, %r198, %r204;
	add.s32 	%r206, %r205, 65536;
	mad.lo.s32 	%r207, %r203, %r206, %r199;
	add.s32 	%r208, %r204, 196608;
	add.s32 	%r209, %r203, -1;
	mul.wide.u32 	%rd13, %r203, %r209;
	shr.u64 	%rd14, %rd13, 1;
	cvt.u32.u64 	%r210, %rd14;
	mad.lo.s32 	%r211, %r208, %r210, %r207;
	add.s32 	%r212, %r203, -2;
	cvt.u64.u32 	%rd15, %r212;
	cvt.u32.u64 	%r213, %rd13;
	cvt.u32.u64 	%r214, %rd15;
	mul.lo.s32 	%r215, %r213, %r214;
	shr.u32 	%r216, %r215, 1;
	mad.lo.s32 	%r329, %r216, 1431699456, %r211;
$L__BB41_3:
	setp.lt.s32 	%p17, %r5, 256;
	@%p17 bra 	$L__BB41_8;
	// begin inline asm
	mov.u32 %r280, %laneid;
	// end inline asm
	mov.b32 	%r283, 1;
	mov.b32 	%r304, 31;
	mov.b32 	%r305, -1;
	// begin inline asm
	shfl.sync.down.b32 %r281, %r329, %r283, %r304, %r305;
	// end inline asm
	setp.gt.s32 	%p33, %r280, 30;
	selp.b32 	%r306, 0, %r281, %p33;
	add.s32 	%r287, %r306, %r329;
	mov.b32 	%r288, 2;
	// begin inline asm
	shfl.sync.down.b32 %r286, %r287, %r288, %r304, %r305;
	// end inline asm
	setp.gt.s32 	%p34, %r280, 29;
	selp.b32 	%r307, 0, %r286, %p34;
	add.s32 	%r292, %r287, %r307;
	mov.b32 	%r293, 4;
	// begin inline asm
	shfl.sync.down.b32 %r291, %r292, %r293, %r304, %r305;
	// end inline asm
	setp.gt.s32 	%p35, %r280, 27;
	selp.b32 	%r308, 0, %r291, %p35;
	add.s32 	%r297, %r292, %r308;
	mov.b32 	%r298, 8;
	// begin inline asm
	shfl.sync.down.b32 %r296, %r297, %r298, %r304, %r305;
	// end inline asm
	setp.gt.s32 	%p36, %r280, 23;
	selp.b32 	%r309, 0, %r296, %p36;
	add.s32 	%r302, %r297, %r309;
	mov.b32 	%r303, 16;
	// begin inline asm
	shfl.sync.down.b32 %r301, %r302, %r303, %r304, %r305;
	// end inline asm
	setp.gt.s32 	%p37, %r280, 15;
	selp.b32 	%r310, 0, %r301, %p37;
	add.s32 	%r338, %r302, %r310;
	setp.ne.s32 	%p38, %r280, 0;
	@%p38 bra 	$L__BB41_6;
	shr.u32 	%r311, %r6, 3;
	and.b32  	%r312, %r311, 124;
	mov.u32 	%r313, _ZZN3cub18CUB_300001_SM_10006detail6reduce18DeviceReduceKernelINS2_10policy_hubIiyN4cuda3std3__44plusIiEEE10Policy1000EN6thrust24THRUST_300001_SM_1000_NS18transform_iteratorIZ21demoAdvancedIteratorsvE6squareNSD_17counting_iteratorIiNSD_11use_defaultESH_SH_EESH_SH_EEyS9_iNS7_10__identityEEEvT0_PT3_T1_NS0_13GridEvenShareISO_EET2_T4_E12temp_storage;
	add.s32 	%r314, %r313, %r312;
	st.shared.u32 	[%r314+8], %r338;
$L__BB41_6:
	bar.sync 	0;
	setp.ne.s32 	%p39, %r6, 0;
	@%p39 bra 	$L__BB41_22;
	ld.shared.u32 	%r315, [_ZZN3cub18CUB_300001_SM_10006detail6reduce18DeviceReduceKernelINS2_10policy_hubIiyN4cuda3std3__44plusIiEEE10Policy1000EN6thrust24THRUST_300001_SM_1000_NS18transform_iteratorIZ21demoAdvancedIteratorsvE6squareNSD_17counting_iteratorIiNSD_11use_defaultESH_SH_EESH_SH_EEyS9_iNS7_10__identityEEEvT0_PT3_T1_NS0_13GridEvenShareISO_EET2_T4_E12temp_storage+12];
	add.s32 	%r316, %r315, %r338;
	ld.shared.u32 	%r317, [_ZZN3cub18CUB_300001_SM_10006detail6reduce18DeviceReduceKernelINS2_10policy_hubIiyN4cuda3std3__44plusIiEEE10Policy1000EN6thrust24THRUST_300001_SM_1000_NS18transform_iteratorIZ21demoAdvancedIteratorsvE6squareNSD_17counting_iteratorIiNSD_11use_defaultESH_SH_EESH_SH_EEyS9_iNS7_10__identityEEEvT0_PT3_T1_NS0_13GridEvenShareISO_EET2_T4_E12temp_storage+16];
	add.s32 	%r318, %r316, %r317;
	ld.shared.u32 	%r319, [_ZZN3cub18CUB_300001_SM_10006detail6reduce18DeviceReduceKernelINS2_10policy_hubIiyN4cuda3std3__44plusIiEEE10Policy1000EN6thrust24THRUST_300001_SM_1000_NS18transform_iteratorIZ21demoAdvancedIteratorsvE6squareNSD_17counting_iteratorIiNSD_11use_defaultESH_SH_EESH_SH_EEyS9_iNS7_10__identityEEEvT0_PT3_T1_NS0_13GridEvenShareISO_EET2_T4_E12temp_storage+20];
	add.s32 	%r320, %r318, %r319;
	ld.shared.u32 	%r321, [_ZZN3cub18CUB_300001_SM_10006detail6reduce18DeviceReduceKernelINS2_10policy_hubIiyN4cuda3std3__44plusIiEEE10Policy1000EN6thrust24THRUST_300001_SM_1000_NS18transform_iteratorIZ21demoAdvancedIteratorsvE6squareNSD_17counting_iteratorIiNSD_11use_defaultESH_SH_EESH_SH_EEyS9_iNS7_10__identityEEEvT0_PT3_T1_NS0_13GridEvenShareISO_EET2_T4_E12temp_storage+24];
	add.s32 	%r322, %r320, %r321;
	ld.shared.u32 	%r323, [_ZZN3cub18CUB_300001_SM_10006detail6reduce18DeviceReduceKernelINS2_10policy_hubIiyN4cuda3std3__44plusIiEEE10Policy1000EN6thrust24THRUST_300001_SM_1000_NS18transform_iteratorIZ21demoAdvancedIteratorsvE6squareNSD_17counting_iteratorIiNSD_11use_defaultESH_SH_EESH_SH_EEyS9_iNS7_10__identityEEEvT0_PT3_T1_NS0_13GridEvenShareISO_EET2_T4_E12temp_storage+28];
	add.s32 	%r324, %r322, %r323;
	ld.shared.u32 	%r325, [_ZZN3cub18CUB_300001_SM_10006detail6reduce18DeviceReduceKernelINS2_10policy_hubIiyN4cuda3std3__44plusIiEEE10Policy1000EN6thrust24THRUST_300001_SM_1000_NS18transform_iteratorIZ21demoAdvancedIteratorsvE6squareNSD_17counting_iteratorIiNSD_11use_defaultESH_SH_EESH_SH_EEyS9_iNS7_10__identityEEEvT0_PT3_T1_NS0_13GridEvenShareISO_EET2_T4_E12temp_storage+32];
	add.s32 	%r326, %r324, %r325;
	ld.shared.u32 	%r327, [_ZZN3cub18CUB_300001_SM_10006detail6reduce18DeviceReduceKernelINS2_10policy_hubIiyN4cuda3std3__44plusIiEEE10Policy1000EN6thrust24THRUST_300001_SM_1000_NS18transform_iteratorIZ21demoAdvancedIteratorsvE6squareNSD_17counting_iteratorIiNSD_11use_defaultESH_SH_EESH_SH_EEyS9_iNS7_10__identityEEEvT0_PT3_T1_NS0_13GridEvenShareISO_EET2_T4_E12temp_storage+36];
	add.s32 	%r338, %r326, %r327;
	bra.uni 	$L__BB41_22;
$L__BB41_8:
	// begin inline asm
	mov.u32 %r217, %laneid;
	// end inline asm
	and.b32  	%r243, %r6, 992;
	add.s32 	%r244, %r243, 32;
	setp.gt.s32 	%p18, %r244, %r5;
	not.b32 	%r245, %r243;
	add.s32 	%r246, %r5, %r245;
	selp.b32 	%r241, %r246, 31, %p18;
	mov.b32 	%r220, 1;
	mov.b32 	%r242, -1;
	// begin inline asm
	shfl.sync.down.b32 %r218, %r329, %r220, %r241, %r242;
	// end inline asm
	setp.lt.s32 	%p19, %r217, %r241;
	selp.b32 	%r247, %r218, 0, %p19;
	add.s32 	%r224, %r247, %r329;
	mov.b32 	%r225, 2;
	// begin inline asm
	shfl.sync.down.b32 %r223, %r224, %r225, %r241, %r242;
	// end inline asm
	add.s32 	%r248, %r217, 2;
	setp.gt.s32 	%p20, %r248, %r241;
	selp.b32 	%r249, 0, %r223, %p20;
	add.s32 	%r229, %r224, %r249;
	mov.b32 	%r230, 4;
	// begin inline asm
	shfl.sync.down.b32 %r228, %r229, %r230, %r241, %r242;
	// end inline asm
	add.s32 	%r250, %r217, 4;
	setp.gt.s32 	%p21, %r250, %r241;
	selp.b32 	%r251, 0, %r228, %p21;
	add.s32 	%r234, %r229, %r251;
	mov.b32 	%r235, 8;
	// begin inline asm
	shfl.sync.down.b32 %r233, %r234, %r235, %r241, %r242;
	// end inline asm
	add.s32 	%r252, %r217, 8;
	setp.gt.s32 	%p22, %r252, %r241;
	selp.b32 	%r253, 0, %r233, %p22;
	add.s32 	%r239, %r234, %r253;
	mov.b32 	%r240, 16;
	// begin inline asm
	shfl.sync.down.b32 %r238, %r239, %r240, %r241, %r242;
	// end inline asm
	add.s32 	%r254, %r217, 16;
	setp.gt.s32 	%p23, %r254, %r241;
	selp.b32 	%r255, 0, %r238, %p23;
	add.s32 	%r338, %r239, %r255;
	setp.ne.s32 	%p24, %r217, 0;
	@%p24 bra 	$L__BB41_10;
	shr.u32 	%r256, %r6, 3;
	and.b32  	%r257, %r256, 124;
	mov.u32 	%r258, _ZZN3cub18CUB_300001_SM_10006detail6reduce18DeviceReduceKernelINS2_10policy_hubIiyN4cuda3std3__44plusIiEEE10Policy1000EN6thrust24THRUST_300001_SM_1000_NS18transform_iteratorIZ21demoAdvancedIteratorsvE6squareNSD_17counting_iteratorIiNSD_11use_defaultESH_SH_EESH_SH_EEyS9_iNS7_10__identityEEEvT0_PT3_T1_NS0_13GridEvenShareISO_EET2_T4_E12temp_storage;
	add.s32 	%r259, %r258, %r257;
	st.shared.u32 	[%r259+8], %r338;
$L__BB41_10:
	bar.sync 	0;
	setp.ne.s32 	%p25, %r6, 0;
	@%p25 bra 	$L__BB41_22;
	setp.gt.s32 	%p26, %r5, 32;
	ld.shared.u32 	%r260, [_ZZN3cub18CUB_300001_SM_10006detail6reduce18DeviceReduceKernelINS2_10policy_hubIiyN4cuda3std3__44plusIiEEE10Policy1000EN6thrust24THRUST_300001_SM_1000_NS18transform_iteratorIZ21demoAdvancedIteratorsvE6squareNSD_17counting_iteratorIiNSD_11use_defaultESH_SH_EESH_SH_EEyS9_iNS7_10__identityEEEvT0_PT3_T1_NS0_13GridEvenShareISO_EET2_T4_E12temp_storage+12];
	selp.b32 	%r261, %r260, 0, %p26;
	add.s32 	%r262, %r261, %r338;
	setp.gt.s32 	%p27, %r5, 64;
	ld.shared.u32 	%r263, [_ZZN3cub18CUB_300001_SM_10006detail6reduce18DeviceReduceKernelINS2_10policy_hubIiyN4cuda3std3__44plusIiEEE10Policy1000EN6thrust24THRUST_300001_SM_1000_NS18transform_iteratorIZ21demoAdvancedIteratorsvE6squareNSD_17counting_iteratorIiNSD_11use_defaultESH_SH_EESH_SH_EEyS9_iNS7_10__identityEEEvT0_PT3_T1_NS0_13GridEvenShareISO_EET2_T4_E12temp_storage+16];
	selp.b32 	%r264, %r263, 0, %p27;
	add.s32 	%r265, %r262, %r264;
	setp.gt.s32 	%p28, %r5, 96;
	ld.shared.u32 	%r266, [_ZZN3cub18CUB_300001_SM_10006detail6reduce18DeviceReduceKernelINS2_10policy_hubIiyN4cuda3std3__44plusIiEEE10Policy1000EN6thrust24THRUST_300001_SM_1000_NS18transform_iteratorIZ21demoAdvancedIteratorsvE6squareNSD_17counting_iteratorIiNSD_11use_defaultESH_SH_EESH_SH_EEyS9_iNS7_10__identityEEEvT0_PT3_T1_NS0_13GridEvenShareISO_EET2_T4_E12temp_storage+20];
	selp.b32 	%r267, %r266, 0, %p28;
	add.s32 	%r268, %r265, %r267;
	setp.gt.s32 	%p29, %r5, 128;
	ld.shared.u32 	%r269, [_ZZN3cub18CUB_300001_SM_10006detail6reduce18DeviceReduceKernelINS2_10policy_hubIiyN4cuda3std3__44plusIiEEE10Policy1000EN6thrust24THRUST_300001_SM_1000_NS18transform_iteratorIZ21demoAdvancedIteratorsvE6squareNSD_17counting_iteratorIiNSD_11use_defaultESH_SH_EESH_SH_EEyS9_iNS7_10__identityEEEvT0_PT3_T1_NS0_13GridEvenShareISO_EET2_T4_E12temp_storage+24];
	selp.b32 	%r270, %r269, 0, %p29;
	add.s32 	%r271, %r268, %r270;
	setp.gt.s32 	%p30, %r5, 160;
	ld.shared.u32 	%r272, [_ZZN3cub18CUB_300001_SM_10006detail6reduce18DeviceReduceKernelINS2_10policy_hubIiyN4cuda3std3__44plusIiEEE10Policy1000EN6thrust24THRUST_300001_SM_1000_NS18transform_iteratorIZ21demoAdvancedIteratorsvE6squareNSD_17counting_iteratorIiNSD_11use_defaultESH_SH_EESH_SH_EEyS9_iNS7_10__identityEEEvT0_PT3_T1_NS0_13GridEvenShareISO_EET2_T4_E12temp_storage+28];
	selp.b32 	%r273, %r272, 0, %p30;
	add.s32 	%r274, %r271, %r273;
	setp.gt.s32 	%p31, %r5, 192;
	ld.shared.u32 	%r275, [_ZZN3cub18CUB_300001_SM_10006detail6reduce18DeviceReduceKernelINS2_10policy_hubIiyN4cuda3std3__44plusIiEEE10Policy1000EN6thrust24THRUST_300001_SM_1000_NS18transform_iteratorIZ21demoAdvancedIteratorsvE6squareNSD_17counting_iteratorIiNSD_11use_defaultESH_SH_EESH_SH_EEyS9_iNS7_10__identityEEEvT0_PT3_T1_NS0_13GridEvenShareISO_EET2_T4_E12temp_storage+32];
	selp.b32 	%r276, %r275, 0, %p31;
	add.s32 	%r277, %r274, %r276;
	setp.gt.s32 	%p32, %r5, 224;
	ld.shared.u32 	%r278, [_ZZN3cub18CUB_300001_SM_10006detail6reduce18DeviceReduceKernelINS2_10policy_hubIiyN4cuda3std3__44plusIiEEE10Policy1000EN6thrust24THRUST_300001_SM_1000_NS18transform_iteratorIZ21demoAdvancedIteratorsvE6squareNSD_17counting_iteratorIiNSD_11use_defaultESH_SH_EESH_SH_EEyS9_iNS7_10__identityEEEvT0_PT3_T1_NS0_13GridEvenShareISO_EET2_T4_E12temp_storage+36];
	selp.b32 	%r279, %r278, 0, %p32;
	add.s32 	%r338, %r277, %r279;
	bra.uni 	$L__BB41_22;
$L__BB41_12:
	cvt.u32.u64 	%r48, %rd19;
	mov.u32 	%r15, %tid.x;
	add.s32 	%r49, %r48, %r15;
	add.s32 	%r16, %r49, %r2;
	mul.lo.s32 	%r50, %r16, %r16;
	add.s32 	%r51, %r16, 256;
	add.s32 	%r52, %r16, 512;
	add.s32 	%r53, %r16, 768;
	add.s32 	%r54, %r16, 1024;
	add.s32 	%r55, %r16, 1280;
	add.s32 	%r56, %r16, 1536;
	add.s32 	%r57, %r16, 1792;
	add.s32 	%r58, %r16, 2048;
	add.s32 	%r59, %r16, 2304;
	add.s32 	%r60, %r16, 2560;
	add.s32 	%r61, %r16, 2816;
	add.s32 	%r62, %r16, 3072;
	add.s32 	%r63, %r16, 3328;
	add.s32 	%r64, %r16, 3584;
	add.s32 	%r65, %r16, 3840;
	mad.lo.s32 	%r66, %r51, %r51, %r50;
	mad.lo.s32 	%r67, %r52, %r52, %r66;
	mad.lo.s32 	%r68, %r53, %r53, %r67;
	mad.lo.s32 	%r69, %r54, %r54, %r68;
	mad.lo.s32 	%r70, %r55, %r55, %r69;
	mad.lo.s32 	%r71, %r56, %r56, %r70;
	mad.lo.s32 	%r72, %r57, %r57, %r71;
	mad.lo.s32 	%r73, %r58, %r58, %r72;
	mad.lo.s32 	%r74, %r59, %r59, %r73;
	mad.lo.s32 	%r75, %r60, %r60, %r74;
	mad.lo.s32 	%r76, %r61, %r61, %r75;
	mad.lo.s32 	%r77, %r62, %r62, %r76;
	mad.lo.s32 	%r78, %r63, %r63, %r77;
	mad.lo.s32 	%r79, %r64, %r64, %r78;
	mad.lo.s32 	%r337, %r65, %r65, %r79;
	setp.lt.u64 	%p2, %rd4, %rd2;
	@%p2 bra 	$L__BB41_18;
	cvt.u32.u64 	%r80, %rd2;
	add.s64 	%rd5, %rd1, -4096;
	add.s32 	%r18, %r2, %r15;
	add.s32 	%r82, %r16, %r80;
	mul.lo.s32 	%r334, %r82, %r82;
	shl.b32 	%r83, %r3, 25;
	mad.lo.s32 	%r84, %r1, 50331648, %r83;
	shl.b32 	%r85, %r18, 13;
	add.s32 	%r86, %r84, %r85;
	mul.lo.s32 	%r335, %r1, %r86;
	mul.lo.s32 	%r87, %r1, %r1;
	shl.b32 	%r21, %r87, 25;
	shl.b32 	%r88, %r82, 9;
	add.s32 	%r89, %r334, %r88;
	add.s32 	%r332, %r89, 65536;
	shl.b32 	%r23, %r1, 21;
	add.s32 	%r333, %r335, %r23;
	cvt.u32.u64 	%r90, %rd1;
	not.b32 	%r91, %r15;
	add.s32 	%r92, %r91, %r90;
	add.s32 	%r93, %r80, %r48;
	sub.s32 	%r331, %r92, %r93;
	add.s32 	%r330, %r88, 196608;
$L__BB41_14:
	add.s64 	%rd19, %rd19, %rd2;
	setp.gt.u64 	%p3, %rd19, %rd5;
	@%p3 bra 	$L__BB41_16;
	cvt.u32.u64 	%r94, %rd2;
	cvt.u32.u64 	%r95, %rd19;
	add.s32 	%r96, %r18, %r95;
	add.s32 	%r97, %r96, 256;
	add.s32 	%r98, %r96, 512;
	add.s32 	%r99, %r96, 768;
	add.s32 	%r100, %r96, 1024;
	add.s32 	%r101, %r96, 1280;
	add.s32 	%r102, %r96, 1536;
	add.s32 	%r103, %r96, 1792;
	add.s32 	%r104, %r96, 2048;
	add.s32 	%r105, %r96, 2304;
	add.s32 	%r106, %r96, 2560;
	add.s32 	%r107, %r96, 2816;
	add.s32 	%r108, %r96, 3072;
	add.s32 	%r109, %r96, 3328;
	add.s32 	%r110, %r96, 3584;
	add.s32 	%r111, %r96, 3840;
	mad.lo.s32 	%r112, %r96, %r96, %r337;
	mad.lo.s32 	%r113, %r97, %r97, %r112;
	mad.lo.s32 	%r114, %r98, %r98, %r113;
	mad.lo.s32 	%r115, %r99, %r99, %r114;
	mad.lo.s32 	%r116, %r100, %r100, %r115;
	mad.lo.s32 	%r117, %r101, %r101, %r116;
	mad.lo.s32 	%r118, %r102, %r102, %r117;
	mad.lo.s32 	%r119, %r103, %r103, %r118;
	mad.lo.s32 	%r120, %r104, %r104, %r119;
	mad.lo.s32 	%r121, %r105, %r105, %r120;
	mad.lo.s32 	%r122, %r106, %r106, %r121;
	mad.lo.s32 	%r123, %r107, %r107, %r122;
	mad.lo.s32 	%r124, %r108, %r108, %r123;
	mad.lo.s32 	%r125, %r109, %r109, %r124;
	mad.lo.s32 	%r126, %r110, %r110, %r125;
	mad.lo.s32 	%r337, %r111, %r111, %r126;
	sub.s64 	%rd9, %rd1, %rd19;
	setp.lt.u64 	%p4, %rd9, %rd2;
	add.s32 	%r35, %r335, %r21;
	add.s32 	%r334, %r334, %r335;
	add.s32 	%r37, %r333, %r21;
	add.s32 	%r332, %r332, %r333;
	sub.s32 	%r331, %r331, %r94;
	add.s32 	%r330, %r330, %r23;
	mov.u32 	%r333, %r37;
	mov.u32 	%r335, %r35;
	@%p4 bra 	$L__BB41_18;
	bra.uni 	$L__BB41_14;
$L__BB41_16:
	setp.le.u64 	%p5, %rd1, %rd19;
	cvt.u32.u64 	%r127, %rd19;
	cvt.u32.u64 	%r128, %rd1;
	sub.s32 	%r129, %r128, %r127;
	setp.ge.s32 	%p6, %r15, %r129;
	or.pred  	%p7, %p5, %p6;
	@%p7 bra 	$L__BB41_18;
	add.s32 	%r131, %r337, %r334;
	shr.u32 	%r132, %r331, 8;
	mad.lo.s32 	%r133, %r332, %r132, %r131;
	add.s32 	%r134, %r132, -1;
	mul.wide.u32 	%rd10, %r132, %r134;
	shr.u64 	%rd11, %rd10, 1;
	cvt.u32.u64 	%r135, %rd11;
	mad.lo.s32 	%r136, %r330, %r135, %r133;
	add.s32 	%r137, %r132, -2;
	cvt.u64.u32 	%rd12, %r137;
	cvt.u32.u64 	%r138, %rd10;
	cvt.u32.u64 	%r139, %rd12;
	mul.lo.s32 	%r140, %r138, %r139;
	shr.u32 	%r141, %r140, 1;
	mad.lo.s32 	%r337, %r141, 1431699456, %r136;
$L__BB41_18:
	// begin inline asm
	mov.u32 %r142, %laneid;
	// end inline asm
	mov.b32 	%r145, 1;
	mov.b32 	%r166, 31;
	mov.b32 	%r167, -1;
	// begin inline asm
	shfl.sync.down.b32 %r143, %r337, %r145, %r166, %r167;
	// end inline asm
	setp.gt.s32 	%p8, %r142, 30;
	selp.b32 	%r168, 0, %r143, %p8;
	add.s32 	%r149, %r168, %r337;
	mov.b32 	%r150, 2;
	// begin inline asm
	shfl.sync.down.b32 %r148, %r149, %r150, %r166, %r167;
	// end inline asm
	setp.gt.s32 	%p9, %r142, 29;
	selp.b32 	%r169, 0, %r148, %p9;
	add.s32 	%r154, %r149, %r169;
	mov.b32 	%r155, 4;
	// begin inline asm
	shfl.sync.down.b32 %r153, %r154, %r155, %r166, %r167;
	// end inline asm
	setp.gt.s32 	%p10, %r142, 27;
	selp.b32 	%r170, 0, %r153, %p10;
	add.s32 	%r159, %r154, %r170;
	mov.b32 	%r160, 8;
	// begin inline asm
	shfl.sync.down.b32 %r158, %r159, %r160, %r166, %r167;
	// end inline asm
	setp.gt.s32 	%p11, %r142, 23;
	selp.b32 	%r171, 0, %r158, %p11;
	add.s32 	%r164, %r159, %r171;
	mov.b32 	%r165, 16;
	// begin inline asm
	shfl.sync.down.b32 %r163, %r164, %r165, %r166, %r167;
	// end inline asm
	setp.gt.s32 	%p12, %r142, 15;
	selp.b32 	%r172, 0, %r163, %p12;
	add.s32 	%r338, %r164, %r172;
	setp.ne.s32 	%p13, %r142, 0;
	@%p13 bra 	$L__BB41_20;
	shr.u32 	%r173, %r15, 3;
	and.b32  	%r174, %r173, 124;
	mov.u32 	%r175, _ZZN3cub18CUB_300001_SM_10006detail6reduce18DeviceReduceKernelINS2_10policy_hubIiyN4cuda3std3__44plusIiEEE10Policy1000EN6thrust24THRUST_300001_SM_1000_NS18transform_iteratorIZ21demoAdvancedIteratorsvE6squareNSD_17counting_iteratorIiNSD_11use_defaultESH_SH_EESH_SH_EEyS9_iNS7_10__identityEEEvT0_PT3_T1_NS0_13GridEvenShareISO_EET2_T4_E12temp_storage;
	add.s32 	%r176, %r175, %r174;
	st.shared.u32 	[%r176+8], %r338;
$L__BB41_20:
	bar.sync 	0;
	setp.ne.s32 	%p14, %r15, 0;
	@%p14 bra 	$L__BB41_22;
	ld.shared.u32 	%r177, [_ZZN3cub18CUB_300001_SM_10006detail6reduce18DeviceReduceKernelINS2_10policy_hubIiyN4cuda3std3__44plusIiEEE10Policy1000EN6thrust24THRUST_300001_SM_1000_NS18transform_iteratorIZ21demoAdvancedIteratorsvE6squareNSD_17counting_iteratorIiNSD_11use_defaultESH_SH_EESH_SH_EEyS9_iNS7_10__identityEEEvT0_PT3_T1_NS0_13GridEvenShareISO_EET2_T4_E12temp_storage+12];
	add.s32 	%r178, %r177, %r338;
	ld.shared.u32 	%r179, [_ZZN3cub18CUB_300001_SM_10006detail6reduce18DeviceReduceKernelINS2_10policy_hubIiyN4cuda3std3__44plusIiEEE10Policy1000EN6thrust24THRUST_300001_SM_1000_NS18transform_iteratorIZ21demoAdvancedIteratorsvE6squareNSD_17counting_iteratorIiNSD_11use_defaultESH_SH_EESH_SH_EEyS9_iNS7_10__identityEEEvT0_PT3_T1_NS0_13GridEvenShareISO_EET2_T4_E12temp_storage+16];
	add.s32 	%r180, %r178, %r179;
	ld.shared.u32 	%r181, [_ZZN3cub18CUB_300001_SM_10006detail6reduce18DeviceReduceKernelINS2_10policy_hubIiyN4cuda3std3__44plusIiEEE10Policy1000EN6thrust24THRUST_300001_SM_1000_NS18transform_iteratorIZ21demoAdvancedIteratorsvE6squareNSD_17counting_iteratorIiNSD_11use_defaultESH_SH_EESH_SH_EEyS9_iNS7_10__identityEEEvT0_PT3_T1_NS0_13GridEvenShareISO_EET2_T4_E12temp_storage+20];
	add.s32 	%r182, %r180, %r181;
	ld.shared.u32 	%r183, [_ZZN3cub18CUB_300001_SM_10006detail6reduce18DeviceReduceKernelINS2_10policy_hubIiyN4cuda3std3__44plusIiEEE10Policy1000EN6thrust24THRUST_300001_SM_1000_NS18transform_iteratorIZ21demoAdvancedIteratorsvE6squareNSD_17counting_iteratorIiNSD_11use_defaultESH_SH_EESH_SH_EEyS9_iNS7_10__identityEEEvT0_PT3_T1_NS0_13GridEvenShareISO_EET2_T4_E12temp_storage+24];
	add.s32 	%r184, %r182, %r183;
	ld.shared.u32 	%r185, [_ZZN3cub18CUB_300001_SM_10006detail6reduce18DeviceReduceKernelINS2_10policy_hubIiyN4cuda3std3__44plusIiEEE10Policy1000EN6thrust24THRUST_300001_SM_1000_NS18transform_iteratorIZ21demoAdvancedIteratorsvE6squareNSD_17counting_iteratorIiNSD_11use_defaultESH_SH_EESH_SH_EEyS9_iNS7_10__identityEEEvT0_PT3_T1_NS0_13GridEvenShareISO_EET2_T4_E12temp_storage+28];
	add.s32 	%r186, %r184, %r185;
	ld.shared.u32 	%r187, [_ZZN3cub18CUB_300001_SM_10006detail6reduce18DeviceReduceKernelINS2_10policy_hubIiyN4cuda3std3__44plusIiEEE10Policy1000EN6thrust24THRUST_300001_SM_1000_NS18transform_iteratorIZ21demoAdvancedIteratorsvE6squareNSD_17counting_iteratorIiNSD_11use_defaultESH_SH_EESH_SH_EEyS9_iNS7_10__identityEEEvT0_PT3_T1_NS0_13GridEvenShareISO_EET2_T4_E12temp_storage+32];
	add.s32 	%r188, %r186, %r187;
	ld.shared.u32 	%r189, [_ZZN3cub18CUB_300001_SM_10006detail6reduce18DeviceReduceKernelINS2_10policy_hubIiyN4cuda3std3__44plusIiEEE10Policy1000EN6thrust24THRUST_300001_SM_1000_NS18transform_iteratorIZ21demoAdvancedIteratorsvE6squareNSD_17counting_iteratorIiNSD_11use_defaultESH_SH_EESH_SH_EEyS9_iNS7_10__identityEEEvT0_PT3_T1_NS0_13GridEvenShareISO_EET2_T4_E12temp_storage+36];
	add.s32 	%r338, %r188, %r189;
$L__BB41_22:
	mov.u32 	%r328, %tid.x;
	setp.ne.s32 	%p40, %r328, 0;
	@%p40 bra 	$L__BB41_24;
	cvta.to.global.u64 	%rd16, %rd8;
	mul.wide.u32 	%rd17, %r3, 4;
	add.s64 	%rd18, %rd16, %rd17;
	st.global.u32 	[%rd18], %r338;
$L__BB41_24:
	ret;

}
	// .globl	_ZN3cub18CUB_300001_SM_10006detail6reduce28DeviceReduceSingleTileKernelINS2_10policy_hubIljN4cuda3std3__44plusIlEEE10Policy1000EN6thrust24THRUST_300001_SM_1000_NS18transform_iteratorINSD_6detail14equal_to_valueIiEENSF_15normal_iteratorINSD_10device_ptrIiEEEEllEEPljS9_llNS7_10__identityEEEvT0_T1_T2_T3_T4_T6_
.visible .entry _ZN3cub18CUB_300001_SM_10006detail6reduce28DeviceReduceSingleTileKernelINS2_10policy_hubIljN4cuda3std3__44plusIlEEE10Policy1000EN6thrust24THRUST_300001_SM_1000_NS18transform_iteratorINSD_6detail14equal_to_valueIiEENSF_15normal_iteratorINSD_10device_ptrIiEEEEllEEPljS9_llNS7_10__identityEEEvT0_T1_T2_T3_T4_T6_(
	.param .align 8 .b8 _ZN3cub18CUB_300001_SM_10006detail6reduce28DeviceReduceSingleTileKernelINS2_10policy_hubIljN4cuda3std3__44plusIlEEE10Policy1000EN6thrust24THRUST_300001_SM_1000_NS18transform_iteratorINSD_6detail14equal_to_valueIiEENSF_15normal_iteratorINSD_10device_ptrIiEEEEllEEPljS9_llNS7_10__identityEEEvT0_T1_T2_T3_T4_T6__param_0[16],
	.param .u64 .ptr .align 1 _ZN3cub18CUB_300001_SM_10006detail6reduce28DeviceReduceSingleTileKernelINS2_10policy_hubIljN4cuda3std3__44plusIlEEE10Policy1000EN6thrust24THRUST_300001_SM_1000_NS18transform_iteratorINSD_6detail14equal_to_valueIiEENSF_15normal_iteratorINSD_10device_ptrIiEEEEllEEPljS9_llNS7_10__identityEEEvT0_T1_T2_T3_T4_T6__param_1,
	.param .u32 _ZN3cub18CUB_300001_SM_10006detail6reduce28DeviceReduceSingleTileKernelINS2_10policy_hubIljN4cuda3std3__44plusIlEEE10Policy1000EN6thrust24THRUST_300001_SM_1000_NS18transform_iteratorINSD_6detail14equal_to_valueIiEENSF_15normal_iteratorINSD_10device_ptrIiEEEEllEEPljS9_llNS7_10__identityEEEvT0_T1_T2_T3_T4_T6__param_2,
	.param .align 1 .b8 _ZN3cub18CUB_300001_SM_10006detail6reduce28DeviceReduceSingleTileKernelINS2_10policy_hubIljN4cuda3std3__44plusIlEEE10Policy1000EN6thrust24THRUST_300001_SM_1000_NS18transform_iteratorINSD_6detail14equal_to_valueIiEENSF_15normal_iteratorINSD_10device_ptrIiEEEEllEEPljS9_llNS7_10__identityEEEvT0_T1_T2_T3_T4_T6__param_3[1],
	.param .u64 _ZN3cub18CUB_300001_SM_10006detail6reduce28DeviceReduceSingleTileKernelINS2_10policy_hubIljN4cuda3std3__44plusIlEEE10Policy1000EN6thrust24THRUST_300001_SM_1000_NS18transform_iteratorINSD_6detail14equal_to_valueIiEENSF_15normal_iteratorINSD_10device_ptrIiEEEEllEEPljS9_llNS7_10__identityEEEvT0_T1_T2_T3_T4_T6__param_4,
	.param .align 1 .b8 _ZN3cub18CUB_300001_SM_10006detail6reduce28DeviceReduceSingleTileKernelINS2_10policy_hubIljN4cuda3std3__44plusIlEEE10Policy1000EN6thrust24THRUST_300001_SM_1000_NS18transform_iteratorINSD_6detail14equal_to_valueIiEENSF_15normal_iteratorINSD_10device_ptrIiEEEEllEEPljS9_llNS7_10__identityEEEvT0_T1_T2_T3_T4_T6__param_5[1]
)
.maxntid 512
.minnctapersm 1
{
	.reg .pred 	%p<140>;
	.reg .b16 	%rs<5>;
	.reg .b32 	%r<365>;
	.reg .b64 	%rd<431>;
	// demoted variable
	.shared .align 8 .b8 _ZZN3cub18CUB_300001_SM_10006detail6reduce28DeviceReduceSingleTileKernelINS2_10policy_hubIljN4cuda3std3__44plusIlEEE10Policy1000EN6thrust24THRUST_300001_SM_1000_NS18transform_iteratorINSD_6detail14equal_to_valueIiEENSF_15normal_iteratorINSD_10device_ptrIiEEEEllEEPljS9_llNS7_10__identityEEEvT0_T1_T2_T3_T4_T6_E12temp_storage[152];
	ld.param.u32 	%r52, [_ZN3cub18CUB_300001_SM_10006detail6reduce28DeviceReduceSingleTileKernelINS2_10policy_hubIljN4cuda3std3__44plusIlEEE10Policy1000EN6thrust24THRUST_300001_SM_1000_NS18transform_iteratorINSD_6detail14equal_to_valueIiEENSF_15normal_iteratorINSD_10device_ptrIiEEEEllEEPljS9_llNS7_10__identityEEEvT0_T1_T2_T3_T4_T6__param_0+8];
	ld.param.u64 	%rd49, [_ZN3cub18CUB_300001_SM_10006detail6reduce28DeviceReduceSingleTileKernelINS2_10policy_hubIljN4cuda3std3__44plusIlEEE10Policy1000EN6thrust24THRUST_300001_SM_1000_NS18transform_iteratorINSD_6detail14equal_to_valueIiEENSF_15normal_iteratorINSD_10device_ptrIiEEEEllEEPljS9_llNS7_10__identityEEEvT0_T1_T2_T3_T4_T6__param_0];
	ld.param.u64 	%rd51, [_ZN3cub18CUB_300001_SM_10006detail6reduce28DeviceReduceSingleTileKernelINS2_10policy_hubIljN4cuda3std3__44plusIlEEE10Policy1000EN6thrust24THRUST_300001_SM_1000_NS18transform_iteratorINSD_6detail14equal_to_valueIiEENSF_15normal_iteratorINSD_10device_ptrIiEEEEllEEPljS9_llNS7_10__identityEEEvT0_T1_T2_T3_T4_T6__param_1];
	ld.param.u32 	%r53, [_ZN3cub18CUB_300001_SM_10006detail6reduce28DeviceReduceSingleTileKernelINS2_10policy_hubIljN4cuda3std3__44plusIlEEE10Policy1000EN6thrust24THRUST_300001_SM_1000_NS18transform_iteratorINSD_6detail14equal_to_valueIiEENSF_15normal_iteratorINSD_10device_ptrIiEEEEllEEPljS9_llNS7_10__identityEEEvT0_T1_T2_T3_T4_T6__param_2];
	ld.param.u64 	%rd50, [_ZN3cub18CUB_300001_SM_10006detail6reduce28DeviceReduceSingleTileKernelINS2_10policy_hubIljN4cuda3std3__44plusIlEEE10Policy1000EN6thrust24THRUST_300001_SM_1000_NS18transform_iteratorINSD_6detail14equal_to_valueIiEENSF_15normal_iteratorINSD_10device_ptrIiEEEEllEEPljS9_llNS7_10__identityEEEvT0_T1_T2_T3_T4_T6__param_4];
	cvta.to.global.u64 	%rd1, %rd51;
	setp.ne.s32 	%p1, %r53, 0;
	@%p1 bra 	$L__BB42_3;
	mov.u32 	%r347, %tid.x;
	setp.ne.s32 	%p139, %r347, 0;
	@%p139 bra 	$L__BB42_52;
	st.global.u64 	[%rd1], %rd50;
	bra.uni 	$L__BB42_52;
$L__BB42_3:
	cvta.to.global.u64 	%rd2, %rd49;
	setp.gt.u32 	%p2, %r53, 3583;
	@%p2 bra 	$L__BB42_28;
	mov.u32 	%r2, %tid.x;
	setp.ge.u32 	%p67, %r2, %r53;
	mov.b64 	%rd418, 0;
	mov.u32 	%r351, %r2;
	@%p67 bra 	$L__BB42_6;
	mul.wide.u32 	%rd239, %r2, 4;
	add.s64 	%rd240, %rd2, %rd239;
	ld.global.u32 	%r194, [%rd240];
	setp.eq.s32 	%p68, %r194, %r52;
	selp.u64 	%rd418, 1, 0, %p68;
	add.s32 	%r351, %r2, 512;
$L__BB42_6:
	setp.ge.u32 	%p69, %r351, %r53;
	@%p69 bra 	$L__BB42_19;
	not.b32 	%r195, %r351;
	add.s32 	%r196, %r53, %r195;
	shr.u32 	%r197, %r196, 9;
	add.s32 	%r5, %r197, 1;
	and.b32  	%r6, %r5, 15;
	setp.lt.u32 	%p70, %r196, 7680;
	@%p70 bra 	$L__BB42_10;
	and.b32  	%r198, %r5, 16777200;
	neg.s32 	%r349, %r198;
	mul.wide.u32 	%rd242, %r351, 4;
	add.s64 	%rd243, %rd242, %rd2;
	add.s64 	%rd408, %rd243, 16384;
$L__BB42_9:
	.pragma "nounroll";
	ld.global.u32 	%r199, [%rd408+-16384];
	setp.eq.s32 	%p71, %r199, %r52;
	selp.u64 	%rd244, 1, 0, %p71;
	add.s64 	%rd245, %rd418, %rd244;
	ld.global.u32 	%r200, [%rd408+-14336];
	setp.eq.s32 	%p72, %r200, %r52;
	selp.u64 	%rd246, 1, 0, %p72;
	add.s64 	%rd247, %rd245, %rd246;
	ld.global.u32 	%r201, [%rd408+-12288];
	setp.eq.s32 	%p73, %r201, %r52;
	selp.u64 	%rd248, 1, 0, %p73;
	add.s64 	%rd249, %rd247, %rd248;
	ld.global.u32 	%r202, [%rd408+-10240];
	setp.eq.s32 	%p74, %r202, %r52;
	selp.u64 	%rd250, 1, 0, %p74;
	add.s64 	%rd251, %rd249, %rd250;
	ld.global.u32 	%r203, [%rd408+-8192];
	setp.eq.s32 	%p75, %r203, %r52;
	selp.u64 	%rd252, 1, 0, %p75;
	add.s64 	%rd253, %rd251, %rd252;
	ld.global.u32 	%r204, [%rd408+-6144];
	setp.eq.s32 	%p76, %r204, %r52;
	selp.u64 	%rd254, 1, 0, %p76;
	add.s64 	%rd255, %rd253, %rd254;
	ld.global.u32 	%r205, [%rd408+-4096];
	setp.eq.s32 	%p77, %r205, %r52;
	selp.u64 	%rd256, 1, 0, %p77;
	add.s64 	%rd257, %rd255, %rd256;
	ld.global.u32 	%r206, [%rd408+-2048];
	setp.eq.s32 	%p78, %r206, %r52;
	selp.u64 	%rd258, 1, 0, %p78;
	add.s64 	%rd259, %rd257, %rd258;
	ld.global.u32 	%r207, [%rd408];
	setp.eq.s32 	%p79, %r207, %r52;
	selp.u64 	%rd260, 1, 0, %p79;
	add.s64 	%rd261, %rd259, %rd260;
	ld.global.u32 	%r208, [%rd408+2048];
	setp.eq.s32 	%p80, %r208, %r52;
	selp.u64 	%rd262, 1, 0, %p80;
	add.s64 	%rd263, %rd261, %rd262;
	ld.global.u32 	%r209, [%rd408+4096];
	setp.eq.s32 	%p81, %r209, %r52;
	selp.u64 	%rd264, 1, 0, %p81;
	add.s64 	%rd265, %rd263, %rd264;
	ld.global.u32 	%r210, [%rd408+6144];
	setp.eq.s32 	%p82, %r210, %r52;
	selp.u64 	%rd266, 1, 0, %p82;
	add.s64 	%rd267, %rd265, %rd266;
	ld.global.u32 	%r211, [%rd408+8192];
	setp.eq.s32 	%p83, %r211, %r52;
	selp.u64 	%rd268, 1, 0, %p83;
	add.s64 	%rd269, %rd267, %rd268;
	ld.global.u32 	%r212, [%rd408+10240];
	setp.eq.s32 	%p84, %r212, %r52;
	selp.u64 	%rd270, 1, 0, %p84;
	add.s64 	%rd271, %rd269, %rd270;
	ld.global.u32 	%r213, [%rd408+12288];
	setp.eq.s32 	%p85, %r213, %r52;
	selp.u64 	%rd272, 1, 0, %p85;
	add.s64 	%rd273, %rd271, %rd272;
	ld.global.u32 	%r214, [%rd408+14336];
	setp.eq.s32 	%p86, %r214, %r52;
	selp.u64 	%rd274, 1, 0, %p86;
	add.s64 	%rd418, %rd273, %rd274;
	add.s32 	%r351, %r351, 8192;
	add.s32 	%r349, %r349, 16;
	add.s64 	%rd408, %rd408, 32768;
	setp.ne.s32 	%p87, %r349, 0;
	@%p87 bra 	$L__BB42_9;
$L__BB42_10:
	setp.eq.s32 	%p88, %r6, 0;
	@%p88 bra 	$L__BB42_19;
	and.b32  	%r13, %r5, 7;
	setp.lt.u32 	%p89, %r6, 8;
	@%p89 bra 	$L__BB42_13;
	mul.wide.u32 	%rd276, %r351, 4;
	add.s64 	%rd277, %rd2, %rd276;
	ld.global.u32 	%r215, [%rd277];
	setp.eq.s32 	%p90, %r215, %r52;
	selp.u64 	%rd278, 1, 0, %p90;
	add.s64 	%rd279, %rd418, %rd278;
	ld.global.u32 	%r216, [%rd277+2048];
	setp.eq.s32 	%p91, %r216, %r52;
	selp.u64 	%rd280, 1, 0, %p91;
	add.s64 	%rd281, %rd279, %rd280;
	ld.global.u32 	%r217, [%rd277+4096];
	setp.eq.s32 	%p92, %r217, %r52;
	selp.u64 	%rd282, 1, 0, %p92;
	add.s64 	%rd283, %rd281, %rd282;
	ld.global.u32 	%r218, [%rd277+6144];
	setp.eq.s32 	%p93, %r218, %r52;
	selp.u64 	%rd284, 1, 0, %p93;
	add.s64 	%rd285, %rd283, %rd284;
	ld.global.u32 	%r219, [%rd277+8192];
	setp.eq.s32 	%p94, %r219, %r52;
	selp.u64 	%rd286, 1, 0, %p94;
	add.s64 	%rd287, %rd285, %rd286;
	ld.global.u32 	%r220, [%rd277+10240];
	setp.eq.s32 	%p95, %r220, %r52;
	selp.u64 	%rd288, 1, 0, %p95;
	add.s64 	%rd289, %rd287, %rd288;
	ld.global.u32 	%r221, [%rd277+12288];
	setp.eq.s32 	%p96, %r221, %r52;
	selp.u64 	%rd290, 1, 0, %p96;
	add.s64 	%rd291, %rd289, %rd290;
	ld.global.u32 	%r222, [%rd277+14336];
	setp.eq.s32 	%p97, %r222, %r52;
	selp.u64 	%rd292, 1, 0, %p97;
	add.s64 	%rd418, %rd291, %rd292;
	add.s32 	%r351, %r351, 4096;
$L__BB42_13:
	setp.eq.s32 	%p98, %r13, 0;
	@%p98 bra 	$L__BB42_19;
	and.b32  	%r16, %r5, 3;
	setp.lt.u32 	%p99, %r13, 4;
	@%p99 bra 	$L__BB42_16;
	mul.wide.u32 	%rd294, %r351, 4;
	add.s64 	%rd295, %rd2, %rd294;
	ld.global.u32 	%r223, [%rd295];
	setp.eq.s32 	%p100, %r223, %r52;
	selp.u64 	%rd296, 1, 0, %p100;
	add.s64 	%rd297, %rd418, %rd296;
	ld.global.u32 	%r224, [%rd295+2048];
	setp.eq.s32 	%p101, %r224, %r52;
	selp.u64 	%rd298, 1, 0, %p101;
	add.s64 	%rd299, %rd297, %rd298;
	ld.global.u32 	%r225, [%rd295+4096];
	setp.eq.s32 	%p102, %r225, %r52;
	selp.u64 	%rd300, 1, 0, %p102;
	add.s64 	%rd301, %rd299, %rd300;
	ld.global.u32 	%r226, [%rd295+6144];
	setp.eq.s32 	%p103, %r226, %r52;
	selp.u64 	%rd302, 1, 0, %p103;
	add.s64 	%rd418, %rd301, %rd302;
	add.s32 	%r351, %r351, 2048;
$L__BB42_16:
	setp.eq.s32 	%p104, %r16, 0;
	@%p104 bra 	$L__BB42_19;
	mul.wide.u32 	%rd303, %r351, 4;
	add.s64 	%rd416, %rd2, %rd303;
	neg.s32 	%r354, %r16;
$L__BB42_18:
	.pragma "nounroll";
	ld.global.u32 	%r227, [%rd416];
	setp.eq.s32 	%p105, %r227, %r52;
	selp.u64 	%rd304, 1, 0, %p105;
	add.s64 	%rd418, %rd418, %rd304;
	add.s64 	%rd416, %rd416, 2048;
	add.s32 	%r354, %r354, 1;
	setp.ne.s32 	%p106, %r354, 0;
	@%p106 bra 	$L__BB42_18;
$L__BB42_19:
	setp.lt.u32 	%p107, %r53, 512;
	@%p107 bra 	$L__BB42_24;
	// begin inline asm
	mov.u32 %r291, %laneid;
	// end inline asm
	mov.b64 	{%r293, %r298}, %rd418;
	mov.b32 	%r299, 1;
	mov.b32 	%r340, 31;
	mov.b32 	%r341, -1;
	// begin inline asm
	shfl.sync.down.b32 %r292, %r293, %r299, %r340, %r341;
	// end inline asm
	// begin inline asm
	shfl.sync.down.b32 %r297, %r298, %r299, %r340, %r341;
	// end inline asm
	mov.b64 	%rd363, {%r292, %r297};
	setp.gt.s32 	%p131, %r291, 30;
	selp.b64 	%rd364, 0, %rd363, %p131;
	add.s64 	%rd365, %rd364, %rd418;
	mov.b64 	{%r303, %r308}, %rd365;
	mov.b32 	%r309, 2;
	// begin inline asm
	shfl.sync.down.b32 %r302, %r303, %r309, %r340, %r341;
	// end inline asm
	// begin inline asm
	shfl.sync.down.b32 %r307, %r308, %r309, %r340, %r341;
	// end inline asm
	mov.b64 	%rd366, {%r302, %r307};
	setp.gt.s32 	%p132, %r291, 29;
	selp.b64 	%rd367, 0, %rd366, %p132;
	add.s64 	%rd368, %rd367, %rd365;
	mov.b64 	{%r313, %r318}, %rd368;
	mov.b32 	%r319, 4;
	// begin inline asm
	shfl.sync.down.b32 %r312, %r313, %r319, %r340, %r341;
	// end inline asm
	// begin inline asm
	shfl.sync.down.b32 %r317, %r318, %r319, %r340, %r341;
	// end inline asm
	mov.b64 	%rd369, {%r312, %r317};
	setp.gt.s32 	%p133, %r291, 27;
	selp.b64 	%rd370, 0, %rd369, %p133;
	add.s64 	%rd371, %rd370, %rd368;
	mov.b64 	{%r323, %r328}, %rd371;
	mov.b32 	%r329, 8;
	// begin inline asm
	shfl.sync.down.b32 %r322, %r323, %r329, %r340, %r341;
	// end inline asm
	// begin inline asm
	shfl.sync.down.b32 %r327, %r328, %r329, %r340, %r341;
	// end inline asm
	mov.b64 	%rd372, {%r322, %r327};
	setp.gt.s32 	%p134, %r291, 23;
	selp.b64 	%rd373, 0, %rd372, %p134;
	add.s64 	%rd374, %rd373, %rd371;
	mov.b64 	{%r333, %r338}, %rd374;
	mov.b32 	%r339, 16;
	// begin inline asm
	shfl.sync.down.b32 %r332, %r333, %r339, %r340, %r341;
	// end inline asm
	// begin inline asm
	shfl.sync.down.b32 %r337, %r338, %r339, %r340, %r341;
	// end inline asm
	mov.b64 	%rd375, {%r332, %r337};
	setp.gt.s32 	%p135, %r291, 15;
	selp.b64 	%rd376, 0, %rd375, %p135;
	add.s64 	%rd430, %rd376, %rd374;
	setp.ne.s32 	%p136, %r291, 0;
	@%p136 bra 	$L__BB42_22;
	shr.u32 	%r342, %r2, 2;
	and.b32  	%r343, %r342, 248;
	mov.u32 	%r344, _ZZN3cub18CUB_300001_SM_10006detail6reduce28DeviceReduceSingleTileKernelINS2_10policy_hubIljN4cuda3std3__44plusIlEEE10Policy1000EN6thrust24THRUST_300001_SM_1000_NS18transform_iteratorINSD_6detail14equal_to_valueIiEENSF_15normal_iteratorINSD_10device_ptrIiEEEEllEEPljS9_llNS7_10__identityEEEvT0_T1_T2_T3_T4_T6_E12temp_storage;
	add.s32 	%r345, %r344, %r343;
	st.shared.u64 	[%r345+16], %rd430;
$L__BB42_22:
	bar.sync 	0;
	setp.ne.s32 	%p137, %r2, 0;
	@%p137 bra 	$L__BB42_50;
	ld.shared.u64 	%rd377, [_ZZN3cub18CUB_300001_SM_10006detail6reduce28DeviceReduceSingleTileKernelINS2_10policy_hubIljN4cuda3std3__44plusIlEEE10Policy1000EN6thrust24THRUST_300001_SM_1000_NS18transform_iteratorINSD_6detail14equal_to_valueIiEENSF_15normal_iteratorINSD_10device_ptrIiEEEEllEEPljS9_llNS7_10__identityEEEvT0_T1_T2_T3_T4_T6_E12temp_storage+24];
	add.s64 	%rd378, %rd377, %rd430;
	ld.shared.u64 	%rd379, [_ZZN3cub18CUB_300001_SM_10006detail6reduce28DeviceReduceSingleTileKernelINS2_10policy_hubIljN4cuda3std3__44plusIlEEE10Policy1000EN6thrust24THRUST_300001_SM_1000_NS18transform_iteratorINSD_6detail14equal_to_valueIiEENSF_15normal_iteratorINSD_10device_ptrIiEEEEllEEPljS9_llNS7_10__identityEEEvT0_T1_T2_T3_T4_T6_E12temp_storage+32];
	add.s64 	%rd380, %rd378, %rd379;
	ld.shared.u64 	%rd381, [_ZZN3cub18CUB_300001_SM_10006detail6reduce28DeviceReduceSingleTileKernelINS2_10policy_hubIljN4cuda3std3__44plusIlEEE10Policy1000EN6thrust24THRUST_300001_SM_1000_NS18transform_iteratorINSD_6detail14equal_to_valueIiEENSF_15normal_iteratorINSD_10device_ptrIiEEEEllEEPljS9_llNS7_10__identityEEEvT0_T1_T2_T3_T4_T6_E12temp_storage+40];
	add.s64 	%rd382, %rd380, %rd381;
	ld.shared.u64 	%rd383, [_ZZN3cub18CUB_300001_SM_10006detail6reduce28DeviceReduceSingleTileKernelINS2_10policy_hubIljN4cuda3std3__44plusIlEEE10Policy1000EN6thrust24THRUST_300001_SM_1000_NS18transform_iteratorINSD_6detail14equal_to_valueIiEENSF_15normal_iteratorINSD_10device_ptrIiEEEEllEEPljS9_llNS7_10__identityEEEvT0_T1_T2_T3_T4_T6_E12temp_storage+48];
	add.s64 	%rd384, %rd382, %rd383;
	ld.shared.u64 	%rd385, [_ZZN3cub18CUB_300001_SM_10006detail6reduce28DeviceReduceSingleTileKernelINS2_10policy_hubIljN4cuda3std3__44plusIlEEE10Policy1000EN6thrust24THRUST_300001_SM_1000_NS18transform_iteratorINSD_6detail14equal_to_valueIiEENSF_15normal_iteratorINSD_10device_ptrIiEEEEllEEPljS9_llNS7_10__identityEEEvT0_T1_T2_T3_T4_T6_E12temp_storage+56];
	add.s64 	%rd386, %rd384, %rd385;
	ld.shared.u64 	%rd387, [_ZZN3cub18CUB_300001_SM_10006detail6reduce28DeviceReduceSingleTileKernelINS2_10policy_hubIljN4cuda3std3__44plusIlEEE10Policy1000EN6thrust24THRUST_300001_SM_1000_NS18transform_iteratorINSD_6detail14equal_to_valueIiEENSF_15normal_iteratorINSD_10device_ptrIiEEEEllEEPljS9_llNS7_10__identityEEEvT0_T1_T2_T3_T4_T6_E12temp_storage+64];
	add.s64 	%rd388, %rd386, %rd387;
	ld.shared.u64 	%rd389, [_ZZN3cub18CUB_300001_SM_10006detail6reduce28DeviceReduceSingleTileKernelINS2_10policy_hubIljN4cuda3std3__44plusIlEEE10Policy1000EN6thrust24THRUST_300001_SM_1000_NS18transform_iteratorINSD_6detail14equal_to_valueIiEENSF_15normal_iteratorINSD_10device_ptrIiEEEEllEEPljS9_llNS7_10__identityEEEvT0_T1_T2_T3_T4_T6_E12temp_storage+72];
	add.s64 	%rd390, %rd388, %rd389;
	ld.shared.u64 	%rd391, [_ZZN3cub18CUB_300001_SM_10006detail6reduce28DeviceReduceSingleTileKernelINS2_10policy_hubIljN4cuda3std3__44plusIlEEE10Policy1000EN6thrust24THRUST_300001_SM_1000_NS18transform_iteratorINSD_6detail14equal_to_valueIiEENSF_15normal_iteratorINSD_10device_ptrIiEEEEllEEPljS9_llNS7_10__identityEEEvT0_T1_T2_T3_T4_T6_E12temp_storage+80];
	add.s64 	%rd392, %rd390, %rd391;
	ld.shared.u64 	%rd393, [_ZZN3cub18CUB_300001_SM_10006detail6reduce28DeviceReduceSingleTileKernelINS2_10policy_hubIljN4cuda3std3__44plusIlEEE10Policy1000EN6thrust24THRUST_300001_SM_1000_NS18transform_iteratorINSD_6detail14equal_to_valueIiEENSF_15normal_iteratorINSD_10device_ptrIiEEEEllEEPljS9_llNS7_10__identityEEEvT0_T1_T2_T3_T4_T6_E12temp_storage+88];
	add.s64 	%rd394, %rd392, %rd393;
	ld.shared.u64 	%rd395, [_ZZN3cub18CUB_300001_SM_10006detail6reduce28DeviceReduceSingleTileKernelINS2_10policy_hubIljN4cuda3std3__44plusIlEEE10Policy1000EN6thrust24THRUST_300001_SM_1000_NS18transform_iteratorINSD_6detail14equal_to_valueIiEENSF_15normal_iteratorINSD_10device_ptrIiEEEEllEEPljS9_llNS7_10__identityEEEvT0_T1_T2_T3_T4_T6_E12temp_storage+96];
	add.s64 	%rd396, %rd394, %rd395;
	ld.shared.u64 	%rd397, [_ZZN3cub18CUB_300001_SM_10006detail6reduce28DeviceReduceSingleTileKernelINS2_10policy_hubIljN4cuda3std3__44plusIlEEE10Policy1000EN6thrust24THRUST_300001_SM_1000_NS18transform_iteratorINSD_6detail14equal_to_valueIiEENSF_15normal_iteratorINSD_10device_ptrIiEEEEllEEPljS9_llNS7_10__identityEEEvT0_T1_T2_T3_T4_T6_E12temp_storage+104];
	add.s64 	%rd398, %rd396, %rd397;
	ld.shared.u64 	%rd399, [_ZZN3cub18CUB_300001_SM_10006detail6reduce28DeviceReduceSingleTileKernelINS2_10policy_hubIljN4cuda3std3__44plusIlEEE10Policy1000EN6thrust24THRUST_300001_SM_1000_NS18transform_iteratorINSD_6detail14equal_to_valueIiEENSF_15normal_iteratorINSD_10device_ptrIiEEEEllEEPljS9_llNS7_10__identityEEEvT0_T1_T2_T3_T4_T6_E12temp_storage+112];
	add.s64 	%rd400, %rd398, %rd399;
	ld.shared.u64 	%rd401, [_ZZN3cub18CUB_300001_SM_10006detail6reduce28DeviceReduceSingleTileKernelINS2_10policy_hubIljN4cuda3std3__44plusIlEEE10Policy1000EN6thrust24THRUST_300001_SM_1000_NS18transform_iteratorINSD_6detail14equal_to_valueIiEENSF_15normal_iteratorINSD_10device_ptrIiEEEEllEEPljS9_llNS7_10__identityEEEvT0_T1_T2_T3_T4_T6_E12temp_storage+120];
	add.s64 	%rd402, %rd400, %rd401;
	ld.shared.u64 	%rd403, [_ZZN3cub18CUB_300001_SM_10006detail6reduce28DeviceReduceSingleTileKernelINS2_10policy_hubIljN4cuda3std3__44plusIlEEE10Policy1000EN6thrust24THRUST_300001_SM_1000_NS18transform_iteratorINSD_6detail14equal_to_valueIiEENSF_15normal_iteratorINSD_10device_ptrIiEEEEllEEPljS9_llNS7_10__identityEEEvT0_T1_T2_T3_T4_T6_E12temp_storage+128];
	add.s64 	%rd404, %rd402, %rd403;
	ld.shared.u64 	%rd405, [_ZZN3cub18CUB_300001_SM_10006detail6reduce28DeviceReduceSingleTileKernelINS2_10policy_hubIljN4cuda3std3__44plusIlEEE10Policy1000EN6thrust24THRUST_300001_SM_1000_NS18transform_iteratorINSD_6detail14equal_to_valueIiEENSF_15normal_iteratorINSD_10device_ptrIiEEEEllEEPljS9_llNS7_10__identityEEEvT0_T1_T2_T3_T4_T6_E12temp_storage+136];
	add.s64 	%rd430, %rd404, %rd405;
	bra.uni 	$L__BB42_50;
$L__BB42_24:
	// begin inline asm
	mov.u32 %r228, %laneid;
	// end inline asm
	and.b32  	%r279, %r2, 992;
	add.s32 	%r280, %r279, 32;
	setp.gt.u32 	%p108, %r280, %r53;
	not.b32 	%r281, %r279;
	add.s32 	%r282, %r53, %r281;
	selp.b32 	%r277, %r282, 31, %p108;
	mov.b64 	{%r230, %r235}, %rd418;
	mov.b32 	%r236, 1;
	mov.b32 	%r278, -1;
	// begin inline asm
	shfl.sync.down.b32 %r229, %r230, %r236, %r277, %r278;
	// end inline asm
	// begin inline asm
	shfl.sync.down.b32 %r234, %r235, %r236, %r277, %r278;
	// end inline asm
	mov.b64 	%rd305, {%r229, %r234};
	setp.lt.s32 	%p109, %r228, %r277;
	selp.b64 	%rd306, %rd305, 0, %p109;
	add.s64 	%rd307, %rd306, %rd418;
	mov.b64 	{%r240, %r245}, %rd307;
	mov.b32 	%r246, 2;
	// begin inline asm
	shfl.sync.down.b32 %r239, %r240, %r246, %r277, %r278;
	// end inline asm
	// begin inline asm
	shfl.sync.down.b32 %r244, %r245, %r246, %r277, %r278;
	// end inline asm
	mov.b64 	%rd308, {%r239, %r244};
	add.s32 	%r283, %r228, 2;
	setp.gt.s32 	%p110, %r283, %r277;
	selp.b64 	%rd309, 0, %rd308, %p110;
	add.s64 	%rd310, %rd309, %rd307;
	mov.b64 	{%r250, %r255}, %rd310;
	mov.b32 	%r256, 4;
	// begin inline asm
	shfl.sync.down.b32 %r249, %r250, %r256, %r277, %r278;
	// end inline asm
	// begin inline asm
	shfl.sync.down.b32 %r254, %r255, %r256, %r277, %r278;
	// end inline asm
	mov.b64 	%rd311, {%r249, %r254};
	add.s32 	%r284, %r228, 4;
	setp.gt.s32 	%p111, %r284, %r277;
	selp.b64 	%rd312, 0, %rd311, %p111;
	add.s64 	%rd313, %rd312, %rd310;
	mov.b64 	{%r260, %r265}, %rd313;
	mov.b32 	%r266, 8;
	// begin inline asm
	shfl.sync.down.b32 %r259, %r260, %r266, %r277, %r278;
	// end inline asm
	// begin inline asm
	shfl.sync.down.b32 %r264, %r265, %r266, %r277, %r278;
	// end inline asm
	mov.b64 	%rd314, {%r259, %r264};
	add.s32 	%r285, %r228, 8;
	setp.gt.s32 	%p112, %r285, %r277;
	selp.b64 	%rd315, 0, %rd314, %p112;
	add.s64 	%rd316, %rd315, %rd313;
	mov.b64 	{%r270, %r275}, %rd316;
	mov.b32 	%r276, 16;
	// begin inline asm
	shfl.sync.down.b32 %r269, %r270, %r276, %r277, %r278;
	// end inline asm
	// begin inline asm
	shfl.sync.down.b32 %r274, %r275, %r276, %r277, %r278;
	// end inline asm
	mov.b64 	%rd317, {%r269, %r274};
	add.s32 	%r286, %r228, 16;
	setp.gt.s32 	%p113, %r286, %r277;
	selp.b64 	%rd318, 0, %rd317, %p113;
	add.s64 	%rd430, %rd318, %rd316;
	setp.ne.s32 	%p114, %r228, 0;
	@%p114 bra 	$L__BB42_26;
	shr.u32 	%r287, %r2, 2;
	and.b32  	%r288, %r287, 248;
	mov.u32 	%r289, _ZZN3cub18CUB_300001_SM_10006detail6reduce28DeviceReduceSingleTileKernelINS2_10policy_hubIljN4cuda3std3__44plusIlEEE10Policy1000EN6thrust24THRUST_300001_SM_1000_NS18transform_iteratorINSD_6detail14equal_to_valueIiEENSF_15normal_iteratorINSD_10device_ptrIiEEEEllEEPljS9_llNS7_10__identityEEEvT0_T1_T2_T3_T4_T6_E12temp_storage;
	add.s32 	%r290, %r289, %r288;
	st.shared.u64 	[%r290+16], %rd430;
$L__BB42_26:
	bar.sync 	0;
	setp.ne.s32 	%p115, %r2, 0;
	@%p115 bra 	$L__BB42_50;
	setp.gt.u32 	%p116, %r53, 32;
	ld.shared.u64 	%rd319, [_ZZN3cub18CUB_300001_SM_10006detail6reduce28DeviceReduceSingleTileKernelINS2_10policy_hubIljN4cuda3std3__44plusIlEEE10Policy1000EN6thrust24THRUST_300001_SM_1000_NS18transform_iteratorINSD_6detail14equal_to_valueIiEENSF_15normal_iteratorINSD_10device_ptrIiEEEEllEEPljS9_llNS7_10__identityEEEvT0_T1_T2_T3_T4_T6_E12temp_storage+24];
	selp.b64 	%rd320, %rd319, 0, %p116;
	add.s64 	%rd321, %rd320, %rd430;
	setp.gt.u32 	%p117, %r53, 64;
	ld.shared.u64 	%rd322, [_ZZN3cub18CUB_300001_SM_10006detail6reduce28DeviceReduceSingleTileKernelINS2_10policy_hubIljN4cuda3std3__44plusIlEEE10Policy1000EN6thrust24THRUST_300001_SM_1000_NS18transform_iteratorINSD_6detail14equal_to_valueIiEENSF_15normal_iteratorINSD_10device_ptrIiEEEEllEEPljS9_llNS7_10__identityEEEvT0_T1_T2_T3_T4_T6_E12temp_storage+32];
	selp.b64 	%rd323, %rd322, 0, %p117;
	add.s64 	%rd324, %rd321, %rd323;
	setp.gt.u32 	%p118, %r53, 96;
	ld.shared.u64 	%rd325, [_ZZN3cub18CUB_300001_SM_10006detail6reduce28DeviceReduceSingleTileKernelINS2_10policy_hubIljN4cuda3std3__44plusIlEEE10Policy1000EN6thrust24THRUST_300001_SM_1000_NS18transform_iteratorINSD_6detail14equal_to_valueIiEENSF_15normal_iteratorINSD_10device_ptrIiEEEEllEEPljS9_llNS7_10__identityEEEvT0_T1_T2_T3_T4_T6_E12temp_storage+40];
	selp.b64 	%rd326, %rd325, 0, %p118;
	add.s64 	%rd327, %rd324, %rd326;
	setp.gt.u32 	%p119, %r53, 128;
	ld.shared.u64 	%rd328, [_ZZN3cub18CUB_300001_SM_10006detail6reduce28DeviceReduceSingleTileKernelINS2_10policy_hubIljN4cuda3std3__44plusIlEEE10Policy1000EN6thrust24THRUST_300001_SM_1000_NS18transform_iteratorINSD_6detail14equal_to_valueIiEENSF_15normal_iteratorINSD_10device_ptrIiEEEEllEEPljS9_llNS7_10__identityEEEvT0_T1_T2_T3_T4_T6_E12temp_storage+48];
	selp.b64 	%rd329, %rd328, 0, %p119;
	add.s64 	%rd330, %rd327, %rd329;
	setp.gt.u32 	%p120, %r53, 160;
	ld.shared.u64 	%rd331, [_ZZN3cub18CUB_300001_SM_10006detail6reduce28DeviceReduceSingleTileKernelINS2_10policy_hubIljN4cuda3std3__44plusIlEEE10Policy1000EN6thrust24THRUST_300001_SM_1000_NS18transform_iteratorINSD_6detail14equal_to_valueIiEENSF_15normal_iteratorINSD_10device_ptrIiEEEEllEEPljS9_llNS7_10__identityEEEvT0_T1_T2_T3_T4_T6_E12temp_storage+56];
	selp.b64 	%rd332, %rd331, 0, %p120;
	add.s64 	%rd333, %rd330, %rd332;
	setp.gt.u32 	%p121, %r53, 192;
	ld.shared.u64 	%rd334, [_ZZN3cub18CUB_300001_SM_10006detail6reduce28DeviceReduceSingleTileKernelINS2_10policy_hubIljN4cuda3std3__44plusIlEEE10Policy1000EN6thrust24THRUST_300001_SM_1000_NS18transform_iteratorINSD_6detail14equal_to_valueIiEENSF_15normal_iteratorINSD_10device_ptrIiEEEEllEEPljS9_llNS7_10__identityEEEvT0_T1_T2_T3_T4_T6_E12temp_storage+64];
	selp.b64 	%rd335, %rd334, 0, %p121;
	add.s64 	%rd336, %rd333, %rd335;
	setp.gt.u32 	%p122, %r53, 224;
	ld.shared.u64 	%rd337, [_ZZN3cub18CUB_300001_SM_10006detail6reduce28DeviceReduceSingleTileKernelINS2_10policy_hubIljN4cuda3std3__44plusIlEEE10Policy1000EN6thrust24THRUST_300001_SM_1000_NS18transform_iteratorINSD_6detail14equal_to_valueIiEENSF_15normal_iteratorINSD_10device_ptrIiEEEEllEEPljS9_llNS7_10__identityEEEvT0_T1_T2_T3_T4_T6_E12temp_storage+72];
	selp.b64 	%rd338, %rd337, 0, %p122;
	add.s64 	%rd339, %rd336, %rd338;
	setp.gt.u32 	%p123, %r53, 256;
	ld.shared.u64 	%rd340, [_ZZN3cub18CUB_300001_SM_10006detail6reduce28DeviceReduceSingleTileKernelINS2_10policy_hubIljN4cuda3std3__44plusIlEEE10Policy1000EN6thrust24THRUST_300001_SM_1000_NS18transform_iteratorINSD_6detail14equal_to_valueIiEENSF_15normal_iteratorINSD_10device_ptrIiEEEEllEEPljS9_llNS7_10__identityEEEvT0_T1_T2_T3_T4_T6_E12temp_storage+80];
	selp.b64 	%rd341, %rd340, 0, %p123;
	add.s64 	%rd342, %rd339, %rd341;
	setp.gt.u32 	%p124, %r53, 288;
	ld.shared.u64 	%rd343, [_ZZN3cub18CUB_300001_SM_10006detail6reduce28DeviceReduceSingleTileKernelINS2_10policy_hubIljN4cuda3std3__44plusIlEEE10Policy1000EN6thrust24THRUST_300001_SM_1000_NS18transform_iteratorINSD_6detail14equal_to_valueIiEENSF_15normal_iteratorINSD_10device_ptrIiEEEEllEEPljS9_llNS7_10__identityEEEvT0_T1_T2_T3_T4_T6_E12temp_storage+88];
	selp.b64 	%rd344, %rd343, 0, %p124;
	add.s64 	%rd345, %rd342, %rd344;
	setp.gt.u32 	%p125, %r53, 320;
	ld.shared.u64 	%rd346, [_ZZN3cub18CUB_300001_SM_10006detail6reduce28DeviceReduceSingleTileKernelINS2_10policy_hubIljN4cuda3std3__44plusIlEEE10Policy1000EN6thrust24THRUST_300001_SM_1000_NS18transform_iteratorINSD_6detail14equal_to_valueIiEENSF_15normal_iteratorINSD_10device_ptrIiEEEEllEEPljS9_llNS7_10__identityEEEvT0_T1_T2_T3_T4_T6_E12temp_storage+96];
	selp.b64 	%rd347, %rd346, 0, %p125;
	add.s64 	%rd348, %rd345, %rd347;
	setp.gt.u32 	%p126, %r53, 352;
	ld.shared.u64 	%rd349, [_ZZN3cub18CUB_300001_SM_10006detail6reduce28DeviceReduceSingleTileKernelINS2_10policy_hubIljN4cuda3std3__44plusIlEEE10Policy1000EN6thrust24THRUST_300001_SM_1000_NS18transform_iteratorINSD_6detail14equal_to_valueIiEENSF_15normal_iteratorINSD_10device_ptrIiEEEEllEEPljS9_llNS7_10__identityEEEvT0_T1_T2_T3_T4_T6_E12temp_storage+104];
	selp.b64 	%rd350, %rd349, 0, %p126;
	add.s64 	%rd351, %rd348, %rd350;
	setp.gt.u32 	%p127, %r53, 384;
	ld.shared.u64 	%rd352, [_ZZN3cub18CUB_300001_SM_10006detail6reduce28DeviceReduceSingleTileKernelINS2_10policy_hubIljN4cuda3std3__44plusIlEEE10Policy1000EN6thrust24THRUST_300001_SM_1000_NS18transform_iteratorINSD_6detail14equal_to_valueIiEENSF_15normal_iteratorINSD_10device_ptrIiEEEEllEEPljS9_llNS7_10__identityEEEvT0_T1_T2_T3_T4_T6_E12temp_storage+112];
	selp.b64 	%rd353, %rd352, 0, %p127;
	add.s64 	%rd354, %rd351, %rd353;
	setp.gt.u32 	%p128, %r53, 416;
	ld.shared.u64 	%rd355, [_ZZN3cub18CUB_300001_SM_10006detail6reduce28DeviceReduceSingleTileKernelINS2_10policy_hubIljN4cuda3std3__44plusIlEEE10Policy1000EN6thrust24THRUST_300001_SM_1000_NS18transform_iteratorINSD_6detail14equal_to_valueIiEENSF_15normal_iteratorINSD_10device_ptrIiEEEEllEEPljS9_llNS7_10__identityEEEvT0_T1_T2_T3_T4_T6_E12temp_storage+120];
	selp.b64 	%rd356, %rd355, 0, %p128;
	add.s64 	%rd357, %rd354, %rd356;
	setp.gt.u32 	%p129, %r53, 448;
	ld.shared.u64 	%rd358, [_ZZN3cub18CUB_300001_SM_10006detail6reduce28DeviceReduceSingleTileKernelINS2_10policy_hubIljN4cuda3std3__44plusIlEEE10Policy1000EN6thrust24THRUST_300001_SM_1000_NS18transform_iteratorINSD_6detail14equal_to_valueIiEENSF_15normal_iteratorINSD_10device_ptrIiEEEEllEEPljS9_llNS7_10__identityEEEvT0_T1_T2_T3_T4_T6_E12temp_storage+128];
	selp.b64 	%rd359, %rd358, 0, %p129;
	add.s64 	%rd360, %rd357, %rd359;
	setp.gt.u32 	%p130, %r53, 480;
	ld.shared.u64 	%rd361, [_ZZN3cub18CUB_300001_SM_10006detail6reduce28DeviceReduceSingleTileKernelINS2_10policy_hubIljN4cuda3std3__44plusIlEEE10Policy1000EN6thrust24THRUST_300001_SM_1000_NS18transform_iteratorINSD_6detail14equal_to_valueIiEENSF_15normal_iteratorINSD_10device_ptrIiEEEEllEEPljS9_llNS7_10__identityEEEvT0_T1_T2_T3_T4_T6_E12temp_storage+136];
	selp.b64 	%rd362, %rd361, 0, %p130;
	add.s64 	%rd430, %rd360, %rd362;
	bra.uni 	$L__BB42_50;
$L__BB42_28:
	mov.u32 	%r22, %tid.x;
	mul.wide.u32 	%rd52, %r22, 4;
	add.s64 	%rd28, %rd2, %rd52;
	ld.global.u32 	%r60, [%rd28];
	setp.eq.s32 	%p3, %r60, %r52;
	selp.u64 	%rd53, 1, 0, %p3;
	ld.global.u32 	%r61, [%rd28+2048];
	setp.eq.s32 	%p4, %r61, %r52;
	selp.u64 	%rd54, 1, 0, %p4;
	ld.global.u32 	%r62, [%rd28+4096];
	setp.eq.s32 	%p5, %r62, %r52;
	selp.u64 	%rd55, 1, 0, %p5;
	ld.global.u32 	%r63, [%rd28+6144];
	setp.eq.s32 	%p6, %r63, %r52;
	selp.u64 	%rd56, 1, 0, %p6;
	ld.global.u32 	%r64, [%rd28+8192];
	setp.eq.s32 	%p7, %r64, %r52;
	selp.u64 	%rd57, 1, 0, %p7;
	ld.global.u32 	%r65, [%rd28+10240];
	setp.eq.s32 	%p8, %r65, %r52;
	selp.u64 	%rd58, 1, 0, %p8;
	ld.global.u32 	%r66, [%rd28+12288];
	setp.eq.s32 	%p9, %r66, %r52;
	selp.u64 	%rd59, 1, 0, %p9;
	add.s64 	%rd60, %rd54, %rd53;
	add.s64 	%rd61, %rd60, %rd55;
	add.s64 	%rd62, %rd61, %rd56;
	add.s64 	%rd63, %rd62, %rd57;
	add.s64 	%rd64, %rd63, %rd58;
	add.s64 	%rd429, %rd64, %rd59;
	add.s32 	%r23, %r53, -3584;
	setp.lt.u32 	%p10, %r23, 3584;
	mov.b32 	%r356, 3584;
	@%p10 bra 	$L__BB42_32;
	mov.b32 	%r356, 3584;
$L__BB42_30:
	mul.wide.u32 	%rd65, %r356, 4;
	add.s64 	%rd66, %rd28, %rd65;
	ld.global.u32 	%r68, [%rd66];
	setp.eq.s32 	%p11, %r68, %r52;
	selp.u64 	%rd67, 1, 0, %p11;
	ld.global.u32 	%r69, [%rd66+2048];
	setp.eq.s32 	%p12, %r69, %r52;
	selp.u64 	%rd68, 1, 0, %p12;
	ld.global.u32 	%r70, [%rd66+4096];
	setp.eq.s32 	%p13, %r70, %r52;
	selp.u64 	%rd69, 1, 0, %p13;
	ld.global.u32 	%r71, [%rd66+6144];
	setp.eq.s32 	%p14, %r71, %r52;
	selp.u64 	%rd70, 1, 0, %p14;
	ld.global.u32 	%r72, [%rd66+8192];
	setp.eq.s32 	%p15, %r72, %r52;
	selp.u64 	%rd71, 1, 0, %p15;
	ld.global.u32 	%r73, [%rd66+10240];
	setp.eq.s32 	%p16, %r73, %r52;
	selp.u64 	%rd72, 1, 0, %p16;
	ld.global.u32 	%r74, [%rd66+12288];
	setp.eq.s32 	%p17, %r74, %r52;
	selp.u64 	%rd73, 1, 0, %p17;
	add.s64 	%rd74, %rd429, %rd67;
	add.s64 	%rd75, %rd74, %rd68;
	add.s64 	%rd76, %rd75, %rd69;
	add.s64 	%rd77, %rd76, %rd70;
	add.s64 	%rd78, %rd77, %rd71;
	add.s64 	%rd79, %rd78, %rd72;
	add.s64 	%rd429, %rd79, %rd73;
	sub.s32 	%r75, %r53, %r356;
	setp.lt.u32 	%p18, %r75, 3584;
	@%p18 bra 	$L__BB42_46;
	add.s32 	%r356, %r356, 3584;
	setp.le.u32 	%p19, %r356, %r23;
	@%p19 bra 	$L__BB42_30;
$L__BB42_32:
	setp.le.u32 	%p20, %r53, %r356;
	sub.s32 	%r76, %r53, %r356;
	setp.ge.s32 	%p21, %r22, %r76;
	or.pred  	%p22, %p20, %p21;
	@%p22 bra 	$L__BB42_46;
	not.b32 	%r78, %r22;
	add.s32 	%r79, %r53, %r78;
	sub.s32 	%r80, %r79, %r356;
	shr.u32 	%r81, %r80, 9;
	add.s32 	%r27, %r81, 1;
	and.b32  	%r28, %r27, 15;
	setp.lt.u32 	%p23, %r80, 7680;
	mov.u32 	%r361, %r22;
	@%p23 bra 	$L__BB42_37;
	or.b32  	%r359, %r22, 4096;
	add.s32 	%r358, %r22, %r356;
	and.b32  	%r82, %r27, 16777200;
	neg.s32 	%r357, %r82;
$L__BB42_35:
	.pragma "nounroll";
	mul.wide.u32 	%rd81, %r358, 4;
	add.s64 	%rd82, %rd2, %rd81;
	ld.global.u32 	%r83, [%rd82];
	setp.eq.s32 	%p24, %r83, %r52;
	selp.u64 	%rd83, 1, 0, %p24;
	add.s64 	%rd84, %rd429, %rd83;
	add.s32 	%r84, %r358, 512;
	mul.wide.u32 	%rd85, %r84, 4;
	add.s64 	%rd86, %rd2, %rd85;
	ld.global.u32 	%r85, [%rd86];
	setp.eq.s32 	%p25, %r85, %r52;
	selp.u64 	%rd87, 1, 0, %p25;
	add.s64 	%rd88, %rd84, %rd87;
	add.s32 	%r86, %r358, 1024;
	mul.wide.u32 	%rd89, %r86, 4;
	add.s64 	%rd90, %rd2, %rd89;
	ld.global.u32 	%r87, [%rd90];
	setp.eq.s32 	%p26, %r87, %r52;
	selp.u64 	%rd91, 1, 0, %p26;
	add.s64 	%rd92, %rd88, %rd91;
	add.s32 	%r88, %r358, 1536;
	mul.wide.u32 	%rd93, %r88, 4;
	add.s64 	%rd94, %rd2, %rd93;
	ld.global.u32 	%r89, [%rd94];
	setp.eq.s32 	%p27, %r89, %r52;
	selp.u64 	%rd95, 1, 0, %p27;
	add.s64 	%rd96, %rd92, %rd95;
	add.s32 	%r90, %r358, 2048;
	mul.wide.u32 	%rd97, %r90, 4;
	add.s64 	%rd98, %rd2, %rd97;
	ld.global.u32 	%r91, [%rd98];
	setp.eq.s32 	%p28, %r91, %r52;
	selp.u64 	%rd99, 1, 0, %p28;
	add.s64 	%rd100, %rd96, %rd99;
	add.s32 	%r92, %r358, 2560;
	mul.wide.u32 	%rd101, %r92, 4;
	add.s64 	%rd102, %rd2, %rd101;
	ld.global.u32 	%r93, [%rd102];
	setp.eq.s32 	%p29, %r93, %r52;
	selp.u64 	%rd103, 1, 0, %p29;
	add.s64 	%rd104, %rd100, %rd103;
	add.s32 	%r94, %r358, 3072;
	mul.wide.u32 	%rd105, %r94, 4;
	add.s64 	%rd106, %rd2, %rd105;
	ld.global.u32 	%r95, [%rd106];
	setp.eq.s32 	%p30, %r95, %r52;
	selp.u64 	%rd107, 1, 0, %p30;
	add.s64 	%rd108, %rd104, %rd107;
	add.s32 	%r96, %r358, 3584;
	mul.wide.u32 	%rd109, %r96, 4;
	add.s64 	%rd110, %rd2, %rd109;
	ld.global.u32 	%r97, [%rd110];
	setp.eq.s32 	%p31, %r97, %r52;
	selp.u64 	%rd111, 1, 0, %p31;
	add.s64 	%rd112, %rd108, %rd111;
	add.s32 	%r98, %r358, 4096;
	mul.wide.u32 	%rd113, %r98, 4;
	add.s64 	%rd114, %rd2, %rd113;
	ld.global.u32 	%r99, [%rd114];
	setp.eq.s32 	%p32, %r99, %r52;
	selp.u64 	%rd115, 1, 0, %p32;
	add.s64 	%rd116, %rd112, %rd115;
	add.s32 	%r100, %r358, 4608;
	mul.wide.u32 	%rd117, %r100, 4;
	add.s64 	%rd118, %rd2, %rd117;
	ld.global.u32 	%r101, [%rd118];
	setp.eq.s32 	%p33, %r101, %r52;
	selp.u64 	%rd119, 1, 0, %p33;
	add.s64 	%rd120, %rd116, %rd119;
	add.s32 	%r102, %r358, 5120;
	mul.wide.u32 	%rd121, %r102, 4;
	add.s64 	%rd122, %rd2, %rd121;
	ld.global.u32 	%r103, [%rd122];
	setp.eq.s32 	%p34, %r103, %r52;
	selp.u64 	%rd123, 1, 0, %p34;
	add.s64 	%rd124, %rd120, %rd123;
	add.s32 	%r104, %r358, 5632;
	mul.wide.u32 	%rd125, %r104, 4;
	add.s64 	%rd126, %rd2, %rd125;
	ld.global.u32 	%r105, [%rd126];
	setp.eq.s32 	%p35, %r105, %r52;
	selp.u64 	%rd127, 1, 0, %p35;
	add.s64 	%rd128, %rd124, %rd127;
	add.s32 	%r106, %r358, 6144;
	mul.wide.u32 	%rd129, %r106, 4;
	add.s64 	%rd130, %rd2, %rd129;
	ld.global.u32 	%r107, [%rd130];
	setp.eq.s32 	%p36, %r107, %r52;
	selp.u64 	%rd131, 1, 0, %p36;
	add.s64 	%rd132, %rd128, %rd131;
	add.s32 	%r108, %r358, 6656;
	mul.wide.u32 	%rd133, %r108, 4;
	add.s64 	%rd134, %rd2, %rd133;
	ld.global.u32 	%r109, [%rd134];
	setp.eq.s32 	%p37, %r109, %r52;
	selp.u64 	%rd135, 1, 0, %p37;
	add.s64 	%rd136, %rd132, %rd135;
	add.s32 	%r110, %r358, 7168;
	mul.wide.u32 	%rd137, %r110, 4;
	add.s64 	%rd138, %rd2, %rd137;
	ld.global.u32 	%r111, [%rd138];
	setp.eq.s32 	%p38, %r111, %r52;
	selp.u64 	%rd139, 1, 0, %p38;
	add.s64 	%rd140, %rd136, %rd139;
	add.s32 	%r112, %r358, 7680;
	mul.wide.u32 	%rd141, %r112, 4;
	add.s64 	%rd142, %rd2, %rd141;
	ld.global.u32 	%r113, [%rd142];
	setp.eq.s32 	%p39, %r113, %r52;
	selp.u64 	%rd143, 1, 0, %p39;
	add.s64 	%rd429, %rd140, %rd143;
	add.s32 	%r359, %r359, 8192;
	add.s32 	%r358, %r358, 8192;
	add.s32 	%r357, %r357, 16;
	setp.ne.s32 	%p40, %r357, 0;
	@%p40 bra 	$L__BB42_35;
	add.s32 	%r361, %r359, -4096;
$L__BB42_37:
	setp.eq.s32 	%p41, %r28, 0;
	@%p41 bra 	$L__BB42_46;
	and.b32  	%r40, %r27, 7;
	setp.lt.u32 	%p42, %r28, 8;
	@%p42 bra 	$L__BB42_40;
	add.s32 	%r114, %r361, %r356;
	mul.wide.u32 	%rd145, %r114, 4;
	add.s64 	%rd146, %rd2, %rd145;
	ld.global.u32 	%r115, [%rd146];
	setp.eq.s32 	%p43, %r115, %r52;
	selp.u64 	%rd147, 1, 0, %p43;
	add.s64 	%rd148, %rd429, %rd147;
	add.s32 	%r116, %r114, 512;
	mul.wide.u32 	%rd149, %r116, 4;
	add.s64 	%rd150, %rd2, %rd149;
	ld.global.u32 	%r117, [%rd150];
	setp.eq.s32 	%p44, %r117, %r52;
	selp.u64 	%rd151, 1, 0, %p44;
	add.s64 	%rd152, %rd148, %rd151;
	add.s32 	%r118, %r114, 1024;
	mul.wide.u32 	%rd153, %r118, 4;
	add.s64 	%rd154, %rd2, %rd153;
	ld.global.u32 	%r119, [%rd154];
	setp.eq.s32 	%p45, %r119, %r52;
	selp.u64 	%rd155, 1, 0, %p45;
	add.s64 	%rd156, %rd152, %rd155;
	add.s32 	%r120, %r114, 1536;
	mul.wide.u32 	%rd157, %r120, 4;
	add.s64 	%rd158, %rd2, %rd157;
	ld.global.u32 	%r121, [%rd158];
	setp.eq.s32 	%p46, %r121, %r52;
	selp.u64 	%rd159, 1, 0, %p46;
	add.s64 	%rd160, %rd156, %rd159;
	add.s32 	%r122, %r114, 2048;
	mul.wide.u32 	%rd161, %r122, 4;
	add.s64 	%rd162, %rd2, %rd161;
	ld.global.u32 	%r123, [%rd162];
	setp.eq.s32 	%p47, %r123, %r52;
	selp.u64 	%rd163, 1, 0, %p47;
	add.s64 	%rd164, %rd160, %rd163;
	add.s32 	%r124, %r114, 2560;
	mul.wide.u32 	%rd165, %r124, 4;
	add.s64 	%rd166, %rd2, %rd165;
	ld.global.u32 	%r125, [%rd166];
	setp.eq.s32 	%p48, %r125, %r52;
	selp.u64 	%rd167, 1, 0, %p48;
	add.s64 	%rd168, %rd164, %rd167;
	add.s32 	%r126, %r114, 3072;
	mul.wide.u32 	%rd169, %r126, 4;
	add.s64 	%rd170, %rd2, %rd169;
	ld.global.u32 	%r127, [%rd170];
	setp.eq.s32 	%p49, %r127, %r52;
	selp.u64 	%rd171, 1, 0, %p49;
	add.s64 	%rd172, %rd168, %rd171;
	add.s32 	%r128, %r114, 3584;
	mul.wide.u32 	%rd173, %r128, 4;
	add.s64 	%rd174, %rd2, %rd173;
	ld.global.u32 	%r129, [%rd174];
	setp.eq.s32 	%p50, %r129, %r52;
	selp.u64 	%rd175, 1, 0, %p50;
	add.s64 	%rd429, %rd172, %rd175;
	add.s32 	%r361, %r361, 4096;
$L__BB42_40:
	setp.eq.s32 	%p51, %r40, 0;
	@%p51 bra 	$L__BB42_46;
	and.b32  	%r43, %r27, 3;
	setp.lt.u32 	%p52, %r40, 4;
	@%p52 bra 	$L__BB42_43;
	add.s32 	%r130, %r361, %r356;
	mul.wide.u32 	%rd177, %r130, 4;
	add.s64 	%rd178, %rd2, %rd177;
	ld.global.u32 	%r131, [%rd178];
	setp.eq.s32 	%p53, %r131, %r52;
	selp.u64 	%rd179, 1, 0, %p53;
	add.s64 	%rd180, %rd429, %rd179;
	add.s32 	%r132, %r130, 512;
	mul.wide.u32 	%rd181, %r132, 4;
	add.s64 	%rd182, %rd2, %rd181;
	ld.global.u32 	%r133, [%rd182];
	setp.eq.s32 	%p54, %r133, %r52;
	selp.u64 	%rd183, 1, 0, %p54;
	add.s64 	%rd184, %rd180, %rd183;
	add.s32 	%r134, %r130, 1024;
	mul.wide.u32 	%rd185, %r134, 4;
	add.s64 	%rd186, %rd2, %rd185;
	ld.global.u32 	%r135, [%rd186];
	setp.eq.s32 	%p55, %r135, %r52;
	selp.u64 	%rd187, 1, 0, %p55;
	add.s64 	%rd188, %rd184, %rd187;
	add.s32 	%r136, %r130, 1536;
	mul.wide.u32 	%rd189, %r136, 4;
	add.s64 	%rd190, %rd2, %rd189;
	ld.global.u32 	%r137, [%rd190];
	setp.eq.s32 	%p56, %r137, %r52;
	selp.u64 	%rd191, 1, 0, %p56;
	add.s64 	%rd429, %rd188, %rd191;
	add.s32 	%r361, %r361, 2048;
$L__BB42_43:
	setp.eq.s32 	%p57, %r43, 0;
	@%p57 bra 	$L__BB42_46;
	add.s32 	%r364, %r361, %r356;
	neg.s32 	%r363, %r43;
$L__BB42_45:
	.pragma "nounroll";
	mul.wide.u32 	%rd192, %r364, 4;
	add.s64 	%rd193, %rd2, %rd192;
	ld.global.u32 	%r138, [%rd193];
	setp.eq.s32 	%p58, %r138, %r52;
	selp.u64 	%rd194, 1, 0, %p58;
	add.s64 	%rd429, %rd429, %rd194;
	add.s32 	%r364, %r364, 512;
	add.s32 	%r363, %r363, 1;
	setp.ne.s32 	%p59, %r363, 0;
	@%p59 bra 	$L__BB42_45;
$L__BB42_46:
	// begin inline asm
	mov.u32 %r139, %laneid;
	// end inline asm
	mov.b64 	{%r141, %r146}, %rd429;
	mov.b32 	%r147, 1;
	mov.b32 	%r188, 31;
	mov.b32 	%r189, -1;
	// begin inline asm
	shfl.sync.down.b32 %r140, %r141, %r147, %r188, %r189;
	// end inline asm
	// begin inline asm
	shfl.sync.down.b32 %r145, %r146, %r147, %r188, %r189;
	// end inline asm
	mov.b64 	%rd195, {%r140, %r145};
	setp.gt.s32 	%p60, %r139, 30;
	selp.b64 	%rd196, 0, %rd195, %p60;
	add.s64 	%rd197, %rd196, %rd429;
	mov.b64 	{%r151, %r156}, %rd197;
	mov.b32 	%r157, 2;
	// begin inline asm
	shfl.sync.down.b32 %r150, %r151, %r157, %r188, %r189;
	// end inline asm
	// begin inline asm
	shfl.sync.down.b32 %r155, %r156, %r157, %r188, %r189;
	// end inline asm
	mov.b64 	%rd198, {%r150, %r155};
	setp.gt.s32 	%p61, %r139, 29;
	selp.b64 	%rd199, 0, %rd198, %p61;
	add.s64 	%rd200, %rd199, %rd197;
	mov.b64 	{%r161, %r166}, %rd200;
	mov.b32 	%r167, 4;
	// begin inline asm
	shfl.sync.down.b32 %r160, %r161, %r167, %r188, %r189;
	// end inline asm
	// begin inline asm
	shfl.sync.down.b32 %r165, %r166, %r167, %r188, %r189;
	// end inline asm
	mov.b64 	%rd201, {%r160, %r165};
	setp.gt.s32 	%p62, %r139, 27;
	selp.b64 	%rd202, 0, %rd201, %p62;
	add.s64 	%rd203, %rd202, %rd200;
	mov.b64 	{%r171, %r176}, %rd203;
	mov.b32 	%r177, 8;
	// begin inline asm
	shfl.sync.down.b32 %r170, %r171, %r177, %r188, %r189;
	// end inline asm
	// begin inline asm
	shfl.sync.down.b32 %r175, %r176, %r177, %r188, %r189;
	// end inline asm
	mov.b64 	%rd204, {%r170, %r175};
	setp.gt.s32 	%p63, %r139, 23;
	selp.b64 	%rd205, 0, %rd204, %p63;
	add.s64 	%rd206, %rd205, %rd203;
	mov.b64 	{%r181, %r186}, %rd206;
	mov.b32 	%r187, 16;
	// begin inline asm
	shfl.sync.down.b32 %r180, %r181, %r187, %r188, %r189;
	// end inline asm
	// begin inline asm
	shfl.sync.down.b32 %r185, %r186, %r187, %r188, %r189;
	// end inline asm
	mov.b64 	%rd207, {%r180, %r185};
	setp.gt.s32 	%p64, %r139, 15;
	selp.b64 	%rd208, 0, %rd207, %p64;
	add.s64 	%rd430, %rd208, %rd206;
	setp.ne.s32 	%p65, %r139, 0;
	@%p65 bra 	$L__BB42_48;
	shr.u32 	%r190, %r22, 2;
	and.b32  	%r191, %r190, 248;
	mov.u32 	%r192, _ZZN3cub18CUB_300001_SM_10006detail6reduce28DeviceReduceSingleTileKernelINS2_10policy_hubIljN4cuda3std3__44plusIlEEE10Policy1000EN6thrust24THRUST_300001_SM_1000_NS18transform_iteratorINSD_6detail14equal_to_valueIiEENSF_15normal_iteratorINSD_10device_ptrIiEEEEllEEPljS9_llNS7_10__identityEEEvT0_T1_T2_T3_T4_T6_E12temp_storage;
	add.s32 	%r193, %r192, %r191;
	st.shared.u64 	[%r193+16], %rd430;
$L__BB42_48:
	bar.sync 	0;
	setp.ne.s32 	%p66, %r22, 0;
	@%p66 bra 	$L__BB42_50;
	ld.shared.u64 	%rd209, [_ZZN3cub18CUB_300001_SM_10006detail6reduce28DeviceReduceSingleTileKernelINS2_10policy_hubIljN4cuda3std3__44plusIlEEE10Policy1000EN6thrust24THRUST_300001_SM_1000_NS18transform_iteratorINSD_6detail14equal_to_valueIiEENSF_15normal_iteratorINSD_10device_ptrIiEEEEllEEPljS9_llNS7_10__identityEEEvT0_T1_T2_T3_T4_T6_E12temp_storage+24];
	add.s64 	%rd210, %rd209, %rd430;
	ld.shared.u64 	%rd211, [_ZZN3cub18CUB_300001_SM_10006detail6reduce28DeviceReduceSingleTileKernelINS2_10policy_hubIljN4cuda3std3__44plusIlEEE10Policy1000EN6thrust24THRUST_300001_SM_1000_NS18transform_iteratorINSD_6detail14equal_to_valueIiEENSF_15normal_iteratorINSD_10device_ptrIiEEEEllEEPljS9_llNS7_10__identityEEEvT0_T1_T2_T3_T4_T6_E12temp_storage+32];
	add.s64 	%rd212, %rd210, %rd211;
	ld.shared.u64 	%rd213, [_ZZN3cub18CUB_300001_SM_10006detail6reduce28DeviceReduceSingleTileKernelINS2_10policy_hubIljN4cuda3std3__44plusIlEEE10Policy1000EN6thrust24THRUST_300001_SM_1000_NS18transform_iteratorINSD_6detail14equal_to_valueIiEENSF_15normal_iteratorINSD_10device_ptrIiEEEEllEEPljS9_llNS7_10__identityEEEvT0_T1_T2_T3_T4_T6_E12temp_storage+40];
	add.s64 	%rd214, %rd212, %rd213;
	ld.shared.u64 	%rd215, [_ZZN3cub18CUB_300001_SM_10006detail6reduce28DeviceReduceSingleTileKernelINS2_10policy_hubIljN4cuda3std3__44plusIlEEE10Policy1000EN6thrust24THRUST_300001_SM_1000_NS18transform_iteratorINSD_6detail14equal_to_valueIiEENSF_15normal_iteratorINSD_10device_ptrIiEEEEllEEPljS9_llNS7_10__identityEEEvT0_T1_T2_T3_T4_T6_E12temp_storage+48];
	add.s64 	%rd216, %rd214, %rd215;
	ld.shared.u64 	%rd217, [_ZZN3cub18CUB_300001_SM_10006detail6reduce28DeviceReduceSingleTileKernelINS2_10policy_hubIljN4cuda3std3__44plusIlEEE10Policy1000EN6thrust24THRUST_300001_SM_1000_NS18transform_iteratorINSD_6detail14equal_to_valueIiEENSF_15normal_iteratorINSD_10device_ptrIiEEEEllEEPljS9_llNS7_10__identityEEEvT0_T1_T2_T3_T4_T6_E12temp_storage+56];
	add.s64 	%rd218, %rd216, %rd217;
	ld.shared.u64 	%rd219, [_ZZN3cub18CUB_300001_SM_10006detail6reduce28DeviceReduceSingleTileKernelINS2_10policy_hubIljN4cuda3std3__44plusIlEEE10Policy1000EN6thrust24THRUST_300001_SM_1000_NS18transform_iteratorINSD_6detail14equal_to_valueIiEENSF_15normal_iteratorINSD_10device_ptrIiEEEEllEEPljS9_llNS7_10__identityEEEvT0_T1_T2_T3_T4_T6_E12temp_storage+64];
	add.s64 	%rd220, %rd218, %rd219;
	ld.shared.u64 	%rd221, [_ZZN3cub18CUB_300001_SM_10006detail6reduce28DeviceReduceSingleTileKernelINS2_10policy_hubIljN4cuda3std3__44plusIlEEE10Policy1000EN6thrust24THRUST_300001_SM_1000_NS18transform_iteratorINSD_6detail14equal_to_valueIiEENSF_15normal_iteratorINSD_10device_ptrIiEEEEllEEPljS9_llNS7_10__identityEEEvT0_T1_T2_T3_T4_T6_E12temp_storage+72];
	add.s64 	%rd222, %rd220, %rd221;
	ld.shared.u64 	%rd223, [_ZZN3cub18CUB_300001_SM_10006detail6reduce28DeviceReduceSingleTileKernelINS2_10policy_hubIljN4cuda3std3__44plusIlEEE10Policy1000EN6thrust24THRUST_300001_SM_1000_NS18transform_iteratorINSD_6detail14equal_to_valueIiEENSF_15normal_iteratorINSD_10device_ptrIiEEEEllEEPljS9_llNS7_10__identityEEEvT0_T1_T2_T3_T4_T6_E12temp_storage+80];
	add.s64 	%rd224, %rd222, %rd223;
	ld.shared.u64 	%rd225, [_ZZN3cub18CUB_300001_SM_10006detail6reduce28DeviceReduceSingleTileKernelINS2_10policy_hubIljN4cuda3std3__44plusIlEEE10Policy1000EN6thrust24THRUST_300001_SM_1000_NS18transform_iteratorINSD_6detail14equal_to_valueIiEENSF_15normal_iteratorINSD_10device_ptrIiEEEEllEEPljS9_llNS7_10__identityEEEvT0_T1_T2_T3_T4_T6_E12temp_storage+88];
	add.s64 	%rd226, %rd224, %rd225;
	ld.shared.u64 	%rd227, [_ZZN3cub18CUB_300001_SM_10006detail6reduce28DeviceReduceSingleTileKernelINS2_10policy_hubIljN4cuda3std3__44plusIlEEE10Policy1000EN6thrust24THRUST_300001_SM_1000_NS18transform_iteratorINSD_6detail14equal_to_valueIiEENSF_15normal_iteratorINSD_10device_ptrIiEEEEllEEPljS9_llNS7_10__identityEEEvT0_T1_T2_T3_T4_T6_E12temp_storage+96];
	add.s64 	%rd228, %rd226, %rd227;
	ld.shared.u64 	%rd229, [_ZZN3cub18CUB_300001_SM_10006detail6reduce28DeviceReduceSingleTileKernelINS2_10policy_hubIljN4cuda3std3__44plusIlEEE10Policy1000EN6thrust24THRUST_300001_SM_1000_NS18transform_iteratorINSD_6detail14equal_to_valueIiEENSF_15normal_iteratorINSD_10device_ptrIiEEEEllEEPljS9_llNS7_10__identityEEEvT0_T1_T2_T3_T4_T6_E12temp_storage+104];
	add.s64 	%rd230, %rd228, %rd229;
	ld.shared.u64 	%rd231, [_ZZN3cub18CUB_300001_SM_10006detail6reduce28DeviceReduceSingleTileKernelINS2_10policy_hubIljN4cuda3std3__44plusIlEEE10Policy1000EN6thrust24THRUST_300001_SM_1000_NS18transform_iteratorINSD_6detail14equal_to_valueIiEENSF_15normal_iteratorINSD_10device_ptrIiEEEEllEEPljS9_llNS7_10__identityEEEvT0_T1_T2_T3_T4_T6_E12temp_storage+112];
	add.s64 	%rd232, %rd230, %rd231;
	ld.shared.u64 	%rd233, [_ZZN3cub18CUB_300001_SM_10006detail6reduce28DeviceReduceSingleTileKernelINS2_10policy_hubIljN4cuda3std3__44plusIlEEE10Policy1000EN6thrust24THRUST_300001_SM_1000_NS18transform_iteratorINSD_6detail14equal_to_valueIiEENSF_15normal_iteratorINSD_10device_ptrIiEEEEllEEPljS9_llNS7_10__identityEEEvT0_T1_T2_T3_T4_T6_E12temp_storage+120];
	add.s64 	%rd234, %rd232, %rd233;
	ld.shared.u64 	%rd235, [_ZZN3cub18CUB_300001_SM_10006detail6reduce28DeviceReduceSingleTileKernelINS2_10policy_hubIljN4cuda3std3__44plusIlEEE10Policy1000EN6thrust24THRUST_300001_SM_1000_NS18transform_iteratorINSD_6detail14equal_to_valueIiEENSF_15normal_iteratorINSD_10device_ptrIiEEEEllEEPljS9_llNS7_10__identityEEEvT0_T1_T2_T3_T4_T6_E12temp_storage+128];
	add.s64 	%rd236, %rd234, %rd235;
	ld.shared.u64 	%rd237, [_ZZN3cub18CUB_300001_SM_10006detail6reduce28DeviceReduceSingleTileKernelINS2_10policy_hubIljN4cuda3std3__44plusIlEEE10Policy1000EN6thrust24THRUST_300001_SM_1000_NS18transform_iteratorINSD_6detail14equal_to_valueIiEENSF_15normal_iteratorINSD_10device_ptrIiEEEEllEEPljS9_llNS7_10__identityEEEvT0_T1_T2_T3_T4_T6_E12temp_storage+136];
	add.s64 	%rd430, %rd236, %rd237;
$L__BB42_50:
	mov.u32 	%r346, %tid.x;
	setp.ne.s32 	%p138, %r346, 0;
	@%p138 bra 	$L__BB42_52;
	add.s64 	%rd406, %rd430, %rd50;
	st.global.u64 	[%rd1], %rd406;
$L__BB42_52:
	ret;

}
	// .globl	_ZN3cub18CUB_300001_SM_10006detail6reduce18DeviceReduceKernelINS2_10policy_hubIljN4cuda3std3__44plusIlEEE10Policy1000EN6thrust24THRUST_300001_SM_1000_NS18transform_iteratorINSD_6detail14equal_to_valueIiEENSF_15normal_iteratorINSD_10device_ptrIiEEEEllEEjS9_lNS7_10__identityEEEvT0_PT3_T1_NS0_13GridEvenShareISR_EET2_T4_
.visible .entry _ZN3cub18CUB_300001_SM_10006detail6reduce18DeviceReduceKernelINS2_10policy_hubIljN4cuda3std3__44plusIlEEE10Policy1000EN6thrust24THRUST_300001_SM_1000_NS18transform_iteratorINSD_6detail14equal_to_valueIiEENSF_15normal_iteratorINSD_10device_ptrIiEEEEllEEjS9_lNS7_10__identityEEEvT0_PT3_T1_NS0_13GridEvenShareISR_EET2_T4_(
	.param .align 8 .b8 _ZN3cub18CUB_300001_SM_10006detail6reduce18DeviceReduceKernelINS2_10policy_hubIljN4cuda3std3__44plusIlEEE10Policy1000EN6thrust24THRUST_300001_SM_1000_NS18transform_iteratorINSD_6detail14equal_to_valueIiEENSF_15normal_iteratorINSD_10device_ptrIiEEEEllEEjS9_lNS7_10__identityEEEvT0_PT3_T1_NS0_13GridEvenShareISR_EET2_T4__param_0[16],
	.param .u64 .ptr .align 1 _ZN3cub18CUB_300001_SM_10006detail6reduce18DeviceReduceKernelINS2_10policy_hubIljN4cuda3std3__44plusIlEEE10Policy1000EN6thrust24THRUST_300001_SM_1000_NS18transform_iteratorINSD_6detail14equal_to_valueIiEENSF_15normal_iteratorINSD_10device_ptrIiEEEEllEEjS9_lNS7_10__identityEEEvT0_PT3_T1_NS0_13GridEvenShareISR_EET2_T4__param_1,
	.param .u32 _ZN3cub18CUB_300001_SM_10006detail6reduce18DeviceReduceKernelINS2_10policy_hubIljN4cuda3std3__44plusIlEEE10Policy1000EN6thrust24THRUST_300001_SM_1000_NS18transform_iteratorINSD_6detail14equal_to_valueIiEENSF_15normal_iteratorINSD_10device_ptrIiEEEEllEEjS9_lNS7_10__identityEEEvT0_PT3_T1_NS0_13GridEvenShareISR_EET2_T4__param_2,
	.param .align 4 .b8 _ZN3cub18CUB_300001_SM_10006detail6reduce18DeviceReduceKernelINS2_10policy_hubIljN4cuda3std3__44plusIlEEE10Policy1000EN6thrust24THRUST_300001_SM_1000_NS18transform_iteratorINSD_6detail14equal_to_valueIiEENSF_15normal_iteratorINSD_10device_ptrIiEEEEllEEjS9_lNS7_10__identityEEEvT0_PT3_T1_NS0_13GridEvenShareISR_EET2_T4__param_3[40],
	.param .align 1 .b8 _ZN3cub18CUB_300001_SM_10006detail6reduce18DeviceReduceKernelINS2_10policy_hubIljN4cuda3std3__44plusIlEEE10Policy1000EN6thrust24THRUST_300001_SM_1000_NS18transform_iteratorINSD_6detail14equal_to_valueIiEENSF_15normal_iteratorINSD_10device_ptrIiEEEEllEEjS9_lNS7_10__identityEEEvT0_PT3_T1_NS0_13GridEvenShareISR_EET2_T4__param_4[1],
	.param .align 1 .b8 _ZN3cub18CUB_300001_SM_10006detail6reduce18DeviceReduceKernelINS2_10policy_hubIljN4cuda3std3__44plusIlEEE10Policy1000EN6thrust24THRUST_300001_SM_1000_NS18transform_iteratorINSD_6detail14equal_to_valueIiEENSF_15normal_iteratorINSD_10device_ptrIiEEEEllEEjS9_lNS7_10__identityEEEvT0_PT3_T1_NS0_13GridEvenShareISR_EET2_T4__param_5[1]
)
.maxntid 512
{
	.reg .pred 	%p<138>;
	.reg .b16 	%rs<4>;
	.reg .b32 	%r<424>;
	.reg .b64 	%rd<476>;
	// demoted variable
	.shared .align 8 .b8 _ZZN3cub18CUB_300001_SM_10006detail6reduce18DeviceReduceKernelINS2_10policy_hubIljN4cuda3std3__44plusIlEEE10Policy1000EN6thrust24THRUST_300001_SM_1000_NS18transform_iteratorINSD_6detail14equal_to_valueIiEENSF_15normal_iteratorINSD_10device_ptrIiEEEEllEEjS9_lNS7_10__identityEEEvT0_PT3_T1_NS0_13GridEvenShareISR_EET2_T4_E12temp_storage[152];
	ld.param.u32 	%r3, [_ZN3cub18CUB_300001_SM_10006detail6reduce18DeviceReduceKernelINS2_10policy_hubIljN4cuda3std3__44plusIlEEE10Policy1000EN6thrust24THRUST_300001_SM_1000_NS18transform_iteratorINSD_6detail14equal_to_valueIiEENSF_15normal_iteratorINSD_10device_ptrIiEEEEllEEjS9_lNS7_10__identityEEEvT0_PT3_T1_NS0_13GridEvenShareISR_EET2_T4__param_0+8];
	ld.param.u32 	%r1, [_ZN3cub18CUB_300001_SM_10006detail6reduce18DeviceReduceKernelINS2_10policy_hubIljN4cuda3std3__44plusIlEEE10Policy1000EN6thrust24THRUST_300001_SM_1000_NS18transform_iteratorINSD_6detail14equal_to_valueIiEENSF_15normal_iteratorINSD_10device_ptrIiEEEEllEEjS9_lNS7_10__identityEEEvT0_PT3_T1_NS0_13GridEvenShareISR_EET2_T4__param_3+20];
	ld.param.u32 	%r2, [_ZN3cub18CUB_300001_SM_10006detail6reduce18DeviceReduceKernelINS2_10policy_hubIljN4cuda3std3__44plusIlEEE10Policy1000EN6thrust24THRUST_300001_SM_1000_NS18transform_iteratorINSD_6detail14equal_to_valueIiEENSF_15normal_iteratorINSD_10device_ptrIiEEEEllEEjS9_lNS7_10__identityEEEvT0_PT3_T1_NS0_13GridEvenShareISR_EET2_T4__param_3+24];
	ld.param.u64 	%rd41, [_ZN3cub18CUB_300001_SM_10006detail6reduce18DeviceReduceKernelINS2_10policy_hubIljN4cuda3std3__44plusIlEEE10Policy1000EN6thrust24THRUST_300001_SM_1000_NS18transform_iteratorINSD_6detail14equal_to_valueIiEENSF_15normal_iteratorINSD_10device_ptrIiEEEEllEEjS9_lNS7_10__identityEEEvT0_PT3_T1_NS0_13GridEvenShareISR_EET2_T4__param_0];
	cvta.to.global.u64 	%rd1, %rd41;
	mov.u32 	%r4, %ctaid.x;
	mul.lo.s32 	%r5, %r2, 3584;
	mul.lo.s32 	%r415, %r4, 3584;
	sub.s32 	%r7, %r1, %r415;
	setp.gt.u32 	%p1, %r7, 3583;
	@%p1 bra 	$L__BB43_26;
	mov.u32 	%r8, %tid.x;
	setp.ge.u32 	%p66, %r8, %r7;
	mov.b64 	%rd464, 0;
	mov.u32 	%r406, %r8;
	@%p66 bra 	$L__BB43_3;
	add.s32 	%r220, %r415, %r8;
	mul.wide.u32 	%rd233, %r220, 4;
	add.s64 	%rd234, %rd1, %rd233;
	ld.global.u32 	%r221, [%rd234];
	setp.eq.s32 	%p67, %r221, %r3;
	selp.u64 	%rd464, 1, 0, %p67;
	add.s32 	%r406, %r8, 512;
$L__BB43_3:
	setp.ge.u32 	%p68, %r406, %r7;
	@%p68 bra 	$L__BB43_17;
	not.b32 	%r222, %r406;
	add.s32 	%r223, %r1, %r222;
	sub.s32 	%r224, %r223, %r415;
	shr.u32 	%r225, %r224, 9;
	add.s32 	%r11, %r225, 1;
	and.b32  	%r12, %r11, 15;
	setp.lt.u32 	%p69, %r224, 7680;
	@%p69 bra 	$L__BB43_8;
	or.b32  	%r405, %r406, 4096;
	add.s32 	%r404, %r406, %r415;
	and.b32  	%r226, %r11, 16777200;
	neg.s32 	%r403, %r226;
$L__BB43_6:
	.pragma "nounroll";
	mul.wide.u32 	%rd236, %r404, 4;
	add.s64 	%rd237, %rd1, %rd236;
	ld.global.u32 	%r227, [%rd237];
	setp.eq.s32 	%p70, %r227, %r3;
	selp.u64 	%rd238, 1, 0, %p70;
	add.s64 	%rd239, %rd464, %rd238;
	add.s32 	%r228, %r404, 512;
	mul.wide.u32 	%rd240, %r228, 4;
	add.s64 	%rd241, %rd1, %rd240;
	ld.global.u32 	%r229, [%rd241];
	setp.eq.s32 	%p71, %r229, %r3;
	selp.u64 	%rd242, 1, 0, %p71;
	add.s64 	%rd243, %rd239, %rd242;
	add.s32 	%r230, %r404, 1024;
	mul.wide.u32 	%rd244, %r230, 4;
	add.s64 	%rd245, %rd1, %rd244;
	ld.global.u32 	%r231, [%rd245];
	setp.eq.s32 	%p72, %r231, %r3;
	selp.u64 	%rd246, 1, 0, %p72;
	add.s64 	%rd247, %rd243, %rd246;
	add.s32 	%r232, %r404, 1536;
	mul.wide.u32 	%rd248, %r232, 4;
	add.s64 	%rd249, %rd1, %rd248;
	ld.global.u32 	%r233, [%rd249];
	setp.eq.s32 	%p73, %r233, %r3;
	selp.u64 	%rd250, 1, 0, %p73;
	add.s64 	%rd251, %rd247, %rd250;
	add.s32 	%r234, %r404, 2048;
	mul.wide.u32 	%rd252, %r234, 4;
	add.s64 	%rd253, %rd1, %rd252;
	ld.global.u32 	%r235, [%rd253];
	setp.eq.s32 	%p74, %r235, %r3;
	selp.u64 	%rd254, 1, 0, %p74;
	add.s64 	%rd255, %rd251, %rd254;
	add.s32 	%r236, %r404, 2560;
	mul.wide.u32 	%rd256, %r236, 4;
	add.s64 	%rd257, %rd1, %rd256;
	ld.global.u32 	%r237, [%rd257];
	setp.eq.s32 	%p75, %r237, %r3;
	selp.u64 	%rd258, 1, 0, %p75;
	add.s64 	%rd259, %rd255, %rd258;
	add.s32 	%r238, %r404, 3072;
	mul.wide.u32 	%rd260, %r238, 4;
	add.s64 	%rd261, %rd1, %rd260;
	ld.global.u32 	%r239, [%rd261];
	setp.eq.s32 	%p76, %r239, %r3;
	selp.u64 	%rd262, 1, 0, %p76;
	add.s64 	%rd263, %rd259, %rd262;
	add.s32 	%r240, %r404, 3584;
	mul.wide.u32 	%rd264, %r240, 4;
	add.s64 	%rd265, %rd1, %rd264;
	ld.global.u32 	%r241, [%rd265];
	setp.eq.s32 	%p77, %r241, %r3;
	selp.u64 	%rd266, 1, 0, %p77;
	add.s64 	%rd267, %rd263, %rd266;
	add.s32 	%r242, %r404, 4096;
	mul.wide.u32 	%rd268, %r242, 4;
	add.s64 	%rd269, %rd1, %rd268;
	ld.global.u32 	%r243, [%rd269];
	setp.eq.s32 	%p78, %r243, %r3;
	selp.u64 	%rd270, 1, 0, %p78;
	add.s64 	%rd271, %rd267, %rd270;
	add.s32 	%r244, %r404, 4608;
	mul.wide.u32 	%rd272, %r244, 4;
	add.s64 	%rd273, %rd1, %rd272;
	ld.global.u32 	%r245, [%rd273];
	setp.eq.s32 	%p79, %r245, %r3;
	selp.u64 	%rd274, 1, 0, %p79;
	add.s64 	%rd275, %rd271, %rd274;
	add.s32 	%r246, %r404, 5120;
	mul.wide.u32 	%rd276, %r246, 4;
	add.s64 	%rd277, %rd1, %rd276;
	ld.global.u32 	%r247, [%rd277];
	setp.eq.s32 	%p80, %r247, %r3;
	selp.u64 	%rd278, 1, 0, %p80;
	add.s64 	%rd279, %rd275, %rd278;
	add.s32 	%r248, %r404, 5632;
	mul.wide.u32 	%rd280, %r248, 4;
	add.s64 	%rd281, %rd1, %rd280;
	ld.global.u32 	%r249, [%rd281];
	setp.eq.s32 	%p81, %r249, %r3;
	selp.u64 	%rd282, 1, 0, %p81;
	add.s64 	%rd283, %rd279, %rd282;
	add.s32 	%r250, %r404, 6144;
	mul.wide.u32 	%rd284, %r250, 4;
	add.s64 	%rd285, %rd1, %rd284;
	ld.global.u32 	%r251, [%rd285];
	setp.eq.s32 	%p82, %r251, %r3;
	selp.u64 	%rd286, 1, 0, %p82;
	add.s64 	%rd287, %rd283, %rd286;
	add.s32 	%r252, %r404, 6656;
	mul.wide.u32 	%rd288, %r252, 4;
	add.s64 	%rd289, %rd1, %rd288;
	ld.global.u32 	%r253, [%rd289];
	setp.eq.s32 	%p83, %r253, %r3;
	selp.u64 	%rd290, 1, 0, %p83;
	add.s64 	%rd291, %rd287, %rd290;
	add.s32 	%r254, %r404, 7168;
	mul.wide.u32 	%rd292, %r254, 4;
	add.s64 	%rd293, %rd1, %rd292;
	ld.global.u32 	%r255, [%rd293];
	setp.eq.s32 	%p84, %r255, %r3;
	selp.u64 	%rd294, 1, 0, %p84;
	add.s64 	%rd295, %rd291, %rd294;
	add.s32 	%r256, %r404, 7680;
	mul.wide.u32 	%rd296, %r256, 4;
	add.s64 	%rd297, %rd1, %rd296;
	ld.global.u32 	%r257, [%rd297];
	setp.eq.s32 	%p85, %r257, %r3;
	selp.u64 	%rd298, 1, 0, %p85;
	add.s64 	%rd464, %rd295, %rd298;
	add.s32 	%r405, %r405, 8192;
	add.s32 	%r404, %r404, 8192;
	add.s32 	%r403, %r403, 16;
	setp.ne.s32 	%p86, %r403, 0;
	@%p86 bra 	$L__BB43_6;
	add.s32 	%r406, %r405, -4096;
$L__BB43_8:
	setp.eq.s32 	%p87, %r12, 0;
	@%p87 bra 	$L__BB43_17;
	and.b32  	%r24, %r11, 7;
	setp.lt.u32 	%p88, %r12, 8;
	@%p88 bra 	$L__BB43_11;
	add.s32 	%r258, %r406, %r415;
	mul.wide.u32 	%rd300, %r258, 4;
	add.s64 	%rd301, %rd1, %rd300;
	ld.global.u32 	%r259, [%rd301];
	setp.eq.s32 	%p89, %r259, %r3;
	selp.u64 	%rd302, 1, 0, %p89;
	add.s64 	%rd303, %rd464, %rd302;
	add.s32 	%r260, %r258, 512;
	mul.wide.u32 	%rd304, %r260, 4;
	add.s64 	%rd305, %rd1, %rd304;
	ld.global.u32 	%r261, [%rd305];
	setp.eq.s32 	%p90, %r261, %r3;
	selp.u64 	%rd306, 1, 0, %p90;
	add.s64 	%rd307, %rd303, %rd306;
	add.s32 	%r262, %r258, 1024;
	mul.wide.u32 	%rd308, %r262, 4;
	add.s64 	%rd309, %rd1, %rd308;
	ld.global.u32 	%r263, [%rd309];
	setp.eq.s32 	%p91, %r263, %r3;
	selp.u64 	%rd310, 1, 0, %p91;
	add.s64 	%rd311, %rd307, %rd310;
	add.s32 	%r264, %r258, 1536;
	mul.wide.u32 	%rd312, %r264, 4;
	add.s64 	%rd313, %rd1, %rd312;
	ld.global.u32 	%r265, [%rd313];
	setp.eq.s32 	%p92, %r265, %r3;
	selp.u64 	%rd314, 1, 0, %p92;
	add.s64 	%rd315, %rd311, %rd314;
	add.s32 	%r266, %r258, 2048;
	mul.wide.u32 	%rd316, %r266, 4;
	add.s64 	%rd317, %rd1, %rd316;
	ld.global.u32 	%r267, [%rd317];
	setp.eq.s32 	%p93, %r267, %r3;
	selp.u64 	%rd318, 1, 0, %p93;
	add.s64 	%rd319, %rd315, %rd318;
	add.s32 	%r268, %r258, 2560;
	mul.wide.u32 	%rd320, %r268, 4;
	add.s64 	%rd321, %rd1, %rd320;
	ld.global.u32 	%r269, [%rd321];
	setp.eq.s32 	%p94, %r269, %r3;
	selp.u64 	%rd322, 1, 0, %p94;
	add.s64 	%rd323, %rd319, %rd322;
	add.s32 	%r270, %r258, 3072;
	mul.wide.u32 	%rd324, %r270, 4;
	add.s64 	%rd325, %rd1, %rd324;
	ld.global.u32 	%r271, [%rd325];
	setp.eq.s32 	%p95, %r271, %r3;
	selp.u64 	%rd326, 1, 0, %p95;
	add.s64 	%rd327, %rd323, %rd326;
	add.s32 	%r272, %r258, 3584;
	mul.wide.u32 	%rd328, %r272, 4;
	add.s64 	%rd329, %rd1, %rd328;
	ld.global.u32 	%r273, [%rd329];
	setp.eq.s32 	%p96, %r273, %r3;
	selp.u64 	%rd330, 1, 0, %p96;
	add.s64 	%rd464, %rd327, %rd330;
	add.s32 	%r406, %r406, 4096;
$L__BB43_11:
	setp.eq.s32 	%p97, %r24, 0;
	@%p97 bra 	$L__BB43_17;
	and.b32  	%r27, %r11, 3;
	setp.lt.u32 	%p98, %r24, 4;
	@%p98 bra 	$L__BB43_14;
	add.s32 	%r274, %r406, %r415;
	mul.wide.u32 	%rd332, %r274, 4;
	add.s64 	%rd333, %rd1, %rd332;
	ld.global.u32 	%r275, [%rd333];
	setp.eq.s32 	%p99, %r275, %r3;
	selp.u64 	%rd334, 1, 0, %p99;
	add.s64 	%rd335, %rd464, %rd334;
	add.s32 	%r276, %r274, 512;
	mul.wide.u32 	%rd336, %r276, 4;
	add.s64 	%rd337, %rd1, %rd336;
	ld.global.u32 	%r277, [%rd337];
	setp.eq.s32 	%p100, %r277, %r3;
	selp.u64 	%rd338, 1, 0, %p100;
	add.s64 	%rd339, %rd335, %rd338;
	add.s32 	%r278, %r274, 1024;
	mul.wide.u32 	%rd340, %r278, 4;
	add.s64 	%rd341, %rd1, %rd340;
	ld.global.u32 	%r279, [%rd341];
	setp.eq.s32 	%p101, %r279, %r3;
	selp.u64 	%rd342, 1, 0, %p101;
	add.s64 	%rd343, %rd339, %rd342;
	add.s32 	%r280, %r274, 1536;
	mul.wide.u32 	%rd344, %r280, 4;
	add.s64 	%rd345, %rd1, %rd344;
	ld.global.u32 	%r281, [%rd345];
	setp.eq.s32 	%p102, %r281, %r3;
	selp.u64 	%rd346, 1, 0, %p102;
	add.s64 	%rd464, %rd343, %rd346;
	add.s32 	%r406, %r406, 2048;
$L__BB43_14:
	setp.eq.s32 	%p103, %r27, 0;
	@%p103 bra 	$L__BB43_17;
	add.s32 	%r410, %r406, %r415;
	neg.s32 	%r409, %r27;
$L__BB43_16:
	.pragma "nounroll";
	mul.wide.u32 	%rd347, %r410, 4;
	add.s64 	%rd348, %rd1, %rd347;
	ld.global.u32 	%r282, [%rd348];
	setp.eq.s32 	%p104, %r282, %r3;
	selp.u64 	%rd349, 1, 0, %p104;
	add.s64 	%rd464, %rd464, %rd349;
	add.s32 	%r410, %r410, 512;
	add.s32 	%r409, %r409, 1;
	setp.ne.s32 	%p105, %r409, 0;
	@%p105 bra 	$L__BB43_16;
$L__BB43_17:
	setp.lt.u32 	%p106, %r7, 512;
	@%p106 bra 	$L__BB43_22;
	// begin inline asm
	mov.u32 %r346, %laneid;
	// end inline asm
	mov.b64 	{%r348, %r353}, %rd464;
	mov.b32 	%r354, 1;
	mov.b32 	%r395, 31;
	mov.b32 	%r396, -1;
	// begin inline asm
	shfl.sync.down.b32 %r347, %r348, %r354, %r395, %r396;
	// end inline asm
	// begin inline asm
	shfl.sync.down.b32 %r352, %r353, %r354, %r395, %r396;
	// end inline asm
	mov.b64 	%rd408, {%r347, %r352};
	setp.gt.s32 	%p130, %r346, 30;
	selp.b64 	%rd409, 0, %rd408, %p130;
	add.s64 	%rd410, %rd409, %rd464;
	mov.b64 	{%r358, %r363}, %rd410;
	mov.b32 	%r364, 2;
	// begin inline asm
	shfl.sync.down.b32 %r357, %r358, %r364, %r395, %r396;
	// end inline asm
	// begin inline asm
	shfl.sync.down.b32 %r362, %r363, %r364, %r395, %r396;
	// end inline asm
	mov.b64 	%rd411, {%r357, %r362};
	setp.gt.s32 	%p131, %r346, 29;
	selp.b64 	%rd412, 0, %rd411, %p131;
	add.s64 	%rd413, %rd412, %rd410;
	mov.b64 	{%r368, %r373}, %rd413;
	mov.b32 	%r374, 4;
	// begin inline asm
	shfl.sync.down.b32 %r367, %r368, %r374, %r395, %r396;
	// end inline asm
	// begin inline asm
	shfl.sync.down.b32 %r372, %r373, %r374, %r395, %r396;
	// end inline asm
	mov.b64 	%rd414, {%r367, %r372};
	setp.gt.s32 	%p132, %r346, 27;
	selp.b64 	%rd415, 0, %rd414, %p132;
	add.s64 	%rd416, %rd415, %rd413;
	mov.b64 	{%r378, %r383}, %rd416;
	mov.b32 	%r384, 8;
	// begin inline asm
	shfl.sync.down.b32 %r377, %r378, %r384, %r395, %r396;
	// end inline asm
	// begin inline asm
	shfl.sync.down.b32 %r382, %r383, %r384, %r395, %r396;
	// end inline asm
	mov.b64 	%rd417, {%r377, %r382};
	setp.gt.s32 	%p133, %r346, 23;
	selp.b64 	%rd418, 0, %rd417, %p133;
	add.s64 	%rd419, %rd418, %rd416;
	mov.b64 	{%r388, %r393}, %rd419;
	mov.b32 	%r394, 16;
	// begin inline asm
	shfl.sync.down.b32 %r387, %r388, %r394, %r395, %r396;
	// end inline asm
	// begin inline asm
	shfl.sync.down.b32 %r392, %r393, %r394, %r395, %r396;
	// end inline asm
	mov.b64 	%rd420, {%r387, %r392};
	setp.gt.s32 	%p134, %r346, 15;
	selp.b64 	%rd421, 0, %rd420, %p134;
	add.s64 	%rd475, %rd421, %rd419;
	setp.ne.s32 	%p135, %r346, 0;
	@%p135 bra 	$L__BB43_20;
	shr.u32 	%r397, %r8, 2;
	and.b32  	%r398, %r397, 248;
	mov.u32 	%r399, _ZZN3cub18CUB_300001_SM_10006detail6reduce18DeviceReduceKernelINS2_10policy_hubIljN4cuda3std3__44plusIlEEE10Policy1000EN6thrust24THRUST_300001_SM_1000_NS18transform_iteratorINSD_6detail14equal_to_valueIiEENSF_15normal_iteratorINSD_10device_ptrIiEEEEllEEjS9_lNS7_10__identityEEEvT0_PT3_T1_NS0_13GridEvenShareISR_EET2_T4_E12temp_storage;
	add.s32 	%r400, %r399, %r398;
	st.shared.u64 	[%r400+16], %rd475;
$L__BB43_20:
	bar.sync 	0;
	setp.ne.s32 	%p136, %r8, 0;
	@%p136 bra 	$L__BB43_48;
	ld.shared.u64 	%rd422, [_ZZN3cub18CUB_300001_SM_10006detail6reduce18DeviceReduceKernelINS2_10policy_hubIljN4cuda3std3__44plusIlEEE10Policy1000EN6thrust24THRUST_300001_SM_1000_NS18transform_iteratorINSD_6detail14equal_to_valueIiEENSF_15normal_iteratorINSD_10device_ptrIiEEEEllEEjS9_lNS7_10__identityEEEvT0_PT3_T1_NS0_13GridEvenShareISR_EET2_T4_E12temp_storage+24];
	add.s64 	%rd423, %rd422, %rd475;
	ld.shared.u64 	%rd424, [_ZZN3cub18CUB_300001_SM_10006detail6reduce18DeviceReduceKernelINS2_10policy_hubIljN4cuda3std3__44plusIlEEE10Policy1000EN6thrust24THRUST_300001_SM_1000_NS18transform_iteratorINSD_6detail14equal_to_valueIiEENSF_15normal_iteratorINSD_10device_ptrIiEEEEllEEjS9_lNS7_10__identityEEEvT0_PT3_T1_NS0_13GridEvenShareISR_EET2_T4_E12temp_storage+32];
	add.s64 	%rd425, %rd423, %rd424;
	ld.shared.u64 	%rd426, [_ZZN3cub18CUB_300001_SM_10006detail6reduce18DeviceReduceKernelINS2_10policy_hubIljN4cuda3std3__44plusIlEEE10Policy1000EN6thrust24THRUST_300001_SM_1000_NS18transform_iteratorINSD_6detail14equal_to_valueIiEENSF_15normal_iteratorINSD_10device_ptrIiEEEEllEEjS9_lNS7_10__identityEEEvT0_PT3_T1_NS0_13GridEvenShareISR_EET2_T4_E12temp_storage+40];
	add.s64 	%rd427, %rd425, %rd426;
	ld.shared.u64 	%rd428, [_ZZN3cub18CUB_300001_SM_10006detail6reduce18DeviceReduceKernelINS2_10policy_hubIljN4cuda3std3__44plusIlEEE10Policy1000EN6thrust24THRUST_300001_SM_1000_NS18transform_iteratorINSD_6detail14equal_to_valueIiEENSF_15normal_iteratorINSD_10device_ptrIiEEEEllEEjS9_lNS7_10__identityEEEvT0_PT3_T1_NS0_13GridEvenShareISR_EET2_T4_E12temp_storage+48];
	add.s64 	%rd429, %rd427, %rd428;
	ld.shared.u64 	%rd430, [_ZZN3cub18CUB_300001_SM_10006detail6reduce18DeviceReduceKernelINS2_10policy_hubIljN4cuda3std3__44plusIlEEE10Policy1000EN6thrust24THRUST_300001_SM_1000_NS18transform_iteratorINSD_6detail14equal_to_valueIiEENSF_15normal_iteratorINSD_10device_ptrIiEEEEllEEjS9_lNS7_10__identityEEEvT0_PT3_T1_NS0_13GridEvenShareISR_EET2_T4_E12temp_storage+56];
	add.s64 	%rd431, %rd429, %rd430;
	ld.shared.u64 	%rd432, [_ZZN3cub18CUB_300001_SM_10006detail6reduce18DeviceReduceKernelINS2_10policy_hubIljN4cuda3std3__44plusIlEEE10Policy1000EN6thrust24THRUST_300001_SM_1000_NS18transform_iteratorINSD_6detail14equal_to_valueIiEENSF_15normal_iteratorINSD_10device_ptrIiEEEEllEEjS9_lNS7_10__identityEEEvT0_PT3_T1_NS0_13GridEvenShareISR_EET2_T4_E12temp_storage+64];
	add.s64 	%rd433, %rd431, %rd432;
	ld.shared.u64 	%rd434, [_ZZN3cub18CUB_300001_SM_10006detail6reduce18DeviceReduceKernelINS2_10policy_hubIljN4cuda3std3__44plusIlEEE10Policy1000EN6thrust24THRUST_300001_SM_1000_NS18transform_iteratorINSD_6detail14equal_to_valueIiEENSF_15normal_iteratorINSD_10device_ptrIiEEEEllEEjS9_lNS7_10__identityEEEvT0_PT3_T1_NS0_13GridEvenShareISR_EET2_T4_E12temp_storage+72];
	add.s64 	%rd435, %rd433, %rd434;
	ld.shared.u64 	%rd436, [_ZZN3cub18CUB_300001_SM_10006detail6reduce18DeviceReduceKernelINS2_10policy_hubIljN4cuda3std3__44plusIlEEE10Policy1000EN6thrust24THRUST_300001_SM_1000_NS18transform_iteratorINSD_6detail14equal_to_valueIiEENSF_15normal_iteratorINSD_10device_ptrIiEEEEllEEjS9_lNS7_10__identityEEEvT0_PT3_T1_NS0_13GridEvenShareISR_EET2_T4_E12temp_storage+80];
	add.s64 	%rd437, %rd435, %rd436;
	ld.shared.u64 	%rd438, [_ZZN3cub18CUB_300001_SM_10006detail6reduce18DeviceReduceKernelINS2_10policy_hubIljN4cuda3std3__44plusIlEEE10Policy1000EN6thrust24THRUST_300001_SM_1000_NS18transform_iteratorINSD_6detail14equal_to_valueIiEENSF_15normal_iteratorINSD_10device_ptrIiEEEEllEEjS9_lNS7_10__identityEEEvT0_PT3_T1_NS0_13GridEvenShareISR_EET2_T4_E12temp_storage+88];
	add.s64 	%rd439, %rd437, %rd438;
	ld.shared.u64 	%rd440, [_ZZN3cub18CUB_300001_SM_10006detail6reduce18DeviceReduceKernelINS2_10policy_hubIljN4cuda3std3__44plusIlEEE10Policy1000EN6thrust24THRUST_300001_SM_1000_NS18transform_iteratorINSD_6detail14equal_to_valueIiEENSF_15normal_iteratorINSD_10device_ptrIiEEEEllEEjS9_lNS7_10__identityEEEvT0_PT3_T1_NS0_13GridEvenShareISR_EET2_T4_E12temp_storage+96];
	add.s64 	%rd441, %rd439, %rd440;
	ld.shared.u64 	%rd442, [_ZZN3cub18CUB_300001_SM_10006detail6reduce18DeviceReduceKernelINS2_10policy_hubIljN4cuda3std3__44plusIlEEE10Policy1000EN6thrust24THRUST_300001_SM_1000_NS18transform_iteratorINSD_6detail14equal_to_valueIiEENSF_15normal_iteratorINSD_10device_ptrIiEEEEllEEjS9_lNS7_10__identityEEEvT0_PT3_T1_NS0_13GridEvenShareISR_EET2_T4_E12temp_storage+104];
	add.s64 	%rd443, %rd441, %rd442;
	ld.shared.u64 	%rd444, [_ZZN3cub18CUB_300001_SM_10006detail6reduce18DeviceReduceKernelINS2_10policy_hubIljN4cuda3std3__44plusIlEEE10Policy1000EN6thrust24THRUST_300001_SM_1000_NS18transform_iteratorINSD_6detail14equal_to_valueIiEENSF_15normal_iteratorINSD_10device_ptrIiEEEEllEEjS9_lNS7_10__identityEEEvT0_PT3_T1_NS0_13GridEvenShareISR_EET2_T4_E12temp_storage+112];
	add.s64 	%rd445, %rd443, %rd444;
	ld.shared.u64 	%rd446, [_ZZN3cub18CUB_300001_SM_10006detail6reduce18DeviceReduceKernelINS2_10policy_hubIljN4cuda3std3__44plusIlEEE10Policy1000EN6thrust24THRUST_300001_SM_1000_NS18transform_iteratorINSD_6detail14equal_to_valueIiEENSF_15normal_iteratorINSD_10device_ptrIiEEEEllEEjS9_lNS7_10__identityEEEvT0_PT3_T1_NS0_13GridEvenShareISR_EET2_T4_E12temp_storage+120];
	add.s64 	%rd447, %rd445, %rd446;
	ld.shared.u64 	%rd448, [_ZZN3cub18CUB_300001_SM_10006detail6reduce18DeviceReduceKernelINS2_10policy_hubIljN4cuda3std3__44plusIlEEE10Policy1000EN6thrust24THRUST_300001_SM_1000_NS18transform_iteratorINSD_6detail14equal_to_valueIiEENSF_15normal_iteratorINSD_10device_ptrIiEEEEllEEjS9_lNS7_10__identityEEEvT0_PT3_T1_NS0_13GridEvenShareISR_EET2_T4_E12temp_storage+128];
	add.s64 	%rd449, %rd447, %rd448;
	ld.shared.u64 	%rd450, [_ZZN3cub18CUB_300001_SM_10006detail6reduce18DeviceReduceKernelINS2_10policy_hubIljN4cuda3std3__44plusIlEEE10Policy1000EN6thrust24THRUST_300001_SM_1000_NS18transform_iteratorINSD_6detail14equal_to_valueIiEENSF_15normal_iteratorINSD_10device_ptrIiEEEEllEEjS9_lNS7_10__identityEEEvT0_PT3_T1_NS0_13GridEvenShareISR_EET2_T4_E12temp_storage+136];
	add.s64 	%rd475, %rd449, %rd450;
	bra.uni 	$L__BB43_48;
$L__BB43_22:
	// begin inline asm
	mov.u32 %r283, %laneid;
	// end inline asm
	and.b32  	%r334, %r8, 992;
	add.s32 	%r335, %r334, 32;
	setp.gt.u32 	%p107, %r335, %r7;
	not.b32 	%r336, %r334;
	add.s32 	%r337, %r7, %r336;
	selp.b32 	%r332, %r337, 31, %p107;
	mov.b64 	{%r285, %r290}, %rd464;
	mov.b32 	%r291, 1;
	mov.b32 	%r333, -1;
	// begin inline asm
	shfl.sync.down.b32 %r284, %r285, %r291, %r332, %r333;
	// end inline asm
	// begin inline asm
	shfl.sync.down.b32 %r289, %r290, %r291, %r332, %r333;
	// end inline asm
	mov.b64 	%rd350, {%r284, %r289};
	setp.lt.s32 	%p108, %r283, %r332;
	selp.b64 	%rd351, %rd350, 0, %p108;
	add.s64 	%rd352, %rd351, %rd464;
	mov.b64 	{%r295, %r300}, %rd352;
	mov.b32 	%r301, 2;
	// begin inline asm
	shfl.sync.down.b32 %r294, %r295, %r301, %r332, %r333;
	// end inline asm
	// begin inline asm
	shfl.sync.down.b32 %r299, %r300, %r301, %r332, %r333;
	// end inline asm
	mov.b64 	%rd353, {%r294, %r299};
	add.s32 	%r338, %r283, 2;
	setp.gt.s32 	%p109, %r338, %r332;
	selp.b64 	%rd354, 0, %rd353, %p109;
	add.s64 	%rd355, %rd354, %rd352;
	mov.b64 	{%r305, %r310}, %rd355;
	mov.b32 	%r311, 4;
	// begin inline asm
	shfl.sync.down.b32 %r304, %r305, %r311, %r332, %r333;
	// end inline asm
	// begin inline asm
	shfl.sync.down.b32 %r309, %r310, %r311, %r332, %r333;
	// end inline asm
	mov.b64 	%rd356, {%r304, %r309};
	add.s32 	%r339, %r283, 4;
	setp.gt.s32 	%p110, %r339, %r332;
	selp.b64 	%rd357, 0, %rd356, %p110;
	add.s64 	%rd358, %rd357, %rd355;
	mov.b64 	{%r315, %r320}, %rd358;
	mov.b32 	%r321, 8;
	// begin inline asm
	shfl.sync.down.b32 %r314, %r315, %r321, %r332, %r333;
	// end inline asm
	// begin inline asm
	shfl.sync.down.b32 %r319, %r320, %r321, %r332, %r333;
	// end inline asm
	mov.b64 	%rd359, {%r314, %r319};
	add.s32 	%r340, %r283, 8;
	setp.gt.s32 	%p111, %r340, %r332;
	selp.b64 	%rd360, 0, %rd359, %p111;
	add.s64 	%rd361, %rd360, %rd358;
	mov.b64 	{%r325, %r330}, %rd361;
	mov.b32 	%r331, 16;
	// begin inline asm
	shfl.sync.down.b32 %r324, %r325, %r331, %r332, %r333;
	// end inline asm
	// begin inline asm
	shfl.sync.down.b32 %r329, %r330, %r331, %r332, %r333;
	// end inline asm
	mov.b64 	%rd362, {%r324, %r329};
	add.s32 	%r341, %r283, 16;
	setp.gt.s32 	%p112, %r341, %r332;
	selp.b64 	%rd363, 0, %rd362, %p112;
	add.s64 	%rd475, %rd363, %rd361;
	setp.ne.s32 	%p113, %r283, 0;
	@%p113 bra 	$L__BB43_24;
	shr.u32 	%r342, %r8, 2;
	and.b32  	%r343, %r342, 248;
	mov.u32 	%r344, _ZZN3cub18CUB_300001_SM_10006detail6reduce18DeviceReduceKernelINS2_10policy_hubIljN4cuda3std3__44plusIlEEE10Policy1000EN6thrust24THRUST_300001_SM_1000_NS18transform_iteratorINSD_6detail14equal_to_valueIiEENSF_15normal_iteratorINSD_10device_ptrIiEEEEllEEjS9_lNS7_10__identityEEEvT0_PT3_T1_NS0_13GridEvenShareISR_EET2_T4_E12temp_storage;
	add.s32 	%r345, %r344, %r343;
	st.shared.u64 	[%r345+16], %rd475;
$L__BB43_24:
	bar.sync 	0;
	setp.ne.s32 	%p114, %r8, 0;
	@%p114 bra 	$L__BB43_48;
	setp.gt.u32 	%p115, %r7, 32;
	ld.shared.u64 	%rd364, [_ZZN3cub18CUB_300001_SM_10006detail6reduce18DeviceReduceKernelINS2_10policy_hubIljN4cuda3std3__44plusIlEEE10Policy1000EN6thrust24THRUST_300001_SM_1000_NS18transform_iteratorINSD_6detail14equal_to_valueIiEENSF_15normal_iteratorINSD_10device_ptrIiEEEEllEEjS9_lNS7_10__identityEEEvT0_PT3_T1_NS0_13GridEvenShareISR_EET2_T4_E12temp_storage+24];
	selp.b64 	%rd365, %rd364, 0, %p115;
	add.s64 	%rd366, %rd365, %rd475;
	setp.gt.u32 	%p116, %r7, 64;
	ld.shared.u64 	%rd367, [_ZZN3cub18CUB_300001_SM_10006detail6reduce18DeviceReduceKernelINS2_10policy_hubIljN4cuda3std3__44plusIlEEE10Policy1000EN6thrust24THRUST_300001_SM_1000_NS18transform_iteratorINSD_6detail14equal_to_valueIiEENSF_15normal_iteratorINSD_10device_ptrIiEEEEllEEjS9_lNS7_10__identityEEEvT0_PT3_T1_NS0_13GridEvenShareISR_EET2_T4_E12temp_storage+32];
	selp.b64 	%rd368, %rd367, 0, %p116;
	add.s64 	%rd369, %rd366, %rd368;
	setp.gt.u32 	%p117, %r7, 96;
	ld.shared.u64 	%rd370, [_ZZN3cub18CUB_300001_SM_10006detail6reduce18DeviceReduceKernelINS2_10policy_hubIljN4cuda3std3__44plusIlEEE10Policy1000EN6thrust24THRUST_300001_SM_1000_NS18transform_iteratorINSD_6detail14equal_to_valueIiEENSF_15normal_iteratorINSD_10device_ptrIiEEEEllEEjS9_lNS7_10__identityEEEvT0_PT3_T1_NS0_13GridEvenShareISR_EET2_T4_E12temp_storage+40];
	selp.b64 	%rd371, %rd370, 0, %p117;
	add.s64 	%rd372, %rd369, %rd371;
	setp.gt.u32 	%p118, %r7, 128;
	ld.shared.u64 	%rd373, [_ZZN3cub18CUB_300001_SM_10006detail6reduce18DeviceReduceKernelINS2_10policy_hubIljN4cuda3std3__44plusIlEEE10Policy1000EN6thrust24THRUST_300001_SM_1000_NS18transform_iteratorINSD_6detail14equal_to_valueIiEENSF_15normal_iteratorINSD_10device_ptrIiEEEEllEEjS9_lNS7_10__identityEEEvT0_PT3_T1_NS0_13GridEvenShareISR_EET2_T4_E12temp_storage+48];
	selp.b64 	%rd374, %rd373, 0, %p118;
	add.s64 	%rd375, %rd372, %rd374;
	setp.gt.u32 	%p119, %r7, 160;
	ld.shared.u64 	%rd376, [_ZZN3cub18CUB_300001_SM_10006detail6reduce18DeviceReduceKernelINS2_10policy_hubIljN4cuda3std3__44plusIlEEE10Policy1000EN6thrust24THRUST_300001_SM_1000_NS18transform_iteratorINSD_6detail14equal_to_valueIiEENSF_15normal_iteratorINSD_10device_ptrIiEEEEllEEjS9_lNS7_10__identityEEEvT0_PT3_T1_NS0_13GridEvenShareISR_EET2_T4_E12temp_storage+56];
	selp.b64 	%rd377, %rd376, 0, %p119;
	add.s64 	%rd378, %rd375, %rd377;
	setp.gt.u32 	%p120, %r7, 192;
	ld.shared.u64 	%rd379, [_ZZN3cub18CUB_300001_SM_10006detail6reduce18DeviceReduceKernelINS2_10policy_hubIljN4cuda3std3__44plusIlEEE10Policy1000EN6thrust24THRUST_300001_SM_1000_NS18transform_iteratorINSD_6detail14equal_to_valueIiEENSF_15normal_iteratorINSD_10device_ptrIiEEEEllEEjS9_lNS7_10__identityEEEvT0_PT3_T1_NS0_13GridEvenShareISR_EET2_T4_E12temp_storage+64];
	selp.b64 	%rd380, %rd379, 0, %p120;
	add.s64 	%rd381, %rd378, %rd380;
	setp.gt.u32 	%p121, %r7, 224;
	ld.shared.u64 	%rd382, [_ZZN3cub18CUB_300001_SM_10006detail6reduce18DeviceReduceKernelINS2_10policy_hubIljN4cuda3std3__44plusIlEEE10Policy1000EN6thrust24THRUST_300001_SM_1000_NS18transform_iteratorINSD_6detail14equal_to_valueIiEENSF_15normal_iteratorINSD_10device_ptrIiEEEEllEEjS9_lNS7_10__identityEEEvT0_PT3_T1_NS0_13GridEvenShareISR_EET2_T4_E12temp_storage+72];
	selp.b64 	%rd383, %rd382, 0, %p121;
	add.s64 	%rd384, %rd381, %rd383;
	setp.gt.u32 	%p122, %r7, 256;
	ld.shared.u64 	%rd385, [_ZZN3cub18CUB_300001_SM_10006detail6reduce18DeviceReduceKernelINS2_10policy_hubIljN4cuda3std3__44plusIlEEE10Policy1000EN6thrust24THRUST_300001_SM_1000_NS18transform_iteratorINSD_6detail14equal_to_valueIiEENSF_15normal_iteratorINSD_10device_ptrIiEEEEllEEjS9_lNS7_10__identityEEEvT0_PT3_T1_NS0_13GridEvenShareISR_EET2_T4_E12temp_storage+80];
	selp.b64 	%rd386, %rd385, 0, %p122;
	add.s64 	%rd387, %rd384, %rd386;
	setp.gt.u32 	%p123, %r7, 288;
	ld.shared.u64 	%rd388, [_ZZN3cub18CUB_300001_SM_10006detail6reduce18DeviceReduceKernelINS2_10policy_hubIljN4cuda3std3__44plusIlEEE10Policy1000EN6thrust24THRUST_300001_SM_1000_NS18transform_iteratorINSD_6detail14equal_to_valueIiEENSF_15normal_iteratorINSD_10device_ptrIiEEEEllEEjS9_lNS7_10__identityEEEvT0_PT3_T1_NS0_13GridEvenShareISR_EET2_T4_E12temp_storage+88];
	selp.b64 	%rd389, %rd388, 0, %p123;
	add.s64 	%rd390, %rd387, %rd389;
	setp.gt.u32 	%p124, %r7, 320;
	ld.shared.u64 	%rd391, [_ZZN3cub18CUB_300001_SM_10006detail6reduce18DeviceReduceKernelINS2_10policy_hubIljN4cuda3std3__44plusIlEEE10Policy1000EN6thrust24THRUST_300001_SM_1000_NS18transform_iteratorINSD_6detail14equal_to_valueIiEENSF_15normal_iteratorINSD_10device_ptrIiEEEEllEEjS9_lNS7_10__identityEEEvT0_PT3_T1_NS0_13GridEvenShareISR_EET2_T4_E12temp_storage+96];
	selp.b64 	%rd392, %rd391, 0, %p124;
	add.s64 	%rd393, %rd390, %rd392;
	setp.gt.u32 	%p125, %r7, 352;
	ld.shared.u64 	%rd394, [_ZZN3cub18CUB_300001_SM_10006detail6reduce18DeviceReduceKernelINS2_10policy_hubIljN4cuda3std3__44plusIlEEE10Policy1000EN6thrust24THRUST_300001_SM_1000_NS18transform_iteratorINSD_6detail14equal_to_valueIiEENSF_15normal_iteratorINSD_10device_ptrIiEEEEllEEjS9_lNS7_10__identityEEEvT0_PT3_T1_NS0_13GridEvenShareISR_EET2_T4_E12temp_storage+104];
	selp.b64 	%rd395, %rd394, 0, %p125;
	add.s64 	%rd396, %rd393, %rd395;
	setp.gt.u32 	%p126, %r7, 384;
	ld.shared.u64 	%rd397, [_ZZN3cub18CUB_300001_SM_10006detail6reduce18DeviceReduceKernelINS2_10policy_hubIljN4cuda3std3__44plusIlEEE10Policy1000EN6thrust24THRUST_300001_SM_1000_NS18transform_iteratorINSD_6detail14equal_to_valueIiEENSF_15normal_iteratorINSD_10device_ptrIiEEEEllEEjS9_lNS7_10__identityEEEvT0_PT3_T1_NS0_13GridEvenShareISR_EET2_T4_E12temp_storage+112];
	selp.b64 	%rd398, %rd397, 0, %p126;
	add.s64 	%rd399, %rd396, %rd398;
	setp.gt.u32 	%p127, %r7, 416;
	ld.shared.u64 	%rd400, [_ZZN3cub18CUB_300001_SM_10006detail6reduce18DeviceReduceKernelINS2_10policy_hubIljN4cuda3std3__44plusIlEEE10Policy1000EN6thrust24THRUST_300001_SM_1000_NS18transform_iteratorINSD_6detail14equal_to_valueIiEENSF_15normal_iteratorINSD_10device_ptrIiEEEEllEEjS9_lNS7_10__identityEEEvT0_PT3_T1_NS0_13GridEvenShareISR_EET2_T4_E12temp_storage+120];
	selp.b64 	%rd401, %rd400, 0, %p127;
	add.s64 	%rd402, %rd399, %rd401;
	setp.gt.u32 	%p128, %r7, 448;
	ld.shared.u64 	%rd403, [_ZZN3cub18CUB_300001_SM_10006detail6reduce18DeviceReduceKernelINS2_10policy_hubIljN4cuda3std3__44plusIlEEE10Policy1000EN6thrust24THRUST_300001_SM_1000_NS18transform_iteratorINSD_6detail14equal_to_valueIiEENSF_15normal_iteratorINSD_10device_ptrIiEEEEllEEjS9_lNS7_10__identityEEEvT0_PT3_T1_NS0_13GridEvenShareISR_EET2_T4_E12temp_storage+128];
	selp.b64 	%rd404, %rd403, 0, %p128;
	add.s64 	%rd405, %rd402, %rd404;
	setp.gt.u32 	%p129, %r7, 480;
	ld.shared.u64 	%rd406, [_ZZN3cub18CUB_300001_SM_10006detail6reduce18DeviceReduceKernelINS2_10policy_hubIljN4cuda3std3__44plusIlEEE10Policy1000EN6thrust24THRUST_300001_SM_1000_NS18transform_iteratorINSD_6detail14equal_to_valueIiEENSF_15normal_iteratorINSD_10device_ptrIiEEEEllEEjS9_lNS7_10__identityEEEvT0_PT3_T1_NS0_13GridEvenShareISR_EET2_T4_E12temp_storage+136];
	selp.b64 	%rd407, %rd406, 0, %p129;
	add.s64 	%rd475, %rd405, %rd407;
	bra.uni 	$L__BB43_48;
$L__BB43_26:
	mov.u32 	%r36, %tid.x;
	add.s32 	%r73, %r415, %r36;
	mul.wide.u32 	%rd42, %r73, 4;
	add.s64 	%rd43, %rd1, %rd42;
	ld.global.u32 	%r74, [%rd43];
	setp.eq.s32 	%p2, %r74, %r3;
	selp.u64 	%rd44, 1, 0, %p2;
	ld.global.u32 	%r75, [%rd43+2048];
	setp.eq.s32 	%p3, %r75, %r3;
	selp.u64 	%rd45, 1, 0, %p3;
	ld.global.u32 	%r76, [%rd43+4096];
	setp.eq.s32 	%p4, %r76, %r3;
	selp.u64 	%rd46, 1, 0, %p4;
	ld.global.u32 	%r77, [%rd43+6144];
	setp.eq.s32 	%p5, %r77, %r3;
	selp.u64 	%rd47, 1, 0, %p5;
	ld.global.u32 	%r78, [%rd43+8192];
	setp.eq.s32 	%p6, %r78, %r3;
	selp.u64 	%rd48, 1, 0, %p6;
	ld.global.u32 	%r79, [%rd43+10240];
	setp.eq.s32 	%p7, %r79, %r3;
	selp.u64 	%rd49, 1, 0, %p7;
	ld.global.u32 	%r80, [%rd43+12288];
	setp.eq.s32 	%p8, %r80, %r3;
	selp.u64 	%rd50, 1, 0, %p8;
	add.s64 	%rd51, %rd45, %rd44;
	add.s64 	%rd52, %rd51, %rd46;
	add.s64 	%rd53, %rd52, %rd47;
	add.s64 	%rd54, %rd53, %rd48;
	add.s64 	%rd55, %rd54, %rd49;
	add.s64 	%rd474, %rd55, %rd50;
	setp.lt.u32 	%p9, %r7, %r5;
	@%p9 bra 	$L__BB43_44;
	add.s32 	%r37, %r5, %r415;
	not.b32 	%r82, %r36;
	add.s32 	%r83, %r82, %r1;
	sub.s32 	%r84, %r83, %r5;
	sub.s32 	%r412, %r84, %r415;
	add.s32 	%r85, %r37, %r36;
	add.s32 	%r411, %r85, 4096;
	mov.b32 	%r414, 0;
	cvt.u64.u32 	%rd57, %r36;
	mov.u32 	%r413, %r37;
$L__BB43_28:
	add.s32 	%r415, %r415, %r5;
	add.s32 	%r86, %r1, -3584;
	setp.gt.u32 	%p10, %r415, %r86;
	@%p10 bra 	$L__BB43_30;
	cvt.u64.u32 	%rd56, %r415;
	add.s64 	%rd58, %rd57, %rd56;
	shl.b64 	%rd59, %rd58, 2;
	add.s64 	%rd60, %rd1, %rd59;
	ld.global.u32 	%r87, [%rd60];
	setp.eq.s32 	%p11, %r87, %r3;
	selp.u64 	%rd61, 1, 0, %p11;
	ld.global.u32 	%r88, [%rd60+2048];
	setp.eq.s32 	%p12, %r88, %r3;
	selp.u64 	%rd62, 1, 0, %p12;
	ld.global.u32 	%r89, [%rd60+4096];
	setp.eq.s32 	%p13, %r89, %r3;
	selp.u64 	%rd63, 1, 0, %p13;
	ld.global.u32 	%r90, [%rd60+6144];
	setp.eq.s32 	%p14, %r90, %r3;
	selp.u64 	%rd64, 1, 0, %p14;
	ld.global.u32 	%r91, [%rd60+8192];
	setp.eq.s32 	%p15, %r91, %r3;
	selp.u64 	%rd65, 1, 0, %p15;
	ld.global.u32 	%r92, [%rd60+10240];
	setp.eq.s32 	%p16, %r92, %r3;
	selp.u64 	%rd66, 1, 0, %p16;
	ld.global.u32 	%r93, [%rd60+12288];
	setp.eq.s32 	%p17, %r93, %r3;
	selp.u64 	%rd67, 1, 0, %p17;
	add.s64 	%rd68, %rd474, %rd61;
	add.s64 	%rd69, %rd68, %rd62;
	add.s64 	%rd70, %rd69, %rd63;
	add.s64 	%rd71, %rd70, %rd64;
	add.s64 	%rd72, %rd71, %rd65;
	add.s64 	%rd73, %rd72, %rd66;
	add.s64 	%rd474, %rd73, %rd67;
	sub.s32 	%r94, %r1, %r415;
	setp.lt.u32 	%p18, %r94, %r5;
	add.s32 	%r414, %r414, 1;
	add.s32 	%r413, %r413, %r5;
	sub.s32 	%r412, %r412, %r5;
	add.s32 	%r411, %r411, %r5;
	@%p18 bra 	$L__BB43_44;
	bra.uni 	$L__BB43_28;
$L__BB43_30:
	setp.le.u32 	%p19, %r1, %r415;
	sub.s32 	%r95, %r1, %r415;
	setp.ge.s32 	%p20, %r36, %r95;
	or.pred  	%p21, %p19, %p20;
	@%p21 bra 	$L__BB43_44;
	not.b32 	%r97, %r36;
	add.s32 	%r98, %r1, %r97;
	sub.s32 	%r99, %r98, %r37;
	mul.lo.s32 	%r100, %r2, %r414;
	mad.lo.s32 	%r101, %r100, -3584, %r99;
	shr.u32 	%r102, %r101, 9;
	add.s32 	%r50, %r102, 1;
	and.b32  	%r51, %r50, 15;
	setp.lt.u32 	%p22, %r101, 7680;
	mov.u32 	%r420, %r36;
	@%p22 bra 	$L__BB43_35;
	or.b32  	%r418, %r36, 4096;
	shr.u32 	%r103, %r412, 9;
	add.s32 	%r104, %r103, 1;
	and.b32  	%r105, %r104, 16777200;
	neg.s32 	%r416, %r105;
$L__BB43_33:
	.pragma "nounroll";
	add.s32 	%r106, %r411, -4096;
	mul.wide.u32 	%rd75, %r106, 4;
	add.s64 	%rd76, %rd1, %rd75;
	ld.global.u32 	%r107, [%rd76];
	setp.eq.s32 	%p23, %r107, %r3;
	selp.u64 	%rd77, 1, 0, %p23;
	add.s64 	%rd78, %rd474, %rd77;
	add.s32 	%r108, %r411, -3584;
	mul.wide.u32 	%rd79, %r108, 4;
	add.s64 	%rd80, %rd1, %rd79;
	ld.global.u32 	%r109, [%rd80];
	setp.eq.s32 	%p24, %r109, %r3;
	selp.u64 	%rd81, 1, 0, %p24;
	add.s64 	%rd82, %rd78, %rd81;
	add.s32 	%r110, %r411, -3072;
	mul.wide.u32 	%rd83, %r110, 4;
	add.s64 	%rd84, %rd1, %rd83;
	ld.global.u32 	%r111, [%rd84];
	setp.eq.s32 	%p25, %r111, %r3;
	selp.u64 	%rd85, 1, 0, %p25;
	add.s64 	%rd86, %rd82, %rd85;
	add.s32 	%r112, %r411, -2560;
	mul.wide.u32 	%rd87, %r112, 4;
	add.s64 	%rd88, %rd1, %rd87;
	ld.global.u32 	%r113, [%rd88];
	setp.eq.s32 	%p26, %r113, %r3;
	selp.u64 	%rd89, 1, 0, %p26;
	add.s64 	%rd90, %rd86, %rd89;
	add.s32 	%r114, %r411, -2048;
	mul.wide.u32 	%rd91, %r114, 4;
	add.s64 	%rd92, %rd1, %rd91;
	ld.global.u32 	%r115, [%rd92];
	setp.eq.s32 	%p27, %r115, %r3;
	selp.u64 	%rd93, 1, 0, %p27;
	add.s64 	%rd94, %rd90, %rd93;
	add.s32 	%r116, %r411, -1536;
	mul.wide.u32 	%rd95, %r116, 4;
	add.s64 	%rd96, %rd1, %rd95;
	ld.global.u32 	%r117, [%rd96];
	setp.eq.s32 	%p28, %r117, %r3;
	selp.u64 	%rd97, 1, 0, %p28;
	add.s64 	%rd98, %rd94, %rd97;
	add.s32 	%r118, %r411, -1024;
	mul.wide.u32 	%rd99, %r118, 4;
	add.s64 	%rd100, %rd1, %rd99;
	ld.global.u32 	%r119, [%rd100];
	setp.eq.s32 	%p29, %r119, %r3;
	selp.u64 	%rd101, 1, 0, %p29;
	add.s64 	%rd102, %rd98, %rd101;
	add.s32 	%r120, %r411, 3584;
	add.s32 	%r121, %r411, -512;
	mul.wide.u32 	%rd103, %r121, 4;
	add.s64 	%rd104, %rd1, %rd103;
	ld.global.u32 	%r122, [%rd104];
	setp.eq.s32 	%p30, %r122, %r3;
	selp.u64 	%rd105, 1, 0, %p30;
	add.s64 	%rd106, %rd102, %rd105;
	mul.wide.u32 	%rd107, %r411, 4;
	add.s64 	%rd108, %rd1, %rd107;
	ld.global.u32 	%r123, [%rd108];
	setp.eq.s32 	%p31, %r123, %r3;
	selp.u64 	%rd109, 1, 0, %p31;
	add.s64 	%rd110, %rd106, %rd109;
	add.s32 	%r124, %r411, 512;
	mul.wide.u32 	%rd111, %r124, 4;
	add.s64 	%rd112, %rd1, %rd111;
	ld.global.u32 	%r125, [%rd112];
	setp.eq.s32 	%p32, %r125, %r3;
	selp.u64 	%rd113, 1, 0, %p32;
	add.s64 	%rd114, %rd110, %rd113;
	add.s32 	%r126, %r411, 1024;
	mul.wide.u32 	%rd115, %r126, 4;
	add.s64 	%rd116, %rd1, %rd115;
	ld.global.u32 	%r127, [%rd116];
	setp.eq.s32 	%p33, %r127, %r3;
	selp.u64 	%rd117, 1, 0, %p33;
	add.s64 	%rd118, %rd114, %rd117;
	add.s32 	%r128, %r411, 1536;
	mul.wide.u32 	%rd119, %r128, 4;
	add.s64 	%rd120, %rd1, %rd119;
	ld.global.u32 	%r129, [%rd120];
	setp.eq.s32 	%p34, %r129, %r3;
	selp.u64 	%rd121, 1, 0, %p34;
	add.s64 	%rd122, %rd118, %rd121;
	add.s32 	%r130, %r411, 2048;
	mul.wide.u32 	%rd123, %r130, 4;
	add.s64 	%rd124, %rd1, %rd123;
	ld.global.u32 	%r131, [%rd124];
	setp.eq.s32 	%p35, %r131, %r3;
	selp.u64 	%rd125, 1, 0, %p35;
	add.s64 	%rd126, %rd122, %rd125;
	add.s32 	%r132, %r411, 2560;
	mul.wide.u32 	%rd127, %r132, 4;
	add.s64 	%rd128, %rd1, %rd127;
	ld.global.u32 	%r133, [%rd128];
	setp.eq.s32 	%p36, %r133, %r3;
	selp.u64 	%rd129, 1, 0, %p36;
	add.s64 	%rd130, %rd126, %rd129;
	add.s32 	%r134, %r411, 3072;
	mul.wide.u32 	%rd131, %r134, 4;
	add.s64 	%rd132, %rd1, %rd131;
	ld.global.u32 	%r135, [%rd132];
	setp.eq.s32 	%p37, %r135, %r3;
	selp.u64 	%rd133, 1, 0, %p37;
	add.s64 	%rd134, %rd130, %rd133;
	mul.wide.u32 	%rd135, %r120, 4;
	add.s64 	%rd136, %rd1, %rd135;
	ld.global.u32 	%r136, [%rd136];
	setp.eq.s32 	%p38, %r136, %r3;
	selp.u64 	%rd137, 1, 0, %p38;
	add.s64 	%rd474, %rd134, %rd137;
	add.s32 	%r418, %r418, 8192;
	add.s32 	%r411, %r411, 8192;
	add.s32 	%r416, %r416, 16;
	setp.ne.s32 	%p39, %r416, 0;
	@%p39 bra 	$L__BB43_33;
	add.s32 	%r420, %r418, -4096;
$L__BB43_35:
	setp.eq.s32 	%p40, %r51, 0;
	@%p40 bra 	$L__BB43_44;
	and.b32  	%r62, %r50, 7;
	setp.lt.u32 	%p41, %r51, 8;
	@%p41 bra 	$L__BB43_38;
	add.s32 	%r137, %r420, %r415;
	mul.wide.u32 	%rd139, %r137, 4;
	add.s64 	%rd140, %rd1, %rd139;
	ld.global.u32 	%r138, [%rd140];
	setp.eq.s32 	%p42, %r138, %r3;
	selp.u64 	%rd141, 1, 0, %p42;
	add.s64 	%rd142, %rd474, %rd141;
	add.s32 	%r139, %r137, 512;
	mul.wide.u32 	%rd143, %r139, 4;
	add.s64 	%rd144, %rd1, %rd143;
	ld.global.u32 	%r140, [%rd144];
	setp.eq.s32 	%p43, %r140, %r3;
	selp.u64 	%rd145, 1, 0, %p43;
	add.s64 	%rd146, %rd142, %rd145;
	add.s32 	%r141, %r137, 1024;
	mul.wide.u32 	%rd147, %r141, 4;
	add.s64 	%rd148, %rd1, %rd147;
	ld.global.u32 	%r142, [%rd148];
	setp.eq.s32 	%p44, %r142, %r3;
	selp.u64 	%rd149, 1, 0, %p44;
	add.s64 	%rd150, %rd146, %rd149;
	add.s32 	%r143, %r137, 1536;
	mul.wide.u32 	%rd151, %r143, 4;
	add.s64 	%rd152, %rd1, %rd151;
	ld.global.u32 	%r144, [%rd152];
	setp.eq.s32 	%p45, %r144, %r3;
	selp.u64 	%rd153, 1, 0, %p45;
	add.s64 	%rd154, %rd150, %rd153;
	add.s32 	%r145, %r137, 2048;
	mul.wide.u32 	%rd155, %r145, 4;
	add.s64 	%rd156, %rd1, %rd155;
	ld.global.u32 	%r146, [%rd156];
	setp.eq.s32 	%p46, %r146, %r3;
	selp.u64 	%rd157, 1, 0, %p46;
	add.s64 	%rd158, %rd154, %rd157;
	add.s32 	%r147, %r137, 2560;
	mul.wide.u32 	%rd159, %r147, 4;
	add.s64 	%rd160, %rd1, %rd159;
	ld.global.u32 	%r148, [%rd160];
	setp.eq.s32 	%p47, %r148, %r3;
	selp.u64 	%rd161, 1, 0, %p47;
	add.s64 	%rd162, %rd158, %rd161;
	add.s32 	%r149, %r137, 3072;
	mul.wide.u32 	%rd163, %r149, 4;
	add.s64 	%rd164, %rd1, %rd163;
	ld.global.u32 	%r150, [%rd164];
	setp.eq.s32 	%p48, %r150, %r3;
	selp.u64 	%rd165, 1, 0, %p48;
	add.s64 	%rd166, %rd162, %rd165;
	add.s32 	%r151, %r137, 3584;
	mul.wide.u32 	%rd167, %r151, 4;
	add.s64 	%rd168, %rd1, %rd167;
	ld.global.u32 	%r152, [%rd168];
	setp.eq.s32 	%p49, %r152, %r3;
	selp.u64 	%rd169, 1, 0, %p49;
	add.s64 	%rd474, %rd166, %rd169;
	add.s32 	%r420, %r420, 4096;
$L__BB43_38:
	setp.eq.s32 	%p50, %r62, 0;
	@%p50 bra 	$L__BB43_44;
	setp.lt.u32 	%p51, %r62, 4;
	@%p51 bra 	$L__BB43_41;
	add.s32 	%r153, %r420, %r415;
	mul.wide.u32 	%rd171, %r153, 4;
	add.s64 	%rd172, %rd1, %rd171;
	ld.global.u32 	%r154, [%rd172];
	setp.eq.s32 	%p52, %r154, %r3;
	selp.u64 	%rd173, 1, 0, %p52;
	add.s64 	%rd174, %rd474, %rd173;
	add.s32 	%r155, %r153, 512;
	mul.wide.u32 	%rd175, %r155, 4;
	add.s64 	%rd176, %rd1, %rd175;
	ld.global.u32 	%r156, [%rd176];
	setp.eq.s32 	%p53, %r156, %r3;
	selp.u64 	%rd177, 1, 0, %p53;
	add.s64 	%rd178, %rd174, %rd177;
	add.s32 	%r157, %r153, 1024;
	mul.wide.u32 	%rd179, %r157, 4;
	add.s64 	%rd180, %rd1, %rd179;
	ld.global.u32 	%r158, [%rd180];
	setp.eq.s32 	%p54, %r158, %r3;
	selp.u64 	%rd181, 1, 0, %p54;
	add.s64 	%rd182, %rd178, %rd181;
	add.s32 	%r159, %r153, 1536;
	mul.wide.u32 	%rd183, %r159, 4;
	add.s64 	%rd184, %rd1, %rd183;
	ld.global.u32 	%r160, [%rd184];
	setp.eq.s32 	%p55, %r160, %r3;
	selp.u64 	%rd185, 1, 0, %p55;
	add.s64 	%rd474, %rd182, %rd185;
	add.s32 	%r420, %r420, 2048;
$L__BB43_41:
	and.b32  	%r161, %r50, 3;
	setp.eq.s32 	%p56, %r161, 0;
	@%p56 bra 	$L__BB43_44;
	add.s32 	%r423, %r420, %r413;
	cvt.u16.u32 	%rs1, %r412;
	shr.u16 	%rs2, %rs1, 9;
	add.s16 	%rs3, %rs2, 1;
	cvt.u32.u16 	%r162, %rs3;
	and.b32  	%r163, %r162, 3;
	neg.s32 	%r422, %r163;
$L__BB43_43:
	.pragma "nounroll";
	mul.wide.u32 	%rd186, %r423, 4;
	add.s64 	%rd187, %rd1, %rd186;
	ld.global.u32 	%r164, [%rd187];
	setp.eq.s32 	%p57, %r164, %r3;
	selp.u64 	%rd188, 1, 0, %p57;
	add.s64 	%rd474, %rd474, %rd188;
	add.s32 	%r423, %r423, 512;
	add.s32 	%r422, %r422, 1;
	setp.ne.s32 	%p58, %r422, 0;
	@%p58 bra 	$L__BB43_43;
$L__BB43_44:
	// begin inline asm
	mov.u32 %r165, %laneid;
	// end inline asm
	mov.b64 	{%r167, %r172}, %rd474;
	mov.b32 	%r173, 1;
	mov.b32 	%r214, 31;
	mov.b32 	%r215, -1;
	// begin inline asm
	shfl.sync.down.b32 %r166, %r167, %r173, %r214, %r215;
	// end inline asm
	// begin inline asm
	shfl.sync.down.b32 %r171, %r172, %r173, %r214, %r215;
	// end inline asm
	mov.b64 	%rd189, {%r166, %r171};
	setp.gt.s32 	%p59, %r165, 30;
	selp.b64 	%rd190, 0, %rd189, %p59;
	add.s64 	%rd191, %rd190, %rd474;
	mov.b64 	{%r177, %r182}, %rd191;
	mov.b32 	%r183, 2;
	// begin inline asm
	shfl.sync.down.b32 %r176, %r177, %r183, %r214, %r215;
	// end inline asm
	// begin inline asm
	shfl.sync.down.b32 %r181, %r182, %r183, %r214, %r215;
	// end inline asm
	mov.b64 	%rd192, {%r176, %r181};
	setp.gt.s32 	%p60, %r165, 29;
	selp.b64 	%rd193, 0, %rd192, %p60;
	add.s64 	%rd194, %rd193, %rd191;
	mov.b64 	{%r187, %r192}, %rd194;
	mov.b32 	%r193, 4;
	// begin inline asm
	shfl.sync.down.b32 %r186, %r187, %r193, %r214, %r215;
	// end inline asm
	// begin inline asm
	shfl.sync.down.b32 %r191, %r192, %r193, %r214, %r215;
	// end inline asm
	mov.b64 	%rd195, {%r186, %r191};
	setp.gt.s32 	%p61, %r165, 27;
	selp.b64 	%rd196, 0, %rd195, %p61;
	add.s64 	%rd197, %rd196, %rd194;
	mov.b64 	{%r197, %r202}, %rd197;
	mov.b32 	%r203, 8;
	// begin inline asm
	shfl.sync.down.b32 %r196, %r197, %r203, %r214, %r215;
	// end inline asm
	// begin inline asm
	shfl.sync.down.b32 %r201, %r202, %r203, %r214, %r215;
	// end inline asm
	mov.b64 	%rd198, {%r196, %r201};
	setp.gt.s32 	%p62, %r165, 23;
	selp.b64 	%rd199, 0, %rd198, %p62;
	add.s64 	%rd200, %rd199, %rd197;
	mov.b64 	{%r207, %r212}, %rd200;
	mov.b32 	%r213, 16;
	// begin inline asm
	shfl.sync.down.b32 %r206, %r207, %r213, %r214, %r215;
	// end inline asm
	// begin inline asm
	shfl.sync.down.b32 %r211, %r212, %r213, %r214, %r215;
	// end inline asm
	mov.b64 	%rd201, {%r206, %r211};
	setp.gt.s32 	%p63, %r165, 15;
	selp.b64 	%rd202, 0, %rd201, %p63;
	add.s64 	%rd475, %rd202, %rd200;
	setp.ne.s32 	%p64, %r165, 0;
	@%p64 bra 	$L__BB43_46;
	shr.u32 	%r216, %r36, 2;
	and.b32  	%r217, %r216, 248;
	mov.u32 	%r218, _ZZN3cub18CUB_300001_SM_10006detail6reduce18DeviceReduceKernelINS2_10policy_hubIljN4cuda3std3__44plusIlEEE10Policy1000EN6thrust24THRUST_300001_SM_1000_NS18transform_iteratorINSD_6detail14equal_to_valueIiEENSF_15normal_iteratorINSD_10device_ptrIiEEEEllEEjS9_lNS7_10__identityEEEvT0_PT3_T1_NS0_13GridEvenShareISR_EET2_T4_E12temp_storage;
	add.s32 	%r219, %r218, %r217;
	st.shared.u64 	[%r219+16], %rd475;
$L__BB43_46:
	bar.sync 	0;
	setp.ne.s32 	%p65, %r36, 0;
	@%p65 bra 	$L__BB43_48;
	ld.shared.u64 	%rd203, [_ZZN3cub18CUB_300001_SM_10006detail6reduce18DeviceReduceKernelINS2_10policy_hubIljN4cuda3std3__44plusIlEEE10Policy1000EN6thrust24THRUST_300001_SM_1000_NS18transform_iteratorINSD_6detail14equal_to_valueIiEENSF_15normal_iteratorINSD_10device_ptrIiEEEEllEEjS9_lNS7_10__identityEEEvT0_PT3_T1_NS0_13GridEvenShareISR_EET2_T4_E12temp_storage+24];
	add.s64 	%rd204, %rd203, %rd475;
	ld.shared.u64 	%rd205, [_ZZN3cub18CUB_300001_SM_10006detail6reduce18DeviceReduceKernelINS2_10policy_hubIljN4cuda3std3__44plusIlEEE10Policy1000EN6thrust24THRUST_300001_SM_1000_NS18transform_iteratorINSD_6detail14equal_to_valueIiEENSF_15normal_iteratorINSD_10device_ptrIiEEEEllEEjS9_lNS7_10__identityEEEvT0_PT3_T1_NS0_13GridEvenShareISR_EET2_T4_E12temp_storage+32];
	add.s64 	%rd206, %rd204, %rd205;
	ld.shared.u64 	%rd207, [_ZZN3cub18CUB_300001_SM_10006detail6reduce18DeviceReduceKernelINS2_10policy_hubIljN4cuda3std3__44plusIlEEE10Policy1000EN6thrust24THRUST_300001_SM_1000_NS18transform_iteratorINSD_6detail14equal_to_valueIiEENSF_15normal_iteratorINSD_10device_ptrIiEEEEllEEjS9_lNS7_10__identityEEEvT0_PT3_T1_NS0_13GridEvenShareISR_EET2_T4_E12temp_storage+40];
	add.s64 	%rd208, %rd206, %rd207;
	ld.shared.u64 	%rd209, [_ZZN3cub18CUB_300001_SM_10006detail6reduce18DeviceReduceKernelINS2_10policy_hubIljN4cuda3std3__44plusIlEEE10Policy1000EN6thrust24THRUST_300001_SM_1000_NS18transform_iteratorINSD_6detail14equal_to_valueIiEENSF_15normal_iteratorINSD_10device_ptrIiEEEEllEEjS9_lNS7_10__identityEEEvT0_PT3_T1_NS0_13GridEvenShareISR_EET2_T4_E12temp_storage+48];
	add.s64 	%rd210, %rd208, %rd209;
	ld.shared.u64 	%rd211, [_ZZN3cub18CUB_300001_SM_10006detail6reduce18DeviceReduceKernelINS2_10policy_hubIljN4cuda3std3__44plusIlEEE10Policy1000EN6thrust24THRUST_300001_SM_1000_NS18transform_iteratorINSD_6detail14equal_to_valueIiEENSF_15normal_iteratorINSD_10device_ptrIiEEEEllEEjS9_lNS7_10__identityEEEvT0_PT3_T1_NS0_13GridEvenShareISR_EET2_T4_E12temp_storage+56];
	add.s64 	%rd212, %rd210, %rd211;
	ld.shared.u64 	%rd213, [_ZZN3cub18CUB_300001_SM_10006detail6reduce18DeviceReduceKernelINS2_10policy_hubIljN4cuda3std3__44plusIlEEE10Policy1000EN6thrust24THRUST_300001_SM_1000_NS18transform_iteratorINSD_6detail14equal_to_valueIiEENSF_15normal_iteratorINSD_10device_ptrIiEEEEllEEjS9_lNS7_10__identityEEEvT0_PT3_T1_NS0_13GridEvenShareISR_EET2_T4_E12temp_storage+64];
	add.s64 	%rd214, %rd212, %rd213;
	ld.shared.u64 	%rd215, [_ZZN3cub18CUB_300001_SM_10006detail6reduce18DeviceReduceKernelINS2_10policy_hubIljN4cuda3std3__44plusIlEEE10Policy1000EN6thrust24THRUST_300001_SM_1000_NS18transform_iteratorINSD_6detail14equal_to_valueIiEENSF_15normal_iteratorINSD_10device_ptrIiEEEEllEEjS9_lNS7_10__identityEEEvT0_PT3_T1_NS0_13GridEvenShareISR_EET2_T4_E12temp_storage+72];
	add.s64 	%rd216, %rd214, %rd215;
	ld.shared.u64 	%rd217, [_ZZN3cub18CUB_300001_SM_10006detail6reduce18DeviceReduceKernelINS2_10policy_hubIljN4cuda3std3__44plusIlEEE10Policy1000EN6thrust24THRUST_300001_SM_1000_NS18transform_iteratorINSD_6detail14equal_to_valueIiEENSF_15normal_iteratorINSD_10device_ptrIiEEEEllEEjS9_lNS7_10__identityEEEvT0_PT3_T1_NS0_13GridEvenShareISR_EET2_T4_E12temp_storage+80];
	add.s64 	%rd218, %rd216, %rd217;
	ld.shared.u64 	%rd219, [_ZZN3cub18CUB_300001_SM_10006detail6reduce18DeviceReduceKernelINS2_10policy_hubIljN4cuda3std3__44plusIlEEE10Policy1000EN6thrust24THRUST_300001_SM_1000_NS18transform_iteratorINSD_6detail14equal_to_valueIiEENSF_15normal_iteratorINSD_10device_ptrIiEEEEllEEjS9_lNS7_10__identityEEEvT0_PT3_T1_NS0_13GridEvenShareISR_EET2_T4_E12temp_storage+88];
	add.s64 	%rd220, %rd218, %rd219;
	ld.shared.u64 	%rd221, [_ZZN3cub18CUB_300001_SM_10006detail6reduce18DeviceReduceKernelINS2_10policy_hubIljN4cuda3std3__44plusIlEEE10Policy1000EN6thrust24THRUST_300001_SM_1000_NS18transform_iteratorINSD_6detail14equal_to_valueIiEENSF_15normal_iteratorINSD_10device_ptrIiEEEEllEEjS9_lNS7_10__identityEEEvT0_PT3_T1_NS0_13GridEvenShareISR_EET2_T4_E12temp_storage+96];
	add.s64 	%rd222, %rd220, %rd221;
	ld.shared.u64 	%rd223, [_ZZN3cub18CUB_300001_SM_10006detail6reduce18DeviceReduceKernelINS2_10policy_hubIljN4cuda3std3__44plusIlEEE10Policy1000EN6thrust24THRUST_300001_SM_1000_NS18transform_iteratorINSD_6detail14equal_to_valueIiEENSF_15normal_iteratorINSD_10device_ptrIiEEEEllEEjS9_lNS7_10__identityEEEvT0_PT3_T1_NS0_13GridEvenShareISR_EET2_T4_E12temp_storage+104];
	add.s64 	%rd224, %rd222, %rd223;
	ld.shared.u64 	%rd225, [_ZZN3cub18CUB_300001_SM_10006detail6reduce18DeviceReduceKernelINS2_10policy_hubIljN4cuda3std3__44plusIlEEE10Policy1000EN6thrust24THRUST_300001_SM_1000_NS18transform_iteratorINSD_6detail14equal_to_valueIiEENSF_15normal_iteratorINSD_10device_ptrIiEEEEllEEjS9_lNS7_10__identityEEEvT0_PT3_T1_NS0_13GridEvenShareISR_EET2_T4_E12temp_storage+112];
	add.s64 	%rd226, %rd224, %rd225;
	ld.shared.u64 	%rd227, [_ZZN3cub18CUB_300001_SM_10006detail6reduce18DeviceReduceKernelINS2_10policy_hubIljN4cuda3std3__44plusIlEEE10Policy1000EN6thrust24THRUST_300001_SM_1000_NS18transform_iteratorINSD_6detail14equal_to_valueIiEENSF_15normal_iteratorINSD_10device_ptrIiEEEEllEEjS9_lNS7_10__identityEEEvT0_PT3_T1_NS0_13GridEvenShareISR_EET2_T4_E12temp_storage+120];
	add.s64 	%rd228, %rd226, %rd227;
	ld.shared.u64 	%rd229, [_ZZN3cub18CUB_300001_SM_10006detail6reduce18DeviceReduceKernelINS2_10policy_hubIljN4cuda3std3__44plusIlEEE10Policy1000EN6thrust24THRUST_300001_SM_1000_NS18transform_iteratorINSD_6detail14equal_to_valueIiEENSF_15normal_iteratorINSD_10device_ptrIiEEEEllEEjS9_lNS7_10__identityEEEvT0_PT3_T1_NS0_13GridEvenShareISR_EET2_T4_E12temp_storage+128];
	add.s64 	%rd230, %rd228, %rd229;
	ld.shared.u64 	%rd231, [_ZZN3cub18CUB_300001_SM_10006detail6reduce18DeviceReduceKernelINS2_10policy_hubIljN4cuda3std3__44plusIlEEE10Policy1000EN6thrust24THRUST_300001_SM_1000_NS18transform_iteratorINSD_6detail14equal_to_valueIiEENSF_15normal_iteratorINSD_10device_ptrIiEEEEllEEjS9_lNS7_10__identityEEEvT0_PT3_T1_NS0_13GridEvenShareISR_EET2_T4_E12temp_storage+136];
	add.s64 	%rd475, %rd230, %rd231;
$L__BB43_48:
	mov.u32 	%r401, %tid.x;
	setp.ne.s32 	%p137, %r401, 0;
	@%p137 bra 	$L__BB43_50;
	ld.param.u64 	%rd454, [_ZN3cub18CUB_300001_SM_10006detail6reduce18DeviceReduceKernelINS2_10policy_hubIljN4cuda3std3__44plusIlEEE10Policy1000EN6thrust24THRUST_300001_SM_1000_NS18transform_iteratorINSD_6detail14equal_to_valueIiEENSF_15normal_iteratorINSD_10device_ptrIiEEEEllEEjS9_lNS7_10__identityEEEvT0_PT3_T1_NS0_13GridEvenShareISR_EET2_T4__param_1];
	cvta.to.global.u64 	%rd451, %rd454;
	mul.wide.u32 	%rd452, %r4, 8;
	add.s64 	%rd453, %rd451, %rd452;
	st.global.u64 	[%rd453], %rd475;
$L__BB43_50:
	ret;

}
	// .globl	_ZN3cub18CUB_300001_SM_10006detail6reduce28DeviceReduceSingleTileKernelINS2_10policy_hubIljN4cuda3std3__44plusIlEEE10Policy1000EPlSC_iS9_llNS7_10__identityEEEvT0_T1_T2_T3_T4_T6_
.visible .entry _ZN3cub18CUB_300001_SM_10006detail6reduce28DeviceReduceSingleTileKernelINS2_10policy_hubIljN4cuda3std3__44plusIlEEE10Policy1000EPlSC_iS9_llNS7_10__identityEEEvT0_T1_T2_T3_T4_T6_(
	.param .u64 .ptr .align 1 _ZN3cub18CUB_300001_SM_10006detail6reduce28DeviceReduceSingleTileKernelINS2_10policy_hubIljN4cuda3std3__44plusIlEEE10Policy1000EPlSC_iS9_llNS7_10__identityEEEvT0_T1_T2_T3_T4_T6__param_0,
	.param .u64 .ptr .align 1 _ZN3cub18CUB_300001_SM_10006detail6reduce28DeviceReduceSingleTileKernelINS2_10policy_hubIljN4cuda3std3__44plusIlEEE10Policy1000EPlSC_iS9_llNS7_10__identityEEEvT0_T1_T2_T3_T4_T6__param_1,
	.param .u32 _ZN3cub18CUB_300001_SM_10006detail6reduce28DeviceReduceSingleTileKernelINS2_10policy_hubIljN4cuda3std3__44plusIlEEE10Policy1000EPlSC_iS9_llNS7_10__identityEEEvT0_T1_T2_T3_T4_T6__param_2,
	.param .align 1 .b8 _ZN3cub18CUB_300001_SM_10006detail6reduce28DeviceReduceSingleTileKernelINS2_10policy_hubIljN4cuda3std3__44plusIlEEE10Policy1000EPlSC_iS9_llNS7_10__identityEEEvT0_T1_T2_T3_T4_T6__param_3[1],
	.param .u64 _ZN3cub18CUB_300001_SM_10006detail6reduce28DeviceReduceSingleTileKernelINS2_10policy_hubIljN4cuda3std3__44plusIlEEE10Policy1000EPlSC_iS9_llNS7_10__identityEEEvT0_T1_T2_T3_T4_T6__param_4,
	.param .align 1 .b8 _ZN3cub18CUB_300001_SM_10006detail6reduce28DeviceReduceSingleTileKernelINS2_10policy_hubIljN4cuda3std3__44plusIlEEE10Policy1000EPlSC_iS9_llNS7_10__identityEEEvT0_T1_T2_T3_T4_T6__param_5[1]
)
.maxntid 512
.minnctapersm 1
{
	.reg .pred 	%p<58>;
	.reg .b32 	%r<238>;
	.reg .b64 	%rd<281>;
	// demoted variable
	.shared .align 8 .b8 _ZZN3cub18CUB_300001_SM_10006detail6reduce28DeviceReduceSingleTileKernelINS2_10policy_hubIljN4cuda3std3__44plusIlEEE10Policy1000EPlSC_iS9_llNS7_10__identityEEEvT0_T1_T2_T3_T4_T6_E12temp_storage[152];
	ld.param.u64 	%rd35, [_ZN3cub18CUB_300001_SM_10006detail6reduce28DeviceReduceSingleTileKernelINS2_10policy_hubIljN4cuda3std3__44plusIlEEE10Policy1000EPlSC_iS9_llNS7_10__identityEEEvT0_T1_T2_T3_T4_T6__param_0];
	ld.param.u64 	%rd37, [_ZN3cub18CUB_300001_SM_10006detail6reduce28DeviceReduceSingleTileKernelINS2_10policy_hubIljN4cuda3std3__44plusIlEEE10Policy1000EPlSC_iS9_llNS7_10__identityEEEvT0_T1_T2_T3_T4_T6__param_1];
	ld.param.u32 	%r34, [_ZN3cub18CUB_300001_SM_10006detail6reduce28DeviceReduceSingleTileKernelINS2_10policy_hubIljN4cuda3std3__44plusIlEEE10Policy1000EPlSC_iS9_llNS7_10__identityEEEvT0_T1_T2_T3_T4_T6__param_2];
	ld.param.u64 	%rd36, [_ZN3cub18CUB_300001_SM_10006detail6reduce28DeviceReduceSingleTileKernelINS2_10policy_hubIljN4cuda3std3__44plusIlEEE10Policy1000EPlSC_iS9_llNS7_10__identityEEEvT0_T1_T2_T3_T4_T6__param_4];
	cvta.to.global.u64 	%rd1, %rd37;
	setp.ne.s32 	%p1, %r34, 0;
	@%p1 bra 	$L__BB44_3;
	mov.u32 	%r224, %tid.x;
	setp.ne.s32 	%p57, %r224, 0;
	@%p57 bra 	$L__BB44_39;
	st.global.u64 	[%rd1], %rd36;
	bra.uni 	$L__BB44_39;
$L__BB44_3:
	setp.gt.s32 	%p2, %r34, 3583;
	@%p2 bra 	$L__BB44_21;
	mov.u32 	%r1, %tid.x;
	setp.ge.s32 	%p19, %r1, %r34;
	mov.b64 	%rd271, 0;
	mov.u32 	%r228, %r1;
	@%p19 bra 	$L__BB44_6;
	mul.wide.u32 	%rd146, %r1, 8;
	add.s64 	%rd145, %rd35, %rd146;
	// begin inline asm
	ld.global.nc.u64 %rd271, [%rd145];
	// end inline asm
	add.s32 	%r228, %r1, 512;
$L__BB44_6:
	setp.ge.s32 	%p20, %r228, %r34;
	@%p20 bra 	$L__BB44_12;
	not.b32 	%r100, %r228;
	add.s32 	%r4, %r34, %r100;
	and.b32  	%r101, %r4, 1536;
	setp.eq.s32 	%p21, %r101, 1536;
	@%p21 bra 	$L__BB44_10;
	mul.wide.u32 	%rd148, %r228, 8;
	add.s64 	%rd266, %rd35, %rd148;
	shr.u32 	%r102, %r4, 9;
	add.s32 	%r103, %r102, 1;
	and.b32  	%r104, %r103, 3;
	neg.s32 	%r226, %r104;
$L__BB44_9:
	.pragma "nounroll";
	// begin inline asm
	ld.global.nc.u64 %rd149, [%rd266];
	// end inline asm
	add.s64 	%rd271, %rd149, %rd271;
	add.s32 	%r228, %r228, 512;
	add.s64 	%rd266, %rd266, 4096;
	add.s32 	%r226, %r226, 1;
	setp.ne.s32 	%p22, %r226, 0;
	@%p22 bra 	$L__BB44_9;
$L__BB44_10:
	setp.lt.u32 	%p23, %r4, 1536;
	@%p23 bra 	$L__BB44_12;
$L__BB44_11:
	mul.wide.s32 	%rd159, %r228, 8;
	add.s64 	%rd152, %rd35, %rd159;
	// begin inline asm
	ld.global.nc.u64 %rd151, [%rd152];
	// end inline asm
	add.s64 	%rd160, %rd151, %rd271;
	add.s64 	%rd154, %rd152, 4096;
	// begin inline asm
	ld.global.nc.u64 %rd153, [%rd154];
	// end inline asm
	add.s64 	%rd161, %rd153, %rd160;
	add.s64 	%rd156, %rd152, 8192;
	// begin inline asm
	ld.global.nc.u64 %rd155, [%rd156];
	// end inline asm
	add.s64 	%rd162, %rd155, %rd161;
	add.s64 	%rd158, %rd152, 12288;
	// begin inline asm
	ld.global.nc.u64 %rd157, [%rd158];
	// end inline asm
	add.s64 	%rd271, %rd157, %rd162;
	add.s32 	%r228, %r228, 2048;
	setp.lt.s32 	%p24, %r228, %r34;
	@%p24 bra 	$L__BB44_11;
$L__BB44_12:
	setp.lt.s32 	%p25, %r34, 512;
	@%p25 bra 	$L__BB44_17;
	// begin inline asm
	mov.u32 %r168, %laneid;
	// end inline asm
	mov.b64 	{%r170, %r175}, %rd271;
	mov.b32 	%r176, 1;
	mov.b32 	%r217, 31;
	mov.b32 	%r218, -1;
	// begin inline asm
	shfl.sync.down.b32 %r169, %r170, %r176, %r217, %r218;
	// end inline asm
	// begin inline asm
	shfl.sync.down.b32 %r174, %r175, %r176, %r217, %r218;
	// end inline asm
	mov.b64 	%rd221, {%r169, %r174};
	setp.gt.s32 	%p49, %r168, 30;
	selp.b64 	%rd222, 0, %rd221, %p49;
	add.s64 	%rd223, %rd222, %rd271;
	mov.b64 	{%r180, %r185}, %rd223;
	mov.b32 	%r186, 2;
	// begin inline asm
	shfl.sync.down.b32 %r179, %r180, %r186, %r217, %r218;
	// end inline asm
	// begin inline asm
	shfl.sync.down.b32 %r184, %r185, %r186, %r217, %r218;
	// end inline asm
	mov.b64 	%rd224, {%r179, %r184};
	setp.gt.s32 	%p50, %r168, 29;
	selp.b64 	%rd225, 0, %rd224, %p50;
	add.s64 	%rd226, %rd225, %rd223;
	mov.b64 	{%r190, %r195}, %rd226;
	mov.b32 	%r196, 4;
	// begin inline asm
	shfl.sync.down.b32 %r189, %r190, %r196, %r217, %r218;
	// end inline asm
	// begin inline asm
	shfl.sync.down.b32 %r194, %r195, %r196, %r217, %r218;
	// end inline asm
	mov.b64 	%rd227, {%r189, %r194};
	setp.gt.s32 	%p51, %r168, 27;
	selp.b64 	%rd228, 0, %rd227, %p51;
	add.s64 	%rd229, %rd228, %rd226;
	mov.b64 	{%r200, %r205}, %rd229;
	mov.b32 	%r206, 8;
	// begin inline asm
	shfl.sync.down.b32 %r199, %r200, %r206, %r217, %r218;
	// end inline asm
	// begin inline asm
	shfl.sync.down.b32 %r204, %r205, %r206, %r217, %r218;
	// end inline asm
	mov.b64 	%rd230, {%r199, %r204};
	setp.gt.s32 	%p52, %r168, 23;
	selp.b64 	%rd231, 0, %rd230, %p52;
	add.s64 	%rd232, %rd231, %rd229;
	mov.b64 	{%r210, %r215}, %rd232;
	mov.b32 	%r216, 16;
	// begin inline asm
	shfl.sync.down.b32 %r209, %r210, %r216, %r217, %r218;
	// end inline asm
	// begin inline asm
	shfl.sync.down.b32 %r214, %r215, %r216, %r217, %r218;
	// end inline asm
	mov.b64 	%rd233, {%r209, %r214};
	setp.gt.s32 	%p53, %r168, 15;
	selp.b64 	%rd234, 0, %rd233, %p53;
	add.s64 	%rd280, %rd234, %rd232;
	setp.ne.s32 	%p54, %r168, 0;
	@%p54 bra 	$L__BB44_15;
	shr.u32 	%r219, %r1, 2;
	and.b32  	%r220, %r219, 248;
	mov.u32 	%r221, _ZZN3cub18CUB_300001_SM_10006detail6reduce28DeviceReduceSingleTileKernelINS2_10policy_hubIljN4cuda3std3__44plusIlEEE10Policy1000EPlSC_iS9_llNS7_10__identityEEEvT0_T1_T2_T3_T4_T6_E12temp_storage;
	add.s32 	%r222, %r221, %r220;
	st.shared.u64 	[%r222+16], %rd280;
$L__BB44_15:
	bar.sync 	0;
	setp.ne.s32 	%p55, %r1, 0;
	@%p55 bra 	$L__BB44_37;
	ld.shared.u64 	%rd235, [_ZZN3cub18CUB_300001_SM_10006detail6reduce28DeviceReduceSingleTileKernelINS2_10policy_hubIljN4cuda3std3__44plusIlEEE10Policy1000EPlSC_iS9_llNS7_10__identityEEEvT0_T1_T2_T3_T4_T6_E12temp_storage+24];
	add.s64 	%rd236, %rd235, %rd280;
	ld.shared.u64 	%rd237, [_ZZN3cub18CUB_300001_SM_10006detail6reduce28DeviceReduceSingleTileKernelINS2_10policy_hubIljN4cuda3std3__44plusIlEEE10Policy1000EPlSC_iS9_llNS7_10__identityEEEvT0_T1_T2_T3_T4_T6_E12temp_storage+32];
	add.s64 	%rd238, %rd236, %rd237;
	ld.shared.u64 	%rd239, [_ZZN3cub18CUB_300001_SM_10006detail6reduce28DeviceReduceSingleTileKernelINS2_10policy_hubIljN4cuda3std3__44plusIlEEE10Policy1000EPlSC_iS9_llNS7_10__identityEEEvT0_T1_T2_T3_T4_T6_E12temp_storage+40];
	add.s64 	%rd240, %rd238, %rd239;
	ld.shared.u64 	%rd241, [_ZZN3cub18CUB_300001_SM_10006detail6reduce28DeviceReduceSingleTileKernelINS2_10policy_hubIljN4cuda3std3__44plusIlEEE10Policy1000EPlSC_iS9_llNS7_10__identityEEEvT0_T1_T2_T3_T4_T6_E12temp_storage+48];
	add.s64 	%rd242, %rd240, %rd241;
	ld.shared.u64 	%rd243, [_ZZN3cub18CUB_300001_SM_10006detail6reduce28DeviceReduceSingleTileKernelINS2_10policy_hubIljN4cuda3std3__44plusIlEEE10Policy1000EPlSC_iS9_llNS7_10__identityEEEvT0_T1_T2_T3_T4_T6_E12temp_storage+56];
	add.s64 	%rd244, %rd242, %rd243;
	ld.shared.u64 	%rd245, [_ZZN3cub18CUB_300001_SM_10006detail6reduce28DeviceReduceSingleTileKernelINS2_10policy_hubIljN4cuda3std3__44plusIlEEE10Policy1000EPlSC_iS9_llNS7_10__identityEEEvT0_T1_T2_T3_T4_T6_E12temp_storage+64];
	add.s64 	%rd246, %rd244, %rd245;
	ld.shared.u64 	%rd247, [_ZZN3cub18CUB_300001_SM_10006detail6reduce28DeviceReduceSingleTileKernelINS2_10policy_hubIljN4cuda3std3__44plusIlEEE10Policy1000EPlSC_iS9_llNS7_10__identityEEEvT0_T1_T2_T3_T4_T6_E12temp_storage+72];
	add.s64 	%rd248, %rd246, %rd247;
	ld.shared.u64 	%rd249, [_ZZN3cub18CUB_300001_SM_10006detail6reduce28DeviceReduceSingleTileKernelINS2_10policy_hubIljN4cuda3std3__44plusIlEEE10Policy1000EPlSC_iS9_llNS7_10__identityEEEvT0_T1_T2_T3_T4_T6_E12temp_storage+80];
	add.s64 	%rd250, %rd248, %rd249;
	ld.shared.u64 	%rd251, [_ZZN3cub18CUB_300001_SM_10006detail6reduce28DeviceReduceSingleTileKernelINS2_10policy_hubIljN4cuda3std3__44plusIlEEE10Policy1000EPlSC_iS9_llNS7_10__identityEEEvT0_T1_T2_T3_T4_T6_E12temp_storage+88];
	add.s64 	%rd252, %rd250, %rd251;
	ld.shared.u64 	%rd253, [_ZZN3cub18CUB_300001_SM_10006detail6reduce28DeviceReduceSingleTileKernelINS2_10policy_hubIljN4cuda3std3__44plusIlEEE10Policy1000EPlSC_iS9_llNS7_10__identityEEEvT0_T1_T2_T3_T4_T6_E12temp_storage+96];
	add.s64 	%rd254, %rd252, %rd253;
	ld.shared.u64 	%rd255, [_ZZN3cub18CUB_300001_SM_10006detail6reduce28DeviceReduceSingleTileKernelINS2_10policy_hubIljN4cuda3std3__44plusIlEEE10Policy1000EPlSC_iS9_llNS7_10__identityEEEvT0_T1_T2_T3_T4_T6_E12temp_storage+104];
	add.s64 	%rd256, %rd254, %rd255;
	ld.shared.u64 	%rd257, [_ZZN3cub18CUB_300001_SM_10006detail6reduce28DeviceReduceSingleTileKernelINS2_10policy_hubIljN4cuda3std3__44plusIlEEE10Policy1000EPlSC_iS9_llNS7_10__identityEEEvT0_T1_T2_T3_T4_T6_E12temp_storage+112];
	add.s64 	%rd258, %rd256, %rd257;
	ld.shared.u64 	%rd259, [_ZZN3cub18CUB_300001_SM_10006detail6reduce28DeviceReduceSingleTileKernelINS2_10policy_hubIljN4cuda3std3__44plusIlEEE10Policy1000EPlSC_iS9_llNS7_10__identityEEEvT0_T1_T2_T3_T4_T6_E12temp_storage+120];
	add.s64 	%rd260, %rd258, %rd259;
	ld.shared.u64 	%rd261, [_ZZN3cub18CUB_300001_SM_10006detail6reduce28DeviceReduceSingleTileKernelINS2_10policy_hubIljN4cuda3std3__44plusIlEEE10Policy1000EPlSC_iS9_llNS7_10__identityEEEvT0_T1_T2_T3_T4_T6_E12temp_storage+128];
	add.s64 	%rd262, %rd260, %rd261;
	ld.shared.u64 	%rd263, [_ZZN3cub18CUB_300001_SM_10006detail6reduce28DeviceReduceSingleTileKernelINS2_10policy_hubIljN4cuda3std3__44plusIlEEE10Policy1000EPlSC_iS9_llNS7_10__identityEEEvT0_T1_T2_T3_T4_T6_E12temp_storage+136];
	add.s64 	%rd280, %rd262, %rd263;
	bra.uni 	$L__BB44_37;
$L__BB44_17:
	// begin inline asm
	mov.u32 %r105, %laneid;
	// end inline asm
	and.b32  	%r156, %r1, 992;
	add.s32 	%r157, %r156, 32;
	setp.gt.s32 	%p26, %r157, %r34;
	not.b32 	%r158, %r156;
	add.s32 	%r159, %r34, %r158;
	selp.b32 	%r154, %r159, 31, %p26;
	mov.b64 	{%r107, %r112}, %rd271;
	mov.b32 	%r113, 1;
	mov.b32 	%r155, -1;
	// begin inline asm
	shfl.sync.down.b32 %r106, %r107, %r113, %r154, %r155;
	// end inline asm
	// begin inline asm
	shfl.sync.down.b32 %r111, %r112, %r113, %r154, %r155;
	// end inline asm
	mov.b64 	%rd163, {%r106, %r111};
	setp.lt.s32 	%p27, %r105, %r154;
	selp.b64 	%rd164, %rd163, 0, %p27;
	add.s64 	%rd165, %rd164, %rd271;
	mov.b64 	{%r117, %r122}, %rd165;
	mov.b32 	%r123, 2;
	// begin inline asm
	shfl.sync.down.b32 %r116, %r117, %r123, %r154, %r155;
	// end inline asm
	// begin inline asm
	shfl.sync.down.b32 %r121, %r122, %r123, %r154, %r155;
	// end inline asm
	mov.b64 	%rd166, {%r116, %r121};
	add.s32 	%r160, %r105, 2;
	setp.gt.s32 	%p28, %r160, %r154;
	selp.b64 	%rd167, 0, %rd166, %p28;
	add.s64 	%rd168, %rd167, %rd165;
	mov.b64 	{%r127, %r132}, %rd168;
	mov.b32 	%r133, 4;
	// begin inline asm
	shfl.sync.down.b32 %r126, %r127, %r133, %r154, %r155;
	// end inline asm
	// begin inline asm
	shfl.sync.down.b32 %r131, %r132, %r133, %r154, %r155;
	// end inline asm
	mov.b64 	%rd169, {%r126, %r131};
	add.s32 	%r161, %r105, 4;
	setp.gt.s32 	%p29, %r161, %r154;
	selp.b64 	%rd170, 0, %rd169, %p29;
	add.s64 	%rd171, %rd170, %rd168;
	mov.b64 	{%r137, %r142}, %rd171;
	mov.b32 	%r143, 8;
	// begin inline asm
	shfl.sync.down.b32 %r136, %r137, %r143, %r154, %r155;
	// end inline asm
	// begin inline asm
	shfl.sync.down.b32 %r141, %r142, %r143, %r154, %r155;
	// end inline asm
	mov.b64 	%rd172, {%r136, %r141};
	add.s32 	%r162, %r105, 8;
	setp.gt.s32 	%p30, %r162, %r154;
	selp.b64 	%rd173, 0, %rd172, %p30;
	add.s64 	%rd174, %rd173, %rd171;
	mov.b64 	{%r147, %r152}, %rd174;
	mov.b32 	%r153, 16;
	// begin inline asm
	shfl.sync.down.b32 %r146, %r147, %r153, %r154, %r155;
	// end inline asm
	// begin inline asm
	shfl.sync.down.b32 %r151, %r152, %r153, %r154, %r155;
	// end inline asm
	mov.b64 	%rd175, {%r146, %r151};
	add.s32 	%r163, %r105, 16;
	setp.gt.s32 	%p31, %r163, %r154;
	selp.b64 	%rd176, 0, %rd175, %p31;
	add.s64 	%rd280, %rd176, %rd174;
	setp.ne.s32 	%p32, %r105, 0;
	@%p32 bra 	$L__BB44_19;
	shr.u32 	%r164, %r1, 2;
	and.b32  	%r165, %r164, 248;
	mov.u32 	%r166, _ZZN3cub18CUB_300001_SM_10006detail6reduce28DeviceReduceSingleTileKernelINS2_10policy_hubIljN4cuda3std3__44plusIlEEE10Policy1000EPlSC_iS9_llNS7_10__identityEEEvT0_T1_T2_T3_T4_T6_E12temp_storage;
	add.s32 	%r167, %r166, %r165;
	st.shared.u64 	[%r167+16], %rd280;
$L__BB44_19:
	bar.sync 	0;
	setp.ne.s32 	%p33, %r1, 0;
	@%p33 bra 	$L__BB44_37;
	setp.gt.s32 	%p34, %r34, 32;
	ld.shared.u64 	%rd177, [_ZZN3cub18CUB_300001_SM_10006detail6reduce28DeviceReduceSingleTileKernelINS2_10policy_hubIljN4cuda3std3__44plusIlEEE10Policy1000EPlSC_iS9_llNS7_10__identityEEEvT0_T1_T2_T3_T4_T6_E12temp_storage+24];
	selp.b64 	%rd178, %rd177, 0, %p34;
	add.s64 	%rd179, %rd178, %rd280;
	setp.gt.s32 	%p35, %r34, 64;
	ld.shared.u64 	%rd180, [_ZZN3cub18CUB_300001_SM_10006detail6reduce28DeviceReduceSingleTileKernelINS2_10policy_hubIljN4cuda3std3__44plusIlEEE10Policy1000EPlSC_iS9_llNS7_10__identityEEEvT0_T1_T2_T3_T4_T6_E12temp_storage+32];
	selp.b64 	%rd181, %rd180, 0, %p35;
	add.s64 	%rd182, %rd179, %rd181;
	setp.gt.s32 	%p36, %r34, 96;
	ld.shared.u64 	%rd183, [_ZZN3cub18CUB_300001_SM_10006detail6reduce28DeviceReduceSingleTileKernelINS2_10policy_hubIljN4cuda3std3__44plusIlEEE10Policy1000EPlSC_iS9_llNS7_10__identityEEEvT0_T1_T2_T3_T4_T6_E12temp_storage+40];
	selp.b64 	%rd184, %rd183, 0, %p36;
	add.s64 	%rd185, %rd182, %rd184;
	setp.gt.s32 	%p37, %r34, 128;
	ld.shared.u64 	%rd186, [_ZZN3cub18CUB_300001_SM_10006detail6reduce28DeviceReduceSingleTileKernelINS2_10policy_hubIljN4cuda3std3__44plusIlEEE10Policy1000EPlSC_iS9_llNS7_10__identityEEEvT0_T1_T2_T3_T4_T6_E12temp_storage+48];
	selp.b64 	%rd187, %rd186, 0, %p37;
	add.s64 	%rd188, %rd185, %rd187;
	setp.gt.s32 	%p38, %r34, 160;
	ld.shared.u64 	%rd189, [_ZZN3cub18CUB_300001_SM_10006detail6reduce28DeviceReduceSingleTileKernelINS2_10policy_hubIljN4cuda3std3__44plusIlEEE10Policy1000EPlSC_iS9_llNS7_10__identityEEEvT0_T1_T2_T3_T4_T6_E12temp_storage+56];
	selp.b64 	%rd190, %rd189, 0, %p38;
	add.s64 	%rd191, %rd188, %rd190;
	setp.gt.s32 	%p39, %r34, 192;
	ld.shared.u64 	%rd192, [_ZZN3cub18CUB_300001_SM_10006detail6reduce28DeviceReduceSingleTileKernelINS2_10policy_hubIljN4cuda3std3__44plusIlEEE10Policy1000EPlSC_iS9_llNS7_10__identityEEEvT0_T1_T2_T3_T4_T6_E12temp_storage+64];
	selp.b64 	%rd193, %rd192, 0, %p39;
	add.s64 	%rd194, %rd191, %rd193;
	setp.gt.s32 	%p40, %r34, 224;
	ld.shared.u64 	%rd195, [_ZZN3cub18CUB_300001_SM_10006detail6reduce28DeviceReduceSingleTileKernelINS2_10policy_hubIljN4cuda3std3__44plusIlEEE10Policy1000EPlSC_iS9_llNS7_10__identityEEEvT0_T1_T2_T3_T4_T6_E12temp_storage+72];
	selp.b64 	%rd196, %rd195, 0, %p40;
	add.s64 	%rd197, %rd194, %rd196;
	setp.gt.s32 	%p41, %r34, 256;
	ld.shared.u64 	%rd198, [_ZZN3cub18CUB_300001_SM_10006detail6reduce28DeviceReduceSingleTileKernelINS2_10policy_hubIljN4cuda3std3__44plusIlEEE10Policy1000EPlSC_iS9_llNS7_10__identityEEEvT0_T1_T2_T3_T4_T6_E12temp_storage+80];
	selp.b64 	%rd199, %rd198, 0, %p41;
	add.s64 	%rd200, %rd197, %rd199;
	setp.gt.s32 	%p42, %r34, 288;
	ld.shared.u64 	%rd201, [_ZZN3cub18CUB_300001_SM_10006detail6reduce28DeviceReduceSingleTileKernelINS2_10policy_hubIljN4cuda3std3__44plusIlEEE10Policy1000EPlSC_iS9_llNS7_10__identityEEEvT0_T1_T2_T3_T4_T6_E12temp_storage+88];
	selp.b64 	%rd202, %rd201, 0, %p42;
	add.s64 	%rd203, %rd200, %rd202;
	setp.gt.s32 	%p43, %r34, 320;
	ld.shared.u64 	%rd204, [_ZZN3cub18CUB_300001_SM_10006detail6reduce28DeviceReduceSingleTileKernelINS2_10policy_hubIljN4cuda3std3__44plusIlEEE10Policy1000EPlSC_iS9_llNS7_10__identityEEEvT0_T1_T2_T3_T4_T6_E12temp_storage+96];
	selp.b64 	%rd205, %rd204, 0, %p43;
	add.s64 	%rd206, %rd203, %rd205;
	setp.gt.s32 	%p44, %r34, 352;
	ld.shared.u64 	%rd207, [_ZZN3cub18CUB_300001_SM_10006detail6reduce28DeviceReduceSingleTileKernelINS2_10policy_hubIljN4cuda3std3__44plusIlEEE10Policy1000EPlSC_iS9_llNS7_10__identityEEEvT0_T1_T2_T3_T4_T6_E12temp_storage+104];
	selp.b64 	%rd208, %rd207, 0, %p44;
	add.s64 	%rd209, %rd206, %rd208;
	setp.gt.s32 	%p45, %r34, 384;
	ld.shared.u64 	%rd210, [_ZZN3cub18CUB_300001_SM_10006detail6reduce28DeviceReduceSingleTileKernelINS2_10policy_hubIljN4cuda3std3__44plusIlEEE10Policy1000EPlSC_iS9_llNS7_10__identityEEEvT0_T1_T2_T3_T4_T6_E12temp_storage+112];
	selp.b64 	%rd211, %rd210, 0, %p45;
	add.s64 	%rd212, %rd209, %rd211;
	setp.gt.s32 	%p46, %r34, 416;
	ld.shared.u64 	%rd213, [_ZZN3cub18CUB_300001_SM_10006detail6reduce28DeviceReduceSingleTileKernelINS2_10policy_hubIljN4cuda3std3__44plusIlEEE10Policy1000EPlSC_iS9_llNS7_10__identityEEEvT0_T1_T2_T3_T4_T6_E12temp_storage+120];
	selp.b64 	%rd214, %rd213, 0, %p46;
	add.s64 	%rd215, %rd212, %rd214;
	setp.gt.s32 	%p47, %r34, 448;
	ld.shared.u64 	%rd216, [_ZZN3cub18CUB_300001_SM_10006detail6reduce28DeviceReduceSingleTileKernelINS2_10policy_hubIljN4cuda3std3__44plusIlEEE10Policy1000EPlSC_iS9_llNS7_10__identityEEEvT0_T1_T2_T3_T4_T6_E12temp_storage+128];
	selp.b64 	%rd217, %rd216, 0, %p47;
	add.s64 	%rd218, %rd215, %rd217;
	setp.gt.s32 	%p48, %r34, 480;
	ld.shared.u64 	%rd219, [_ZZN3cub18CUB_300001_SM_10006detail6reduce28DeviceReduceSingleTileKernelINS2_10policy_hubIljN4cuda3std3__44plusIlEEE10Policy1000EPlSC_iS9_llNS7_10__identityEEEvT0_T1_T2_T3_T4_T6_E12temp_storage+136];
	selp.b64 	%rd220, %rd219, 0, %p48;
	add.s64 	%rd280, %rd218, %rd220;
	bra.uni 	$L__BB44_37;
$L__BB44_21:
	mov.u32 	%r13, %tid.x;
	mul.wide.u32 	%rd52, %r13, 8;
	add.s64 	%rd39, %rd35, %rd52;
	// begin inline asm
	ld.global.nc.u64 %rd38, [%rd39];
	// end inline asm
	add.s64 	%rd41, %rd39, 4096;
	// begin inline asm
	ld.global.nc.u64 %rd40, [%rd41];
	// end inline asm
	add.s64 	%rd43, %rd39, 8192;
	// begin inline asm
	ld.global.nc.u64 %rd42, [%rd43];
	// end inline asm
	add.s64 	%rd45, %rd39, 12288;
	// begin inline asm
	ld.global.nc.u64 %rd44, [%rd45];
	// end inline asm
	add.s64 	%rd47, %rd39, 16384;
	// begin inline asm
	ld.global.nc.u64 %rd46, [%rd47];
	// end inline asm
	add.s64 	%rd49, %rd39, 20480;
	// begin inline asm
	ld.global.nc.u64 %rd48, [%rd49];
	// end inline asm
	add.s64 	%rd51, %rd39, 24576;
	// begin inline asm
	ld.global.nc.u64 %rd50, [%rd51];
	// end inline asm
	add.s64 	%rd53, %rd40, %rd38;
	add.s64 	%rd54, %rd42, %rd53;
	add.s64 	%rd55, %rd44, %rd54;
	add.s64 	%rd56, %rd46, %rd55;
	add.s64 	%rd57, %rd48, %rd56;
	add.s64 	%rd279, %rd50, %rd57;
	setp.lt.u32 	%p3, %r34, 7168;
	mov.b32 	%r231, 3584;
	@%p3 bra 	$L__BB44_25;
	add.s32 	%r14, %r34, -3584;
	mov.b32 	%r231, 3584;
$L__BB44_23:
	add.s32 	%r37, %r231, %r13;
	mul.wide.u32 	%rd72, %r37, 8;
	add.s64 	%rd59, %rd35, %rd72;
	// begin inline asm
	ld.global.nc.u64 %rd58, [%rd59];
	// end inline asm
	add.s64 	%rd61, %rd59, 4096;
	// begin inline asm
	ld.global.nc.u64 %rd60, [%rd61];
	// end inline asm
	add.s64 	%rd63, %rd59, 8192;
	// begin inline asm
	ld.global.nc.u64 %rd62, [%rd63];
	// end inline asm
	add.s64 	%rd65, %rd59, 12288;
	// begin inline asm
	ld.global.nc.u64 %rd64, [%rd65];
	// end inline asm
	add.s64 	%rd67, %rd59, 16384;
	// begin inline asm
	ld.global.nc.u64 %rd66, [%rd67];
	// end inline asm
	add.s64 	%rd69, %rd59, 20480;
	// begin inline asm
	ld.global.nc.u64 %rd68, [%rd69];
	// end inline asm
	add.s64 	%rd71, %rd59, 24576;
	// begin inline asm
	ld.global.nc.u64 %rd70, [%rd71];
	// end inline asm
	add.s64 	%rd73, %rd58, %rd279;
	add.s64 	%rd74, %rd60, %rd73;
	add.s64 	%rd75, %rd62, %rd74;
	add.s64 	%rd76, %rd64, %rd75;
	add.s64 	%rd77, %rd66, %rd76;
	add.s64 	%rd78, %rd68, %rd77;
	add.s64 	%rd279, %rd70, %rd78;
	sub.s32 	%r38, %r34, %r231;
	setp.lt.s32 	%p4, %r38, 3584;
	@%p4 bra 	$L__BB44_33;
	add.s32 	%r231, %r231, 3584;
	setp.le.s32 	%p5, %r231, %r14;
	@%p5 bra 	$L__BB44_23;
$L__BB44_25:
	setp.le.s32 	%p6, %r34, %r231;
	@%p6 bra 	$L__BB44_33;
	sub.s32 	%r18, %r34, %r231;
	setp.ge.s32 	%p7, %r13, %r18;
	@%p7 bra 	$L__BB44_33;
	not.b32 	%r39, %r13;
	add.s32 	%r40, %r34, %r39;
	sub.s32 	%r19, %r40, %r231;
	and.b32  	%r41, %r19, 1536;
	setp.eq.s32 	%p8, %r41, 1536;
	mov.u32 	%r235, %r13;
	@%p8 bra 	$L__BB44_30;
	add.s32 	%r233, %r13, %r231;
	shr.u32 	%r42, %r19, 9;
	add.s32 	%r43, %r42, 1;
	and.b32  	%r44, %r43, 3;
	neg.s32 	%r232, %r44;
	mov.u32 	%r235, %r13;
$L__BB44_29:
	.pragma "nounroll";
	mul.wide.u32 	%rd82, %r233, 8;
	add.s64 	%rd81, %rd35, %rd82;
	// begin inline asm
	ld.global.nc.u64 %rd80, [%rd81];
	// end inline asm
	add.s64 	%rd279, %rd80, %rd279;
	add.s32 	%r235, %r235, 512;
	add.s32 	%r233, %r233, 512;
	add.s32 	%r232, %r232, 1;
	setp.ne.s32 	%p9, %r232, 0;
	@%p9 bra 	$L__BB44_29;
$L__BB44_30:
	setp.lt.u32 	%p10, %r19, 1536;
	@%p10 bra 	$L__BB44_33;
	cvt.u64.u32 	%rd83, %r235;
	cvt.u64.u32 	%rd84, %r231;
	add.s64 	%rd85, %rd83, %rd84;
	shl.b64 	%rd86, %rd85, 3;
	add.s64 	%rd87, %rd86, %rd35;
	add.s64 	%rd277, %rd87, 8192;
	add.s32 	%r236, %r235, %r231;
$L__BB44_32:
	mul.wide.u32 	%rd96, %r236, 8;
	add.s64 	%rd89, %rd35, %rd96;
	// begin inline asm
	ld.global.nc.u64 %rd88, [%rd89];
	// end inline asm
	add.s64 	%rd97, %rd88, %rd279;
	add.s64 	%rd91, %rd277, -4096;
	// begin inline asm
	ld.global.nc.u64 %rd90, [%rd91];
	// end inline asm
	add.s64 	%rd98, %rd90, %rd97;
	// begin inline asm
	ld.global.nc.u64 %rd92, [%rd277];
	// end inline asm
	add.s64 	%rd99, %rd92, %rd98;
	add.s64 	%rd95, %rd277, 4096;
	// begin inline asm
	ld.global.nc.u64 %rd94, [%rd95];
	// end inline asm
	add.s64 	%rd279, %rd94, %rd99;
	add.s32 	%r235, %r235, 2048;
	add.s64 	%rd277, %rd277, 16384;
	add.s32 	%r236, %r236, 2048;
	setp.lt.s32 	%p11, %r235, %r18;
	@%p11 bra 	$L__BB44_32;
$L__BB44_33:
	// begin inline asm
	mov.u32 %r45, %laneid;
	// end inline asm
	mov.b64 	{%r47, %r52}, %rd279;
	mov.b32 	%r53, 1;
	mov.b32 	%r94, 31;
	mov.b32 	%r95, -1;
	// begin inline asm
	shfl.sync.down.b32 %r46, %r47, %r53, %r94, %r95;
	// end inline asm
	// begin inline asm
	shfl.sync.down.b32 %r51, %r52, %r53, %r94, %r95;
	// end inline asm
	mov.b64 	%rd100, {%r46, %r51};
	setp.gt.s32 	%p12, %r45, 30;
	selp.b64 	%rd101, 0, %rd100, %p12;
	add.s64 	%rd102, %rd101, %rd279;
	mov.b64 	{%r57, %r62}, %rd102;
	mov.b32 	%r63, 2;
	// begin inline asm
	shfl.sync.down.b32 %r56, %r57, %r63, %r94, %r95;
	// end inline asm
	// begin inline asm
	shfl.sync.down.b32 %r61, %r62, %r63, %r94, %r95;
	// end inline asm
	mov.b64 	%rd103, {%r56, %r61};
	setp.gt.s32 	%p13, %r45, 29;
	selp.b64 	%rd104, 0, %rd103, %p13;
	add.s64 	%rd105, %rd104, %rd102;
	mov.b64 	{%r67, %r72}, %rd105;
	mov.b32 	%r73, 4;
	// begin inline asm
	shfl.sync.down.b32 %r66, %r67, %r73, %r94, %r95;
	// end inline asm
	// begin inline asm
	shfl.sync.down.b32 %r71, %r72, %r73, %r94, %r95;
	// end inline asm
	mov.b64 	%rd106, {%r66, %r71};
	setp.gt.s32 	%p14, %r45, 27;
	selp.b64 	%rd107, 0, %rd106, %p14;
	add.s64 	%rd108, %rd107, %rd105;
	mov.b64 	{%r77, %r82}, %rd108;
	mov.b32 	%r83, 8;
	// begin inline asm
	shfl.sync.down.b32 %r76, %r77, %r83, %r94, %r95;
	// end inline asm
	// begin inline asm
	shfl.sync.down.b32 %r81, %r82, %r83, %r94, %r95;
	// end inline asm
	mov.b64 	%rd109, {%r76, %r81};
	setp.gt.s32 	%p15, %r45, 23;
	selp.b64 	%rd110, 0, %rd109, %p15;
	add.s64 	%rd111, %rd110, %rd108;
	mov.b64 	{%r87, %r92}, %rd111;
	mov.b32 	%r93, 16;
	// begin inline asm
	shfl.sync.down.b32 %r86, %r87, %r93, %r94, %r95;
	// end inline asm
	// begin inline asm
	shfl.sync.down.b32 %r91, %r92, %r93, %r94, %r95;
	// end inline asm
	mov.b64 	%rd112, {%r86, %r91};
	setp.gt.s32 	%p16, %r45, 15;
	selp.b64 	%rd113, 0, %rd112, %p16;
	add.s64 	%rd280, %rd113, %rd111;
	setp.ne.s32 	%p17, %r45, 0;
	@%p17 bra 	$L__BB44_35;
	shr.u32 	%r96, %r13, 2;
	and.b32  	%r97, %r96, 248;
	mov.u32 	%r98, _ZZN3cub18CUB_300001_SM_10006detail6reduce28DeviceReduceSingleTileKernelINS2_10policy_hubIljN4cuda3std3__44plusIlEEE10Policy1000EPlSC_iS9_llNS7_10__identityEEEvT0_T1_T2_T3_T4_T6_E12temp_storage;
	add.s32 	%r99, %r98, %r97;
	st.shared.u64 	[%r99+16], %rd280;
$L__BB44_35:
	bar.sync 	0;
	setp.ne.s32 	%p18, %r13, 0;
	@%p18 bra 	$L__BB44_37;
	ld.shared.u64 	%rd114, [_ZZN3cub18CUB_300001_SM_10006detail6reduce28DeviceReduceSingleTileKernelINS2_10policy_hubIljN4cuda3std3__44plusIlEEE10Policy1000EPlSC_iS9_llNS7_10__identityEEEvT0_T1_T2_T3_T4_T6_E12temp_storage+24];
	add.s64 	%rd115, %rd114, %rd280;
	ld.shared.u64 	%rd116, [_ZZN3cub18CUB_300001_SM_10006detail6reduce28DeviceReduceSingleTileKernelINS2_10policy_hubIljN4cuda3std3__44plusIlEEE10Policy1000EPlSC_iS9_llNS7_10__identityEEEvT0_T1_T2_T3_T4_T6_E12temp_storage+32];
	add.s64 	%rd117, %rd115, %rd116;
	ld.shared.u64 	%rd118, [_ZZN3cub18CUB_300001_SM_10006detail6reduce28DeviceReduceSingleTileKernelINS2_10policy_hubIljN4cuda3std3__44plusIlEEE10Policy1000EPlSC_iS9_llNS7_10__identityEEEvT0_T1_T2_T3_T4_T6_E12temp_storage+40];
	add.s64 	%rd119, %rd117, %rd118;
	ld.shared.u64 	%rd120, [_ZZN3cub18CUB_300001_SM_10006detail6reduce28DeviceReduceSingleTileKernelINS2_10policy_hubIljN4cuda3std3__44plusIlEEE10Policy1000EPlSC_iS9_llNS7_10__identityEEEvT0_T1_T2_T3_T4_T6_E12temp_storage+48];
	add.s64 	%rd121, %rd119, %rd120;
	ld.shared.u64 	%rd122, [_ZZN3cub18CUB_300001_SM_10006detail6reduce28DeviceReduceSingleTileKernelINS2_10policy_hubIljN4cuda3std3__44plusIlEEE10Policy1000EPlSC_iS9_llNS7_10__identityEEEvT0_T1_T2_T3_T4_T6_E12temp_storage+56];
	add.s64 	%rd123, %rd121, %rd122;
	ld.shared.u64 	%rd124, [_ZZN3cub18CUB_300001_SM_10006detail6reduce28DeviceReduceSingleTileKernelINS2_10policy_hubIljN4cuda3std3__44plusIlEEE10Policy1000EPlSC_iS9_llNS7_10__identityEEEvT0_T1_T2_T3_T4_T6_E12temp_storage+64];
	add.s64 	%rd125, %rd123, %rd124;
	ld.shared.u64 	%rd126, [_ZZN3cub18CUB_300001_SM_10006detail6reduce28DeviceReduceSingleTileKernelINS2_10policy_hubIljN4cuda3std3__44plusIlEEE10Policy1000EPlSC_iS9_llNS7_10__identityEEEvT0_T1_T2_T3_T4_T6_E12temp_storage+72];
	add.s64 	%rd127, %rd125, %rd126;
	ld.shared.u64 	%rd128, [_ZZN3cub18CUB_300001_SM_10006detail6reduce28DeviceReduceSingleTileKernelINS2_10policy_hubIljN4cuda3std3__44plusIlEEE10Policy1000EPlSC_iS9_llNS7_10__identityEEEvT0_T1_T2_T3_T4_T6_E12temp_storage+80];
	add.s64 	%rd129, %rd127, %rd128;
	ld.shared.u64 	%rd130, [_ZZN3cub18CUB_300001_SM_10006detail6reduce28DeviceReduceSingleTileKernelINS2_10policy_hubIljN4cuda3std3__44plusIlEEE10Policy1000EPlSC_iS9_llNS7_10__identityEEEvT0_T1_T2_T3_T4_T6_E12temp_storage+88];
	add.s64 	%rd131, %rd129, %rd130;
	ld.shared.u64 	%rd132, [_ZZN3cub18CUB_300001_SM_10006detail6reduce28DeviceReduceSingleTileKernelINS2_10policy_hubIljN4cuda3std3__44plusIlEEE10Policy1000EPlSC_iS9_llNS7_10__identityEEEvT0_T1_T2_T3_T4_T6_E12temp_storage+96];
	add.s64 	%rd133, %rd131, %rd132;
	ld.shared.u64 	%rd134, [_ZZN3cub18CUB_300001_SM_10006detail6reduce28DeviceReduceSingleTileKernelINS2_10policy_hubIljN4cuda3std3__44plusIlEEE10Policy1000EPlSC_iS9_llNS7_10__identityEEEvT0_T1_T2_T3_T4_T6_E12temp_storage+104];
	add.s64 	%rd135, %rd133, %rd134;
	ld.shared.u64 	%rd136, [_ZZN3cub18CUB_300001_SM_10006detail6reduce28DeviceReduceSingleTileKernelINS2_10policy_hubIljN4cuda3std3__44plusIlEEE10Policy1000EPlSC_iS9_llNS7_10__identityEEEvT0_T1_T2_T3_T4_T6_E12temp_storage+112];
	add.s64 	%rd137, %rd135, %rd136;
	ld.shared.u64 	%rd138, [_ZZN3cub18CUB_300001_SM_10006detail6reduce28DeviceReduceSingleTileKernelINS2_10policy_hubIljN4cuda3std3__44plusIlEEE10Policy1000EPlSC_iS9_llNS7_10__identityEEEvT0_T1_T2_T3_T4_T6_E12temp_storage+120];
	add.s64 	%rd139, %rd137, %rd138;
	ld.shared.u64 	%rd140, [_ZZN3cub18CUB_300001_SM_10006detail6reduce28DeviceReduceSingleTileKernelINS2_10policy_hubIljN4cuda3std3__44plusIlEEE10Policy1000EPlSC_iS9_llNS7_10__identityEEEvT0_T1_T2_T3_T4_T6_E12temp_storage+128];
	add.s64 	%rd141, %rd139, %rd140;
	ld.shared.u64 	%rd142, [_ZZN3cub18CUB_300001_SM_10006detail6reduce28DeviceReduceSingleTileKernelINS2_10policy_hubIljN4cuda3std3__44plusIlEEE10Policy1000EPlSC_iS9_llNS7_10__identityEEEvT0_T1_T2_T3_T4_T6_E12temp_storage+136];
	add.s64 	%rd280, %rd141, %rd142;
$L__BB44_37:
	mov.u32 	%r223, %tid.x;
	setp.ne.s32 	%p56, %r223, 0;
	@%p56 bra 	$L__BB44_39;
	add.s64 	%rd264, %rd280, %rd36;
	st.global.u64 	[%rd1], %rd264;
$L__BB44_39:
	ret;

}
	// .globl	_ZN3cub18CUB_300001_SM_10006detail6reduce28DeviceReduceSingleTileKernelINS2_10policy_hubIlyN4cuda3std3__44plusIlEEE10Policy1000EN6thrust24THRUST_300001_SM_1000_NS18transform_iteratorINSD_6detail14equal_to_valueIiEENSF_15normal_iteratorINSD_10device_ptrIiEEEEllEEPlyS9_llNS7_10__identityEEEvT0_T1_T2_T3_T4_T6_
.visible .entry _ZN3cub18CUB_300001_SM_10006detail6reduce28DeviceReduceSingleTileKernelINS2_10policy_hubIlyN4cuda3std3__44plusIlEEE10Policy1000EN6thrust24THRUST_300001_SM_1000_NS18transform_iteratorINSD_6detail14equal_to_valueIiEENSF_15normal_iteratorINSD_10device_ptrIiEEEEllEEPlyS9_llNS7_10__identityEEEvT0_T1_T2_T3_T4_T6_(
	.param .align 8 .b8 _ZN3cub18CUB_300001_SM_10006detail6reduce28DeviceReduceSingleTileKernelINS2_10policy_hubIlyN4cuda3std3__44plusIlEEE10Policy1000EN6thrust24THRUST_300001_SM_1000_NS18transform_iteratorINSD_6detail14equal_to_valueIiEENSF_15normal_iteratorINSD_10device_ptrIiEEEEllEEPlyS9_llNS7_10__identityEEEvT0_T1_T2_T3_T4_T6__param_0[16],
	.param .u64 .ptr .align 1 _ZN3cub18CUB_300001_SM_10006detail6reduce28DeviceReduceSingleTileKernelINS2_10policy_hubIlyN4cuda3std3__44plusIlEEE10Policy1000EN6thrust24THRUST_300001_SM_1000_NS18transform_iteratorINSD_6detail14equal_to_valueIiEENSF_15normal_iteratorINSD_10device_ptrIiEEEEllEEPlyS9_llNS7_10__identityEEEvT0_T1_T2_T3_T4_T6__param_1,
	.param .u64 _ZN3cub18CUB_300001_SM_10006detail6reduce28DeviceReduceSingleTileKernelINS2_10policy_hubIlyN4cuda3std3__44plusIlEEE10Policy1000EN6thrust24THRUST_300001_SM_1000_NS18transform_iteratorINSD_6detail14equal_to_valueIiEENSF_15normal_iteratorINSD_10device_ptrIiEEEEllEEPlyS9_llNS7_10__identityEEEvT0_T1_T2_T3_T4_T6__param_2,
	.param .align 1 .b8 _ZN3cub18CUB_300001_SM_10006detail6reduce28DeviceReduceSingleTileKernelINS2_10policy_hubIlyN4cuda3std3__44plusIlEEE10Policy1000EN6thrust24THRUST_300001_SM_1000_NS18transform_iteratorINSD_6detail14equal_to_valueIiEENSF_15normal_iteratorINSD_10device_ptrIiEEEEllEEPlyS9_llNS7_10__identityEEEvT0_T1_T2_T3_T4_T6__param_3[1],
	.param .u64 _ZN3cub18CUB_300001_SM_10006detail6reduce28DeviceReduceSingleTileKernelINS2_10policy_hubIlyN4cuda3std3__44plusIlEEE10Policy1000EN6thrust24THRUST_300001_SM_1000_NS18transform_iteratorINSD_6detail14equal_to_valueIiEENSF_15normal_iteratorINSD_10device_ptrIiEEEEllEEPlyS9_llNS7_10__identityEEEvT0_T1_T2_T3_T4_T6__param_4,
	.param .align 1 .b8 _ZN3cub18CUB_300001_SM_10006detail6reduce28DeviceReduceSingleTileKernelINS2_10policy_hubIlyN4cuda3std3__44plusIlEEE10Policy1000EN6thrust24THRUST_300001_SM_1000_NS18transform_iteratorINSD_6detail14equal_to_valueIiEENSF_15normal_iteratorINSD_10device_ptrIiEEEEllEEPlyS9_llNS7_10__identityEEEvT0_T1_T2_T3_T4_T6__param_5[1]
)
.maxntid 512
.minnctapersm 1
{
	.reg .pred 	%p<140>;
	.reg .b16 	%rs<5>;
	.reg .b32 	%r<326>;
	.reg .b64 	%rd<403>;
	// demoted variable
	.shared .align 8 .b8 _ZZN3cub18CUB_300001_SM_10006detail6reduce28DeviceReduceSingleTileKernelINS2_10policy_hubIlyN4cuda3std3__44plusIlEEE10Policy1000EN6thrust24THRUST_300001_SM_1000_NS18transform_iteratorINSD_6detail14equal_to_valueIiEENSF_15normal_iteratorINSD_10device_ptrIiEEEEllEEPlyS9_llNS7_10__identityEEEvT0_T1_T2_T3_T4_T6_E12temp_storage[152];
	ld.param.u32 	%r43, [_ZN3cub18CUB_300001_SM_10006detail6reduce28DeviceReduceSingleTileKernelINS2_10policy_hubIlyN4cuda3std3__44plusIlEEE10Policy1000EN6thrust24THRUST_300001_SM_1000_NS18transform_iteratorINSD_6detail14equal_to_valueIiEENSF_15normal_iteratorINSD_10device_ptrIiEEEEllEEPlyS9_llNS7_10__identityEEEvT0_T1_T2_T3_T4_T6__param_0+8];
	ld.param.u64 	%rd57, [_ZN3cub18CUB_300001_SM_10006detail6reduce28DeviceReduceSingleTileKernelINS2_10policy_hubIlyN4cuda3std3__44plusIlEEE10Policy1000EN6thrust24THRUST_300001_SM_1000_NS18transform_iteratorINSD_6detail14equal_to_valueIiEENSF_15normal_iteratorINSD_10device_ptrIiEEEEllEEPlyS9_llNS7_10__identityEEEvT0_T1_T2_T3_T4_T6__param_0];
	ld.param.u64 	%rd60, [_ZN3cub18CUB_300001_SM_10006detail6reduce28DeviceReduceSingleTileKernelINS2_10policy_hubIlyN4cuda3std3__44plusIlEEE10Policy1000EN6thrust24THRUST_300001_SM_1000_NS18transform_iteratorINSD_6detail14equal_to_valueIiEENSF_15normal_iteratorINSD_10device_ptrIiEEEEllEEPlyS9_llNS7_10__identityEEEvT0_T1_T2_T3_T4_T6__param_1];
	ld.param.u64 	%rd58, [_ZN3cub18CUB_300001_SM_10006detail6reduce28DeviceReduceSingleTileKernelINS2_10policy_hubIlyN4cuda3std3__44plusIlEEE10Policy1000EN6thrust24THRUST_300001_SM_1000_NS18transform_iteratorINSD_6detail14equal_to_valueIiEENSF_15normal_iteratorINSD_10device_ptrIiEEEEllEEPlyS9_llNS7_10__identityEEEvT0_T1_T2_T3_T4_T6__param_2];
	ld.param.u64 	%rd59, [_ZN3cub18CUB_300001_SM_10006detail6reduce28DeviceReduceSingleTileKernelINS2_10policy_hubIlyN4cuda3std3__44plusIlEEE10Policy1000EN6thrust24THRUST_300001_SM_1000_NS18transform_iteratorINSD_6detail14equal_to_valueIiEENSF_15normal_iteratorINSD_10device_ptrIiEEEEllEEPlyS9_llNS7_10__identityEEEvT0_T1_T2_T3_T4_T6__param_4];
	cvta.to.global.u64 	%rd1, %rd60;
	setp.ne.s64 	%p1, %rd58, 0;
	@%p1 bra 	$L__BB45_3;
	mov.u32 	%r311, %tid.x;
	setp.ne.s32 	%p139, %r311, 0;
	@%p139 bra 	$L__BB45_51;
	st.global.u64 	[%rd1], %rd59;
	bra.uni 	$L__BB45_51;
$L__BB45_3:
	cvta.to.global.u64 	%rd2, %rd57;
	setp.gt.u64 	%p2, %rd58, 3583;
	@%p2 bra 	$L__BB45_28;
	cvt.u32.u64 	%r2, %rd58;
	mov.u32 	%r3, %tid.x;
	setp.ge.u32 	%p67, %r3, %r2;
	mov.b64 	%rd386, 0;
	mov.u32 	%r315, %r3;
	@%p67 bra 	$L__BB45_6;
	mul.wide.u32 	%rd207, %r3, 4;
	add.s64 	%rd208, %rd2, %rd207;
	ld.global.u32 	%r158, [%rd208];
	setp.eq.s32 	%p68, %r158, %r43;
	selp.u64 	%rd386, 1, 0, %p68;
	add.s32 	%r315, %r3, 512;
$L__BB45_6:
	setp.ge.u32 	%p69, %r315, %r2;
	@%p69 bra 	$L__BB45_19;
	not.b32 	%r159, %r315;
	add.s32 	%r160, %r159, %r2;
	shr.u32 	%r161, %r160, 9;
	add.s32 	%r6, %r161, 1;
	and.b32  	%r7, %r6, 15;
	setp.lt.u32 	%p70, %r160, 7680;
	@%p70 bra 	$L__BB45_10;
	and.b32  	%r162, %r6, 16777200;
	neg.s32 	%r313, %r162;
	mul.wide.u32 	%rd210, %r315, 4;
	add.s64 	%rd211, %rd210, %rd2;
	add.s64 	%rd377, %rd211, 16384;
$L__BB45_9:
	.pragma "nounroll";
	ld.global.u32 	%r163, [%rd377+-16384];
	setp.eq.s32 	%p71, %r163, %r43;
	selp.u64 	%rd212, 1, 0, %p71;
	add.s64 	%rd213, %rd386, %rd212;
	ld.global.u32 	%r164, [%rd377+-14336];
	setp.eq.s32 	%p72, %r164, %r43;
	selp.u64 	%rd214, 1, 0, %p72;
	add.s64 	%rd215, %rd213, %rd214;
	ld.global.u32 	%r165, [%rd377+-12288];
	setp.eq.s32 	%p73, %r165, %r43;
	selp.u64 	%rd216, 1, 0, %p73;
	add.s64 	%rd217, %rd215, %rd216;
	ld.global.u32 	%r166, [%rd377+-10240];
	setp.eq.s32 	%p74, %r166, %r43;
	selp.u64 	%rd218, 1, 0, %p74;
	add.s64 	%rd219, %rd217, %rd218;
	ld.global.u32 	%r167, [%rd377+-8192];
	setp.eq.s32 	%p75, %r167, %r43;
	selp.u64 	%rd220, 1, 0, %p75;
	add.s64 	%rd221, %rd219, %rd220;
	ld.global.u32 	%r168, [%rd377+-6144];
	setp.eq.s32 	%p76, %r168, %r43;
	selp.u64 	%rd222, 1, 0, %p76;
	add.s64 	%rd223, %rd221, %rd222;
	ld.global.u32 	%r169, [%rd377+-4096];
	setp.eq.s32 	%p77, %r169, %r43;
	selp.u64 	%rd224, 1, 0, %p77;
	add.s64 	%rd225, %rd223, %rd224;
	ld.global.u32 	%r170, [%rd377+-2048];
	setp.eq.s32 	%p78, %r170, %r43;
	selp.u64 	%rd226, 1, 0, %p78;
	add.s64 	%rd227, %rd225, %rd226;
	ld.global.u32 	%r171, [%rd377];
	setp.eq.s32 	%p79, %r171, %r43;
	selp.u64 	%rd228, 1, 0, %p79;
	add.s64 	%rd229, %rd227, %rd228;
	ld.global.u32 	%r172, [%rd377+2048];
	setp.eq.s32 	%p80, %r172, %r43;
	selp.u64 	%rd230, 1, 0, %p80;
	add.s64 	%rd231, %rd229, %rd230;
	ld.global.u32 	%r173, [%rd377+4096];
	setp.eq.s32 	%p81, %r173, %r43;
	selp.u64 	%rd232, 1, 0, %p81;
	add.s64 	%rd233, %rd231, %rd232;
	ld.global.u32 	%r174, [%rd377+6144];
	setp.eq.s32 	%p82, %r174, %r43;
	selp.u64 	%rd234, 1, 0, %p82;
	add.s64 	%rd235, %rd233, %rd234;
	ld.global.u32 	%r175, [%rd377+8192];
	setp.eq.s32 	%p83, %r175, %r43;
	selp.u64 	%rd236, 1, 0, %p83;
	add.s64 	%rd237, %rd235, %rd236;
	ld.global.u32 	%r176, [%rd377+10240];
	setp.eq.s32 	%p84, %r176, %r43;
	selp.u64 	%rd238, 1, 0, %p84;
	add.s64 	%rd239, %rd237, %rd238;
	ld.global.u32 	%r177, [%rd377+12288];
	setp.eq.s32 	%p85, %r177, %r43;
	selp.u64 	%rd240, 1, 0, %p85;
	add.s64 	%rd241, %rd239, %rd240;
	ld.global.u32 	%r178, [%rd377+14336];
	setp.eq.s32 	%p86, %r178, %r43;
	selp.u64 	%rd242, 1, 0, %p86;
	add.s64 	%rd386, %rd241, %rd242;
	add.s32 	%r315, %r315, 8192;
	add.s32 	%r313, %r313, 16;
	add.s64 	%rd377, %rd377, 32768;
	setp.ne.s32 	%p87, %r313, 0;
	@%p87 bra 	$L__BB45_9;
$L__BB45_10:
	setp.eq.s32 	%p88, %r7, 0;
	@%p88 bra 	$L__BB45_19;
	and.b32  	%r14, %r6, 7;
	setp.lt.u32 	%p89, %r7, 8;
	@%p89 bra 	$L__BB45_13;
	mul.wide.s32 	%rd244, %r315, 4;
	add.s64 	%rd245, %rd2, %rd244;
	ld.global.u32 	%r179, [%rd245];
	setp.eq.s32 	%p90, %r179, %r43;
	selp.u64 	%rd246, 1, 0, %p90;
	add.s64 	%rd247, %rd386, %rd246;
	ld.global.u32 	%r180, [%rd245+2048];
	setp.eq.s32 	%p91, %r180, %r43;
	selp.u64 	%rd248, 1, 0, %p91;
	add.s64 	%rd249, %rd247, %rd248;
	ld.global.u32 	%r181, [%rd245+4096];
	setp.eq.s32 	%p92, %r181, %r43;
	selp.u64 	%rd250, 1, 0, %p92;
	add.s64 	%rd251, %rd249, %rd250;
	ld.global.u32 	%r182, [%rd245+6144];
	setp.eq.s32 	%p93, %r182, %r43;
	selp.u64 	%rd252, 1, 0, %p93;
	add.s64 	%rd253, %rd251, %rd252;
	ld.global.u32 	%r183, [%rd245+8192];
	setp.eq.s32 	%p94, %r183, %r43;
	selp.u64 	%rd254, 1, 0, %p94;
	add.s64 	%rd255, %rd253, %rd254;
	ld.global.u32 	%r184, [%rd245+10240];
	setp.eq.s32 	%p95, %r184, %r43;
	selp.u64 	%rd256, 1, 0, %p95;
	add.s64 	%rd257, %rd255, %rd256;
	ld.global.u32 	%r185, [%rd245+12288];
	setp.eq.s32 	%p96, %r185, %r43;
	selp.u64 	%rd258, 1, 0, %p96;
	add.s64 	%rd259, %rd257, %rd258;
	ld.global.u32 	%r186, [%rd245+14336];
	setp.eq.s32 	%p97, %r186, %r43;
	selp.u64 	%rd260, 1, 0, %p97;
	add.s64 	%rd386, %rd259, %rd260;
	add.s32 	%r315, %r315, 4096;
$L__BB45_13:
	setp.eq.s32 	%p98, %r14, 0;
	@%p98 bra 	$L__BB45_19;
	and.b32  	%r17, %r6, 3;
	setp.lt.u32 	%p99, %r14, 4;
	@%p99 bra 	$L__BB45_16;
	mul.wide.s32 	%rd262, %r315, 4;
	add.s64 	%rd263, %rd2, %rd262;
	ld.global.u32 	%r187, [%rd263];
	setp.eq.s32 	%p100, %r187, %r43;
	selp.u64 	%rd264, 1, 0, %p100;
	add.s64 	%rd265, %rd386, %rd264;
	ld.global.u32 	%r188, [%rd263+2048];
	setp.eq.s32 	%p101, %r188, %r43;
	selp.u64 	%rd266, 1, 0, %p101;
	add.s64 	%rd267, %rd265, %rd266;
	ld.global.u32 	%r189, [%rd263+4096];
	setp.eq.s32 	%p102, %r189, %r43;
	selp.u64 	%rd268, 1, 0, %p102;
	add.s64 	%rd269, %rd267, %rd268;
	ld.global.u32 	%r190, [%rd263+6144];
	setp.eq.s32 	%p103, %r190, %r43;
	selp.u64 	%rd270, 1, 0, %p103;
	add.s64 	%rd386, %rd269, %rd270;
	add.s32 	%r315, %r315, 2048;
$L__BB45_16:
	setp.eq.s32 	%p104, %r17, 0;
	@%p104 bra 	$L__BB45_19;
	neg.s32 	%r318, %r17;
$L__BB45_18:
	.pragma "nounroll";
	mul.wide.s32 	%rd271, %r315, 4;
	add.s64 	%rd272, %rd2, %rd271;
	ld.global.u32 	%r191, [%rd272];
	setp.eq.s32 	%p105, %r191, %r43;
	selp.u64 	%rd273, 1, 0, %p105;
	add.s64 	%rd386, %rd386, %rd273;
	add.s32 	%r315, %r315, 512;
	add.s32 	%r318, %r318, 1;
	setp.ne.s32 	%p106, %r318, 0;
	@%p106 bra 	$L__BB45_18;
$L__BB45_19:
	setp.lt.u64 	%p107, %rd58, 512;
	@%p107 bra 	$L__BB45_24;
	// begin inline asm
	mov.u32 %r255, %laneid;
	// end inline asm
	mov.b64 	{%r257, %r262}, %rd386;
	mov.b32 	%r263, 1;
	mov.b32 	%r304, 31;
	mov.b32 	%r305, -1;
	// begin inline asm
	shfl.sync.down.b32 %r256, %r257, %r263, %r304, %r305;
	// end inline asm
	// begin inline asm
	shfl.sync.down.b32 %r261, %r262, %r263, %r304, %r305;
	// end inline asm
	mov.b64 	%rd332, {%r256, %r261};
	setp.gt.s32 	%p131, %r255, 30;
	selp.b64 	%rd333, 0, %rd332, %p131;
	add.s64 	%rd334, %rd333, %rd386;
	mov.b64 	{%r267, %r272}, %rd334;
	mov.b32 	%r273, 2;
	// begin inline asm
	shfl.sync.down.b32 %r266, %r267, %r273, %r304, %r305;
	// end inline asm
	// begin inline asm
	shfl.sync.down.b32 %r271, %r272, %r273, %r304, %r305;
	// end inline asm
	mov.b64 	%rd335, {%r266, %r271};
	setp.gt.s32 	%p132, %r255, 29;
	selp.b64 	%rd336, 0, %rd335, %p132;
	add.s64 	%rd337, %rd336, %rd334;
	mov.b64 	{%r277, %r282}, %rd337;
	mov.b32 	%r283, 4;
	// begin inline asm
	shfl.sync.down.b32 %r276, %r277, %r283, %r304, %r305;
	// end inline asm
	// begin inline asm
	shfl.sync.down.b32 %r281, %r282, %r283, %r304, %r305;
	// end inline asm
	mov.b64 	%rd338, {%r276, %r281};
	setp.gt.s32 	%p133, %r255, 27;
	selp.b64 	%rd339, 0, %rd338, %p133;
	add.s64 	%rd340, %rd339, %rd337;
	mov.b64 	{%r287, %r292}, %rd340;
	mov.b32 	%r293, 8;
	// begin inline asm
	shfl.sync.down.b32 %r286, %r287, %r293, %r304, %r305;
	// end inline asm
	// begin inline asm
	shfl.sync.down.b32 %r291, %r292, %r293, %r304, %r305;
	// end inline asm
	mov.b64 	%rd341, {%r286, %r291};
	setp.gt.s32 	%p134, %r255, 23;
	selp.b64 	%rd342, 0, %rd341, %p134;
	add.s64 	%rd343, %rd342, %rd340;
	mov.b64 	{%r297, %r302}, %rd343;
	mov.b32 	%r303, 16;
	// begin inline asm
	shfl.sync.down.b32 %r296, %r297, %r303, %r304, %r305;
	// end inline asm
	// begin inline asm
	shfl.sync.down.b32 %r301, %r302, %r303, %r304, %r305;
	// end inline asm
	mov.b64 	%rd344, {%r296, %r301};
	setp.gt.s32 	%p135, %r255, 15;
	selp.b64 	%rd345, 0, %rd344, %p135;
	add.s64 	%rd402, %rd345, %rd343;
	setp.ne.s32 	%p136, %r255, 0;
	@%p136 bra 	$L__BB45_22;
	shr.u32 	%r306, %r3, 2;
	and.b32  	%r307, %r306, 248;
	mov.u32 	%r308, _ZZN3cub18CUB_300001_SM_10006detail6reduce28DeviceReduceSingleTileKernelINS2_10policy_hubIlyN4cuda3std3__44plusIlEEE10Policy1000EN6thrust24THRUST_300001_SM_1000_NS18transform_iteratorINSD_6detail14equal_to_valueIiEENSF_15normal_iteratorINSD_10device_ptrIiEEEEllEEPlyS9_llNS7_10__identityEEEvT0_T1_T2_T3_T4_T6_E12temp_storage;
	add.s32 	%r309, %r308, %r307;
	st.shared.u64 	[%r309+16], %rd402;
$L__BB45_22:
	bar.sync 	0;
	setp.ne.s32 	%p137, %r3, 0;
	@%p137 bra 	$L__BB45_49;
	ld.shared.u64 	%rd346, [_ZZN3cub18CUB_300001_SM_10006detail6reduce28DeviceReduceSingleTileKernelINS2_10policy_hubIlyN4cuda3std3__44plusIlEEE10Policy1000EN6thrust24THRUST_300001_SM_1000_NS18transform_iteratorINSD_6detail14equal_to_valueIiEENSF_15normal_iteratorINSD_10device_ptrIiEEEEllEEPlyS9_llNS7_10__identityEEEvT0_T1_T2_T3_T4_T6_E12temp_storage+24];
	add.s64 	%rd347, %rd346, %rd402;
	ld.shared.u64 	%rd348, [_ZZN3cub18CUB_300001_SM_10006detail6reduce28DeviceReduceSingleTileKernelINS2_10policy_hubIlyN4cuda3std3__44plusIlEEE10Policy1000EN6thrust24THRUST_300001_SM_1000_NS18transform_iteratorINSD_6detail14equal_to_valueIiEENSF_15normal_iteratorINSD_10device_ptrIiEEEEllEEPlyS9_llNS7_10__identityEEEvT0_T1_T2_T3_T4_T6_E12temp_storage+32];
	add.s64 	%rd349, %rd347, %rd348;
	ld.shared.u64 	%rd350, [_ZZN3cub18CUB_300001_SM_10006detail6reduce28DeviceReduceSingleTileKernelINS2_10policy_hubIlyN4cuda3std3__44plusIlEEE10Policy1000EN6thrust24THRUST_300001_SM_1000_NS18transform_iteratorINSD_6detail14equal_to_valueIiEENSF_15normal_iteratorINSD_10device_ptrIiEEEEllEEPlyS9_llNS7_10__identityEEEvT0_T1_T2_T3_T4_T6_E12temp_storage+40];
	add.s64 	%rd351, %rd349, %rd350;
	ld.shared.u64 	%rd352, [_ZZN3cub18CUB_300001_SM_10006detail6reduce28DeviceReduceSingleTileKernelINS2_10policy_hubIlyN4cuda3std3__44plusIlEEE10Policy1000EN6thrust24THRUST_300001_SM_1000_NS18transform_iteratorINSD_6detail14equal_to_valueIiEENSF_15normal_iteratorINSD_10device_ptrIiEEEEllEEPlyS9_llNS7_10__identityEEEvT0_T1_T2_T3_T4_T6_E12temp_storage+48];
	add.s64 	%rd353, %rd351, %rd352;
	ld.shared.u64 	%rd354, [_ZZN3cub18CUB_300001_SM_10006detail6reduce28DeviceReduceSingleTileKernelINS2_10policy_hubIlyN4cuda3std3__44plusIlEEE10Policy1000EN6thrust24THRUST_300001_SM_1000_NS18transform_iteratorINSD_6detail14equal_to_valueIiEENSF_15normal_iteratorINSD_10device_ptrIiEEEEllEEPlyS9_llNS7_10__identityEEEvT0_T1_T2_T3_T4_T6_E12temp_storage+56];
	add.s64 	%rd355, %rd353, %rd354;
	ld.shared.u64 	%rd356, [_ZZN3cub18CUB_300001_SM_10006detail6reduce28DeviceReduceSingleTileKernelINS2_10policy_hubIlyN4cuda3std3__44plusIlEEE10Policy1000EN6thrust24THRUST_300001_SM_1000_NS18transform_iteratorINSD_6detail14equal_to_valueIiEENSF_15normal_iteratorINSD_10device_ptrIiEEEEllEEPlyS9_llNS7_10__identityEEEvT0_T1_T2_T3_T4_T6_E12temp_storage+64];
	add.s64 	%rd357, %rd355, %rd356;
	ld.shared.u64 	%rd358, [_ZZN3cub18CUB_300001_SM_10006detail6reduce28DeviceReduceSingleTileKernelINS2_10policy_hubIlyN4cuda3std3__44plusIlEEE10Policy1000EN6thrust24THRUST_300001_SM_1000_NS18transform_iteratorINSD_6detail14equal_to_valueIiEENSF_15normal_iteratorINSD_10device_ptrIiEEEEllEEPlyS9_llNS7_10__identityEEEvT0_T1_T2_T3_T4_T6_E12temp_storage+72];
	add.s64 	%rd359, %rd357, %rd358;
	ld.shared.u64 	%rd360, [_ZZN3cub18CUB_300001_SM_10006detail6reduce28DeviceReduceSingleTileKernelINS2_10policy_hubIlyN4cuda3std3__44plusIlEEE10Policy1000EN6thrust24THRUST_300001_SM_1000_NS18transform_iteratorINSD_6detail14equal_to_valueIiEENSF_15normal_iteratorINSD_10device_ptrIiEEEEllEEPlyS9_llNS7_10__identityEEEvT0_T1_T2_T3_T4_T6_E12temp_storage+80];
	add.s64 	%rd361, %rd359, %rd360;
	ld.shared.u64 	%rd362, [_ZZN3cub18CUB_300001_SM_10006detail6reduce28DeviceReduceSingleTileKernelINS2_10policy_hubIlyN4cuda3std3__44plusIlEEE10Policy1000EN6thrust24THRUST_300001_SM_1000_NS18transform_iteratorINSD_6detail14equal_to_valueIiEENSF_15normal_iteratorINSD_10device_ptrIiEEEEllEEPlyS9_llNS7_10__identityEEEvT0_T1_T2_T3_T4_T6_E12temp_storage+88];
	add.s64 	%rd363, %rd361, %rd362;
	ld.shared.u64 	%rd364, [_ZZN3cub18CUB_300001_SM_10006detail6reduce28DeviceReduceSingleTileKernelINS2_10policy_hubIlyN4cuda3std3__44plusIlEEE10Policy1000EN6thrust24THRUST_300001_SM_1000_NS18transform_iteratorINSD_6detail14equal_to_valueIiEENSF_15normal_iteratorINSD_10device_ptrIiEEEEllEEPlyS9_llNS7_10__identityEEEvT0_T1_T2_T3_T4_T6_E12temp_storage+96];
	add.s64 	%rd365, %rd363, %rd364;
	ld.shared.u64 	%rd366, [_ZZN3cub18CUB_300001_SM_10006detail6reduce28DeviceReduceSingleTileKernelINS2_10policy_hubIlyN4cuda3std3__44plusIlEEE10Policy1000EN6thrust24THRUST_300001_SM_1000_NS18transform_iteratorINSD_6detail14equal_to_valueIiEENSF_15normal_iteratorINSD_10device_ptrIiEEEEllEEPlyS9_llNS7_10__identityEEEvT0_T1_T2_T3_T4_T6_E12temp_storage+104];
	add.s64 	%rd367, %rd365, %rd366;
	ld.shared.u64 	%rd368, [_ZZN3cub18CUB_300001_SM_10006detail6reduce28DeviceReduceSingleTileKernelINS2_10policy_hubIlyN4cuda3std3__44plusIlEEE10Policy1000EN6thrust24THRUST_300001_SM_1000_NS18transform_iteratorINSD_6detail14equal_to_valueIiEENSF_15normal_iteratorINSD_10device_ptrIiEEEEllEEPlyS9_llNS7_10__identityEEEvT0_T1_T2_T3_T4_T6_E12temp_storage+112];
	add.s64 	%rd369, %rd367, %rd368;
	ld.shared.u64 	%rd370, [_ZZN3cub18CUB_300001_SM_10006detail6reduce28DeviceReduceSingleTileKernelINS2_10policy_hubIlyN4cuda3std3__44plusIlEEE10Policy1000EN6thrust24THRUST_300001_SM_1000_NS18transform_iteratorINSD_6detail14equal_to_valueIiEENSF_15normal_iteratorINSD_10device_ptrIiEEEEllEEPlyS9_llNS7_10__identityEEEvT0_T1_T2_T3_T4_T6_E12temp_storage+120];
	add.s64 	%rd371, %rd369, %rd370;
	ld.shared.u64 	%rd372, [_ZZN3cub18CUB_300001_SM_10006detail6reduce28DeviceReduceSingleTileKernelINS2_10policy_hubIlyN4cuda3std3__44plusIlEEE10Policy1000EN6thrust24THRUST_300001_SM_1000_NS18transform_iteratorINSD_6detail14equal_to_valueIiEENSF_15normal_iteratorINSD_10device_ptrIiEEEEllEEPlyS9_llNS7_10__identityEEEvT0_T1_T2_T3_T4_T6_E12temp_storage+128];
	add.s64 	%rd373, %rd371, %rd372;
	ld.shared.u64 	%rd374, [_ZZN3cub18CUB_300001_SM_10006detail6reduce28DeviceReduceSingleTileKernelINS2_10policy_hubIlyN4cuda3std3__44plusIlEEE10Policy1000EN6thrust24THRUST_300001_SM_1000_NS18transform_iteratorINSD_6detail14equal_to_valueIiEENSF_15normal_iteratorINSD_10device_ptrIiEEEEllEEPlyS9_llNS7_10__identityEEEvT0_T1_T2_T3_T4_T6_E12temp_storage+136];
	add.s64 	%rd402, %rd373, %rd374;
	bra.uni 	$L__BB45_49;
$L__BB45_24:
	// begin inline asm
	mov.u32 %r192, %laneid;
	// end inline asm
	and.b32  	%r243, %r3, 992;
	add.s32 	%r244, %r243, 32;
	setp.gt.u32 	%p108, %r244, %r2;
	not.b32 	%r245, %r243;
	add.s32 	%r246, %r2, %r245;
	selp.b32 	%r241, %r246, 31, %p108;
	mov.b64 	{%r194, %r199}, %rd386;
	mov.b32 	%r200, 1;
	mov.b32 	%r242, -1;
	// begin inline asm
	shfl.sync.down.b32 %r193, %r194, %r200, %r241, %r242;
	// end inline asm
	// begin inline asm
	shfl.sync.down.b32 %r198, %r199, %r200, %r241, %r242;
	// end inline asm
	mov.b64 	%rd274, {%r193, %r198};
	setp.lt.s32 	%p109, %r192, %r241;
	selp.b64 	%rd275, %rd274, 0, %p109;
	add.s64 	%rd276, %rd275, %rd386;
	mov.b64 	{%r204, %r209}, %rd276;
	mov.b32 	%r210, 2;
	// begin inline asm
	shfl.sync.down.b32 %r203, %r204, %r210, %r241, %r242;
	// end inline asm
	// begin inline asm
	shfl.sync.down.b32 %r208, %r209, %r210, %r241, %r242;
	// end inline asm
	mov.b64 	%rd277, {%r203, %r208};
	add.s32 	%r247, %r192, 2;
	setp.gt.s32 	%p110, %r247, %r241;
	selp.b64 	%rd278, 0, %rd277, %p110;
	add.s64 	%rd279, %rd278, %rd276;
	mov.b64 	{%r214, %r219}, %rd279;
	mov.b32 	%r220, 4;
	// begin inline asm
	shfl.sync.down.b32 %r213, %r214, %r220, %r241, %r242;
	// end inline asm
	// begin inline asm
	shfl.sync.down.b32 %r218, %r219, %r220, %r241, %r242;
	// end inline asm
	mov.b64 	%rd280, {%r213, %r218};
	add.s32 	%r248, %r192, 4;
	setp.gt.s32 	%p111, %r248, %r241;
	selp.b64 	%rd281, 0, %rd280, %p111;
	add.s64 	%rd282, %rd281, %rd279;
	mov.b64 	{%r224, %r229}, %rd282;
	mov.b32 	%r230, 8;
	// begin inline asm
	shfl.sync.down.b32 %r223, %r224, %r230, %r241, %r242;
	// end inline asm
	// begin inline asm
	shfl.sync.down.b32 %r228, %r229, %r230, %r241, %r242;
	// end inline asm
	mov.b64 	%rd283, {%r223, %r228};
	add.s32 	%r249, %r192, 8;
	setp.gt.s32 	%p112, %r249, %r241;
	selp.b64 	%rd284, 0, %rd283, %p112;
	add.s64 	%rd285, %rd284, %rd282;
	mov.b64 	{%r234, %r239}, %rd285;
	mov.b32 	%r240, 16;
	// begin inline asm
	shfl.sync.down.b32 %r233, %r234, %r240, %r241, %r242;
	// end inline asm
	// begin inline asm
	shfl.sync.down.b32 %r238, %r239, %r240, %r241, %r242;
	// end inline asm
	mov.b64 	%rd286, {%r233, %r238};
	add.s32 	%r250, %r192, 16;
	setp.gt.s32 	%p113, %r250, %r241;
	selp.b64 	%rd287, 0, %rd286, %p113;
	add.s64 	%rd402, %rd287, %rd285;
	setp.ne.s32 	%p114, %r192, 0;
	@%p114 bra 	$L__BB45_26;
	shr.u32 	%r251, %r3, 2;
	and.b32  	%r252, %r251, 248;
	mov.u32 	%r253, _ZZN3cub18CUB_300001_SM_10006detail6reduce28DeviceReduceSingleTileKernelINS2_10policy_hubIlyN4cuda3std3__44plusIlEEE10Policy1000EN6thrust24THRUST_300001_SM_1000_NS18transform_iteratorINSD_6detail14equal_to_valueIiEENSF_15normal_iteratorINSD_10device_ptrIiEEEEllEEPlyS9_llNS7_10__identityEEEvT0_T1_T2_T3_T4_T6_E12temp_storage;
	add.s32 	%r254, %r253, %r252;
	st.shared.u64 	[%r254+16], %rd402;
$L__BB45_26:
	bar.sync 	0;
	setp.ne.s32 	%p115, %r3, 0;
	@%p115 bra 	$L__BB45_49;
	setp.gt.u64 	%p116, %rd58, 32;
	ld.shared.u64 	%rd288, [_ZZN3cub18CUB_300001_SM_10006detail6reduce28DeviceReduceSingleTileKernelINS2_10policy_hubIlyN4cuda3std3__44plusIlEEE10Policy1000EN6thrust24THRUST_300001_SM_1000_NS18transform_iteratorINSD_6detail14equal_to_valueIiEENSF_15normal_iteratorINSD_10device_ptrIiEEEEllEEPlyS9_llNS7_10__identityEEEvT0_T1_T2_T3_T4_T6_E12temp_storage+24];
	selp.b64 	%rd289, %rd288, 0, %p116;
	add.s64 	%rd290, %rd289, %rd402;
	setp.gt.u64 	%p117, %rd58, 64;
	ld.shared.u64 	%rd291, [_ZZN3cub18CUB_300001_SM_10006detail6reduce28DeviceReduceSingleTileKernelINS2_10policy_hubIlyN4cuda3std3__44plusIlEEE10Policy1000EN6thrust24THRUST_300001_SM_1000_NS18transform_iteratorINSD_6detail14equal_to_valueIiEENSF_15normal_iteratorINSD_10device_ptrIiEEEEllEEPlyS9_llNS7_10__identityEEEvT0_T1_T2_T3_T4_T6_E12temp_storage+32];
	selp.b64 	%rd292, %rd291, 0, %p117;
	add.s64 	%rd293, %rd290, %rd292;
	setp.gt.u64 	%p118, %rd58, 96;
	ld.shared.u64 	%rd294, [_ZZN3cub18CUB_300001_SM_10006detail6reduce28DeviceReduceSingleTileKernelINS2_10policy_hubIlyN4cuda3std3__44plusIlEEE10Policy1000EN6thrust24THRUST_300001_SM_1000_NS18transform_iteratorINSD_6detail14equal_to_valueIiEENSF_15normal_iteratorINSD_10device_ptrIiEEEEllEEPlyS9_llNS7_10__identityEEEvT0_T1_T2_T3_T4_T6_E12temp_storage+40];
	selp.b64 	%rd295, %rd294, 0, %p118;
	add.s64 	%rd296, %rd293, %rd295;
	setp.gt.u64 	%p119, %rd58, 128;
	ld.shared.u64 	%rd297, [_ZZN3cub18CUB_300001_SM_10006detail6reduce28DeviceReduceSingleTileKernelINS2_10policy_hubIlyN4cuda3std3__44plusIlEEE10Policy1000EN6thrust24THRUST_300001_SM_1000_NS18transform_iteratorINSD_6detail14equal_to_valueIiEENSF_15normal_iteratorINSD_10device_ptrIiEEEEllEEPlyS9_llNS7_10__identityEEEvT0_T1_T2_T3_T4_T6_E12temp_storage+48];
	selp.b64 	%rd298, %rd297, 0, %p119;
	add.s64 	%rd299, %rd296, %rd298;
	setp.gt.u64 	%p120, %rd58, 160;
	ld.shared.u64 	%rd300, [_ZZN3cub18CUB_300001_SM_10006detail6reduce28DeviceReduceSingleTileKernelINS2_10policy_hubIlyN4cuda3std3__44plusIlEEE10Policy1000EN6thrust24THRUST_300001_SM_1000_NS18transform_iteratorINSD_6detail14equal_to_valueIiEENSF_15normal_iteratorINSD_10device_ptrIiEEEEllEEPlyS9_llNS7_10__identityEEEvT0_T1_T2_T3_T4_T6_E12temp_storage+56];
	selp.b64 	%rd301, %rd300, 0, %p120;
	add.s64 	%rd302, %rd299, %rd301;
	setp.gt.u64 	%p121, %rd58, 192;
	ld.shared.u64 	%rd303, [_ZZN3cub18CUB_300001_SM_10006detail6reduce28DeviceReduceSingleTileKernelINS2_10policy_hubIlyN4cuda3std3__44plusIlEEE10Policy1000EN6thrust24THRUST_300001_SM_1000_NS18transform_iteratorINSD_6detail14equal_to_valueIiEENSF_15normal_iteratorINSD_10device_ptrIiEEEEllEEPlyS9_llNS7_10__identityEEEvT0_T1_T2_T3_T4_T6_E12temp_storage+64];
	selp.b64 	%rd304, %rd303, 0, %p121;
	add.s64 	%rd305, %rd302, %rd304;
	setp.gt.u64 	%p122, %rd58, 224;
	ld.shared.u64 	%rd306, [_ZZN3cub18CUB_300001_SM_10006detail6reduce28DeviceReduceSingleTileKernelINS2_10policy_hubIlyN4cuda3std3__44plusIlEEE10Policy1000EN6thrust24THRUST_300001_SM_1000_NS18transform_iteratorINSD_6detail14equal_to_valueIiEENSF_15normal_iteratorINSD_10device_ptrIiEEEEllEEPlyS9_llNS7_10__identityEEEvT0_T1_T2_T3_T4_T6_E12temp_storage+72];
	selp.b64 	%rd307, %rd306, 0, %p122;
	add.s64 	%rd308, %rd305, %rd307;
	setp.gt.u64 	%p123, %rd58, 256;
	ld.shared.u64 	%rd309, [_ZZN3cub18CUB_300001_SM_10006detail6reduce28DeviceReduceSingleTileKernelINS2_10policy_hubIlyN4cuda3std3__44plusIlEEE10Policy1000EN6thrust24THRUST_300001_SM_1000_NS18transform_iteratorINSD_6detail14equal_to_valueIiEENSF_15normal_iteratorINSD_10device_ptrIiEEEEllEEPlyS9_llNS7_10__identityEEEvT0_T1_T2_T3_T4_T6_E12temp_storage+80];
	selp.b64 	%rd310, %rd309, 0, %p123;
	add.s64 	%rd311, %rd308, %rd310;
	setp.gt.u64 	%p124, %rd58, 288;
	ld.shared.u64 	%rd312, [_ZZN3cub18CUB_300001_SM_10006detail6reduce28DeviceReduceSingleTileKernelINS2_10policy_hubIlyN4cuda3std3__44plusIlEEE10Policy1000EN6thrust24THRUST_300001_SM_1000_NS18transform_iteratorINSD_6detail14equal_to_valueIiEENSF_15normal_iteratorINSD_10device_ptrIiEEEEllEEPlyS9_llNS7_10__identityEEEvT0_T1_T2_T3_T4_T6_E12temp_storage+88];
	selp.b64 	%rd313, %rd312, 0, %p124;
	add.s64 	%rd314, %rd311, %rd313;
	setp.gt.u64 	%p125, %rd58, 320;
	ld.shared.u64 	%rd315, [_ZZN3cub18CUB_300001_SM_10006detail6reduce28DeviceReduceSingleTileKernelINS2_10policy_hubIlyN4cuda3std3__44plusIlEEE10Policy1000EN6thrust24THRUST_300001_SM_1000_NS18transform_iteratorINSD_6detail14equal_to_valueIiEENSF_15normal_iteratorINSD_10device_ptrIiEEEEllEEPlyS9_llNS7_10__identityEEEvT0_T1_T2_T3_T4_T6_E12temp_storage+96];
	selp.b64 	%rd316, %rd315, 0, %p125;
	add.s64 	%rd317, %rd314, %rd316;
	setp.gt.u64 	%p126, %rd58, 352;
	ld.shared.u64 	%rd318, [_ZZN3cub18CUB_300001_SM_10006detail6reduce28DeviceReduceSingleTileKernelINS2_10policy_hubIlyN4cuda3std3__44plusIlEEE10Policy1000EN6thrust24THRUST_300001_SM_1000_NS18transform_iteratorINSD_6detail14equal_to_valueIiEENSF_15normal_iteratorINSD_10device_ptrIiEEEEllEEPlyS9_llNS7_10__identityEEEvT0_T1_T2_T3_T4_T6_E12temp_storage+104];
	selp.b64 	%rd319, %rd318, 0, %p126;
	add.s64 	%rd320, %rd317, %rd319;
	setp.gt.u64 	%p127, %rd58, 384;
	ld.shared.u64 	%rd321, [_ZZN3cub18CUB_300001_SM_10006detail6reduce28DeviceReduceSingleTileKernelINS2_10policy_hubIlyN4cuda3std3__44plusIlEEE10Policy1000EN6thrust24THRUST_300001_SM_1000_NS18transform_iteratorINSD_6detail14equal_to_valueIiEENSF_15normal_iteratorINSD_10device_ptrIiEEEEllEEPlyS9_llNS7_10__identityEEEvT0_T1_T2_T3_T4_T6_E12temp_storage+112];
	selp.b64 	%rd322, %rd321, 0, %p127;
	add.s64 	%rd323, %rd320, %rd322;
	setp.gt.u64 	%p128, %rd58, 416;
	ld.shared.u64 	%rd324, [_ZZN3cub18CUB_300001_SM_10006detail6reduce28DeviceReduceSingleTileKernelINS2_10policy_hubIlyN4cuda3std3__44plusIlEEE10Policy1000EN6thrust24THRUST_300001_SM_1000_NS18transform_iteratorINSD_6detail14equal_to_valueIiEENSF_15normal_iteratorINSD_10device_ptrIiEEEEllEEPlyS9_llNS7_10__identityEEEvT0_T1_T2_T3_T4_T6_E12temp_storage+120];
	selp.b64 	%rd325, %rd324, 0, %p128;
	add.s64 	%rd326, %rd323, %rd325;
	setp.gt.u64 	%p129, %rd58, 448;
	ld.shared.u64 	%rd327, [_ZZN3cub18CUB_300001_SM_10006detail6reduce28DeviceReduceSingleTileKernelINS2_10policy_hubIlyN4cuda3std3__44plusIlEEE10Policy1000EN6thrust24THRUST_300001_SM_1000_NS18transform_iteratorINSD_6detail14equal_to_valueIiEENSF_15normal_iteratorINSD_10device_ptrIiEEEEllEEPlyS9_llNS7_10__identityEEEvT0_T1_T2_T3_T4_T6_E12temp_storage+128];
	selp.b64 	%rd328, %rd327, 0, %p129;
	add.s64 	%rd329, %rd326, %rd328;
	setp.gt.u64 	%p130, %rd58, 480;
	ld.shared.u64 	%rd330, [_ZZN3cub18CUB_300001_SM_10006detail6reduce28DeviceReduceSingleTileKernelINS2_10policy_hubIlyN4cuda3std3__44plusIlEEE10Policy1000EN6thrust24THRUST_300001_SM_1000_NS18transform_iteratorINSD_6detail14equal_to_valueIiEENSF_15normal_iteratorINSD_10device_ptrIiEEEEllEEPlyS9_llNS7_10__identityEEEvT0_T1_T2_T3_T4_T6_E12temp_storage+136];
	selp.b64 	%rd331, %rd330, 0, %p130;
	add.s64 	%rd402, %rd329, %rd331;
	bra.uni 	$L__BB45_49;
$L__BB45_28:
	mov.u32 	%r25, %tid.x;
	cvt.u64.u32 	%rd25, %r25;
	mul.wide.u32 	%rd62, %r25, 4;
	add.s64 	%rd26, %rd2, %rd62;
	ld.global.u32 	%r49, [%rd26];
	setp.eq.s32 	%p3, %r49, %r43;
	selp.u64 	%rd63, 1, 0, %p3;
	ld.global.u32 	%r50, [%rd26+2048];
	setp.eq.s32 	%p4, %r50, %r43;
	selp.u64 	%rd64, 1, 0, %p4;
	ld.global.u32 	%r51, [%rd26+4096];
	setp.eq.s32 	%p5, %r51, %r43;
	selp.u64 	%rd65, 1, 0, %p5;
	ld.global.u32 	%r52, [%rd26+6144];
	setp.eq.s32 	%p6, %r52, %r43;
	selp.u64 	%rd66, 1, 0, %p6;
	ld.global.u32 	%r53, [%rd26+8192];
	setp.eq.s32 	%p7, %r53, %r43;
	selp.u64 	%rd67, 1, 0, %p7;
	ld.global.u32 	%r54, [%rd26+10240];
	setp.eq.s32 	%p8, %r54, %r43;
	selp.u64 	%rd68, 1, 0, %p8;
	ld.global.u32 	%r55, [%rd26+12288];
	setp.eq.s32 	%p9, %r55, %r43;
	selp.u64 	%rd69, 1, 0, %p9;
	add.s64 	%rd70, %rd64, %rd63;
	add.s64 	%rd71, %rd70, %rd65;
	add.s64 	%rd72, %rd71, %rd66;
	add.s64 	%rd73, %rd72, %rd67;
	add.s64 	%rd74, %rd73, %rd68;
	add.s64 	%rd401, %rd74, %rd69;
	add.s64 	%rd28, %rd58, -3584;
	setp.lt.u64 	%p10, %rd28, 3584;
	mov.b64 	%rd390, 3584;
	@%p10 bra 	$L__BB45_32;
	mov.b64 	%rd390, 3584;
$L__BB45_30:
	shl.b64 	%rd76, %rd390, 2;
	add.s64 	%rd77, %rd26, %rd76;
	ld.global.u32 	%r56, [%rd77];
	setp.eq.s32 	%p11, %r56, %r43;
	selp.u64 	%rd78, 1, 0, %p11;
	ld.global.u32 	%r57, [%rd77+2048];
	setp.eq.s32 	%p12, %r57, %r43;
	selp.u64 	%rd79, 1, 0, %p12;
	ld.global.u32 	%r58, [%rd77+4096];
	setp.eq.s32 	%p13, %r58, %r43;
	selp.u64 	%rd80, 1, 0, %p13;
	ld.global.u32 	%r59, [%rd77+6144];
	setp.eq.s32 	%p14, %r59, %r43;
	selp.u64 	%rd81, 1, 0, %p14;
	ld.global.u32 	%r60, [%rd77+8192];
	setp.eq.s32 	%p15, %r60, %r43;
	selp.u64 	%rd82, 1, 0, %p15;
	ld.global.u32 	%r61, [%rd77+10240];
	setp.eq.s32 	%p16, %r61, %r43;
	selp.u64 	%rd83, 1, 0, %p16;
	ld.global.u32 	%r62, [%rd77+12288];
	setp.eq.s32 	%p17, %r62, %r43;
	selp.u64 	%rd84, 1, 0, %p17;
	add.s64 	%rd85, %rd401, %rd78;
	add.s64 	%rd86, %rd85, %rd79;
	add.s64 	%rd87, %rd86, %rd80;
	add.s64 	%rd88, %rd87, %rd81;
	add.s64 	%rd89, %rd88, %rd82;
	add.s64 	%rd90, %rd89, %rd83;
	add.s64 	%rd401, %rd90, %rd84;
	sub.s64 	%rd91, %rd58, %rd390;
	setp.lt.u64 	%p18, %rd91, 3584;
	@%p18 bra 	$L__BB45_45;
	add.s64 	%rd390, %rd390, 3584;
	setp.le.u64 	%p19, %rd390, %rd28;
	@%p19 bra 	$L__BB45_30;
$L__BB45_32:
	setp.le.u64 	%p20, %rd58, %rd390;
	cvt.u32.u64 	%r63, %rd390;
	cvt.u32.u64 	%r64, %rd58;
	sub.s32 	%r65, %r64, %r63;
	setp.ge.s32 	%p21, %r25, %r65;
	or.pred  	%p22, %p20, %p21;
	@%p22 bra 	$L__BB45_45;
	not.b32 	%r68, %r25;
	add.s32 	%r69, %r68, %r64;
	sub.s32 	%r71, %r69, %r63;
	shr.u32 	%r72, %r71, 9;
	add.s32 	%r26, %r72, 1;
	and.b32  	%r27, %r26, 15;
	setp.lt.u32 	%p23, %r71, 7680;
	mov.u32 	%r322, %r25;
	@%p23 bra 	$L__BB45_36;
	and.b32  	%r73, %r26, 16777200;
	neg.s32 	%r320, %r73;
	add.s64 	%rd93, %rd390, %rd25;
	shl.b64 	%rd94, %rd93, 2;
	add.s64 	%rd95, %rd94, %rd2;
	add.s64 	%rd391, %rd95, 16384;
	mov.u32 	%r322, %r25;
$L__BB45_35:
	.pragma "nounroll";
	ld.global.u32 	%r74, [%rd391+-16384];
	setp.eq.s32 	%p24, %r74, %r43;
	selp.u64 	%rd96, 1, 0, %p24;
	add.s64 	%rd97, %rd401, %rd96;
	ld.global.u32 	%r75, [%rd391+-14336];
	setp.eq.s32 	%p25, %r75, %r43;
	selp.u64 	%rd98, 1, 0, %p25;
	add.s64 	%rd99, %rd97, %rd98;
	ld.global.u32 	%r76, [%rd391+-12288];
	setp.eq.s32 	%p26, %r76, %r43;
	selp.u64 	%rd100, 1, 0, %p26;
	add.s64 	%rd101, %rd99, %rd100;
	ld.global.u32 	%r77, [%rd391+-10240];
	setp.eq.s32 	%p27, %r77, %r43;
	selp.u64 	%rd102, 1, 0, %p27;
	add.s64 	%rd103, %rd101, %rd102;
	ld.global.u32 	%r78, [%rd391+-8192];
	setp.eq.s32 	%p28, %r78, %r43;
	selp.u64 	%rd104, 1, 0, %p28;
	add.s64 	%rd105, %rd103, %rd104;
	ld.global.u32 	%r79, [%rd391+-6144];
	setp.eq.s32 	%p29, %r79, %r43;
	selp.u64 	%rd106, 1, 0, %p29;
	add.s64 	%rd107, %rd105, %rd106;
	ld.global.u32 	%r80, [%rd391+-4096];
	setp.eq.s32 	%p30, %r80, %r43;
	selp.u64 	%rd108, 1, 0, %p30;
	add.s64 	%rd109, %rd107, %rd108;
	ld.global.u32 	%r81, [%rd391+-2048];
	setp.eq.s32 	%p31, %r81, %r43;
	selp.u64 	%rd110, 1, 0, %p31;
	add.s64 	%rd111, %rd109, %rd110;
	ld.global.u32 	%r82, [%rd391];
	setp.eq.s32 	%p32, %r82, %r43;
	selp.u64 	%rd112, 1, 0, %p32;
	add.s64 	%rd113, %rd111, %rd112;
	ld.global.u32 	%r83, [%rd391+2048];
	setp.eq.s32 	%p33, %r83, %r43;
	selp.u64 	%rd114, 1, 0, %p33;
	add.s64 	%rd115, %rd113, %rd114;
	ld.global.u32 	%r84, [%rd391+4096];
	setp.eq.s32 	%p34, %r84, %r43;
	selp.u64 	%rd116, 1, 0, %p34;
	add.s64 	%rd117, %rd115, %rd116;
	ld.global.u32 	%r85, [%rd391+6144];
	setp.eq.s32 	%p35, %r85, %r43;
	selp.u64 	%rd118, 1, 0, %p35;
	add.s64 	%rd119, %rd117, %rd118;
	ld.global.u32 	%r86, [%rd391+8192];
	setp.eq.s32 	%p36, %r86, %r43;
	selp.u64 	%rd120, 1, 0, %p36;
	add.s64 	%rd121, %rd119, %rd120;
	ld.global.u32 	%r87, [%rd391+10240];
	setp.eq.s32 	%p37, %r87, %r43;
	selp.u64 	%rd122, 1, 0, %p37;
	add.s64 	%rd123, %rd121, %rd122;
	ld.global.u32 	%r88, [%rd391+12288];
	setp.eq.s32 	%p38, %r88, %r43;
	selp.u64 	%rd124, 1, 0, %p38;
	add.s64 	%rd125, %rd123, %rd124;
	ld.global.u32 	%r89, [%rd391+14336];
	setp.eq.s32 	%p39, %r89, %r43;
	selp.u64 	%rd126, 1, 0, %p39;
	add.s64 	%rd401, %rd125, %rd126;
	add.s32 	%r322, %r322, 8192;
	add.s32 	%r320, %r320, 16;
	add.s64 	%rd391, %rd391, 32768;
	setp.ne.s32 	%p40, %r320, 0;
	@%p40 bra 	$L__BB45_35;
$L__BB45_36:
	setp.eq.s32 	%p41, %r27, 0;
	@%p41 bra 	$L__BB45_45;
	and.b32  	%r34, %r26, 7;
	setp.lt.u32 	%p42, %r27, 8;
	@%p42 bra 	$L__BB45_39;
	cvt.u64.u32 	%rd128, %r322;
	add.s64 	%rd129, %rd390, %rd128;
	shl.b64 	%rd130, %rd129, 2;
	add.s64 	%rd131, %rd2, %rd130;
	ld.global.u32 	%r90, [%rd131];
	setp.eq.s32 	%p43, %r90, %r43;
	selp.u64 	%rd132, 1, 0, %p43;
	add.s64 	%rd133, %rd401, %rd132;
	ld.global.u32 	%r91, [%rd131+2048];
	setp.eq.s32 	%p44, %r91, %r43;
	selp.u64 	%rd134, 1, 0, %p44;
	add.s64 	%rd135, %rd133, %rd134;
	ld.global.u32 	%r92, [%rd131+4096];
	setp.eq.s32 	%p45, %r92, %r43;
	selp.u64 	%rd136, 1, 0, %p45;
	add.s64 	%rd137, %rd135, %rd136;
	ld.global.u32 	%r93, [%rd131+6144];
	setp.eq.s32 	%p46, %r93, %r43;
	selp.u64 	%rd138, 1, 0, %p46;
	add.s64 	%rd139, %rd137, %rd138;
	ld.global.u32 	%r94, [%rd131+8192];
	setp.eq.s32 	%p47, %r94, %r43;
	selp.u64 	%rd140, 1, 0, %p47;
	add.s64 	%rd141, %rd139, %rd140;
	ld.global.u32 	%r95, [%rd131+10240];
	setp.eq.s32 	%p48, %r95, %r43;
	selp.u64 	%rd142, 1, 0, %p48;
	add.s64 	%rd143, %rd141, %rd142;
	ld.global.u32 	%r96, [%rd131+12288];
	setp.eq.s32 	%p49, %r96, %r43;
	selp.u64 	%rd144, 1, 0, %p49;
	add.s64 	%rd145, %rd143, %rd144;
	ld.global.u32 	%r97, [%rd131+14336];
	setp.eq.s32 	%p50, %r97, %r43;
	selp.u64 	%rd146, 1, 0, %p50;
	add.s64 	%rd401, %rd145, %rd146;
	add.s32 	%r322, %r322, 4096;
$L__BB45_39:
	setp.eq.s32 	%p51, %r34, 0;
	@%p51 bra 	$L__BB45_45;
	and.b32  	%r37, %r26, 3;
	setp.lt.u32 	%p52, %r34, 4;
	@%p52 bra 	$L__BB45_42;
	cvt.u64.u32 	%rd148, %r322;
	add.s64 	%rd149, %rd390, %rd148;
	shl.b64 	%rd150, %rd149, 2;
	add.s64 	%rd151, %rd2, %rd150;
	ld.global.u32 	%r98, [%rd151];
	setp.eq.s32 	%p53, %r98, %r43;
	selp.u64 	%rd152, 1, 0, %p53;
	add.s64 	%rd153, %rd401, %rd152;
	ld.global.u32 	%r99, [%rd151+2048];
	setp.eq.s32 	%p54, %r99, %r43;
	selp.u64 	%rd154, 1, 0, %p54;
	add.s64 	%rd155, %rd153, %rd154;
	ld.global.u32 	%r100, [%rd151+4096];
	setp.eq.s32 	%p55, %r100, %r43;
	selp.u64 	%rd156, 1, 0, %p55;
	add.s64 	%rd157, %rd155, %rd156;
	ld.global.u32 	%r101, [%rd151+6144];
	setp.eq.s32 	%p56, %r101, %r43;
	selp.u64 	%rd158, 1, 0, %p56;
	add.s64 	%rd401, %rd157, %rd158;
	add.s32 	%r322, %r322, 2048;
$L__BB45_42:
	setp.eq.s32 	%p57, %r37, 0;
	@%p57 bra 	$L__BB45_45;
	cvt.u64.u32 	%rd159, %r322;
	add.s64 	%rd160, %rd390, %rd159;
	shl.b64 	%rd161, %rd160, 2;
	add.s64 	%rd399, %rd2, %rd161;
	neg.s32 	%r325, %r37;
$L__BB45_44:
	.pragma "nounroll";
	ld.global.u32 	%r102, [%rd399];
	setp.eq.s32 	%p58, %r102, %r43;
	selp.u64 	%rd162, 1, 0, %p58;
	add.s64 	%rd401, %rd401, %rd162;
	add.s64 	%rd399, %rd399, 2048;
	add.s32 	%r325, %r325, 1;
	setp.ne.s32 	%p59, %r325, 0;
	@%p59 bra 	$L__BB45_44;
$L__BB45_45:
	// begin inline asm
	mov.u32 %r103, %laneid;
	// end inline asm
	mov.b64 	{%r105, %r110}, %rd401;
	mov.b32 	%r111, 1;
	mov.b32 	%r152, 31;
	mov.b32 	%r153, -1;
	// begin inline asm
	shfl.sync.down.b32 %r104, %r105, %r111, %r152, %r153;
	// end inline asm
	// begin inline asm
	shfl.sync.down.b32 %r109, %r110, %r111, %r152, %r153;
	// end inline asm
	mov.b64 	%rd163, {%r104, %r109};
	setp.gt.s32 	%p60, %r103, 30;
	selp.b64 	%rd164, 0, %rd163, %p60;
	add.s64 	%rd165, %rd164, %rd401;
	mov.b64 	{%r115, %r120}, %rd165;
	mov.b32 	%r121, 2;
	// begin inline asm
	shfl.sync.down.b32 %r114, %r115, %r121, %r152, %r153;
	// end inline asm
	// begin inline asm
	shfl.sync.down.b32 %r119, %r120, %r121, %r152, %r153;
	// end inline asm
	mov.b64 	%rd166, {%r114, %r119};
	setp.gt.s32 	%p61, %r103, 29;
	selp.b64 	%rd167, 0, %rd166, %p61;
	add.s64 	%rd168, %rd167, %rd165;
	mov.b64 	{%r125, %r130}, %rd168;
	mov.b32 	%r131, 4;
	// begin inline asm
	shfl.sync.down.b32 %r124, %r125, %r131, %r152, %r153;
	// end inline asm
	// begin inline asm
	shfl.sync.down.b32 %r129, %r130, %r131, %r152, %r153;
	// end inline asm
	mov.b64 	%rd169, {%r124, %r129};
	setp.gt.s32 	%p62, %r103, 27;
	selp.b64 	%rd170, 0, %rd169, %p62;
	add.s64 	%rd171, %rd170, %rd168;
	mov.b64 	{%r135, %r140}, %rd171;
	mov.b32 	%r141, 8;
	// begin inline asm
	shfl.sync.down.b32 %r134, %r135, %r141, %r152, %r153;
	// end inline asm
	// begin inline asm
	shfl.sync.down.b32 %r139, %r140, %r141, %r152, %r153;
	// end inline asm
	mov.b64 	%rd172, {%r134, %r139};
	setp.gt.s32 	%p63, %r103, 23;
	selp.b64 	%rd173, 0, %rd172, %p63;
	add.s64 	%rd174, %rd173, %rd171;
	mov.b64 	{%r145, %r150}, %rd174;
	mov.b32 	%r151, 16;
	// begin inline asm
	shfl.sync.down.b32 %r144, %r145, %r151, %r152, %r153;
	// end inline asm
	// begin inline asm
	shfl.sync.down.b32 %r149, %r150, %r151, %r152, %r153;
	// end inline asm
	mov.b64 	%rd175, {%r144, %r149};
	setp.gt.s32 	%p64, %r103, 15;
	selp.b64 	%rd176, 0, %rd175, %p64;
	add.s64 	%rd402, %rd176, %rd174;
	setp.ne.s32 	%p65, %r103, 0;
	@%p65 bra 	$L__BB45_47;
	shr.u32 	%r154, %r25, 2;
	and.b32  	%r155, %r154, 248;
	mov.u32 	%r156, _ZZN3cub18CUB_300001_SM_10006detail6reduce28DeviceReduceSingleTileKernelINS2_10policy_hubIlyN4cuda3std3__44plusIlEEE10Policy1000EN6thrust24THRUST_300001_SM_1000_NS18transform_iteratorINSD_6detail14equal_to_valueIiEENSF_15normal_iteratorINSD_10device_ptrIiEEEEllEEPlyS9_llNS7_10__identityEEEvT0_T1_T2_T3_T4_T6_E12temp_storage;
	add.s32 	%r157, %r156, %r155;
	st.shared.u64 	[%r157+16], %rd402;
$L__BB45_47:
	bar.sync 	0;
	setp.ne.s32 	%p66, %r25, 0;
	@%p66 bra 	$L__BB45_49;
	ld.shared.u64 	%rd177, [_ZZN3cub18CUB_300001_SM_10006detail6reduce28DeviceReduceSingleTileKernelINS2_10policy_hubIlyN4cuda3std3__44plusIlEEE10Policy1000EN6thrust24THRUST_300001_SM_1000_NS18transform_iteratorINSD_6detail14equal_to_valueIiEENSF_15normal_iteratorINSD_10device_ptrIiEEEEllEEPlyS9_llNS7_10__identityEEEvT0_T1_T2_T3_T4_T6_E12temp_storage+24];
	add.s64 	%rd178, %rd177, %rd402;
	ld.shared.u64 	%rd179, [_ZZN3cub18CUB_300001_SM_10006detail6reduce28DeviceReduceSingleTileKernelINS2_10policy_hubIlyN4cuda3std3__44plusIlEEE10Policy1000EN6thrust24THRUST_300001_SM_1000_NS18transform_iteratorINSD_6detail14equal_to_valueIiEENSF_15normal_iteratorINSD_10device_ptrIiEEEEllEEPlyS9_llNS7_10__identityEEEvT0_T1_T2_T3_T4_T6_E12temp_storage+32];
	add.s64 	%rd180, %rd178, %rd179;
	ld.shared.u64 	%rd181, [_ZZN3cub18CUB_300001_SM_10006detail6reduce28DeviceReduceSingleTileKernelINS2_10policy_hubIlyN4cuda3std3__44plusIlEEE10Policy1000EN6thrust24THRUST_300001_SM_1000_NS18transform_iteratorINSD_6detail14equal_to_valueIiEENSF_15normal_iteratorINSD_10device_ptrIiEEEEllEEPlyS9_llNS7_10__identityEEEvT0_T1_T2_T3_T4_T6_E12temp_storage+40];
	add.s64 	%rd182, %rd180, %rd181;
	ld.shared.u64 	%rd183, [_ZZN3cub18CUB_300001_SM_10006detail6reduce28DeviceReduceSingleTileKernelINS2_10policy_hubIlyN4cuda3std3__44plusIlEEE10Policy1000EN6thrust24THRUST_300001_SM_1000_NS18transform_iteratorINSD_6detail14equal_to_valueIiEENSF_15normal_iteratorINSD_10device_ptrIiEEEEllEEPlyS9_llNS7_10__identityEEEvT0_T1_T2_T3_T4_T6_E12temp_storage+48];
	add.s64 	%rd184, %rd182, %rd183;
	ld.shared.u64 	%rd185, [_ZZN3cub18CUB_300001_SM_10006detail6reduce28DeviceReduceSingleTileKernelINS2_10policy_hubIlyN4cuda3std3__44plusIlEEE10Policy1000EN6thrust24THRUST_300001_SM_1000_NS18transform_iteratorINSD_6detail14equal_to_valueIiEENSF_15normal_iteratorINSD_10device_ptrIiEEEEllEEPlyS9_llNS7_10__identityEEEvT0_T1_T2_T3_T4_T6_E12temp_storage+56];
	add.s64 	%rd186, %rd184, %rd185;
	ld.shared.u64 	%rd187, [_ZZN3cub18CUB_300001_SM_10006detail6reduce28DeviceReduceSingleTileKernelINS2_10policy_hubIlyN4cuda3std3__44plusIlEEE10Policy1000EN6thrust24THRUST_300001_SM_1000_NS18transform_iteratorINSD_6detail14equal_to_valueIiEENSF_15normal_iteratorINSD_10device_ptrIiEEEEllEEPlyS9_llNS7_10__identityEEEvT0_T1_T2_T3_T4_T6_E12temp_storage+64];
	add.s64 	%rd188, %rd186, %rd187;
	ld.shared.u64 	%rd189, [_ZZN3cub18CUB_300001_SM_10006detail6reduce28DeviceReduceSingleTileKernelINS2_10policy_hubIlyN4cuda3std3__44plusIlEEE10Policy1000EN6thrust24THRUST_300001_SM_1000_NS18transform_iteratorINSD_6detail14equal_to_valueIiEENSF_15normal_iteratorINSD_10device_ptrIiEEEEllEEPlyS9_llNS7_10__identityEEEvT0_T1_T2_T3_T4_T6_E12temp_storage+72];
	add.s64 	%rd190, %rd188, %rd189;
	ld.shared.u64 	%rd191, [_ZZN3cub18CUB_300001_SM_10006detail6reduce28DeviceReduceSingleTileKernelINS2_10policy_hubIlyN4cuda3std3__44plusIlEEE10Policy1000EN6thrust24THRUST_300001_SM_1000_NS18transform_iteratorINSD_6detail14equal_to_valueIiEENSF_15normal_iteratorINSD_10device_ptrIiEEEEllEEPlyS9_llNS7_10__identityEEEvT0_T1_T2_T3_T4_T6_E12temp_storage+80];
	add.s64 	%rd192, %rd190, %rd191;
	ld.shared.u64 	%rd193, [_ZZN3cub18CUB_300001_SM_10006detail6reduce28DeviceReduceSingleTileKernelINS2_10policy_hubIlyN4cuda3std3__44plusIlEEE10Policy1000EN6thrust24THRUST_300001_SM_1000_NS18transform_iteratorINSD_6detail14equal_to_valueIiEENSF_15normal_iteratorINSD_10device_ptrIiEEEEllEEPlyS9_llNS7_10__identityEEEvT0_T1_T2_T3_T4_T6_E12temp_storage+88];
	add.s64 	%rd194, %rd192, %rd193;
	ld.shared.u64 	%rd195, [_ZZN3cub18CUB_300001_SM_10006detail6reduce28DeviceReduceSingleTileKernelINS2_10policy_hubIlyN4cuda3std3__44plusIlEEE10Policy1000EN6thrust24THRUST_300001_SM_1000_NS18transform_iteratorINSD_6detail14equal_to_valueIiEENSF_15normal_iteratorINSD_10device_ptrIiEEEEllEEPlyS9_llNS7_10__identityEEEvT0_T1_T2_T3_T4_T6_E12temp_storage+96];
	add.s64 	%rd196, %rd194, %rd195;
	ld.shared.u64 	%rd197, [_ZZN3cub18CUB_300001_SM_10006detail6reduce28DeviceReduceSingleTileKernelINS2_10policy_hubIlyN4cuda3std3__44plusIlEEE10Policy1000EN6thrust24THRUST_300001_SM_1000_NS18transform_iteratorINSD_6detail14equal_to_valueIiEENSF_15normal_iteratorINSD_10device_ptrIiEEEEllEEPlyS9_llNS7_10__identityEEEvT0_T1_T2_T3_T4_T6_E12temp_storage+104];
	add.s64 	%rd198, %rd196, %rd197;
	ld.shared.u64 	%rd199, [_ZZN3cub18CUB_300001_SM_10006detail6reduce28DeviceReduceSingleTileKernelINS2_10policy_hubIlyN4cuda3std3__44plusIlEEE10Policy1000EN6thrust24THRUST_300001_SM_1000_NS18transform_iteratorINSD_6detail14equal_to_valueIiEENSF_15normal_iteratorINSD_10device_ptrIiEEEEllEEPlyS9_llNS7_10__identityEEEvT0_T1_T2_T3_T4_T6_E12temp_storage+112];
	add.s64 	%rd200, %rd198, %rd199;
	ld.shared.u64 	%rd201, [_ZZN3cub18CUB_300001_SM_10006detail6reduce28DeviceReduceSingleTileKernelINS2_10policy_hubIlyN4cuda3std3__44plusIlEEE10Policy1000EN6thrust24THRUST_300001_SM_1000_NS18transform_iteratorINSD_6detail14equal_to_valueIiEENSF_15normal_iteratorINSD_10device_ptrIiEEEEllEEPlyS9_llNS7_10__identityEEEvT0_T1_T2_T3_T4_T6_E12temp_storage+120];
	add.s64 	%rd202, %rd200, %rd201;
	ld.shared.u64 	%rd203, [_ZZN3cub18CUB_300001_SM_10006detail6reduce28DeviceReduceSingleTileKernelINS2_10policy_hubIlyN4cuda3std3__44plusIlEEE10Policy1000EN6thrust24THRUST_300001_SM_1000_NS18transform_iteratorINSD_6detail14equal_to_valueIiEENSF_15normal_iteratorINSD_10device_ptrIiEEEEllEEPlyS9_llNS7_10__identityEEEvT0_T1_T2_T3_T4_T6_E12temp_storage+128];
	add.s64 	%rd204, %rd202, %rd203;
	ld.shared.u64 	%rd205, [_ZZN3cub18CUB_300001_SM_10006detail6reduce28DeviceReduceSingleTileKernelINS2_10policy_hubIlyN4cuda3std3__44plusIlEEE10Policy1000EN6thrust24THRUST_300001_SM_1000_NS18transform_iteratorINSD_6detail14equal_to_valueIiEENSF_15normal_iteratorINSD_10device_ptrIiEEEEllEEPlyS9_llNS7_10__identityEEEvT0_T1_T2_T3_T4_T6_E12temp_storage+136];
	add.s64 	%rd402, %rd204, %rd205;
$L__BB45_49:
	mov.u32 	%r310, %tid.x;
	setp.ne.s32 	%p138, %r310, 0;
	@%p138 bra 	$L__BB45_51;
	add.s64 	%rd375, %rd402, %rd59;
	st.global.u64 	[%rd1], %rd375;
$L__BB45_51:
	ret;

}
	// .globl	_ZN3cub18CUB_300001_SM_10006detail6reduce18DeviceReduceKernelINS2_10policy_hubIlyN4cuda3std3__44plusIlEEE10Policy1000EN6thrust24THRUST_300001_SM_1000_NS18transform_iteratorINSD_6detail14equal_to_valueIiEENSF_15normal_iteratorINSD_10device_ptrIiEEEEllEEyS9_lNS7_10__identityEEEvT0_PT3_T1_NS0_13GridEvenShareISR_EET2_T4_
.visible .entry _ZN3cub18CUB_300001_SM_10006detail6reduce18DeviceReduceKernelINS2_10policy_hubIlyN4cuda3std3__44plusIlEEE10Policy1000EN6thrust24THRUST_300001_SM_1000_NS18transform_iteratorINSD_6detail14equal_to_valueIiEENSF_15normal_iteratorINSD_10device_ptrIiEEEEllEEyS9_lNS7_10__identityEEEvT0_PT3_T1_NS0_13GridEvenShareISR_EET2_T4_(
	.param .align 8 .b8 _ZN3cub18CUB_300001_SM_10006detail6reduce18DeviceReduceKernelINS2_10policy_hubIlyN4cuda3std3__44plusIlEEE10Policy1000EN6thrust24THRUST_300001_SM_1000_NS18transform_iteratorINSD_6detail14equal_to_valueIiEENSF_15normal_iteratorINSD_10device_ptrIiEEEEllEEyS9_lNS7_10__identityEEEvT0_PT3_T1_NS0_13GridEvenShareISR_EET2_T4__param_0[16],
	.param .u64 .ptr .align 1 _ZN3cub18CUB_300001_SM_10006detail6reduce18DeviceReduceKernelINS2_10policy_hubIlyN4cuda3std3__44plusIlEEE10Policy1000EN6thrust24THRUST_300001_SM_1000_NS18transform_iteratorINSD_6detail14equal_to_valueIiEENSF_15normal_iteratorINSD_10device_ptrIiEEEEllEEyS9_lNS7_10__identityEEEvT0_PT3_T1_NS0_13GridEvenShareISR_EET2_T4__param_1,
	.param .u64 _ZN3cub18CUB_300001_SM_10006detail6reduce18DeviceReduceKernelINS2_10policy_hubIlyN4cuda3std3__44plusIlEEE10Policy1000EN6thrust24THRUST_300001_SM_1000_NS18transform_iteratorINSD_6detail14equal_to_valueIiEENSF_15normal_iteratorINSD_10device_ptrIiEEEEllEEyS9_lNS7_10__identityEEEvT0_PT3_T1_NS0_13GridEvenShareISR_EET2_T4__param_2,
	.param .align 8 .b8 _ZN3cub18CUB_300001_SM_10006detail6reduce18DeviceReduceKernelINS2_10policy_hubIlyN4cuda3std3__44plusIlEEE10Policy1000EN6thrust24THRUST_300001_SM_1000_NS18transform_iteratorINSD_6detail14equal_to_valueIiEENSF_15normal_iteratorINSD_10device_ptrIiEEEEllEEyS9_lNS7_10__identityEEEvT0_PT3_T1_NS0_13GridEvenShareISR_EET2_T4__param_3[72],
	.param .align 1 .b8 _ZN3cub18CUB_300001_SM_10006detail6reduce18DeviceReduceKernelINS2_10policy_hubIlyN4cuda3std3__44plusIlEEE10Policy1000EN6thrust24THRUST_300001_SM_1000_NS18transform_iteratorINSD_6detail14equal_to_valueIiEENSF_15normal_iteratorINSD_10device_ptrIiEEEEllEEyS9_lNS7_10__identityEEEvT0_PT3_T1_NS0_13GridEvenShareISR_EET2_T4__param_4[1],
	.param .align 1 .b8 _ZN3cub18CUB_300001_SM_10006detail6reduce18DeviceReduceKernelINS2_10policy_hubIlyN4cuda3std3__44plusIlEEE10Policy1000EN6thrust24THRUST_300001_SM_1000_NS18transform_iteratorINSD_6detail14equal_to_valueIiEENSF_15normal_iteratorINSD_10device_ptrIiEEEEllEEyS9_lNS7_10__identityEEEvT0_PT3_T1_NS0_13GridEvenShareISR_EET2_T4__param_5[1]
)
.maxntid 512
{
	.reg .pred 	%p<138>;
	.reg .b16 	%rs<4>;
	.reg .b32 	%r<354>;
	.reg .b64 	%rd<420>;
	// demoted variable
	.shared .align 8 .b8 _ZZN3cub18CUB_300001_SM_10006detail6reduce18DeviceReduceKernelINS2_10policy_hubIlyN4cuda3std3__44plusIlEEE10Policy1000EN6thrust24THRUST_300001_SM_1000_NS18transform_iteratorINSD_6detail14equal_to_valueIiEENSF_15normal_iteratorINSD_10device_ptrIiEEEEllEEyS9_lNS7_10__identityEEEvT0_PT3_T1_NS0_13GridEvenShareISR_EET2_T4_E12temp_storage[152];
	ld.param.u32 	%r2, [_ZN3cub18CUB_300001_SM_10006detail6reduce18DeviceReduceKernelINS2_10policy_hubIlyN4cuda3std3__44plusIlEEE10Policy1000EN6thrust24THRUST_300001_SM_1000_NS18transform_iteratorINSD_6detail14equal_to_valueIiEENSF_15normal_iteratorINSD_10device_ptrIiEEEEllEEyS9_lNS7_10__identityEEEvT0_PT3_T1_NS0_13GridEvenShareISR_EET2_T4__param_0+8];
	ld.param.u64 	%rd1, [_ZN3cub18CUB_300001_SM_10006detail6reduce18DeviceReduceKernelINS2_10policy_hubIlyN4cuda3std3__44plusIlEEE10Policy1000EN6thrust24THRUST_300001_SM_1000_NS18transform_iteratorINSD_6detail14equal_to_valueIiEENSF_15normal_iteratorINSD_10device_ptrIiEEEEllEEyS9_lNS7_10__identityEEEvT0_PT3_T1_NS0_13GridEvenShareISR_EET2_T4__param_3+32];
	ld.param.u32 	%r1, [_ZN3cub18CUB_300001_SM_10006detail6reduce18DeviceReduceKernelINS2_10policy_hubIlyN4cuda3std3__44plusIlEEE10Policy1000EN6thrust24THRUST_300001_SM_1000_NS18transform_iteratorINSD_6detail14equal_to_valueIiEENSF_15normal_iteratorINSD_10device_ptrIiEEEEllEEyS9_lNS7_10__identityEEEvT0_PT3_T1_NS0_13GridEvenShareISR_EET2_T4__param_3+40];
	ld.param.u64 	%rd64, [_ZN3cub18CUB_300001_SM_10006detail6reduce18DeviceReduceKernelINS2_10policy_hubIlyN4cuda3std3__44plusIlEEE10Policy1000EN6thrust24THRUST_300001_SM_1000_NS18transform_iteratorINSD_6detail14equal_to_valueIiEENSF_15normal_iteratorINSD_10device_ptrIiEEEEllEEyS9_lNS7_10__identityEEEvT0_PT3_T1_NS0_13GridEvenShareISR_EET2_T4__param_0];
	cvta.to.global.u64 	%rd2, %rd64;
	mov.u32 	%r3, %ctaid.x;
	mul.lo.s32 	%r51, %r1, 3584;
	cvt.s64.s32 	%rd3, %r51;
	mul.lo.s32 	%r52, %r3, 3584;
	cvt.u64.u32 	%rd4, %r52;
	sub.s64 	%rd5, %rd1, %rd4;
	setp.gt.u64 	%p1, %rd5, 3583;
	@%p1 bra 	$L__BB46_25;
	cvt.u32.u64 	%r180, %rd4;
	cvt.u32.u64 	%r4, %rd1;
	sub.s32 	%r5, %r4, %r180;
	mov.u32 	%r6, %tid.x;
	setp.ge.s32 	%p66, %r6, %r5;
	mov.b64 	%rd403, 0;
	mov.u32 	%r341, %r6;
	@%p66 bra 	$L__BB46_3;
	add.s32 	%r182, %r180, %r6;
	mul.wide.u32 	%rd214, %r182, 4;
	add.s64 	%rd215, %rd2, %rd214;
	ld.global.u32 	%r183, [%rd215];
	setp.eq.s32 	%p67, %r183, %r2;
	selp.u64 	%rd403, 1, 0, %p67;
	add.s32 	%r341, %r6, 512;
$L__BB46_3:
	setp.ge.s32 	%p68, %r341, %r5;
	@%p68 bra 	$L__BB46_16;
	not.b32 	%r185, %r341;
	add.s32 	%r186, %r185, %r4;
	sub.s32 	%r187, %r186, %r180;
	shr.u32 	%r188, %r187, 9;
	add.s32 	%r9, %r188, 1;
	and.b32  	%r10, %r9, 15;
	setp.lt.u32 	%p69, %r187, 7680;
	@%p69 bra 	$L__BB46_7;
	and.b32  	%r189, %r9, 16777200;
	neg.s32 	%r339, %r189;
	mul.wide.u32 	%rd217, %r3, 14336;
	mul.wide.u32 	%rd218, %r341, 4;
	add.s64 	%rd219, %rd217, %rd218;
	add.s64 	%rd220, %rd219, %rd2;
	add.s64 	%rd394, %rd220, 16384;
$L__BB46_6:
	.pragma "nounroll";
	ld.global.u32 	%r190, [%rd394+-16384];
	setp.eq.s32 	%p70, %r190, %r2;
	selp.u64 	%rd221, 1, 0, %p70;
	add.s64 	%rd222, %rd403, %rd221;
	ld.global.u32 	%r191, [%rd394+-14336];
	setp.eq.s32 	%p71, %r191, %r2;
	selp.u64 	%rd223, 1, 0, %p71;
	add.s64 	%rd224, %rd222, %rd223;
	ld.global.u32 	%r192, [%rd394+-12288];
	setp.eq.s32 	%p72, %r192, %r2;
	selp.u64 	%rd225, 1, 0, %p72;
	add.s64 	%rd226, %rd224, %rd225;
	ld.global.u32 	%r193, [%rd394+-10240];
	setp.eq.s32 	%p73, %r193, %r2;
	selp.u64 	%rd227, 1, 0, %p73;
	add.s64 	%rd228, %rd226, %rd227;
	ld.global.u32 	%r194, [%rd394+-8192];
	setp.eq.s32 	%p74, %r194, %r2;
	selp.u64 	%rd229, 1, 0, %p74;
	add.s64 	%rd230, %rd228, %rd229;
	ld.global.u32 	%r195, [%rd394+-6144];
	setp.eq.s32 	%p75, %r195, %r2;
	selp.u64 	%rd231, 1, 0, %p75;
	add.s64 	%rd232, %rd230, %rd231;
	ld.global.u32 	%r196, [%rd394+-4096];
	setp.eq.s32 	%p76, %r196, %r2;
	selp.u64 	%rd233, 1, 0, %p76;
	add.s64 	%rd234, %rd232, %rd233;
	ld.global.u32 	%r197, [%rd394+-2048];
	setp.eq.s32 	%p77, %r197, %r2;
	selp.u64 	%rd235, 1, 0, %p77;
	add.s64 	%rd236, %rd234, %rd235;
	ld.global.u32 	%r198, [%rd394];
	setp.eq.s32 	%p78, %r198, %r2;
	selp.u64 	%rd237, 1, 0, %p78;
	add.s64 	%rd238, %rd236, %rd237;
	ld.global.u32 	%r199, [%rd394+2048];
	setp.eq.s32 	%p79, %r199, %r2;
	selp.u64 	%rd239, 1, 0, %p79;
	add.s64 	%rd240, %rd238, %rd239;
	ld.global.u32 	%r200, [%rd394+4096];
	setp.eq.s32 	%p80, %r200, %r2;
	selp.u64 	%rd241, 1, 0, %p80;
	add.s64 	%rd242, %rd240, %rd241;
	ld.global.u32 	%r201, [%rd394+6144];
	setp.eq.s32 	%p81, %r201, %r2;
	selp.u64 	%rd243, 1, 0, %p81;
	add.s64 	%rd244, %rd242, %rd243;
	ld.global.u32 	%r202, [%rd394+8192];
	setp.eq.s32 	%p82, %r202, %r2;
	selp.u64 	%rd245, 1, 0, %p82;
	add.s64 	%rd246, %rd244, %rd245;
	ld.global.u32 	%r203, [%rd394+10240];
	setp.eq.s32 	%p83, %r203, %r2;
	selp.u64 	%rd247, 1, 0, %p83;
	add.s64 	%rd248, %rd246, %rd247;
	ld.global.u32 	%r204, [%rd394+12288];
	setp.eq.s32 	%p84, %r204, %r2;
	selp.u64 	%rd249, 1, 0, %p84;
	add.s64 	%rd250, %rd248, %rd249;
	ld.global.u32 	%r205, [%rd394+14336];
	setp.eq.s32 	%p85, %r205, %r2;
	selp.u64 	%rd251, 1, 0, %p85;
	add.s64 	%rd403, %rd250, %rd251;
	add.s32 	%r341, %r341, 8192;
	add.s32 	%r339, %r339, 16;
	add.s64 	%rd394, %rd394, 32768;
	setp.ne.s32 	%p86, %r339, 0;
	@%p86 bra 	$L__BB46_6;
$L__BB46_7:
	setp.eq.s32 	%p87, %r10, 0;
	@%p87 bra 	$L__BB46_16;
	and.b32  	%r17, %r9, 7;
	setp.lt.u32 	%p88, %r10, 8;
	@%p88 bra 	$L__BB46_10;
	cvt.s64.s32 	%rd253, %r341;
	add.s64 	%rd254, %rd253, %rd4;
	shl.b64 	%rd255, %rd254, 2;
	add.s64 	%rd256, %rd2, %rd255;
	ld.global.u32 	%r206, [%rd256];
	setp.eq.s32 	%p89, %r206, %r2;
	selp.u64 	%rd257, 1, 0, %p89;
	add.s64 	%rd258, %rd403, %rd257;
	ld.global.u32 	%r207, [%rd256+2048];
	setp.eq.s32 	%p90, %r207, %r2;
	selp.u64 	%rd259, 1, 0, %p90;
	add.s64 	%rd260, %rd258, %rd259;
	ld.global.u32 	%r208, [%rd256+4096];
	setp.eq.s32 	%p91, %r208, %r2;
	selp.u64 	%rd261, 1, 0, %p91;
	add.s64 	%rd262, %rd260, %rd261;
	ld.global.u32 	%r209, [%rd256+6144];
	setp.eq.s32 	%p92, %r209, %r2;
	selp.u64 	%rd263, 1, 0, %p92;
	add.s64 	%rd264, %rd262, %rd263;
	ld.global.u32 	%r210, [%rd256+8192];
	setp.eq.s32 	%p93, %r210, %r2;
	selp.u64 	%rd265, 1, 0, %p93;
	add.s64 	%rd266, %rd264, %rd265;
	ld.global.u32 	%r211, [%rd256+10240];
	setp.eq.s32 	%p94, %r211, %r2;
	selp.u64 	%rd267, 1, 0, %p94;
	add.s64 	%rd268, %rd266, %rd267;
	ld.global.u32 	%r212, [%rd256+12288];
	setp.eq.s32 	%p95, %r212, %r2;
	selp.u64 	%rd269, 1, 0, %p95;
	add.s64 	%rd270, %rd268, %rd269;
	ld.global.u32 	%r213, [%rd256+14336];
	setp.eq.s32 	%p96, %r213, %r2;
	selp.u64 	%rd271, 1, 0, %p96;
	add.s64 	%rd403, %rd270, %rd271;
	add.s32 	%r341, %r341, 4096;
$L__BB46_10:
	setp.eq.s32 	%p97, %r17, 0;
	@%p97 bra 	$L__BB46_16;
	and.b32  	%r20, %r9, 3;
	setp.lt.u32 	%p98, %r17, 4;
	@%p98 bra 	$L__BB46_13;
	cvt.s64.s32 	%rd273, %r341;
	add.s64 	%rd274, %rd273, %rd4;
	shl.b64 	%rd275, %rd274, 2;
	add.s64 	%rd276, %rd2, %rd275;
	ld.global.u32 	%r214, [%rd276];
	setp.eq.s32 	%p99, %r214, %r2;
	selp.u64 	%rd277, 1, 0, %p99;
	add.s64 	%rd278, %rd403, %rd277;
	ld.global.u32 	%r215, [%rd276+2048];
	setp.eq.s32 	%p100, %r215, %r2;
	selp.u64 	%rd279, 1, 0, %p100;
	add.s64 	%rd280, %rd278, %rd279;
	ld.global.u32 	%r216, [%rd276+4096];
	setp.eq.s32 	%p101, %r216, %r2;
	selp.u64 	%rd281, 1, 0, %p101;
	add.s64 	%rd282, %rd280, %rd281;
	ld.global.u32 	%r217, [%rd276+6144];
	setp.eq.s32 	%p102, %r217, %r2;
	selp.u64 	%rd283, 1, 0, %p102;
	add.s64 	%rd403, %rd282, %rd283;
	add.s32 	%r341, %r341, 2048;
$L__BB46_13:
	setp.eq.s32 	%p103, %r20, 0;
	@%p103 bra 	$L__BB46_16;
	mul.wide.u32 	%rd284, %r3, 14336;
	add.s64 	%rd21, %rd2, %rd284;
	neg.s32 	%r344, %r20;
$L__BB46_15:
	.pragma "nounroll";
	mul.wide.s32 	%rd285, %r341, 4;
	add.s64 	%rd286, %rd21, %rd285;
	ld.global.u32 	%r218, [%rd286];
	setp.eq.s32 	%p104, %r218, %r2;
	selp.u64 	%rd287, 1, 0, %p104;
	add.s64 	%rd403, %rd403, %rd287;
	add.s32 	%r341, %r341, 512;
	add.s32 	%r344, %r344, 1;
	setp.ne.s32 	%p105, %r344, 0;
	@%p105 bra 	$L__BB46_15;
$L__BB46_16:
	setp.lt.s32 	%p106, %r5, 512;
	@%p106 bra 	$L__BB46_21;
	// begin inline asm
	mov.u32 %r282, %laneid;
	// end inline asm
	mov.b64 	{%r284, %r289}, %rd403;
	mov.b32 	%r290, 1;
	mov.b32 	%r331, 31;
	mov.b32 	%r332, -1;
	// begin inline asm
	shfl.sync.down.b32 %r283, %r284, %r290, %r331, %r332;
	// end inline asm
	// begin inline asm
	shfl.sync.down.b32 %r288, %r289, %r290, %r331, %r332;
	// end inline asm
	mov.b64 	%rd346, {%r283, %r288};
	setp.gt.s32 	%p130, %r282, 30;
	selp.b64 	%rd347, 0, %rd346, %p130;
	add.s64 	%rd348, %rd347, %rd403;
	mov.b64 	{%r294, %r299}, %rd348;
	mov.b32 	%r300, 2;
	// begin inline asm
	shfl.sync.down.b32 %r293, %r294, %r300, %r331, %r332;
	// end inline asm
	// begin inline asm
	shfl.sync.down.b32 %r298, %r299, %r300, %r331, %r332;
	// end inline asm
	mov.b64 	%rd349, {%r293, %r298};
	setp.gt.s32 	%p131, %r282, 29;
	selp.b64 	%rd350, 0, %rd349, %p131;
	add.s64 	%rd351, %rd350, %rd348;
	mov.b64 	{%r304, %r309}, %rd351;
	mov.b32 	%r310, 4;
	// begin inline asm
	shfl.sync.down.b32 %r303, %r304, %r310, %r331, %r332;
	// end inline asm
	// begin inline asm
	shfl.sync.down.b32 %r308, %r309, %r310, %r331, %r332;
	// end inline asm
	mov.b64 	%rd352, {%r303, %r308};
	setp.gt.s32 	%p132, %r282, 27;
	selp.b64 	%rd353, 0, %rd352, %p132;
	add.s64 	%rd354, %rd353, %rd351;
	mov.b64 	{%r314, %r319}, %rd354;
	mov.b32 	%r320, 8;
	// begin inline asm
	shfl.sync.down.b32 %r313, %r314, %r320, %r331, %r332;
	// end inline asm
	// begin inline asm
	shfl.sync.down.b32 %r318, %r319, %r320, %r331, %r332;
	// end inline asm
	mov.b64 	%rd355, {%r313, %r318};
	setp.gt.s32 	%p133, %r282, 23;
	selp.b64 	%rd356, 0, %rd355, %p133;
	add.s64 	%rd357, %rd356, %rd354;
	mov.b64 	{%r324, %r329}, %rd357;
	mov.b32 	%r330, 16;
	// begin inline asm
	shfl.sync.down.b32 %r323, %r324, %r330, %r331, %r332;
	// end inline asm
	// begin inline asm
	shfl.sync.down.b32 %r328, %r329, %r330, %r331, %r332;
	// end inline asm
	mov.b64 	%rd358, {%r323, %r328};
	setp.gt.s32 	%p134, %r282, 15;
	selp.b64 	%rd359, 0, %rd358, %p134;
	add.s64 	%rd419, %rd359, %rd357;
	setp.ne.s32 	%p135, %r282, 0;
	@%p135 bra 	$L__BB46_19;
	shr.u32 	%r333, %r6, 2;
	and.b32  	%r334, %r333, 248;
	mov.u32 	%r335, _ZZN3cub18CUB_300001_SM_10006detail6reduce18DeviceReduceKernelINS2_10policy_hubIlyN4cuda3std3__44plusIlEEE10Policy1000EN6thrust24THRUST_300001_SM_1000_NS18transform_iteratorINSD_6detail14equal_to_valueIiEENSF_15normal_iteratorINSD_10device_ptrIiEEEEllEEyS9_lNS7_10__identityEEEvT0_PT3_T1_NS0_13GridEvenShareISR_EET2_T4_E12temp_storage;
	add.s32 	%r336, %r335, %r334;
	st.shared.u64 	[%r336+16], %rd419;
$L__BB46_19:
	bar.sync 	0;
	setp.ne.s32 	%p136, %r6, 0;
	@%p136 bra 	$L__BB46_46;
	ld.shared.u64 	%rd360, [_ZZN3cub18CUB_300001_SM_10006detail6reduce18DeviceReduceKernelINS2_10policy_hubIlyN4cuda3std3__44plusIlEEE10Policy1000EN6thrust24THRUST_300001_SM_1000_NS18transform_iteratorINSD_6detail14equal_to_valueIiEENSF_15normal_iteratorINSD_10device_ptrIiEEEEllEEyS9_lNS7_10__identityEEEvT0_PT3_T1_NS0_13GridEvenShareISR_EET2_T4_E12temp_storage+24];
	add.s64 	%rd361, %rd360, %rd419;
	ld.shared.u64 	%rd362, [_ZZN3cub18CUB_300001_SM_10006detail6reduce18DeviceReduceKernelINS2_10policy_hubIlyN4cuda3std3__44plusIlEEE10Policy1000EN6thrust24THRUST_300001_SM_1000_NS18transform_iteratorINSD_6detail14equal_to_valueIiEENSF_15normal_iteratorINSD_10device_ptrIiEEEEllEEyS9_lNS7_10__identityEEEvT0_PT3_T1_NS0_13GridEvenShareISR_EET2_T4_E12temp_storage+32];
	add.s64 	%rd363, %rd361, %rd362;
	ld.shared.u64 	%rd364, [_ZZN3cub18CUB_300001_SM_10006detail6reduce18DeviceReduceKernelINS2_10policy_hubIlyN4cuda3std3__44plusIlEEE10Policy1000EN6thrust24THRUST_300001_SM_1000_NS18transform_iteratorINSD_6detail14equal_to_valueIiEENSF_15normal_iteratorINSD_10device_ptrIiEEEEllEEyS9_lNS7_10__identityEEEvT0_PT3_T1_NS0_13GridEvenShareISR_EET2_T4_E12temp_storage+40];
	add.s64 	%rd365, %rd363, %rd364;
	ld.shared.u64 	%rd366, [_ZZN3cub18CUB_300001_SM_10006detail6reduce18DeviceReduceKernelINS2_10policy_hubIlyN4cuda3std3__44plusIlEEE10Policy1000EN6thrust24THRUST_300001_SM_1000_NS18transform_iteratorINSD_6detail14equal_to_valueIiEENSF_15normal_iteratorINSD_10device_ptrIiEEEEllEEyS9_lNS7_10__identityEEEvT0_PT3_T1_NS0_13GridEvenShareISR_EET2_T4_E12temp_storage+48];
	add.s64 	%rd367, %rd365, %rd366;
	ld.shared.u64 	%rd368, [_ZZN3cub18CUB_300001_SM_10006detail6reduce18DeviceReduceKernelINS2_10policy_hubIlyN4cuda3std3__44plusIlEEE10Policy1000EN6thrust24THRUST_300001_SM_1000_NS18transform_iteratorINSD_6detail14equal_to_valueIiEENSF_15normal_iteratorINSD_10device_ptrIiEEEEllEEyS9_lNS7_10__identityEEEvT0_PT3_T1_NS0_13GridEvenShareISR_EET2_T4_E12temp_storage+56];
	add.s64 	%rd369, %rd367, %rd368;
	ld.shared.u64 	%rd370, [_ZZN3cub18CUB_300001_SM_10006detail6reduce18DeviceReduceKernelINS2_10policy_hubIlyN4cuda3std3__44plusIlEEE10Policy1000EN6thrust24THRUST_300001_SM_1000_NS18transform_iteratorINSD_6detail14equal_to_valueIiEENSF_15normal_iteratorINSD_10device_ptrIiEEEEllEEyS9_lNS7_10__identityEEEvT0_PT3_T1_NS0_13GridEvenShareISR_EET2_T4_E12temp_storage+64];
	add.s64 	%rd371, %rd369, %rd370;
	ld.shared.u64 	%rd372, [_ZZN3cub18CUB_300001_SM_10006detail6reduce18DeviceReduceKernelINS2_10policy_hubIlyN4cuda3std3__44plusIlEEE10Policy1000EN6thrust24THRUST_300001_SM_1000_NS18transform_iteratorINSD_6detail14equal_to_valueIiEENSF_15normal_iteratorINSD_10device_ptrIiEEEEllEEyS9_lNS7_10__identityEEEvT0_PT3_T1_NS0_13GridEvenShareISR_EET2_T4_E12temp_storage+72];
	add.s64 	%rd373, %rd371, %rd372;
	ld.shared.u64 	%rd374, [_ZZN3cub18CUB_300001_SM_10006detail6reduce18DeviceReduceKernelINS2_10policy_hubIlyN4cuda3std3__44plusIlEEE10Policy1000EN6thrust24THRUST_300001_SM_1000_NS18transform_iteratorINSD_6detail14equal_to_valueIiEENSF_15normal_iteratorINSD_10device_ptrIiEEEEllEEyS9_lNS7_10__identityEEEvT0_PT3_T1_NS0_13GridEvenShareISR_EET2_T4_E12temp_storage+80];
	add.s64 	%rd375, %rd373, %rd374;
	ld.shared.u64 	%rd376, [_ZZN3cub18CUB_300001_SM_10006detail6reduce18DeviceReduceKernelINS2_10policy_hubIlyN4cuda3std3__44plusIlEEE10Policy1000EN6thrust24THRUST_300001_SM_1000_NS18transform_iteratorINSD_6detail14equal_to_valueIiEENSF_15normal_iteratorINSD_10device_ptrIiEEEEllEEyS9_lNS7_10__identityEEEvT0_PT3_T1_NS0_13GridEvenShareISR_EET2_T4_E12temp_storage+88];
	add.s64 	%rd377, %rd375, %rd376;
	ld.shared.u64 	%rd378, [_ZZN3cub18CUB_300001_SM_10006detail6reduce18DeviceReduceKernelINS2_10policy_hubIlyN4cuda3std3__44plusIlEEE10Policy1000EN6thrust24THRUST_300001_SM_1000_NS18transform_iteratorINSD_6detail14equal_to_valueIiEENSF_15normal_iteratorINSD_10device_ptrIiEEEEllEEyS9_lNS7_10__identityEEEvT0_PT3_T1_NS0_13GridEvenShareISR_EET2_T4_E12temp_storage+96];
	add.s64 	%rd379, %rd377, %rd378;
	ld.shared.u64 	%rd380, [_ZZN3cub18CUB_300001_SM_10006detail6reduce18DeviceReduceKernelINS2_10policy_hubIlyN4cuda3std3__44plusIlEEE10Policy1000EN6thrust24THRUST_300001_SM_1000_NS18transform_iteratorINSD_6detail14equal_to_valueIiEENSF_15normal_iteratorINSD_10device_ptrIiEEEEllEEyS9_lNS7_10__identityEEEvT0_PT3_T1_NS0_13GridEvenShareISR_EET2_T4_E12temp_storage+104];
	add.s64 	%rd381, %rd379, %rd380;
	ld.shared.u64 	%rd382, [_ZZN3cub18CUB_300001_SM_10006detail6reduce18DeviceReduceKernelINS2_10policy_hubIlyN4cuda3std3__44plusIlEEE10Policy1000EN6thrust24THRUST_300001_SM_1000_NS18transform_iteratorINSD_6detail14equal_to_valueIiEENSF_15normal_iteratorINSD_10device_ptrIiEEEEllEEyS9_lNS7_10__identityEEEvT0_PT3_T1_NS0_13GridEvenShareISR_EET2_T4_E12temp_storage+112];
	add.s64 	%rd383, %rd381, %rd382;
	ld.shared.u64 	%rd384, [_ZZN3cub18CUB_300001_SM_10006detail6reduce18DeviceReduceKernelINS2_10policy_hubIlyN4cuda3std3__44plusIlEEE10Policy1000EN6thrust24THRUST_300001_SM_1000_NS18transform_iteratorINSD_6detail14equal_to_valueIiEENSF_15normal_iteratorINSD_10device_ptrIiEEEEllEEyS9_lNS7_10__identityEEEvT0_PT3_T1_NS0_13GridEvenShareISR_EET2_T4_E12temp_storage+120];
	add.s64 	%rd385, %rd383, %rd384;
	ld.shared.u64 	%rd386, [_ZZN3cub18CUB_300001_SM_10006detail6reduce18DeviceReduceKernelINS2_10policy_hubIlyN4cuda3std3__44plusIlEEE10Policy1000EN6thrust24THRUST_300001_SM_1000_NS18transform_iteratorINSD_6detail14equal_to_valueIiEENSF_15normal_iteratorINSD_10device_ptrIiEEEEllEEyS9_lNS7_10__identityEEEvT0_PT3_T1_NS0_13GridEvenShareISR_EET2_T4_E12temp_storage+128];
	add.s64 	%rd387, %rd385, %rd386;
	ld.shared.u64 	%rd388, [_ZZN3cub18CUB_300001_SM_10006detail6reduce18DeviceReduceKernelINS2_10policy_hubIlyN4cuda3std3__44plusIlEEE10Policy1000EN6thrust24THRUST_300001_SM_1000_NS18transform_iteratorINSD_6detail14equal_to_valueIiEENSF_15normal_iteratorINSD_10device_ptrIiEEEEllEEyS9_lNS7_10__identityEEEvT0_PT3_T1_NS0_13GridEvenShareISR_EET2_T4_E12temp_storage+136];
	add.s64 	%rd419, %rd387, %rd388;
	bra.uni 	$L__BB46_46;
$L__BB46_21:
	// begin inline asm
	mov.u32 %r219, %laneid;
	// end inline asm
	and.b32  	%r270, %r6, 992;
	add.s32 	%r271, %r270, 32;
	setp.gt.s32 	%p107, %r271, %r5;
	not.b32 	%r272, %r270;
	add.s32 	%r273, %r5, %r272;
	selp.b32 	%r268, %r273, 31, %p107;
	mov.b64 	{%r221, %r226}, %rd403;
	mov.b32 	%r227, 1;
	mov.b32 	%r269, -1;
	// begin inline asm
	shfl.sync.down.b32 %r220, %r221, %r227, %r268, %r269;
	// end inline asm
	// begin inline asm
	shfl.sync.down.b32 %r225, %r226, %r227, %r268, %r269;
	// end inline asm
	mov.b64 	%rd288, {%r220, %r225};
	setp.lt.s32 	%p108, %r219, %r268;
	selp.b64 	%rd289, %rd288, 0, %p108;
	add.s64 	%rd290, %rd289, %rd403;
	mov.b64 	{%r231, %r236}, %rd290;
	mov.b32 	%r237, 2;
	// begin inline asm
	shfl.sync.down.b32 %r230, %r231, %r237, %r268, %r269;
	// end inline asm
	// begin inline asm
	shfl.sync.down.b32 %r235, %r236, %r237, %r268, %r269;
	// end inline asm
	mov.b64 	%rd291, {%r230, %r235};
	add.s32 	%r274, %r219, 2;
	setp.gt.s32 	%p109, %r274, %r268;
	selp.b64 	%rd292, 0, %rd291, %p109;
	add.s64 	%rd293, %rd292, %rd290;
	mov.b64 	{%r241, %r246}, %rd293;
	mov.b32 	%r247, 4;
	// begin inline asm
	shfl.sync.down.b32 %r240, %r241, %r247, %r268, %r269;
	// end inline asm
	// begin inline asm
	shfl.sync.down.b32 %r245, %r246, %r247, %r268, %r269;
	// end inline asm
	mov.b64 	%rd294, {%r240, %r245};
	add.s32 	%r275, %r219, 4;
	setp.gt.s32 	%p110, %r275, %r268;
	selp.b64 	%rd295, 0, %rd294, %p110;
	add.s64 	%rd296, %rd295, %rd293;
	mov.b64 	{%r251, %r256}, %rd296;
	mov.b32 	%r257, 8;
	// begin inline asm
	shfl.sync.down.b32 %r250, %r251, %r257, %r268, %r269;
	// end inline asm
	// begin inline asm
	shfl.sync.down.b32 %r255, %r256, %r257, %r268, %r269;
	// end inline asm
	mov.b64 	%rd297, {%r250, %r255};
	add.s32 	%r276, %r219, 8;
	setp.gt.s32 	%p111, %r276, %r268;
	selp.b64 	%rd298, 0, %rd297, %p111;
	add.s64 	%rd299, %rd298, %rd296;
	mov.b64 	{%r261, %r266}, %rd299;
	mov.b32 	%r267, 16;
	// begin inline asm
	shfl.sync.down.b32 %r260, %r261, %r267, %r268, %r269;
	// end inline asm
	// begin inline asm
	shfl.sync.down.b32 %r265, %r266, %r267, %r268, %r269;
	// end inline asm
	mov.b64 	%rd300, {%r260, %r265};
	add.s32 	%r277, %r219, 16;
	setp.gt.s32 	%p112, %r277, %r268;
	selp.b64 	%rd301, 0, %rd300, %p112;
	add.s64 	%rd419, %rd301, %rd299;
	setp.ne.s32 	%p113, %r219, 0;
	@%p113 bra 	$L__BB46_23;
	shr.u32 	%r278, %r6, 2;
	and.b32  	%r279, %r278, 248;
	mov.u32 	%r280, _ZZN3cub18CUB_300001_SM_10006detail6reduce18DeviceReduceKernelINS2_10policy_hubIlyN4cuda3std3__44plusIlEEE10Policy1000EN6thrust24THRUST_300001_SM_1000_NS18transform_iteratorINSD_6detail14equal_to_valueIiEENSF_15normal_iteratorINSD_10device_ptrIiEEEEllEEyS9_lNS7_10__identityEEEvT0_PT3_T1_NS0_13GridEvenShareISR_EET2_T4_E12temp_storage;
	add.s32 	%r281, %r280, %r279;
	st.shared.u64 	[%r281+16], %rd419;
$L__BB46_23:
	bar.sync 	0;
	setp.ne.s32 	%p114, %r6, 0;
	@%p114 bra 	$L__BB46_46;
	setp.gt.s32 	%p115, %r5, 32;
	ld.shared.u64 	%rd302, [_ZZN3cub18CUB_300001_SM_10006detail6reduce18DeviceReduceKernelINS2_10policy_hubIlyN4cuda3std3__44plusIlEEE10Policy1000EN6thrust24THRUST_300001_SM_1000_NS18transform_iteratorINSD_6detail14equal_to_valueIiEENSF_15normal_iteratorINSD_10device_ptrIiEEEEllEEyS9_lNS7_10__identityEEEvT0_PT3_T1_NS0_13GridEvenShareISR_EET2_T4_E12temp_storage+24];
	selp.b64 	%rd303, %rd302, 0, %p115;
	add.s64 	%rd304, %rd303, %rd419;
	setp.gt.s32 	%p116, %r5, 64;
	ld.shared.u64 	%rd305, [_ZZN3cub18CUB_300001_SM_10006detail6reduce18DeviceReduceKernelINS2_10policy_hubIlyN4cuda3std3__44plusIlEEE10Policy1000EN6thrust24THRUST_300001_SM_1000_NS18transform_iteratorINSD_6detail14equal_to_valueIiEENSF_15normal_iteratorINSD_10device_ptrIiEEEEllEEyS9_lNS7_10__identityEEEvT0_PT3_T1_NS0_13GridEvenShareISR_EET2_T4_E12temp_storage+32];
	selp.b64 	%rd306, %rd305, 0, %p116;
	add.s64 	%rd307, %rd304, %rd306;
	setp.gt.s32 	%p117, %r5, 96;
	ld.shared.u64 	%rd308, [_ZZN3cub18CUB_300001_SM_10006detail6reduce18DeviceReduceKernelINS2_10policy_hubIlyN4cuda3std3__44plusIlEEE10Policy1000EN6thrust24THRUST_300001_SM_1000_NS18transform_iteratorINSD_6detail14equal_to_valueIiEENSF_15normal_iteratorINSD_10device_ptrIiEEEEllEEyS9_lNS7_10__identityEEEvT0_PT3_T1_NS0_13GridEvenShareISR_EET2_T4_E12temp_storage+40];
	selp.b64 	%rd309, %rd308, 0, %p117;
	add.s64 	%rd310, %rd307, %rd309;
	setp.gt.s32 	%p118, %r5, 128;
	ld.shared.u64 	%rd311, [_ZZN3cub18CUB_300001_SM_10006detail6reduce18DeviceReduceKernelINS2_10policy_hubIlyN4cuda3std3__44plusIlEEE10Policy1000EN6thrust24THRUST_300001_SM_1000_NS18transform_iteratorINSD_6detail14equal_to_valueIiEENSF_15normal_iteratorINSD_10device_ptrIiEEEEllEEyS9_lNS7_10__identityEEEvT0_PT3_T1_NS0_13GridEvenShareISR_EET2_T4_E12temp_storage+48];
	selp.b64 	%rd312, %rd311, 0, %p118;
	add.s64 	%rd313, %rd310, %rd312;
	setp.gt.s32 	%p119, %r5, 160;
	ld.shared.u64 	%rd314, [_ZZN3cub18CUB_300001_SM_10006detail6reduce18DeviceReduceKernelINS2_10policy_hubIlyN4cuda3std3__44plusIlEEE10Policy1000EN6thrust24THRUST_300001_SM_1000_NS18transform_iteratorINSD_6detail14equal_to_valueIiEENSF_15normal_iteratorINSD_10device_ptrIiEEEEllEEyS9_lNS7_10__identityEEEvT0_PT3_T1_NS0_13GridEvenShareISR_EET2_T4_E12temp_storage+56];
	selp.b64 	%rd315, %rd314, 0, %p119;
	add.s64 	%rd316, %rd313, %rd315;
	setp.gt.s32 	%p120, %r5, 192;
	ld.shared.u64 	%rd317, [_ZZN3cub18CUB_300001_SM_10006detail6reduce18DeviceReduceKernelINS2_10policy_hubIlyN4cuda3std3__44plusIlEEE10Policy1000EN6thrust24THRUST_300001_SM_1000_NS18transform_iteratorINSD_6detail14equal_to_valueIiEENSF_15normal_iteratorINSD_10device_ptrIiEEEEllEEyS9_lNS7_10__identityEEEvT0_PT3_T1_NS0_13GridEvenShareISR_EET2_T4_E12temp_storage+64];
	selp.b64 	%rd318, %rd317, 0, %p120;
	add.s64 	%rd319, %rd316, %rd318;
	setp.gt.s32 	%p121, %r5, 224;
	ld.shared.u64 	%rd320, [_ZZN3cub18CUB_300001_SM_10006detail6reduce18DeviceReduceKernelINS2_10policy_hubIlyN4cuda3std3__44plusIlEEE10Policy1000EN6thrust24THRUST_300001_SM_1000_NS18transform_iteratorINSD_6detail14equal_to_valueIiEENSF_15normal_iteratorINSD_10device_ptrIiEEEEllEEyS9_lNS7_10__identityEEEvT0_PT3_T1_NS0_13GridEvenShareISR_EET2_T4_E12temp_storage+72];
	selp.b64 	%rd321, %rd320, 0, %p121;
	add.s64 	%rd322, %rd319, %rd321;
	setp.gt.s32 	%p122, %r5, 256;
	ld.shared.u64 	%rd323, [_ZZN3cub18CUB_300001_SM_10006detail6reduce18DeviceReduceKernelINS2_10policy_hubIlyN4cuda3std3__44plusIlEEE10Policy1000EN6thrust24THRUST_300001_SM_1000_NS18transform_iteratorINSD_6detail14equal_to_valueIiEENSF_15normal_iteratorINSD_10device_ptrIiEEEEllEEyS9_lNS7_10__identityEEEvT0_PT3_T1_NS0_13GridEvenShareISR_EET2_T4_E12temp_storage+80];
	selp.b64 	%rd324, %rd323, 0, %p122;
	add.s64 	%rd325, %rd322, %rd324;
	setp.gt.s32 	%p123, %r5, 288;
	ld.shared.u64 	%rd326, [_ZZN3cub18CUB_300001_SM_10006detail6reduce18DeviceReduceKernelINS2_10policy_hubIlyN4cuda3std3__44plusIlEEE10Policy1000EN6thrust24THRUST_300001_SM_1000_NS18transform_iteratorINSD_6detail14equal_to_valueIiEENSF_15normal_iteratorINSD_10device_ptrIiEEEEllEEyS9_lNS7_10__identityEEEvT0_PT3_T1_NS0_13GridEvenShareISR_EET2_T4_E12temp_storage+88];
	selp.b64 	%rd327, %rd326, 0, %p123;
	add.s64 	%rd328, %rd325, %rd327;
	setp.gt.s32 	%p124, %r5, 320;
	ld.shared.u64 	%rd329, [_ZZN3cub18CUB_300001_SM_10006detail6reduce18DeviceReduceKernelINS2_10policy_hubIlyN4cuda3std3__44plusIlEEE10Policy1000EN6thrust24THRUST_300001_SM_1000_NS18transform_iteratorINSD_6detail14equal_to_valueIiEENSF_15normal_iteratorINSD_10device_ptrIiEEEEllEEyS9_lNS7_10__identityEEEvT0_PT3_T1_NS0_13GridEvenShareISR_EET2_T4_E12temp_storage+96];
	selp.b64 	%rd330, %rd329, 0, %p124;
	add.s64 	%rd331, %rd328, %rd330;
	setp.gt.s32 	%p125, %r5, 352;
	ld.shared.u64 	%rd332, [_ZZN3cub18CUB_300001_SM_10006detail6reduce18DeviceReduceKernelINS2_10policy_hubIlyN4cuda3std3__44plusIlEEE10Policy1000EN6thrust24THRUST_300001_SM_1000_NS18transform_iteratorINSD_6detail14equal_to_valueIiEENSF_15normal_iteratorINSD_10device_ptrIiEEEEllEEyS9_lNS7_10__identityEEEvT0_PT3_T1_NS0_13GridEvenShareISR_EET2_T4_E12temp_storage+104];
	selp.b64 	%rd333, %rd332, 0, %p125;
	add.s64 	%rd334, %rd331, %rd333;
	setp.gt.s32 	%p126, %r5, 384;
	ld.shared.u64 	%rd335, [_ZZN3cub18CUB_300001_SM_10006detail6reduce18DeviceReduceKernelINS2_10policy_hubIlyN4cuda3std3__44plusIlEEE10Policy1000EN6thrust24THRUST_300001_SM_1000_NS18transform_iteratorINSD_6detail14equal_to_valueIiEENSF_15normal_iteratorINSD_10device_ptrIiEEEEllEEyS9_lNS7_10__identityEEEvT0_PT3_T1_NS0_13GridEvenShareISR_EET2_T4_E12temp_storage+112];
	selp.b64 	%rd336, %rd335, 0, %p126;
	add.s64 	%rd337, %rd334, %rd336;
	setp.gt.s32 	%p127, %r5, 416;
	ld.shared.u64 	%rd338, [_ZZN3cub18CUB_300001_SM_10006detail6reduce18DeviceReduceKernelINS2_10policy_hubIlyN4cuda3std3__44plusIlEEE10Policy1000EN6thrust24THRUST_300001_SM_1000_NS18transform_iteratorINSD_6detail14equal_to_valueIiEENSF_15normal_iteratorINSD_10device_ptrIiEEEEllEEyS9_lNS7_10__identityEEEvT0_PT3_T1_NS0_13GridEvenShareISR_EET2_T4_E12temp_storage+120];
	selp.b64 	%rd339, %rd338, 0, %p127;
	add.s64 	%rd340, %rd337, %rd339;
	setp.gt.s32 	%p128, %r5, 448;
	ld.shared.u64 	%rd341, [_ZZN3cub18CUB_300001_SM_10006detail6reduce18DeviceReduceKernelINS2_10policy_hubIlyN4cuda3std3__44plusIlEEE10Policy1000EN6thrust24THRUST_300001_SM_1000_NS18transform_iteratorINSD_6detail14equal_to_valueIiEENSF_15normal_iteratorINSD_10device_ptrIiEEEEllEEyS9_lNS7_10__identityEEEvT0_PT3_T1_NS0_13GridEvenShareISR_EET2_T4_E12temp_storage+128];
	selp.b64 	%rd342, %rd341, 0, %p128;
	add.s64 	%rd343, %rd340, %rd342;
	setp.gt.s32 	%p129, %r5, 480;
	ld.shared.u64 	%rd344, [_ZZN3cub18CUB_300001_SM_10006detail6reduce18DeviceReduceKernelINS2_10policy_hubIlyN4cuda3std3__44plusIlEEE10Policy1000EN6thrust24THRUST_300001_SM_1000_NS18transform_iteratorINSD_6detail14equal_to_valueIiEENSF_15normal_iteratorINSD_10device_ptrIiEEEEllEEyS9_lNS7_10__identityEEEvT0_PT3_T1_NS0_13GridEvenShareISR_EET2_T4_E12temp_storage+136];
	selp.b64 	%rd345, %rd344, 0, %p129;
	add.s64 	%rd419, %rd343, %rd345;
	bra.uni 	$L__BB46_46;
$L__BB46_25:
	cvt.u32.u64 	%r53, %rd4;
	mov.u32 	%r28, %tid.x;
	add.s32 	%r54, %r53, %r28;
	mul.wide.u32 	%rd65, %r54, 4;
	add.s64 	%rd66, %rd2, %rd65;
	ld.global.u32 	%r55, [%rd66];
	setp.eq.s32 	%p2, %r55, %r2;
	selp.u64 	%rd67, 1, 0, %p2;
	ld.global.u32 	%r56, [%rd66+2048];
	setp.eq.s32 	%p3, %r56, %r2;
	selp.u64 	%rd68, 1, 0, %p3;
	ld.global.u32 	%r57, [%rd66+4096];
	setp.eq.s32 	%p4, %r57, %r2;
	selp.u64 	%rd69, 1, 0, %p4;
	ld.global.u32 	%r58, [%rd66+6144];
	setp.eq.s32 	%p5, %r58, %r2;
	selp.u64 	%rd70, 1, 0, %p5;
	ld.global.u32 	%r59, [%rd66+8192];
	setp.eq.s32 	%p6, %r59, %r2;
	selp.u64 	%rd71, 1, 0, %p6;
	ld.global.u32 	%r60, [%rd66+10240];
	setp.eq.s32 	%p7, %r60, %r2;
	selp.u64 	%rd72, 1, 0, %p7;
	ld.global.u32 	%r61, [%rd66+12288];
	setp.eq.s32 	%p8, %r61, %r2;
	selp.u64 	%rd73, 1, 0, %p8;
	add.s64 	%rd74, %rd68, %rd67;
	add.s64 	%rd75, %rd74, %rd69;
	add.s64 	%rd76, %rd75, %rd70;
	add.s64 	%rd77, %rd76, %rd71;
	add.s64 	%rd78, %rd77, %rd72;
	add.s64 	%rd418, %rd78, %rd73;
	setp.lt.u64 	%p9, %rd5, %rd3;
	@%p9 bra 	$L__BB46_42;
	cvt.u32.u64 	%r63, %rd3;
	cvt.u64.u32 	%rd30, %r28;
	add.s64 	%rd405, %rd4, %rd3;
	cvt.u32.u64 	%r29, %rd1;
	not.b32 	%r65, %r28;
	add.s32 	%r66, %r65, %r29;
	sub.s32 	%r67, %r66, %r63;
	sub.s32 	%r346, %r67, %r53;
	add.s64 	%rd79, %rd405, %rd30;
	shl.b64 	%rd80, %rd79, 2;
	add.s64 	%rd81, %rd80, %rd2;
	add.s64 	%rd404, %rd81, 16384;
	mov.b32 	%r347, 0;
	mov.u64 	%rd407, %rd4;
$L__BB46_27:
	cvt.s64.s32 	%rd37, %r51;
	add.s64 	%rd407, %rd407, %rd37;
	add.s64 	%rd82, %rd1, -3584;
	setp.gt.u64 	%p10, %rd407, %rd82;
	@%p10 bra 	$L__BB46_29;
	mul.lo.s32 	%r69, %r1, 3584;
	cvt.s64.s32 	%rd83, %r69;
	add.s64 	%rd84, %rd407, %rd30;
	shl.b64 	%rd85, %rd84, 2;
	add.s64 	%rd86, %rd2, %rd85;
	ld.global.u32 	%r70, [%rd86];
	setp.eq.s32 	%p11, %r70, %r2;
	selp.u64 	%rd87, 1, 0, %p11;
	ld.global.u32 	%r71, [%rd86+2048];
	setp.eq.s32 	%p12, %r71, %r2;
	selp.u64 	%rd88, 1, 0, %p12;
	ld.global.u32 	%r72, [%rd86+4096];
	setp.eq.s32 	%p13, %r72, %r2;
	selp.u64 	%rd89, 1, 0, %p13;
	ld.global.u32 	%r73, [%rd86+6144];
	setp.eq.s32 	%p14, %r73, %r2;
	selp.u64 	%rd90, 1, 0, %p14;
	ld.global.u32 	%r74, [%rd86+8192];
	setp.eq.s32 	%p15, %r74, %r2;
	selp.u64 	%rd91, 1, 0, %p15;
	ld.global.u32 	%r75, [%rd86+10240];
	setp.eq.s32 	%p16, %r75, %r2;
	selp.u64 	%rd92, 1, 0, %p16;
	ld.global.u32 	%r76, [%rd86+12288];
	setp.eq.s32 	%p17, %r76, %r2;
	selp.u64 	%rd93, 1, 0, %p17;
	add.s64 	%rd94, %rd418, %rd87;
	add.s64 	%rd95, %rd94, %rd88;
	add.s64 	%rd96, %rd95, %rd89;
	add.s64 	%rd97, %rd96, %rd90;
	add.s64 	%rd98, %rd97, %rd91;
	add.s64 	%rd99, %rd98, %rd92;
	add.s64 	%rd418, %rd99, %rd93;
	sub.s64 	%rd100, %rd1, %rd407;
	setp.lt.u64 	%p18, %rd100, %rd83;
	add.s32 	%r347, %r347, 1;
	add.s64 	%rd405, %rd405, %rd83;
	sub.s32 	%r346, %r346, %r69;
	mul.wide.s32 	%rd101, %r69, 4;
	add.s64 	%rd404, %rd404, %rd101;
	@%p18 bra 	$L__BB46_42;
	bra.uni 	$L__BB46_27;
$L__BB46_29:
	setp.le.u64 	%p19, %rd1, %rd407;
	cvt.u32.u64 	%r77, %rd407;
	cvt.u32.u64 	%r78, %rd1;
	sub.s32 	%r79, %r78, %r77;
	setp.ge.s32 	%p20, %r28, %r79;
	or.pred  	%p21, %p19, %p20;
	@%p21 bra 	$L__BB46_42;
	cvt.u32.u64 	%r81, %rd37;
	cvt.u32.u64 	%r82, %rd4;
	not.b32 	%r83, %r28;
	add.s32 	%r84, %r83, %r29;
	add.s32 	%r85, %r81, %r82;
	sub.s32 	%r86, %r84, %r85;
	mul.lo.s32 	%r87, %r1, %r347;
	mad.lo.s32 	%r88, %r87, -3584, %r86;
	shr.u32 	%r89, %r88, 9;
	add.s32 	%r35, %r89, 1;
	and.b32  	%r36, %r35, 15;
	setp.lt.u32 	%p22, %r88, 7680;
	mov.u32 	%r350, %r28;
	@%p22 bra 	$L__BB46_33;
	shr.u32 	%r90, %r346, 9;
	add.s32 	%r91, %r90, 1;
	and.b32  	%r92, %r91, 16777200;
	neg.s32 	%r348, %r92;
	mov.u32 	%r350, %r28;
$L__BB46_32:
	.pragma "nounroll";
	ld.global.u32 	%r93, [%rd404+-16384];
	setp.eq.s32 	%p23, %r93, %r2;
	selp.u64 	%rd103, 1, 0, %p23;
	add.s64 	%rd104, %rd418, %rd103;
	ld.global.u32 	%r94, [%rd404+-14336];
	setp.eq.s32 	%p24, %r94, %r2;
	selp.u64 	%rd105, 1, 0, %p24;
	add.s64 	%rd106, %rd104, %rd105;
	ld.global.u32 	%r95, [%rd404+-12288];
	setp.eq.s32 	%p25, %r95, %r2;
	selp.u64 	%rd107, 1, 0, %p25;
	add.s64 	%rd108, %rd106, %rd107;
	ld.global.u32 	%r96, [%rd404+-10240];
	setp.eq.s32 	%p26, %r96, %r2;
	selp.u64 	%rd109, 1, 0, %p26;
	add.s64 	%rd110, %rd108, %rd109;
	ld.global.u32 	%r97, [%rd404+-8192];
	setp.eq.s32 	%p27, %r97, %r2;
	selp.u64 	%rd111, 1, 0, %p27;
	add.s64 	%rd112, %rd110, %rd111;
	ld.global.u32 	%r98, [%rd404+-6144];
	setp.eq.s32 	%p28, %r98, %r2;
	selp.u64 	%rd113, 1, 0, %p28;
	add.s64 	%rd114, %rd112, %rd113;
	ld.global.u32 	%r99, [%rd404+-4096];
	setp.eq.s32 	%p29, %r99, %r2;
	selp.u64 	%rd115, 1, 0, %p29;
	add.s64 	%rd116, %rd114, %rd115;
	ld.global.u32 	%r100, [%rd404+-2048];
	setp.eq.s32 	%p30, %r100, %r2;
	selp.u64 	%rd117, 1, 0, %p30;
	add.s64 	%rd118, %rd116, %rd117;
	ld.global.u32 	%r101, [%rd404];
	setp.eq.s32 	%p31, %r101, %r2;
	selp.u64 	%rd119, 1, 0, %p31;
	add.s64 	%rd120, %rd118, %rd119;
	ld.global.u32 	%r102, [%rd404+2048];
	setp.eq.s32 	%p32, %r102, %r2;
	selp.u64 	%rd121, 1, 0, %p32;
	add.s64 	%rd122, %rd120, %rd121;
	ld.global.u32 	%r103, [%rd404+4096];
	setp.eq.s32 	%p33, %r103, %r2;
	selp.u64 	%rd123, 1, 0, %p33;
	add.s64 	%rd124, %rd122, %rd123;
	ld.global.u32 	%r104, [%rd404+6144];
	setp.eq.s32 	%p34, %r104, %r2;
	selp.u64 	%rd125, 1, 0, %p34;
	add.s64 	%rd126, %rd124, %rd125;
	ld.global.u32 	%r105, [%rd404+8192];
	setp.eq.s32 	%p35, %r105, %r2;
	selp.u64 	%rd127, 1, 0, %p35;
	add.s64 	%rd128, %rd126, %rd127;
	ld.global.u32 	%r106, [%rd404+10240];
	setp.eq.s32 	%p36, %r106, %r2;
	selp.u64 	%rd129, 1, 0, %p36;
	add.s64 	%rd130, %rd128, %rd129;
	ld.global.u32 	%r107, [%rd404+12288];
	setp.eq.s32 	%p37, %r107, %r2;
	selp.u64 	%rd131, 1, 0, %p37;
	add.s64 	%rd132, %rd130, %rd131;
	ld.global.u32 	%r108, [%rd404+14336];
	setp.eq.s32 	%p38, %r108, %r2;
	selp.u64 	%rd133, 1, 0, %p38;
	add.s64 	%rd418, %rd132, %rd133;
	add.s32 	%r350, %r350, 8192;
	add.s32 	%r348, %r348, 16;
	add.s64 	%rd404, %rd404, 32768;
	setp.ne.s32 	%p39, %r348, 0;
	@%p39 bra 	$L__BB46_32;
$L__BB46_33:
	setp.eq.s32 	%p40, %r36, 0;
	@%p40 bra 	$L__BB46_42;
	and.b32  	%r43, %r35, 7;
	setp.lt.u32 	%p41, %r36, 8;
	@%p41 bra 	$L__BB46_36;
	cvt.u64.u32 	%rd135, %r350;
	add.s64 	%rd136, %rd407, %rd135;
	shl.b64 	%rd137, %rd136, 2;
	add.s64 	%rd138, %rd2, %rd137;
	ld.global.u32 	%r109, [%rd138];
	setp.eq.s32 	%p42, %r109, %r2;
	selp.u64 	%rd139, 1, 0, %p42;
	add.s64 	%rd140, %rd418, %rd139;
	ld.global.u32 	%r110, [%rd138+2048];
	setp.eq.s32 	%p43, %r110, %r2;
	selp.u64 	%rd141, 1, 0, %p43;
	add.s64 	%rd142, %rd140, %rd141;
	ld.global.u32 	%r111, [%rd138+4096];
	setp.eq.s32 	%p44, %r111, %r2;
	selp.u64 	%rd143, 1, 0, %p44;
	add.s64 	%rd144, %rd142, %rd143;
	ld.global.u32 	%r112, [%rd138+6144];
	setp.eq.s32 	%p45, %r112, %r2;
	selp.u64 	%rd145, 1, 0, %p45;
	add.s64 	%rd146, %rd144, %rd145;
	ld.global.u32 	%r113, [%rd138+8192];
	setp.eq.s32 	%p46, %r113, %r2;
	selp.u64 	%rd147, 1, 0, %p46;
	add.s64 	%rd148, %rd146, %rd147;
	ld.global.u32 	%r114, [%rd138+10240];
	setp.eq.s32 	%p47, %r114, %r2;
	selp.u64 	%rd149, 1, 0, %p47;
	add.s64 	%rd150, %rd148, %rd149;
	ld.global.u32 	%r115, [%rd138+12288];
	setp.eq.s32 	%p48, %r115, %r2;
	selp.u64 	%rd151, 1, 0, %p48;
	add.s64 	%rd152, %rd150, %rd151;
	ld.global.u32 	%r116, [%rd138+14336];
	setp.eq.s32 	%p49, %r116, %r2;
	selp.u64 	%rd153, 1, 0, %p49;
	add.s64 	%rd418, %rd152, %rd153;
	add.s32 	%r350, %r350, 4096;
$L__BB46_36:
	setp.eq.s32 	%p50, %r43, 0;
	@%p50 bra 	$L__BB46_42;
	setp.lt.u32 	%p51, %r43, 4;
	@%p51 bra 	$L__BB46_39;
	cvt.u64.u32 	%rd155, %r350;
	add.s64 	%rd156, %rd407, %rd155;
	shl.b64 	%rd157, %rd156, 2;
	add.s64 	%rd158, %rd2, %rd157;
	ld.global.u32 	%r117, [%rd158];
	setp.eq.s32 	%p52, %r117, %r2;
	selp.u64 	%rd159, 1, 0, %p52;
	add.s64 	%rd160, %rd418, %rd159;
	ld.global.u32 	%r118, [%rd158+2048];
	setp.eq.s32 	%p53, %r118, %r2;
	selp.u64 	%rd161, 1, 0, %p53;
	add.s64 	%rd162, %rd160, %rd161;
	ld.global.u32 	%r119, [%rd158+4096];
	setp.eq.s32 	%p54, %r119, %r2;
	selp.u64 	%rd163, 1, 0, %p54;
	add.s64 	%rd164, %rd162, %rd163;
	ld.global.u32 	%r120, [%rd158+6144];
	setp.eq.s32 	%p55, %r120, %r2;
	selp.u64 	%rd165, 1, 0, %p55;
	add.s64 	%rd418, %rd164, %rd165;
	add.s32 	%r350, %r350, 2048;
$L__BB46_39:
	and.b32  	%r121, %r35, 3;
	setp.eq.s32 	%p56, %r121, 0;
	@%p56 bra 	$L__BB46_42;
	cvt.u64.u32 	%rd166, %r350;
	add.s64 	%rd167, %rd166, %rd405;
	shl.b64 	%rd168, %rd167, 2;
	add.s64 	%rd416, %rd2, %rd168;
	cvt.u16.u32 	%rs1, %r346;
	shr.u16 	%rs2, %rs1, 9;
	add.s16 	%rs3, %rs2, 1;
	cvt.u32.u16 	%r122, %rs3;
	and.b32  	%r123, %r122, 3;
	neg.s32 	%r353, %r123;
$L__BB46_41:
	.pragma "nounroll";
	ld.global.u32 	%r124, [%rd416];
	setp.eq.s32 	%p57, %r124, %r2;
	selp.u64 	%rd169, 1, 0, %p57;
	add.s64 	%rd418, %rd418, %rd169;
	add.s64 	%rd416, %rd416, 2048;
	add.s32 	%r353, %r353, 1;
	setp.ne.s32 	%p58, %r353, 0;
	@%p58 bra 	$L__BB46_41;
$L__BB46_42:
	// begin inline asm
	mov.u32 %r125, %laneid;
	// end inline asm
	mov.b64 	{%r127, %r132}, %rd418;
	mov.b32 	%r133, 1;
	mov.b32 	%r174, 31;
	mov.b32 	%r175, -1;
	// begin inline asm
	shfl.sync.down.b32 %r126, %r127, %r133, %r174, %r175;
	// end inline asm
	// begin inline asm
	shfl.sync.down.b32 %r131, %r132, %r133, %r174, %r175;
	// end inline asm
	mov.b64 	%rd170, {%r126, %r131};
	setp.gt.s32 	%p59, %r125, 30;
	selp.b64 	%rd171, 0, %rd170, %p59;
	add.s64 	%rd172, %rd171, %rd418;
	mov.b64 	{%r137, %r142}, %rd172;
	mov.b32 	%r143, 2;
	// begin inline asm
	shfl.sync.down.b32 %r136, %r137, %r143, %r174, %r175;
	// end inline asm
	// begin inline asm
	shfl.sync.down.b32 %r141, %r142, %r143, %r174, %r175;
	// end inline asm
	mov.b64 	%rd173, {%r136, %r141};
	setp.gt.s32 	%p60, %r125, 29;
	selp.b64 	%rd174, 0, %rd173, %p60;
	add.s64 	%rd175, %rd174, %rd172;
	mov.b64 	{%r147, %r152}, %rd175;
	mov.b32 	%r153, 4;
	// begin inline asm
	shfl.sync.down.b32 %r146, %r147, %r153, %r174, %r175;
	// end inline asm
	// begin inline asm
	shfl.sync.down.b32 %r151, %r152, %r153, %r174, %r175;
	// end inline asm
	mov.b64 	%rd176, {%r146, %r151};
	setp.gt.s32 	%p61, %r125, 27;
	selp.b64 	%rd177, 0, %rd176, %p61;
	add.s64 	%rd178, %rd177, %rd175;
	mov.b64 	{%r157, %r162}, %rd178;
	mov.b32 	%r163, 8;
	// begin inline asm
	shfl.sync.down.b32 %r156, %r157, %r163, %r174, %r175;
	// end inline asm
	// begin inline asm
	shfl.sync.down.b32 %r161, %r162, %r163, %r174, %r175;
	// end inline asm
	mov.b64 	%rd179, {%r156, %r161};
	setp.gt.s32 	%p62, %r125, 23;
	selp.b64 	%rd180, 0, %rd179, %p62;
	add.s64 	%rd181, %rd180, %rd178;
	mov.b64 	{%r167, %r172}, %rd181;
	mov.b32 	%r173, 16;
	// begin inline asm
	shfl.sync.down.b32 %r166, %r167, %r173, %r174, %r175;
	// end inline asm
	// begin inline asm
	shfl.sync.down.b32 %r171, %r172, %r173, %r174, %r175;
	// end inline asm
	mov.b64 	%rd182, {%r166, %r171};
	setp.gt.s32 	%p63, %r125, 15;
	selp.b64 	%rd183, 0, %rd182, %p63;
	add.s64 	%rd419, %rd183, %rd181;
	setp.ne.s32 	%p64, %r125, 0;
	@%p64 bra 	$L__BB46_44;
	shr.u32 	%r176, %r28, 2;
	and.b32  	%r177, %r176, 248;
	mov.u32 	%r178, _ZZN3cub18CUB_300001_SM_10006detail6reduce18DeviceReduceKernelINS2_10policy_hubIlyN4cuda3std3__44plusIlEEE10Policy1000EN6thrust24THRUST_300001_SM_1000_NS18transform_iteratorINSD_6detail14equal_to_valueIiEENSF_15normal_iteratorINSD_10device_ptrIiEEEEllEEyS9_lNS7_10__identityEEEvT0_PT3_T1_NS0_13GridEvenShareISR_EET2_T4_E12temp_storage;
	add.s32 	%r179, %r178, %r177;
	st.shared.u64 	[%r179+16], %rd419;
$L__BB46_44:
	bar.sync 	0;
	setp.ne.s32 	%p65, %r28, 0;
	@%p65 bra 	$L__BB46_46;
	ld.shared.u64 	%rd184, [_ZZN3cub18CUB_300001_SM_10006detail6reduce18DeviceReduceKernelINS2_10policy_hubIlyN4cuda3std3__44plusIlEEE10Policy1000EN6thrust24THRUST_300001_SM_1000_NS18transform_iteratorINSD_6detail14equal_to_valueIiEENSF_15normal_iteratorINSD_10device_ptrIiEEEEllEEyS9_lNS7_10__identityEEEvT0_PT3_T1_NS0_13GridEvenShareISR_EET2_T4_E12temp_storage+24];
	add.s64 	%rd185, %rd184, %rd419;
	ld.shared.u64 	%rd186, [_ZZN3cub18CUB_300001_SM_10006detail6reduce18DeviceReduceKernelINS2_10policy_hubIlyN4cuda3std3__44plusIlEEE10Policy1000EN6thrust24THRUST_300001_SM_1000_NS18transform_iteratorINSD_6detail14equal_to_valueIiEENSF_15normal_iteratorINSD_10device_ptrIiEEEEllEEyS9_lNS7_10__identityEEEvT0_PT3_T1_NS0_13GridEvenShareISR_EET2_T4_E12temp_storage+32];
	add.s64 	%rd187, %rd185, %rd186;
	ld.shared.u64 	%rd188, [_ZZN3cub18CUB_300001_SM_10006detail6reduce18DeviceReduceKernelINS2_10policy_hubIlyN4cuda3std3__44plusIlEEE10Policy1000EN6thrust24THRUST_300001_SM_1000_NS18transform_iteratorINSD_6detail14equal_to_valueIiEENSF_15normal_iteratorINSD_10device_ptrIiEEEEllEEyS9_lNS7_10__identityEEEvT0_PT3_T1_NS0_13GridEvenShareISR_EET2_T4_E12temp_storage+40];
	add.s64 	%rd189, %rd187, %rd188;
	ld.shared.u64 	%rd190, [_ZZN3cub18CUB_300001_SM_10006detail6reduce18DeviceReduceKernelINS2_10policy_hubIlyN4cuda3std3__44plusIlEEE10Policy1000EN6thrust24THRUST_300001_SM_1000_NS18transform_iteratorINSD_6detail14equal_to_valueIiEENSF_15normal_iteratorINSD_10device_ptrIiEEEEllEEyS9_lNS7_10__identityEEEvT0_PT3_T1_NS0_13GridEvenShareISR_EET2_T4_E12temp_storage+48];
	add.s64 	%rd191, %rd189, %rd190;
	ld.shared.u64 	%rd192, [_ZZN3cub18CUB_300001_SM_10006detail6reduce18DeviceReduceKernelINS2_10policy_hubIlyN4cuda3std3__44plusIlEEE10Policy1000EN6thrust24THRUST_300001_SM_1000_NS18transform_iteratorINSD_6detail14equal_to_valueIiEENSF_15normal_iteratorINSD_10device_ptrIiEEEEllEEyS9_lNS7_10__identityEEEvT0_PT3_T1_NS0_13GridEvenShareISR_EET2_T4_E12temp_storage+56];
	add.s64 	%rd193, %rd191, %rd192;
	ld.shared.u64 	%rd194, [_ZZN3cub18CUB_300001_SM_10006detail6reduce18DeviceReduceKernelINS2_10policy_hubIlyN4cuda3std3__44plusIlEEE10Policy1000EN6thrust24THRUST_300001_SM_1000_NS18transform_iteratorINSD_6detail14equal_to_valueIiEENSF_15normal_iteratorINSD_10device_ptrIiEEEEllEEyS9_lNS7_10__identityEEEvT0_PT3_T1_NS0_13GridEvenShareISR_EET2_T4_E12temp_storage+64];
	add.s64 	%rd195, %rd193, %rd194;
	ld.shared.u64 	%rd196, [_ZZN3cub18CUB_300001_SM_10006detail6reduce18DeviceReduceKernelINS2_10policy_hubIlyN4cuda3std3__44plusIlEEE10Policy1000EN6thrust24THRUST_300001_SM_1000_NS18transform_iteratorINSD_6detail14equal_to_valueIiEENSF_15normal_iteratorINSD_10device_ptrIiEEEEllEEyS9_lNS7_10__identityEEEvT0_PT3_T1_NS0_13GridEvenShareISR_EET2_T4_E12temp_storage+72];
	add.s64 	%rd197, %rd195, %rd196;
	ld.shared.u64 	%rd198, [_ZZN3cub18CUB_300001_SM_10006detail6reduce18DeviceReduceKernelINS2_10policy_hubIlyN4cuda3std3__44plusIlEEE10Policy1000EN6thrust24THRUST_300001_SM_1000_NS18transform_iteratorINSD_6detail14equal_to_valueIiEENSF_15normal_iteratorINSD_10device_ptrIiEEEEllEEyS9_lNS7_10__identityEEEvT0_PT3_T1_NS0_13GridEvenShareISR_EET2_T4_E12temp_storage+80];
	add.s64 	%rd199, %rd197, %rd198;
	ld.shared.u64 	%rd200, [_ZZN3cub18CUB_300001_SM_10006detail6reduce18DeviceReduceKernelINS2_10policy_hubIlyN4cuda3std3__44plusIlEEE10Policy1000EN6thrust24THRUST_300001_SM_1000_NS18transform_iteratorINSD_6detail14equal_to_valueIiEENSF_15normal_iteratorINSD_10device_ptrIiEEEEllEEyS9_lNS7_10__identityEEEvT0_PT3_T1_NS0_13GridEvenShareISR_EET2_T4_E12temp_storage+88];
	add.s64 	%rd201, %rd199, %rd200;
	ld.shared.u64 	%rd202, [_ZZN3cub18CUB_300001_SM_10006detail6reduce18DeviceReduceKernelINS2_10policy_hubIlyN4cuda3std3__44plusIlEEE10Policy1000EN6thrust24THRUST_300001_SM_1000_NS18transform_iteratorINSD_6detail14equal_to_valueIiEENSF_15normal_iteratorINSD_10device_ptrIiEEEEllEEyS9_lNS7_10__identityEEEvT0_PT3_T1_NS0_13GridEvenShareISR_EET2_T4_E12temp_storage+96];
	add.s64 	%rd203, %rd201, %rd202;
	ld.shared.u64 	%rd204, [_ZZN3cub18CUB_300001_SM_10006detail6reduce18DeviceReduceKernelINS2_10policy_hubIlyN4cuda3std3__44plusIlEEE10Policy1000EN6thrust24THRUST_300001_SM_1000_NS18transform_iteratorINSD_6detail14equal_to_valueIiEENSF_15normal_iteratorINSD_10device_ptrIiEEEEllEEyS9_lNS7_10__identityEEEvT0_PT3_T1_NS0_13GridEvenShareISR_EET2_T4_E12temp_storage+104];
	add.s64 	%rd205, %rd203, %rd204;
	ld.shared.u64 	%rd206, [_ZZN3cub18CUB_300001_SM_10006detail6reduce18DeviceReduceKernelINS2_10policy_hubIlyN4cuda3std3__44plusIlEEE10Policy1000EN6thrust24THRUST_300001_SM_1000_NS18transform_iteratorINSD_6detail14equal_to_valueIiEENSF_15normal_iteratorINSD_10device_ptrIiEEEEllEEyS9_lNS7_10__identityEEEvT0_PT3_T1_NS0_13GridEvenShareISR_EET2_T4_E12temp_storage+112];
	add.s64 	%rd207, %rd205, %rd206;
	ld.shared.u64 	%rd208, [_ZZN3cub18CUB_300001_SM_10006detail6reduce18DeviceReduceKernelINS2_10policy_hubIlyN4cuda3std3__44plusIlEEE10Policy1000EN6thrust24THRUST_300001_SM_1000_NS18transform_iteratorINSD_6detail14equal_to_valueIiEENSF_15normal_iteratorINSD_10device_ptrIiEEEEllEEyS9_lNS7_10__identityEEEvT0_PT3_T1_NS0_13GridEvenShareISR_EET2_T4_E12temp_storage+120];
	add.s64 	%rd209, %rd207, %rd208;
	ld.shared.u64 	%rd210, [_ZZN3cub18CUB_300001_SM_10006detail6reduce18DeviceReduceKernelINS2_10policy_hubIlyN4cuda3std3__44plusIlEEE10Policy1000EN6thrust24THRUST_300001_SM_1000_NS18transform_iteratorINSD_6detail14equal_to_valueIiEENSF_15normal_iteratorINSD_10device_ptrIiEEEEllEEyS9_lNS7_10__identityEEEvT0_PT3_T1_NS0_13GridEvenShareISR_EET2_T4_E12temp_storage+128];
	add.s64 	%rd211, %rd209, %rd210;
	ld.shared.u64 	%rd212, [_ZZN3cub18CUB_300001_SM_10006detail6reduce18DeviceReduceKernelINS2_10policy_hubIlyN4cuda3std3__44plusIlEEE10Policy1000EN6thrust24THRUST_300001_SM_1000_NS18transform_iteratorINSD_6detail14equal_to_valueIiEENSF_15normal_iteratorINSD_10device_ptrIiEEEEllEEyS9_lNS7_10__identityEEEvT0_PT3_T1_NS0_13GridEvenShareISR_EET2_T4_E12temp_storage+136];
	add.s64 	%rd419, %rd211, %rd212;
$L__BB46_46:
	mov.u32 	%r337, %tid.x;
	setp.ne.s32 	%p137, %r337, 0;
	@%p137 bra 	$L__BB46_48;
	ld.param.u64 	%rd392, [_ZN3cub18CUB_300001_SM_10006detail6reduce18DeviceReduceKernelINS2_10policy_hubIlyN4cuda3std3__44plusIlEEE10Policy1000EN6thrust24THRUST_300001_SM_1000_NS18transform_iteratorINSD_6detail14equal_to_valueIiEENSF_15normal_iteratorINSD_10device_ptrIiEEEEllEEyS9_lNS7_10__identityEEEvT0_PT3_T1_NS0_13GridEvenShareISR_EET2_T4__param_1];
	cvta.to.global.u64 	%rd389, %rd392;
	mul.wide.u32 	%rd390, %r3, 8;
	add.s64 	%rd391, %rd389, %rd390;
	st.global.u64 	[%rd391], %rd419;
$L__BB46_48:
	ret;

}
	// .globl	_ZN3cub18CUB_300001_SM_10006detail6reduce28DeviceReduceSingleTileKernelINS2_10policy_hubIlyN4cuda3std3__44plusIlEEE10Policy1000EPlSC_iS9_llNS7_10__identityEEEvT0_T1_T2_T3_T4_T6_
.visible .entry _ZN3cub18CUB_300001_SM_10006detail6reduce28DeviceReduceSingleTileKernelINS2_10policy_hubIlyN4cuda3std3__44plusIlEEE10Policy1000EPlSC_iS9_llNS7_10__identityEEEvT0_T1_T2_T3_T4_T6_(
	.param .u64 .ptr .align 1 _ZN3cub18CUB_300001_SM_10006detail6reduce28DeviceReduceSingleTileKernelINS2_10policy_hubIlyN4cuda3std3__44plusIlEEE10Policy1000EPlSC_iS9_llNS7_10__identityEEEvT0_T1_T2_T3_T4_T6__param_0,
	.param .u64 .ptr .align 1 _ZN3cub18CUB_300001_SM_10006detail6reduce28DeviceReduceSingleTileKernelINS2_10policy_hubIlyN4cuda3std3__44plusIlEEE10Policy1000EPlSC_iS9_llNS7_10__identityEEEvT0_T1_T2_T3_T4_T6__param_1,
	.param .u32 _ZN3cub18CUB_300001_SM_10006detail6reduce28DeviceReduceSingleTileKernelINS2_10policy_hubIlyN4cuda3std3__44plusIlEEE10Policy1000EPlSC_iS9_llNS7_10__identityEEEvT0_T1_T2_T3_T4_T6__param_2,
	.param .align 1 .b8 _ZN3cub18CUB_300001_SM_10006detail6reduce28DeviceReduceSingleTileKernelINS2_10policy_hubIlyN4cuda3std3__44plusIlEEE10Policy1000EPlSC_iS9_llNS7_10__identityEEEvT0_T1_T2_T3_T4_T6__param_3[1],
	.param .u64 _ZN3cub18CUB_300001_SM_10006detail6reduce28DeviceReduceSingleTileKernelINS2_10policy_hubIlyN4cuda3std3__44plusIlEEE10Policy1000EPlSC_iS9_llNS7_10__identityEEEvT0_T1_T2_T3_T4_T6__param_4,
	.param .align 1 .b8 _ZN3cub18CUB_300001_SM_10006detail6reduce28DeviceReduceSingleTileKernelINS2_10policy_hubIlyN4cuda3std3__44plusIlEEE10Policy1000EPlSC_iS9_llNS7_10__identityEEEvT0_T1_T2_T3_T4_T6__param_5[1]
)
.maxntid 512
.minnctapersm 1
{
	.reg .pred 	%p<58>;
	.reg .b32 	%r<238>;
	.reg .b64 	%rd<281>;
	// demoted variable
	.shared .align 8 .b8 _ZZN3cub18CUB_300001_SM_10006detail6reduce28DeviceReduceSingleTileKernelINS2_10policy_hubIlyN4cuda3std3__44plusIlEEE10Policy1000EPlSC_iS9_llNS7_10__identityEEEvT0_T1_T2_T3_T4_T6_E12temp_storage[152];
	ld.param.u64 	%rd35, [_ZN3cub18CUB_300001_SM_10006detail6reduce28DeviceReduceSingleTileKernelINS2_10policy_hubIlyN4cuda3std3__44plusIlEEE10Policy1000EPlSC_iS9_llNS7_10__identityEEEvT0_T1_T2_T3_T4_T6__param_0];
	ld.param.u64 	%rd37, [_ZN3cub18CUB_300001_SM_10006detail6reduce28DeviceReduceSingleTileKernelINS2_10policy_hubIlyN4cuda3std3__44plusIlEEE10Policy1000EPlSC_iS9_llNS7_10__identityEEEvT0_T1_T2_T3_T4_T6__param_1];
	ld.param.u32 	%r34, [_ZN3cub18CUB_300001_SM_10006detail6reduce28DeviceReduceSingleTileKernelINS2_10policy_hubIlyN4cuda3std3__44plusIlEEE10Policy1000EPlSC_iS9_llNS7_10__identityEEEvT0_T1_T2_T3_T4_T6__param_2];
	ld.param.u64 	%rd36, [_ZN3cub18CUB_300001_SM_10006detail6reduce28DeviceReduceSingleTileKernelINS2_10policy_hubIlyN4cuda3std3__44plusIlEEE10Policy1000EPlSC_iS9_llNS7_10__identityEEEvT0_T1_T2_T3_T4_T6__param_4];
	cvta.to.global.u64 	%rd1, %rd37;
	setp.ne.s32 	%p1, %r34, 0;
	@%p1 bra 	$L__BB47_3;
	mov.u32 	%r224, %tid.x;
	setp.ne.s32 	%p57, %r224, 0;
	@%p57 bra 	$L__BB47_39;
	st.global.u64 	[%rd1], %rd36;
	bra.uni 	$L__BB47_39;
$L__BB47_3:
	setp.gt.s32 	%p2, %r34, 3583;
	@%p2 bra 	$L__BB47_21;
	mov.u32 	%r1, %tid.x;
	setp.ge.s32 	%p19, %r1, %r34;
	mov.b64 	%rd271, 0;
	mov.u32 	%r228, %r1;
	@%p19 bra 	$L__BB47_6;
	mul.wide.u32 	%rd146, %r1, 8;
	add.s64 	%rd145, %rd35, %rd146;
	// begin inline asm
	ld.global.nc.u64 %rd271, [%rd145];
	// end inline asm
	add.s32 	%r228, %r1, 512;
$L__BB47_6:
	setp.ge.s32 	%p20, %r228, %r34;
	@%p20 bra 	$L__BB47_12;
	not.b32 	%r100, %r228;
	add.s32 	%r4, %r34, %r100;
	and.b32  	%r101, %r4, 1536;
	setp.eq.s32 	%p21, %r101, 1536;
	@%p21 bra 	$L__BB47_10;
	mul.wide.u32 	%rd148, %r228, 8;
	add.s64 	%rd266, %rd35, %rd148;
	shr.u32 	%r102, %r4, 9;
	add.s32 	%r103, %r102, 1;
	and.b32  	%r104, %r103, 3;
	neg.s32 	%r226, %r104;
$L__BB47_9:
	.pragma "nounroll";
	// begin inline asm
	ld.global.nc.u64 %rd149, [%rd266];
	// end inline asm
	add.s64 	%rd271, %rd149, %rd271;
	add.s32 	%r228, %r228, 512;
	add.s64 	%rd266, %rd266, 4096;
	add.s32 	%r226, %r226, 1;
	setp.ne.s32 	%p22, %r226, 0;
	@%p22 bra 	$L__BB47_9;
$L__BB47_10:
	setp.lt.u32 	%p23, %r4, 1536;
	@%p23 bra 	$L__BB47_12;
$L__BB47_11:
	mul.wide.s32 	%rd159, %r228, 8;
	add.s64 	%rd152, %rd35, %rd159;
	// begin inline asm
	ld.global.nc.u64 %rd151, [%rd152];
	// end inline asm
	add.s64 	%rd160, %rd151, %rd271;
	add.s64 	%rd154, %rd152, 4096;
	// begin inline asm
	ld.global.nc.u64 %rd153, [%rd154];
	// end inline asm
	add.s64 	%rd161, %rd153, %rd160;
	add.s64 	%rd156, %rd152, 8192;
	// begin inline asm
	ld.global.nc.u64 %rd155, [%rd156];
	// end inline asm
	add.s64 	%rd162, %rd155, %rd161;
	add.s64 	%rd158, %rd152, 12288;
	// begin inline asm
	ld.global.nc.u64 %rd157, [%rd158];
	// end inline asm
	add.s64 	%rd271, %rd157, %rd162;
	add.s32 	%r228, %r228, 2048;
	setp.lt.s32 	%p24, %r228, %r34;
	@%p24 bra 	$L__BB47_11;
$L__BB47_12:
	setp.lt.s32 	%p25, %r34, 512;
	@%p25 bra 	$L__BB47_17;
	// begin inline asm
	mov.u32 %r168, %laneid;
	// end inline asm
	mov.b64 	{%r170, %r175}, %rd271;
	mov.b32 	%r176, 1;
	mov.b32 	%r217, 31;
	mov.b32 	%r218, -1;
	// begin inline asm
	shfl.sync.down.b32 %r169, %r170, %r176, %r217, %r218;
	// end inline asm
	// begin inline asm
	shfl.sync.down.b32 %r174, %r175, %r176, %r217, %r218;
	// end inline asm
	mov.b64 	%rd221, {%r169, %r174};
	setp.gt.s32 	%p49, %r168, 30;
	selp.b64 	%rd222, 0, %rd221, %p49;
	add.s64 	%rd223, %rd222, %rd271;
	mov.b64 	{%r180, %r185}, %rd223;
	mov.b32 	%r186, 2;
	// begin inline asm
	shfl.sync.down.b32 %r179, %r180, %r186, %r217, %r218;
	// end inline asm
	// begin inline asm
	shfl.sync.down.b32 %r184, %r185, %r186, %r217, %r218;
	// end inline asm
	mov.b64 	%rd224, {%r179, %r184};
	setp.gt.s32 	%p50, %r168, 29;
	selp.b64 	%rd225, 0, %rd224, %p50;
	add.s64 	%rd226, %rd225, %rd223;
	mov.b64 	{%r190, %r195}, %rd226;
	mov.b32 	%r196, 4;
	// begin inline asm
	shfl.sync.down.b32 %r189, %r190, %r196, %r217, %r218;
	// end inline asm
	// begin inline asm
	shfl.sync.down.b32 %r194, %r195, %r196, %r217, %r218;
	// end inline asm
	mov.b64 	%rd227, {%r189, %r194};
	setp.gt.s32 	%p51, %r168, 27;
	selp.b64 	%rd228, 0, %rd227, %p51;
	add.s64 	%rd229, %rd228, %rd226;
	mov.b64 	{%r200, %r205}, %rd229;
	mov.b32 	%r206, 8;
	// begin inline asm
	shfl.sync.down.b32 %r199, %r200, %r206, %r217, %r218;
	// end inline asm
	// begin inline asm
	shfl.sync.down.b32 %r204, %r205, %r206, %r217, %r218;
	// end inline asm
	mov.b64 	%rd230, {%r199, %r204};
	setp.gt.s32 	%p52, %r168, 23;
	selp.b64 	%rd231, 0, %rd230, %p52;
	add.s64 	%rd232, %rd231, %rd229;
	mov.b64 	{%r210, %r215}, %rd232;
	mov.b32 	%r216, 16;
	// begin inline asm
	shfl.sync.down.b32 %r209, %r210, %r216, %r217, %r218;
	// end inline asm
	// begin inline asm
	shfl.sync.down.b32 %r214, %r215, %r216, %r217, %r218;
	// end inline asm
	mov.b64 	%rd233, {%r209, %r214};
	setp.gt.s32 	%p53, %r168, 15;
	selp.b64 	%rd234, 0, %rd233, %p53;
	add.s64 	%rd280, %rd234, %rd232;
	setp.ne.s32 	%p54, %r168, 0;
	@%p54 bra 	$L__BB47_15;
	shr.u32 	%r219, %r1, 2;
	and.b32  	%r220, %r219, 248;
	mov.u32 	%r221, _ZZN3cub18CUB_300001_SM_10006detail6reduce28DeviceReduceSingleTileKernelINS2_10policy_hubIlyN4cuda3std3__44plusIlEEE10Policy1000EPlSC_iS9_llNS7_10__identityEEEvT0_T1_T2_T3_T4_T6_E12temp_storage;
	add.s32 	%r222, %r221, %r220;
	st.shared.u64 	[%r222+16], %rd280;
$L__BB47_15:
	bar.sync 	0;
	setp.ne.s32 	%p55, %r1, 0;
	@%p55 bra 	$L__BB47_37;
	ld.shared.u64 	%rd235, [_ZZN3cub18CUB_300001_SM_10006detail6reduce28DeviceReduceSingleTileKernelINS2_10policy_hubIlyN4cuda3std3__44plusIlEEE10Policy1000EPlSC_iS9_llNS7_10__identityEEEvT0_T1_T2_T3_T4_T6_E12temp_storage+24];
	add.s64 	%rd236, %rd235, %rd280;
	ld.shared.u64 	%rd237, [_ZZN3cub18CUB_300001_SM_10006detail6reduce28DeviceReduceSingleTileKernelINS2_10policy_hubIlyN4cuda3std3__44plusIlEEE10Policy1000EPlSC_iS9_llNS7_10__identityEEEvT0_T1_T2_T3_T4_T6_E12temp_storage+32];
	add.s64 	%rd238, %rd236, %rd237;
	ld.shared.u64 	%rd239, [_ZZN3cub18CUB_300001_SM_10006detail6reduce28DeviceReduceSingleTileKernelINS2_10policy_hubIlyN4cuda3std3__44plusIlEEE10Policy1000EPlSC_iS9_llNS7_10__identityEEEvT0_T1_T2_T3_T4_T6_E12temp_storage+40];
	add.s64 	%rd240, %rd238, %rd239;
	ld.shared.u64 	%rd241, [_ZZN3cub18CUB_300001_SM_10006detail6reduce28DeviceReduceSingleTileKernelINS2_10policy_hubIlyN4cuda3std3__44plusIlEEE10Policy1000EPlSC_iS9_llNS7_10__identityEEEvT0_T1_T2_T3_T4_T6_E12temp_storage+48];
	add.s64 	%rd242, %rd240, %rd241;
	ld.shared.u64 	%rd243, [_ZZN3cub18CUB_300001_SM_10006detail6reduce28DeviceReduceSingleTileKernelINS2_10policy_hubIlyN4cuda3std3__44plusIlEEE10Policy1000EPlSC_iS9_llNS7_10__identityEEEvT0_T1_T2_T3_T4_T6_E12temp_storage+56];
	add.s64 	%rd244, %rd242, %rd243;
	ld.shared.u64 	%rd245, [_ZZN3cub18CUB_300001_SM_10006detail6reduce28DeviceReduceSingleTileKernelINS2_10policy_hubIlyN4cuda3std3__44plusIlEEE10Policy1000EPlSC_iS9_llNS7_10__identityEEEvT0_T1_T2_T3_T4_T6_E12temp_storage+64];
	add.s64 	%rd246, %rd244, %rd245;
	ld.shared.u64 	%rd247, [_ZZN3cub18CUB_300001_SM_10006detail6reduce28DeviceReduceSingleTileKernelINS2_10policy_hubIlyN4cuda3std3__44plusIlEEE10Policy1000EPlSC_iS9_llNS7_10__identityEEEvT0_T1_T2_T3_T4_T6_E12temp_storage+72];
	add.s64 	%rd248, %rd246, %rd247;
	ld.shared.u64 	%rd249, [_ZZN3cub18CUB_300001_SM_10006detail6reduce28DeviceReduceSingleTileKernelINS2_10policy_hubIlyN4cuda3std3__44plusIlEEE10Policy1000EPlSC_iS9_llNS7_10__identityEEEvT0_T1_T2_T3_T4_T6_E12temp_storage+80];
	add.s64 	%rd250, %rd248, %rd249;
	ld.shared.u64 	%rd251, [_ZZN3cub18CUB_300001_SM_10006detail6reduce28DeviceReduceSingleTileKernelINS2_10policy_hubIlyN4cuda3std3__44plusIlEEE10Policy1000EPlSC_iS9_llNS7_10__identityEEEvT0_T1_T2_T3_T4_T6_E12temp_storage+88];
	add.s64 	%rd252, %rd250, %rd251;
	ld.shared.u64 	%rd253, [_ZZN3cub18CUB_300001_SM_10006detail6reduce28DeviceReduceSingleTileKernelINS2_10policy_hubIlyN4cuda3std3__44plusIlEEE10Policy1000EPlSC_iS9_llNS7_10__identityEEEvT0_T1_T2_T3_T4_T6_E12temp_storage+96];
	add.s64 	%rd254, %rd252, %rd253;
	ld.shared.u64 	%rd255, [_ZZN3cub18CUB_300001_SM_10006detail6reduce28DeviceReduceSingleTileKernelINS2_10policy_hubIlyN4cuda3std3__44plusIlEEE10Policy1000EPlSC_iS9_llNS7_10__identityEEEvT0_T1_T2_T3_T4_T6_E12temp_storage+104];
	add.s64 	%rd256, %rd254, %rd255;
	ld.shared.u64 	%rd257, [_ZZN3cub18CUB_300001_SM_10006detail6reduce28DeviceReduceSingleTileKernelINS2_10policy_hubIlyN4cuda3std3__44plusIlEEE10Policy1000EPlSC_iS9_llNS7_10__identityEEEvT0_T1_T2_T3_T4_T6_E12temp_storage+112];
	add.s64 	%rd258, %rd256, %rd257;
	ld.shared.u64 	%rd259, [_ZZN3cub18CUB_300001_SM_10006detail6reduce28DeviceReduceSingleTileKernelINS2_10policy_hubIlyN4cuda3std3__44plusIlEEE10Policy1000EPlSC_iS9_llNS7_10__identityEEEvT0_T1_T2_T3_T4_T6_E12temp_storage+120];
	add.s64 	%rd260, %rd258, %rd259;
	ld.shared.u64 	%rd261, [_ZZN3cub18CUB_300001_SM_10006detail6reduce28DeviceReduceSingleTileKernelINS2_10policy_hubIlyN4cuda3std3__44plusIlEEE10Policy1000EPlSC_iS9_llNS7_10__identityEEEvT0_T1_T2_T3_T4_T6_E12temp_storage+128];
	add.s64 	%rd262, %rd260, %rd261;
	ld.shared.u64 	%rd263, [_ZZN3cub18CUB_300001_SM_10006detail6reduce28DeviceReduceSingleTileKernelINS2_10policy_hubIlyN4cuda3std3__44plusIlEEE10Policy1000EPlSC_iS9_llNS7_10__identityEEEvT0_T1_T2_T3_T4_T6_E12temp_storage+136];
	add.s64 	%rd280, %rd262, %rd263;
	bra.uni 	$L__BB47_37;
$L__BB47_17:
	// begin inline asm
	mov.u32 %r105, %laneid;
	// end inline asm
	and.b32  	%r156, %r1, 992;
	add.s32 	%r157, %r156, 32;
	setp.gt.s32 	%p26, %r157, %r34;
	not.b32 	%r158, %r156;
	add.s32 	%r159, %r34, %r158;
	selp.b32 	%r154, %r159, 31, %p26;
	mov.b64 	{%r107, %r112}, %rd271;
	mov.b32 	%r113, 1;
	mov.b32 	%r155, -1;
	// begin inline asm
	shfl.sync.down.b32 %r106, %r107, %r113, %r154, %r155;
	// end inline asm
	// begin inline asm
	shfl.sync.down.b32 %r111, %r112, %r113, %r154, %r155;
	// end inline asm
	mov.b64 	%rd163, {%r106, %r111};
	setp.lt.s32 	%p27, %r105, %r154;
	selp.b64 	%rd164, %rd163, 0, %p27;
	add.s64 	%rd165, %rd164, %rd271;
	mov.b64 	{%r117, %r122}, %rd165;
	mov.b32 	%r123, 2;
	// begin inline asm
	shfl.sync.down.b32 %r116, %r117, %r123, %r154, %r155;
	// end inline asm
	// begin inline asm
	shfl.sync.down.b32 %r121, %r122, %r123, %r154, %r155;
	// end inline asm
	mov.b64 	%rd166, {%r116, %r121};
	add.s32 	%r160, %r105, 2;
	setp.gt.s32 	%p28, %r160, %r154;
	selp.b64 	%rd167, 0, %rd166, %p28;
	add.s64 	%rd168, %rd167, %rd165;
	mov.b64 	{%r127, %r132}, %rd168;
	mov.b32 	%r133, 4;
	// begin inline asm
	shfl.sync.down.b32 %r126, %r127, %r133, %r154, %r155;
	// end inline asm
	// begin inline asm
	shfl.sync.down.b32 %r131, %r132, %r133, %r154, %r155;
	// end inline asm
	mov.b64 	%rd169, {%r126, %r131};
	add.s32 	%r161, %r105, 4;
	setp.gt.s32 	%p29, %r161, %r154;
	selp.b64 	%rd170, 0, %rd169, %p29;
	add.s64 	%rd171, %rd170, %rd168;
	mov.b64 	{%r137, %r142}, %rd171;
	mov.b32 	%r143, 8;
	// begin inline asm
	shfl.sync.down.b32 %r136, %r137, %r143, %r154, %r155;
	// end inline asm
	// begin inline asm
	shfl.sync.down.b32 %r141, %r142, %r143, %r154, %r155;
	// end inline asm
	mov.b64 	%rd172, {%r136, %r141};
	add.s32 	%r162, %r105, 8;
	setp.gt.s32 	%p30, %r162, %r154;
	selp.b64 	%rd173, 0, %rd172, %p30;
	add.s64 	%rd174, %rd173, %rd171;
	mov.b64 	{%r147, %r152}, %rd174;
	mov.b32 	%r153, 16;
	// begin inline asm
	shfl.sync.down.b32 %r146, %r147, %r153, %r154, %r155;
	// end inline asm
	// begin inline asm
	shfl.sync.down.b32 %r151, %r152, %r153, %r154, %r155;
	// end inline asm
	mov.b64 	%rd175, {%r146, %r151};
	add.s32 	%r163, %r105, 16;
	setp.gt.s32 	%p31, %r163, %r154;
	selp.b64 	%rd176, 0, %rd175, %p31;
	add.s64 	%rd280, %rd176, %rd174;
	setp.ne.s32 	%p32, %r105, 0;
	@%p32 bra 	$L__BB47_19;
	shr.u32 	%r164, %r1, 2;
	and.b32  	%r165, %r164, 248;
	mov.u32 	%r166, _ZZN3cub18CUB_300001_SM_10006detail6reduce28DeviceReduceSingleTileKernelINS2_10policy_hubIlyN4cuda3std3__44plusIlEEE10Policy1000EPlSC_iS9_llNS7_10__identityEEEvT0_T1_T2_T3_T4_T6_E12temp_storage;
	add.s32 	%r167, %r166, %r165;
	st.shared.u64 	[%r167+16], %rd280;
$L__BB47_19:
	bar.sync 	0;
	setp.ne.s32 	%p33, %r1, 0;
	@%p33 bra 	$L__BB47_37;
	setp.gt.s32 	%p34, %r34, 32;
	ld.shared.u64 	%rd177, [_ZZN3cub18CUB_300001_SM_10006detail6reduce28DeviceReduceSingleTileKernelINS2_10policy_hubIlyN4cuda3std3__44plusIlEEE10Policy1000EPlSC_iS9_llNS7_10__identityEEEvT0_T1_T2_T3_T4_T6_E12temp_storage+24];
	selp.b64 	%rd178, %rd177, 0, %p34;
	add.s64 	%rd179, %rd178, %rd280;
	setp.gt.s32 	%p35, %r34, 64;
	ld.shared.u64 	%rd180, [_ZZN3cub18CUB_300001_SM_10006detail6reduce28DeviceReduceSingleTileKernelINS2_10policy_hubIlyN4cuda3std3__44plusIlEEE10Policy1000EPlSC_iS9_llNS7_10__identityEEEvT0_T1_T2_T3_T4_T6_E12temp_storage+32];
	selp.b64 	%rd181, %rd180, 0, %p35;
	add.s64 	%rd182, %rd179, %rd181;
	setp.gt.s32 	%p36, %r34, 96;
	ld.shared.u64 	%rd183, [_ZZN3cub18CUB_300001_SM_10006detail6reduce28DeviceReduceSingleTileKernelINS2_10policy_hubIlyN4cuda3std3__44plusIlEEE10Policy1000EPlSC_iS9_llNS7_10__identityEEEvT0_T1_T2_T3_T4_T6_E12temp_storage+40];
	selp.b64 	%rd184, %rd183, 0, %p36;
	add.s64 	%rd185, %rd182, %rd184;
	setp.gt.s32 	%p37, %r34, 128;
	ld.shared.u64 	%rd186, [_ZZN3cub18CUB_300001_SM_10006detail6reduce28DeviceReduceSingleTileKernelINS2_10policy_hubIlyN4cuda3std3__44plusIlEEE10Policy1000EPlSC_iS9_llNS7_10__identityEEEvT0_T1_T2_T3_T4_T6_E12temp_storage+48];
	selp.b64 	%rd187, %rd186, 0, %p37;
	add.s64 	%rd188, %rd185, %rd187;
	setp.gt.s32 	%p38, %r34, 160;
	ld.shared.u64 	%rd189, [_ZZN3cub18CUB_300001_SM_10006detail6reduce28DeviceReduceSingleTileKernelINS2_10policy_hubIlyN4cuda3std3__44plusIlEEE10Policy1000EPlSC_iS9_llNS7_10__identityEEEvT0_T1_T2_T3_T4_T6_E12temp_storage+56];
	selp.b64 	%rd190, %rd189, 0, %p38;
	add.s64 	%rd191, %rd188, %rd190;
	setp.gt.s32 	%p39, %r34, 192;
	ld.shared.u64 	%rd192, [_ZZN3cub18CUB_300001_SM_10006detail6reduce28DeviceReduceSingleTileKernelINS2_10policy_hubIlyN4cuda3std3__44plusIlEEE10Policy1000EPlSC_iS9_llNS7_10__identityEEEvT0_T1_T2_T3_T4_T6_E12temp_storage+64];
	selp.b64 	%rd193, %rd192, 0, %p39;
	add.s64 	%rd194, %rd191, %rd193;
	setp.gt.s32 	%p40, %r34, 224;
	ld.shared.u64 	%rd195, [_ZZN3cub18CUB_300001_SM_10006detail6reduce28DeviceReduceSingleTileKernelINS2_10policy_hubIlyN4cuda3std3__44plusIlEEE10Policy1000EPlSC_iS9_llNS7_10__identityEEEvT0_T1_T2_T3_T4_T6_E12temp_storage+72];
	selp.b64 	%rd196, %rd195, 0, %p40;
	add.s64 	%rd197, %rd194, %rd196;
	setp.gt.s32 	%p41, %r34, 256;
	ld.shared.u64 	%rd198, [_ZZN3cub18CUB_300001_SM_10006detail6reduce28DeviceReduceSingleTileKernelINS2_10policy_hubIlyN4cuda3std3__44plusIlEEE10Policy1000EPlSC_iS9_llNS7_10__identityEEEvT0_T1_T2_T3_T4_T6_E12temp_storage+80];
	selp.b64 	%rd199, %rd198, 0, %p41;
	add.s64 	%rd200, %rd197, %rd199;
	setp.gt.s32 	%p42, %r34, 288;
	ld.shared.u64 	%rd201, [_ZZN3cub18CUB_300001_SM_10006detail6reduce28DeviceReduceSingleTileKernelINS2_10policy_hubIlyN4cuda3std3__44plusIlEEE10Policy1000EPlSC_iS9_llNS7_10__identityEEEvT0_T1_T2_T3_T4_T6_E12temp_storage+88];
	selp.b64 	%rd202, %rd201, 0, %p42;
	add.s64 	%rd203, %rd200, %rd202;
	setp.gt.s32 	%p43, %r34, 320;
	ld.shared.u64 	%rd204, [_ZZN3cub18CUB_300001_SM_10006detail6reduce28DeviceReduceSingleTileKernelINS2_10policy_hubIlyN4cuda3std3__44plusIlEEE10Policy1000EPlSC_iS9_llNS7_10__identityEEEvT0_T1_T2_T3_T4_T6_E12temp_storage+96];
	selp.b64 	%rd205, %rd204, 0, %p43;
	add.s64 	%rd206, %rd203, %rd205;
	setp.gt.s32 	%p44, %r34, 352;
	ld.shared.u64 	%rd207, [_ZZN3cub18CUB_300001_SM_10006detail6reduce28DeviceReduceSingleTileKernelINS2_10policy_hubIlyN4cuda3std3__44plusIlEEE10Policy1000EPlSC_iS9_llNS7_10__identityEEEvT0_T1_T2_T3_T4_T6_E12temp_storage+104];
	selp.b64 	%rd208, %rd207, 0, %p44;
	add.s64 	%rd209, %rd206, %rd208;
	setp.gt.s32 	%p45, %r34, 384;
	ld.shared.u64 	%rd210, [_ZZN3cub18CUB_300001_SM_10006detail6reduce28DeviceReduceSingleTileKernelINS2_10policy_hubIlyN4cuda3std3__44plusIlEEE10Policy1000EPlSC_iS9_llNS7_10__identityEEEvT0_T1_T2_T3_T4_T6_E12temp_storage+112];
	selp.b64 	%rd211, %rd210, 0, %p45;
	add.s64 	%rd212, %rd209, %rd211;
	setp.gt.s32 	%p46, %r34, 416;
	ld.shared.u64 	%rd213, [_ZZN3cub18CUB_300001_SM_10006detail6reduce28DeviceReduceSingleTileKernelINS2_10policy_hubIlyN4cuda3std3__44plusIlEEE10Policy1000EPlSC_iS9_llNS7_10__identityEEEvT0_T1_T2_T3_T4_T6_E12temp_storage+120];
	selp.b64 	%rd214, %rd213, 0, %p46;
	add.s64 	%rd215, %rd212, %rd214;
	setp.gt.s32 	%p47, %r34, 448;
	ld.shared.u64 	%rd216, [_ZZN3cub18CUB_300001_SM_10006detail6reduce28DeviceReduceSingleTileKernelINS2_10policy_hubIlyN4cuda3std3__44plusIlEEE10Policy1000EPlSC_iS9_llNS7_10__identityEEEvT0_T1_T2_T3_T4_T6_E12temp_storage+128];
	selp.b64 	%rd217, %rd216, 0, %p47;
	add.s64 	%rd218, %rd215, %rd217;
	setp.gt.s32 	%p48, %r34, 480;
	ld.shared.u64 	%rd219, [_ZZN3cub18CUB_300001_SM_10006detail6reduce28DeviceReduceSingleTileKernelINS2_10policy_hubIlyN4cuda3std3__44plusIlEEE10Policy1000EPlSC_iS9_llNS7_10__identityEEEvT0_T1_T2_T3_T4_T6_E12temp_storage+136];
	selp.b64 	%rd220, %rd219, 0, %p48;
	add.s64 	%rd280, %rd218, %rd220;
	bra.uni 	$L__BB47_37;
$L__BB47_21:
	mov.u32 	%r13, %tid.x;
	mul.wide.u32 	%rd52, %r13, 8;
	add.s64 	%rd39, %rd35, %rd52;
	// begin inline asm
	ld.global.nc.u64 %rd38, [%rd39];
	// end inline asm
	add.s64 	%rd41, %rd39, 4096;
	// begin inline asm
	ld.global.nc.u64 %rd40, [%rd41];
	// end inline asm
	add.s64 	%rd43, %rd39, 8192;
	// begin inline asm
	ld.global.nc.u64 %rd42, [%rd43];
	// end inline asm
	add.s64 	%rd45, %rd39, 12288;
	// begin inline asm
	ld.global.nc.u64 %rd44, [%rd45];
	// end inline asm
	add.s64 	%rd47, %rd39, 16384;
	// begin inline asm
	ld.global.nc.u64 %rd46, [%rd47];
	// end inline asm
	add.s64 	%rd49, %rd39, 20480;
	// begin inline asm
	ld.global.nc.u64 %rd48, [%rd49];
	// end inline asm
	add.s64 	%rd51, %rd39, 24576;
	// begin inline asm
	ld.global.nc.u64 %rd50, [%rd51];
	// end inline asm
	add.s64 	%rd53, %rd40, %rd38;
	add.s64 	%rd54, %rd42, %rd53;
	add.s64 	%rd55, %rd44, %rd54;
	add.s64 	%rd56, %rd46, %rd55;
	add.s64 	%rd57, %rd48, %rd56;
	add.s64 	%rd279, %rd50, %rd57;
	setp.lt.u32 	%p3, %r34, 7168;
	mov.b32 	%r231, 3584;
	@%p3 bra 	$L__BB47_25;
	add.s32 	%r14, %r34, -3584;
	mov.b32 	%r231, 3584;
$L__BB47_23:
	add.s32 	%r37, %r231, %r13;
	mul.wide.u32 	%rd72, %r37, 8;
	add.s64 	%rd59, %rd35, %rd72;
	// begin inline asm
	ld.global.nc.u64 %rd58, [%rd59];
	// end inline asm
	add.s64 	%rd61, %rd59, 4096;
	// begin inline asm
	ld.global.nc.u64 %rd60, [%rd61];
	// end inline asm
	add.s64 	%rd63, %rd59, 8192;
	// begin inline asm
	ld.global.nc.u64 %rd62, [%rd63];
	// end inline asm
	add.s64 	%rd65, %rd59, 12288;
	// begin inline asm
	ld.global.nc.u64 %rd64, [%rd65];
	// end inline asm
	add.s64 	%rd67, %rd59, 16384;
	// begin inline asm
	ld.global.nc.u64 %rd66, [%rd67];
	// end inline asm
	add.s64 	%rd69, %rd59, 20480;
	// begin inline asm
	ld.global.nc.u64 %rd68, [%rd69];
	// end inline asm
	add.s64 	%rd71, %rd59, 24576;
	// begin inline asm
	ld.global.nc.u64 %rd70, [%rd71];
	// end inline asm
	add.s64 	%rd73, %rd58, %rd279;
	add.s64 	%rd74, %rd60, %rd73;
	add.s64 	%rd75, %rd62, %rd74;
	add.s64 	%rd76, %rd64, %rd75;
	add.s64 	%rd77, %rd66, %rd76;
	add.s64 	%rd78, %rd68, %rd77;
	add.s64 	%rd279, %rd70, %rd78;
	sub.s32 	%r38, %r34, %r231;
	setp.lt.s32 	%p4, %r38, 3584;
	@%p4 bra 	$L__BB47_33;
	add.s32 	%r231, %r231, 3584;
	setp.le.s32 	%p5, %r231, %r14;
	@%p5 bra 	$L__BB47_23;
$L__BB47_25:
	setp.le.s32 	%p6, %r34, %r231;
	@%p6 bra 	$L__BB47_33;
	sub.s32 	%r18, %r34, %r231;
	setp.ge.s32 	%p7, %r13, %r18;
	@%p7 bra 	$L__BB47_33;
	not.b32 	%r39, %r13;
	add.s32 	%r40, %r34, %r39;
	sub.s32 	%r19, %r40, %r231;
	and.b32  	%r41, %r19, 1536;
	setp.eq.s32 	%p8, %r41, 1536;
	mov.u32 	%r235, %r13;
	@%p8 bra 	$L__BB47_30;
	add.s32 	%r233, %r13, %r231;
	shr.u32 	%r42, %r19, 9;
	add.s32 	%r43, %r42, 1;
	and.b32  	%r44, %r43, 3;
	neg.s32 	%r232, %r44;
	mov.u32 	%r235, %r13;
$L__BB47_29:
	.pragma "nounroll";
	mul.wide.u32 	%rd82, %r233, 8;
	add.s64 	%rd81, %rd35, %rd82;
	// begin inline asm
	ld.global.nc.u64 %rd80, [%rd81];
	// end inline asm
	add.s64 	%rd279, %rd80, %rd279;
	add.s32 	%r235, %r235, 512;
	add.s32 	%r233, %r233, 512;
	add.s32 	%r232, %r232, 1;
	setp.ne.s32 	%p9, %r232, 0;
	@%p9 bra 	$L__BB47_29;
$L__BB47_30:
	setp.lt.u32 	%p10, %r19, 1536;
	@%p10 bra 	$L__BB47_33;
	cvt.u64.u32 	%rd83, %r235;
	cvt.u64.u32 	%rd84, %r231;
	add.s64 	%rd85, %rd83, %rd84;
	shl.b64 	%rd86, %rd85, 3;
	add.s64 	%rd87, %rd86, %rd35;
	add.s64 	%rd277, %rd87, 8192;
	add.s32 	%r236, %r235, %r231;
$L__BB47_32:
	mul.wide.u32 	%rd96, %r236, 8;
	add.s64 	%rd89, %rd35, %rd96;
	// begin inline asm
	ld.global.nc.u64 %rd88, [%rd89];
	// end inline asm
	add.s64 	%rd97, %rd88, %rd279;
	add.s64 	%rd91, %rd277, -4096;
	// begin inline asm
	ld.global.nc.u64 %rd90, [%rd91];
	// end inline asm
	add.s64 	%rd98, %rd90, %rd97;
	// begin inline asm
	ld.global.nc.u64 %rd92, [%rd277];
	// end inline asm
	add.s64 	%rd99, %rd92, %rd98;
	add.s64 	%rd95, %rd277, 4096;
	// begin inline asm
	ld.global.nc.u64 %rd94, [%rd95];
	// end inline asm
	add.s64 	%rd279, %rd94, %rd99;
	add.s32 	%r235, %r235, 2048;
	add.s64 	%rd277, %rd277, 16384;
	add.s32 	%r236, %r236, 2048;
	setp.lt.s32 	%p11, %r235, %r18;
	@%p11 bra 	$L__BB47_32;
$L__BB47_33:
	// begin inline asm
	mov.u32 %r45, %laneid;
	// end inline asm
	mov.b64 	{%r47, %r52}, %rd279;
	mov.b32 	%r53, 1;
	mov.b32 	%r94, 31;
	mov.b32 	%r95, -1;
	// begin inline asm
	shfl.sync.down.b32 %r46, %r47, %r53, %r94, %r95;
	// end inline asm
	// begin inline asm
	shfl.sync.down.b32 %r51, %r52, %r53, %r94, %r95;
	// end inline asm
	mov.b64 	%rd100, {%r46, %r51};
	setp.gt.s32 	%p12, %r45, 30;
	selp.b64 	%rd101, 0, %rd100, %p12;
	add.s64 	%rd102, %rd101, %rd279;
	mov.b64 	{%r57, %r62}, %rd102;
	mov.b32 	%r63, 2;
	// begin inline asm
	shfl.sync.down.b32 %r56, %r57, %r63, %r94, %r95;
	// end inline asm
	// begin inline asm
	shfl.sync.down.b32 %r61, %r62, %r63, %r94, %r95;
	// end inline asm
	mov.b64 	%rd103, {%r56, %r61};
	setp.gt.s32 	%p13, %r45, 29;
	selp.b64 	%rd104, 0, %rd103, %p13;
	add.s64 	%rd105, %rd104, %rd102;
	mov.b64 	{%r67, %r72}, %rd105;
	mov.b32 	%r73, 4;
	// begin inline asm
	shfl.sync.down.b32 %r66, %r67, %r73, %r94, %r95;
	// end inline asm
	// begin inline asm
	shfl.sync.down.b32 %r71, %r72, %r73, %r94, %r95;
	// end inline asm
	mov.b64 	%rd106, {%r66, %r71};
	setp.gt.s32 	%p14, %r45, 27;
	selp.b64 	%rd107, 0, %rd106, %p14;
	add.s64 	%rd108, %rd107, %rd105;
	mov.b64 	{%r77, %r82}, %rd108;
	mov.b32 	%r83, 8;
	// begin inline asm
	shfl.sync.down.b32 %r76, %r77, %r83, %r94, %r95;
	// end inline asm
	// begin inline asm
	shfl.sync.down.b32 %r81, %r82, %r83, %r94, %r95;
	// end inline asm
	mov.b64 	%rd109, {%r76, %r81};
	setp.gt.s32 	%p15, %r45, 23;
	selp.b64 	%rd110, 0, %rd109, %p15;
	add.s64 	%rd111, %rd110, %rd108;
	mov.b64 	{%r87, %r92}, %rd111;
	mov.b32 	%r93, 16;
	// begin inline asm
	shfl.sync.down.b32 %r86, %r87, %r93, %r94, %r95;
	// end inline asm
	// begin inline asm
	shfl.sync.down.b32 %r91, %r92, %r93, %r94, %r95;
	// end inline asm
	mov.b64 	%rd112, {%r86, %r91};
	setp.gt.s32 	%p16, %r45, 15;
	selp.b64 	%rd113, 0, %rd112, %p16;
	add.s64 	%rd280, %rd113, %rd111;
	setp.ne.s32 	%p17, %r45, 0;
	@%p17 bra 	$L__BB47_35;
	shr.u32 	%r96, %r13, 2;
	and.b32  	%r97, %r96, 248;
	mov.u32 	%r98, _ZZN3cub18CUB_300001_SM_10006detail6reduce28DeviceReduceSingleTileKernelINS2_10policy_hubIlyN4cuda3std3__44plusIlEEE10Policy1000EPlSC_iS9_llNS7_10__identityEEEvT0_T1_T2_T3_T4_T6_E12temp_storage;
	add.s32 	%r99, %r98, %r97;
	st.shared.u64 	[%r99+16], %rd280;
$L__BB47_35:
	bar.sync 	0;
	setp.ne.s32 	%p18, %r13, 0;
	@%p18 bra 	$L__BB47_37;
	ld.shared.u64 	%rd114, [_ZZN3cub18CUB_300001_SM_10006detail6reduce28DeviceReduceSingleTileKernelINS2_10policy_hubIlyN4cuda3std3__44plusIlEEE10Policy1000EPlSC_iS9_llNS7_10__identityEEEvT0_T1_T2_T3_T4_T6_E12temp_storage+24];
	add.s64 	%rd115, %rd114, %rd280;
	ld.shared.u64 	%rd116, [_ZZN3cub18CUB_300001_SM_10006detail6reduce28DeviceReduceSingleTileKernelINS2_10policy_hubIlyN4cuda3std3__44plusIlEEE10Policy1000EPlSC_iS9_llNS7_10__identityEEEvT0_T1_T2_T3_T4_T6_E12temp_storage+32];
	add.s64 	%rd117, %rd115, %rd116;
	ld.shared.u64 	%rd118, [_ZZN3cub18CUB_300001_SM_10006detail6reduce28DeviceReduceSingleTileKernelINS2_10policy_hubIlyN4cuda3std3__44plusIlEEE10Policy1000EPlSC_iS9_llNS7_10__identityEEEvT0_T1_T2_T3_T4_T6_E12temp_storage+40];
	add.s64 	%rd119, %rd117, %rd118;
	ld.shared.u64 	%rd120, [_ZZN3cub18CUB_300001_SM_10006detail6reduce28DeviceReduceSingleTileKernelINS2_10policy_hubIlyN4cuda3std3__44plusIlEEE10Policy1000EPlSC_iS9_llNS7_10__identityEEEvT0_T1_T2_T3_T4_T6_E12temp_storage+48];
	add.s64 	%rd121, %rd119, %rd120;
	ld.shared.u64 	%rd122, [_ZZN3cub18CUB_300001_SM_10006detail6reduce28DeviceReduceSingleTileKernelINS2_10policy_hubIlyN4cuda3std3__44plusIlEEE10Policy1000EPlSC_iS9_llNS7_10__identityEEEvT0_T1_T2_T3_T4_T6_E12temp_storage+56];
	add.s64 	%rd123, %rd121, %rd122;
	ld.shared.u64 	%rd124, [_ZZN3cub18CUB_300001_SM_10006detail6reduce28DeviceReduceSingleTileKernelINS2_10policy_hubIlyN4cuda3std3__44plusIlEEE10Policy1000EPlSC_iS9_llNS7_10__identityEEEvT0_T1_T2_T3_T4_T6_E12temp_storage+64];
	add.s64 	%rd125, %rd123, %rd124;
	ld.shared.u64 	%rd126, [_ZZN3cub18CUB_300001_SM_10006detail6reduce28DeviceReduceSingleTileKernelINS2_10policy_hubIlyN4cuda3std3__44plusIlEEE10Policy1000EPlSC_iS9_llNS7_10__identityEEEvT0_T1_T2_T3_T4_T6_E12temp_storage+72];
	add.s64 	%rd127, %rd125, %rd126;
	ld.shared.u64 	%rd128, [_ZZN3cub18CUB_300001_SM_10006detail6reduce28DeviceReduceSingleTileKernelINS2_10policy_hubIlyN4cuda3std3__44plusIlEEE10Policy1000EPlSC_iS9_llNS7_10__identityEEEvT0_T1_T2_T3_T4_T6_E12temp_storage+80];
	add.s64 	%rd129, %rd127, %rd128;
	ld.shared.u64 	%rd130, [_ZZN3cub18CUB_300001_SM_10006detail6reduce28DeviceReduceSingleTileKernelINS2_10policy_hubIlyN4cuda3std3__44plusIlEEE10Policy1000EPlSC_iS9_llNS7_10__identityEEEvT0_T1_T2_T3_T4_T6_E12temp_storage+88];
	add.s64 	%rd131, %rd129, %rd130;
	ld.shared.u64 	%rd132, [_ZZN3cub18CUB_300001_SM_10006detail6reduce28DeviceReduceSingleTileKernelINS2_10policy_hubIlyN4cuda3std3__44plusIlEEE10Policy1000EPlSC_iS9_llNS7_10__identityEEEvT0_T1_T2_T3_T4_T6_E12temp_storage+96];
	add.s64 	%rd133, %rd131, %rd132;
	ld.shared.u64 	%rd134, [_ZZN3cub18CUB_300001_SM_10006detail6reduce28DeviceReduceSingleTileKernelINS2_10policy_hubIlyN4cuda3std3__44plusIlEEE10Policy1000EPlSC_iS9_llNS7_10__identityEEEvT0_T1_T2_T3_T4_T6_E12temp_storage+104];
	add.s64 	%rd135, %rd133, %rd134;
	ld.shared.u64 	%rd136, [_ZZN3cub18CUB_300001_SM_10006detail6reduce28DeviceReduceSingleTileKernelINS2_10policy_hubIlyN4cuda3std3__44plusIlEEE10Policy1000EPlSC_iS9_llNS7_10__identityEEEvT0_T1_T2_T3_T4_T6_E12temp_storage+112];
	add.s64 	%rd137, %rd135, %rd136;
	ld.shared.u64 	%rd138, [_ZZN3cub18CUB_300001_SM_10006detail6reduce28DeviceReduceSingleTileKernelINS2_10policy_hubIlyN4cuda3std3__44plusIlEEE10Policy1000EPlSC_iS9_llNS7_10__identityEEEvT0_T1_T2_T3_T4_T6_E12temp_storage+120];
	add.s64 	%rd139, %rd137, %rd138;
	ld.shared.u64 	%rd140, [_ZZN3cub18CUB_300001_SM_10006detail6reduce28DeviceReduceSingleTileKernelINS2_10policy_hubIlyN4cuda3std3__44plusIlEEE10Policy1000EPlSC_iS9_llNS7_10__identityEEEvT0_T1_T2_T3_T4_T6_E12temp_storage+128];
	add.s64 	%rd141, %rd139, %rd140;
	ld.shared.u64 	%rd142, [_ZZN3cub18CUB_300001_SM_10006detail6reduce28DeviceReduceSingleTileKernelINS2_10policy_hubIlyN4cuda3std3__44plusIlEEE10Policy1000EPlSC_iS9_llNS7_10__identityEEEvT0_T1_T2_T3_T4_T6_E12temp_storage+136];
	add.s64 	%rd280, %rd141, %rd142;
$L__BB47_37:
	mov.u32 	%r223, %tid.x;
	setp.ne.s32 	%p56, %r223, 0;
	@%p56 bra 	$L__BB47_39;
	add.s64 	%rd264, %rd280, %rd36;
	st.global.u64 	[%rd1], %rd264;
$L__BB47_39:
	ret;

}
	// .globl	_ZN3cub18CUB_300001_SM_10006detail6reduce28DeviceReduceSingleTileKernelINS2_10policy_hubIfjN4cuda3std3__44plusIfEEE10Policy1000EN6thrust24THRUST_300001_SM_1000_NS6detail15normal_iteratorINSD_10device_ptrIfEEEEPfjS9_ffZ14demoVectorNormvE9abs_valueEEvT0_T1_T2_T3_T4_T6_
.visible .entry _ZN3cub18CUB_300001_SM_10006detail6reduce28DeviceReduceSingleTileKernelINS2_10policy_hubIfjN4cuda3std3__44plusIfEEE10Policy1000EN6thrust24THRUST_300001_SM_1000_NS6detail15normal_iteratorINSD_10device_ptrIfEEEEPfjS9_ffZ14demoVectorNormvE9abs_valueEEvT0_T1_T2_T3_T4_T6_(
	.param .align 8 .b8 _ZN3cub18CUB_300001_SM_10006detail6reduce28DeviceReduceSingleTileKernelINS2_10policy_hubIfjN4cuda3std3__44plusIfEEE10Policy1000EN6thrust24THRUST_300001_SM_1000_NS6detail15normal_iteratorINSD_10device_ptrIfEEEEPfjS9_ffZ14demoVectorNormvE9abs_valueEEvT0_T1_T2_T3_T4_T6__param_0[8],
	.param .u64 .ptr .align 1 _ZN3cub18CUB_300001_SM_10006detail6reduce28DeviceReduceSingleTileKernelINS2_10policy_hubIfjN4cuda3std3__44plusIfEEE10Policy1000EN6thrust24THRUST_300001_SM_1000_NS6detail15normal_iteratorINSD_10device_ptrIfEEEEPfjS9_ffZ14demoVectorNormvE9abs_valueEEvT0_T1_T2_T3_T4_T6__param_1,
	.param .u32 _ZN3cub18CUB_300001_SM_10006detail6reduce28DeviceReduceSingleTileKernelINS2_10policy_hubIfjN4cuda3std3__44plusIfEEE10Policy1000EN6thrust24THRUST_300001_SM_1000_NS6detail15normal_iteratorINSD_10device_ptrIfEEEEPfjS9_ffZ14demoVectorNormvE9abs_valueEEvT0_T1_T2_T3_T4_T6__param_2,
	.param .align 1 .b8 _ZN3cub18CUB_300001_SM_10006detail6reduce28DeviceReduceSingleTileKernelINS2_10policy_hubIfjN4cuda3std3__44plusIfEEE10Policy1000EN6thrust24THRUST_300001_SM_1000_NS6detail15normal_iteratorINSD_10device_ptrIfEEEEPfjS9_ffZ14demoVectorNormvE9abs_valueEEvT0_T1_T2_T3_T4_T6__param_3[1],
	.param .f32 _ZN3cub18CUB_300001_SM_10006detail6reduce28DeviceReduceSingleTileKernelINS2_10policy_hubIfjN4cuda3std3__44plusIfEEE10Policy1000EN6thrust24THRUST_300001_SM_1000_NS6detail15normal_iteratorINSD_10device_ptrIfEEEEPfjS9_ffZ14demoVectorNormvE9abs_valueEEvT0_T1_T2_T3_T4_T6__param_4,
	.param .align 1 .b8 _ZN3cub18CUB_300001_SM_10006detail6reduce28DeviceReduceSingleTileKernelINS2_10policy_hubIfjN4cuda3std3__44plusIfEEE10Policy1000EN6thrust24THRUST_300001_SM_1000_NS6detail15normal_iteratorINSD_10device_ptrIfEEEEPfjS9_ffZ14demoVectorNormvE9abs_valueEEvT0_T1_T2_T3_T4_T6__param_5[1]
)
.maxntid 512
.minnctapersm 1
{
	.reg .pred 	%p<67>;
	.reg .b32 	%r<211>;
	.reg .b32 	%f<475>;
	.reg .b64 	%rd<84>;
	// demoted variable
	.shared .align 4 .b8 _ZZN3cub18CUB_300001_SM_10006detail6reduce28DeviceReduceSingleTileKernelINS2_10policy_hubIfjN4cuda3std3__44plusIfEEE10Policy1000EN6thrust24THRUST_300001_SM_1000_NS6detail15normal_iteratorINSD_10device_ptrIfEEEEPfjS9_ffZ14demoVectorNormvE9abs_valueEEvT0_T1_T2_T3_T4_T6_E12temp_storage[84];
	ld.param.u64 	%rd9, [_ZN3cub18CUB_300001_SM_10006detail6reduce28DeviceReduceSingleTileKernelINS2_10policy_hubIfjN4cuda3std3__44plusIfEEE10Policy1000EN6thrust24THRUST_300001_SM_1000_NS6detail15normal_iteratorINSD_10device_ptrIfEEEEPfjS9_ffZ14demoVectorNormvE9abs_valueEEvT0_T1_T2_T3_T4_T6__param_0];
	ld.param.u64 	%rd10, [_ZN3cub18CUB_300001_SM_10006detail6reduce28DeviceReduceSingleTileKernelINS2_10policy_hubIfjN4cuda3std3__44plusIfEEE10Policy1000EN6thrust24THRUST_300001_SM_1000_NS6detail15normal_iteratorINSD_10device_ptrIfEEEEPfjS9_ffZ14demoVectorNormvE9abs_valueEEvT0_T1_T2_T3_T4_T6__param_1];
	ld.param.u32 	%r51, [_ZN3cub18CUB_300001_SM_10006detail6reduce28DeviceReduceSingleTileKernelINS2_10policy_hubIfjN4cuda3std3__44plusIfEEE10Policy1000EN6thrust24THRUST_300001_SM_1000_NS6detail15normal_iteratorINSD_10device_ptrIfEEEEPfjS9_ffZ14demoVectorNormvE9abs_valueEEvT0_T1_T2_T3_T4_T6__param_2];
	ld.param.f32 	%f42, [_ZN3cub18CUB_300001_SM_10006detail6reduce28DeviceReduceSingleTileKernelINS2_10policy_hubIfjN4cuda3std3__44plusIfEEE10Policy1000EN6thrust24THRUST_300001_SM_1000_NS6detail15normal_iteratorINSD_10device_ptrIfEEEEPfjS9_ffZ14demoVectorNormvE9abs_valueEEvT0_T1_T2_T3_T4_T6__param_4];
	cvta.to.global.u64 	%rd1, %rd10;
	setp.ne.s32 	%p1, %r51, 0;
	@%p1 bra 	$L__BB48_3;
	mov.u32 	%r193, %tid.x;
	setp.ne.s32 	%p66, %r193, 0;
	@%p66 bra 	$L__BB48_52;
	st.global.f32 	[%rd1], %f42;
	bra.uni 	$L__BB48_52;
$L__BB48_3:
	cvta.to.global.u64 	%rd2, %rd9;
	setp.gt.u32 	%p2, %r51, 8191;
	@%p2 bra 	$L__BB48_28;
	mov.u32 	%r1, %tid.x;
	setp.ge.u32 	%p24, %r1, %r51;
	mov.f32 	%f462, 0f00000000;
	mov.u32 	%r197, %r1;
	@%p24 bra 	$L__BB48_6;
	mul.wide.u32 	%rd73, %r1, 4;
	add.s64 	%rd74, %rd2, %rd73;
	ld.global.f32 	%f265, [%rd74];
	abs.f32 	%f462, %f265;
	add.s32 	%r197, %r1, 512;
$L__BB48_6:
	setp.ge.u32 	%p25, %r197, %r51;
	@%p25 bra 	$L__BB48_19;
	not.b32 	%r120, %r197;
	add.s32 	%r121, %r51, %r120;
	shr.u32 	%r122, %r121, 9;
	add.s32 	%r4, %r122, 1;
	and.b32  	%r5, %r4, 15;
	setp.lt.u32 	%p26, %r121, 7680;
	@%p26 bra 	$L__BB48_10;
	and.b32  	%r123, %r4, 16777200;
	neg.s32 	%r195, %r123;
	mul.wide.u32 	%rd75, %r197, 4;
	add.s64 	%rd76, %rd75, %rd2;
	add.s64 	%rd82, %rd76, 16384;
$L__BB48_9:
	.pragma "nounroll";
	ld.global.f32 	%f267, [%rd82+-16384];
	abs.f32 	%f268, %f267;
	add.f32 	%f269, %f462, %f268;
	ld.global.f32 	%f270, [%rd82+-14336];
	abs.f32 	%f271, %f270;
	add.f32 	%f272, %f269, %f271;
	ld.global.f32 	%f273, [%rd82+-12288];
	abs.f32 	%f274, %f273;
	add.f32 	%f275, %f272, %f274;
	ld.global.f32 	%f276, [%rd82+-10240];
	abs.f32 	%f277, %f276;
	add.f32 	%f278, %f275, %f277;
	ld.global.f32 	%f279, [%rd82+-8192];
	abs.f32 	%f280, %f279;
	add.f32 	%f281, %f278, %f280;
	ld.global.f32 	%f282, [%rd82+-6144];
	abs.f32 	%f283, %f282;
	add.f32 	%f284, %f281, %f283;
	ld.global.f32 	%f285, [%rd82+-4096];
	abs.f32 	%f286, %f285;
	add.f32 	%f287, %f284, %f286;
	ld.global.f32 	%f288, [%rd82+-2048];
	abs.f32 	%f289, %f288;
	add.f32 	%f290, %f287, %f289;
	ld.global.f32 	%f291, [%rd82];
	abs.f32 	%f292, %f291;
	add.f32 	%f293, %f290, %f292;
	ld.global.f32 	%f294, [%rd82+2048];
	abs.f32 	%f295, %f294;
	add.f32 	%f296, %f293, %f295;
	ld.global.f32 	%f297, [%rd82+4096];
	abs.f32 	%f298, %f297;
	add.f32 	%f299, %f296, %f298;
	ld.global.f32 	%f300, [%rd82+6144];
	abs.f32 	%f301, %f300;
	add.f32 	%f302, %f299, %f301;
	ld.global.f32 	%f303, [%rd82+8192];
	abs.f32 	%f304, %f303;
	add.f32 	%f305, %f302, %f304;
	ld.global.f32 	%f306, [%rd82+10240];
	abs.f32 	%f307, %f306;
	add.f32 	%f308, %f305, %f307;
	ld.global.f32 	%f309, [%rd82+12288];
	abs.f32 	%f310, %f309;
	add.f32 	%f311, %f308, %f310;
	ld.global.f32 	%f312, [%rd82+14336];
	abs.f32 	%f313, %f312;
	add.f32 	%f462, %f311, %f313;
	add.s32 	%r197, %r197, 8192;
	add.s32 	%r195, %r195, 16;
	add.s64 	%rd82, %rd82, 32768;
	setp.ne.s32 	%p27, %r195, 0;
	@%p27 bra 	$L__BB48_9;
$L__BB48_10:
	setp.eq.s32 	%p28, %r5, 0;
	@%p28 bra 	$L__BB48_19;
	and.b32  	%r12, %r4, 7;
	setp.lt.u32 	%p29, %r5, 8;
	@%p29 bra 	$L__BB48_13;
	mul.wide.u32 	%rd77, %r197, 4;
	add.s64 	%rd78, %rd2, %rd77;
	ld.global.f32 	%f315, [%rd78];
	abs.f32 	%f316, %f315;
	add.f32 	%f317, %f462, %f316;
	ld.global.f32 	%f318, [%rd78+2048];
	abs.f32 	%f319, %f318;
	add.f32 	%f320, %f317, %f319;
	ld.global.f32 	%f321, [%rd78+4096];
	abs.f32 	%f322, %f321;
	add.f32 	%f323, %f320, %f322;
	ld.global.f32 	%f324, [%rd78+6144];
	abs.f32 	%f325, %f324;
	add.f32 	%f326, %f323, %f325;
	ld.global.f32 	%f327, [%rd78+8192];
	abs.f32 	%f328, %f327;
	add.f32 	%f329, %f326, %f328;
	ld.global.f32 	%f330, [%rd78+10240];
	abs.f32 	%f331, %f330;
	add.f32 	%f332, %f329, %f331;
	ld.global.f32 	%f333, [%rd78+12288];
	abs.f32 	%f334, %f333;
	add.f32 	%f335, %f332, %f334;
	ld.global.f32 	%f336, [%rd78+14336];
	abs.f32 	%f337, %f336;
	add.f32 	%f462, %f335, %f337;
	add.s32 	%r197, %r197, 4096;
$L__BB48_13:
	setp.eq.s32 	%p30, %r12, 0;
	@%p30 bra 	$L__BB48_19;
	and.b32  	%r15, %r4, 3;
	setp.lt.u32 	%p31, %r12, 4;
	@%p31 bra 	$L__BB48_16;
	mul.wide.u32 	%rd79, %r197, 4;
	add.s64 	%rd80, %rd2, %rd79;
	ld.global.f32 	%f339, [%rd80];
	abs.f32 	%f340, %f339;
	add.f32 	%f341, %f462, %f340;
	ld.global.f32 	%f342, [%rd80+2048];
	abs.f32 	%f343, %f342;
	add.f32 	%f344, %f341, %f343;
	ld.global.f32 	%f345, [%rd80+4096];
	abs.f32 	%f346, %f345;
	add.f32 	%f347, %f344, %f346;
	ld.global.f32 	%f348, [%rd80+6144];
	abs.f32 	%f349, %f348;
	add.f32 	%f462, %f347, %f349;
	add.s32 	%r197, %r197, 2048;
$L__BB48_16:
	setp.eq.s32 	%p32, %r15, 0;
	@%p32 bra 	$L__BB48_19;
	mul.wide.u32 	%rd81, %r197, 4;
	add.s64 	%rd83, %rd2, %rd81;
	neg.s32 	%r200, %r15;
$L__BB48_18:
	.pragma "nounroll";
	ld.global.f32 	%f350, [%rd83];
	abs.f32 	%f351, %f350;
	add.f32 	%f462, %f462, %f351;
	add.s64 	%rd83, %rd83, 2048;
	add.s32 	%r200, %r200, 1;
	setp.ne.s32 	%p33, %r200, 0;
	@%p33 bra 	$L__BB48_18;
$L__BB48_19:
	setp.lt.u32 	%p34, %r51, 512;
	@%p34 bra 	$L__BB48_24;
	// begin inline asm
	mov.u32 %r162, %laneid;
	// end inline asm
	mov.b32 	%r164, %f462;
	mov.b32 	%r165, 1;
	mov.b32 	%r186, 31;
	mov.b32 	%r187, -1;
	// begin inline asm
	shfl.sync.down.b32 %r163, %r164, %r165, %r186, %r187;
	// end inline asm
	setp.gt.s32 	%p58, %r162, 30;
	mov.b32 	%f410, %r163;
	add.f32 	%f411, %f462, %f410;
	selp.f32 	%f412, %f462, %f411, %p58;
	mov.b32 	%r169, %f412;
	mov.b32 	%r170, 2;
	// begin inline asm
	shfl.sync.down.b32 %r168, %r169, %r170, %r186, %r187;
	// end inline asm
	setp.gt.s32 	%p59, %r162, 29;
	mov.b32 	%f413, %r168;
	add.f32 	%f414, %f412, %f413;
	selp.f32 	%f415, %f412, %f414, %p59;
	mov.b32 	%r174, %f415;
	mov.b32 	%r175, 4;
	// begin inline asm
	shfl.sync.down.b32 %r173, %r174, %r175, %r186, %r187;
	// end inline asm
	setp.gt.s32 	%p60, %r162, 27;
	mov.b32 	%f416, %r173;
	add.f32 	%f417, %f415, %f416;
	selp.f32 	%f418, %f415, %f417, %p60;
	mov.b32 	%r179, %f418;
	mov.b32 	%r180, 8;
	// begin inline asm
	shfl.sync.down.b32 %r178, %r179, %r180, %r186, %r187;
	// end inline asm
	setp.gt.s32 	%p61, %r162, 23;
	mov.b32 	%f419, %r178;
	add.f32 	%f420, %f418, %f419;
	selp.f32 	%f421, %f418, %f420, %p61;
	mov.b32 	%r184, %f421;
	mov.b32 	%r185, 16;
	// begin inline asm
	shfl.sync.down.b32 %r183, %r184, %r185, %r186, %r187;
	// end inline asm
	setp.gt.s32 	%p62, %r162, 15;
	mov.b32 	%f422, %r183;
	add.f32 	%f16, %f421, %f422;
	selp.f32 	%f474, %f421, %f16, %p62;
	setp.ne.s32 	%p63, %r162, 0;
	@%p63 bra 	$L__BB48_22;
	shr.u32 	%r188, %r1, 3;
	and.b32  	%r189, %r188, 124;
	mov.u32 	%r190, _ZZN3cub18CUB_300001_SM_10006detail6reduce28DeviceReduceSingleTileKernelINS2_10policy_hubIfjN4cuda3std3__44plusIfEEE10Policy1000EN6thrust24THRUST_300001_SM_1000_NS6detail15normal_iteratorINSD_10device_ptrIfEEEEPfjS9_ffZ14demoVectorNormvE9abs_valueEEvT0_T1_T2_T3_T4_T6_E12temp_storage;
	add.s32 	%r191, %r190, %r189;
	st.shared.f32 	[%r191+16], %f16;
$L__BB48_22:
	bar.sync 	0;
	setp.ne.s32 	%p64, %r1, 0;
	@%p64 bra 	$L__BB48_50;
	ld.shared.f32 	%f423, [_ZZN3cub18CUB_300001_SM_10006detail6reduce28DeviceReduceSingleTileKernelINS2_10policy_hubIfjN4cuda3std3__44plusIfEEE10Policy1000EN6thrust24THRUST_300001_SM_1000_NS6detail15normal_iteratorINSD_10device_ptrIfEEEEPfjS9_ffZ14demoVectorNormvE9abs_valueEEvT0_T1_T2_T3_T4_T6_E12temp_storage+20];
	add.f32 	%f424, %f474, %f423;
	ld.shared.f32 	%f425, [_ZZN3cub18CUB_300001_SM_10006detail6reduce28DeviceReduceSingleTileKernelINS2_10policy_hubIfjN4cuda3std3__44plusIfEEE10Policy1000EN6thrust24THRUST_300001_SM_1000_NS6detail15normal_iteratorINSD_10device_ptrIfEEEEPfjS9_ffZ14demoVectorNormvE9abs_valueEEvT0_T1_T2_T3_T4_T6_E12temp_storage+24];
	add.f32 	%f426, %f424, %f425;
	ld.shared.f32 	%f427, [_ZZN3cub18CUB_300001_SM_10006detail6reduce28DeviceReduceSingleTileKernelINS2_10policy_hubIfjN4cuda3std3__44plusIfEEE10Policy1000EN6thrust24THRUST_300001_SM_1000_NS6detail15normal_iteratorINSD_10device_ptrIfEEEEPfjS9_ffZ14demoVectorNormvE9abs_valueEEvT0_T1_T2_T3_T4_T6_E12temp_storage+28];
	add.f32 	%f428, %f426, %f427;
	ld.shared.f32 	%f429, [_ZZN3cub18CUB_300001_SM_10006detail6reduce28DeviceReduceSingleTileKernelINS2_10policy_hubIfjN4cuda3std3__44plusIfEEE10Policy1000EN6thrust24THRUST_300001_SM_1000_NS6detail15normal_iteratorINSD_10device_ptrIfEEEEPfjS9_ffZ14demoVectorNormvE9abs_valueEEvT0_T1_T2_T3_T4_T6_E12temp_storage+32];
	add.f32 	%f430, %f428, %f429;
	ld.shared.f32 	%f431, [_ZZN3cub18CUB_300001_SM_10006detail6reduce28DeviceReduceSingleTileKernelINS2_10policy_hubIfjN4cuda3std3__44plusIfEEE10Policy1000EN6thrust24THRUST_300001_SM_1000_NS6detail15normal_iteratorINSD_10device_ptrIfEEEEPfjS9_ffZ14demoVectorNormvE9abs_valueEEvT0_T1_T2_T3_T4_T6_E12temp_storage+36];
	add.f32 	%f432, %f430, %f431;
	ld.shared.f32 	%f433, [_ZZN3cub18CUB_300001_SM_10006detail6reduce28DeviceReduceSingleTileKernelINS2_10policy_hubIfjN4cuda3std3__44plusIfEEE10Policy1000EN6thrust24THRUST_300001_SM_1000_NS6detail15normal_iteratorINSD_10device_ptrIfEEEEPfjS9_ffZ14demoVectorNormvE9abs_valueEEvT0_T1_T2_T3_T4_T6_E12temp_storage+40];
	add.f32 	%f434, %f432, %f433;
	ld.shared.f32 	%f435, [_ZZN3cub18CUB_300001_SM_10006detail6reduce28DeviceReduceSingleTileKernelINS2_10policy_hubIfjN4cuda3std3__44plusIfEEE10Policy1000EN6thrust24THRUST_300001_SM_1000_NS6detail15normal_iteratorINSD_10device_ptrIfEEEEPfjS9_ffZ14demoVectorNormvE9abs_valueEEvT0_T1_T2_T3_T4_T6_E12temp_storage+44];
	add.f32 	%f436, %f434, %f435;
	ld.shared.f32 	%f437, [_ZZN3cub18CUB_300001_SM_10006detail6reduce28DeviceReduceSingleTileKernelINS2_10policy_hubIfjN4cuda3std3__44plusIfEEE10Policy1000EN6thrust24THRUST_300001_SM_1000_NS6detail15normal_iteratorINSD_10device_ptrIfEEEEPfjS9_ffZ14demoVectorNormvE9abs_valueEEvT0_T1_T2_T3_T4_T6_E12temp_storage+48];
	add.f32 	%f438, %f436, %f437;
	ld.shared.f32 	%f439, [_ZZN3cub18CUB_300001_SM_10006detail6reduce28DeviceReduceSingleTileKernelINS2_10policy_hubIfjN4cuda3std3__44plusIfEEE10Policy1000EN6thrust24THRUST_300001_SM_1000_NS6detail15normal_iteratorINSD_10device_ptrIfEEEEPfjS9_ffZ14demoVectorNormvE9abs_valueEEvT0_T1_T2_T3_T4_T6_E12temp_storage+52];
	add.f32 	%f440, %f438, %f439;
	ld.shared.f32 	%f441, [_ZZN3cub18CUB_300001_SM_10006detail6reduce28DeviceReduceSingleTileKernelINS2_10policy_hubIfjN4cuda3std3__44plusIfEEE10Policy1000EN6thrust24THRUST_300001_SM_1000_NS6detail15normal_iteratorINSD_10device_ptrIfEEEEPfjS9_ffZ14demoVectorNormvE9abs_valueEEvT0_T1_T2_T3_T4_T6_E12temp_storage+56];
	add.f32 	%f442, %f440, %f441;
	ld.shared.f32 	%f443, [_ZZN3cub18CUB_300001_SM_10006detail6reduce28DeviceReduceSingleTileKernelINS2_10policy_hubIfjN4cuda3std3__44plusIfEEE10Policy1000EN6thrust24THRUST_300001_SM_1000_NS6detail15normal_iteratorINSD_10device_ptrIfEEEEPfjS9_ffZ14demoVectorNormvE9abs_valueEEvT0_T1_T2_T3_T4_T6_E12temp_storage+60];
	add.f32 	%f444, %f442, %f443;
	ld.shared.f32 	%f445, [_ZZN3cub18CUB_300001_SM_10006detail6reduce28DeviceReduceSingleTileKernelINS2_10policy_hubIfjN4cuda3std3__44plusIfEEE10Policy1000EN6thrust24THRUST_300001_SM_1000_NS6detail15normal_iteratorINSD_10device_ptrIfEEEEPfjS9_ffZ14demoVectorNormvE9abs_valueEEvT0_T1_T2_T3_T4_T6_E12temp_storage+64];
	add.f32 	%f446, %f444, %f445;
	ld.shared.f32 	%f447, [_ZZN3cub18CUB_300001_SM_10006detail6reduce28DeviceReduceSingleTileKernelINS2_10policy_hubIfjN4cuda3std3__44plusIfEEE10Policy1000EN6thrust24THRUST_300001_SM_1000_NS6detail15normal_iteratorINSD_10device_ptrIfEEEEPfjS9_ffZ14demoVectorNormvE9abs_valueEEvT0_T1_T2_T3_T4_T6_E12temp_storage+68];
	add.f32 	%f448, %f446, %f447;
	ld.shared.f32 	%f449, [_ZZN3cub18CUB_300001_SM_10006detail6reduce28DeviceReduceSingleTileKernelINS2_10policy_hubIfjN4cuda3std3__44plusIfEEE10Policy1000EN6thrust24THRUST_300001_SM_1000_NS6detail15normal_iteratorINSD_10device_ptrIfEEEEPfjS9_ffZ14demoVectorNormvE9abs_valueEEvT0_T1_T2_T3_T4_T6_E12temp_storage+72];
	add.f32 	%f450, %f448, %f449;
	ld.shared.f32 	%f451, [_ZZN3cub18CUB_300001_SM_10006detail6reduce28DeviceReduceSingleTileKernelINS2_10policy_hubIfjN4cuda3std3__44plusIfEEE10Policy1000EN6thrust24THRUST_300001_SM_1000_NS6detail15normal_iteratorINSD_10device_ptrIfEEEEPfjS9_ffZ14demoVectorNormvE9abs_valueEEvT0_T1_T2_T3_T4_T6_E12temp_storage+76];
	add.f32 	%f474, %f450, %f451;
	bra.uni 	$L__BB48_50;
$L__BB48_24:
	// begin inline asm
	mov.u32 %r124, %laneid;
	// end inline asm
	and.b32  	%r150, %r1, 992;
	add.s32 	%r151, %r150, 32;
	setp.gt.u32 	%p35, %r151, %r51;
	not.b32 	%r152, %r150;
	add.s32 	%r153, %r51, %r152;
	selp.b32 	%r148, %r153, 31, %p35;
	mov.b32 	%r126, %f462;
	mov.b32 	%r127, 1;
	mov.b32 	%r149, -1;
	// begin inline asm
	shfl.sync.down.b32 %r125, %r126, %r127, %r148, %r149;
	// end inline asm
	setp.lt.s32 	%p36, %r124, %r148;
	mov.b32 	%f352, %r125;
	add.f32 	%f353, %f462, %f352;
	selp.f32 	%f354, %f353, %f462, %p36;
	mov.b32 	%r131, %f354;
	mov.b32 	%r132, 2;
	// begin inline asm
	shfl.sync.down.b32 %r130, %r131, %r132, %r148, %r149;
	// end inline asm
	add.s32 	%r154, %r124, 2;
	setp.gt.s32 	%p37, %r154, %r148;
	mov.b32 	%f355, %r130;
	add.f32 	%f356, %f354, %f355;
	selp.f32 	%f357, %f354, %f356, %p37;
	mov.b32 	%r136, %f357;
	mov.b32 	%r137, 4;
	// begin inline asm
	shfl.sync.down.b32 %r135, %r136, %r137, %r148, %r149;
	// end inline asm
	add.s32 	%r155, %r124, 4;
	setp.gt.s32 	%p38, %r155, %r148;
	mov.b32 	%f358, %r135;
	add.f32 	%f359, %f357, %f358;
	selp.f32 	%f360, %f357, %f359, %p38;
	mov.b32 	%r141, %f360;
	mov.b32 	%r142, 8;
	// begin inline asm
	shfl.sync.down.b32 %r140, %r141, %r142, %r148, %r149;
	// end inline asm
	add.s32 	%r156, %r124, 8;
	setp.gt.s32 	%p39, %r156, %r148;
	mov.b32 	%f361, %r140;
	add.f32 	%f362, %f360, %f361;
	selp.f32 	%f363, %f360, %f362, %p39;
	mov.b32 	%r146, %f363;
	mov.b32 	%r147, 16;
	// begin inline asm
	shfl.sync.down.b32 %r145, %r146, %r147, %r148, %r149;
	// end inline asm
	add.s32 	%r157, %r124, 16;
	setp.gt.s32 	%p40, %r157, %r148;
	mov.b32 	%f364, %r145;
	add.f32 	%f365, %f363, %f364;
	selp.f32 	%f474, %f363, %f365, %p40;
	setp.ne.s32 	%p41, %r124, 0;
	@%p41 bra 	$L__BB48_26;
	shr.u32 	%r158, %r1, 3;
	and.b32  	%r159, %r158, 124;
	mov.u32 	%r160, _ZZN3cub18CUB_300001_SM_10006detail6reduce28DeviceReduceSingleTileKernelINS2_10policy_hubIfjN4cuda3std3__44plusIfEEE10Policy1000EN6thrust24THRUST_300001_SM_1000_NS6detail15normal_iteratorINSD_10device_ptrIfEEEEPfjS9_ffZ14demoVectorNormvE9abs_valueEEvT0_T1_T2_T3_T4_T6_E12temp_storage;
	add.s32 	%r161, %r160, %r159;
	st.shared.f32 	[%r161+16], %f474;
$L__BB48_26:
	bar.sync 	0;
	setp.ne.s32 	%p42, %r1, 0;
	@%p42 bra 	$L__BB48_50;
	setp.gt.u32 	%p43, %r51, 32;
	ld.shared.f32 	%f366, [_ZZN3cub18CUB_300001_SM_10006detail6reduce28DeviceReduceSingleTileKernelINS2_10policy_hubIfjN4cuda3std3__44plusIfEEE10Policy1000EN6thrust24THRUST_300001_SM_1000_NS6detail15normal_iteratorINSD_10device_ptrIfEEEEPfjS9_ffZ14demoVectorNormvE9abs_valueEEvT0_T1_T2_T3_T4_T6_E12temp_storage+20];
	add.f32 	%f367, %f474, %f366;
	selp.f32 	%f368, %f367, %f474, %p43;
	setp.gt.u32 	%p44, %r51, 64;
	ld.shared.f32 	%f369, [_ZZN3cub18CUB_300001_SM_10006detail6reduce28DeviceReduceSingleTileKernelINS2_10policy_hubIfjN4cuda3std3__44plusIfEEE10Policy1000EN6thrust24THRUST_300001_SM_1000_NS6detail15normal_iteratorINSD_10device_ptrIfEEEEPfjS9_ffZ14demoVectorNormvE9abs_valueEEvT0_T1_T2_T3_T4_T6_E12temp_storage+24];
	add.f32 	%f370, %f369, %f368;
	selp.f32 	%f371, %f370, %f368, %p44;
	setp.gt.u32 	%p45, %r51, 96;
	ld.shared.f32 	%f372, [_ZZN3cub18CUB_300001_SM_10006detail6reduce28DeviceReduceSingleTileKernelINS2_10policy_hubIfjN4cuda3std3__44plusIfEEE10Policy1000EN6thrust24THRUST_300001_SM_1000_NS6detail15normal_iteratorINSD_10device_ptrIfEEEEPfjS9_ffZ14demoVectorNormvE9abs_valueEEvT0_T1_T2_T3_T4_T6_E12temp_storage+28];
	add.f32 	%f373, %f372, %f371;
	selp.f32 	%f374, %f373, %f371, %p45;
	setp.gt.u32 	%p46, %r51, 128;
	ld.shared.f32 	%f375, [_ZZN3cub18CUB_300001_SM_10006detail6reduce28DeviceReduceSingleTileKernelINS2_10policy_hubIfjN4cuda3std3__44plusIfEEE10Policy1000EN6thrust24THRUST_300001_SM_1000_NS6detail15normal_iteratorINSD_10device_ptrIfEEEEPfjS9_ffZ14demoVectorNormvE9abs_valueEEvT0_T1_T2_T3_T4_T6_E12temp_storage+32];
	add.f32 	%f376, %f375, %f374;
	selp.f32 	%f377, %f376, %f374, %p46;
	setp.gt.u32 	%p47, %r51, 160;
	ld.shared.f32 	%f378, [_ZZN3cub18CUB_300001_SM_10006detail6reduce28DeviceReduceSingleTileKernelINS2_10policy_hubIfjN4cuda3std3__44plusIfEEE10Policy1000EN6thrust24THRUST_300001_SM_1000_NS6detail15normal_iteratorINSD_10device_ptrIfEEEEPfjS9_ffZ14demoVectorNormvE9abs_valueEEvT0_T1_T2_T3_T4_T6_E12temp_storage+36];
	add.f32 	%f379, %f378, %f377;
	selp.f32 	%f380, %f379, %f377, %p47;
	setp.gt.u32 	%p48, %r51, 192;
	ld.shared.f32 	%f381, [_ZZN3cub18CUB_300001_SM_10006detail6reduce28DeviceReduceSingleTileKernelINS2_10policy_hubIfjN4cuda3std3__44plusIfEEE10Policy1000EN6thrust24THRUST_300001_SM_1000_NS6detail15normal_iteratorINSD_10device_ptrIfEEEEPfjS9_ffZ14demoVectorNormvE9abs_valueEEvT0_T1_T2_T3_T4_T6_E12temp_storage+40];
	add.f32 	%f382, %f381, %f380;
	selp.f32 	%f383, %f382, %f380, %p48;
	setp.gt.u32 	%p49, %r51, 224;
	ld.shared.f32 	%f384, [_ZZN3cub18CUB_300001_SM_10006detail6reduce28DeviceReduceSingleTileKernelINS2_10policy_hubIfjN4cuda3std3__44plusIfEEE10Policy1000EN6thrust24THRUST_300001_SM_1000_NS6detail15normal_iteratorINSD_10device_ptrIfEEEEPfjS9_ffZ14demoVectorNormvE9abs_valueEEvT0_T1_T2_T3_T4_T6_E12temp_storage+44];
	add.f32 	%f385, %f384, %f383;
	selp.f32 	%f386, %f385, %f383, %p49;
	setp.gt.u32 	%p50, %r51, 256;
	ld.shared.f32 	%f387, [_ZZN3cub18CUB_300001_SM_10006detail6reduce28DeviceReduceSingleTileKernelINS2_10policy_hubIfjN4cuda3std3__44plusIfEEE10Policy1000EN6thrust24THRUST_300001_SM_1000_NS6detail15normal_iteratorINSD_10device_ptrIfEEEEPfjS9_ffZ14demoVectorNormvE9abs_valueEEvT0_T1_T2_T3_T4_T6_E12temp_storage+48];
	add.f32 	%f388, %f387, %f386;
	selp.f32 	%f389, %f388, %f386, %p50;
	setp.gt.u32 	%p51, %r51, 288;
	ld.shared.f32 	%f390, [_ZZN3cub18CUB_300001_SM_10006detail6reduce28DeviceReduceSingleTileKernelINS2_10policy_hubIfjN4cuda3std3__44plusIfEEE10Policy1000EN6thrust24THRUST_300001_SM_1000_NS6detail15normal_iteratorINSD_10device_ptrIfEEEEPfjS9_ffZ14demoVectorNormvE9abs_valueEEvT0_T1_T2_T3_T4_T6_E12temp_storage+52];
	add.f32 	%f391, %f390, %f389;
	selp.f32 	%f392, %f391, %f389, %p51;
	setp.gt.u32 	%p52, %r51, 320;
	ld.shared.f32 	%f393, [_ZZN3cub18CUB_300001_SM_10006detail6reduce28DeviceReduceSingleTileKernelINS2_10policy_hubIfjN4cuda3std3__44plusIfEEE10Policy1000EN6thrust24THRUST_300001_SM_1000_NS6detail15normal_iteratorINSD_10device_ptrIfEEEEPfjS9_ffZ14demoVectorNormvE9abs_valueEEvT0_T1_T2_T3_T4_T6_E12temp_storage+56];
	add.f32 	%f394, %f393, %f392;
	selp.f32 	%f395, %f394, %f392, %p52;
	setp.gt.u32 	%p53, %r51, 352;
	ld.shared.f32 	%f396, [_ZZN3cub18CUB_300001_SM_10006detail6reduce28DeviceReduceSingleTileKernelINS2_10policy_hubIfjN4cuda3std3__44plusIfEEE10Policy1000EN6thrust24THRUST_300001_SM_1000_NS6detail15normal_iteratorINSD_10device_ptrIfEEEEPfjS9_ffZ14demoVectorNormvE9abs_valueEEvT0_T1_T2_T3_T4_T6_E12temp_storage+60];
	add.f32 	%f397, %f396, %f395;
	selp.f32 	%f398, %f397, %f395, %p53;
	setp.gt.u32 	%p54, %r51, 384;
	ld.shared.f32 	%f399, [_ZZN3cub18CUB_300001_SM_10006detail6reduce28DeviceReduceSingleTileKernelINS2_10policy_hubIfjN4cuda3std3__44plusIfEEE10Policy1000EN6thrust24THRUST_300001_SM_1000_NS6detail15normal_iteratorINSD_10device_ptrIfEEEEPfjS9_ffZ14demoVectorNormvE9abs_valueEEvT0_T1_T2_T3_T4_T6_E12temp_storage+64];
	add.f32 	%f400, %f399, %f398;
	selp.f32 	%f401, %f400, %f398, %p54;
	setp.gt.u32 	%p55, %r51, 416;
	ld.shared.f32 	%f402, [_ZZN3cub18CUB_300001_SM_10006detail6reduce28DeviceReduceSingleTileKernelINS2_10policy_hubIfjN4cuda3std3__44plusIfEEE10Policy1000EN6thrust24THRUST_300001_SM_1000_NS6detail15normal_iteratorINSD_10device_ptrIfEEEEPfjS9_ffZ14demoVectorNormvE9abs_valueEEvT0_T1_T2_T3_T4_T6_E12temp_storage+68];
	add.f32 	%f403, %f402, %f401;
	selp.f32 	%f404, %f403, %f401, %p55;
	setp.gt.u32 	%p56, %r51, 448;
	ld.shared.f32 	%f405, [_ZZN3cub18CUB_300001_SM_10006detail6reduce28DeviceReduceSingleTileKernelINS2_10policy_hubIfjN4cuda3std3__44plusIfEEE10Policy1000EN6thrust24THRUST_300001_SM_1000_NS6detail15normal_iteratorINSD_10device_ptrIfEEEEPfjS9_ffZ14demoVectorNormvE9abs_valueEEvT0_T1_T2_T3_T4_T6_E12temp_storage+72];
	add.f32 	%f406, %f405, %f404;
	selp.f32 	%f407, %f406, %f404, %p56;
	setp.gt.u32 	%p57, %r51, 480;
	ld.shared.f32 	%f408, [_ZZN3cub18CUB_300001_SM_10006detail6reduce28DeviceReduceSingleTileKernelINS2_10policy_hubIfjN4cuda3std3__44plusIfEEE10Policy1000EN6thrust24THRUST_300001_SM_1000_NS6detail15normal_iteratorINSD_10device_ptrIfEEEEPfjS9_ffZ14demoVectorNormvE9abs_valueEEvT0_T1_T2_T3_T4_T6_E12temp_storage+76];
	add.f32 	%f409, %f408, %f407;
	selp.f32 	%f474, %f409, %f407, %p57;
	bra.uni 	$L__BB48_50;
$L__BB48_28:
	mov.u32 	%r21, %tid.x;
	mul.wide.u32 	%rd11, %r21, 4;
	add.s64 	%rd12, %rd2, %rd11;
	ld.global.f32 	%f43, [%rd12];
	abs.f32 	%f44, %f43;
	ld.global.f32 	%f45, [%rd12+2048];
	abs.f32 	%f46, %f45;
	ld.global.f32 	%f47, [%rd12+4096];
	abs.f32 	%f48, %f47;
	ld.global.f32 	%f49, [%rd12+6144];
	abs.f32 	%f50, %f49;
	ld.global.f32 	%f51, [%rd12+8192];
	abs.f32 	%f52, %f51;
	ld.global.f32 	%f53, [%rd12+10240];
	abs.f32 	%f54, %f53;
	ld.global.f32 	%f55, [%rd12+12288];
	abs.f32 	%f56, %f55;
	ld.global.f32 	%f57, [%rd12+14336];
	abs.f32 	%f58, %f57;
	ld.global.f32 	%f59, [%rd12+16384];
	abs.f32 	%f60, %f59;
	ld.global.f32 	%f61, [%rd12+18432];
	abs.f32 	%f62, %f61;
	ld.global.f32 	%f63, [%rd12+20480];
	abs.f32 	%f64, %f63;
	ld.global.f32 	%f65, [%rd12+22528];
	abs.f32 	%f66, %f65;
	ld.global.f32 	%f67, [%rd12+24576];
	abs.f32 	%f68, %f67;
	ld.global.f32 	%f69, [%rd12+26624];
	abs.f32 	%f70, %f69;
	ld.global.f32 	%f71, [%rd12+28672];
	abs.f32 	%f72, %f71;
	ld.global.f32 	%f73, [%rd12+30720];
	abs.f32 	%f74, %f73;
	add.f32 	%f75, %f44, %f46;
	add.f32 	%f76, %f48, %f50;
	add.f32 	%f77, %f52, %f54;
	add.f32 	%f78, %f56, %f58;
	add.f32 	%f79, %f60, %f62;
	add.f32 	%f80, %f64, %f66;
	add.f32 	%f81, %f68, %f70;
	add.f32 	%f82, %f72, %f74;
	add.f32 	%f83, %f75, %f76;
	add.f32 	%f84, %f77, %f78;
	add.f32 	%f85, %f79, %f80;
	add.f32 	%f86, %f81, %f82;
	add.f32 	%f87, %f83, %f84;
	add.f32 	%f88, %f85, %f86;
	add.f32 	%f473, %f87, %f88;
	add.s32 	%r22, %r51, -8192;
	setp.lt.u32 	%p3, %r22, 8192;
	mov.b32 	%r202, 8192;
	@%p3 bra 	$L__BB48_32;
	mov.b32 	%r202, 8192;
$L__BB48_30:
	add.s32 	%r54, %r21, %r202;
	mul.wide.u32 	%rd13, %r54, 4;
	add.s64 	%rd14, %rd2, %rd13;
	ld.global.f32 	%f89, [%rd14];
	abs.f32 	%f90, %f89;
	ld.global.f32 	%f91, [%rd14+2048];
	abs.f32 	%f92, %f91;
	ld.global.f32 	%f93, [%rd14+4096];
	abs.f32 	%f94, %f93;
	ld.global.f32 	%f95, [%rd14+6144];
	abs.f32 	%f96, %f95;
	ld.global.f32 	%f97, [%rd14+8192];
	abs.f32 	%f98, %f97;
	ld.global.f32 	%f99, [%rd14+10240];
	abs.f32 	%f100, %f99;
	ld.global.f32 	%f101, [%rd14+12288];
	abs.f32 	%f102, %f101;
	ld.global.f32 	%f103, [%rd14+14336];
	abs.f32 	%f104, %f103;
	ld.global.f32 	%f105, [%rd14+16384];
	abs.f32 	%f106, %f105;
	ld.global.f32 	%f107, [%rd14+18432];
	abs.f32 	%f108, %f107;
	ld.global.f32 	%f109, [%rd14+20480];
	abs.f32 	%f110, %f109;
	ld.global.f32 	%f111, [%rd14+22528];
	abs.f32 	%f112, %f111;
	ld.global.f32 	%f113, [%rd14+24576];
	abs.f32 	%f114, %f113;
	ld.global.f32 	%f115, [%rd14+26624];
	abs.f32 	%f116, %f115;
	ld.global.f32 	%f117, [%rd14+28672];
	abs.f32 	%f118, %f117;
	ld.global.f32 	%f119, [%rd14+30720];
	abs.f32 	%f120, %f119;
	add.f32 	%f121, %f473, %f90;
	add.f32 	%f122, %f92, %f94;
	add.f32 	%f123, %f96, %f98;
	add.f32 	%f124, %f100, %f102;
	add.f32 	%f125, %f104, %f106;
	add.f32 	%f126, %f108, %f110;
	add.f32 	%f127, %f112, %f114;
	add.f32 	%f128, %f116, %f118;
	add.f32 	%f129, %f121, %f122;
	add.f32 	%f130, %f123, %f124;
	add.f32 	%f131, %f125, %f126;
	add.f32 	%f132, %f127, %f128;
	add.f32 	%f133, %f129, %f130;
	add.f32 	%f134, %f131, %f132;
	add.f32 	%f135, %f133, %f134;
	add.f32 	%f473, %f135, %f120;
	sub.s32 	%r55, %r51, %r202;
	setp.lt.u32 	%p4, %r55, 8192;
	@%p4 bra 	$L__BB48_46;
	add.s32 	%r202, %r202, 8192;
	setp.le.u32 	%p5, %r202, %r22;
	@%p5 bra 	$L__BB48_30;
$L__BB48_32:
	setp.le.u32 	%p6, %r51, %r202;
	sub.s32 	%r56, %r51, %r202;
	setp.ge.s32 	%p7, %r21, %r56;
	or.pred  	%p8, %p6, %p7;
	@%p8 bra 	$L__BB48_46;
	not.b32 	%r58, %r21;
	add.s32 	%r59, %r51, %r58;
	sub.s32 	%r60, %r59, %r202;
	shr.u32 	%r61, %r60, 9;
	add.s32 	%r26, %r61, 1;
	and.b32  	%r27, %r26, 15;
	setp.lt.u32 	%p9, %r60, 7680;
	mov.u32 	%r207, %r21;
	@%p9 bra 	$L__BB48_37;
	or.b32  	%r205, %r21, 4096;
	add.s32 	%r204, %r21, %r202;
	and.b32  	%r62, %r26, 16777200;
	neg.s32 	%r203, %r62;
$L__BB48_35:
	.pragma "nounroll";
	mul.wide.u32 	%rd15, %r204, 4;
	add.s64 	%rd16, %rd2, %rd15;
	ld.global.f32 	%f137, [%rd16];
	abs.f32 	%f138, %f137;
	add.f32 	%f139, %f473, %f138;
	add.s32 	%r63, %r204, 512;
	mul.wide.u32 	%rd17, %r63, 4;
	add.s64 	%rd18, %rd2, %rd17;
	ld.global.f32 	%f140, [%rd18];
	abs.f32 	%f141, %f140;
	add.f32 	%f142, %f139, %f141;
	add.s32 	%r64, %r204, 1024;
	mul.wide.u32 	%rd19, %r64, 4;
	add.s64 	%rd20, %rd2, %rd19;
	ld.global.f32 	%f143, [%rd20];
	abs.f32 	%f144, %f143;
	add.f32 	%f145, %f142, %f144;
	add.s32 	%r65, %r204, 1536;
	mul.wide.u32 	%rd21, %r65, 4;
	add.s64 	%rd22, %rd2, %rd21;
	ld.global.f32 	%f146, [%rd22];
	abs.f32 	%f147, %f146;
	add.f32 	%f148, %f145, %f147;
	add.s32 	%r66, %r204, 2048;
	mul.wide.u32 	%rd23, %r66, 4;
	add.s64 	%rd24, %rd2, %rd23;
	ld.global.f32 	%f149, [%rd24];
	abs.f32 	%f150, %f149;
	add.f32 	%f151, %f148, %f150;
	add.s32 	%r67, %r204, 2560;
	mul.wide.u32 	%rd25, %r67, 4;
	add.s64 	%rd26, %rd2, %rd25;
	ld.global.f32 	%f152, [%rd26];
	abs.f32 	%f153, %f152;
	add.f32 	%f154, %f151, %f153;
	add.s32 	%r68, %r204, 3072;
	mul.wide.u32 	%rd27, %r68, 4;
	add.s64 	%rd28, %rd2, %rd27;
	ld.global.f32 	%f155, [%rd28];
	abs.f32 	%f156, %f155;
	add.f32 	%f157, %f154, %f156;
	add.s32 	%r69, %r204, 3584;
	mul.wide.u32 	%rd29, %r69, 4;
	add.s64 	%rd30, %rd2, %rd29;
	ld.global.f32 	%f158, [%rd30];
	abs.f32 	%f159, %f158;
	add.f32 	%f160, %f157, %f159;
	add.s32 	%r70, %r204, 4096;
	mul.wide.u32 	%rd31, %r70, 4;
	add.s64 	%rd32, %rd2, %rd31;
	ld.global.f32 	%f161, [%rd32];
	abs.f32 	%f162, %f161;
	add.f32 	%f163, %f160, %f162;
	add.s32 	%r71, %r204, 4608;
	mul.wide.u32 	%rd33, %r71, 4;
	add.s64 	%rd34, %rd2, %rd33;
	ld.global.f32 	%f164, [%rd34];
	abs.f32 	%f165, %f164;
	add.f32 	%f166, %f163, %f165;
	add.s32 	%r72, %r204, 5120;
	mul.wide.u32 	%rd35, %r72, 4;
	add.s64 	%rd36, %rd2, %rd35;
	ld.global.f32 	%f167, [%rd36];
	abs.f32 	%f168, %f167;
	add.f32 	%f169, %f166, %f168;
	add.s32 	%r73, %r204, 5632;
	mul.wide.u32 	%rd37, %r73, 4;
	add.s64 	%rd38, %rd2, %rd37;
	ld.global.f32 	%f170, [%rd38];
	abs.f32 	%f171, %f170;
	add.f32 	%f172, %f169, %f171;
	add.s32 	%r74, %r204, 6144;
	mul.wide.u32 	%rd39, %r74, 4;
	add.s64 	%rd40, %rd2, %rd39;
	ld.global.f32 	%f173, [%rd40];
	abs.f32 	%f174, %f173;
	add.f32 	%f175, %f172, %f174;
	add.s32 	%r75, %r204, 6656;
	mul.wide.u32 	%rd41, %r75, 4;
	add.s64 	%rd42, %rd2, %rd41;
	ld.global.f32 	%f176, [%rd42];
	abs.f32 	%f177, %f176;
	add.f32 	%f178, %f175, %f177;
	add.s32 	%r76, %r204, 7168;
	mul.wide.u32 	%rd43, %r76, 4;
	add.s64 	%rd44, %rd2, %rd43;
	ld.global.f32 	%f179, [%rd44];
	abs.f32 	%f180, %f179;
	add.f32 	%f181, %f178, %f180;
	add.s32 	%r77, %r204, 7680;
	mul.wide.u32 	%rd45, %r77, 4;
	add.s64 	%rd46, %rd2, %rd45;
	ld.global.f32 	%f182, [%rd46];
	abs.f32 	%f183, %f182;
	add.f32 	%f473, %f181, %f183;
	add.s32 	%r205, %r205, 8192;
	add.s32 	%r204, %r204, 8192;
	add.s32 	%r203, %r203, 16;
	setp.ne.s32 	%p10, %r203, 0;
	@%p10 bra 	$L__BB48_35;
	add.s32 	%r207, %r205, -4096;
$L__BB48_37:
	setp.eq.s32 	%p11, %r27, 0;
	@%p11 bra 	$L__BB48_46;
	and.b32  	%r39, %r26, 7;
	setp.lt.u32 	%p12, %r27, 8;
	@%p12 bra 	$L__BB48_40;
	add.s32 	%r78, %r207, %r202;
	mul.wide.u32 	%rd47, %r78, 4;
	add.s64 	%rd48, %rd2, %rd47;
	ld.global.f32 	%f185, [%rd48];
	abs.f32 	%f186, %f185;
	add.f32 	%f187, %f473, %f186;
	add.s32 	%r79, %r78, 512;
	mul.wide.u32 	%rd49, %r79, 4;
	add.s64 	%rd50, %rd2, %rd49;
	ld.global.f32 	%f188, [%rd50];
	abs.f32 	%f189, %f188;
	add.f32 	%f190, %f187, %f189;
	add.s32 	%r80, %r78, 1024;
	mul.wide.u32 	%rd51, %r80, 4;
	add.s64 	%rd52, %rd2, %rd51;
	ld.global.f32 	%f191, [%rd52];
	abs.f32 	%f192, %f191;
	add.f32 	%f193, %f190, %f192;
	add.s32 	%r81, %r78, 1536;
	mul.wide.u32 	%rd53, %r81, 4;
	add.s64 	%rd54, %rd2, %rd53;
	ld.global.f32 	%f194, [%rd54];
	abs.f32 	%f195, %f194;
	add.f32 	%f196, %f193, %f195;
	add.s32 	%r82, %r78, 2048;
	mul.wide.u32 	%rd55, %r82, 4;
	add.s64 	%rd56, %rd2, %rd55;
	ld.global.f32 	%f197, [%rd56];
	abs.f32 	%f198, %f197;
	add.f32 	%f199, %f196, %f198;
	add.s32 	%r83, %r78, 2560;
	mul.wide.u32 	%rd57, %r83, 4;
	add.s64 	%rd58, %rd2, %rd57;
	ld.global.f32 	%f200, [%rd58];
	abs.f32 	%f201, %f200;
	add.f32 	%f202, %f199, %f201;
	add.s32 	%r84, %r78, 3072;
	mul.wide.u32 	%rd59, %r84, 4;
	add.s64 	%rd60, %rd2, %rd59;
	ld.global.f32 	%f203, [%rd60];
	abs.f32 	%f204, %f203;
	add.f32 	%f205, %f202, %f204;
	add.s32 	%r85, %r78, 3584;
	mul.wide.u32 	%rd61, %r85, 4;
	add.s64 	%rd62, %rd2, %rd61;
	ld.global.f32 	%f206, [%rd62];
	abs.f32 	%f207, %f206;
	add.f32 	%f473, %f205, %f207;
	add.s32 	%r207, %r207, 4096;
$L__BB48_40:
	setp.eq.s32 	%p13, %r39, 0;
	@%p13 bra 	$L__BB48_46;
	and.b32  	%r42, %r26, 3;
	setp.lt.u32 	%p14, %r39, 4;
	@%p14 bra 	$L__BB48_43;
	add.s32 	%r86, %r207, %r202;
	mul.wide.u32 	%rd63, %r86, 4;
	add.s64 	%rd64, %rd2, %rd63;
	ld.global.f32 	%f209, [%rd64];
	abs.f32 	%f210, %f209;
	add.f32 	%f211, %f473, %f210;
	add.s32 	%r87, %r86, 512;
	mul.wide.u32 	%rd65, %r87, 4;
	add.s64 	%rd66, %rd2, %rd65;
	ld.global.f32 	%f212, [%rd66];
	abs.f32 	%f213, %f212;
	add.f32 	%f214, %f211, %f213;
	add.s32 	%r88, %r86, 1024;
	mul.wide.u32 	%rd67, %r88, 4;
	add.s64 	%rd68, %rd2, %rd67;
	ld.global.f32 	%f215, [%rd68];
	abs.f32 	%f216, %f215;
	add.f32 	%f217, %f214, %f216;
	add.s32 	%r89, %r86, 1536;
	mul.wide.u32 	%rd69, %r89, 4;
	add.s64 	%rd70, %rd2, %rd69;
	ld.global.f32 	%f218, [%rd70];
	abs.f32 	%f219, %f218;
	add.f32 	%f473, %f217, %f219;
	add.s32 	%r207, %r207, 2048;
$L__BB48_43:
	setp.eq.s32 	%p15, %r42, 0;
	@%p15 bra 	$L__BB48_46;
	add.s32 	%r210, %r207, %r202;
	neg.s32 	%r209, %r42;
$L__BB48_45:
	.pragma "nounroll";
	mul.wide.u32 	%rd71, %r210, 4;
	add.s64 	%rd72, %rd2, %rd71;
	ld.global.f32 	%f220, [%rd72];
	abs.f32 	%f221, %f220;
	add.f32 	%f473, %f473, %f221;
	add.s32 	%r210, %r210, 512;
	add.s32 	%r209, %r209, 1;
	setp.ne.s32 	%p16, %r209, 0;
	@%p16 bra 	$L__BB48_45;
$L__BB48_46:
	// begin inline asm
	mov.u32 %r90, %laneid;
	// end inline asm
	mov.b32 	%r92, %f473;
	mov.b32 	%r93, 1;
	mov.b32 	%r114, 31;
	mov.b32 	%r115, -1;
	// begin inline asm
	shfl.sync.down.b32 %r91, %r92, %r93, %r114, %r115;
	// end inline asm
	setp.gt.s32 	%p17, %r90, 30;
	mov.b32 	%f222, %r91;
	add.f32 	%f223, %f473, %f222;
	selp.f32 	%f224, %f473, %f223, %p17;
	mov.b32 	%r97, %f224;
	mov.b32 	%r98, 2;
	// begin inline asm
	shfl.sync.down.b32 %r96, %r97, %r98, %r114, %r115;
	// end inline asm
	setp.gt.s32 	%p18, %r90, 29;
	mov.b32 	%f225, %r96;
	add.f32 	%f226, %f224, %f225;
	selp.f32 	%f227, %f224, %f226, %p18;
	mov.b32 	%r102, %f227;
	mov.b32 	%r103, 4;
	// begin inline asm
	shfl.sync.down.b32 %r101, %r102, %r103, %r114, %r115;
	// end inline asm
	setp.gt.s32 	%p19, %r90, 27;
	mov.b32 	%f228, %r101;
	add.f32 	%f229, %f227, %f228;
	selp.f32 	%f230, %f227, %f229, %p19;
	mov.b32 	%r107, %f230;
	mov.b32 	%r108, 8;
	// begin inline asm
	shfl.sync.down.b32 %r106, %r107, %r108, %r114, %r115;
	// end inline asm
	setp.gt.s32 	%p20, %r90, 23;
	mov.b32 	%f231, %r106;
	add.f32 	%f232, %f230, %f231;
	selp.f32 	%f233, %f230, %f232, %p20;
	mov.b32 	%r112, %f233;
	mov.b32 	%r113, 16;
	// begin inline asm
	shfl.sync.down.b32 %r111, %r112, %r113, %r114, %r115;
	// end inline asm
	setp.gt.s32 	%p21, %r90, 15;
	mov.b32 	%f234, %r111;
	add.f32 	%f38, %f233, %f234;
	selp.f32 	%f474, %f233, %f38, %p21;
	setp.ne.s32 	%p22, %r90, 0;
	@%p22 bra 	$L__BB48_48;
	shr.u32 	%r116, %r21, 3;
	and.b32  	%r117, %r116, 124;
	mov.u32 	%r118, _ZZN3cub18CUB_300001_SM_10006detail6reduce28DeviceReduceSingleTileKernelINS2_10policy_hubIfjN4cuda3std3__44plusIfEEE10Policy1000EN6thrust24THRUST_300001_SM_1000_NS6detail15normal_iteratorINSD_10device_ptrIfEEEEPfjS9_ffZ14demoVectorNormvE9abs_valueEEvT0_T1_T2_T3_T4_T6_E12temp_storage;
	add.s32 	%r119, %r118, %r117;
	st.shared.f32 	[%r119+16], %f38;
$L__BB48_48:
	bar.sync 	0;
	setp.ne.s32 	%p23, %r21, 0;
	@%p23 bra 	$L__BB48_50;
	ld.shared.f32 	%f235, [_ZZN3cub18CUB_300001_SM_10006detail6reduce28DeviceReduceSingleTileKernelINS2_10policy_hubIfjN4cuda3std3__44plusIfEEE10Policy1000EN6thrust24THRUST_300001_SM_1000_NS6detail15normal_iteratorINSD_10device_ptrIfEEEEPfjS9_ffZ14demoVectorNormvE9abs_valueEEvT0_T1_T2_T3_T4_T6_E12temp_storage+20];
	add.f32 	%f236, %f474, %f235;
	ld.shared.f32 	%f237, [_ZZN3cub18CUB_300001_SM_10006detail6reduce28DeviceReduceSingleTileKernelINS2_10policy_hubIfjN4cuda3std3__44plusIfEEE10Policy1000EN6thrust24THRUST_300001_SM_1000_NS6detail15normal_iteratorINSD_10device_ptrIfEEEEPfjS9_ffZ14demoVectorNormvE9abs_valueEEvT0_T1_T2_T3_T4_T6_E12temp_storage+24];
	add.f32 	%f238, %f236, %f237;
	ld.shared.f32 	%f239, [_ZZN3cub18CUB_300001_SM_10006detail6reduce28DeviceReduceSingleTileKernelINS2_10policy_hubIfjN4cuda3std3__44plusIfEEE10Policy1000EN6thrust24THRUST_300001_SM_1000_NS6detail15normal_iteratorINSD_10device_ptrIfEEEEPfjS9_ffZ14demoVectorNormvE9abs_valueEEvT0_T1_T2_T3_T4_T6_E12temp_storage+28];
	add.f32 	%f240, %f238, %f239;
	ld.shared.f32 	%f241, [_ZZN3cub18CUB_300001_SM_10006detail6reduce28DeviceReduceSingleTileKernelINS2_10policy_hubIfjN4cuda3std3__44plusIfEEE10Policy1000EN6thrust24THRUST_300001_SM_1000_NS6detail15normal_iteratorINSD_10device_ptrIfEEEEPfjS9_ffZ14demoVectorNormvE9abs_valueEEvT0_T1_T2_T3_T4_T6_E12temp_storage+32];
	add.f32 	%f242, %f240, %f241;
	ld.shared.f32 	%f243, [_ZZN3cub18CUB_300001_SM_10006detail6reduce28DeviceReduceSingleTileKernelINS2_10policy_hubIfjN4cuda3std3__44plusIfEEE10Policy1000EN6thrust24THRUST_300001_SM_1000_NS6detail15normal_iteratorINSD_10device_ptrIfEEEEPfjS9_ffZ14demoVectorNormvE9abs_valueEEvT0_T1_T2_T3_T4_T6_E12temp_storage+36];
	add.f32 	%f244, %f242, %f243;
	ld.shared.f32 	%f245, [_ZZN3cub18CUB_300001_SM_10006detail6reduce28DeviceReduceSingleTileKernelINS2_10policy_hubIfjN4cuda3std3__44plusIfEEE10Policy1000EN6thrust24THRUST_300001_SM_1000_NS6detail15normal_iteratorINSD_10device_ptrIfEEEEPfjS9_ffZ14demoVectorNormvE9abs_valueEEvT0_T1_T2_T3_T4_T6_E12temp_storage+40];
	add.f32 	%f246, %f244, %f245;
	ld.shared.f32 	%f247, [_ZZN3cub18CUB_300001_SM_10006detail6reduce28DeviceReduceSingleTileKernelINS2_10policy_hubIfjN4cuda3std3__44plusIfEEE10Policy1000EN6thrust24THRUST_300001_SM_1000_NS6detail15normal_iteratorINSD_10device_ptrIfEEEEPfjS9_ffZ14demoVectorNormvE9abs_valueEEvT0_T1_T2_T3_T4_T6_E12temp_storage+44];
	add.f32 	%f248, %f246, %f247;
	ld.shared.f32 	%f249, [_ZZN3cub18CUB_300001_SM_10006detail6reduce28DeviceReduceSingleTileKernelINS2_10policy_hubIfjN4cuda3std3__44plusIfEEE10Policy1000EN6thrust24THRUST_300001_SM_1000_NS6detail15normal_iteratorINSD_10device_ptrIfEEEEPfjS9_ffZ14demoVectorNormvE9abs_valueEEvT0_T1_T2_T3_T4_T6_E12temp_storage+48];
	add.f32 	%f250, %f248, %f249;
	ld.shared.f32 	%f251, [_ZZN3cub18CUB_300001_SM_10006detail6reduce28DeviceReduceSingleTileKernelINS2_10policy_hubIfjN4cuda3std3__44plusIfEEE10Policy1000EN6thrust24THRUST_300001_SM_1000_NS6detail15normal_iteratorINSD_10device_ptrIfEEEEPfjS9_ffZ14demoVectorNormvE9abs_valueEEvT0_T1_T2_T3_T4_T6_E12temp_storage+52];
	add.f32 	%f252, %f250, %f251;
	ld.shared.f32 	%f253, [_ZZN3cub18CUB_300001_SM_10006detail6reduce28DeviceReduceSingleTileKernelINS2_10policy_hubIfjN4cuda3std3__44plusIfEEE10Policy1000EN6thrust24THRUST_300001_SM_1000_NS6detail15normal_iteratorINSD_10device_ptrIfEEEEPfjS9_ffZ14demoVectorNormvE9abs_valueEEvT0_T1_T2_T3_T4_T6_E12temp_storage+56];
	add.f32 	%f254, %f252, %f253;
	ld.shared.f32 	%f255, [_ZZN3cub18CUB_300001_SM_10006detail6reduce28DeviceReduceSingleTileKernelINS2_10policy_hubIfjN4cuda3std3__44plusIfEEE10Policy1000EN6thrust24THRUST_300001_SM_1000_NS6detail15normal_iteratorINSD_10device_ptrIfEEEEPfjS9_ffZ14demoVectorNormvE9abs_valueEEvT0_T1_T2_T3_T4_T6_E12temp_storage+60];
	add.f32 	%f256, %f254, %f255;
	ld.shared.f32 	%f257, [_ZZN3cub18CUB_300001_SM_10006detail6reduce28DeviceReduceSingleTileKernelINS2_10policy_hubIfjN4cuda3std3__44plusIfEEE10Policy1000EN6thrust24THRUST_300001_SM_1000_NS6detail15normal_iteratorINSD_10device_ptrIfEEEEPfjS9_ffZ14demoVectorNormvE9abs_valueEEvT0_T1_T2_T3_T4_T6_E12temp_storage+64];
	add.f32 	%f258, %f256, %f257;
	ld.shared.f32 	%f259, [_ZZN3cub18CUB_300001_SM_10006detail6reduce28DeviceReduceSingleTileKernelINS2_10policy_hubIfjN4cuda3std3__44plusIfEEE10Policy1000EN6thrust24THRUST_300001_SM_1000_NS6detail15normal_iteratorINSD_10device_ptrIfEEEEPfjS9_ffZ14demoVectorNormvE9abs_valueEEvT0_T1_T2_T3_T4_T6_E12temp_storage+68];
	add.f32 	%f260, %f258, %f259;
	ld.shared.f32 	%f261, [_ZZN3cub18CUB_300001_SM_10006detail6reduce28DeviceReduceSingleTileKernelINS2_10policy_hubIfjN4cuda3std3__44plusIfEEE10Policy1000EN6thrust24THRUST_300001_SM_1000_NS6detail15normal_iteratorINSD_10device_ptrIfEEEEPfjS9_ffZ14demoVectorNormvE9abs_valueEEvT0_T1_T2_T3_T4_T6_E12temp_storage+72];
	add.f32 	%f262, %f260, %f261;
	ld.shared.f32 	%f263, [_ZZN3cub18CUB_300001_SM_10006detail6reduce28DeviceReduceSingleTileKernelINS2_10policy_hubIfjN4cuda3std3__44plusIfEEE10Policy1000EN6thrust24THRUST_300001_SM_1000_NS6detail15normal_iteratorINSD_10device_ptrIfEEEEPfjS9_ffZ14demoVectorNormvE9abs_valueEEvT0_T1_T2_T3_T4_T6_E12temp_storage+76];
	add.f32 	%f474, %f262, %f263;
$L__BB48_50:
	mov.u32 	%r192, %tid.x;
	setp.ne.s32 	%p65, %r192, 0;
	@%p65 bra 	$L__BB48_52;
	add.f32 	%f452, %f42, %f474;
	st.global.f32 	[%rd1], %f452;
$L__BB48_52:
	ret;

}
	// .globl	_ZN3cub18CUB_300001_SM_10006detail6reduce18DeviceReduceKernelINS2_10policy_hubIfjN4cuda3std3__44plusIfEEE10Policy1000EN6thrust24THRUST_300001_SM_1000_NS6detail15normal_iteratorINSD_10device_ptrIfEEEEjS9_fZ14demoVectorNormvE9abs_valueEEvT0_PT3_T1_NS0_13GridEvenShareISN_EET2_T4_
.visible .entry _ZN3cub18CUB_300001_SM_10006detail6reduce18DeviceReduceKernelINS2_10policy_hubIfjN4cuda3std3__44plusIfEEE10Policy1000EN6thrust24THRUST_300001_SM_1000_NS6detail15normal_iteratorINSD_10device_ptrIfEEEEjS9_fZ14demoVectorNormvE9abs_valueEEvT0_PT3_T1_NS0_13GridEvenShareISN_EET2_T4_(
	.param .align 8 .b8 _ZN3cub18CUB_300001_SM_10006detail6reduce18DeviceReduceKernelINS2_10policy_hubIfjN4cuda3std3__44plusIfEEE10Policy1000EN6thrust24THRUST_300001_SM_1000_NS6detail15normal_iteratorINSD_10device_ptrIfEEEEjS9_fZ14demoVectorNormvE9abs_valueEEvT0_PT3_T1_NS0_13GridEvenShareISN_EET2_T4__param_0[8],
	.param .u64 .ptr .align 1 _ZN3cub18CUB_300001_SM_10006detail6reduce18DeviceReduceKernelINS2_10policy_hubIfjN4cuda3std3__44plusIfEEE10Policy1000EN6thrust24THRUST_300001_SM_1000_NS6detail15normal_iteratorINSD_10device_ptrIfEEEEjS9_fZ14demoVectorNormvE9abs_valueEEvT0_PT3_T1_NS0_13GridEvenShareISN_EET2_T4__param_1,
	.param .u32 _ZN3cub18CUB_300001_SM_10006detail6reduce18DeviceReduceKernelINS2_10policy_hubIfjN4cuda3std3__44plusIfEEE10Policy1000EN6thrust24THRUST_300001_SM_1000_NS6detail15normal_iteratorINSD_10device_ptrIfEEEEjS9_fZ14demoVectorNormvE9abs_valueEEvT0_PT3_T1_NS0_13GridEvenShareISN_EET2_T4__param_2,
	.param .align 4 .b8 _ZN3cub18CUB_300001_SM_10006detail6reduce18DeviceReduceKernelINS2_10policy_hubIfjN4cuda3std3__44plusIfEEE10Policy1000EN6thrust24THRUST_300001_SM_1000_NS6detail15normal_iteratorINSD_10device_ptrIfEEEEjS9_fZ14demoVectorNormvE9abs_valueEEvT0_PT3_T1_NS0_13GridEvenShareISN_EET2_T4__param_3[40],
	.param .align 1 .b8 _ZN3cub18CUB_300001_SM_10006detail6reduce18DeviceReduceKernelINS2_10policy_hubIfjN4cuda3std3__44plusIfEEE10Policy1000EN6thrust24THRUST_300001_SM_1000_NS6detail15normal_iteratorINSD_10device_ptrIfEEEEjS9_fZ14demoVectorNormvE9abs_valueEEvT0_PT3_T1_NS0_13GridEvenShareISN_EET2_T4__param_4[1],
	.param .align 1 .b8 _ZN3cub18CUB_300001_SM_10006detail6reduce18DeviceReduceKernelINS2_10policy_hubIfjN4cuda3std3__44plusIfEEE10Policy1000EN6thrust24THRUST_300001_SM_1000_NS6detail15normal_iteratorINSD_10device_ptrIfEEEEjS9_fZ14demoVectorNormvE9abs_valueEEvT0_PT3_T1_NS0_13GridEvenShareISN_EET2_T4__param_5[1]
)
.maxntid 512
{
	.reg .pred 	%p<65>;
	.reg .b16 	%rs<4>;
	.reg .b32 	%r<279>;
	.reg .b32 	%f<471>;
	.reg .b64 	%rd<130>;
	// demoted variable
	.shared .align 4 .b8 _ZZN3cub18CUB_300001_SM_10006detail6reduce18DeviceReduceKernelINS2_10policy_hubIfjN4cuda3std3__44plusIfEEE10Policy1000EN6thrust24THRUST_300001_SM_1000_NS6detail15normal_iteratorINSD_10device_ptrIfEEEEjS9_fZ14demoVectorNormvE9abs_valueEEvT0_PT3_T1_NS0_13GridEvenShareISN_EET2_T4_E12temp_storage[84];
	ld.param.u32 	%r1, [_ZN3cub18CUB_300001_SM_10006detail6reduce18DeviceReduceKernelINS2_10policy_hubIfjN4cuda3std3__44plusIfEEE10Policy1000EN6thrust24THRUST_300001_SM_1000_NS6detail15normal_iteratorINSD_10device_ptrIfEEEEjS9_fZ14demoVectorNormvE9abs_valueEEvT0_PT3_T1_NS0_13GridEvenShareISN_EET2_T4__param_3+20];
	ld.param.u32 	%r2, [_ZN3cub18CUB_300001_SM_10006detail6reduce18DeviceReduceKernelINS2_10policy_hubIfjN4cuda3std3__44plusIfEEE10Policy1000EN6thrust24THRUST_300001_SM_1000_NS6detail15normal_iteratorINSD_10device_ptrIfEEEEjS9_fZ14demoVectorNormvE9abs_valueEEvT0_PT3_T1_NS0_13GridEvenShareISN_EET2_T4__param_3+24];
	ld.param.u64 	%rd3, [_ZN3cub18CUB_300001_SM_10006detail6reduce18DeviceReduceKernelINS2_10policy_hubIfjN4cuda3std3__44plusIfEEE10Policy1000EN6thrust24THRUST_300001_SM_1000_NS6detail15normal_iteratorINSD_10device_ptrIfEEEEjS9_fZ14demoVectorNormvE9abs_valueEEvT0_PT3_T1_NS0_13GridEvenShareISN_EET2_T4__param_0];
	cvta.to.global.u64 	%rd1, %rd3;
	mov.u32 	%r3, %ctaid.x;
	shl.b32 	%r4, %r2, 13;
	shl.b32 	%r270, %r3, 13;
	sub.s32 	%r6, %r1, %r270;
	setp.gt.u32 	%p1, %r6, 8191;
	@%p1 bra 	$L__BB49_26;
	mov.u32 	%r7, %tid.x;
	setp.ge.u32 	%p23, %r7, %r6;
	mov.f32 	%f459, 0f00000000;
	mov.u32 	%r261, %r7;
	@%p23 bra 	$L__BB49_3;
	add.s32 	%r155, %r270, %r7;
	mul.wide.u32 	%rd66, %r155, 4;
	add.s64 	%rd67, %rd1, %rd66;
	ld.global.f32 	%f263, [%rd67];
	abs.f32 	%f459, %f263;
	add.s32 	%r261, %r7, 512;
$L__BB49_3:
	setp.ge.u32 	%p24, %r261, %r6;
	@%p24 bra 	$L__BB49_17;
	not.b32 	%r156, %r261;
	add.s32 	%r157, %r1, %r156;
	sub.s32 	%r158, %r157, %r270;
	shr.u32 	%r159, %r158, 9;
	add.s32 	%r10, %r159, 1;
	and.b32  	%r11, %r10, 15;
	setp.lt.u32 	%p25, %r158, 7680;
	@%p25 bra 	$L__BB49_8;
	or.b32  	%r260, %r261, 4096;
	add.s32 	%r259, %r261, %r270;
	and.b32  	%r160, %r10, 16777200;
	neg.s32 	%r258, %r160;
$L__BB49_6:
	.pragma "nounroll";
	mul.wide.u32 	%rd68, %r259, 4;
	add.s64 	%rd69, %rd1, %rd68;
	ld.global.f32 	%f265, [%rd69];
	abs.f32 	%f266, %f265;
	add.f32 	%f267, %f459, %f266;
	add.s32 	%r161, %r259, 512;
	mul.wide.u32 	%rd70, %r161, 4;
	add.s64 	%rd71, %rd1, %rd70;
	ld.global.f32 	%f268, [%rd71];
	abs.f32 	%f269, %f268;
	add.f32 	%f270, %f267, %f269;
	add.s32 	%r162, %r259, 1024;
	mul.wide.u32 	%rd72, %r162, 4;
	add.s64 	%rd73, %rd1, %rd72;
	ld.global.f32 	%f271, [%rd73];
	abs.f32 	%f272, %f271;
	add.f32 	%f273, %f270, %f272;
	add.s32 	%r163, %r259, 1536;
	mul.wide.u32 	%rd74, %r163, 4;
	add.s64 	%rd75, %rd1, %rd74;
	ld.global.f32 	%f274, [%rd75];
	abs.f32 	%f275, %f274;
	add.f32 	%f276, %f273, %f275;
	add.s32 	%r164, %r259, 2048;
	mul.wide.u32 	%rd76, %r164, 4;
	add.s64 	%rd77, %rd1, %rd76;
	ld.global.f32 	%f277, [%rd77];
	abs.f32 	%f278, %f277;
	add.f32 	%f279, %f276, %f278;
	add.s32 	%r165, %r259, 2560;
	mul.wide.u32 	%rd78, %r165, 4;
	add.s64 	%rd79, %rd1, %rd78;
	ld.global.f32 	%f280, [%rd79];
	abs.f32 	%f281, %f280;
	add.f32 	%f282, %f279, %f281;
	add.s32 	%r166, %r259, 3072;
	mul.wide.u32 	%rd80, %r166, 4;
	add.s64 	%rd81, %rd1, %rd80;
	ld.global.f32 	%f283, [%rd81];
	abs.f32 	%f284, %f283;
	add.f32 	%f285, %f282, %f284;
	add.s32 	%r167, %r259, 3584;
	mul.wide.u32 	%rd82, %r167, 4;
	add.s64 	%rd83, %rd1, %rd82;
	ld.global.f32 	%f286, [%rd83];
	abs.f32 	%f287, %f286;
	add.f32 	%f288, %f285, %f287;
	add.s32 	%r168, %r259, 4096;
	mul.wide.u32 	%rd84, %r168, 4;
	add.s64 	%rd85, %rd1, %rd84;
	ld.global.f32 	%f289, [%rd85];
	abs.f32 	%f290, %f289;
	add.f32 	%f291, %f288, %f290;
	add.s32 	%r169, %r259, 4608;
	mul.wide.u32 	%rd86, %r169, 4;
	add.s64 	%rd87, %rd1, %rd86;
	ld.global.f32 	%f292, [%rd87];
	abs.f32 	%f293, %f292;
	add.f32 	%f294, %f291, %f293;
	add.s32 	%r170, %r259, 5120;
	mul.wide.u32 	%rd88, %r170, 4;
	add.s64 	%rd89, %rd1, %rd88;
	ld.global.f32 	%f295, [%rd89];
	abs.f32 	%f296, %f295;
	add.f32 	%f297, %f294, %f296;
	add.s32 	%r171, %r259, 5632;
	mul.wide.u32 	%rd90, %r171, 4;
	add.s64 	%rd91, %rd1, %rd90;
	ld.global.f32 	%f298, [%rd91];
	abs.f32 	%f299, %f298;
	add.f32 	%f300, %f297, %f299;
	add.s32 	%r172, %r259, 6144;
	mul.wide.u32 	%rd92, %r172, 4;
	add.s64 	%rd93, %rd1, %rd92;
	ld.global.f32 	%f301, [%rd93];
	abs.f32 	%f302, %f301;
	add.f32 	%f303, %f300, %f302;
	add.s32 	%r173, %r259, 6656;
	mul.wide.u32 	%rd94, %r173, 4;
	add.s64 	%rd95, %rd1, %rd94;
	ld.global.f32 	%f304, [%rd95];
	abs.f32 	%f305, %f304;
	add.f32 	%f306, %f303, %f305;
	add.s32 	%r174, %r259, 7168;
	mul.wide.u32 	%rd96, %r174, 4;
	add.s64 	%rd97, %rd1, %rd96;
	ld.global.f32 	%f307, [%rd97];
	abs.f32 	%f308, %f307;
	add.f32 	%f309, %f306, %f308;
	add.s32 	%r175, %r259, 7680;
	mul.wide.u32 	%rd98, %r175, 4;
	add.s64 	%rd99, %rd1, %rd98;
	ld.global.f32 	%f310, [%rd99];
	abs.f32 	%f311, %f310;
	add.f32 	%f459, %f309, %f311;
	add.s32 	%r260, %r260, 8192;
	add.s32 	%r259, %r259, 8192;
	add.s32 	%r258, %r258, 16;
	setp.ne.s32 	%p26, %r258, 0;
	@%p26 bra 	$L__BB49_6;
	add.s32 	%r261, %r260, -4096;
$L__BB49_8:
	setp.eq.s32 	%p27, %r11, 0;
	@%p27 bra 	$L__BB49_17;
	and.b32  	%r23, %r10, 7;
	setp.lt.u32 	%p28, %r11, 8;
	@%p28 bra 	$L__BB49_11;
	add.s32 	%r176, %r270, %r261;
	mul.wide.u32 	%rd100, %r176, 4;
	add.s64 	%rd101, %rd1, %rd100;
	ld.global.f32 	%f313, [%rd101];
	abs.f32 	%f314, %f313;
	add.f32 	%f315, %f459, %f314;
	add.s32 	%r177, %r176, 512;
	mul.wide.u32 	%rd102, %r177, 4;
	add.s64 	%rd103, %rd1, %rd102;
	ld.global.f32 	%f316, [%rd103];
	abs.f32 	%f317, %f316;
	add.f32 	%f318, %f315, %f317;
	add.s32 	%r178, %r176, 1024;
	mul.wide.u32 	%rd104, %r178, 4;
	add.s64 	%rd105, %rd1, %rd104;
	ld.global.f32 	%f319, [%rd105];
	abs.f32 	%f320, %f319;
	add.f32 	%f321, %f318, %f320;
	add.s32 	%r179, %r176, 1536;
	mul.wide.u32 	%rd106, %r179, 4;
	add.s64 	%rd107, %rd1, %rd106;
	ld.global.f32 	%f322, [%rd107];
	abs.f32 	%f323, %f322;
	add.f32 	%f324, %f321, %f323;
	add.s32 	%r180, %r176, 2048;
	mul.wide.u32 	%rd108, %r180, 4;
	add.s64 	%rd109, %rd1, %rd108;
	ld.global.f32 	%f325, [%rd109];
	abs.f32 	%f326, %f325;
	add.f32 	%f327, %f324, %f326;
	add.s32 	%r181, %r176, 2560;
	mul.wide.u32 	%rd110, %r181, 4;
	add.s64 	%rd111, %rd1, %rd110;
	ld.global.f32 	%f328, [%rd111];
	abs.f32 	%f329, %f328;
	add.f32 	%f330, %f327, %f329;
	add.s32 	%r182, %r176, 3072;
	mul.wide.u32 	%rd112, %r182, 4;
	add.s64 	%rd113, %rd1, %rd112;
	ld.global.f32 	%f331, [%rd113];
	abs.f32 	%f332, %f331;
	add.f32 	%f333, %f330, %f332;
	add.s32 	%r183, %r176, 3584;
	mul.wide.u32 	%rd114, %r183, 4;
	add.s64 	%rd115, %rd1, %rd114;
	ld.global.f32 	%f334, [%rd115];
	abs.f32 	%f335, %f334;
	add.f32 	%f459, %f333, %f335;
	add.s32 	%r261, %r261, 4096;
$L__BB49_11:
	setp.eq.s32 	%p29, %r23, 0;
	@%p29 bra 	$L__BB49_17;
	and.b32  	%r26, %r10, 3;
	setp.lt.u32 	%p30, %r23, 4;
	@%p30 bra 	$L__BB49_14;
	add.s32 	%r184, %r270, %r261;
	mul.wide.u32 	%rd116, %r184, 4;
	add.s64 	%rd117, %rd1, %rd116;
	ld.global.f32 	%f337, [%rd117];
	abs.f32 	%f338, %f337;
	add.f32 	%f339, %f459, %f338;
	add.s32 	%r185, %r184, 512;
	mul.wide.u32 	%rd118, %r185, 4;
	add.s64 	%rd119, %rd1, %rd118;
	ld.global.f32 	%f340, [%rd119];
	abs.f32 	%f341, %f340;
	add.f32 	%f342, %f339, %f341;
	add.s32 	%r186, %r184, 1024;
	mul.wide.u32 	%rd120, %r186, 4;
	add.s64 	%rd121, %rd1, %rd120;
	ld.global.f32 	%f343, [%rd121];
	abs.f32 	%f344, %f343;
	add.f32 	%f345, %f342, %f344;
	add.s32 	%r187, %r184, 1536;
	mul.wide.u32 	%rd122, %r187, 4;
	add.s64 	%rd123, %rd1, %rd122;
	ld.global.f32 	%f346, [%rd123];
	abs.f32 	%f347, %f346;
	add.f32 	%f459, %f345, %f347;
	add.s32 	%r261, %r261, 2048;
$L__BB49_14:
	setp.eq.s32 	%p31, %r26, 0;
	@%p31 bra 	$L__BB49_17;
	add.s32 	%r265, %r261, %r270;
	neg.s32 	%r264, %r26;
$L__BB49_16:
	.pragma "nounroll";
	mul.wide.u32 	%rd124, %r265, 4;
	add.s64 	%rd125, %rd1, %rd124;
	ld.global.f32 	%f348, [%rd125];
	abs.f32 	%f349, %f348;
	add.f32 	%f459, %f459, %f349;
	add.s32 	%r265, %r265, 512;
	add.s32 	%r264, %r264, 1;
	setp.ne.s32 	%p32, %r264, 0;
	@%p32 bra 	$L__BB49_16;
$L__BB49_17:
	setp.lt.u32 	%p33, %r6, 512;
	@%p33 bra 	$L__BB49_22;
	// begin inline asm
	mov.u32 %r226, %laneid;
	// end inline asm
	mov.b32 	%r228, %f459;
	mov.b32 	%r229, 1;
	mov.b32 	%r250, 31;
	mov.b32 	%r251, -1;
	// begin inline asm
	shfl.sync.down.b32 %r227, %r228, %r229, %r250, %r251;
	// end inline asm
	setp.gt.s32 	%p57, %r226, 30;
	mov.b32 	%f408, %r227;
	add.f32 	%f409, %f459, %f408;
	selp.f32 	%f410, %f459, %f409, %p57;
	mov.b32 	%r233, %f410;
	mov.b32 	%r234, 2;
	// begin inline asm
	shfl.sync.down.b32 %r232, %r233, %r234, %r250, %r251;
	// end inline asm
	setp.gt.s32 	%p58, %r226, 29;
	mov.b32 	%f411, %r232;
	add.f32 	%f412, %f410, %f411;
	selp.f32 	%f413, %f410, %f412, %p58;
	mov.b32 	%r238, %f413;
	mov.b32 	%r239, 4;
	// begin inline asm
	shfl.sync.down.b32 %r237, %r238, %r239, %r250, %r251;
	// end inline asm
	setp.gt.s32 	%p59, %r226, 27;
	mov.b32 	%f414, %r237;
	add.f32 	%f415, %f413, %f414;
	selp.f32 	%f416, %f413, %f415, %p59;
	mov.b32 	%r243, %f416;
	mov.b32 	%r244, 8;
	// begin inline asm
	shfl.sync.down.b32 %r242, %r243, %r244, %r250, %r251;
	// end inline asm
	setp.gt.s32 	%p60, %r226, 23;
	mov.b32 	%f417, %r242;
	add.f32 	%f418, %f416, %f417;
	selp.f32 	%f419, %f416, %f418, %p60;
	mov.b32 	%r248, %f419;
	mov.b32 	%r249, 16;
	// begin inline asm
	shfl.sync.down.b32 %r247, %r248, %r249, %r250, %r251;
	// end inline asm
	setp.gt.s32 	%p61, %r226, 15;
	mov.b32 	%f420, %r247;
	add.f32 	%f16, %f419, %f420;
	selp.f32 	%f470, %f419, %f16, %p61;
	setp.ne.s32 	%p62, %r226, 0;
	@%p62 bra 	$L__BB49_20;
	shr.u32 	%r252, %r7, 3;
	and.b32  	%r253, %r252, 124;
	mov.u32 	%r254, _ZZN3cub18CUB_300001_SM_10006detail6reduce18DeviceReduceKernelINS2_10policy_hubIfjN4cuda3std3__44plusIfEEE10Policy1000EN6thrust24THRUST_300001_SM_1000_NS6detail15normal_iteratorINSD_10device_ptrIfEEEEjS9_fZ14demoVectorNormvE9abs_valueEEvT0_PT3_T1_NS0_13GridEvenShareISN_EET2_T4_E12temp_storage;
	add.s32 	%r255, %r254, %r253;
	st.shared.f32 	[%r255+16], %f16;
$L__BB49_20:
	bar.sync 	0;
	setp.ne.s32 	%p63, %r7, 0;
	@%p63 bra 	$L__BB49_48;
	ld.shared.f32 	%f421, [_ZZN3cub18CUB_300001_SM_10006detail6reduce18DeviceReduceKernelINS2_10policy_hubIfjN4cuda3std3__44plusIfEEE10Policy1000EN6thrust24THRUST_300001_SM_1000_NS6detail15normal_iteratorINSD_10device_ptrIfEEEEjS9_fZ14demoVectorNormvE9abs_valueEEvT0_PT3_T1_NS0_13GridEvenShareISN_EET2_T4_E12temp_storage+20];
	add.f32 	%f422, %f470, %f421;
	ld.shared.f32 	%f423, [_ZZN3cub18CUB_300001_SM_10006detail6reduce18DeviceReduceKernelINS2_10policy_hubIfjN4cuda3std3__44plusIfEEE10Policy1000EN6thrust24THRUST_300001_SM_1000_NS6detail15normal_iteratorINSD_10device_ptrIfEEEEjS9_fZ14demoVectorNormvE9abs_valueEEvT0_PT3_T1_NS0_13GridEvenShareISN_EET2_T4_E12temp_storage+24];
	add.f32 	%f424, %f422, %f423;
	ld.shared.f32 	%f425, [_ZZN3cub18CUB_300001_SM_10006detail6reduce18DeviceReduceKernelINS2_10policy_hubIfjN4cuda3std3__44plusIfEEE10Policy1000EN6thrust24THRUST_300001_SM_1000_NS6detail15normal_iteratorINSD_10device_ptrIfEEEEjS9_fZ14demoVectorNormvE9abs_valueEEvT0_PT3_T1_NS0_13GridEvenShareISN_EET2_T4_E12temp_storage+28];
	add.f32 	%f426, %f424, %f425;
	ld.shared.f32 	%f427, [_ZZN3cub18CUB_300001_SM_10006detail6reduce18DeviceReduceKernelINS2_10policy_hubIfjN4cuda3std3__44plusIfEEE10Policy1000EN6thrust24THRUST_300001_SM_1000_NS6detail15normal_iteratorINSD_10device_ptrIfEEEEjS9_fZ14demoVectorNormvE9abs_valueEEvT0_PT3_T1_NS0_13GridEvenShareISN_EET2_T4_E12temp_storage+32];
	add.f32 	%f428, %f426, %f427;
	ld.shared.f32 	%f429, [_ZZN3cub18CUB_300001_SM_10006detail6reduce18DeviceReduceKernelINS2_10policy_hubIfjN4cuda3std3__44plusIfEEE10Policy1000EN6thrust24THRUST_300001_SM_1000_NS6detail15normal_iteratorINSD_10device_ptrIfEEEEjS9_fZ14demoVectorNormvE9abs_valueEEvT0_PT3_T1_NS0_13GridEvenShareISN_EET2_T4_E12temp_storage+36];
	add.f32 	%f430, %f428, %f429;
	ld.shared.f32 	%f431, [_ZZN3cub18CUB_300001_SM_10006detail6reduce18DeviceReduceKernelINS2_10policy_hubIfjN4cuda3std3__44plusIfEEE10Policy1000EN6thrust24THRUST_300001_SM_1000_NS6detail15normal_iteratorINSD_10device_ptrIfEEEEjS9_fZ14demoVectorNormvE9abs_valueEEvT0_PT3_T1_NS0_13GridEvenShareISN_EET2_T4_E12temp_storage+40];
	add.f32 	%f432, %f430, %f431;
	ld.shared.f32 	%f433, [_ZZN3cub18CUB_300001_SM_10006detail6reduce18DeviceReduceKernelINS2_10policy_hubIfjN4cuda3std3__44plusIfEEE10Policy1000EN6thrust24THRUST_300001_SM_1000_NS6detail15normal_iteratorINSD_10device_ptrIfEEEEjS9_fZ14demoVectorNormvE9abs_valueEEvT0_PT3_T1_NS0_13GridEvenShareISN_EET2_T4_E12temp_storage+44];
	add.f32 	%f434, %f432, %f433;
	ld.shared.f32 	%f435, [_ZZN3cub18CUB_300001_SM_10006detail6reduce18DeviceReduceKernelINS2_10policy_hubIfjN4cuda3std3__44plusIfEEE10Policy1000EN6thrust24THRUST_300001_SM_1000_NS6detail15normal_iteratorINSD_10device_ptrIfEEEEjS9_fZ14demoVectorNormvE9abs_valueEEvT0_PT3_T1_NS0_13GridEvenShareISN_EET2_T4_E12temp_storage+48];
	add.f32 	%f436, %f434, %f435;
	ld.shared.f32 	%f437, [_ZZN3cub18CUB_300001_SM_10006detail6reduce18DeviceReduceKernelINS2_10policy_hubIfjN4cuda3std3__44plusIfEEE10Policy1000EN6thrust24THRUST_300001_SM_1000_NS6detail15normal_iteratorINSD_10device_ptrIfEEEEjS9_fZ14demoVectorNormvE9abs_valueEEvT0_PT3_T1_NS0_13GridEvenShareISN_EET2_T4_E12temp_storage+52];
	add.f32 	%f438, %f436, %f437;
	ld.shared.f32 	%f439, [_ZZN3cub18CUB_300001_SM_10006detail6reduce18DeviceReduceKernelINS2_10policy_hubIfjN4cuda3std3__44plusIfEEE10Policy1000EN6thrust24THRUST_300001_SM_1000_NS6detail15normal_iteratorINSD_10device_ptrIfEEEEjS9_fZ14demoVectorNormvE9abs_valueEEvT0_PT3_T1_NS0_13GridEvenShareISN_EET2_T4_E12temp_storage+56];
	add.f32 	%f440, %f438, %f439;
	ld.shared.f32 	%f441, [_ZZN3cub18CUB_300001_SM_10006detail6reduce18DeviceReduceKernelINS2_10policy_hubIfjN4cuda3std3__44plusIfEEE10Policy1000EN6thrust24THRUST_300001_SM_1000_NS6detail15normal_iteratorINSD_10device_ptrIfEEEEjS9_fZ14demoVectorNormvE9abs_valueEEvT0_PT3_T1_NS0_13GridEvenShareISN_EET2_T4_E12temp_storage+60];
	add.f32 	%f442, %f440, %f441;
	ld.shared.f32 	%f443, [_ZZN3cub18CUB_300001_SM_10006detail6reduce18DeviceReduceKernelINS2_10policy_hubIfjN4cuda3std3__44plusIfEEE10Policy1000EN6thrust24THRUST_300001_SM_1000_NS6detail15normal_iteratorINSD_10device_ptrIfEEEEjS9_fZ14demoVectorNormvE9abs_valueEEvT0_PT3_T1_NS0_13GridEvenShareISN_EET2_T4_E12temp_storage+64];
	add.f32 	%f444, %f442, %f443;
	ld.shared.f32 	%f445, [_ZZN3cub18CUB_300001_SM_10006detail6reduce18DeviceReduceKernelINS2_10policy_hubIfjN4cuda3std3__44plusIfEEE10Policy1000EN6thrust24THRUST_300001_SM_1000_NS6detail15normal_iteratorINSD_10device_ptrIfEEEEjS9_fZ14demoVectorNormvE9abs_valueEEvT0_PT3_T1_NS0_13GridEvenShareISN_EET2_T4_E12temp_storage+68];
	add.f32 	%f446, %f444, %f445;
	ld.shared.f32 	%f447, [_ZZN3cub18CUB_300001_SM_10006detail6reduce18DeviceReduceKernelINS2_10policy_hubIfjN4cuda3std3__44plusIfEEE10Policy1000EN6thrust24THRUST_300001_SM_1000_NS6detail15normal_iteratorINSD_10device_ptrIfEEEEjS9_fZ14demoVectorNormvE9abs_valueEEvT0_PT3_T1_NS0_13GridEvenShareISN_EET2_T4_E12temp_storage+72];
	add.f32 	%f448, %f446, %f447;
	ld.shared.f32 	%f449, [_ZZN3cub18CUB_300001_SM_10006detail6reduce18DeviceReduceKernelINS2_10policy_hubIfjN4cuda3std3__44plusIfEEE10Policy1000EN6thrust24THRUST_300001_SM_1000_NS6detail15normal_iteratorINSD_10device_ptrIfEEEEjS9_fZ14demoVectorNormvE9abs_valueEEvT0_PT3_T1_NS0_13GridEvenShareISN_EET2_T4_E12temp_storage+76];
	add.f32 	%f470, %f448, %f449;
	bra.uni 	$L__BB49_48;
$L__BB49_22:
	// begin inline asm
	mov.u32 %r188, %laneid;
	// end inline asm
	and.b32  	%r214, %r7, 992;
	add.s32 	%r215, %r214, 32;
	setp.gt.u32 	%p34, %r215, %r6;
	not.b32 	%r216, %r214;
	add.s32 	%r217, %r6, %r216;
	selp.b32 	%r212, %r217, 31, %p34;
	mov.b32 	%r190, %f459;
	mov.b32 	%r191, 1;
	mov.b32 	%r213, -1;
	// begin inline asm
	shfl.sync.down.b32 %r189, %r190, %r191, %r212, %r213;
	// end inline asm
	setp.lt.s32 	%p35, %r188, %r212;
	mov.b32 	%f350, %r189;
	add.f32 	%f351, %f459, %f350;
	selp.f32 	%f352, %f351, %f459, %p35;
	mov.b32 	%r195, %f352;
	mov.b32 	%r196, 2;
	// begin inline asm
	shfl.sync.down.b32 %r194, %r195, %r196, %r212, %r213;
	// end inline asm
	add.s32 	%r218, %r188, 2;
	setp.gt.s32 	%p36, %r218, %r212;
	mov.b32 	%f353, %r194;
	add.f32 	%f354, %f352, %f353;
	selp.f32 	%f355, %f352, %f354, %p36;
	mov.b32 	%r200, %f355;
	mov.b32 	%r201, 4;
	// begin inline asm
	shfl.sync.down.b32 %r199, %r200, %r201, %r212, %r213;
	// end inline asm
	add.s32 	%r219, %r188, 4;
	setp.gt.s32 	%p37, %r219, %r212;
	mov.b32 	%f356, %r199;
	add.f32 	%f357, %f355, %f356;
	selp.f32 	%f358, %f355, %f357, %p37;
	mov.b32 	%r205, %f358;
	mov.b32 	%r206, 8;
	// begin inline asm
	shfl.sync.down.b32 %r204, %r205, %r206, %r212, %r213;
	// end inline asm
	add.s32 	%r220, %r188, 8;
	setp.gt.s32 	%p38, %r220, %r212;
	mov.b32 	%f359, %r204;
	add.f32 	%f360, %f358, %f359;
	selp.f32 	%f361, %f358, %f360, %p38;
	mov.b32 	%r210, %f361;
	mov.b32 	%r211, 16;
	// begin inline asm
	shfl.sync.down.b32 %r209, %r210, %r211, %r212, %r213;
	// end inline asm
	add.s32 	%r221, %r188, 16;
	setp.gt.s32 	%p39, %r221, %r212;
	mov.b32 	%f362, %r209;
	add.f32 	%f363, %f361, %f362;
	selp.f32 	%f470, %f361, %f363, %p39;
	setp.ne.s32 	%p40, %r188, 0;
	@%p40 bra 	$L__BB49_24;
	shr.u32 	%r222, %r7, 3;
	and.b32  	%r223, %r222, 124;
	mov.u32 	%r224, _ZZN3cub18CUB_300001_SM_10006detail6reduce18DeviceReduceKernelINS2_10policy_hubIfjN4cuda3std3__44plusIfEEE10Policy1000EN6thrust24THRUST_300001_SM_1000_NS6detail15normal_iteratorINSD_10device_ptrIfEEEEjS9_fZ14demoVectorNormvE9abs_valueEEvT0_PT3_T1_NS0_13GridEvenShareISN_EET2_T4_E12temp_storage;
	add.s32 	%r225, %r224, %r223;
	st.shared.f32 	[%r225+16], %f470;
$L__BB49_24:
	bar.sync 	0;
	setp.ne.s32 	%p41, %r7, 0;
	@%p41 bra 	$L__BB49_48;
	setp.gt.u32 	%p42, %r6, 32;
	ld.shared.f32 	%f364, [_ZZN3cub18CUB_300001_SM_10006detail6reduce18DeviceReduceKernelINS2_10policy_hubIfjN4cuda3std3__44plusIfEEE10Policy1000EN6thrust24THRUST_300001_SM_1000_NS6detail15normal_iteratorINSD_10device_ptrIfEEEEjS9_fZ14demoVectorNormvE9abs_valueEEvT0_PT3_T1_NS0_13GridEvenShareISN_EET2_T4_E12temp_storage+20];
	add.f32 	%f365, %f470, %f364;
	selp.f32 	%f366, %f365, %f470, %p42;
	setp.gt.u32 	%p43, %r6, 64;
	ld.shared.f32 	%f367, [_ZZN3cub18CUB_300001_SM_10006detail6reduce18DeviceReduceKernelINS2_10policy_hubIfjN4cuda3std3__44plusIfEEE10Policy1000EN6thrust24THRUST_300001_SM_1000_NS6detail15normal_iteratorINSD_10device_ptrIfEEEEjS9_fZ14demoVectorNormvE9abs_valueEEvT0_PT3_T1_NS0_13GridEvenShareISN_EET2_T4_E12temp_storage+24];
	add.f32 	%f368, %f367, %f366;
	selp.f32 	%f369, %f368, %f366, %p43;
	setp.gt.u32 	%p44, %r6, 96;
	ld.shared.f32 	%f370, [_ZZN3cub18CUB_300001_SM_10006detail6reduce18DeviceReduceKernelINS2_10policy_hubIfjN4cuda3std3__44plusIfEEE10Policy1000EN6thrust24THRUST_300001_SM_1000_NS6detail15normal_iteratorINSD_10device_ptrIfEEEEjS9_fZ14demoVectorNormvE9abs_valueEEvT0_PT3_T1_NS0_13GridEvenShareISN_EET2_T4_E12temp_storage+28];
	add.f32 	%f371, %f370, %f369;
	selp.f32 	%f372, %f371, %f369, %p44;
	setp.gt.u32 	%p45, %r6, 128;
	ld.shared.f32 	%f373, [_ZZN3cub18CUB_300001_SM_10006detail6reduce18DeviceReduceKernelINS2_10policy_hubIfjN4cuda3std3__44plusIfEEE10Policy1000EN6thrust24THRUST_300001_SM_1000_NS6detail15normal_iteratorINSD_10device_ptrIfEEEEjS9_fZ14demoVectorNormvE9abs_valueEEvT0_PT3_T1_NS0_13GridEvenShareISN_EET2_T4_E12temp_storage+32];
	add.f32 	%f374, %f373, %f372;
	selp.f32 	%f375, %f374, %f372, %p45;
	setp.gt.u32 	%p46, %r6, 160;
	ld.shared.f32 	%f376, [_ZZN3cub18CUB_300001_SM_10006detail6reduce18DeviceReduceKernelINS2_10policy_hubIfjN4cuda3std3__44plusIfEEE10Policy1000EN6thrust24THRUST_300001_SM_1000_NS6detail15normal_iteratorINSD_10device_ptrIfEEEEjS9_fZ14demoVectorNormvE9abs_valueEEvT0_PT3_T1_NS0_13GridEvenShareISN_EET2_T4_E12temp_storage+36];
	add.f32 	%f377, %f376, %f375;
	selp.f32 	%f378, %f377, %f375, %p46;
	setp.gt.u32 	%p47, %r6, 192;
	ld.shared.f32 	%f379, [_ZZN3cub18CUB_300001_SM_10006detail6reduce18DeviceReduceKernelINS2_10policy_hubIfjN4cuda3std3__44plusIfEEE10Policy1000EN6thrust24THRUST_300001_SM_1000_NS6detail15normal_iteratorINSD_10device_ptrIfEEEEjS9_fZ14demoVectorNormvE9abs_valueEEvT0_PT3_T1_NS0_13GridEvenShareISN_EET2_T4_E12temp_storage+40];
	add.f32 	%f380, %f379, %f378;
	selp.f32 	%f381, %f380, %f378, %p47;
	setp.gt.u32 	%p48, %r6, 224;
	ld.shared.f32 	%f382, [_ZZN3cub18CUB_300001_SM_10006detail6reduce18DeviceReduceKernelINS2_10policy_hubIfjN4cuda3std3__44plusIfEEE10Policy1000EN6thrust24THRUST_300001_SM_1000_NS6detail15normal_iteratorINSD_10device_ptrIfEEEEjS9_fZ14demoVectorNormvE9abs_valueEEvT0_PT3_T1_NS0_13GridEvenShareISN_EET2_T4_E12temp_storage+44];
	add.f32 	%f383, %f382, %f381;
	selp.f32 	%f384, %f383, %f381, %p48;
	setp.gt.u32 	%p49, %r6, 256;
	ld.shared.f32 	%f385, [_ZZN3cub18CUB_300001_SM_10006detail6reduce18DeviceReduceKernelINS2_10policy_hubIfjN4cuda3std3__44plusIfEEE10Policy1000EN6thrust24THRUST_300001_SM_1000_NS6detail15normal_iteratorINSD_10device_ptrIfEEEEjS9_fZ14demoVectorNormvE9abs_valueEEvT0_PT3_T1_NS0_13GridEvenShareISN_EET2_T4_E12temp_storage+48];
	add.f32 	%f386, %f385, %f384;
	selp.f32 	%f387, %f386, %f384, %p49;
	setp.gt.u32 	%p50, %r6, 288;
	ld.shared.f32 	%f388, [_ZZN3cub18CUB_300001_SM_10006detail6reduce18DeviceReduceKernelINS2_10policy_hubIfjN4cuda3std3__44plusIfEEE10Policy1000EN6thrust24THRUST_300001_SM_1000_NS6detail15normal_iteratorINSD_10device_ptrIfEEEEjS9_fZ14demoVectorNormvE9abs_valueEEvT0_PT3_T1_NS0_13GridEvenShareISN_EET2_T4_E12temp_storage+52];
	add.f32 	%f389, %f388, %f387;
	selp.f32 	%f390, %f389, %f387, %p50;
	setp.gt.u32 	%p51, %r6, 320;
	ld.shared.f32 	%f391, [_ZZN3cub18CUB_300001_SM_10006detail6reduce18DeviceReduceKernelINS2_10policy_hubIfjN4cuda3std3__44plusIfEEE10Policy1000EN6thrust24THRUST_300001_SM_1000_NS6detail15normal_iteratorINSD_10device_ptrIfEEEEjS9_fZ14demoVectorNormvE9abs_valueEEvT0_PT3_T1_NS0_13GridEvenShareISN_EET2_T4_E12temp_storage+56];
	add.f32 	%f392, %f391, %f390;
	selp.f32 	%f393, %f392, %f390, %p51;
	setp.gt.u32 	%p52, %r6, 352;
	ld.shared.f32 	%f394, [_ZZN3cub18CUB_300001_SM_10006detail6reduce18DeviceReduceKernelINS2_10policy_hubIfjN4cuda3std3__44plusIfEEE10Policy1000EN6thrust24THRUST_300001_SM_1000_NS6detail15normal_iteratorINSD_10device_ptrIfEEEEjS9_fZ14demoVectorNormvE9abs_valueEEvT0_PT3_T1_NS0_13GridEvenShareISN_EET2_T4_E12temp_storage+60];
	add.f32 	%f395, %f394, %f393;
	selp.f32 	%f396, %f395, %f393, %p52;
	setp.gt.u32 	%p53, %r6, 384;
	ld.shared.f32 	%f397, [_ZZN3cub18CUB_300001_SM_10006detail6reduce18DeviceReduceKernelINS2_10policy_hubIfjN4cuda3std3__44plusIfEEE10Policy1000EN6thrust24THRUST_300001_SM_1000_NS6detail15normal_iteratorINSD_10device_ptrIfEEEEjS9_fZ14demoVectorNormvE9abs_valueEEvT0_PT3_T1_NS0_13GridEvenShareISN_EET2_T4_E12temp_storage+64];
	add.f32 	%f398, %f397, %f396;
	selp.f32 	%f399, %f398, %f396, %p53;
	setp.gt.u32 	%p54, %r6, 416;
	ld.shared.f32 	%f400, [_ZZN3cub18CUB_300001_SM_10006detail6reduce18DeviceReduceKernelINS2_10policy_hubIfjN4cuda3std3__44plusIfEEE10Policy1000EN6thrust24THRUST_300001_SM_1000_NS6detail15normal_iteratorINSD_10device_ptrIfEEEEjS9_fZ14demoVectorNormvE9abs_valueEEvT0_PT3_T1_NS0_13GridEvenShareISN_EET2_T4_E12temp_storage+68];
	add.f32 	%f401, %f400, %f399;
	selp.f32 	%f402, %f401, %f399, %p54;
	setp.gt.u32 	%p55, %r6, 448;
	ld.shared.f32 	%f403, [_ZZN3cub18CUB_300001_SM_10006detail6reduce18DeviceReduceKernelINS2_10policy_hubIfjN4cuda3std3__44plusIfEEE10Policy1000EN6thrust24THRUST_300001_SM_1000_NS6detail15normal_iteratorINSD_10device_ptrIfEEEEjS9_fZ14demoVectorNormvE9abs_valueEEvT0_PT3_T1_NS0_13GridEvenShareISN_EET2_T4_E12temp_storage+72];
	add.f32 	%f404, %f403, %f402;
	selp.f32 	%f405, %f404, %f402, %p55;
	setp.gt.u32 	%p56, %r6, 480;
	ld.shared.f32 	%f406, [_ZZN3cub18CUB_300001_SM_10006detail6reduce18DeviceReduceKernelINS2_10policy_hubIfjN4cuda3std3__44plusIfEEE10Policy1000EN6thrust24THRUST_300001_SM_1000_NS6detail15normal_iteratorINSD_10device_ptrIfEEEEjS9_fZ14demoVectorNormvE9abs_valueEEvT0_PT3_T1_NS0_13GridEvenShareISN_EET2_T4_E12temp_storage+76];
	add.f32 	%f407, %f406, %f405;
	selp.f32 	%f470, %f407, %f405, %p56;
	bra.uni 	$L__BB49_48;
$L__BB49_26:
	mov.u32 	%r35, %tid.x;
	add.s32 	%r72, %r35, %r270;
	mul.wide.u32 	%rd4, %r72, 4;
	add.s64 	%rd5, %rd1, %rd4;
	ld.global.f32 	%f41, [%rd5];
	abs.f32 	%f42, %f41;
	ld.global.f32 	%f43, [%rd5+2048];
	abs.f32 	%f44, %f43;
	ld.global.f32 	%f45, [%rd5+4096];
	abs.f32 	%f46, %f45;
	ld.global.f32 	%f47, [%rd5+6144];
	abs.f32 	%f48, %f47;
	ld.global.f32 	%f49, [%rd5+8192];
	abs.f32 	%f50, %f49;
	ld.global.f32 	%f51, [%rd5+10240];
	abs.f32 	%f52, %f51;
	ld.global.f32 	%f53, [%rd5+12288];
	abs.f32 	%f54, %f53;
	ld.global.f32 	%f55, [%rd5+14336];
	abs.f32 	%f56, %f55;
	ld.global.f32 	%f57, [%rd5+16384];
	abs.f32 	%f58, %f57;
	ld.global.f32 	%f59, [%rd5+18432];
	abs.f32 	%f60, %f59;
	ld.global.f32 	%f61, [%rd5+20480];
	abs.f32 	%f62, %f61;
	ld.global.f32 	%f63, [%rd5+22528];
	abs.f32 	%f64, %f63;
	ld.global.f32 	%f65, [%rd5+24576];
	abs.f32 	%f66, %f65;
	ld.global.f32 	%f67, [%rd5+26624];
	abs.f32 	%f68, %f67;
	ld.global.f32 	%f69, [%rd5+28672];
	abs.f32 	%f70, %f69;
	ld.global.f32 	%f71, [%rd5+30720];
	abs.f32 	%f72, %f71;
	add.f32 	%f73, %f42, %f44;
	add.f32 	%f74, %f46, %f48;
	add.f32 	%f75, %f50, %f52;
	add.f32 	%f76, %f54, %f56;
	add.f32 	%f77, %f58, %f60;
	add.f32 	%f78, %f62, %f64;
	add.f32 	%f79, %f66, %f68;
	add.f32 	%f80, %f70, %f72;
	add.f32 	%f81, %f73, %f74;
	add.f32 	%f82, %f75, %f76;
	add.f32 	%f83, %f77, %f78;
	add.f32 	%f84, %f79, %f80;
	add.f32 	%f85, %f81, %f82;
	add.f32 	%f86, %f83, %f84;
	add.f32 	%f469, %f85, %f86;
	setp.lt.u32 	%p2, %r6, %r4;
	@%p2 bra 	$L__BB49_44;
	add.s32 	%r36, %r4, %r270;
	not.b32 	%r74, %r35;
	add.s32 	%r75, %r74, %r1;
	sub.s32 	%r76, %r75, %r4;
	sub.s32 	%r267, %r76, %r270;
	add.s32 	%r77, %r36, %r35;
	add.s32 	%r266, %r77, 4096;
	mov.b32 	%r269, 0;
	mov.u32 	%r268, %r36;
$L__BB49_28:
	add.s32 	%r270, %r270, %r4;
	add.s32 	%r79, %r1, -8192;
	setp.gt.u32 	%p3, %r270, %r79;
	@%p3 bra 	$L__BB49_30;
	add.s32 	%r80, %r35, %r270;
	mul.wide.u32 	%rd6, %r80, 4;
	add.s64 	%rd7, %rd1, %rd6;
	ld.global.f32 	%f87, [%rd7];
	abs.f32 	%f88, %f87;
	ld.global.f32 	%f89, [%rd7+2048];
	abs.f32 	%f90, %f89;
	ld.global.f32 	%f91, [%rd7+4096];
	abs.f32 	%f92, %f91;
	ld.global.f32 	%f93, [%rd7+6144];
	abs.f32 	%f94, %f93;
	ld.global.f32 	%f95, [%rd7+8192];
	abs.f32 	%f96, %f95;
	ld.global.f32 	%f97, [%rd7+10240];
	abs.f32 	%f98, %f97;
	ld.global.f32 	%f99, [%rd7+12288];
	abs.f32 	%f100, %f99;
	ld.global.f32 	%f101, [%rd7+14336];
	abs.f32 	%f102, %f101;
	ld.global.f32 	%f103, [%rd7+16384];
	abs.f32 	%f104, %f103;
	ld.global.f32 	%f105, [%rd7+18432];
	abs.f32 	%f106, %f105;
	ld.global.f32 	%f107, [%rd7+20480];
	abs.f32 	%f108, %f107;
	ld.global.f32 	%f109, [%rd7+22528];
	abs.f32 	%f110, %f109;
	ld.global.f32 	%f111, [%rd7+24576];
	abs.f32 	%f112, %f111;
	ld.global.f32 	%f113, [%rd7+26624];
	abs.f32 	%f114, %f113;
	ld.global.f32 	%f115, [%rd7+28672];
	abs.f32 	%f116, %f115;
	ld.global.f32 	%f117, [%rd7+30720];
	abs.f32 	%f118, %f117;
	add.f32 	%f119, %f469, %f88;
	add.f32 	%f120, %f90, %f92;
	add.f32 	%f121, %f94, %f96;
	add.f32 	%f122, %f98, %f100;
	add.f32 	%f123, %f102, %f104;
	add.f32 	%f124, %f106, %f108;
	add.f32 	%f125, %f110, %f112;
	add.f32 	%f126, %f114, %f116;
	add.f32 	%f127, %f119, %f120;
	add.f32 	%f128, %f121, %f122;
	add.f32 	%f129, %f123, %f124;
	add.f32 	%f130, %f125, %f126;
	add.f32 	%f131, %f127, %f128;
	add.f32 	%f132, %f129, %f130;
	add.f32 	%f133, %f131, %f132;
	add.f32 	%f469, %f133, %f118;
	sub.s32 	%r81, %r1, %r270;
	setp.lt.u32 	%p4, %r81, %r4;
	add.s32 	%r269, %r269, 1;
	add.s32 	%r268, %r268, %r4;
	sub.s32 	%r267, %r267, %r4;
	add.s32 	%r266, %r266, %r4;
	@%p4 bra 	$L__BB49_44;
	bra.uni 	$L__BB49_28;
$L__BB49_30:
	setp.le.u32 	%p5, %r1, %r270;
	sub.s32 	%r83, %r1, %r270;
	setp.ge.s32 	%p6, %r35, %r83;
	or.pred  	%p7, %p5, %p6;
	@%p7 bra 	$L__BB49_44;
	not.b32 	%r85, %r35;
	add.s32 	%r86, %r1, %r85;
	sub.s32 	%r87, %r86, %r36;
	mul.lo.s32 	%r88, %r2, %r269;
	shl.b32 	%r89, %r88, 13;
	sub.s32 	%r90, %r87, %r89;
	shr.u32 	%r91, %r90, 9;
	add.s32 	%r49, %r91, 1;
	and.b32  	%r50, %r49, 15;
	setp.lt.u32 	%p8, %r90, 7680;
	mov.u32 	%r275, %r35;
	@%p8 bra 	$L__BB49_35;
	or.b32  	%r273, %r35, 4096;
	shr.u32 	%r92, %r267, 9;
	add.s32 	%r93, %r92, 1;
	and.b32  	%r94, %r93, 16777200;
	neg.s32 	%r271, %r94;
$L__BB49_33:
	.pragma "nounroll";
	add.s32 	%r95, %r266, -4096;
	mul.wide.u32 	%rd8, %r95, 4;
	add.s64 	%rd9, %rd1, %rd8;
	ld.global.f32 	%f135, [%rd9];
	abs.f32 	%f136, %f135;
	add.f32 	%f137, %f469, %f136;
	add.s32 	%r96, %r266, -3584;
	mul.wide.u32 	%rd10, %r96, 4;
	add.s64 	%rd11, %rd1, %rd10;
	ld.global.f32 	%f138, [%rd11];
	abs.f32 	%f139, %f138;
	add.f32 	%f140, %f137, %f139;
	add.s32 	%r97, %r266, -3072;
	mul.wide.u32 	%rd12, %r97, 4;
	add.s64 	%rd13, %rd1, %rd12;
	ld.global.f32 	%f141, [%rd13];
	abs.f32 	%f142, %f141;
	add.f32 	%f143, %f140, %f142;
	add.s32 	%r98, %r266, -2560;
	mul.wide.u32 	%rd14, %r98, 4;
	add.s64 	%rd15, %rd1, %rd14;
	ld.global.f32 	%f144, [%rd15];
	abs.f32 	%f145, %f144;
	add.f32 	%f146, %f143, %f145;
	add.s32 	%r99, %r266, -2048;
	mul.wide.u32 	%rd16, %r99, 4;
	add.s64 	%rd17, %rd1, %rd16;
	ld.global.f32 	%f147, [%rd17];
	abs.f32 	%f148, %f147;
	add.f32 	%f149, %f146, %f148;
	add.s32 	%r100, %r266, -1536;
	mul.wide.u32 	%rd18, %r100, 4;
	add.s64 	%rd19, %rd1, %rd18;
	ld.global.f32 	%f150, [%rd19];
	abs.f32 	%f151, %f150;
	add.f32 	%f152, %f149, %f151;
	add.s32 	%r101, %r266, -1024;
	mul.wide.u32 	%rd20, %r101, 4;
	add.s64 	%rd21, %rd1, %rd20;
	ld.global.f32 	%f153, [%rd21];
	abs.f32 	%f154, %f153;
	add.f32 	%f155, %f152, %f154;
	add.s32 	%r102, %r266, 3584;
	add.s32 	%r103, %r266, -512;
	mul.wide.u32 	%rd22, %r103, 4;
	add.s64 	%rd23, %rd1, %rd22;
	ld.global.f32 	%f156, [%rd23];
	abs.f32 	%f157, %f156;
	add.f32 	%f158, %f155, %f157;
	mul.wide.u32 	%rd24, %r266, 4;
	add.s64 	%rd25, %rd1, %rd24;
	ld.global.f32 	%f159, [%rd25];
	abs.f32 	%f160, %f159;
	add.f32 	%f161, %f158, %f160;
	add.s32 	%r104, %r266, 512;
	mul.wide.u32 	%rd26, %r104, 4;
	add.s64 	%rd27, %rd1, %rd26;
	ld.global.f32 	%f162, [%rd27];
	abs.f32 	%f163, %f162;
	add.f32 	%f164, %f161, %f163;
	add.s32 	%r105, %r266, 1024;
	mul.wide.u32 	%rd28, %r105, 4;
	add.s64 	%rd29, %rd1, %rd28;
	ld.global.f32 	%f165, [%rd29];
	abs.f32 	%f166, %f165;
	add.f32 	%f167, %f164, %f166;
	add.s32 	%r106, %r266, 1536;
	mul.wide.u32 	%rd30, %r106, 4;
	add.s64 	%rd31, %rd1, %rd30;
	ld.global.f32 	%f168, [%rd31];
	abs.f32 	%f169, %f168;
	add.f32 	%f170, %f167, %f169;
	add.s32 	%r107, %r266, 2048;
	mul.wide.u32 	%rd32, %r107, 4;
	add.s64 	%rd33, %rd1, %rd32;
	ld.global.f32 	%f171, [%rd33];
	abs.f32 	%f172, %f171;
	add.f32 	%f173, %f170, %f172;
	add.s32 	%r108, %r266, 2560;
	mul.wide.u32 	%rd34, %r108, 4;
	add.s64 	%rd35, %rd1, %rd34;
	ld.global.f32 	%f174, [%rd35];
	abs.f32 	%f175, %f174;
	add.f32 	%f176, %f173, %f175;
	add.s32 	%r109, %r266, 3072;
	mul.wide.u32 	%rd36, %r109, 4;
	add.s64 	%rd37, %rd1, %rd36;
	ld.global.f32 	%f177, [%rd37];
	abs.f32 	%f178, %f177;
	add.f32 	%f179, %f176, %f178;
	mul.wide.u32 	%rd38, %r102, 4;
	add.s64 	%rd39, %rd1, %rd38;
	ld.global.f32 	%f180, [%rd39];
	abs.f32 	%f181, %f180;
	add.f32 	%f469, %f179, %f181;
	add.s32 	%r273, %r273, 8192;
	add.s32 	%r266, %r266, 8192;
	add.s32 	%r271, %r271, 16;
	setp.ne.s32 	%p9, %r271, 0;
	@%p9 bra 	$L__BB49_33;
	add.s32 	%r275, %r273, -4096;
$L__BB49_35:
	setp.eq.s32 	%p10, %r50, 0;
	@%p10 bra 	$L__BB49_44;
	and.b32  	%r61, %r49, 7;
	setp.lt.u32 	%p11, %r50, 8;
	@%p11 bra 	$L__BB49_38;
	add.s32 	%r110, %r275, %r270;
	mul.wide.u32 	%rd40, %r110, 4;
	add.s64 	%rd41, %rd1, %rd40;
	ld.global.f32 	%f183, [%rd41];
	abs.f32 	%f184, %f183;
	add.f32 	%f185, %f469, %f184;
	add.s32 	%r111, %r110, 512;
	mul.wide.u32 	%rd42, %r111, 4;
	add.s64 	%rd43, %rd1, %rd42;
	ld.global.f32 	%f186, [%rd43];
	abs.f32 	%f187, %f186;
	add.f32 	%f188, %f185, %f187;
	add.s32 	%r112, %r110, 1024;
	mul.wide.u32 	%rd44, %r112, 4;
	add.s64 	%rd45, %rd1, %rd44;
	ld.global.f32 	%f189, [%rd45];
	abs.f32 	%f190, %f189;
	add.f32 	%f191, %f188, %f190;
	add.s32 	%r113, %r110, 1536;
	mul.wide.u32 	%rd46, %r113, 4;
	add.s64 	%rd47, %rd1, %rd46;
	ld.global.f32 	%f192, [%rd47];
	abs.f32 	%f193, %f192;
	add.f32 	%f194, %f191, %f193;
	add.s32 	%r114, %r110, 2048;
	mul.wide.u32 	%rd48, %r114, 4;
	add.s64 	%rd49, %rd1, %rd48;
	ld.global.f32 	%f195, [%rd49];
	abs.f32 	%f196, %f195;
	add.f32 	%f197, %f194, %f196;
	add.s32 	%r115, %r110, 2560;
	mul.wide.u32 	%rd50, %r115, 4;
	add.s64 	%rd51, %rd1, %rd50;
	ld.global.f32 	%f198, [%rd51];
	abs.f32 	%f199, %f198;
	add.f32 	%f200, %f197, %f199;
	add.s32 	%r116, %r110, 3072;
	mul.wide.u32 	%rd52, %r116, 4;
	add.s64 	%rd53, %rd1, %rd52;
	ld.global.f32 	%f201, [%rd53];
	abs.f32 	%f202, %f201;
	add.f32 	%f203, %f200, %f202;
	add.s32 	%r117, %r110, 3584;
	mul.wide.u32 	%rd54, %r117, 4;
	add.s64 	%rd55, %rd1, %rd54;
	ld.global.f32 	%f204, [%rd55];
	abs.f32 	%f205, %f204;
	add.f32 	%f469, %f203, %f205;
	add.s32 	%r275, %r275, 4096;
$L__BB49_38:
	setp.eq.s32 	%p12, %r61, 0;
	@%p12 bra 	$L__BB49_44;
	setp.lt.u32 	%p13, %r61, 4;
	@%p13 bra 	$L__BB49_41;
	add.s32 	%r118, %r275, %r270;
	mul.wide.u32 	%rd56, %r118, 4;
	add.s64 	%rd57, %rd1, %rd56;
	ld.global.f32 	%f207, [%rd57];
	abs.f32 	%f208, %f207;
	add.f32 	%f209, %f469, %f208;
	add.s32 	%r119, %r118, 512;
	mul.wide.u32 	%rd58, %r119, 4;
	add.s64 	%rd59, %rd1, %rd58;
	ld.global.f32 	%f210, [%rd59];
	abs.f32 	%f211, %f210;
	add.f32 	%f212, %f209, %f211;
	add.s32 	%r120, %r118, 1024;
	mul.wide.u32 	%rd60, %r120, 4;
	add.s64 	%rd61, %rd1, %rd60;
	ld.global.f32 	%f213, [%rd61];
	abs.f32 	%f214, %f213;
	add.f32 	%f215, %f212, %f214;
	add.s32 	%r121, %r118, 1536;
	mul.wide.u32 	%rd62, %r121, 4;
	add.s64 	%rd63, %rd1, %rd62;
	ld.global.f32 	%f216, [%rd63];
	abs.f32 	%f217, %f216;
	add.f32 	%f469, %f215, %f217;
	add.s32 	%r275, %r275, 2048;
$L__BB49_41:
	and.b32  	%r122, %r49, 3;
	setp.eq.s32 	%p14, %r122, 0;
	@%p14 bra 	$L__BB49_44;
	add.s32 	%r278, %r275, %r268;
	cvt.u16.u32 	%rs1, %r267;
	shr.u16 	%rs2, %rs1, 9;
	add.s16 	%rs3, %rs2, 1;
	cvt.u32.u16 	%r123, %rs3;
	and.b32  	%r124, %r123, 3;
	neg.s32 	%r277, %r124;
$L__BB49_43:
	.pragma "nounroll";
	mul.wide.u32 	%rd64, %r278, 4;
	add.s64 	%rd65, %rd1, %rd64;
	ld.global.f32 	%f218, [%rd65];
	abs.f32 	%f219, %f218;
	add.f32 	%f469, %f469, %f219;
	add.s32 	%r278, %r278, 512;
	add.s32 	%r277, %r277, 1;
	setp.ne.s32 	%p15, %r277, 0;
	@%p15 bra 	$L__BB49_43;
$L__BB49_44:
	// begin inline asm
	mov.u32 %r125, %laneid;
	// end inline asm
	mov.b32 	%r127, %f469;
	mov.b32 	%r128, 1;
	mov.b32 	%r149, 31;
	mov.b32 	%r150, -1;
	// begin inline asm
	shfl.sync.down.b32 %r126, %r127, %r128, %r149, %r150;
	// end inline asm
	setp.gt.s32 	%p16, %r125, 30;
	mov.b32 	%f220, %r126;
	add.f32 	%f221, %f469, %f220;
	selp.f32 	%f222, %f469, %f221, %p16;
	mov.b32 	%r132, %f222;
	mov.b32 	%r133, 2;
	// begin inline asm
	shfl.sync.down.b32 %r131, %r132, %r133, %r149, %r150;
	// end inline asm
	setp.gt.s32 	%p17, %r125, 29;
	mov.b32 	%f223, %r131;
	add.f32 	%f224, %f222, %f223;
	selp.f32 	%f225, %f222, %f224, %p17;
	mov.b32 	%r137, %f225;
	mov.b32 	%r138, 4;
	// begin inline asm
	shfl.sync.down.b32 %r136, %r137, %r138, %r149, %r150;
	// end inline asm
	setp.gt.s32 	%p18, %r125, 27;
	mov.b32 	%f226, %r136;
	add.f32 	%f227, %f225, %f226;
	selp.f32 	%f228, %f225, %f227, %p18;
	mov.b32 	%r142, %f228;
	mov.b32 	%r143, 8;
	// begin inline asm
	shfl.sync.down.b32 %r141, %r142, %r143, %r149, %r150;
	// end inline asm
	setp.gt.s32 	%p19, %r125, 23;
	mov.b32 	%f229, %r141;
	add.f32 	%f230, %f228, %f229;
	selp.f32 	%f231, %f228, %f230, %p19;
	mov.b32 	%r147, %f231;
	mov.b32 	%r148, 16;
	// begin inline asm
	shfl.sync.down.b32 %r146, %r147, %r148, %r149, %r150;
	// end inline asm
	setp.gt.s32 	%p20, %r125, 15;
	mov.b32 	%f232, %r146;
	add.f32 	%f37, %f231, %f232;
	selp.f32 	%f470, %f231, %f37, %p20;
	setp.ne.s32 	%p21, %r125, 0;
	@%p21 bra 	$L__BB49_46;
	shr.u32 	%r151, %r35, 3;
	and.b32  	%r152, %r151, 124;
	mov.u32 	%r153, _ZZN3cub18CUB_300001_SM_10006detail6reduce18DeviceReduceKernelINS2_10policy_hubIfjN4cuda3std3__44plusIfEEE10Policy1000EN6thrust24THRUST_300001_SM_1000_NS6detail15normal_iteratorINSD_10device_ptrIfEEEEjS9_fZ14demoVectorNormvE9abs_valueEEvT0_PT3_T1_NS0_13GridEvenShareISN_EET2_T4_E12temp_storage;
	add.s32 	%r154, %r153, %r152;
	st.shared.f32 	[%r154+16], %f37;
$L__BB49_46:
	bar.sync 	0;
	setp.ne.s32 	%p22, %r35, 0;
	@%p22 bra 	$L__BB49_48;
	ld.shared.f32 	%f233, [_ZZN3cub18CUB_300001_SM_10006detail6reduce18DeviceReduceKernelINS2_10policy_hubIfjN4cuda3std3__44plusIfEEE10Policy1000EN6thrust24THRUST_300001_SM_1000_NS6detail15normal_iteratorINSD_10device_ptrIfEEEEjS9_fZ14demoVectorNormvE9abs_valueEEvT0_PT3_T1_NS0_13GridEvenShareISN_EET2_T4_E12temp_storage+20];
	add.f32 	%f234, %f470, %f233;
	ld.shared.f32 	%f235, [_ZZN3cub18CUB_300001_SM_10006detail6reduce18DeviceReduceKernelINS2_10policy_hubIfjN4cuda3std3__44plusIfEEE10Policy1000EN6thrust24THRUST_300001_SM_1000_NS6detail15normal_iteratorINSD_10device_ptrIfEEEEjS9_fZ14demoVectorNormvE9abs_valueEEvT0_PT3_T1_NS0_13GridEvenShareISN_EET2_T4_E12temp_storage+24];
	add.f32 	%f236, %f234, %f235;
	ld.shared.f32 	%f237, [_ZZN3cub18CUB_300001_SM_10006detail6reduce18DeviceReduceKernelINS2_10policy_hubIfjN4cuda3std3__44plusIfEEE10Policy1000EN6thrust24THRUST_300001_SM_1000_NS6detail15normal_iteratorINSD_10device_ptrIfEEEEjS9_fZ14demoVectorNormvE9abs_valueEEvT0_PT3_T1_NS0_13GridEvenShareISN_EET2_T4_E12temp_storage+28];
	add.f32 	%f238, %f236, %f237;
	ld.shared.f32 	%f239, [_ZZN3cub18CUB_300001_SM_10006detail6reduce18DeviceReduceKernelINS2_10policy_hubIfjN4cuda3std3__44plusIfEEE10Policy1000EN6thrust24THRUST_300001_SM_1000_NS6detail15normal_iteratorINSD_10device_ptrIfEEEEjS9_fZ14demoVectorNormvE9abs_valueEEvT0_PT3_T1_NS0_13GridEvenShareISN_EET2_T4_E12temp_storage+32];
	add.f32 	%f240, %f238, %f239;
	ld.shared.f32 	%f241, [_ZZN3cub18CUB_300001_SM_10006detail6reduce18DeviceReduceKernelINS2_10policy_hubIfjN4cuda3std3__44plusIfEEE10Policy1000EN6thrust24THRUST_300001_SM_1000_NS6detail15normal_iteratorINSD_10device_ptrIfEEEEjS9_fZ14demoVectorNormvE9abs_valueEEvT0_PT3_T1_NS0_13GridEvenShareISN_EET2_T4_E12temp_storage+36];
	add.f32 	%f242, %f240, %f241;
	ld.shared.f32 	%f243, [_ZZN3cub18CUB_300001_SM_10006detail6reduce18DeviceReduceKernelINS2_10policy_hubIfjN4cuda3std3__44plusIfEEE10Policy1000EN6thrust24THRUST_300001_SM_1000_NS6detail15normal_iteratorINSD_10device_ptrIfEEEEjS9_fZ14demoVectorNormvE9abs_valueEEvT0_PT3_T1_NS0_13GridEvenShareISN_EET2_T4_E12temp_storage+40];
	add.f32 	%f244, %f242, %f243;
	ld.shared.f32 	%f245, [_ZZN3cub18CUB_300001_SM_10006detail6reduce18DeviceReduceKernelINS2_10policy_hubIfjN4cuda3std3__44plusIfEEE10Policy1000EN6thrust24THRUST_300001_SM_1000_NS6detail15normal_iteratorINSD_10device_ptrIfEEEEjS9_fZ14demoVectorNormvE9abs_valueEEvT0_PT3_T1_NS0_13GridEvenShareISN_EET2_T4_E12temp_storage+44];
	add.f32 	%f246, %f244, %f245;
	ld.shared.f32 	%f247, [_ZZN3cub18CUB_300001_SM_10006detail6reduce18DeviceReduceKernelINS2_10policy_hubIfjN4cuda3std3__44plusIfEEE10Policy1000EN6thrust24THRUST_300001_SM_1000_NS6detail15normal_iteratorINSD_10device_ptrIfEEEEjS9_fZ14demoVectorNormvE9abs_valueEEvT0_PT3_T1_NS0_13GridEvenShareISN_EET2_T4_E12temp_storage+48];
	add.f32 	%f248, %f246, %f247;
	ld.shared.f32 	%f249, [_ZZN3cub18CUB_300001_SM_10006detail6reduce18DeviceReduceKernelINS2_10policy_hubIfjN4cuda3std3__44plusIfEEE10Policy1000EN6thrust24THRUST_300001_SM_1000_NS6detail15normal_iteratorINSD_10device_ptrIfEEEEjS9_fZ14demoVectorNormvE9abs_valueEEvT0_PT3_T1_NS0_13GridEvenShareISN_EET2_T4_E12temp_storage+52];
	add.f32 	%f250, %f248, %f249;
	ld.shared.f32 	%f251, [_ZZN3cub18CUB_300001_SM_10006detail6reduce18DeviceReduceKernelINS2_10policy_hubIfjN4cuda3std3__44plusIfEEE10Policy1000EN6thrust24THRUST_300001_SM_1000_NS6detail15normal_iteratorINSD_10device_ptrIfEEEEjS9_fZ14demoVectorNormvE9abs_valueEEvT0_PT3_T1_NS0_13GridEvenShareISN_EET2_T4_E12temp_storage+56];
	add.f32 	%f252, %f250, %f251;
	ld.shared.f32 	%f253, [_ZZN3cub18CUB_300001_SM_10006detail6reduce18DeviceReduceKernelINS2_10policy_hubIfjN4cuda3std3__44plusIfEEE10Policy1000EN6thrust24THRUST_300001_SM_1000_NS6detail15normal_iteratorINSD_10device_ptrIfEEEEjS9_fZ14demoVectorNormvE9abs_valueEEvT0_PT3_T1_NS0_13GridEvenShareISN_EET2_T4_E12temp_storage+60];
	add.f32 	%f254, %f252, %f253;
	ld.shared.f32 	%f255, [_ZZN3cub18CUB_300001_SM_10006detail6reduce18DeviceReduceKernelINS2_10policy_hubIfjN4cuda3std3__44plusIfEEE10Policy1000EN6thrust24THRUST_300001_SM_1000_NS6detail15normal_iteratorINSD_10device_ptrIfEEEEjS9_fZ14demoVectorNormvE9abs_valueEEvT0_PT3_T1_NS0_13GridEvenShareISN_EET2_T4_E12temp_storage+64];
	add.f32 	%f256, %f254, %f255;
	ld.shared.f32 	%f257, [_ZZN3cub18CUB_300001_SM_10006detail6reduce18DeviceReduceKernelINS2_10policy_hubIfjN4cuda3std3__44plusIfEEE10Policy1000EN6thrust24THRUST_300001_SM_1000_NS6detail15normal_iteratorINSD_10device_ptrIfEEEEjS9_fZ14demoVectorNormvE9abs_valueEEvT0_PT3_T1_NS0_13GridEvenShareISN_EET2_T4_E12temp_storage+68];
	add.f32 	%f258, %f256, %f257;
	ld.shared.f32 	%f259, [_ZZN3cub18CUB_300001_SM_10006detail6reduce18DeviceReduceKernelINS2_10policy_hubIfjN4cuda3std3__44plusIfEEE10Policy1000EN6thrust24THRUST_300001_SM_1000_NS6detail15normal_iteratorINSD_10device_ptrIfEEEEjS9_fZ14demoVectorNormvE9abs_valueEEvT0_PT3_T1_NS0_13GridEvenShareISN_EET2_T4_E12temp_storage+72];
	add.f32 	%f260, %f258, %f259;
	ld.shared.f32 	%f261, [_ZZN3cub18CUB_300001_SM_10006detail6reduce18DeviceReduceKernelINS2_10policy_hubIfjN4cuda3std3__44plusIfEEE10Policy1000EN6thrust24THRUST_300001_SM_1000_NS6detail15normal_iteratorINSD_10device_ptrIfEEEEjS9_fZ14demoVectorNormvE9abs_valueEEvT0_PT3_T1_NS0_13GridEvenShareISN_EET2_T4_E12temp_storage+76];
	add.f32 	%f470, %f260, %f261;
$L__BB49_48:
	mov.u32 	%r256, %tid.x;
	setp.ne.s32 	%p64, %r256, 0;
	@%p64 bra 	$L__BB49_50;
	ld.param.u64 	%rd129, [_ZN3cub18CUB_300001_SM_10006detail6reduce18DeviceReduceKernelINS2_10policy_hubIfjN4cuda3std3__44plusIfEEE10Policy1000EN6thrust24THRUST_300001_SM_1000_NS6detail15normal_iteratorINSD_10device_ptrIfEEEEjS9_fZ14demoVectorNormvE9abs_valueEEvT0_PT3_T1_NS0_13GridEvenShareISN_EET2_T4__param_1];
	cvta.to.global.u64 	%rd126, %rd129;
	mul.wide.u32 	%rd127, %r3, 4;
	add.s64 	%rd128, %rd126, %rd127;
	st.global.f32 	[%rd128], %f470;
$L__BB49_50:
	ret;

}
	// .globl	_ZN3cub18CUB_300001_SM_10006detail6reduce28DeviceReduceSingleTileKernelINS2_10policy_hubIfjN4cuda3std3__44plusIfEEE10Policy1000EPfSC_iS9_ffNS7_10__identityEEEvT0_T1_T2_T3_T4_T6_
.visible .entry _ZN3cub18CUB_300001_SM_10006detail6reduce28DeviceReduceSingleTileKernelINS2_10policy_hubIfjN4cuda3std3__44plusIfEEE10Policy1000EPfSC_iS9_ffNS7_10__identityEEEvT0_T1_T2_T3_T4_T6_(
	.param .u64 .ptr .align 1 _ZN3cub18CUB_300001_SM_10006detail6reduce28DeviceReduceSingleTileKernelINS2_10policy_hubIfjN4cuda3std3__44plusIfEEE10Policy1000EPfSC_iS9_ffNS7_10__identityEEEvT0_T1_T2_T3_T4_T6__param_0,
	.param .u64 .ptr .align 1 _ZN3cub18CUB_300001_SM_10006detail6reduce28DeviceReduceSingleTileKernelINS2_10policy_hubIfjN4cuda3std3__44plusIfEEE10Policy1000EPfSC_iS9_ffNS7_10__identityEEEvT0_T1_T2_T3_T4_T6__param_1,
	.param .u32 _ZN3cub18CUB_300001_SM_10006detail6reduce28DeviceReduceSingleTileKernelINS2_10policy_hubIfjN4cuda3std3__44plusIfEEE10Policy1000EPfSC_iS9_ffNS7_10__identityEEEvT0_T1_T2_T3_T4_T6__param_2,
	.param .align 1 .b8 _ZN3cub18CUB_300001_SM_10006detail6reduce28DeviceReduceSingleTileKernelINS2_10policy_hubIfjN4cuda3std3__44plusIfEEE10Policy1000EPfSC_iS9_ffNS7_10__identityEEEvT0_T1_T2_T3_T4_T6__param_3[1],
	.param .f32 _ZN3cub18CUB_300001_SM_10006detail6reduce28DeviceReduceSingleTileKernelINS2_10policy_hubIfjN4cuda3std3__44plusIfEEE10Policy1000EPfSC_iS9_ffNS7_10__identityEEEvT0_T1_T2_T3_T4_T6__param_4,
	.param .align 1 .b8 _ZN3cub18CUB_300001_SM_10006detail6reduce28DeviceReduceSingleTileKernelINS2_10policy_hubIfjN4cuda3std3__44plusIfEEE10Policy1000EPfSC_iS9_ffNS7_10__identityEEEvT0_T1_T2_T3_T4_T6__param_5[1]
)
.maxntid 512
.minnctapersm 1
{
	.reg .pred 	%p<113>;
	.reg .b32 	%r<407>;
	.reg .b32 	%f<531>;
	.reg .b64 	%rd<133>;
	// demoted variable
	.shared .align 4 .b8 _ZZN3cub18CUB_300001_SM_10006detail6reduce28DeviceReduceSingleTileKernelINS2_10policy_hubIfjN4cuda3std3__44plusIfEEE10Policy1000EPfSC_iS9_ffNS7_10__identityEEEvT0_T1_T2_T3_T4_T6_E12temp_storage[84];
	ld.param.u64 	%rd16, [_ZN3cub18CUB_300001_SM_10006detail6reduce28DeviceReduceSingleTileKernelINS2_10policy_hubIfjN4cuda3std3__44plusIfEEE10Policy1000EPfSC_iS9_ffNS7_10__identityEEEvT0_T1_T2_T3_T4_T6__param_0];
	ld.param.u64 	%rd17, [_ZN3cub18CUB_300001_SM_10006detail6reduce28DeviceReduceSingleTileKernelINS2_10policy_hubIfjN4cuda3std3__44plusIfEEE10Policy1000EPfSC_iS9_ffNS7_10__identityEEEvT0_T1_T2_T3_T4_T6__param_1];
	ld.param.u32 	%r67, [_ZN3cub18CUB_300001_SM_10006detail6reduce28DeviceReduceSingleTileKernelINS2_10policy_hubIfjN4cuda3std3__44plusIfEEE10Policy1000EPfSC_iS9_ffNS7_10__identityEEEvT0_T1_T2_T3_T4_T6__param_2];
	ld.param.f32 	%f58, [_ZN3cub18CUB_300001_SM_10006detail6reduce28DeviceReduceSingleTileKernelINS2_10policy_hubIfjN4cuda3std3__44plusIfEEE10Policy1000EPfSC_iS9_ffNS7_10__identityEEEvT0_T1_T2_T3_T4_T6__param_4];
	cvta.to.global.u64 	%rd1, %rd17;
	setp.ne.s32 	%p1, %r67, 0;
	@%p1 bra 	$L__BB50_3;
	mov.u32 	%r380, %tid.x;
	setp.ne.s32 	%p112, %r380, 0;
	@%p112 bra 	$L__BB50_74;
	st.global.f32 	[%rd1], %f58;
	bra.uni 	$L__BB50_74;
$L__BB50_3:
	and.b64  	%rd18, %rd16, 7;
	setp.ne.s64 	%p2, %rd18, 0;
	@%p2 bra 	$L__BB50_38;
	setp.gt.s32 	%p57, %r67, 8191;
	@%p57 bra 	$L__BB50_22;
	mov.u32 	%r1, %tid.x;
	setp.ge.s32 	%p74, %r1, %r67;
	mov.f32 	%f509, 0f00000000;
	mov.u32 	%r384, %r1;
	@%p74 bra 	$L__BB50_7;
	mul.wide.u32 	%rd121, %r1, 4;
	add.s64 	%rd120, %rd16, %rd121;
	// begin inline asm
	ld.global.nc.u32 %r300, [%rd120];
	// end inline asm
	mov.b32 	%f509, %r300;
	add.s32 	%r384, %r1, 512;
$L__BB50_7:
	setp.ge.s32 	%p75, %r384, %r67;
	@%p75 bra 	$L__BB50_13;
	not.b32 	%r301, %r384;
	add.s32 	%r4, %r67, %r301;
	and.b32  	%r302, %r4, 1536;
	setp.eq.s32 	%p76, %r302, 1536;
	@%p76 bra 	$L__BB50_11;
	mul.wide.u32 	%rd122, %r384, 4;
	add.s64 	%rd129, %rd16, %rd122;
	shr.u32 	%r303, %r4, 9;
	add.s32 	%r304, %r303, 1;
	and.b32  	%r305, %r304, 3;
	neg.s32 	%r382, %r305;
$L__BB50_10:
	.pragma "nounroll";
	// begin inline asm
	ld.global.nc.u32 %r306, [%rd129];
	// end inline asm
	mov.b32 	%f395, %r306;
	add.f32 	%f509, %f509, %f395;
	add.s32 	%r384, %r384, 512;
	add.s64 	%rd129, %rd129, 2048;
	add.s32 	%r382, %r382, 1;
	setp.ne.s32 	%p77, %r382, 0;
	@%p77 bra 	$L__BB50_10;
$L__BB50_11:
	setp.lt.u32 	%p78, %r4, 1536;
	@%p78 bra 	$L__BB50_13;
$L__BB50_12:
	mul.wide.s32 	%rd128, %r384, 4;
	add.s64 	%rd124, %rd16, %rd128;
	// begin inline asm
	ld.global.nc.u32 %r307, [%rd124];
	// end inline asm
	mov.b32 	%f396, %r307;
	add.f32 	%f397, %f509, %f396;
	add.s64 	%rd125, %rd124, 2048;
	// begin inline asm
	ld.global.nc.u32 %r308, [%rd125];
	// end inline asm
	mov.b32 	%f398, %r308;
	add.f32 	%f399, %f397, %f398;
	add.s64 	%rd126, %rd124, 4096;
	// begin inline asm
	ld.global.nc.u32 %r309, [%rd126];
	// end inline asm
	mov.b32 	%f400, %r309;
	add.f32 	%f401, %f399, %f400;
	add.s64 	%rd127, %rd124, 6144;
	// begin inline asm
	ld.global.nc.u32 %r310, [%rd127];
	// end inline asm
	mov.b32 	%f402, %r310;
	add.f32 	%f509, %f401, %f402;
	add.s32 	%r384, %r384, 2048;
	setp.lt.s32 	%p79, %r384, %r67;
	@%p79 bra 	$L__BB50_12;
$L__BB50_13:
	setp.lt.s32 	%p80, %r67, 512;
	@%p80 bra 	$L__BB50_18;
	// begin inline asm
	mov.u32 %r349, %laneid;
	// end inline asm
	mov.b32 	%r351, %f509;
	mov.b32 	%r352, 1;
	mov.b32 	%r373, 31;
	mov.b32 	%r374, -1;
	// begin inline asm
	shfl.sync.down.b32 %r350, %r351, %r352, %r373, %r374;
	// end inline asm
	setp.gt.s32 	%p104, %r349, 30;
	mov.b32 	%f461, %r350;
	add.f32 	%f462, %f509, %f461;
	selp.f32 	%f463, %f509, %f462, %p104;
	mov.b32 	%r356, %f463;
	mov.b32 	%r357, 2;
	// begin inline asm
	shfl.sync.down.b32 %r355, %r356, %r357, %r373, %r374;
	// end inline asm
	setp.gt.s32 	%p105, %r349, 29;
	mov.b32 	%f464, %r355;
	add.f32 	%f465, %f463, %f464;
	selp.f32 	%f466, %f463, %f465, %p105;
	mov.b32 	%r361, %f466;
	mov.b32 	%r362, 4;
	// begin inline asm
	shfl.sync.down.b32 %r360, %r361, %r362, %r373, %r374;
	// end inline asm
	setp.gt.s32 	%p106, %r349, 27;
	mov.b32 	%f467, %r360;
	add.f32 	%f468, %f466, %f467;
	selp.f32 	%f469, %f466, %f468, %p106;
	mov.b32 	%r366, %f469;
	mov.b32 	%r367, 8;
	// begin inline asm
	shfl.sync.down.b32 %r365, %r366, %r367, %r373, %r374;
	// end inline asm
	setp.gt.s32 	%p107, %r349, 23;
	mov.b32 	%f470, %r365;
	add.f32 	%f471, %f469, %f470;
	selp.f32 	%f472, %f469, %f471, %p107;
	mov.b32 	%r371, %f472;
	mov.b32 	%r372, 16;
	// begin inline asm
	shfl.sync.down.b32 %r370, %r371, %r372, %r373, %r374;
	// end inline asm
	setp.gt.s32 	%p108, %r349, 15;
	mov.b32 	%f473, %r370;
	add.f32 	%f10, %f472, %f473;
	selp.f32 	%f530, %f472, %f10, %p108;
	setp.ne.s32 	%p109, %r349, 0;
	@%p109 bra 	$L__BB50_16;
	shr.u32 	%r375, %r1, 3;
	and.b32  	%r376, %r375, 124;
	mov.u32 	%r377, _ZZN3cub18CUB_300001_SM_10006detail6reduce28DeviceReduceSingleTileKernelINS2_10policy_hubIfjN4cuda3std3__44plusIfEEE10Policy1000EPfSC_iS9_ffNS7_10__identityEEEvT0_T1_T2_T3_T4_T6_E12temp_storage;
	add.s32 	%r378, %r377, %r376;
	st.shared.f32 	[%r378+16], %f10;
$L__BB50_16:
	bar.sync 	0;
	setp.ne.s32 	%p110, %r1, 0;
	@%p110 bra 	$L__BB50_72;
	ld.shared.f32 	%f474, [_ZZN3cub18CUB_300001_SM_10006detail6reduce28DeviceReduceSingleTileKernelINS2_10policy_hubIfjN4cuda3std3__44plusIfEEE10Policy1000EPfSC_iS9_ffNS7_10__identityEEEvT0_T1_T2_T3_T4_T6_E12temp_storage+20];
	add.f32 	%f475, %f530, %f474;
	ld.shared.f32 	%f476, [_ZZN3cub18CUB_300001_SM_10006detail6reduce28DeviceReduceSingleTileKernelINS2_10policy_hubIfjN4cuda3std3__44plusIfEEE10Policy1000EPfSC_iS9_ffNS7_10__identityEEEvT0_T1_T2_T3_T4_T6_E12temp_storage+24];
	add.f32 	%f477, %f475, %f476;
	ld.shared.f32 	%f478, [_ZZN3cub18CUB_300001_SM_10006detail6reduce28DeviceReduceSingleTileKernelINS2_10policy_hubIfjN4cuda3std3__44plusIfEEE10Policy1000EPfSC_iS9_ffNS7_10__identityEEEvT0_T1_T2_T3_T4_T6_E12temp_storage+28];
	add.f32 	%f479, %f477, %f478;
	ld.shared.f32 	%f480, [_ZZN3cub18CUB_300001_SM_10006detail6reduce28DeviceReduceSingleTileKernelINS2_10policy_hubIfjN4cuda3std3__44plusIfEEE10Policy1000EPfSC_iS9_ffNS7_10__identityEEEvT0_T1_T2_T3_T4_T6_E12temp_storage+32];
	add.f32 	%f481, %f479, %f480;
	ld.shared.f32 	%f482, [_ZZN3cub18CUB_300001_SM_10006detail6reduce28DeviceReduceSingleTileKernelINS2_10policy_hubIfjN4cuda3std3__44plusIfEEE10Policy1000EPfSC_iS9_ffNS7_10__identityEEEvT0_T1_T2_T3_T4_T6_E12temp_storage+36];
	add.f32 	%f483, %f481, %f482;
	ld.shared.f32 	%f484, [_ZZN3cub18CUB_300001_SM_10006detail6reduce28DeviceReduceSingleTileKernelINS2_10policy_hubIfjN4cuda3std3__44plusIfEEE10Policy1000EPfSC_iS9_ffNS7_10__identityEEEvT0_T1_T2_T3_T4_T6_E12temp_storage+40];
	add.f32 	%f485, %f483, %f484;
	ld.shared.f32 	%f486, [_ZZN3cub18CUB_300001_SM_10006detail6reduce28DeviceReduceSingleTileKernelINS2_10policy_hubIfjN4cuda3std3__44plusIfEEE10Policy1000EPfSC_iS9_ffNS7_10__identityEEEvT0_T1_T2_T3_T4_T6_E12temp_storage+44];
	add.f32 	%f487, %f485, %f486;
	ld.shared.f32 	%f488, [_ZZN3cub18CUB_300001_SM_10006detail6reduce28DeviceReduceSingleTileKernelINS2_10policy_hubIfjN4cuda3std3__44plusIfEEE10Policy1000EPfSC_iS9_ffNS7_10__identityEEEvT0_T1_T2_T3_T4_T6_E12temp_storage+48];
	add.f32 	%f489, %f487, %f488;
	ld.shared.f32 	%f490, [_ZZN3cub18CUB_300001_SM_10006detail6reduce28DeviceReduceSingleTileKernelINS2_10policy_hubIfjN4cuda3std3__44plusIfEEE10Policy1000EPfSC_iS9_ffNS7_10__identityEEEvT0_T1_T2_T3_T4_T6_E12temp_storage+52];
	add.f32 	%f491, %f489, %f490;
	ld.shared.f32 	%f492, [_ZZN3cub18CUB_300001_SM_10006detail6reduce28DeviceReduceSingleTileKernelINS2_10policy_hubIfjN4cuda3std3__44plusIfEEE10Policy1000EPfSC_iS9_ffNS7_10__identityEEEvT0_T1_T2_T3_T4_T6_E12temp_storage+56];
	add.f32 	%f493, %f491, %f492;
	ld.shared.f32 	%f494, [_ZZN3cub18CUB_300001_SM_10006detail6reduce28DeviceReduceSingleTileKernelINS2_10policy_hubIfjN4cuda3std3__44plusIfEEE10Policy1000EPfSC_iS9_ffNS7_10__identityEEEvT0_T1_T2_T3_T4_T6_E12temp_storage+60];
	add.f32 	%f495, %f493, %f494;
	ld.shared.f32 	%f496, [_ZZN3cub18CUB_300001_SM_10006detail6reduce28DeviceReduceSingleTileKernelINS2_10policy_hubIfjN4cuda3std3__44plusIfEEE10Policy1000EPfSC_iS9_ffNS7_10__identityEEEvT0_T1_T2_T3_T4_T6_E12temp_storage+64];
	add.f32 	%f497, %f495, %f496;
	ld.shared.f32 	%f498, [_ZZN3cub18CUB_300001_SM_10006detail6reduce28DeviceReduceSingleTileKernelINS2_10policy_hubIfjN4cuda3std3__44plusIfEEE10Policy1000EPfSC_iS9_ffNS7_10__identityEEEvT0_T1_T2_T3_T4_T6_E12temp_storage+68];
	add.f32 	%f499, %f497, %f498;
	ld.shared.f32 	%f500, [_ZZN3cub18CUB_300001_SM_10006detail6reduce28DeviceReduceSingleTileKernelINS2_10policy_hubIfjN4cuda3std3__44plusIfEEE10Policy1000EPfSC_iS9_ffNS7_10__identityEEEvT0_T1_T2_T3_T4_T6_E12temp_storage+72];
	add.f32 	%f501, %f499, %f500;
	ld.shared.f32 	%f502, [_ZZN3cub18CUB_300001_SM_10006detail6reduce28DeviceReduceSingleTileKernelINS2_10policy_hubIfjN4cuda3std3__44plusIfEEE10Policy1000EPfSC_iS9_ffNS7_10__identityEEEvT0_T1_T2_T3_T4_T6_E12temp_storage+76];
	add.f32 	%f530, %f501, %f502;
	bra.uni 	$L__BB50_72;
$L__BB50_18:
	// begin inline asm
	mov.u32 %r311, %laneid;
	// end inline asm
	and.b32  	%r337, %r1, 992;
	add.s32 	%r338, %r337, 32;
	setp.gt.s32 	%p81, %r338, %r67;
	not.b32 	%r339, %r337;
	add.s32 	%r340, %r67, %r339;
	selp.b32 	%r335, %r340, 31, %p81;
	mov.b32 	%r313, %f509;
	mov.b32 	%r314, 1;
	mov.b32 	%r336, -1;
	// begin inline asm
	shfl.sync.down.b32 %r312, %r313, %r314, %r335, %r336;
	// end inline asm
	setp.lt.s32 	%p82, %r311, %r335;
	mov.b32 	%f403, %r312;
	add.f32 	%f404, %f509, %f403;
	selp.f32 	%f405, %f404, %f509, %p82;
	mov.b32 	%r318, %f405;
	mov.b32 	%r319, 2;
	// begin inline asm
	shfl.sync.down.b32 %r317, %r318, %r319, %r335, %r336;
	// end inline asm
	add.s32 	%r341, %r311, 2;
	setp.gt.s32 	%p83, %r341, %r335;
	mov.b32 	%f406, %r317;
	add.f32 	%f407, %f405, %f406;
	selp.f32 	%f408, %f405, %f407, %p83;
	mov.b32 	%r323, %f408;
	mov.b32 	%r324, 4;
	// begin inline asm
	shfl.sync.down.b32 %r322, %r323, %r324, %r335, %r336;
	// end inline asm
	add.s32 	%r342, %r311, 4;
	setp.gt.s32 	%p84, %r342, %r335;
	mov.b32 	%f409, %r322;
	add.f32 	%f410, %f408, %f409;
	selp.f32 	%f411, %f408, %f410, %p84;
	mov.b32 	%r328, %f411;
	mov.b32 	%r329, 8;
	// begin inline asm
	shfl.sync.down.b32 %r327, %r328, %r329, %r335, %r336;
	// end inline asm
	add.s32 	%r343, %r311, 8;
	setp.gt.s32 	%p85, %r343, %r335;
	mov.b32 	%f412, %r327;
	add.f32 	%f413, %f411, %f412;
	selp.f32 	%f414, %f411, %f413, %p85;
	mov.b32 	%r333, %f414;
	mov.b32 	%r334, 16;
	// begin inline asm
	shfl.sync.down.b32 %r332, %r333, %r334, %r335, %r336;
	// end inline asm
	add.s32 	%r344, %r311, 16;
	setp.gt.s32 	%p86, %r344, %r335;
	mov.b32 	%f415, %r332;
	add.f32 	%f416, %f414, %f415;
	selp.f32 	%f530, %f414, %f416, %p86;
	setp.ne.s32 	%p87, %r311, 0;
	@%p87 bra 	$L__BB50_20;
	shr.u32 	%r345, %r1, 3;
	and.b32  	%r346, %r345, 124;
	mov.u32 	%r347, _ZZN3cub18CUB_300001_SM_10006detail6reduce28DeviceReduceSingleTileKernelINS2_10policy_hubIfjN4cuda3std3__44plusIfEEE10Policy1000EPfSC_iS9_ffNS7_10__identityEEEvT0_T1_T2_T3_T4_T6_E12temp_storage;
	add.s32 	%r348, %r347, %r346;
	st.shared.f32 	[%r348+16], %f530;
$L__BB50_20:
	bar.sync 	0;
	setp.ne.s32 	%p88, %r1, 0;
	@%p88 bra 	$L__BB50_72;
	setp.gt.s32 	%p89, %r67, 32;
	ld.shared.f32 	%f417, [_ZZN3cub18CUB_300001_SM_10006detail6reduce28DeviceReduceSingleTileKernelINS2_10policy_hubIfjN4cuda3std3__44plusIfEEE10Policy1000EPfSC_iS9_ffNS7_10__identityEEEvT0_T1_T2_T3_T4_T6_E12temp_storage+20];
	add.f32 	%f418, %f530, %f417;
	selp.f32 	%f419, %f418, %f530, %p89;
	setp.gt.s32 	%p90, %r67, 64;
	ld.shared.f32 	%f420, [_ZZN3cub18CUB_300001_SM_10006detail6reduce28DeviceReduceSingleTileKernelINS2_10policy_hubIfjN4cuda3std3__44plusIfEEE10Policy1000EPfSC_iS9_ffNS7_10__identityEEEvT0_T1_T2_T3_T4_T6_E12temp_storage+24];
	add.f32 	%f421, %f420, %f419;
	selp.f32 	%f422, %f421, %f419, %p90;
	setp.gt.s32 	%p91, %r67, 96;
	ld.shared.f32 	%f423, [_ZZN3cub18CUB_300001_SM_10006detail6reduce28DeviceReduceSingleTileKernelINS2_10policy_hubIfjN4cuda3std3__44plusIfEEE10Policy1000EPfSC_iS9_ffNS7_10__identityEEEvT0_T1_T2_T3_T4_T6_E12temp_storage+28];
	add.f32 	%f424, %f423, %f422;
	selp.f32 	%f425, %f424, %f422, %p91;
	setp.gt.s32 	%p92, %r67, 128;
	ld.shared.f32 	%f426, [_ZZN3cub18CUB_300001_SM_10006detail6reduce28DeviceReduceSingleTileKernelINS2_10policy_hubIfjN4cuda3std3__44plusIfEEE10Policy1000EPfSC_iS9_ffNS7_10__identityEEEvT0_T1_T2_T3_T4_T6_E12temp_storage+32];
	add.f32 	%f427, %f426, %f425;
	selp.f32 	%f428, %f427, %f425, %p92;
	setp.gt.s32 	%p93, %r67, 160;
	ld.shared.f32 	%f429, [_ZZN3cub18CUB_300001_SM_10006detail6reduce28DeviceReduceSingleTileKernelINS2_10policy_hubIfjN4cuda3std3__44plusIfEEE10Policy1000EPfSC_iS9_ffNS7_10__identityEEEvT0_T1_T2_T3_T4_T6_E12temp_storage+36];
	add.f32 	%f430, %f429, %f428;
	selp.f32 	%f431, %f430, %f428, %p93;
	setp.gt.s32 	%p94, %r67, 192;
	ld.shared.f32 	%f432, [_ZZN3cub18CUB_300001_SM_10006detail6reduce28DeviceReduceSingleTileKernelINS2_10policy_hubIfjN4cuda3std3__44plusIfEEE10Policy1000EPfSC_iS9_ffNS7_10__identityEEEvT0_T1_T2_T3_T4_T6_E12temp_storage+40];
	add.f32 	%f433, %f432, %f431;
	selp.f32 	%f434, %f433, %f431, %p94;
	setp.gt.s32 	%p95, %r67, 224;
	ld.shared.f32 	%f435, [_ZZN3cub18CUB_300001_SM_10006detail6reduce28DeviceReduceSingleTileKernelINS2_10policy_hubIfjN4cuda3std3__44plusIfEEE10Policy1000EPfSC_iS9_ffNS7_10__identityEEEvT0_T1_T2_T3_T4_T6_E12temp_storage+44];
	add.f32 	%f436, %f435, %f434;
	selp.f32 	%f437, %f436, %f434, %p95;
	setp.gt.s32 	%p96, %r67, 256;
	ld.shared.f32 	%f438, [_ZZN3cub18CUB_300001_SM_10006detail6reduce28DeviceReduceSingleTileKernelINS2_10policy_hubIfjN4cuda3std3__44plusIfEEE10Policy1000EPfSC_iS9_ffNS7_10__identityEEEvT0_T1_T2_T3_T4_T6_E12temp_storage+48];
	add.f32 	%f439, %f438, %f437;
	selp.f32 	%f440, %f439, %f437, %p96;
	setp.gt.s32 	%p97, %r67, 288;
	ld.shared.f32 	%f441, [_ZZN3cub18CUB_300001_SM_10006detail6reduce28DeviceReduceSingleTileKernelINS2_10policy_hubIfjN4cuda3std3__44plusIfEEE10Policy1000EPfSC_iS9_ffNS7_10__identityEEEvT0_T1_T2_T3_T4_T6_E12temp_storage+52];
	add.f32 	%f442, %f441, %f440;
	selp.f32 	%f443, %f442, %f440, %p97;
	setp.gt.s32 	%p98, %r67, 320;
	ld.shared.f32 	%f444, [_ZZN3cub18CUB_300001_SM_10006detail6reduce28DeviceReduceSingleTileKernelINS2_10policy_hubIfjN4cuda3std3__44plusIfEEE10Policy1000EPfSC_iS9_ffNS7_10__identityEEEvT0_T1_T2_T3_T4_T6_E12temp_storage+56];
	add.f32 	%f445, %f444, %f443;
	selp.f32 	%f446, %f445, %f443, %p98;
	setp.gt.s32 	%p99, %r67, 352;
	ld.shared.f32 	%f447, [_ZZN3cub18CUB_300001_SM_10006detail6reduce28DeviceReduceSingleTileKernelINS2_10policy_hubIfjN4cuda3std3__44plusIfEEE10Policy1000EPfSC_iS9_ffNS7_10__identityEEEvT0_T1_T2_T3_T4_T6_E12temp_storage+60];
	add.f32 	%f448, %f447, %f446;
	selp.f32 	%f449, %f448, %f446, %p99;
	setp.gt.s32 	%p100, %r67, 384;
	ld.shared.f32 	%f450, [_ZZN3cub18CUB_300001_SM_10006detail6reduce28DeviceReduceSingleTileKernelINS2_10policy_hubIfjN4cuda3std3__44plusIfEEE10Policy1000EPfSC_iS9_ffNS7_10__identityEEEvT0_T1_T2_T3_T4_T6_E12temp_storage+64];
	add.f32 	%f451, %f450, %f449;
	selp.f32 	%f452, %f451, %f449, %p100;
	setp.gt.s32 	%p101, %r67, 416;
	ld.shared.f32 	%f453, [_ZZN3cub18CUB_300001_SM_10006detail6reduce28DeviceReduceSingleTileKernelINS2_10policy_hubIfjN4cuda3std3__44plusIfEEE10Policy1000EPfSC_iS9_ffNS7_10__identityEEEvT0_T1_T2_T3_T4_T6_E12temp_storage+68];
	add.f32 	%f454, %f453, %f452;
	selp.f32 	%f455, %f454, %f452, %p101;
	setp.gt.s32 	%p102, %r67, 448;
	ld.shared.f32 	%f456, [_ZZN3cub18CUB_300001_SM_10006detail6reduce28DeviceReduceSingleTileKernelINS2_10policy_hubIfjN4cuda3std3__44plusIfEEE10Policy1000EPfSC_iS9_ffNS7_10__identityEEEvT0_T1_T2_T3_T4_T6_E12temp_storage+72];
	add.f32 	%f457, %f456, %f455;
	selp.f32 	%f458, %f457, %f455, %p102;
	setp.gt.s32 	%p103, %r67, 480;
	ld.shared.f32 	%f459, [_ZZN3cub18CUB_300001_SM_10006detail6reduce28DeviceReduceSingleTileKernelINS2_10policy_hubIfjN4cuda3std3__44plusIfEEE10Policy1000EPfSC_iS9_ffNS7_10__identityEEEvT0_T1_T2_T3_T4_T6_E12temp_storage+76];
	add.f32 	%f460, %f459, %f458;
	selp.f32 	%f530, %f460, %f458, %p103;
	bra.uni 	$L__BB50_72;
$L__BB50_22:
	mov.u32 	%r13, %tid.x;
	shl.b32 	%r224, %r13, 1;
	mul.wide.u32 	%rd90, %r224, 4;
	add.s64 	%rd75, %rd16, %rd90;
	// begin inline asm
	ld.global.nc.u64 %rd74, [%rd75];
	// end inline asm
	mov.b64 	{%r225, %r226}, %rd74;
	mov.b32 	%f281, %r226;
	mov.b32 	%f282, %r225;
	add.s64 	%rd77, %rd75, 4096;
	// begin inline asm
	ld.global.nc.u64 %rd76, [%rd77];
	// end inline asm
	mov.b64 	{%r227, %r228}, %rd76;
	mov.b32 	%f283, %r228;
	mov.b32 	%f284, %r227;
	add.s64 	%rd79, %rd75, 8192;
	// begin inline asm
	ld.global.nc.u64 %rd78, [%rd79];
	// end inline asm
	mov.b64 	{%r229, %r230}, %rd78;
	mov.b32 	%f285, %r230;
	mov.b32 	%f286, %r229;
	add.s64 	%rd81, %rd75, 12288;
	// begin inline asm
	ld.global.nc.u64 %rd80, [%rd81];
	// end inline asm
	mov.b64 	{%r231, %r232}, %rd80;
	mov.b32 	%f287, %r232;
	mov.b32 	%f288, %r231;
	add.s64 	%rd83, %rd75, 16384;
	// begin inline asm
	ld.global.nc.u64 %rd82, [%rd83];
	// end inline asm
	mov.b64 	{%r233, %r234}, %rd82;
	mov.b32 	%f289, %r234;
	mov.b32 	%f290, %r233;
	add.s64 	%rd85, %rd75, 20480;
	// begin inline asm
	ld.global.nc.u64 %rd84, [%rd85];
	// end inline asm
	mov.b64 	{%r235, %r236}, %rd84;
	mov.b32 	%f291, %r236;
	mov.b32 	%f292, %r235;
	add.s64 	%rd87, %rd75, 24576;
	// begin inline asm
	ld.global.nc.u64 %rd86, [%rd87];
	// end inline asm
	mov.b64 	{%r237, %r238}, %rd86;
	mov.b32 	%f293, %r238;
	mov.b32 	%f294, %r237;
	add.s64 	%rd89, %rd75, 28672;
	// begin inline asm
	ld.global.nc.u64 %rd88, [%rd89];
	// end inline asm
	mov.b64 	{%r239, %r240}, %rd88;
	mov.b32 	%f295, %r240;
	mov.b32 	%f296, %r239;
	add.f32 	%f297, %f282, %f281;
	add.f32 	%f298, %f284, %f283;
	add.f32 	%f299, %f286, %f285;
	add.f32 	%f300, %f288, %f287;
	add.f32 	%f301, %f290, %f289;
	add.f32 	%f302, %f292, %f291;
	add.f32 	%f303, %f294, %f293;
	add.f32 	%f304, %f296, %f295;
	add.f32 	%f305, %f297, %f298;
	add.f32 	%f306, %f299, %f300;
	add.f32 	%f307, %f301, %f302;
	add.f32 	%f308, %f303, %f304;
	add.f32 	%f309, %f305, %f306;
	add.f32 	%f310, %f307, %f308;
	add.f32 	%f516, %f309, %f310;
	setp.lt.u32 	%p58, %r67, 16384;
	mov.b32 	%r387, 8192;
	@%p58 bra 	$L__BB50_26;
	add.s32 	%r14, %r67, -8192;
	mov.b32 	%r387, 8192;
$L__BB50_24:
	mul.wide.s32 	%rd107, %r387, 4;
	add.s64 	%rd92, %rd75, %rd107;
	// begin inline asm
	ld.global.nc.u64 %rd91, [%rd92];
	// end inline asm
	mov.b64 	{%r242, %r243}, %rd91;
	mov.b32 	%f311, %r243;
	mov.b32 	%f312, %r242;
	add.s64 	%rd94, %rd92, 4096;
	// begin inline asm
	ld.global.nc.u64 %rd93, [%rd94];
	// end inline asm
	mov.b64 	{%r244, %r245}, %rd93;
	mov.b32 	%f313, %r245;
	mov.b32 	%f314, %r244;
	add.s64 	%rd96, %rd92, 8192;
	// begin inline asm
	ld.global.nc.u64 %rd95, [%rd96];
	// end inline asm
	mov.b64 	{%r246, %r247}, %rd95;
	mov.b32 	%f315, %r247;
	mov.b32 	%f316, %r246;
	add.s64 	%rd98, %rd92, 12288;
	// begin inline asm
	ld.global.nc.u64 %rd97, [%rd98];
	// end inline asm
	mov.b64 	{%r248, %r249}, %rd97;
	mov.b32 	%f317, %r249;
	mov.b32 	%f318, %r248;
	add.s64 	%rd100, %rd92, 16384;
	// begin inline asm
	ld.global.nc.u64 %rd99, [%rd100];
	// end inline asm
	mov.b64 	{%r250, %r251}, %rd99;
	mov.b32 	%f319, %r251;
	mov.b32 	%f320, %r250;
	add.s64 	%rd102, %rd92, 20480;
	// begin inline asm
	ld.global.nc.u64 %rd101, [%rd102];
	// end inline asm
	mov.b64 	{%r252, %r253}, %rd101;
	mov.b32 	%f321, %r253;
	mov.b32 	%f322, %r252;
	add.s64 	%rd104, %rd92, 24576;
	// begin inline asm
	ld.global.nc.u64 %rd103, [%rd104];
	// end inline asm
	mov.b64 	{%r254, %r255}, %rd103;
	mov.b32 	%f323, %r255;
	mov.b32 	%f324, %r254;
	add.s64 	%rd106, %rd92, 28672;
	// begin inline asm
	ld.global.nc.u64 %rd105, [%rd106];
	// end inline asm
	mov.b64 	{%r256, %r257}, %rd105;
	mov.b32 	%f325, %r257;
	mov.b32 	%f326, %r256;
	add.f32 	%f327, %f516, %f312;
	add.f32 	%f328, %f311, %f314;
	add.f32 	%f329, %f313, %f316;
	add.f32 	%f330, %f315, %f318;
	add.f32 	%f331, %f317, %f320;
	add.f32 	%f332, %f319, %f322;
	add.f32 	%f333, %f321, %f324;
	add.f32 	%f334, %f323, %f326;
	add.f32 	%f335, %f327, %f328;
	add.f32 	%f336, %f329, %f330;
	add.f32 	%f337, %f331, %f332;
	add.f32 	%f338, %f333, %f334;
	add.f32 	%f339, %f335, %f336;
	add.f32 	%f340, %f337, %f338;
	add.f32 	%f341, %f339, %f340;
	add.f32 	%f516, %f341, %f325;
	sub.s32 	%r258, %r67, %r387;
	setp.lt.s32 	%p59, %r258, 8192;
	@%p59 bra 	$L__BB50_34;
	add.s32 	%r387, %r387, 8192;
	setp.le.s32 	%p60, %r387, %r14;
	@%p60 bra 	$L__BB50_24;
$L__BB50_26:
	setp.le.s32 	%p61, %r67, %r387;
	@%p61 bra 	$L__BB50_34;
	sub.s32 	%r18, %r67, %r387;
	setp.ge.s32 	%p62, %r13, %r18;
	@%p62 bra 	$L__BB50_34;
	not.b32 	%r259, %r13;
	add.s32 	%r260, %r67, %r259;
	sub.s32 	%r19, %r260, %r387;
	and.b32  	%r261, %r19, 1536;
	setp.eq.s32 	%p63, %r261, 1536;
	mov.u32 	%r391, %r13;
	@%p63 bra 	$L__BB50_31;
	add.s32 	%r389, %r13, %r387;
	shr.u32 	%r262, %r19, 9;
	add.s32 	%r263, %r262, 1;
	and.b32  	%r264, %r263, 3;
	neg.s32 	%r388, %r264;
	mov.u32 	%r391, %r13;
$L__BB50_30:
	.pragma "nounroll";
	mul.wide.u32 	%rd109, %r389, 4;
	add.s64 	%rd108, %rd16, %rd109;
	// begin inline asm
	ld.global.nc.u32 %r265, [%rd108];
	// end inline asm
	mov.b32 	%f343, %r265;
	add.f32 	%f516, %f516, %f343;
	add.s32 	%r391, %r391, 512;
	add.s32 	%r389, %r389, 512;
	add.s32 	%r388, %r388, 1;
	setp.ne.s32 	%p64, %r388, 0;
	@%p64 bra 	$L__BB50_30;
$L__BB50_31:
	setp.lt.u32 	%p65, %r19, 1536;
	@%p65 bra 	$L__BB50_34;
	cvt.u64.u32 	%rd110, %r391;
	cvt.u64.u32 	%rd111, %r387;
	add.s64 	%rd112, %rd110, %rd111;
	shl.b64 	%rd113, %rd112, 2;
	add.s64 	%rd114, %rd113, %rd16;
	add.s64 	%rd130, %rd114, 4096;
	add.s32 	%r392, %r391, %r387;
$L__BB50_33:
	mul.wide.u32 	%rd119, %r392, 4;
	add.s64 	%rd115, %rd16, %rd119;
	// begin inline asm
	ld.global.nc.u32 %r266, [%rd115];
	// end inline asm
	mov.b32 	%f344, %r266;
	add.f32 	%f345, %f516, %f344;
	add.s64 	%rd116, %rd130, -2048;
	// begin inline asm
	ld.global.nc.u32 %r267, [%rd116];
	// end inline asm
	mov.b32 	%f346, %r267;
	add.f32 	%f347, %f345, %f346;
	// begin inline asm
	ld.global.nc.u32 %r268, [%rd130];
	// end inline asm
	mov.b32 	%f348, %r268;
	add.f32 	%f349, %f347, %f348;
	add.s64 	%rd118, %rd130, 2048;
	// begin inline asm
	ld.global.nc.u32 %r269, [%rd118];
	// end inline asm
	mov.b32 	%f350, %r269;
	add.f32 	%f516, %f349, %f350;
	add.s32 	%r391, %r391, 2048;
	add.s64 	%rd130, %rd130, 8192;
	add.s32 	%r392, %r392, 2048;
	setp.lt.s32 	%p66, %r391, %r18;
	@%p66 bra 	$L__BB50_33;
$L__BB50_34:
	// begin inline asm
	mov.u32 %r270, %laneid;
	// end inline asm
	mov.b32 	%r272, %f516;
	mov.b32 	%r273, 1;
	mov.b32 	%r294, 31;
	mov.b32 	%r295, -1;
	// begin inline asm
	shfl.sync.down.b32 %r271, %r272, %r273, %r294, %r295;
	// end inline asm
	setp.gt.s32 	%p67, %r270, 30;
	mov.b32 	%f351, %r271;
	add.f32 	%f352, %f516, %f351;
	selp.f32 	%f353, %f516, %f352, %p67;
	mov.b32 	%r277, %f353;
	mov.b32 	%r278, 2;
	// begin inline asm
	shfl.sync.down.b32 %r276, %r277, %r278, %r294, %r295;
	// end inline asm
	setp.gt.s32 	%p68, %r270, 29;
	mov.b32 	%f354, %r276;
	add.f32 	%f355, %f353, %f354;
	selp.f32 	%f356, %f353, %f355, %p68;
	mov.b32 	%r282, %f356;
	mov.b32 	%r283, 4;
	// begin inline asm
	shfl.sync.down.b32 %r281, %r282, %r283, %r294, %r295;
	// end inline asm
	setp.gt.s32 	%p69, %r270, 27;
	mov.b32 	%f357, %r281;
	add.f32 	%f358, %f356, %f357;
	selp.f32 	%f359, %f356, %f358, %p69;
	mov.b32 	%r287, %f359;
	mov.b32 	%r288, 8;
	// begin inline asm
	shfl.sync.down.b32 %r286, %r287, %r288, %r294, %r295;
	// end inline asm
	setp.gt.s32 	%p70, %r270, 23;
	mov.b32 	%f360, %r286;
	add.f32 	%f361, %f359, %f360;
	selp.f32 	%f362, %f359, %f361, %p70;
	mov.b32 	%r292, %f362;
	mov.b32 	%r293, 16;
	// begin inline asm
	shfl.sync.down.b32 %r291, %r292, %r293, %r294, %r295;
	// end inline asm
	setp.gt.s32 	%p71, %r270, 15;
	mov.b32 	%f363, %r291;
	add.f32 	%f26, %f362, %f363;
	selp.f32 	%f530, %f362, %f26, %p71;
	setp.ne.s32 	%p72, %r270, 0;
	@%p72 bra 	$L__BB50_36;
	shr.u32 	%r296, %r13, 3;
	and.b32  	%r297, %r296, 124;
	mov.u32 	%r298, _ZZN3cub18CUB_300001_SM_10006detail6reduce28DeviceReduceSingleTileKernelINS2_10policy_hubIfjN4cuda3std3__44plusIfEEE10Policy1000EPfSC_iS9_ffNS7_10__identityEEEvT0_T1_T2_T3_T4_T6_E12temp_storage;
	add.s32 	%r299, %r298, %r297;
	st.shared.f32 	[%r299+16], %f26;
$L__BB50_36:
	bar.sync 	0;
	setp.ne.s32 	%p73, %r13, 0;
	@%p73 bra 	$L__BB50_72;
	ld.shared.f32 	%f364, [_ZZN3cub18CUB_300001_SM_10006detail6reduce28DeviceReduceSingleTileKernelINS2_10policy_hubIfjN4cuda3std3__44plusIfEEE10Policy1000EPfSC_iS9_ffNS7_10__identityEEEvT0_T1_T2_T3_T4_T6_E12temp_storage+20];
	add.f32 	%f365, %f530, %f364;
	ld.shared.f32 	%f366, [_ZZN3cub18CUB_300001_SM_10006detail6reduce28DeviceReduceSingleTileKernelINS2_10policy_hubIfjN4cuda3std3__44plusIfEEE10Policy1000EPfSC_iS9_ffNS7_10__identityEEEvT0_T1_T2_T3_T4_T6_E12temp_storage+24];
	add.f32 	%f367, %f365, %f366;
	ld.shared.f32 	%f368, [_ZZN3cub18CUB_300001_SM_10006detail6reduce28DeviceReduceSingleTileKernelINS2_10policy_hubIfjN4cuda3std3__44plusIfEEE10Policy1000EPfSC_iS9_ffNS7_10__identityEEEvT0_T1_T2_T3_T4_T6_E12temp_storage+28];
	add.f32 	%f369, %f367, %f368;
	ld.shared.f32 	%f370, [_ZZN3cub18CUB_300001_SM_10006detail6reduce28DeviceReduceSingleTileKernelINS2_10policy_hubIfjN4cuda3std3__44plusIfEEE10Policy1000EPfSC_iS9_ffNS7_10__identityEEEvT0_T1_T2_T3_T4_T6_E12temp_storage+32];
	add.f32 	%f371, %f369, %f370;
	ld.shared.f32 	%f372, [_ZZN3cub18CUB_300001_SM_10006detail6reduce28DeviceReduceSingleTileKernelINS2_10policy_hubIfjN4cuda3std3__44plusIfEEE10Policy1000EPfSC_iS9_ffNS7_10__identityEEEvT0_T1_T2_T3_T4_T6_E12temp_storage+36];
	add.f32 	%f373, %f371, %f372;
	ld.shared.f32 	%f374, [_ZZN3cub18CUB_300001_SM_10006detail6reduce28DeviceReduceSingleTileKernelINS2_10policy_hubIfjN4cuda3std3__44plusIfEEE10Policy1000EPfSC_iS9_ffNS7_10__identityEEEvT0_T1_T2_T3_T4_T6_E12temp_storage+40];
	add.f32 	%f375, %f373, %f374;
	ld.shared.f32 	%f376, [_ZZN3cub18CUB_300001_SM_10006detail6reduce28DeviceReduceSingleTileKernelINS2_10policy_hubIfjN4cuda3std3__44plusIfEEE10Policy1000EPfSC_iS9_ffNS7_10__identityEEEvT0_T1_T2_T3_T4_T6_E12temp_storage+44];
	add.f32 	%f377, %f375, %f376;
	ld.shared.f32 	%f378, [_ZZN3cub18CUB_300001_SM_10006detail6reduce28DeviceReduceSingleTileKernelINS2_10policy_hubIfjN4cuda3std3__44plusIfEEE10Policy1000EPfSC_iS9_ffNS7_10__identityEEEvT0_T1_T2_T3_T4_T6_E12temp_storage+48];
	add.f32 	%f379, %f377, %f378;
	ld.shared.f32 	%f380, [_ZZN3cub18CUB_300001_SM_10006detail6reduce28DeviceReduceSingleTileKernelINS2_10policy_hubIfjN4cuda3std3__44plusIfEEE10Policy1000EPfSC_iS9_ffNS7_10__identityEEEvT0_T1_T2_T3_T4_T6_E12temp_storage+52];
	add.f32 	%f381, %f379, %f380;
	ld.shared.f32 	%f382, [_ZZN3cub18CUB_300001_SM_10006detail6reduce28DeviceReduceSingleTileKernelINS2_10policy_hubIfjN4cuda3std3__44plusIfEEE10Policy1000EPfSC_iS9_ffNS7_10__identityEEEvT0_T1_T2_T3_T4_T6_E12temp_storage+56];
	add.f32 	%f383, %f381, %f382;
	ld.shared.f32 	%f384, [_ZZN3cub18CUB_300001_SM_10006detail6reduce28DeviceReduceSingleTileKernelINS2_10policy_hubIfjN4cuda3std3__44plusIfEEE10Policy1000EPfSC_iS9_ffNS7_10__identityEEEvT0_T1_T2_T3_T4_T6_E12temp_storage+60];
	add.f32 	%f385, %f383, %f384;
	ld.shared.f32 	%f386, [_ZZN3cub18CUB_300001_SM_10006detail6reduce28DeviceReduceSingleTileKernelINS2_10policy_hubIfjN4cuda3std3__44plusIfEEE10Policy1000EPfSC_iS9_ffNS7_10__identityEEEvT0_T1_T2_T3_T4_T6_E12temp_storage+64];
	add.f32 	%f387, %f385, %f386;
	ld.shared.f32 	%f388, [_ZZN3cub18CUB_300001_SM_10006detail6reduce28DeviceReduceSingleTileKernelINS2_10policy_hubIfjN4cuda3std3__44plusIfEEE10Policy1000EPfSC_iS9_ffNS7_10__identityEEEvT0_T1_T2_T3_T4_T6_E12temp_storage+68];
	add.f32 	%f389, %f387, %f388;
	ld.shared.f32 	%f390, [_ZZN3cub18CUB_300001_SM_10006detail6reduce28DeviceReduceSingleTileKernelINS2_10policy_hubIfjN4cuda3std3__44plusIfEEE10Policy1000EPfSC_iS9_ffNS7_10__identityEEEvT0_T1_T2_T3_T4_T6_E12temp_storage+72];
	add.f32 	%f391, %f389, %f390;
	ld.shared.f32 	%f392, [_ZZN3cub18CUB_300001_SM_10006detail6reduce28DeviceReduceSingleTileKernelINS2_10policy_hubIfjN4cuda3std3__44plusIfEEE10Policy1000EPfSC_iS9_ffNS7_10__identityEEEvT0_T1_T2_T3_T4_T6_E12temp_storage+76];
	add.f32 	%f530, %f391, %f392;
	bra.uni 	$L__BB50_72;
$L__BB50_38:
	setp.gt.s32 	%p3, %r67, 8191;
	@%p3 bra 	$L__BB50_56;
	mov.u32 	%r34, %tid.x;
	setp.ge.s32 	%p20, %r34, %r67;
	mov.f32 	%f522, 0f00000000;
	mov.u32 	%r397, %r34;
	@%p20 bra 	$L__BB50_41;
	mul.wide.u32 	%rd66, %r34, 4;
	add.s64 	%rd65, %rd16, %rd66;
	// begin inline asm
	ld.global.nc.u32 %r144, [%rd65];
	// end inline asm
	mov.b32 	%f522, %r144;
	add.s32 	%r397, %r34, 512;
$L__BB50_41:
	setp.ge.s32 	%p21, %r397, %r67;
	@%p21 bra 	$L__BB50_47;
	not.b32 	%r145, %r397;
	add.s32 	%r37, %r67, %r145;
	and.b32  	%r146, %r37, 1536;
	setp.eq.s32 	%p22, %r146, 1536;
	@%p22 bra 	$L__BB50_45;
	mul.wide.u32 	%rd67, %r397, 4;
	add.s64 	%rd131, %rd16, %rd67;
	shr.u32 	%r147, %r37, 9;
	add.s32 	%r148, %r147, 1;
	and.b32  	%r149, %r148, 3;
	neg.s32 	%r395, %r149;
$L__BB50_44:
	.pragma "nounroll";
	// begin inline asm
	ld.global.nc.u32 %r150, [%rd131];
	// end inline asm
	mov.b32 	%f173, %r150;
	add.f32 	%f522, %f522, %f173;
	add.s32 	%r397, %r397, 512;
	add.s64 	%rd131, %rd131, 2048;
	add.s32 	%r395, %r395, 1;
	setp.ne.s32 	%p23, %r395, 0;
	@%p23 bra 	$L__BB50_44;
$L__BB50_45:
	setp.lt.u32 	%p24, %r37, 1536;
	@%p24 bra 	$L__BB50_47;
$L__BB50_46:
	mul.wide.s32 	%rd73, %r397, 4;
	add.s64 	%rd69, %rd16, %rd73;
	// begin inline asm
	ld.global.nc.u32 %r151, [%rd69];
	// end inline asm
	mov.b32 	%f174, %r151;
	add.f32 	%f175, %f522, %f174;
	add.s64 	%rd70, %rd69, 2048;
	// begin inline asm
	ld.global.nc.u32 %r152, [%rd70];
	// end inline asm
	mov.b32 	%f176, %r152;
	add.f32 	%f177, %f175, %f176;
	add.s64 	%rd71, %rd69, 4096;
	// begin inline asm
	ld.global.nc.u32 %r153, [%rd71];
	// end inline asm
	mov.b32 	%f178, %r153;
	add.f32 	%f179, %f177, %f178;
	add.s64 	%rd72, %rd69, 6144;
	// begin inline asm
	ld.global.nc.u32 %r154, [%rd72];
	// end inline asm
	mov.b32 	%f180, %r154;
	add.f32 	%f522, %f179, %f180;
	add.s32 	%r397, %r397, 2048;
	setp.lt.s32 	%p25, %r397, %r67;
	@%p25 bra 	$L__BB50_46;
$L__BB50_47:
	setp.lt.s32 	%p26, %r67, 512;
	@%p26 bra 	$L__BB50_52;
	// begin inline asm
	mov.u32 %r193, %laneid;
	// end inline asm
	mov.b32 	%r195, %f522;
	mov.b32 	%r196, 1;
	mov.b32 	%r217, 31;
	mov.b32 	%r218, -1;
	// begin inline asm
	shfl.sync.down.b32 %r194, %r195, %r196, %r217, %r218;
	// end inline asm
	setp.gt.s32 	%p50, %r193, 30;
	mov.b32 	%f239, %r194;
	add.f32 	%f240, %f522, %f239;
	selp.f32 	%f241, %f522, %f240, %p50;
	mov.b32 	%r200, %f241;
	mov.b32 	%r201, 2;
	// begin inline asm
	shfl.sync.down.b32 %r199, %r200, %r201, %r217, %r218;
	// end inline asm
	setp.gt.s32 	%p51, %r193, 29;
	mov.b32 	%f242, %r199;
	add.f32 	%f243, %f241, %f242;
	selp.f32 	%f244, %f241, %f243, %p51;
	mov.b32 	%r205, %f244;
	mov.b32 	%r206, 4;
	// begin inline asm
	shfl.sync.down.b32 %r204, %r205, %r206, %r217, %r218;
	// end inline asm
	setp.gt.s32 	%p52, %r193, 27;
	mov.b32 	%f245, %r204;
	add.f32 	%f246, %f244, %f245;
	selp.f32 	%f247, %f244, %f246, %p52;
	mov.b32 	%r210, %f247;
	mov.b32 	%r211, 8;
	// begin inline asm
	shfl.sync.down.b32 %r209, %r210, %r211, %r217, %r218;
	// end inline asm
	setp.gt.s32 	%p53, %r193, 23;
	mov.b32 	%f248, %r209;
	add.f32 	%f249, %f247, %f248;
	selp.f32 	%f250, %f247, %f249, %p53;
	mov.b32 	%r215, %f250;
	mov.b32 	%r216, 16;
	// begin inline asm
	shfl.sync.down.b32 %r214, %r215, %r216, %r217, %r218;
	// end inline asm
	setp.gt.s32 	%p54, %r193, 15;
	mov.b32 	%f251, %r214;
	add.f32 	%f38, %f250, %f251;
	selp.f32 	%f530, %f250, %f38, %p54;
	setp.ne.s32 	%p55, %r193, 0;
	@%p55 bra 	$L__BB50_50;
	shr.u32 	%r219, %r34, 3;
	and.b32  	%r220, %r219, 124;
	mov.u32 	%r221, _ZZN3cub18CUB_300001_SM_10006detail6reduce28DeviceReduceSingleTileKernelINS2_10policy_hubIfjN4cuda3std3__44plusIfEEE10Policy1000EPfSC_iS9_ffNS7_10__identityEEEvT0_T1_T2_T3_T4_T6_E12temp_storage;
	add.s32 	%r222, %r221, %r220;
	st.shared.f32 	[%r222+16], %f38;
$L__BB50_50:
	bar.sync 	0;
	setp.ne.s32 	%p56, %r34, 0;
	@%p56 bra 	$L__BB50_72;
	ld.shared.f32 	%f252, [_ZZN3cub18CUB_300001_SM_10006detail6reduce28DeviceReduceSingleTileKernelINS2_10policy_hubIfjN4cuda3std3__44plusIfEEE10Policy1000EPfSC_iS9_ffNS7_10__identityEEEvT0_T1_T2_T3_T4_T6_E12temp_storage+20];
	add.f32 	%f253, %f530, %f252;
	ld.shared.f32 	%f254, [_ZZN3cub18CUB_300001_SM_10006detail6reduce28DeviceReduceSingleTileKernelINS2_10policy_hubIfjN4cuda3std3__44plusIfEEE10Policy1000EPfSC_iS9_ffNS7_10__identityEEEvT0_T1_T2_T3_T4_T6_E12temp_storage+24];
	add.f32 	%f255, %f253, %f254;
	ld.shared.f32 	%f256, [_ZZN3cub18CUB_300001_SM_10006detail6reduce28DeviceReduceSingleTileKernelINS2_10policy_hubIfjN4cuda3std3__44plusIfEEE10Policy1000EPfSC_iS9_ffNS7_10__identityEEEvT0_T1_T2_T3_T4_T6_E12temp_storage+28];
	add.f32 	%f257, %f255, %f256;
	ld.shared.f32 	%f258, [_ZZN3cub18CUB_300001_SM_10006detail6reduce28DeviceReduceSingleTileKernelINS2_10policy_hubIfjN4cuda3std3__44plusIfEEE10Policy1000EPfSC_iS9_ffNS7_10__identityEEEvT0_T1_T2_T3_T4_T6_E12temp_storage+32];
	add.f32 	%f259, %f257, %f258;
	ld.shared.f32 	%f260, [_ZZN3cub18CUB_300001_SM_10006detail6reduce28DeviceReduceSingleTileKernelINS2_10policy_hubIfjN4cuda3std3__44plusIfEEE10Policy1000EPfSC_iS9_ffNS7_10__identityEEEvT0_T1_T2_T3_T4_T6_E12temp_storage+36];
	add.f32 	%f261, %f259, %f260;
	ld.shared.f32 	%f262, [_ZZN3cub18CUB_300001_SM_10006detail6reduce28DeviceReduceSingleTileKernelINS2_10policy_hubIfjN4cuda3std3__44plusIfEEE10Policy1000EPfSC_iS9_ffNS7_10__identityEEEvT0_T1_T2_T3_T4_T6_E12temp_storage+40];
	add.f32 	%f263, %f261, %f262;
	ld.shared.f32 	%f264, [_ZZN3cub18CUB_300001_SM_10006detail6reduce28DeviceReduceSingleTileKernelINS2_10policy_hubIfjN4cuda3std3__44plusIfEEE10Policy1000EPfSC_iS9_ffNS7_10__identityEEEvT0_T1_T2_T3_T4_T6_E12temp_storage+44];
	add.f32 	%f265, %f263, %f264;
	ld.shared.f32 	%f266, [_ZZN3cub18CUB_300001_SM_10006detail6reduce28DeviceReduceSingleTileKernelINS2_10policy_hubIfjN4cuda3std3__44plusIfEEE10Policy1000EPfSC_iS9_ffNS7_10__identityEEEvT0_T1_T2_T3_T4_T6_E12temp_storage+48];
	add.f32 	%f267, %f265, %f266;
	ld.shared.f32 	%f268, [_ZZN3cub18CUB_300001_SM_10006detail6reduce28DeviceReduceSingleTileKernelINS2_10policy_hubIfjN4cuda3std3__44plusIfEEE10Policy1000EPfSC_iS9_ffNS7_10__identityEEEvT0_T1_T2_T3_T4_T6_E12temp_storage+52];
	add.f32 	%f269, %f267, %f268;
	ld.shared.f32 	%f270, [_ZZN3cub18CUB_300001_SM_10006detail6reduce28DeviceReduceSingleTileKernelINS2_10policy_hubIfjN4cuda3std3__44plusIfEEE10Policy1000EPfSC_iS9_ffNS7_10__identityEEEvT0_T1_T2_T3_T4_T6_E12temp_storage+56];
	add.f32 	%f271, %f269, %f270;
	ld.shared.f32 	%f272, [_ZZN3cub18CUB_300001_SM_10006detail6reduce28DeviceReduceSingleTileKernelINS2_10policy_hubIfjN4cuda3std3__44plusIfEEE10Policy1000EPfSC_iS9_ffNS7_10__identityEEEvT0_T1_T2_T3_T4_T6_E12temp_storage+60];
	add.f32 	%f273, %f271, %f272;
	ld.shared.f32 	%f274, [_ZZN3cub18CUB_300001_SM_10006detail6reduce28DeviceReduceSingleTileKernelINS2_10policy_hubIfjN4cuda3std3__44plusIfEEE10Policy1000EPfSC_iS9_ffNS7_10__identityEEEvT0_T1_T2_T3_T4_T6_E12temp_storage+64];
	add.f32 	%f275, %f273, %f274;
	ld.shared.f32 	%f276, [_ZZN3cub18CUB_300001_SM_10006detail6reduce28DeviceReduceSingleTileKernelINS2_10policy_hubIfjN4cuda3std3__44plusIfEEE10Policy1000EPfSC_iS9_ffNS7_10__identityEEEvT0_T1_T2_T3_T4_T6_E12temp_storage+68];
	add.f32 	%f277, %f275, %f276;
	ld.shared.f32 	%f278, [_ZZN3cub18CUB_300001_SM_10006detail6reduce28DeviceReduceSingleTileKernelINS2_10policy_hubIfjN4cuda3std3__44plusIfEEE10Policy1000EPfSC_iS9_ffNS7_10__identityEEEvT0_T1_T2_T3_T4_T6_E12temp_storage+72];
	add.f32 	%f279, %f277, %f278;
	ld.shared.f32 	%f280, [_ZZN3cub18CUB_300001_SM_10006detail6reduce28DeviceReduceSingleTileKernelINS2_10policy_hubIfjN4cuda3std3__44plusIfEEE10Policy1000EPfSC_iS9_ffNS7_10__identityEEEvT0_T1_T2_T3_T4_T6_E12temp_storage+76];
	add.f32 	%f530, %f279, %f280;
	bra.uni 	$L__BB50_72;
$L__BB50_52:
	// begin inline asm
	mov.u32 %r155, %laneid;
	// end inline asm
	and.b32  	%r181, %r34, 992;
	add.s32 	%r182, %r181, 32;
	setp.gt.s32 	%p27, %r182, %r67;
	not.b32 	%r183, %r181;
	add.s32 	%r184, %r67, %r183;
	selp.b32 	%r179, %r184, 31, %p27;
	mov.b32 	%r157, %f522;
	mov.b32 	%r158, 1;
	mov.b32 	%r180, -1;
	// begin inline asm
	shfl.sync.down.b32 %r156, %r157, %r158, %r179, %r180;
	// end inline asm
	setp.lt.s32 	%p28, %r155, %r179;
	mov.b32 	%f181, %r156;
	add.f32 	%f182, %f522, %f181;
	selp.f32 	%f183, %f182, %f522, %p28;
	mov.b32 	%r162, %f183;
	mov.b32 	%r163, 2;
	// begin inline asm
	shfl.sync.down.b32 %r161, %r162, %r163, %r179, %r180;
	// end inline asm
	add.s32 	%r185, %r155, 2;
	setp.gt.s32 	%p29, %r185, %r179;
	mov.b32 	%f184, %r161;
	add.f32 	%f185, %f183, %f184;
	selp.f32 	%f186, %f183, %f185, %p29;
	mov.b32 	%r167, %f186;
	mov.b32 	%r168, 4;
	// begin inline asm
	shfl.sync.down.b32 %r166, %r167, %r168, %r179, %r180;
	// end inline asm
	add.s32 	%r186, %r155, 4;
	setp.gt.s32 	%p30, %r186, %r179;
	mov.b32 	%f187, %r166;
	add.f32 	%f188, %f186, %f187;
	selp.f32 	%f189, %f186, %f188, %p30;
	mov.b32 	%r172, %f189;
	mov.b32 	%r173, 8;
	// begin inline asm
	shfl.sync.down.b32 %r171, %r172, %r173, %r179, %r180;
	// end inline asm
	add.s32 	%r187, %r155, 8;
	setp.gt.s32 	%p31, %r187, %r179;
	mov.b32 	%f190, %r171;
	add.f32 	%f191, %f189, %f190;
	selp.f32 	%f192, %f189, %f191, %p31;
	mov.b32 	%r177, %f192;
	mov.b32 	%r178, 16;
	// begin inline asm
	shfl.sync.down.b32 %r176, %r177, %r178, %r179, %r180;
	// end inline asm
	add.s32 	%r188, %r155, 16;
	setp.gt.s32 	%p32, %r188, %r179;
	mov.b32 	%f193, %r176;
	add.f32 	%f194, %f192, %f193;
	selp.f32 	%f530, %f192, %f194, %p32;
	setp.ne.s32 	%p33, %r155, 0;
	@%p33 bra 	$L__BB50_54;
	shr.u32 	%r189, %r34, 3;
	and.b32  	%r190, %r189, 124;
	mov.u32 	%r191, _ZZN3cub18CUB_300001_SM_10006detail6reduce28DeviceReduceSingleTileKernelINS2_10policy_hubIfjN4cuda3std3__44plusIfEEE10Policy1000EPfSC_iS9_ffNS7_10__identityEEEvT0_T1_T2_T3_T4_T6_E12temp_storage;
	add.s32 	%r192, %r191, %r190;
	st.shared.f32 	[%r192+16], %f530;
$L__BB50_54:
	bar.sync 	0;
	setp.ne.s32 	%p34, %r34, 0;
	@%p34 bra 	$L__BB50_72;
	setp.gt.s32 	%p35, %r67, 32;
	ld.shared.f32 	%f195, [_ZZN3cub18CUB_300001_SM_10006detail6reduce28DeviceReduceSingleTileKernelINS2_10policy_hubIfjN4cuda3std3__44plusIfEEE10Policy1000EPfSC_iS9_ffNS7_10__identityEEEvT0_T1_T2_T3_T4_T6_E12temp_storage+20];
	add.f32 	%f196, %f530, %f195;
	selp.f32 	%f197, %f196, %f530, %p35;
	setp.gt.s32 	%p36, %r67, 64;
	ld.shared.f32 	%f198, [_ZZN3cub18CUB_300001_SM_10006detail6reduce28DeviceReduceSingleTileKernelINS2_10policy_hubIfjN4cuda3std3__44plusIfEEE10Policy1000EPfSC_iS9_ffNS7_10__identityEEEvT0_T1_T2_T3_T4_T6_E12temp_storage+24];
	add.f32 	%f199, %f198, %f197;
	selp.f32 	%f200, %f199, %f197, %p36;
	setp.gt.s32 	%p37, %r67, 96;
	ld.shared.f32 	%f201, [_ZZN3cub18CUB_300001_SM_10006detail6reduce28DeviceReduceSingleTileKernelINS2_10policy_hubIfjN4cuda3std3__44plusIfEEE10Policy1000EPfSC_iS9_ffNS7_10__identityEEEvT0_T1_T2_T3_T4_T6_E12temp_storage+28];
	add.f32 	%f202, %f201, %f200;
	selp.f32 	%f203, %f202, %f200, %p37;
	setp.gt.s32 	%p38, %r67, 128;
	ld.shared.f32 	%f204, [_ZZN3cub18CUB_300001_SM_10006detail6reduce28DeviceReduceSingleTileKernelINS2_10policy_hubIfjN4cuda3std3__44plusIfEEE10Policy1000EPfSC_iS9_ffNS7_10__identityEEEvT0_T1_T2_T3_T4_T6_E12temp_storage+32];
	add.f32 	%f205, %f204, %f203;
	selp.f32 	%f206, %f205, %f203, %p38;
	setp.gt.s32 	%p39, %r67, 160;
	ld.shared.f32 	%f207, [_ZZN3cub18CUB_300001_SM_10006detail6reduce28DeviceReduceSingleTileKernelINS2_10policy_hubIfjN4cuda3std3__44plusIfEEE10Policy1000EPfSC_iS9_ffNS7_10__identityEEEvT0_T1_T2_T3_T4_T6_E12temp_storage+36];
	add.f32 	%f208, %f207, %f206;
	selp.f32 	%f209, %f208, %f206, %p39;
	setp.gt.s32 	%p40, %r67, 192;
	ld.shared.f32 	%f210, [_ZZN3cub18CUB_300001_SM_10006detail6reduce28DeviceReduceSingleTileKernelINS2_10policy_hubIfjN4cuda3std3__44plusIfEEE10Policy1000EPfSC_iS9_ffNS7_10__identityEEEvT0_T1_T2_T3_T4_T6_E12temp_storage+40];
	add.f32 	%f211, %f210, %f209;
	selp.f32 	%f212, %f211, %f209, %p40;
	setp.gt.s32 	%p41, %r67, 224;
	ld.shared.f32 	%f213, [_ZZN3cub18CUB_300001_SM_10006detail6reduce28DeviceReduceSingleTileKernelINS2_10policy_hubIfjN4cuda3std3__44plusIfEEE10Policy1000EPfSC_iS9_ffNS7_10__identityEEEvT0_T1_T2_T3_T4_T6_E12temp_storage+44];
	add.f32 	%f214, %f213, %f212;
	selp.f32 	%f215, %f214, %f212, %p41;
	setp.gt.s32 	%p42, %r67, 256;
	ld.shared.f32 	%f216, [_ZZN3cub18CUB_300001_SM_10006detail6reduce28DeviceReduceSingleTileKernelINS2_10policy_hubIfjN4cuda3std3__44plusIfEEE10Policy1000EPfSC_iS9_ffNS7_10__identityEEEvT0_T1_T2_T3_T4_T6_E12temp_storage+48];
	add.f32 	%f217, %f216, %f215;
	selp.f32 	%f218, %f217, %f215, %p42;
	setp.gt.s32 	%p43, %r67, 288;
	ld.shared.f32 	%f219, [_ZZN3cub18CUB_300001_SM_10006detail6reduce28DeviceReduceSingleTileKernelINS2_10policy_hubIfjN4cuda3std3__44plusIfEEE10Policy1000EPfSC_iS9_ffNS7_10__identityEEEvT0_T1_T2_T3_T4_T6_E12temp_storage+52];
	add.f32 	%f220, %f219, %f218;
	selp.f32 	%f221, %f220, %f218, %p43;
	setp.gt.s32 	%p44, %r67, 320;
	ld.shared.f32 	%f222, [_ZZN3cub18CUB_300001_SM_10006detail6reduce28DeviceReduceSingleTileKernelINS2_10policy_hubIfjN4cuda3std3__44plusIfEEE10Policy1000EPfSC_iS9_ffNS7_10__identityEEEvT0_T1_T2_T3_T4_T6_E12temp_storage+56];
	add.f32 	%f223, %f222, %f221;
	selp.f32 	%f224, %f223, %f221, %p44;
	setp.gt.s32 	%p45, %r67, 352;
	ld.shared.f32 	%f225, [_ZZN3cub18CUB_300001_SM_10006detail6reduce28DeviceReduceSingleTileKernelINS2_10policy_hubIfjN4cuda3std3__44plusIfEEE10Policy1000EPfSC_iS9_ffNS7_10__identityEEEvT0_T1_T2_T3_T4_T6_E12temp_storage+60];
	add.f32 	%f226, %f225, %f224;
	selp.f32 	%f227, %f226, %f224, %p45;
	setp.gt.s32 	%p46, %r67, 384;
	ld.shared.f32 	%f228, [_ZZN3cub18CUB_300001_SM_10006detail6reduce28DeviceReduceSingleTileKernelINS2_10policy_hubIfjN4cuda3std3__44plusIfEEE10Policy1000EPfSC_iS9_ffNS7_10__identityEEEvT0_T1_T2_T3_T4_T6_E12temp_storage+64];
	add.f32 	%f229, %f228, %f227;
	selp.f32 	%f230, %f229, %f227, %p46;
	setp.gt.s32 	%p47, %r67, 416;
	ld.shared.f32 	%f231, [_ZZN3cub18CUB_300001_SM_10006detail6reduce28DeviceReduceSingleTileKernelINS2_10policy_hubIfjN4cuda3std3__44plusIfEEE10Policy1000EPfSC_iS9_ffNS7_10__identityEEEvT0_T1_T2_T3_T4_T6_E12temp_storage+68];
	add.f32 	%f232, %f231, %f230;
	selp.f32 	%f233, %f232, %f230, %p47;
	setp.gt.s32 	%p48, %r67, 448;
	ld.shared.f32 	%f234, [_ZZN3cub18CUB_300001_SM_10006detail6reduce28DeviceReduceSingleTileKernelINS2_10policy_hubIfjN4cuda3std3__44plusIfEEE10Policy1000EPfSC_iS9_ffNS7_10__identityEEEvT0_T1_T2_T3_T4_T6_E12temp_storage+72];
	add.f32 	%f235, %f234, %f233;
	selp.f32 	%f236, %f235, %f233, %p48;
	setp.gt.s32 	%p49, %r67, 480;
	ld.shared.f32 	%f237, [_ZZN3cub18CUB_300001_SM_10006detail6reduce28DeviceReduceSingleTileKernelINS2_10policy_hubIfjN4cuda3std3__44plusIfEEE10Policy1000EPfSC_iS9_ffNS7_10__identityEEEvT0_T1_T2_T3_T4_T6_E12temp_storage+76];
	add.f32 	%f238, %f237, %f236;
	selp.f32 	%f530, %f238, %f236, %p49;
	bra.uni 	$L__BB50_72;
$L__BB50_56:
	mov.u32 	%r46, %tid.x;
	mul.wide.u32 	%rd35, %r46, 4;
	add.s64 	%rd19, %rd16, %rd35;
	// begin inline asm
	ld.global.nc.u32 %r68, [%rd19];
	// end inline asm
	mov.b32 	%f59, %r68;
	add.s64 	%rd20, %rd19, 2048;
	// begin inline asm
	ld.global.nc.u32 %r69, [%rd20];
	// end inline asm
	mov.b32 	%f60, %r69;
	add.s64 	%rd21, %rd19, 4096;
	// begin inline asm
	ld.global.nc.u32 %r70, [%rd21];
	// end inline asm
	mov.b32 	%f61, %r70;
	add.s64 	%rd22, %rd19, 6144;
	// begin inline asm
	ld.global.nc.u32 %r71, [%rd22];
	// end inline asm
	mov.b32 	%f62, %r71;
	add.s64 	%rd23, %rd19, 8192;
	// begin inline asm
	ld.global.nc.u32 %r72, [%rd23];
	// end inline asm
	mov.b32 	%f63, %r72;
	add.s64 	%rd24, %rd19, 10240;
	// begin inline asm
	ld.global.nc.u32 %r73, [%rd24];
	// end inline asm
	mov.b32 	%f64, %r73;
	add.s64 	%rd25, %rd19, 12288;
	// begin inline asm
	ld.global.nc.u32 %r74, [%rd25];
	// end inline asm
	mov.b32 	%f65, %r74;
	add.s64 	%rd26, %rd19, 14336;
	// begin inline asm
	ld.global.nc.u32 %r75, [%rd26];
	// end inline asm
	mov.b32 	%f66, %r75;
	add.s64 	%rd27, %rd19, 16384;
	// begin inline asm
	ld.global.nc.u32 %r76, [%rd27];
	// end inline asm
	mov.b32 	%f67, %r76;
	add.s64 	%rd28, %rd19, 18432;
	// begin inline asm
	ld.global.nc.u32 %r77, [%rd28];
	// end inline asm
	mov.b32 	%f68, %r77;
	add.s64 	%rd29, %rd19, 20480;
	// begin inline asm
	ld.global.nc.u32 %r78, [%rd29];
	// end inline asm
	mov.b32 	%f69, %r78;
	add.s64 	%rd30, %rd19, 22528;
	// begin inline asm
	ld.global.nc.u32 %r79, [%rd30];
	// end inline asm
	mov.b32 	%f70, %r79;
	add.s64 	%rd31, %rd19, 24576;
	// begin inline asm
	ld.global.nc.u32 %r80, [%rd31];
	// end inline asm
	mov.b32 	%f71, %r80;
	add.s64 	%rd32, %rd19, 26624;
	// begin inline asm
	ld.global.nc.u32 %r81, [%rd32];
	// end inline asm
	mov.b32 	%f72, %r81;
	add.s64 	%rd33, %rd19, 28672;
	// begin inline asm
	ld.global.nc.u32 %r82, [%rd33];
	// end inline asm
	mov.b32 	%f73, %r82;
	add.s64 	%rd34, %rd19, 30720;
	// begin inline asm
	ld.global.nc.u32 %r83, [%rd34];
	// end inline asm
	mov.b32 	%f74, %r83;
	add.f32 	%f75, %f59, %f60;
	add.f32 	%f76, %f61, %f62;
	add.f32 	%f77, %f63, %f64;
	add.f32 	%f78, %f65, %f66;
	add.f32 	%f79, %f67, %f68;
	add.f32 	%f80, %f69, %f70;
	add.f32 	%f81, %f71, %f72;
	add.f32 	%f82, %f73, %f74;
	add.f32 	%f83, %f75, %f76;
	add.f32 	%f84, %f77, %f78;
	add.f32 	%f85, %f79, %f80;
	add.f32 	%f86, %f81, %f82;
	add.f32 	%f87, %f83, %f84;
	add.f32 	%f88, %f85, %f86;
	add.f32 	%f529, %f87, %f88;
	setp.lt.u32 	%p4, %r67, 16384;
	mov.b32 	%r400, 8192;
	@%p4 bra 	$L__BB50_60;
	add.s32 	%r47, %r67, -8192;
	mov.b32 	%r400, 8192;
$L__BB50_58:
	mul.wide.s32 	%rd52, %r400, 4;
	add.s64 	%rd36, %rd19, %rd52;
	// begin inline asm
	ld.global.nc.u32 %r86, [%rd36];
	// end inline asm
	mov.b32 	%f89, %r86;
	add.s64 	%rd37, %rd36, 2048;
	// begin inline asm
	ld.global.nc.u32 %r87, [%rd37];
	// end inline asm
	mov.b32 	%f90, %r87;
	add.s64 	%rd38, %rd36, 4096;
	// begin inline asm
	ld.global.nc.u32 %r88, [%rd38];
	// end inline asm
	mov.b32 	%f91, %r88;
	add.s64 	%rd39, %rd36, 6144;
	// begin inline asm
	ld.global.nc.u32 %r89, [%rd39];
	// end inline asm
	mov.b32 	%f92, %r89;
	add.s64 	%rd40, %rd36, 8192;
	// begin inline asm
	ld.global.nc.u32 %r90, [%rd40];
	// end inline asm
	mov.b32 	%f93, %r90;
	add.s64 	%rd41, %rd36, 10240;
	// begin inline asm
	ld.global.nc.u32 %r91, [%rd41];
	// end inline asm
	mov.b32 	%f94, %r91;
	add.s64 	%rd42, %rd36, 12288;
	// begin inline asm
	ld.global.nc.u32 %r92, [%rd42];
	// end inline asm
	mov.b32 	%f95, %r92;
	add.s64 	%rd43, %rd36, 14336;
	// begin inline asm
	ld.global.nc.u32 %r93, [%rd43];
	// end inline asm
	mov.b32 	%f96, %r93;
	add.s64 	%rd44, %rd36, 16384;
	// begin inline asm
	ld.global.nc.u32 %r94, [%rd44];
	// end inline asm
	mov.b32 	%f97, %r94;
	add.s64 	%rd45, %rd36, 18432;
	// begin inline asm
	ld.global.nc.u32 %r95, [%rd45];
	// end inline asm
	mov.b32 	%f98, %r95;
	add.s64 	%rd46, %rd36, 20480;
	// begin inline asm
	ld.global.nc.u32 %r96, [%rd46];
	// end inline asm
	mov.b32 	%f99, %r96;
	add.s64 	%rd47, %rd36, 22528;
	// begin inline asm
	ld.global.nc.u32 %r97, [%rd47];
	// end inline asm
	mov.b32 	%f100, %r97;
	add.s64 	%rd48, %rd36, 24576;
	// begin inline asm
	ld.global.nc.u32 %r98, [%rd48];
	// end inline asm
	mov.b32 	%f101, %r98;
	add.s64 	%rd49, %rd36, 26624;
	// begin inline asm
	ld.global.nc.u32 %r99, [%rd49];
	// end inline asm
	mov.b32 	%f102, %r99;
	add.s64 	%rd50, %rd36, 28672;
	// begin inline asm
	ld.global.nc.u32 %r100, [%rd50];
	// end inline asm
	mov.b32 	%f103, %r100;
	add.s64 	%rd51, %rd36, 30720;
	// begin inline asm
	ld.global.nc.u32 %r101, [%rd51];
	// end inline asm
	mov.b32 	%f104, %r101;
	add.f32 	%f105, %f529, %f89;
	add.f32 	%f106, %f90, %f91;
	add.f32 	%f107, %f92, %f93;
	add.f32 	%f108, %f94, %f95;
	add.f32 	%f109, %f96, %f97;
	add.f32 	%f110, %f98, %f99;
	add.f32 	%f111, %f100, %f101;
	add.f32 	%f112, %f102, %f103;
	add.f32 	%f113, %f105, %f106;
	add.f32 	%f114, %f107, %f108;
	add.f32 	%f115, %f109, %f110;
	add.f32 	%f116, %f111, %f112;
	add.f32 	%f117, %f113, %f114;
	add.f32 	%f118, %f115, %f116;
	add.f32 	%f119, %f117, %f118;
	add.f32 	%f529, %f119, %f104;
	sub.s32 	%r102, %r67, %r400;
	setp.lt.s32 	%p5, %r102, 8192;
	@%p5 bra 	$L__BB50_68;
	add.s32 	%r400, %r400, 8192;
	setp.le.s32 	%p6, %r400, %r47;
	@%p6 bra 	$L__BB50_58;
$L__BB50_60:
	setp.le.s32 	%p7, %r67, %r400;
	@%p7 bra 	$L__BB50_68;
	sub.s32 	%r51, %r67, %r400;
	setp.ge.s32 	%p8, %r46, %r51;
	@%p8 bra 	$L__BB50_68;
	not.b32 	%r103, %r46;
	add.s32 	%r104, %r67, %r103;
	sub.s32 	%r52, %r104, %r400;
	and.b32  	%r105, %r52, 1536;
	setp.eq.s32 	%p9, %r105, 1536;
	mov.u32 	%r404, %r46;
	@%p9 bra 	$L__BB50_65;
	add.s32 	%r402, %r46, %r400;
	shr.u32 	%r106, %r52, 9;
	add.s32 	%r107, %r106, 1;
	and.b32  	%r108, %r107, 3;
	neg.s32 	%r401, %r108;
	mov.u32 	%r404, %r46;
$L__BB50_64:
	.pragma "nounroll";
	mul.wide.u32 	%rd54, %r402, 4;
	add.s64 	%rd53, %rd16, %rd54;
	// begin inline asm
	ld.global.nc.u32 %r109, [%rd53];
	// end inline asm
	mov.b32 	%f121, %r109;
	add.f32 	%f529, %f529, %f121;
	add.s32 	%r404, %r404, 512;
	add.s32 	%r402, %r402, 512;
	add.s32 	%r401, %r401, 1;
	setp.ne.s32 	%p10, %r401, 0;
	@%p10 bra 	$L__BB50_64;
$L__BB50_65:
	setp.lt.u32 	%p11, %r52, 1536;
	@%p11 bra 	$L__BB50_68;
	cvt.u64.u32 	%rd55, %r404;
	cvt.u64.u32 	%rd56, %r400;
	add.s64 	%rd57, %rd55, %rd56;
	shl.b64 	%rd58, %rd57, 2;
	add.s64 	%rd59, %rd58, %rd16;
	add.s64 	%rd132, %rd59, 4096;
	add.s32 	%r405, %r404, %r400;
$L__BB50_67:
	mul.wide.u32 	%rd64, %r405, 4;
	add.s64 	%rd60, %rd16, %rd64;
	// begin inline asm
	ld.global.nc.u32 %r110, [%rd60];
	// end inline asm
	mov.b32 	%f122, %r110;
	add.f32 	%f123, %f529, %f122;
	add.s64 	%rd61, %rd132, -2048;
	// begin inline asm
	ld.global.nc.u32 %r111, [%rd61];
	// end inline asm
	mov.b32 	%f124, %r111;
	add.f32 	%f125, %f123, %f124;
	// begin inline asm
	ld.global.nc.u32 %r112, [%rd132];
	// end inline asm
	mov.b32 	%f126, %r112;
	add.f32 	%f127, %f125, %f126;
	add.s64 	%rd63, %rd132, 2048;
	// begin inline asm
	ld.global.nc.u32 %r113, [%rd63];
	// end inline asm
	mov.b32 	%f128, %r113;
	add.f32 	%f529, %f127, %f128;
	add.s32 	%r404, %r404, 2048;
	add.s64 	%rd132, %rd132, 8192;
	add.s32 	%r405, %r405, 2048;
	setp.lt.s32 	%p12, %r404, %r51;
	@%p12 bra 	$L__BB50_67;
$L__BB50_68:
	// begin inline asm
	mov.u32 %r114, %laneid;
	// end inline asm
	mov.b32 	%r116, %f529;
	mov.b32 	%r117, 1;
	mov.b32 	%r138, 31;
	mov.b32 	%r139, -1;
	// begin inline asm
	shfl.sync.down.b32 %r115, %r116, %r117, %r138, %r139;
	// end inline asm
	setp.gt.s32 	%p13, %r114, 30;
	mov.b32 	%f129, %r115;
	add.f32 	%f130, %f529, %f129;
	selp.f32 	%f131, %f529, %f130, %p13;
	mov.b32 	%r121, %f131;
	mov.b32 	%r122, 2;
	// begin inline asm
	shfl.sync.down.b32 %r120, %r121, %r122, %r138, %r139;
	// end inline asm
	setp.gt.s32 	%p14, %r114, 29;
	mov.b32 	%f132, %r120;
	add.f32 	%f133, %f131, %f132;
	selp.f32 	%f134, %f131, %f133, %p14;
	mov.b32 	%r126, %f134;
	mov.b32 	%r127, 4;
	// begin inline asm
	shfl.sync.down.b32 %r125, %r126, %r127, %r138, %r139;
	// end inline asm
	setp.gt.s32 	%p15, %r114, 27;
	mov.b32 	%f135, %r125;
	add.f32 	%f136, %f134, %f135;
	selp.f32 	%f137, %f134, %f136, %p15;
	mov.b32 	%r131, %f137;
	mov.b32 	%r132, 8;
	// begin inline asm
	shfl.sync.down.b32 %r130, %r131, %r132, %r138, %r139;
	// end inline asm
	setp.gt.s32 	%p16, %r114, 23;
	mov.b32 	%f138, %r130;
	add.f32 	%f139, %f137, %f138;
	selp.f32 	%f140, %f137, %f139, %p16;
	mov.b32 	%r136, %f140;
	mov.b32 	%r137, 16;
	// begin inline asm
	shfl.sync.down.b32 %r135, %r136, %r137, %r138, %r139;
	// end inline asm
	setp.gt.s32 	%p17, %r114, 15;
	mov.b32 	%f141, %r135;
	add.f32 	%f54, %f140, %f141;
	selp.f32 	%f530, %f140, %f54, %p17;
	setp.ne.s32 	%p18, %r114, 0;
	@%p18 bra 	$L__BB50_70;
	shr.u32 	%r140, %r46, 3;
	and.b32  	%r141, %r140, 124;
	mov.u32 	%r142, _ZZN3cub18CUB_300001_SM_10006detail6reduce28DeviceReduceSingleTileKernelINS2_10policy_hubIfjN4cuda3std3__44plusIfEEE10Policy1000EPfSC_iS9_ffNS7_10__identityEEEvT0_T1_T2_T3_T4_T6_E12temp_storage;
	add.s32 	%r143, %r142, %r141;
	st.shared.f32 	[%r143+16], %f54;
$L__BB50_70:
	bar.sync 	0;
	setp.ne.s32 	%p19, %r46, 0;
	@%p19 bra 	$L__BB50_72;
	ld.shared.f32 	%f142, [_ZZN3cub18CUB_300001_SM_10006detail6reduce28DeviceReduceSingleTileKernelINS2_10policy_hubIfjN4cuda3std3__44plusIfEEE10Policy1000EPfSC_iS9_ffNS7_10__identityEEEvT0_T1_T2_T3_T4_T6_E12temp_storage+20];
	add.f32 	%f143, %f530, %f142;
	ld.shared.f32 	%f144, [_ZZN3cub18CUB_300001_SM_10006detail6reduce28DeviceReduceSingleTileKernelINS2_10policy_hubIfjN4cuda3std3__44plusIfEEE10Policy1000EPfSC_iS9_ffNS7_10__identityEEEvT0_T1_T2_T3_T4_T6_E12temp_storage+24];
	add.f32 	%f145, %f143, %f144;
	ld.shared.f32 	%f146, [_ZZN3cub18CUB_300001_SM_10006detail6reduce28DeviceReduceSingleTileKernelINS2_10policy_hubIfjN4cuda3std3__44plusIfEEE10Policy1000EPfSC_iS9_ffNS7_10__identityEEEvT0_T1_T2_T3_T4_T6_E12temp_storage+28];
	add.f32 	%f147, %f145, %f146;
	ld.shared.f32 	%f148, [_ZZN3cub18CUB_300001_SM_10006detail6reduce28DeviceReduceSingleTileKernelINS2_10policy_hubIfjN4cuda3std3__44plusIfEEE10Policy1000EPfSC_iS9_ffNS7_10__identityEEEvT0_T1_T2_T3_T4_T6_E12temp_storage+32];
	add.f32 	%f149, %f147, %f148;
	ld.shared.f32 	%f150, [_ZZN3cub18CUB_300001_SM_10006detail6reduce28DeviceReduceSingleTileKernelINS2_10policy_hubIfjN4cuda3std3__44plusIfEEE10Policy1000EPfSC_iS9_ffNS7_10__identityEEEvT0_T1_T2_T3_T4_T6_E12temp_storage+36];
	add.f32 	%f151, %f149, %f150;
	ld.shared.f32 	%f152, [_ZZN3cub18CUB_300001_SM_10006detail6reduce28DeviceReduceSingleTileKernelINS2_10policy_hubIfjN4cuda3std3__44plusIfEEE10Policy1000EPfSC_iS9_ffNS7_10__identityEEEvT0_T1_T2_T3_T4_T6_E12temp_storage+40];
	add.f32 	%f153, %f151, %f152;
	ld.shared.f32 	%f154, [_ZZN3cub18CUB_300001_SM_10006detail6reduce28DeviceReduceSingleTileKernelINS2_10policy_hubIfjN4cuda3std3__44plusIfEEE10Policy1000EPfSC_iS9_ffNS7_10__identityEEEvT0_T1_T2_T3_T4_T6_E12temp_storage+44];
	add.f32 	%f155, %f153, %f154;
	ld.shared.f32 	%f156, [_ZZN3cub18CUB_300001_SM_10006detail6reduce28DeviceReduceSingleTileKernelINS2_10policy_hubIfjN4cuda3std3__44plusIfEEE10Policy1000EPfSC_iS9_ffNS7_10__identityEEEvT0_T1_T2_T3_T4_T6_E12temp_storage+48];
	add.f32 	%f157, %f155, %f156;
	ld.shared.f32 	%f158, [_ZZN3cub18CUB_300001_SM_10006detail6reduce28DeviceReduceSingleTileKernelINS2_10policy_hubIfjN4cuda3std3__44plusIfEEE10Policy1000EPfSC_iS9_ffNS7_10__identityEEEvT0_T1_T2_T3_T4_T6_E12temp_storage+52];
	add.f32 	%f159, %f157, %f158;
	ld.shared.f32 	%f160, [_ZZN3cub18CUB_300001_SM_10006detail6reduce28DeviceReduceSingleTileKernelINS2_10policy_hubIfjN4cuda3std3__44plusIfEEE10Policy1000EPfSC_iS9_ffNS7_10__identityEEEvT0_T1_T2_T3_T4_T6_E12temp_storage+56];
	add.f32 	%f161, %f159, %f160;
	ld.shared.f32 	%f162, [_ZZN3cub18CUB_300001_SM_10006detail6reduce28DeviceReduceSingleTileKernelINS2_10policy_hubIfjN4cuda3std3__44plusIfEEE10Policy1000EPfSC_iS9_ffNS7_10__identityEEEvT0_T1_T2_T3_T4_T6_E12temp_storage+60];
	add.f32 	%f163, %f161, %f162;
	ld.shared.f32 	%f164, [_ZZN3cub18CUB_300001_SM_10006detail6reduce28DeviceReduceSingleTileKernelINS2_10policy_hubIfjN4cuda3std3__44plusIfEEE10Policy1000EPfSC_iS9_ffNS7_10__identityEEEvT0_T1_T2_T3_T4_T6_E12temp_storage+64];
	add.f32 	%f165, %f163, %f164;
	ld.shared.f32 	%f166, [_ZZN3cub18CUB_300001_SM_10006detail6reduce28DeviceReduceSingleTileKernelINS2_10policy_hubIfjN4cuda3std3__44plusIfEEE10Policy1000EPfSC_iS9_ffNS7_10__identityEEEvT0_T1_T2_T3_T4_T6_E12temp_storage+68];
	add.f32 	%f167, %f165, %f166;
	ld.shared.f32 	%f168, [_ZZN3cub18CUB_300001_SM_10006detail6reduce28DeviceReduceSingleTileKernelINS2_10policy_hubIfjN4cuda3std3__44plusIfEEE10Policy1000EPfSC_iS9_ffNS7_10__identityEEEvT0_T1_T2_T3_T4_T6_E12temp_storage+72];
	add.f32 	%f169, %f167, %f168;
	ld.shared.f32 	%f170, [_ZZN3cub18CUB_300001_SM_10006detail6reduce28DeviceReduceSingleTileKernelINS2_10policy_hubIfjN4cuda3std3__44plusIfEEE10Policy1000EPfSC_iS9_ffNS7_10__identityEEEvT0_T1_T2_T3_T4_T6_E12temp_storage+76];
	add.f32 	%f530, %f169, %f170;
$L__BB50_72:
	mov.u32 	%r379, %tid.x;
	setp.ne.s32 	%p111, %r379, 0;
	@%p111 bra 	$L__BB50_74;
	add.f32 	%f503, %f58, %f530;
	st.global.f32 	[%rd1], %f503;
$L__BB50_74:
	ret;

}
	// .globl	_ZN3cub18CUB_300001_SM_10006detail6reduce28DeviceReduceSingleTileKernelINS2_10policy_hubIfyN4cuda3std3__44plusIfEEE10Policy1000EN6thrust24THRUST_300001_SM_1000_NS6detail15normal_iteratorINSD_10device_ptrIfEEEEPfyS9_ffZ14demoVectorNormvE9abs_valueEEvT0_T1_T2_T3_T4_T6_
.visible .entry _ZN3cub18CUB_300001_SM_10006detail6reduce28DeviceReduceSingleTileKernelINS2_10policy_hubIfyN4cuda3std3__44plusIfEEE10Policy1000EN6thrust24THRUST_300001_SM_1000_NS6detail15normal_iteratorINSD_10device_ptrIfEEEEPfyS9_ffZ14demoVectorNormvE9abs_valueEEvT0_T1_T2_T3_T4_T6_(
	.param .align 8 .b8 _ZN3cub18CUB_300001_SM_10006detail6reduce28DeviceReduceSingleTileKernelINS2_10policy_hubIfyN4cuda3std3__44plusIfEEE10Policy1000EN6thrust24THRUST_300001_SM_1000_NS6detail15normal_iteratorINSD_10device_ptrIfEEEEPfyS9_ffZ14demoVectorNormvE9abs_valueEEvT0_T1_T2_T3_T4_T6__param_0[8],
	.param .u64 .ptr .align 1 _ZN3cub18CUB_300001_SM_10006detail6reduce28DeviceReduceSingleTileKernelINS2_10policy_hubIfyN4cuda3std3__44plusIfEEE10Policy1000EN6thrust24THRUST_300001_SM_1000_NS6detail15normal_iteratorINSD_10device_ptrIfEEEEPfyS9_ffZ14demoVectorNormvE9abs_valueEEvT0_T1_T2_T3_T4_T6__param_1,
	.param .u64 _ZN3cub18CUB_300001_SM_10006detail6reduce28DeviceReduceSingleTileKernelINS2_10policy_hubIfyN4cuda3std3__44plusIfEEE10Policy1000EN6thrust24THRUST_300001_SM_1000_NS6detail15normal_iteratorINSD_10device_ptrIfEEEEPfyS9_ffZ14demoVectorNormvE9abs_valueEEvT0_T1_T2_T3_T4_T6__param_2,
	.param .align 1 .b8 _ZN3cub18CUB_300001_SM_10006detail6reduce28DeviceReduceSingleTileKernelINS2_10policy_hubIfyN4cuda3std3__44plusIfEEE10Policy1000EN6thrust24THRUST_300001_SM_1000_NS6detail15normal_iteratorINSD_10device_ptrIfEEEEPfyS9_ffZ14demoVectorNormvE9abs_valueEEvT0_T1_T2_T3_T4_T6__param_3[1],
	.param .f32 _ZN3cub18CUB_300001_SM_10006detail6reduce28DeviceReduceSingleTileKernelINS2_10policy_hubIfyN4cuda3std3__44plusIfEEE10Policy1000EN6thrust24THRUST_300001_SM_1000_NS6detail15normal_iteratorINSD_10device_ptrIfEEEEPfyS9_ffZ14demoVectorNormvE9abs_valueEEvT0_T1_T2_T3_T4_T6__param_4,
	.param .align 1 .b8 _ZN3cub18CUB_300001_SM_10006detail6reduce28DeviceReduceSingleTileKernelINS2_10policy_hubIfyN4cuda3std3__44plusIfEEE10Policy1000EN6thrust24THRUST_300001_SM_1000_NS6detail15normal_iteratorINSD_10device_ptrIfEEEEPfyS9_ffZ14demoVectorNormvE9abs_valueEEvT0_T1_T2_T3_T4_T6__param_5[1]
)
.maxntid 256
.minnctapersm 1
{
	.reg .pred 	%p<59>;
	.reg .b32 	%r<171>;
	.reg .b32 	%f<419>;
	.reg .b64 	%rd<56>;
	// demoted variable
	.shared .align 4 .b8 _ZZN3cub18CUB_300001_SM_10006detail6reduce28DeviceReduceSingleTileKernelINS2_10policy_hubIfyN4cuda3std3__44plusIfEEE10Policy1000EN6thrust24THRUST_300001_SM_1000_NS6detail15normal_iteratorINSD_10device_ptrIfEEEEPfyS9_ffZ14demoVectorNormvE9abs_valueEEvT0_T1_T2_T3_T4_T6_E12temp_storage[44];
	ld.param.u64 	%rd18, [_ZN3cub18CUB_300001_SM_10006detail6reduce28DeviceReduceSingleTileKernelINS2_10policy_hubIfyN4cuda3std3__44plusIfEEE10Policy1000EN6thrust24THRUST_300001_SM_1000_NS6detail15normal_iteratorINSD_10device_ptrIfEEEEPfyS9_ffZ14demoVectorNormvE9abs_valueEEvT0_T1_T2_T3_T4_T6__param_0];
	ld.param.u64 	%rd20, [_ZN3cub18CUB_300001_SM_10006detail6reduce28DeviceReduceSingleTileKernelINS2_10policy_hubIfyN4cuda3std3__44plusIfEEE10Policy1000EN6thrust24THRUST_300001_SM_1000_NS6detail15normal_iteratorINSD_10device_ptrIfEEEEPfyS9_ffZ14demoVectorNormvE9abs_valueEEvT0_T1_T2_T3_T4_T6__param_1];
	ld.param.u64 	%rd19, [_ZN3cub18CUB_300001_SM_10006detail6reduce28DeviceReduceSingleTileKernelINS2_10policy_hubIfyN4cuda3std3__44plusIfEEE10Policy1000EN6thrust24THRUST_300001_SM_1000_NS6detail15normal_iteratorINSD_10device_ptrIfEEEEPfyS9_ffZ14demoVectorNormvE9abs_valueEEvT0_T1_T2_T3_T4_T6__param_2];
	ld.param.f32 	%f42, [_ZN3cub18CUB_300001_SM_10006detail6reduce28DeviceReduceSingleTileKernelINS2_10policy_hubIfyN4cuda3std3__44plusIfEEE10Policy1000EN6thrust24THRUST_300001_SM_1000_NS6detail15normal_iteratorINSD_10device_ptrIfEEEEPfyS9_ffZ14demoVectorNormvE9abs_valueEEvT0_T1_T2_T3_T4_T6__param_4];
	cvta.to.global.u64 	%rd1, %rd20;
	setp.ne.s64 	%p1, %rd19, 0;
	@%p1 bra 	$L__BB51_3;
	mov.u32 	%r156, %tid.x;
	setp.ne.s32 	%p58, %r156, 0;
	@%p58 bra 	$L__BB51_51;
	st.global.f32 	[%rd1], %f42;
	bra.uni 	$L__BB51_51;
$L__BB51_3:
	cvta.to.global.u64 	%rd2, %rd18;
	setp.gt.u64 	%p2, %rd19, 4095;
	@%p2 bra 	$L__BB51_28;
	cvt.u32.u64 	%r1, %rd19;
	mov.u32 	%r2, %tid.x;
	setp.ge.u32 	%p24, %r2, %r1;
	mov.f32 	%f406, 0f00000000;
	mov.u32 	%r160, %r2;
	@%p24 bra 	$L__BB51_6;
	mul.wide.u32 	%rd41, %r2, 4;
	add.s64 	%rd42, %rd2, %rd41;
	ld.global.f32 	%f249, [%rd42];
	abs.f32 	%f406, %f249;
	add.s32 	%r160, %r2, 256;
$L__BB51_6:
	setp.ge.u32 	%p25, %r160, %r1;
	@%p25 bra 	$L__BB51_19;
	not.b32 	%r83, %r160;
	add.s32 	%r84, %r83, %r1;
	shr.u32 	%r85, %r84, 8;
	add.s32 	%r5, %r85, 1;
	and.b32  	%r6, %r5, 15;
	setp.lt.u32 	%p26, %r84, 3840;
	@%p26 bra 	$L__BB51_10;
	and.b32  	%r86, %r5, 33554416;
	neg.s32 	%r158, %r86;
	mul.wide.u32 	%rd43, %r160, 4;
	add.s64 	%rd44, %rd43, %rd2;
	add.s64 	%rd51, %rd44, 8192;
$L__BB51_9:
	.pragma "nounroll";
	ld.global.f32 	%f251, [%rd51+-8192];
	abs.f32 	%f252, %f251;
	add.f32 	%f253, %f406, %f252;
	ld.global.f32 	%f254, [%rd51+-7168];
	abs.f32 	%f255, %f254;
	add.f32 	%f256, %f253, %f255;
	ld.global.f32 	%f257, [%rd51+-6144];
	abs.f32 	%f258, %f257;
	add.f32 	%f259, %f256, %f258;
	ld.global.f32 	%f260, [%rd51+-5120];
	abs.f32 	%f261, %f260;
	add.f32 	%f262, %f259, %f261;
	ld.global.f32 	%f263, [%rd51+-4096];
	abs.f32 	%f264, %f263;
	add.f32 	%f265, %f262, %f264;
	ld.global.f32 	%f266, [%rd51+-3072];
	abs.f32 	%f267, %f266;
	add.f32 	%f268, %f265, %f267;
	ld.global.f32 	%f269, [%rd51+-2048];
	abs.f32 	%f270, %f269;
	add.f32 	%f271, %f268, %f270;
	ld.global.f32 	%f272, [%rd51+-1024];
	abs.f32 	%f273, %f272;
	add.f32 	%f274, %f271, %f273;
	ld.global.f32 	%f275, [%rd51];
	abs.f32 	%f276, %f275;
	add.f32 	%f277, %f274, %f276;
	ld.global.f32 	%f278, [%rd51+1024];
	abs.f32 	%f279, %f278;
	add.f32 	%f280, %f277, %f279;
	ld.global.f32 	%f281, [%rd51+2048];
	abs.f32 	%f282, %f281;
	add.f32 	%f283, %f280, %f282;
	ld.global.f32 	%f284, [%rd51+3072];
	abs.f32 	%f285, %f284;
	add.f32 	%f286, %f283, %f285;
	ld.global.f32 	%f287, [%rd51+4096];
	abs.f32 	%f288, %f287;
	add.f32 	%f289, %f286, %f288;
	ld.global.f32 	%f290, [%rd51+5120];
	abs.f32 	%f291, %f290;
	add.f32 	%f292, %f289, %f291;
	ld.global.f32 	%f293, [%rd51+6144];
	abs.f32 	%f294, %f293;
	add.f32 	%f295, %f292, %f294;
	ld.global.f32 	%f296, [%rd51+7168];
	abs.f32 	%f297, %f296;
	add.f32 	%f406, %f295, %f297;
	add.s32 	%r160, %r160, 4096;
	add.s32 	%r158, %r158, 16;
	add.s64 	%rd51, %rd51, 16384;
	setp.ne.s32 	%p27, %r158, 0;
	@%p27 bra 	$L__BB51_9;
$L__BB51_10:
	setp.eq.s32 	%p28, %r6, 0;
	@%p28 bra 	$L__BB51_19;
	and.b32  	%r13, %r5, 7;
	setp.lt.u32 	%p29, %r6, 8;
	@%p29 bra 	$L__BB51_13;
	mul.wide.s32 	%rd45, %r160, 4;
	add.s64 	%rd46, %rd2, %rd45;
	ld.global.f32 	%f299, [%rd46];
	abs.f32 	%f300, %f299;
	add.f32 	%f301, %f406, %f300;
	ld.global.f32 	%f302, [%rd46+1024];
	abs.f32 	%f303, %f302;
	add.f32 	%f304, %f301, %f303;
	ld.global.f32 	%f305, [%rd46+2048];
	abs.f32 	%f306, %f305;
	add.f32 	%f307, %f304, %f306;
	ld.global.f32 	%f308, [%rd46+3072];
	abs.f32 	%f309, %f308;
	add.f32 	%f310, %f307, %f309;
	ld.global.f32 	%f311, [%rd46+4096];
	abs.f32 	%f312, %f311;
	add.f32 	%f313, %f310, %f312;
	ld.global.f32 	%f314, [%rd46+5120];
	abs.f32 	%f315, %f314;
	add.f32 	%f316, %f313, %f315;
	ld.global.f32 	%f317, [%rd46+6144];
	abs.f32 	%f318, %f317;
	add.f32 	%f319, %f316, %f318;
	ld.global.f32 	%f320, [%rd46+7168];
	abs.f32 	%f321, %f320;
	add.f32 	%f406, %f319, %f321;
	add.s32 	%r160, %r160, 2048;
$L__BB51_13:
	setp.eq.s32 	%p30, %r13, 0;
	@%p30 bra 	$L__BB51_19;
	and.b32  	%r16, %r5, 3;
	setp.lt.u32 	%p31, %r13, 4;
	@%p31 bra 	$L__BB51_16;
	mul.wide.s32 	%rd47, %r160, 4;
	add.s64 	%rd48, %rd2, %rd47;
	ld.global.f32 	%f323, [%rd48];
	abs.f32 	%f324, %f323;
	add.f32 	%f325, %f406, %f324;
	ld.global.f32 	%f326, [%rd48+1024];
	abs.f32 	%f327, %f326;
	add.f32 	%f328, %f325, %f327;
	ld.global.f32 	%f329, [%rd48+2048];
	abs.f32 	%f330, %f329;
	add.f32 	%f331, %f328, %f330;
	ld.global.f32 	%f332, [%rd48+3072];
	abs.f32 	%f333, %f332;
	add.f32 	%f406, %f331, %f333;
	add.s32 	%r160, %r160, 1024;
$L__BB51_16:
	setp.eq.s32 	%p32, %r16, 0;
	@%p32 bra 	$L__BB51_19;
	neg.s32 	%r163, %r16;
$L__BB51_18:
	.pragma "nounroll";
	mul.wide.s32 	%rd49, %r160, 4;
	add.s64 	%rd50, %rd2, %rd49;
	ld.global.f32 	%f334, [%rd50];
	abs.f32 	%f335, %f334;
	add.f32 	%f406, %f406, %f335;
	add.s32 	%r160, %r160, 256;
	add.s32 	%r163, %r163, 1;
	setp.ne.s32 	%p33, %r163, 0;
	@%p33 bra 	$L__BB51_18;
$L__BB51_19:
	setp.lt.u64 	%p34, %rd19, 256;
	@%p34 bra 	$L__BB51_24;
	// begin inline asm
	mov.u32 %r125, %laneid;
	// end inline asm
	mov.b32 	%r127, %f406;
	mov.b32 	%r128, 1;
	mov.b32 	%r149, 31;
	mov.b32 	%r150, -1;
	// begin inline asm
	shfl.sync.down.b32 %r126, %r127, %r128, %r149, %r150;
	// end inline asm
	setp.gt.s32 	%p50, %r125, 30;
	mov.b32 	%f370, %r126;
	add.f32 	%f371, %f406, %f370;
	selp.f32 	%f372, %f406, %f371, %p50;
	mov.b32 	%r132, %f372;
	mov.b32 	%r133, 2;
	// begin inline asm
	shfl.sync.down.b32 %r131, %r132, %r133, %r149, %r150;
	// end inline asm
	setp.gt.s32 	%p51, %r125, 29;
	mov.b32 	%f373, %r131;
	add.f32 	%f374, %f372, %f373;
	selp.f32 	%f375, %f372, %f374, %p51;
	mov.b32 	%r137, %f375;
	mov.b32 	%r138, 4;
	// begin inline asm
	shfl.sync.down.b32 %r136, %r137, %r138, %r149, %r150;
	// end inline asm
	setp.gt.s32 	%p52, %r125, 27;
	mov.b32 	%f376, %r136;
	add.f32 	%f377, %f375, %f376;
	selp.f32 	%f378, %f375, %f377, %p52;
	mov.b32 	%r142, %f378;
	mov.b32 	%r143, 8;
	// begin inline asm
	shfl.sync.down.b32 %r141, %r142, %r143, %r149, %r150;
	// end inline asm
	setp.gt.s32 	%p53, %r125, 23;
	mov.b32 	%f379, %r141;
	add.f32 	%f380, %f378, %f379;
	selp.f32 	%f381, %f378, %f380, %p53;
	mov.b32 	%r147, %f381;
	mov.b32 	%r148, 16;
	// begin inline asm
	shfl.sync.down.b32 %r146, %r147, %r148, %r149, %r150;
	// end inline asm
	setp.gt.s32 	%p54, %r125, 15;
	mov.b32 	%f382, %r146;
	add.f32 	%f16, %f381, %f382;
	selp.f32 	%f418, %f381, %f16, %p54;
	setp.ne.s32 	%p55, %r125, 0;
	@%p55 bra 	$L__BB51_22;
	shr.u32 	%r151, %r2, 3;
	and.b32  	%r152, %r151, 124;
	mov.u32 	%r153, _ZZN3cub18CUB_300001_SM_10006detail6reduce28DeviceReduceSingleTileKernelINS2_10policy_hubIfyN4cuda3std3__44plusIfEEE10Policy1000EN6thrust24THRUST_300001_SM_1000_NS6detail15normal_iteratorINSD_10device_ptrIfEEEEPfyS9_ffZ14demoVectorNormvE9abs_valueEEvT0_T1_T2_T3_T4_T6_E12temp_storage;
	add.s32 	%r154, %r153, %r152;
	st.shared.f32 	[%r154+8], %f16;
$L__BB51_22:
	bar.sync 	0;
	setp.ne.s32 	%p56, %r2, 0;
	@%p56 bra 	$L__BB51_49;
	ld.shared.f32 	%f383, [_ZZN3cub18CUB_300001_SM_10006detail6reduce28DeviceReduceSingleTileKernelINS2_10policy_hubIfyN4cuda3std3__44plusIfEEE10Policy1000EN6thrust24THRUST_300001_SM_1000_NS6detail15normal_iteratorINSD_10device_ptrIfEEEEPfyS9_ffZ14demoVectorNormvE9abs_valueEEvT0_T1_T2_T3_T4_T6_E12temp_storage+12];
	add.f32 	%f384, %f418, %f383;
	ld.shared.f32 	%f385, [_ZZN3cub18CUB_300001_SM_10006detail6reduce28DeviceReduceSingleTileKernelINS2_10policy_hubIfyN4cuda3std3__44plusIfEEE10Policy1000EN6thrust24THRUST_300001_SM_1000_NS6detail15normal_iteratorINSD_10device_ptrIfEEEEPfyS9_ffZ14demoVectorNormvE9abs_valueEEvT0_T1_T2_T3_T4_T6_E12temp_storage+16];
	add.f32 	%f386, %f384, %f385;
	ld.shared.f32 	%f387, [_ZZN3cub18CUB_300001_SM_10006detail6reduce28DeviceReduceSingleTileKernelINS2_10policy_hubIfyN4cuda3std3__44plusIfEEE10Policy1000EN6thrust24THRUST_300001_SM_1000_NS6detail15normal_iteratorINSD_10device_ptrIfEEEEPfyS9_ffZ14demoVectorNormvE9abs_valueEEvT0_T1_T2_T3_T4_T6_E12temp_storage+20];
	add.f32 	%f388, %f386, %f387;
	ld.shared.f32 	%f389, [_ZZN3cub18CUB_300001_SM_10006detail6reduce28DeviceReduceSingleTileKernelINS2_10policy_hubIfyN4cuda3std3__44plusIfEEE10Policy1000EN6thrust24THRUST_300001_SM_1000_NS6detail15normal_iteratorINSD_10device_ptrIfEEEEPfyS9_ffZ14demoVectorNormvE9abs_valueEEvT0_T1_T2_T3_T4_T6_E12temp_storage+24];
	add.f32 	%f390, %f388, %f389;
	ld.shared.f32 	%f391, [_ZZN3cub18CUB_300001_SM_10006detail6reduce28DeviceReduceSingleTileKernelINS2_10policy_hubIfyN4cuda3std3__44plusIfEEE10Policy1000EN6thrust24THRUST_300001_SM_1000_NS6detail15normal_iteratorINSD_10device_ptrIfEEEEPfyS9_ffZ14demoVectorNormvE9abs_valueEEvT0_T1_T2_T3_T4_T6_E12temp_storage+28];
	add.f32 	%f392, %f390, %f391;
	ld.shared.f32 	%f393, [_ZZN3cub18CUB_300001_SM_10006detail6reduce28DeviceReduceSingleTileKernelINS2_10policy_hubIfyN4cuda3std3__44plusIfEEE10Policy1000EN6thrust24THRUST_300001_SM_1000_NS6detail15normal_iteratorINSD_10device_ptrIfEEEEPfyS9_ffZ14demoVectorNormvE9abs_valueEEvT0_T1_T2_T3_T4_T6_E12temp_storage+32];
	add.f32 	%f394, %f392, %f393;
	ld.shared.f32 	%f395, [_ZZN3cub18CUB_300001_SM_10006detail6reduce28DeviceReduceSingleTileKernelINS2_10policy_hubIfyN4cuda3std3__44plusIfEEE10Policy1000EN6thrust24THRUST_300001_SM_1000_NS6detail15normal_iteratorINSD_10device_ptrIfEEEEPfyS9_ffZ14demoVectorNormvE9abs_valueEEvT0_T1_T2_T3_T4_T6_E12temp_storage+36];
	add.f32 	%f418, %f394, %f395;
	bra.uni 	$L__BB51_49;
$L__BB51_24:
	// begin inline asm
	mov.u32 %r87, %laneid;
	// end inline asm
	and.b32  	%r113, %r2, 992;
	add.s32 	%r114, %r113, 32;
	setp.gt.u32 	%p35, %r114, %r1;
	not.b32 	%r115, %r113;
	add.s32 	%r116, %r1, %r115;
	selp.b32 	%r111, %r116, 31, %p35;
	mov.b32 	%r89, %f406;
	mov.b32 	%r90, 1;
	mov.b32 	%r112, -1;
	// begin inline asm
	shfl.sync.down.b32 %r88, %r89, %r90, %r111, %r112;
	// end inline asm
	setp.lt.s32 	%p36, %r87, %r111;
	mov.b32 	%f336, %r88;
	add.f32 	%f337, %f406, %f336;
	selp.f32 	%f338, %f337, %f406, %p36;
	mov.b32 	%r94, %f338;
	mov.b32 	%r95, 2;
	// begin inline asm
	shfl.sync.down.b32 %r93, %r94, %r95, %r111, %r112;
	// end inline asm
	add.s32 	%r117, %r87, 2;
	setp.gt.s32 	%p37, %r117, %r111;
	mov.b32 	%f339, %r93;
	add.f32 	%f340, %f338, %f339;
	selp.f32 	%f341, %f338, %f340, %p37;
	mov.b32 	%r99, %f341;
	mov.b32 	%r100, 4;
	// begin inline asm
	shfl.sync.down.b32 %r98, %r99, %r100, %r111, %r112;
	// end inline asm
	add.s32 	%r118, %r87, 4;
	setp.gt.s32 	%p38, %r118, %r111;
	mov.b32 	%f342, %r98;
	add.f32 	%f343, %f341, %f342;
	selp.f32 	%f344, %f341, %f343, %p38;
	mov.b32 	%r104, %f344;
	mov.b32 	%r105, 8;
	// begin inline asm
	shfl.sync.down.b32 %r103, %r104, %r105, %r111, %r112;
	// end inline asm
	add.s32 	%r119, %r87, 8;
	setp.gt.s32 	%p39, %r119, %r111;
	mov.b32 	%f345, %r103;
	add.f32 	%f346, %f344, %f345;
	selp.f32 	%f347, %f344, %f346, %p39;
	mov.b32 	%r109, %f347;
	mov.b32 	%r110, 16;
	// begin inline asm
	shfl.sync.down.b32 %r108, %r109, %r110, %r111, %r112;
	// end inline asm
	add.s32 	%r120, %r87, 16;
	setp.gt.s32 	%p40, %r120, %r111;
	mov.b32 	%f348, %r108;
	add.f32 	%f349, %f347, %f348;
	selp.f32 	%f418, %f347, %f349, %p40;
	setp.ne.s32 	%p41, %r87, 0;
	@%p41 bra 	$L__BB51_26;
	shr.u32 	%r121, %r2, 3;
	and.b32  	%r122, %r121, 124;
	mov.u32 	%r123, _ZZN3cub18CUB_300001_SM_10006detail6reduce28DeviceReduceSingleTileKernelINS2_10policy_hubIfyN4cuda3std3__44plusIfEEE10Policy1000EN6thrust24THRUST_300001_SM_1000_NS6detail15normal_iteratorINSD_10device_ptrIfEEEEPfyS9_ffZ14demoVectorNormvE9abs_valueEEvT0_T1_T2_T3_T4_T6_E12temp_storage;
	add.s32 	%r124, %r123, %r122;
	st.shared.f32 	[%r124+8], %f418;
$L__BB51_26:
	bar.sync 	0;
	setp.ne.s32 	%p42, %r2, 0;
	@%p42 bra 	$L__BB51_49;
	setp.gt.u64 	%p43, %rd19, 32;
	ld.shared.f32 	%f350, [_ZZN3cub18CUB_300001_SM_10006detail6reduce28DeviceReduceSingleTileKernelINS2_10policy_hubIfyN4cuda3std3__44plusIfEEE10Policy1000EN6thrust24THRUST_300001_SM_1000_NS6detail15normal_iteratorINSD_10device_ptrIfEEEEPfyS9_ffZ14demoVectorNormvE9abs_valueEEvT0_T1_T2_T3_T4_T6_E12temp_storage+12];
	add.f32 	%f351, %f418, %f350;
	selp.f32 	%f352, %f351, %f418, %p43;
	setp.gt.u64 	%p44, %rd19, 64;
	ld.shared.f32 	%f353, [_ZZN3cub18CUB_300001_SM_10006detail6reduce28DeviceReduceSingleTileKernelINS2_10policy_hubIfyN4cuda3std3__44plusIfEEE10Policy1000EN6thrust24THRUST_300001_SM_1000_NS6detail15normal_iteratorINSD_10device_ptrIfEEEEPfyS9_ffZ14demoVectorNormvE9abs_valueEEvT0_T1_T2_T3_T4_T6_E12temp_storage+16];
	add.f32 	%f354, %f353, %f352;
	selp.f32 	%f355, %f354, %f352, %p44;
	setp.gt.u64 	%p45, %rd19, 96;
	ld.shared.f32 	%f356, [_ZZN3cub18CUB_300001_SM_10006detail6reduce28DeviceReduceSingleTileKernelINS2_10policy_hubIfyN4cuda3std3__44plusIfEEE10Policy1000EN6thrust24THRUST_300001_SM_1000_NS6detail15normal_iteratorINSD_10device_ptrIfEEEEPfyS9_ffZ14demoVectorNormvE9abs_valueEEvT0_T1_T2_T3_T4_T6_E12temp_storage+20];
	add.f32 	%f357, %f356, %f355;
	selp.f32 	%f358, %f357, %f355, %p45;
	setp.gt.u64 	%p46, %rd19, 128;
	ld.shared.f32 	%f359, [_ZZN3cub18CUB_300001_SM_10006detail6reduce28DeviceReduceSingleTileKernelINS2_10policy_hubIfyN4cuda3std3__44plusIfEEE10Policy1000EN6thrust24THRUST_300001_SM_1000_NS6detail15normal_iteratorINSD_10device_ptrIfEEEEPfyS9_ffZ14demoVectorNormvE9abs_valueEEvT0_T1_T2_T3_T4_T6_E12temp_storage+24];
	add.f32 	%f360, %f359, %f358;
	selp.f32 	%f361, %f360, %f358, %p46;
	setp.gt.u64 	%p47, %rd19, 160;
	ld.shared.f32 	%f362, [_ZZN3cub18CUB_300001_SM_10006detail6reduce28DeviceReduceSingleTileKernelINS2_10policy_hubIfyN4cuda3std3__44plusIfEEE10Policy1000EN6thrust24THRUST_300001_SM_1000_NS6detail15normal_iteratorINSD_10device_ptrIfEEEEPfyS9_ffZ14demoVectorNormvE9abs_valueEEvT0_T1_T2_T3_T4_T6_E12temp_storage+28];
	add.f32 	%f363, %f362, %f361;
	selp.f32 	%f364, %f363, %f361, %p47;
	setp.gt.u64 	%p48, %rd19, 192;
	ld.shared.f32 	%f365, [_ZZN3cub18CUB_300001_SM_10006detail6reduce28DeviceReduceSingleTileKernelINS2_10policy_hubIfyN4cuda3std3__44plusIfEEE10Policy1000EN6thrust24THRUST_300001_SM_1000_NS6detail15normal_iteratorINSD_10device_ptrIfEEEEPfyS9_ffZ14demoVectorNormvE9abs_valueEEvT0_T1_T2_T3_T4_T6_E12temp_storage+32];
	add.f32 	%f366, %f365, %f364;
	selp.f32 	%f367, %f366, %f364, %p48;
	setp.gt.u64 	%p49, %rd19, 224;
	ld.shared.f32 	%f368, [_ZZN3cub18CUB_300001_SM_10006detail6reduce28DeviceReduceSingleTileKernelINS2_10policy_hubIfyN4cuda3std3__44plusIfEEE10Policy1000EN6thrust24THRUST_300001_SM_1000_NS6detail15normal_iteratorINSD_10device_ptrIfEEEEPfyS9_ffZ14demoVectorNormvE9abs_valueEEvT0_T1_T2_T3_T4_T6_E12temp_storage+36];
	add.f32 	%f369, %f368, %f367;
	selp.f32 	%f418, %f369, %f367, %p49;
	bra.uni 	$L__BB51_49;
$L__BB51_28:
	mov.u32 	%r24, %tid.x;
	cvt.u64.u32 	%rd6, %r24;
	mul.wide.u32 	%rd22, %r24, 4;
	add.s64 	%rd7, %rd2, %rd22;
	ld.global.f32 	%f43, [%rd7];
	abs.f32 	%f44, %f43;
	ld.global.f32 	%f45, [%rd7+1024];
	abs.f32 	%f46, %f45;
	ld.global.f32 	%f47, [%rd7+2048];
	abs.f32 	%f48, %f47;
	ld.global.f32 	%f49, [%rd7+3072];
	abs.f32 	%f50, %f49;
	ld.global.f32 	%f51, [%rd7+4096];
	abs.f32 	%f52, %f51;
	ld.global.f32 	%f53, [%rd7+5120];
	abs.f32 	%f54, %f53;
	ld.global.f32 	%f55, [%rd7+6144];
	abs.f32 	%f56, %f55;
	ld.global.f32 	%f57, [%rd7+7168];
	abs.f32 	%f58, %f57;
	ld.global.f32 	%f59, [%rd7+8192];
	abs.f32 	%f60, %f59;
	ld.global.f32 	%f61, [%rd7+9216];
	abs.f32 	%f62, %f61;
	ld.global.f32 	%f63, [%rd7+10240];
	abs.f32 	%f64, %f63;
	ld.global.f32 	%f65, [%rd7+11264];
	abs.f32 	%f66, %f65;
	ld.global.f32 	%f67, [%rd7+12288];
	abs.f32 	%f68, %f67;
	ld.global.f32 	%f69, [%rd7+13312];
	abs.f32 	%f70, %f69;
	ld.global.f32 	%f71, [%rd7+14336];
	abs.f32 	%f72, %f71;
	ld.global.f32 	%f73, [%rd7+15360];
	abs.f32 	%f74, %f73;
	add.f32 	%f75, %f44, %f46;
	add.f32 	%f76, %f48, %f50;
	add.f32 	%f77, %f52, %f54;
	add.f32 	%f78, %f56, %f58;
	add.f32 	%f79, %f60, %f62;
	add.f32 	%f80, %f64, %f66;
	add.f32 	%f81, %f68, %f70;
	add.f32 	%f82, %f72, %f74;
	add.f32 	%f83, %f75, %f76;
	add.f32 	%f84, %f77, %f78;
	add.f32 	%f85, %f79, %f80;
	add.f32 	%f86, %f81, %f82;
	add.f32 	%f87, %f83, %f84;
	add.f32 	%f88, %f85, %f86;
	add.f32 	%f417, %f87, %f88;
	add.s64 	%rd8, %rd19, -4096;
	setp.lt.u64 	%p3, %rd8, 4096;
	mov.b64 	%rd53, 4096;
	@%p3 bra 	$L__BB51_32;
	mov.b64 	%rd53, 4096;
$L__BB51_30:
	shl.b64 	%rd24, %rd53, 2;
	add.s64 	%rd25, %rd7, %rd24;
	ld.global.f32 	%f89, [%rd25];
	abs.f32 	%f90, %f89;
	ld.global.f32 	%f91, [%rd25+1024];
	abs.f32 	%f92, %f91;
	ld.global.f32 	%f93, [%rd25+2048];
	abs.f32 	%f94, %f93;
	ld.global.f32 	%f95, [%rd25+3072];
	abs.f32 	%f96, %f95;
	ld.global.f32 	%f97, [%rd25+4096];
	abs.f32 	%f98, %f97;
	ld.global.f32 	%f99, [%rd25+5120];
	abs.f32 	%f100, %f99;
	ld.global.f32 	%f101, [%rd25+6144];
	abs.f32 	%f102, %f101;
	ld.global.f32 	%f103, [%rd25+7168];
	abs.f32 	%f104, %f103;
	ld.global.f32 	%f105, [%rd25+8192];
	abs.f32 	%f106, %f105;
	ld.global.f32 	%f107, [%rd25+9216];
	abs.f32 	%f108, %f107;
	ld.global.f32 	%f109, [%rd25+10240];
	abs.f32 	%f110, %f109;
	ld.global.f32 	%f111, [%rd25+11264];
	abs.f32 	%f112, %f111;
	ld.global.f32 	%f113, [%rd25+12288];
	abs.f32 	%f114, %f113;
	ld.global.f32 	%f115, [%rd25+13312];
	abs.f32 	%f116, %f115;
	ld.global.f32 	%f117, [%rd25+14336];
	abs.f32 	%f118, %f117;
	ld.global.f32 	%f119, [%rd25+15360];
	abs.f32 	%f120, %f119;
	add.f32 	%f121, %f417, %f90;
	add.f32 	%f122, %f92, %f94;
	add.f32 	%f123, %f96, %f98;
	add.f32 	%f124, %f100, %f102;
	add.f32 	%f125, %f104, %f106;
	add.f32 	%f126, %f108, %f110;
	add.f32 	%f127, %f112, %f114;
	add.f32 	%f128, %f116, %f118;
	add.f32 	%f129, %f121, %f122;
	add.f32 	%f130, %f123, %f124;
	add.f32 	%f131, %f125, %f126;
	add.f32 	%f132, %f127, %f128;
	add.f32 	%f133, %f129, %f130;
	add.f32 	%f134, %f131, %f132;
	add.f32 	%f135, %f133, %f134;
	add.f32 	%f417, %f135, %f120;
	sub.s64 	%rd26, %rd19, %rd53;
	setp.lt.u64 	%p4, %rd26, 4096;
	@%p4 bra 	$L__BB51_45;
	add.s64 	%rd53, %rd53, 4096;
	setp.le.u64 	%p5, %rd53, %rd8;
	@%p5 bra 	$L__BB51_30;
$L__BB51_32:
	setp.le.u64 	%p6, %rd19, %rd53;
	cvt.u32.u64 	%r42, %rd53;
	cvt.u32.u64 	%r43, %rd19;
	sub.s32 	%r44, %r43, %r42;
	setp.ge.s32 	%p7, %r24, %r44;
	or.pred  	%p8, %p6, %p7;
	@%p8 bra 	$L__BB51_45;
	not.b32 	%r47, %r24;
	add.s32 	%r48, %r47, %r43;
	sub.s32 	%r50, %r48, %r42;
	shr.u32 	%r51, %r50, 8;
	add.s32 	%r25, %r51, 1;
	and.b32  	%r26, %r25, 15;
	setp.lt.u32 	%p9, %r50, 3840;
	mov.u32 	%r167, %r24;
	@%p9 bra 	$L__BB51_36;
	and.b32  	%r52, %r25, 33554416;
	neg.s32 	%r165, %r52;
	add.s64 	%rd27, %rd53, %rd6;
	shl.b64 	%rd28, %rd27, 2;
	add.s64 	%rd29, %rd28, %rd2;
	add.s64 	%rd54, %rd29, 8192;
	mov.u32 	%r167, %r24;
$L__BB51_35:
	.pragma "nounroll";
	ld.global.f32 	%f137, [%rd54+-8192];
	abs.f32 	%f138, %f137;
	add.f32 	%f139, %f417, %f138;
	ld.global.f32 	%f140, [%rd54+-7168];
	abs.f32 	%f141, %f140;
	add.f32 	%f142, %f139, %f141;
	ld.global.f32 	%f143, [%rd54+-6144];
	abs.f32 	%f144, %f143;
	add.f32 	%f145, %f142, %f144;
	ld.global.f32 	%f146, [%rd54+-5120];
	abs.f32 	%f147, %f146;
	add.f32 	%f148, %f145, %f147;
	ld.global.f32 	%f149, [%rd54+-4096];
	abs.f32 	%f150, %f149;
	add.f32 	%f151, %f148, %f150;
	ld.global.f32 	%f152, [%rd54+-3072];
	abs.f32 	%f153, %f152;
	add.f32 	%f154, %f151, %f153;
	ld.global.f32 	%f155, [%rd54+-2048];
	abs.f32 	%f156, %f155;
	add.f32 	%f157, %f154, %f156;
	ld.global.f32 	%f158, [%rd54+-1024];
	abs.f32 	%f159, %f158;
	add.f32 	%f160, %f157, %f159;
	ld.global.f32 	%f161, [%rd54];
	abs.f32 	%f162, %f161;
	add.f32 	%f163, %f160, %f162;
	ld.global.f32 	%f164, [%rd54+1024];
	abs.f32 	%f165, %f164;
	add.f32 	%f166, %f163, %f165;
	ld.global.f32 	%f167, [%rd54+2048];
	abs.f32 	%f168, %f167;
	add.f32 	%f169, %f166, %f168;
	ld.global.f32 	%f170, [%rd54+3072];
	abs.f32 	%f171, %f170;
	add.f32 	%f172, %f169, %f171;
	ld.global.f32 	%f173, [%rd54+4096];
	abs.f32 	%f174, %f173;
	add.f32 	%f175, %f172, %f174;
	ld.global.f32 	%f176, [%rd54+5120];
	abs.f32 	%f177, %f176;
	add.f32 	%f178, %f175, %f177;
	ld.global.f32 	%f179, [%rd54+6144];
	abs.f32 	%f180, %f179;
	add.f32 	%f181, %f178, %f180;
	ld.global.f32 	%f182, [%rd54+7168];
	abs.f32 	%f183, %f182;
	add.f32 	%f417, %f181, %f183;
	add.s32 	%r167, %r167, 4096;
	add.s32 	%r165, %r165, 16;
	add.s64 	%rd54, %rd54, 16384;
	setp.ne.s32 	%p10, %r165, 0;
	@%p10 bra 	$L__BB51_35;
$L__BB51_36:
	setp.eq.s32 	%p11, %r26, 0;
	@%p11 bra 	$L__BB51_45;
	and.b32  	%r33, %r25, 7;
	setp.lt.u32 	%p12, %r26, 8;
	@%p12 bra 	$L__BB51_39;
	cvt.u64.u32 	%rd30, %r167;
	add.s64 	%rd31, %rd53, %rd30;
	shl.b64 	%rd32, %rd31, 2;
	add.s64 	%rd33, %rd2, %rd32;
	ld.global.f32 	%f185, [%rd33];
	abs.f32 	%f186, %f185;
	add.f32 	%f187, %f417, %f186;
	ld.global.f32 	%f188, [%rd33+1024];
	abs.f32 	%f189, %f188;
	add.f32 	%f190, %f187, %f189;
	ld.global.f32 	%f191, [%rd33+2048];
	abs.f32 	%f192, %f191;
	add.f32 	%f193, %f190, %f192;
	ld.global.f32 	%f194, [%rd33+3072];
	abs.f32 	%f195, %f194;
	add.f32 	%f196, %f193, %f195;
	ld.global.f32 	%f197, [%rd33+4096];
	abs.f32 	%f198, %f197;
	add.f32 	%f199, %f196, %f198;
	ld.global.f32 	%f200, [%rd33+5120];
	abs.f32 	%f201, %f200;
	add.f32 	%f202, %f199, %f201;
	ld.global.f32 	%f203, [%rd33+6144];
	abs.f32 	%f204, %f203;
	add.f32 	%f205, %f202, %f204;
	ld.global.f32 	%f206, [%rd33+7168];
	abs.f32 	%f207, %f206;
	add.f32 	%f417, %f205, %f207;
	add.s32 	%r167, %r167, 2048;
$L__BB51_39:
	setp.eq.s32 	%p13, %r33, 0;
	@%p13 bra 	$L__BB51_45;
	and.b32  	%r36, %r25, 3;
	setp.lt.u32 	%p14, %r33, 4;
	@%p14 bra 	$L__BB51_42;
	cvt.u64.u32 	%rd34, %r167;
	add.s64 	%rd35, %rd53, %rd34;
	shl.b64 	%rd36, %rd35, 2;
	add.s64 	%rd37, %rd2, %rd36;
	ld.global.f32 	%f209, [%rd37];
	abs.f32 	%f210, %f209;
	add.f32 	%f211, %f417, %f210;
	ld.global.f32 	%f212, [%rd37+1024];
	abs.f32 	%f213, %f212;
	add.f32 	%f214, %f211, %f213;
	ld.global.f32 	%f215, [%rd37+2048];
	abs.f32 	%f216, %f215;
	add.f32 	%f217, %f214, %f216;
	ld.global.f32 	%f218, [%rd37+3072];
	abs.f32 	%f219, %f218;
	add.f32 	%f417, %f217, %f219;
	add.s32 	%r167, %r167, 1024;
$L__BB51_42:
	setp.eq.s32 	%p15, %r36, 0;
	@%p15 bra 	$L__BB51_45;
	cvt.u64.u32 	%rd38, %r167;
	add.s64 	%rd39, %rd53, %rd38;
	shl.b64 	%rd40, %rd39, 2;
	add.s64 	%rd55, %rd2, %rd40;
	neg.s32 	%r170, %r36;
$L__BB51_44:
	.pragma "nounroll";
	ld.global.f32 	%f220, [%rd55];
	abs.f32 	%f221, %f220;
	add.f32 	%f417, %f417, %f221;
	add.s64 	%rd55, %rd55, 1024;
	add.s32 	%r170, %r170, 1;
	setp.ne.s32 	%p16, %r170, 0;
	@%p16 bra 	$L__BB51_44;
$L__BB51_45:
	// begin inline asm
	mov.u32 %r53, %laneid;
	// end inline asm
	mov.b32 	%r55, %f417;
	mov.b32 	%r56, 1;
	mov.b32 	%r77, 31;
	mov.b32 	%r78, -1;
	// begin inline asm
	shfl.sync.down.b32 %r54, %r55, %r56, %r77, %r78;
	// end inline asm
	setp.gt.s32 	%p17, %r53, 30;
	mov.b32 	%f222, %r54;
	add.f32 	%f223, %f417, %f222;
	selp.f32 	%f224, %f417, %f223, %p17;
	mov.b32 	%r60, %f224;
	mov.b32 	%r61, 2;
	// begin inline asm
	shfl.sync.down.b32 %r59, %r60, %r61, %r77, %r78;
	// end inline asm
	setp.gt.s32 	%p18, %r53, 29;
	mov.b32 	%f225, %r59;
	add.f32 	%f226, %f224, %f225;
	selp.f32 	%f227, %f224, %f226, %p18;
	mov.b32 	%r65, %f227;
	mov.b32 	%r66, 4;
	// begin inline asm
	shfl.sync.down.b32 %r64, %r65, %r66, %r77, %r78;
	// end inline asm
	setp.gt.s32 	%p19, %r53, 27;
	mov.b32 	%f228, %r64;
	add.f32 	%f229, %f227, %f228;
	selp.f32 	%f230, %f227, %f229, %p19;
	mov.b32 	%r70, %f230;
	mov.b32 	%r71, 8;
	// begin inline asm
	shfl.sync.down.b32 %r69, %r70, %r71, %r77, %r78;
	// end inline asm
	setp.gt.s32 	%p20, %r53, 23;
	mov.b32 	%f231, %r69;
	add.f32 	%f232, %f230, %f231;
	selp.f32 	%f233, %f230, %f232, %p20;
	mov.b32 	%r75, %f233;
	mov.b32 	%r76, 16;
	// begin inline asm
	shfl.sync.down.b32 %r74, %r75, %r76, %r77, %r78;
	// end inline asm
	setp.gt.s32 	%p21, %r53, 15;
	mov.b32 	%f234, %r74;
	add.f32 	%f38, %f233, %f234;
	selp.f32 	%f418, %f233, %f38, %p21;
	setp.ne.s32 	%p22, %r53, 0;
	@%p22 bra 	$L__BB51_47;
	shr.u32 	%r79, %r24, 3;
	and.b32  	%r80, %r79, 124;
	mov.u32 	%r81, _ZZN3cub18CUB_300001_SM_10006detail6reduce28DeviceReduceSingleTileKernelINS2_10policy_hubIfyN4cuda3std3__44plusIfEEE10Policy1000EN6thrust24THRUST_300001_SM_1000_NS6detail15normal_iteratorINSD_10device_ptrIfEEEEPfyS9_ffZ14demoVectorNormvE9abs_valueEEvT0_T1_T2_T3_T4_T6_E12temp_storage;
	add.s32 	%r82, %r81, %r80;
	st.shared.f32 	[%r82+8], %f38;
$L__BB51_47:
	bar.sync 	0;
	setp.ne.s32 	%p23, %r24, 0;
	@%p23 bra 	$L__BB51_49;
	ld.shared.f32 	%f235, [_ZZN3cub18CUB_300001_SM_10006detail6reduce28DeviceReduceSingleTileKernelINS2_10policy_hubIfyN4cuda3std3__44plusIfEEE10Policy1000EN6thrust24THRUST_300001_SM_1000_NS6detail15normal_iteratorINSD_10device_ptrIfEEEEPfyS9_ffZ14demoVectorNormvE9abs_valueEEvT0_T1_T2_T3_T4_T6_E12temp_storage+12];
	add.f32 	%f236, %f418, %f235;
	ld.shared.f32 	%f237, [_ZZN3cub18CUB_300001_SM_10006detail6reduce28DeviceReduceSingleTileKernelINS2_10policy_hubIfyN4cuda3std3__44plusIfEEE10Policy1000EN6thrust24THRUST_300001_SM_1000_NS6detail15normal_iteratorINSD_10device_ptrIfEEEEPfyS9_ffZ14demoVectorNormvE9abs_valueEEvT0_T1_T2_T3_T4_T6_E12temp_storage+16];
	add.f32 	%f238, %f236, %f237;
	ld.shared.f32 	%f239, [_ZZN3cub18CUB_300001_SM_10006detail6reduce28DeviceReduceSingleTileKernelINS2_10policy_hubIfyN4cuda3std3__44plusIfEEE10Policy1000EN6thrust24THRUST_300001_SM_1000_NS6detail15normal_iteratorINSD_10device_ptrIfEEEEPfyS9_ffZ14demoVectorNormvE9abs_valueEEvT0_T1_T2_T3_T4_T6_E12temp_storage+20];
	add.f32 	%f240, %f238, %f239;
	ld.shared.f32 	%f241, [_ZZN3cub18CUB_300001_SM_10006detail6reduce28DeviceReduceSingleTileKernelINS2_10policy_hubIfyN4cuda3std3__44plusIfEEE10Policy1000EN6thrust24THRUST_300001_SM_1000_NS6detail15normal_iteratorINSD_10device_ptrIfEEEEPfyS9_ffZ14demoVectorNormvE9abs_valueEEvT0_T1_T2_T3_T4_T6_E12temp_storage+24];
	add.f32 	%f242, %f240, %f241;
	ld.shared.f32 	%f243, [_ZZN3cub18CUB_300001_SM_10006detail6reduce28DeviceReduceSingleTileKernelINS2_10policy_hubIfyN4cuda3std3__44plusIfEEE10Policy1000EN6thrust24THRUST_300001_SM_1000_NS6detail15normal_iteratorINSD_10device_ptrIfEEEEPfyS9_ffZ14demoVectorNormvE9abs_valueEEvT0_T1_T2_T3_T4_T6_E12temp_storage+28];
	add.f32 	%f244, %f242, %f243;
	ld.shared.f32 	%f245, [_ZZN3cub18CUB_300001_SM_10006detail6reduce28DeviceReduceSingleTileKernelINS2_10policy_hubIfyN4cuda3std3__44plusIfEEE10Policy1000EN6thrust24THRUST_300001_SM_1000_NS6detail15normal_iteratorINSD_10device_ptrIfEEEEPfyS9_ffZ14demoVectorNormvE9abs_valueEEvT0_T1_T2_T3_T4_T6_E12temp_storage+32];
	add.f32 	%f246, %f244, %f245;
	ld.shared.f32 	%f247, [_ZZN3cub18CUB_300001_SM_10006detail6reduce28DeviceReduceSingleTileKernelINS2_10policy_hubIfyN4cuda3std3__44plusIfEEE10Policy1000EN6thrust24THRUST_300001_SM_1000_NS6detail15normal_iteratorINSD_10device_ptrIfEEEEPfyS9_ffZ14demoVectorNormvE9abs_valueEEvT0_T1_T2_T3_T4_T6_E12temp_storage+36];
	add.f32 	%f418, %f246, %f247;
$L__BB51_49:
	mov.u32 	%r155, %tid.x;
	setp.ne.s32 	%p57, %r155, 0;
	@%p57 bra 	$L__BB51_51;
	add.f32 	%f396, %f42, %f418;
	st.global.f32 	[%rd1], %f396;
$L__BB51_51:
	ret;

}
	// .globl	_ZN3cub18CUB_300001_SM_10006detail6reduce18DeviceReduceKernelINS2_10policy_hubIfyN4cuda3std3__44plusIfEEE10Policy1000EN6thrust24THRUST_300001_SM_1000_NS6detail15normal_iteratorINSD_10device_ptrIfEEEEyS9_fZ14demoVectorNormvE9abs_valueEEvT0_PT3_T1_NS0_13GridEvenShareISN_EET2_T4_
.visible .entry _ZN3cub18CUB_300001_SM_10006detail6reduce18DeviceReduceKernelINS2_10policy_hubIfyN4cuda3std3__44plusIfEEE10Policy1000EN6thrust24THRUST_300001_SM_1000_NS6detail15normal_iteratorINSD_10device_ptrIfEEEEyS9_fZ14demoVectorNormvE9abs_valueEEvT0_PT3_T1_NS0_13GridEvenShareISN_EET2_T4_(
	.param .align 8 .b8 _ZN3cub18CUB_300001_SM_10006detail6reduce18DeviceReduceKernelINS2_10policy_hubIfyN4cuda3std3__44plusIfEEE10Policy1000EN6thrust24THRUST_300001_SM_1000_NS6detail15normal_iteratorINSD_10device_ptrIfEEEEyS9_fZ14demoVectorNormvE9abs_valueEEvT0_PT3_T1_NS0_13GridEvenShareISN_EET2_T4__param_0[8],
	.param .u64 .ptr .align 1 _ZN3cub18CUB_300001_SM_10006detail6reduce18DeviceReduceKernelINS2_10policy_hubIfyN4cuda3std3__44plusIfEEE10Policy1000EN6thrust24THRUST_300001_SM_1000_NS6detail15normal_iteratorINSD_10device_ptrIfEEEEyS9_fZ14demoVectorNormvE9abs_valueEEvT0_PT3_T1_NS0_13GridEvenShareISN_EET2_T4__param_1,
	.param .u64 _ZN3cub18CUB_300001_SM_10006detail6reduce18DeviceReduceKernelINS2_10policy_hubIfyN4cuda3std3__44plusIfEEE10Policy1000EN6thrust24THRUST_300001_SM_1000_NS6detail15normal_iteratorINSD_10device_ptrIfEEEEyS9_fZ14demoVectorNormvE9abs_valueEEvT0_PT3_T1_NS0_13GridEvenShareISN_EET2_T4__param_2,
	.param .align 8 .b8 _ZN3cub18CUB_300001_SM_10006detail6reduce18DeviceReduceKernelINS2_10policy_hubIfyN4cuda3std3__44plusIfEEE10Policy1000EN6thrust24THRUST_300001_SM_1000_NS6detail15normal_iteratorINSD_10device_ptrIfEEEEyS9_fZ14demoVectorNormvE9abs_valueEEvT0_PT3_T1_NS0_13GridEvenShareISN_EET2_T4__param_3[72],
	.param .align 1 .b8 _ZN3cub18CUB_300001_SM_10006detail6reduce18DeviceReduceKernelINS2_10policy_hubIfyN4cuda3std3__44plusIfEEE10Policy1000EN6thrust24THRUST_300001_SM_1000_NS6detail15normal_iteratorINSD_10device_ptrIfEEEEyS9_fZ14demoVectorNormvE9abs_valueEEvT0_PT3_T1_NS0_13GridEvenShareISN_EET2_T4__param_4[1],
	.param .align 1 .b8 _ZN3cub18CUB_300001_SM_10006detail6reduce18DeviceReduceKernelINS2_10policy_hubIfyN4cuda3std3__44plusIfEEE10Policy1000EN6thrust24THRUST_300001_SM_1000_NS6detail15normal_iteratorINSD_10device_ptrIfEEEEyS9_fZ14demoVectorNormvE9abs_valueEEvT0_PT3_T1_NS0_13GridEvenShareISN_EET2_T4__param_5[1]
)
.maxntid 256
{
	.reg .pred 	%p<57>;
	.reg .b16 	%rs<4>;
	.reg .b32 	%r<206>;
	.reg .b32 	%f<415>;
	.reg .b64 	%rd<78>;
	// demoted variable
	.shared .align 4 .b8 _ZZN3cub18CUB_300001_SM_10006detail6reduce18DeviceReduceKernelINS2_10policy_hubIfyN4cuda3std3__44plusIfEEE10Policy1000EN6thrust24THRUST_300001_SM_1000_NS6detail15normal_iteratorINSD_10device_ptrIfEEEEyS9_fZ14demoVectorNormvE9abs_valueEEvT0_PT3_T1_NS0_13GridEvenShareISN_EET2_T4_E12temp_storage[44];
	ld.param.u64 	%rd1, [_ZN3cub18CUB_300001_SM_10006detail6reduce18DeviceReduceKernelINS2_10policy_hubIfyN4cuda3std3__44plusIfEEE10Policy1000EN6thrust24THRUST_300001_SM_1000_NS6detail15normal_iteratorINSD_10device_ptrIfEEEEyS9_fZ14demoVectorNormvE9abs_valueEEvT0_PT3_T1_NS0_13GridEvenShareISN_EET2_T4__param_3+32];
	ld.param.u32 	%r1, [_ZN3cub18CUB_300001_SM_10006detail6reduce18DeviceReduceKernelINS2_10policy_hubIfyN4cuda3std3__44plusIfEEE10Policy1000EN6thrust24THRUST_300001_SM_1000_NS6detail15normal_iteratorINSD_10device_ptrIfEEEEyS9_fZ14demoVectorNormvE9abs_valueEEvT0_PT3_T1_NS0_13GridEvenShareISN_EET2_T4__param_3+40];
	ld.param.u64 	%rd25, [_ZN3cub18CUB_300001_SM_10006detail6reduce18DeviceReduceKernelINS2_10policy_hubIfyN4cuda3std3__44plusIfEEE10Policy1000EN6thrust24THRUST_300001_SM_1000_NS6detail15normal_iteratorINSD_10device_ptrIfEEEEyS9_fZ14demoVectorNormvE9abs_valueEEvT0_PT3_T1_NS0_13GridEvenShareISN_EET2_T4__param_0];
	cvta.to.global.u64 	%rd2, %rd25;
	mov.u32 	%r2, %ctaid.x;
	shl.b32 	%r50, %r1, 12;
	cvt.s64.s32 	%rd3, %r50;
	shl.b32 	%r51, %r2, 12;
	cvt.u64.u32 	%rd4, %r51;
	sub.s64 	%rd5, %rd1, %rd4;
	setp.gt.u64 	%p1, %rd5, 4095;
	@%p1 bra 	$L__BB52_25;
	cvt.u32.u64 	%r112, %rd4;
	cvt.u32.u64 	%r3, %rd1;
	sub.s32 	%r4, %r3, %r112;
	mov.u32 	%r5, %tid.x;
	setp.ge.s32 	%p23, %r5, %r4;
	mov.f32 	%f403, 0f00000000;
	mov.u32 	%r193, %r5;
	@%p23 bra 	$L__BB52_3;
	add.s32 	%r114, %r112, %r5;
	mul.wide.u32 	%rd51, %r114, 4;
	add.s64 	%rd52, %rd2, %rd51;
	ld.global.f32 	%f247, [%rd52];
	abs.f32 	%f403, %f247;
	add.s32 	%r193, %r5, 256;
$L__BB52_3:
	setp.ge.s32 	%p24, %r193, %r4;
	@%p24 bra 	$L__BB52_16;
	not.b32 	%r116, %r193;
	add.s32 	%r117, %r116, %r3;
	sub.s32 	%r118, %r117, %r112;
	shr.u32 	%r119, %r118, 8;
	add.s32 	%r8, %r119, 1;
	and.b32  	%r9, %r8, 15;
	setp.lt.u32 	%p25, %r118, 3840;
	@%p25 bra 	$L__BB52_7;
	and.b32  	%r120, %r8, 33554416;
	neg.s32 	%r191, %r120;
	mul.wide.u32 	%rd53, %r2, 16384;
	mul.wide.u32 	%rd54, %r193, 4;
	or.b64  	%rd55, %rd53, %rd54;
	add.s64 	%rd56, %rd55, %rd2;
	add.s64 	%rd72, %rd56, 8192;
$L__BB52_6:
	.pragma "nounroll";
	ld.global.f32 	%f249, [%rd72+-8192];
	abs.f32 	%f250, %f249;
	add.f32 	%f251, %f403, %f250;
	ld.global.f32 	%f252, [%rd72+-7168];
	abs.f32 	%f253, %f252;
	add.f32 	%f254, %f251, %f253;
	ld.global.f32 	%f255, [%rd72+-6144];
	abs.f32 	%f256, %f255;
	add.f32 	%f257, %f254, %f256;
	ld.global.f32 	%f258, [%rd72+-5120];
	abs.f32 	%f259, %f258;
	add.f32 	%f260, %f257, %f259;
	ld.global.f32 	%f261, [%rd72+-4096];
	abs.f32 	%f262, %f261;
	add.f32 	%f263, %f260, %f262;
	ld.global.f32 	%f264, [%rd72+-3072];
	abs.f32 	%f265, %f264;
	add.f32 	%f266, %f263, %f265;
	ld.global.f32 	%f267, [%rd72+-2048];
	abs.f32 	%f268, %f267;
	add.f32 	%f269, %f266, %f268;
	ld.global.f32 	%f270, [%rd72+-1024];
	abs.f32 	%f271, %f270;
	add.f32 	%f272, %f269, %f271;
	ld.global.f32 	%f273, [%rd72];
	abs.f32 	%f274, %f273;
	add.f32 	%f275, %f272, %f274;
	ld.global.f32 	%f276, [%rd72+1024];
	abs.f32 	%f277, %f276;
	add.f32 	%f278, %f275, %f277;
	ld.global.f32 	%f279, [%rd72+2048];
	abs.f32 	%f280, %f279;
	add.f32 	%f281, %f278, %f280;
	ld.global.f32 	%f282, [%rd72+3072];
	abs.f32 	%f283, %f282;
	add.f32 	%f284, %f281, %f283;
	ld.global.f32 	%f285, [%rd72+4096];
	abs.f32 	%f286, %f285;
	add.f32 	%f287, %f284, %f286;
	ld.global.f32 	%f288, [%rd72+5120];
	abs.f32 	%f289, %f288;
	add.f32 	%f290, %f287, %f289;
	ld.global.f32 	%f291, [%rd72+6144];
	abs.f32 	%f292, %f291;
	add.f32 	%f293, %f290, %f292;
	ld.global.f32 	%f294, [%rd72+7168];
	abs.f32 	%f295, %f294;
	add.f32 	%f403, %f293, %f295;
	add.s32 	%r193, %r193, 4096;
	add.s32 	%r191, %r191, 16;
	add.s64 	%rd72, %rd72, 16384;
	setp.ne.s32 	%p26, %r191, 0;
	@%p26 bra 	$L__BB52_6;
$L__BB52_7:
	setp.eq.s32 	%p27, %r9, 0;
	@%p27 bra 	$L__BB52_16;
	and.b32  	%r16, %r8, 7;
	setp.lt.u32 	%p28, %r9, 8;
	@%p28 bra 	$L__BB52_10;
	cvt.s64.s32 	%rd57, %r193;
	add.s64 	%rd58, %rd57, %rd4;
	shl.b64 	%rd59, %rd58, 2;
	add.s64 	%rd60, %rd2, %rd59;
	ld.global.f32 	%f297, [%rd60];
	abs.f32 	%f298, %f297;
	add.f32 	%f299, %f403, %f298;
	ld.global.f32 	%f300, [%rd60+1024];
	abs.f32 	%f301, %f300;
	add.f32 	%f302, %f299, %f301;
	ld.global.f32 	%f303, [%rd60+2048];
	abs.f32 	%f304, %f303;
	add.f32 	%f305, %f302, %f304;
	ld.global.f32 	%f306, [%rd60+3072];
	abs.f32 	%f307, %f306;
	add.f32 	%f308, %f305, %f307;
	ld.global.f32 	%f309, [%rd60+4096];
	abs.f32 	%f310, %f309;
	add.f32 	%f311, %f308, %f310;
	ld.global.f32 	%f312, [%rd60+5120];
	abs.f32 	%f313, %f312;
	add.f32 	%f314, %f311, %f313;
	ld.global.f32 	%f315, [%rd60+6144];
	abs.f32 	%f316, %f315;
	add.f32 	%f317, %f314, %f316;
	ld.global.f32 	%f318, [%rd60+7168];
	abs.f32 	%f319, %f318;
	add.f32 	%f403, %f317, %f319;
	add.s32 	%r193, %r193, 2048;
$L__BB52_10:
	setp.eq.s32 	%p29, %r16, 0;
	@%p29 bra 	$L__BB52_16;
	and.b32  	%r19, %r8, 3;
	setp.lt.u32 	%p30, %r16, 4;
	@%p30 bra 	$L__BB52_13;
	cvt.s64.s32 	%rd61, %r193;
	add.s64 	%rd62, %rd61, %rd4;
	shl.b64 	%rd63, %rd62, 2;
	add.s64 	%rd64, %rd2, %rd63;
	ld.global.f32 	%f321, [%rd64];
	abs.f32 	%f322, %f321;
	add.f32 	%f323, %f403, %f322;
	ld.global.f32 	%f324, [%rd64+1024];
	abs.f32 	%f325, %f324;
	add.f32 	%f326, %f323, %f325;
	ld.global.f32 	%f327, [%rd64+2048];
	abs.f32 	%f328, %f327;
	add.f32 	%f329, %f326, %f328;
	ld.global.f32 	%f330, [%rd64+3072];
	abs.f32 	%f331, %f330;
	add.f32 	%f403, %f329, %f331;
	add.s32 	%r193, %r193, 1024;
$L__BB52_13:
	setp.eq.s32 	%p31, %r19, 0;
	@%p31 bra 	$L__BB52_16;
	mul.wide.u32 	%rd65, %r2, 16384;
	add.s64 	%rd9, %rd2, %rd65;
	neg.s32 	%r196, %r19;
$L__BB52_15:
	.pragma "nounroll";
	mul.wide.s32 	%rd66, %r193, 4;
	add.s64 	%rd67, %rd9, %rd66;
	ld.global.f32 	%f332, [%rd67];
	abs.f32 	%f333, %f332;
	add.f32 	%f403, %f403, %f333;
	add.s32 	%r193, %r193, 256;
	add.s32 	%r196, %r196, 1;
	setp.ne.s32 	%p32, %r196, 0;
	@%p32 bra 	$L__BB52_15;
$L__BB52_16:
	setp.lt.s32 	%p33, %r4, 256;
	@%p33 bra 	$L__BB52_21;
	// begin inline asm
	mov.u32 %r159, %laneid;
	// end inline asm
	mov.b32 	%r161, %f403;
	mov.b32 	%r162, 1;
	mov.b32 	%r183, 31;
	mov.b32 	%r184, -1;
	// begin inline asm
	shfl.sync.down.b32 %r160, %r161, %r162, %r183, %r184;
	// end inline asm
	setp.gt.s32 	%p49, %r159, 30;
	mov.b32 	%f368, %r160;
	add.f32 	%f369, %f403, %f368;
	selp.f32 	%f370, %f403, %f369, %p49;
	mov.b32 	%r166, %f370;
	mov.b32 	%r167, 2;
	// begin inline asm
	shfl.sync.down.b32 %r165, %r166, %r167, %r183, %r184;
	// end inline asm
	setp.gt.s32 	%p50, %r159, 29;
	mov.b32 	%f371, %r165;
	add.f32 	%f372, %f370, %f371;
	selp.f32 	%f373, %f370, %f372, %p50;
	mov.b32 	%r171, %f373;
	mov.b32 	%r172, 4;
	// begin inline asm
	shfl.sync.down.b32 %r170, %r171, %r172, %r183, %r184;
	// end inline asm
	setp.gt.s32 	%p51, %r159, 27;
	mov.b32 	%f374, %r170;
	add.f32 	%f375, %f373, %f374;
	selp.f32 	%f376, %f373, %f375, %p51;
	mov.b32 	%r176, %f376;
	mov.b32 	%r177, 8;
	// begin inline asm
	shfl.sync.down.b32 %r175, %r176, %r177, %r183, %r184;
	// end inline asm
	setp.gt.s32 	%p52, %r159, 23;
	mov.b32 	%f377, %r175;
	add.f32 	%f378, %f376, %f377;
	selp.f32 	%f379, %f376, %f378, %p52;
	mov.b32 	%r181, %f379;
	mov.b32 	%r182, 16;
	// begin inline asm
	shfl.sync.down.b32 %r180, %r181, %r182, %r183, %r184;
	// end inline asm
	setp.gt.s32 	%p53, %r159, 15;
	mov.b32 	%f380, %r180;
	add.f32 	%f16, %f379, %f380;
	selp.f32 	%f414, %f379, %f16, %p53;
	setp.ne.s32 	%p54, %r159, 0;
	@%p54 bra 	$L__BB52_19;
	shr.u32 	%r185, %r5, 3;
	and.b32  	%r186, %r185, 124;
	mov.u32 	%r187, _ZZN3cub18CUB_300001_SM_10006detail6reduce18DeviceReduceKernelINS2_10policy_hubIfyN4cuda3std3__44plusIfEEE10Policy1000EN6thrust24THRUST_300001_SM_1000_NS6detail15normal_iteratorINSD_10device_ptrIfEEEEyS9_fZ14demoVectorNormvE9abs_valueEEvT0_PT3_T1_NS0_13GridEvenShareISN_EET2_T4_E12temp_storage;
	add.s32 	%r188, %r187, %r186;
	st.shared.f32 	[%r188+8], %f16;
$L__BB52_19:
	bar.sync 	0;
	setp.ne.s32 	%p55, %r5, 0;
	@%p55 bra 	$L__BB52_46;
	ld.shared.f32 	%f381, [_ZZN3cub18CUB_300001_SM_10006detail6reduce18DeviceReduceKernelINS2_10policy_hubIfyN4cuda3std3__44plusIfEEE10Policy1000EN6thrust24THRUST_300001_SM_1000_NS6detail15normal_iteratorINSD_10device_ptrIfEEEEyS9_fZ14demoVectorNormvE9abs_valueEEvT0_PT3_T1_NS0_13GridEvenShareISN_EET2_T4_E12temp_storage+12];
	add.f32 	%f382, %f414, %f381;
	ld.shared.f32 	%f383, [_ZZN3cub18CUB_300001_SM_10006detail6reduce18DeviceReduceKernelINS2_10policy_hubIfyN4cuda3std3__44plusIfEEE10Policy1000EN6thrust24THRUST_300001_SM_1000_NS6detail15normal_iteratorINSD_10device_ptrIfEEEEyS9_fZ14demoVectorNormvE9abs_valueEEvT0_PT3_T1_NS0_13GridEvenShareISN_EET2_T4_E12temp_storage+16];
	add.f32 	%f384, %f382, %f383;
	ld.shared.f32 	%f385, [_ZZN3cub18CUB_300001_SM_10006detail6reduce18DeviceReduceKernelINS2_10policy_hubIfyN4cuda3std3__44plusIfEEE10Policy1000EN6thrust24THRUST_300001_SM_1000_NS6detail15normal_iteratorINSD_10device_ptrIfEEEEyS9_fZ14demoVectorNormvE9abs_valueEEvT0_PT3_T1_NS0_13GridEvenShareISN_EET2_T4_E12temp_storage+20];
	add.f32 	%f386, %f384, %f385;
	ld.shared.f32 	%f387, [_ZZN3cub18CUB_300001_SM_10006detail6reduce18DeviceReduceKernelINS2_10policy_hubIfyN4cuda3std3__44plusIfEEE10Policy1000EN6thrust24THRUST_300001_SM_1000_NS6detail15normal_iteratorINSD_10device_ptrIfEEEEyS9_fZ14demoVectorNormvE9abs_valueEEvT0_PT3_T1_NS0_13GridEvenShareISN_EET2_T4_E12temp_storage+24];
	add.f32 	%f388, %f386, %f387;
	ld.shared.f32 	%f389, [_ZZN3cub18CUB_300001_SM_10006detail6reduce18DeviceReduceKernelINS2_10policy_hubIfyN4cuda3std3__44plusIfEEE10Policy1000EN6thrust24THRUST_300001_SM_1000_NS6detail15normal_iteratorINSD_10device_ptrIfEEEEyS9_fZ14demoVectorNormvE9abs_valueEEvT0_PT3_T1_NS0_13GridEvenShareISN_EET2_T4_E12temp_storage+28];
	add.f32 	%f390, %f388, %f389;
	ld.shared.f32 	%f391, [_ZZN3cub18CUB_300001_SM_10006detail6reduce18DeviceReduceKernelINS2_10policy_hubIfyN4cuda3std3__44plusIfEEE10Policy1000EN6thrust24THRUST_300001_SM_1000_NS6detail15normal_iteratorINSD_10device_ptrIfEEEEyS9_fZ14demoVectorNormvE9abs_valueEEvT0_PT3_T1_NS0_13GridEvenShareISN_EET2_T4_E12temp_storage+32];
	add.f32 	%f392, %f390, %f391;
	ld.shared.f32 	%f393, [_ZZN3cub18CUB_300001_SM_10006detail6reduce18DeviceReduceKernelINS2_10policy_hubIfyN4cuda3std3__44plusIfEEE10Policy1000EN6thrust24THRUST_300001_SM_1000_NS6detail15normal_iteratorINSD_10device_ptrIfEEEEyS9_fZ14demoVectorNormvE9abs_valueEEvT0_PT3_T1_NS0_13GridEvenShareISN_EET2_T4_E12temp_storage+36];
	add.f32 	%f414, %f392, %f393;
	bra.uni 	$L__BB52_46;
$L__BB52_21:
	// begin inline asm
	mov.u32 %r121, %laneid;
	// end inline asm
	and.b32  	%r147, %r5, 992;
	add.s32 	%r148, %r147, 32;
	setp.gt.s32 	%p34, %r148, %r4;
	not.b32 	%r149, %r147;
	add.s32 	%r150, %r4, %r149;
	selp.b32 	%r145, %r150, 31, %p34;
	mov.b32 	%r123, %f403;
	mov.b32 	%r124, 1;
	mov.b32 	%r146, -1;
	// begin inline asm
	shfl.sync.down.b32 %r122, %r123, %r124, %r145, %r146;
	// end inline asm
	setp.lt.s32 	%p35, %r121, %r145;
	mov.b32 	%f334, %r122;
	add.f32 	%f335, %f403, %f334;
	selp.f32 	%f336, %f335, %f403, %p35;
	mov.b32 	%r128, %f336;
	mov.b32 	%r129, 2;
	// begin inline asm
	shfl.sync.down.b32 %r127, %r128, %r129, %r145, %r146;
	// end inline asm
	add.s32 	%r151, %r121, 2;
	setp.gt.s32 	%p36, %r151, %r145;
	mov.b32 	%f337, %r127;
	add.f32 	%f338, %f336, %f337;
	selp.f32 	%f339, %f336, %f338, %p36;
	mov.b32 	%r133, %f339;
	mov.b32 	%r134, 4;
	// begin inline asm
	shfl.sync.down.b32 %r132, %r133, %r134, %r145, %r146;
	// end inline asm
	add.s32 	%r152, %r121, 4;
	setp.gt.s32 	%p37, %r152, %r145;
	mov.b32 	%f340, %r132;
	add.f32 	%f341, %f339, %f340;
	selp.f32 	%f342, %f339, %f341, %p37;
	mov.b32 	%r138, %f342;
	mov.b32 	%r139, 8;
	// begin inline asm
	shfl.sync.down.b32 %r137, %r138, %r139, %r145, %r146;
	// end inline asm
	add.s32 	%r153, %r121, 8;
	setp.gt.s32 	%p38, %r153, %r145;
	mov.b32 	%f343, %r137;
	add.f32 	%f344, %f342, %f343;
	selp.f32 	%f345, %f342, %f344, %p38;
	mov.b32 	%r143, %f345;
	mov.b32 	%r144, 16;
	// begin inline asm
	shfl.sync.down.b32 %r142, %r143, %r144, %r145, %r146;
	// end inline asm
	add.s32 	%r154, %r121, 16;
	setp.gt.s32 	%p39, %r154, %r145;
	mov.b32 	%f346, %r142;
	add.f32 	%f347, %f345, %f346;
	selp.f32 	%f414, %f345, %f347, %p39;
	setp.ne.s32 	%p40, %r121, 0;
	@%p40 bra 	$L__BB52_23;
	shr.u32 	%r155, %r5, 3;
	and.b32  	%r156, %r155, 124;
	mov.u32 	%r157, _ZZN3cub18CUB_300001_SM_10006detail6reduce18DeviceReduceKernelINS2_10policy_hubIfyN4cuda3std3__44plusIfEEE10Policy1000EN6thrust24THRUST_300001_SM_1000_NS6detail15normal_iteratorINSD_10device_ptrIfEEEEyS9_fZ14demoVectorNormvE9abs_valueEEvT0_PT3_T1_NS0_13GridEvenShareISN_EET2_T4_E12temp_storage;
	add.s32 	%r158, %r157, %r156;
	st.shared.f32 	[%r158+8], %f414;
$L__BB52_23:
	bar.sync 	0;
	setp.ne.s32 	%p41, %r5, 0;
	@%p41 bra 	$L__BB52_46;
	setp.gt.s32 	%p42, %r4, 32;
	ld.shared.f32 	%f348, [_ZZN3cub18CUB_300001_SM_10006detail6reduce18DeviceReduceKernelINS2_10policy_hubIfyN4cuda3std3__44plusIfEEE10Policy1000EN6thrust24THRUST_300001_SM_1000_NS6detail15normal_iteratorINSD_10device_ptrIfEEEEyS9_fZ14demoVectorNormvE9abs_valueEEvT0_PT3_T1_NS0_13GridEvenShareISN_EET2_T4_E12temp_storage+12];
	add.f32 	%f349, %f414, %f348;
	selp.f32 	%f350, %f349, %f414, %p42;
	setp.gt.s32 	%p43, %r4, 64;
	ld.shared.f32 	%f351, [_ZZN3cub18CUB_300001_SM_10006detail6reduce18DeviceReduceKernelINS2_10policy_hubIfyN4cuda3std3__44plusIfEEE10Policy1000EN6thrust24THRUST_300001_SM_1000_NS6detail15normal_iteratorINSD_10device_ptrIfEEEEyS9_fZ14demoVectorNormvE9abs_valueEEvT0_PT3_T1_NS0_13GridEvenShareISN_EET2_T4_E12temp_storage+16];
	add.f32 	%f352, %f351, %f350;
	selp.f32 	%f353, %f352, %f350, %p43;
	setp.gt.s32 	%p44, %r4, 96;
	ld.shared.f32 	%f354, [_ZZN3cub18CUB_300001_SM_10006detail6reduce18DeviceReduceKernelINS2_10policy_hubIfyN4cuda3std3__44plusIfEEE10Policy1000EN6thrust24THRUST_300001_SM_1000_NS6detail15normal_iteratorINSD_10device_ptrIfEEEEyS9_fZ14demoVectorNormvE9abs_valueEEvT0_PT3_T1_NS0_13GridEvenShareISN_EET2_T4_E12temp_storage+20];
	add.f32 	%f355, %f354, %f353;
	selp.f32 	%f356, %f355, %f353, %p44;
	setp.gt.s32 	%p45, %r4, 128;
	ld.shared.f32 	%f357, [_ZZN3cub18CUB_300001_SM_10006detail6reduce18DeviceReduceKernelINS2_10policy_hubIfyN4cuda3std3__44plusIfEEE10Policy1000EN6thrust24THRUST_300001_SM_1000_NS6detail15normal_iteratorINSD_10device_ptrIfEEEEyS9_fZ14demoVectorNormvE9abs_valueEEvT0_PT3_T1_NS0_13GridEvenShareISN_EET2_T4_E12temp_storage+24];
	add.f32 	%f358, %f357, %f356;
	selp.f32 	%f359, %f358, %f356, %p45;
	setp.gt.s32 	%p46, %r4, 160;
	ld.shared.f32 	%f360, [_ZZN3cub18CUB_300001_SM_10006detail6reduce18DeviceReduceKernelINS2_10policy_hubIfyN4cuda3std3__44plusIfEEE10Policy1000EN6thrust24THRUST_300001_SM_1000_NS6detail15normal_iteratorINSD_10device_ptrIfEEEEyS9_fZ14demoVectorNormvE9abs_valueEEvT0_PT3_T1_NS0_13GridEvenShareISN_EET2_T4_E12temp_storage+28];
	add.f32 	%f361, %f360, %f359;
	selp.f32 	%f362, %f361, %f359, %p46;
	setp.gt.s32 	%p47, %r4, 192;
	ld.shared.f32 	%f363, [_ZZN3cub18CUB_300001_SM_10006detail6reduce18DeviceReduceKernelINS2_10policy_hubIfyN4cuda3std3__44plusIfEEE10Policy1000EN6thrust24THRUST_300001_SM_1000_NS6detail15normal_iteratorINSD_10device_ptrIfEEEEyS9_fZ14demoVectorNormvE9abs_valueEEvT0_PT3_T1_NS0_13GridEvenShareISN_EET2_T4_E12temp_storage+32];
	add.f32 	%f364, %f363, %f362;
	selp.f32 	%f365, %f364, %f362, %p47;
	setp.gt.s32 	%p48, %r4, 224;
	ld.shared.f32 	%f366, [_ZZN3cub18CUB_300001_SM_10006detail6reduce18DeviceReduceKernelINS2_10policy_hubIfyN4cuda3std3__44plusIfEEE10Policy1000EN6thrust24THRUST_300001_SM_1000_NS6detail15normal_iteratorINSD_10device_ptrIfEEEEyS9_fZ14demoVectorNormvE9abs_valueEEvT0_PT3_T1_NS0_13GridEvenShareISN_EET2_T4_E12temp_storage+36];
	add.f32 	%f367, %f366, %f365;
	selp.f32 	%f414, %f367, %f365, %p48;
	bra.uni 	$L__BB52_46;
$L__BB52_25:
	cvt.u32.u64 	%r52, %rd4;
	mov.u32 	%r27, %tid.x;
	add.s32 	%r53, %r27, %r52;
	mul.wide.u32 	%rd26, %r53, 4;
	add.s64 	%rd27, %rd2, %rd26;
	ld.global.f32 	%f41, [%rd27];
	abs.f32 	%f42, %f41;
	ld.global.f32 	%f43, [%rd27+1024];
	abs.f32 	%f44, %f43;
	ld.global.f32 	%f45, [%rd27+2048];
	abs.f32 	%f46, %f45;
	ld.global.f32 	%f47, [%rd27+3072];
	abs.f32 	%f48, %f47;
	ld.global.f32 	%f49, [%rd27+4096];
	abs.f32 	%f50, %f49;
	ld.global.f32 	%f51, [%rd27+5120];
	abs.f32 	%f52, %f51;
	ld.global.f32 	%f53, [%rd27+6144];
	abs.f32 	%f54, %f53;
	ld.global.f32 	%f55, [%rd27+7168];
	abs.f32 	%f56, %f55;
	ld.global.f32 	%f57, [%rd27+8192];
	abs.f32 	%f58, %f57;
	ld.global.f32 	%f59, [%rd27+9216];
	abs.f32 	%f60, %f59;
	ld.global.f32 	%f61, [%rd27+10240];
	abs.f32 	%f62, %f61;
	ld.global.f32 	%f63, [%rd27+11264];
	abs.f32 	%f64, %f63;
	ld.global.f32 	%f65, [%rd27+12288];
	abs.f32 	%f66, %f65;
	ld.global.f32 	%f67, [%rd27+13312];
	abs.f32 	%f68, %f67;
	ld.global.f32 	%f69, [%rd27+14336];
	abs.f32 	%f70, %f69;
	ld.global.f32 	%f71, [%rd27+15360];
	abs.f32 	%f72, %f71;
	add.f32 	%f73, %f42, %f44;
	add.f32 	%f74, %f46, %f48;
	add.f32 	%f75, %f50, %f52;
	add.f32 	%f76, %f54, %f56;
	add.f32 	%f77, %f58, %f60;
	add.f32 	%f78, %f62, %f64;
	add.f32 	%f79, %f66, %f68;
	add.f32 	%f80, %f70, %f72;
	add.f32 	%f81, %f73, %f74;
	add.f32 	%f82, %f75, %f76;
	add.f32 	%f83, %f77, %f78;
	add.f32 	%f84, %f79, %f80;
	add.f32 	%f85, %f81, %f82;
	add.f32 	%f86, %f83, %f84;
	add.f32 	%f413, %f85, %f86;
	setp.lt.u64 	%p2, %rd5, %rd3;
	@%p2 bra 	$L__BB52_42;
	cvt.u32.u64 	%r55, %rd3;
	cvt.u64.u32 	%rd28, %r27;
	add.s64 	%rd74, %rd4, %rd3;
	cvt.u32.u64 	%r28, %rd1;
	not.b32 	%r57, %r27;
	add.s32 	%r58, %r57, %r28;
	sub.s32 	%r59, %r58, %r55;
	sub.s32 	%r198, %r59, %r52;
	add.s64 	%rd29, %rd74, %rd28;
	shl.b64 	%rd30, %rd29, 2;
	add.s64 	%rd31, %rd30, %rd2;
	add.s64 	%rd73, %rd31, 8192;
	mov.b32 	%r199, 0;
	shl.b32 	%r60, %r1, 12;
	mov.u64 	%rd75, %rd4;
$L__BB52_27:
	cvt.s64.s32 	%rd15, %r60;
	add.s64 	%rd75, %rd75, %rd15;
	add.s64 	%rd32, %rd1, -4096;
	setp.gt.u64 	%p3, %rd75, %rd32;
	@%p3 bra 	$L__BB52_29;
	shl.b32 	%r61, %r1, 12;
	cvt.s64.s32 	%rd33, %r61;
	cvt.u64.u32 	%rd34, %r27;
	add.s64 	%rd35, %rd75, %rd34;
	shl.b64 	%rd36, %rd35, 2;
	add.s64 	%rd37, %rd2, %rd36;
	ld.global.f32 	%f87, [%rd37];
	abs.f32 	%f88, %f87;
	ld.global.f32 	%f89, [%rd37+1024];
	abs.f32 	%f90, %f89;
	ld.global.f32 	%f91, [%rd37+2048];
	abs.f32 	%f92, %f91;
	ld.global.f32 	%f93, [%rd37+3072];
	abs.f32 	%f94, %f93;
	ld.global.f32 	%f95, [%rd37+4096];
	abs.f32 	%f96, %f95;
	ld.global.f32 	%f97, [%rd37+5120];
	abs.f32 	%f98, %f97;
	ld.global.f32 	%f99, [%rd37+6144];
	abs.f32 	%f100, %f99;
	ld.global.f32 	%f101, [%rd37+7168];
	abs.f32 	%f102, %f101;
	ld.global.f32 	%f103, [%rd37+8192];
	abs.f32 	%f104, %f103;
	ld.global.f32 	%f105, [%rd37+9216];
	abs.f32 	%f106, %f105;
	ld.global.f32 	%f107, [%rd37+10240];
	abs.f32 	%f108, %f107;
	ld.global.f32 	%f109, [%rd37+11264];
	abs.f32 	%f110, %f109;
	ld.global.f32 	%f111, [%rd37+12288];
	abs.f32 	%f112, %f111;
	ld.global.f32 	%f113, [%rd37+13312];
	abs.f32 	%f114, %f113;
	ld.global.f32 	%f115, [%rd37+14336];
	abs.f32 	%f116, %f115;
	ld.global.f32 	%f117, [%rd37+15360];
	abs.f32 	%f118, %f117;
	add.f32 	%f119, %f413, %f88;
	add.f32 	%f120, %f90, %f92;
	add.f32 	%f121, %f94, %f96;
	add.f32 	%f122, %f98, %f100;
	add.f32 	%f123, %f102, %f104;
	add.f32 	%f124, %f106, %f108;
	add.f32 	%f125, %f110, %f112;
	add.f32 	%f126, %f114, %f116;
	add.f32 	%f127, %f119, %f120;
	add.f32 	%f128, %f121, %f122;
	add.f32 	%f129, %f123, %f124;
	add.f32 	%f130, %f125, %f126;
	add.f32 	%f131, %f127, %f128;
	add.f32 	%f132, %f129, %f130;
	add.f32 	%f133, %f131, %f132;
	add.f32 	%f413, %f133, %f118;
	sub.s64 	%rd38, %rd1, %rd75;
	setp.lt.u64 	%p4, %rd38, %rd33;
	add.s32 	%r199, %r199, 1;
	add.s64 	%rd74, %rd74, %rd33;
	sub.s32 	%r198, %r198, %r61;
	mul.wide.s32 	%rd39, %r61, 4;
	add.s64 	%rd73, %rd73, %rd39;
	@%p4 bra 	$L__BB52_42;
	bra.uni 	$L__BB52_27;
$L__BB52_29:
	setp.le.u64 	%p5, %rd1, %rd75;
	cvt.u32.u64 	%r62, %rd75;
	cvt.u32.u64 	%r63, %rd1;
	sub.s32 	%r64, %r63, %r62;
	setp.ge.s32 	%p6, %r27, %r64;
	or.pred  	%p7, %p5, %p6;
	@%p7 bra 	$L__BB52_42;
	cvt.u32.u64 	%r66, %rd15;
	cvt.u32.u64 	%r67, %rd4;
	not.b32 	%r68, %r27;
	add.s32 	%r69, %r68, %r28;
	add.s32 	%r70, %r66, %r67;
	sub.s32 	%r71, %r69, %r70;
	mul.lo.s32 	%r72, %r1, %r199;
	shl.b32 	%r73, %r72, 12;
	sub.s32 	%r74, %r71, %r73;
	shr.u32 	%r75, %r74, 8;
	add.s32 	%r34, %r75, 1;
	and.b32  	%r35, %r34, 15;
	setp.lt.u32 	%p8, %r74, 3840;
	mov.u32 	%r202, %r27;
	@%p8 bra 	$L__BB52_33;
	shr.u32 	%r76, %r198, 8;
	add.s32 	%r77, %r76, 1;
	and.b32  	%r78, %r77, 33554416;
	neg.s32 	%r200, %r78;
	mov.u32 	%r202, %r27;
$L__BB52_32:
	.pragma "nounroll";
	ld.global.f32 	%f135, [%rd73+-8192];
	abs.f32 	%f136, %f135;
	add.f32 	%f137, %f413, %f136;
	ld.global.f32 	%f138, [%rd73+-7168];
	abs.f32 	%f139, %f138;
	add.f32 	%f140, %f137, %f139;
	ld.global.f32 	%f141, [%rd73+-6144];
	abs.f32 	%f142, %f141;
	add.f32 	%f143, %f140, %f142;
	ld.global.f32 	%f144, [%rd73+-5120];
	abs.f32 	%f145, %f144;
	add.f32 	%f146, %f143, %f145;
	ld.global.f32 	%f147, [%rd73+-4096];
	abs.f32 	%f148, %f147;
	add.f32 	%f149, %f146, %f148;
	ld.global.f32 	%f150, [%rd73+-3072];
	abs.f32 	%f151, %f150;
	add.f32 	%f152, %f149, %f151;
	ld.global.f32 	%f153, [%rd73+-2048];
	abs.f32 	%f154, %f153;
	add.f32 	%f155, %f152, %f154;
	ld.global.f32 	%f156, [%rd73+-1024];
	abs.f32 	%f157, %f156;
	add.f32 	%f158, %f155, %f157;
	ld.global.f32 	%f159, [%rd73];
	abs.f32 	%f160, %f159;
	add.f32 	%f161, %f158, %f160;
	ld.global.f32 	%f162, [%rd73+1024];
	abs.f32 	%f163, %f162;
	add.f32 	%f164, %f161, %f163;
	ld.global.f32 	%f165, [%rd73+2048];
	abs.f32 	%f166, %f165;
	add.f32 	%f167, %f164, %f166;
	ld.global.f32 	%f168, [%rd73+3072];
	abs.f32 	%f169, %f168;
	add.f32 	%f170, %f167, %f169;
	ld.global.f32 	%f171, [%rd73+4096];
	abs.f32 	%f172, %f171;
	add.f32 	%f173, %f170, %f172;
	ld.global.f32 	%f174, [%rd73+5120];
	abs.f32 	%f175, %f174;
	add.f32 	%f176, %f173, %f175;
	ld.global.f32 	%f177, [%rd73+6144];
	abs.f32 	%f178, %f177;
	add.f32 	%f179, %f176, %f178;
	ld.global.f32 	%f180, [%rd73+7168];
	abs.f32 	%f181, %f180;
	add.f32 	%f413, %f179, %f181;
	add.s32 	%r202, %r202, 4096;
	add.s32 	%r200, %r200, 16;
	add.s64 	%rd73, %rd73, 16384;
	setp.ne.s32 	%p9, %r200, 0;
	@%p9 bra 	$L__BB52_32;
$L__BB52_33:
	setp.eq.s32 	%p10, %r35, 0;
	@%p10 bra 	$L__BB52_42;
	and.b32  	%r42, %r34, 7;
	setp.lt.u32 	%p11, %r35, 8;
	@%p11 bra 	$L__BB52_36;
	cvt.u64.u32 	%rd40, %r202;
	add.s64 	%rd41, %rd75, %rd40;
	shl.b64 	%rd42, %rd41, 2;
	add.s64 	%rd43, %rd2, %rd42;
	ld.global.f32 	%f183, [%rd43];
	abs.f32 	%f184, %f183;
	add.f32 	%f185, %f413, %f184;
	ld.global.f32 	%f186, [%rd43+1024];
	abs.f32 	%f187, %f186;
	add.f32 	%f188, %f185, %f187;
	ld.global.f32 	%f189, [%rd43+2048];
	abs.f32 	%f190, %f189;
	add.f32 	%f191, %f188, %f190;
	ld.global.f32 	%f192, [%rd43+3072];
	abs.f32 	%f193, %f192;
	add.f32 	%f194, %f191, %f193;
	ld.global.f32 	%f195, [%rd43+4096];
	abs.f32 	%f196, %f195;
	add.f32 	%f197, %f194, %f196;
	ld.global.f32 	%f198, [%rd43+5120];
	abs.f32 	%f199, %f198;
	add.f32 	%f200, %f197, %f199;
	ld.global.f32 	%f201, [%rd43+6144];
	abs.f32 	%f202, %f201;
	add.f32 	%f203, %f200, %f202;
	ld.global.f32 	%f204, [%rd43+7168];
	abs.f32 	%f205, %f204;
	add.f32 	%f413, %f203, %f205;
	add.s32 	%r202, %r202, 2048;
$L__BB52_36:
	setp.eq.s32 	%p12, %r42, 0;
	@%p12 bra 	$L__BB52_42;
	setp.lt.u32 	%p13, %r42, 4;
	@%p13 bra 	$L__BB52_39;
	cvt.u64.u32 	%rd44, %r202;
	add.s64 	%rd45, %rd75, %rd44;
	shl.b64 	%rd46, %rd45, 2;
	add.s64 	%rd47, %rd2, %rd46;
	ld.global.f32 	%f207, [%rd47];
	abs.f32 	%f208, %f207;
	add.f32 	%f209, %f413, %f208;
	ld.global.f32 	%f210, [%rd47+1024];
	abs.f32 	%f211, %f210;
	add.f32 	%f212, %f209, %f211;
	ld.global.f32 	%f213, [%rd47+2048];
	abs.f32 	%f214, %f213;
	add.f32 	%f215, %f212, %f214;
	ld.global.f32 	%f216, [%rd47+3072];
	abs.f32 	%f217, %f216;
	add.f32 	%f413, %f215, %f217;
	add.s32 	%r202, %r202, 1024;
$L__BB52_39:
	and.b32  	%r79, %r34, 3;
	setp.eq.s32 	%p14, %r79, 0;
	@%p14 bra 	$L__BB52_42;
	cvt.u64.u32 	%rd48, %r202;
	add.s64 	%rd49, %rd48, %rd74;
	shl.b64 	%rd50, %rd49, 2;
	add.s64 	%rd77, %rd2, %rd50;
	cvt.u16.u32 	%rs1, %r198;
	shr.u16 	%rs2, %rs1, 8;
	add.s16 	%rs3, %rs2, 1;
	cvt.u32.u16 	%r80, %rs3;
	and.b32  	%r81, %r80, 3;
	neg.s32 	%r205, %r81;
$L__BB52_41:
	.pragma "nounroll";
	ld.global.f32 	%f218, [%rd77];
	abs.f32 	%f219, %f218;
	add.f32 	%f413, %f413, %f219;
	add.s64 	%rd77, %rd77, 1024;
	add.s32 	%r205, %r205, 1;
	setp.ne.s32 	%p15, %r205, 0;
	@%p15 bra 	$L__BB52_41;
$L__BB52_42:
	// begin inline asm
	mov.u32 %r82, %laneid;
	// end inline asm
	mov.b32 	%r84, %f413;
	mov.b32 	%r85, 1;
	mov.b32 	%r106, 31;
	mov.b32 	%r107, -1;
	// begin inline asm
	shfl.sync.down.b32 %r83, %r84, %r85, %r106, %r107;
	// end inline asm
	setp.gt.s32 	%p16, %r82, 30;
	mov.b32 	%f220, %r83;
	add.f32 	%f221, %f413, %f220;
	selp.f32 	%f222, %f413, %f221, %p16;
	mov.b32 	%r89, %f222;
	mov.b32 	%r90, 2;
	// begin inline asm
	shfl.sync.down.b32 %r88, %r89, %r90, %r106, %r107;
	// end inline asm
	setp.gt.s32 	%p17, %r82, 29;
	mov.b32 	%f223, %r88;
	add.f32 	%f224, %f222, %f223;
	selp.f32 	%f225, %f222, %f224, %p17;
	mov.b32 	%r94, %f225;
	mov.b32 	%r95, 4;
	// begin inline asm
	shfl.sync.down.b32 %r93, %r94, %r95, %r106, %r107;
	// end inline asm
	setp.gt.s32 	%p18, %r82, 27;
	mov.b32 	%f226, %r93;
	add.f32 	%f227, %f225, %f226;
	selp.f32 	%f228, %f225, %f227, %p18;
	mov.b32 	%r99, %f228;
	mov.b32 	%r100, 8;
	// begin inline asm
	shfl.sync.down.b32 %r98, %r99, %r100, %r106, %r107;
	// end inline asm
	setp.gt.s32 	%p19, %r82, 23;
	mov.b32 	%f229, %r98;
	add.f32 	%f230, %f228, %f229;
	selp.f32 	%f231, %f228, %f230, %p19;
	mov.b32 	%r104, %f231;
	mov.b32 	%r105, 16;
	// begin inline asm
	shfl.sync.down.b32 %r103, %r104, %r105, %r106, %r107;
	// end inline asm
	setp.gt.s32 	%p20, %r82, 15;
	mov.b32 	%f232, %r103;
	add.f32 	%f37, %f231, %f232;
	selp.f32 	%f414, %f231, %f37, %p20;
	setp.ne.s32 	%p21, %r82, 0;
	@%p21 bra 	$L__BB52_44;
	shr.u32 	%r108, %r27, 3;
	and.b32  	%r109, %r108, 124;
	mov.u32 	%r110, _ZZN3cub18CUB_300001_SM_10006detail6reduce18DeviceReduceKernelINS2_10policy_hubIfyN4cuda3std3__44plusIfEEE10Policy1000EN6thrust24THRUST_300001_SM_1000_NS6detail15normal_iteratorINSD_10device_ptrIfEEEEyS9_fZ14demoVectorNormvE9abs_valueEEvT0_PT3_T1_NS0_13GridEvenShareISN_EET2_T4_E12temp_storage;
	add.s32 	%r111, %r110, %r109;
	st.shared.f32 	[%r111+8], %f37;
$L__BB52_44:
	bar.sync 	0;
	setp.ne.s32 	%p22, %r27, 0;
	@%p22 bra 	$L__BB52_46;
	ld.shared.f32 	%f233, [_ZZN3cub18CUB_300001_SM_10006detail6reduce18DeviceReduceKernelINS2_10policy_hubIfyN4cuda3std3__44plusIfEEE10Policy1000EN6thrust24THRUST_300001_SM_1000_NS6detail15normal_iteratorINSD_10device_ptrIfEEEEyS9_fZ14demoVectorNormvE9abs_valueEEvT0_PT3_T1_NS0_13GridEvenShareISN_EET2_T4_E12temp_storage+12];
	add.f32 	%f234, %f414, %f233;
	ld.shared.f32 	%f235, [_ZZN3cub18CUB_300001_SM_10006detail6reduce18DeviceReduceKernelINS2_10policy_hubIfyN4cuda3std3__44plusIfEEE10Policy1000EN6thrust24THRUST_300001_SM_1000_NS6detail15normal_iteratorINSD_10device_ptrIfEEEEyS9_fZ14demoVectorNormvE9abs_valueEEvT0_PT3_T1_NS0_13GridEvenShareISN_EET2_T4_E12temp_storage+16];
	add.f32 	%f236, %f234, %f235;
	ld.shared.f32 	%f237, [_ZZN3cub18CUB_300001_SM_10006detail6reduce18DeviceReduceKernelINS2_10policy_hubIfyN4cuda3std3__44plusIfEEE10Policy1000EN6thrust24THRUST_300001_SM_1000_NS6detail15normal_iteratorINSD_10device_ptrIfEEEEyS9_fZ14demoVectorNormvE9abs_valueEEvT0_PT3_T1_NS0_13GridEvenShareISN_EET2_T4_E12temp_storage+20];
	add.f32 	%f238, %f236, %f237;
	ld.shared.f32 	%f239, [_ZZN3cub18CUB_300001_SM_10006detail6reduce18DeviceReduceKernelINS2_10policy_hubIfyN4cuda3std3__44plusIfEEE10Policy1000EN6thrust24THRUST_300001_SM_1000_NS6detail15normal_iteratorINSD_10device_ptrIfEEEEyS9_fZ14demoVectorNormvE9abs_valueEEvT0_PT3_T1_NS0_13GridEvenShareISN_EET2_T4_E12temp_storage+24];
	add.f32 	%f240, %f238, %f239;
	ld.shared.f32 	%f241, [_ZZN3cub18CUB_300001_SM_10006detail6reduce18DeviceReduceKernelINS2_10policy_hubIfyN4cuda3std3__44plusIfEEE10Policy1000EN6thrust24THRUST_300001_SM_1000_NS6detail15normal_iteratorINSD_10device_ptrIfEEEEyS9_fZ14demoVectorNormvE9abs_valueEEvT0_PT3_T1_NS0_13GridEvenShareISN_EET2_T4_E12temp_storage+28];
	add.f32 	%f242, %f240, %f241;
	ld.shared.f32 	%f243, [_ZZN3cub18CUB_300001_SM_10006detail6reduce18DeviceReduceKernelINS2_10policy_hubIfyN4cuda3std3__44plusIfEEE10Policy1000EN6thrust24THRUST_300001_SM_1000_NS6detail15normal_iteratorINSD_10device_ptrIfEEEEyS9_fZ14demoVectorNormvE9abs_valueEEvT0_PT3_T1_NS0_13GridEvenShareISN_EET2_T4_E12temp_storage+32];
	add.f32 	%f244, %f242, %f243;
	ld.shared.f32 	%f245, [_ZZN3cub18CUB_300001_SM_10006detail6reduce18DeviceReduceKernelINS2_10policy_hubIfyN4cuda3std3__44plusIfEEE10Policy1000EN6thrust24THRUST_300001_SM_1000_NS6detail15normal_iteratorINSD_10device_ptrIfEEEEyS9_fZ14demoVectorNormvE9abs_valueEEvT0_PT3_T1_NS0_13GridEvenShareISN_EET2_T4_E12temp_storage+36];
	add.f32 	%f414, %f244, %f245;
$L__BB52_46:
	mov.u32 	%r189, %tid.x;
	setp.ne.s32 	%p56, %r189, 0;
	@%p56 bra 	$L__BB52_48;
	ld.param.u64 	%rd71, [_ZN3cub18CUB_300001_SM_10006detail6reduce18DeviceReduceKernelINS2_10policy_hubIfyN4cuda3std3__44plusIfEEE10Policy1000EN6thrust24THRUST_300001_SM_1000_NS6detail15normal_iteratorINSD_10device_ptrIfEEEEyS9_fZ14demoVectorNormvE9abs_valueEEvT0_PT3_T1_NS0_13GridEvenShareISN_EET2_T4__param_1];
	cvta.to.global.u64 	%rd68, %rd71;
	mul.wide.u32 	%rd69, %r2, 4;
	add.s64 	%rd70, %rd68, %rd69;
	st.global.f32 	[%rd70], %f414;
$L__BB52_48:
	ret;

}
	// .globl	_ZN3cub18CUB_300001_SM_10006detail6reduce28DeviceReduceSingleTileKernelINS2_10policy_hubIfyN4cuda3std3__44plusIfEEE10Policy1000EPfSC_iS9_ffNS7_10__identityEEEvT0_T1_T2_T3_T4_T6_
.visible .entry _ZN3cub18CUB_300001_SM_10006detail6reduce28DeviceReduceSingleTileKernelINS2_10policy_hubIfyN4cuda3std3__44plusIfEEE10Policy1000EPfSC_iS9_ffNS7_10__identityEEEvT0_T1_T2_T3_T4_T6_(
	.param .u64 .ptr .align 1 _ZN3cub18CUB_300001_SM_10006detail6reduce28DeviceReduceSingleTileKernelINS2_10policy_hubIfyN4cuda3std3__44plusIfEEE10Policy1000EPfSC_iS9_ffNS7_10__identityEEEvT0_T1_T2_T3_T4_T6__param_0,
	.param .u64 .ptr .align 1 _ZN3cub18CUB_300001_SM_10006detail6reduce28DeviceReduceSingleTileKernelINS2_10policy_hubIfyN4cuda3std3__44plusIfEEE10Policy1000EPfSC_iS9_ffNS7_10__identityEEEvT0_T1_T2_T3_T4_T6__param_1,
	.param .u32 _ZN3cub18CUB_300001_SM_10006detail6reduce28DeviceReduceSingleTileKernelINS2_10policy_hubIfyN4cuda3std3__44plusIfEEE10Policy1000EPfSC_iS9_ffNS7_10__identityEEEvT0_T1_T2_T3_T4_T6__param_2,
	.param .align 1 .b8 _ZN3cub18CUB_300001_SM_10006detail6reduce28DeviceReduceSingleTileKernelINS2_10policy_hubIfyN4cuda3std3__44plusIfEEE10Policy1000EPfSC_iS9_ffNS7_10__identityEEEvT0_T1_T2_T3_T4_T6__param_3[1],
	.param .f32 _ZN3cub18CUB_300001_SM_10006detail6reduce28DeviceReduceSingleTileKernelINS2_10policy_hubIfyN4cuda3std3__44plusIfEEE10Policy1000EPfSC_iS9_ffNS7_10__identityEEEvT0_T1_T2_T3_T4_T6__param_4,
	.param .align 1 .b8 _ZN3cub18CUB_300001_SM_10006detail6reduce28DeviceReduceSingleTileKernelINS2_10policy_hubIfyN4cuda3std3__44plusIfEEE10Policy1000EPfSC_iS9_ffNS7_10__identityEEEvT0_T1_T2_T3_T4_T6__param_5[1]
)
.maxntid 256
.minnctapersm 1
{
	.reg .pred 	%p<97>;
	.reg .b32 	%r<407>;
	.reg .b32 	%f<419>;
	.reg .b64 	%rd<125>;
	// demoted variable
	.shared .align 4 .b8 _ZZN3cub18CUB_300001_SM_10006detail6reduce28DeviceReduceSingleTileKernelINS2_10policy_hubIfyN4cuda3std3__44plusIfEEE10Policy1000EPfSC_iS9_ffNS7_10__identityEEEvT0_T1_T2_T3_T4_T6_E12temp_storage[44];
	ld.param.u64 	%rd16, [_ZN3cub18CUB_300001_SM_10006detail6reduce28DeviceReduceSingleTileKernelINS2_10policy_hubIfyN4cuda3std3__44plusIfEEE10Policy1000EPfSC_iS9_ffNS7_10__identityEEEvT0_T1_T2_T3_T4_T6__param_0];
	ld.param.u64 	%rd17, [_ZN3cub18CUB_300001_SM_10006detail6reduce28DeviceReduceSingleTileKernelINS2_10policy_hubIfyN4cuda3std3__44plusIfEEE10Policy1000EPfSC_iS9_ffNS7_10__identityEEEvT0_T1_T2_T3_T4_T6__param_1];
	ld.param.u32 	%r67, [_ZN3cub18CUB_300001_SM_10006detail6reduce28DeviceReduceSingleTileKernelINS2_10policy_hubIfyN4cuda3std3__44plusIfEEE10Policy1000EPfSC_iS9_ffNS7_10__identityEEEvT0_T1_T2_T3_T4_T6__param_2];
	ld.param.f32 	%f58, [_ZN3cub18CUB_300001_SM_10006detail6reduce28DeviceReduceSingleTileKernelINS2_10policy_hubIfyN4cuda3std3__44plusIfEEE10Policy1000EPfSC_iS9_ffNS7_10__identityEEEvT0_T1_T2_T3_T4_T6__param_4];
	cvta.to.global.u64 	%rd1, %rd17;
	setp.ne.s32 	%p1, %r67, 0;
	@%p1 bra 	$L__BB53_3;
	mov.u32 	%r380, %tid.x;
	setp.ne.s32 	%p96, %r380, 0;
	@%p96 bra 	$L__BB53_74;
	st.global.f32 	[%rd1], %f58;
	bra.uni 	$L__BB53_74;
$L__BB53_3:
	and.b64  	%rd18, %rd16, 15;
	setp.ne.s64 	%p2, %rd18, 0;
	@%p2 bra 	$L__BB53_38;
	setp.gt.s32 	%p49, %r67, 4095;
	@%p49 bra 	$L__BB53_22;
	mov.u32 	%r1, %tid.x;
	setp.ge.s32 	%p66, %r1, %r67;
	mov.f32 	%f397, 0f00000000;
	mov.u32 	%r384, %r1;
	@%p66 bra 	$L__BB53_7;
	mul.wide.u32 	%rd113, %r1, 4;
	add.s64 	%rd112, %rd16, %rd113;
	// begin inline asm
	ld.global.nc.u32 %r300, [%rd112];
	// end inline asm
	mov.b32 	%f397, %r300;
	add.s32 	%r384, %r1, 256;
$L__BB53_7:
	setp.ge.s32 	%p67, %r384, %r67;
	@%p67 bra 	$L__BB53_13;
	not.b32 	%r301, %r384;
	add.s32 	%r4, %r67, %r301;
	and.b32  	%r302, %r4, 768;
	setp.eq.s32 	%p68, %r302, 768;
	@%p68 bra 	$L__BB53_11;
	mul.wide.u32 	%rd114, %r384, 4;
	add.s64 	%rd121, %rd16, %rd114;
	shr.u32 	%r303, %r4, 8;
	add.s32 	%r304, %r303, 1;
	and.b32  	%r305, %r304, 3;
	neg.s32 	%r382, %r305;
$L__BB53_10:
	.pragma "nounroll";
	// begin inline asm
	ld.global.nc.u32 %r306, [%rd121];
	// end inline asm
	mov.b32 	%f323, %r306;
	add.f32 	%f397, %f397, %f323;
	add.s32 	%r384, %r384, 256;
	add.s64 	%rd121, %rd121, 1024;
	add.s32 	%r382, %r382, 1;
	setp.ne.s32 	%p69, %r382, 0;
	@%p69 bra 	$L__BB53_10;
$L__BB53_11:
	setp.lt.u32 	%p70, %r4, 768;
	@%p70 bra 	$L__BB53_13;
$L__BB53_12:
	mul.wide.s32 	%rd120, %r384, 4;
	add.s64 	%rd116, %rd16, %rd120;
	// begin inline asm
	ld.global.nc.u32 %r307, [%rd116];
	// end inline asm
	mov.b32 	%f324, %r307;
	add.f32 	%f325, %f397, %f324;
	add.s64 	%rd117, %rd116, 1024;
	// begin inline asm
	ld.global.nc.u32 %r308, [%rd117];
	// end inline asm
	mov.b32 	%f326, %r308;
	add.f32 	%f327, %f325, %f326;
	add.s64 	%rd118, %rd116, 2048;
	// begin inline asm
	ld.global.nc.u32 %r309, [%rd118];
	// end inline asm
	mov.b32 	%f328, %r309;
	add.f32 	%f329, %f327, %f328;
	add.s64 	%rd119, %rd116, 3072;
	// begin inline asm
	ld.global.nc.u32 %r310, [%rd119];
	// end inline asm
	mov.b32 	%f330, %r310;
	add.f32 	%f397, %f329, %f330;
	add.s32 	%r384, %r384, 1024;
	setp.lt.s32 	%p71, %r384, %r67;
	@%p71 bra 	$L__BB53_12;
$L__BB53_13:
	setp.lt.s32 	%p72, %r67, 256;
	@%p72 bra 	$L__BB53_18;
	// begin inline asm
	mov.u32 %r349, %laneid;
	// end inline asm
	mov.b32 	%r351, %f397;
	mov.b32 	%r352, 1;
	mov.b32 	%r373, 31;
	mov.b32 	%r374, -1;
	// begin inline asm
	shfl.sync.down.b32 %r350, %r351, %r352, %r373, %r374;
	// end inline asm
	setp.gt.s32 	%p88, %r349, 30;
	mov.b32 	%f365, %r350;
	add.f32 	%f366, %f397, %f365;
	selp.f32 	%f367, %f397, %f366, %p88;
	mov.b32 	%r356, %f367;
	mov.b32 	%r357, 2;
	// begin inline asm
	shfl.sync.down.b32 %r355, %r356, %r357, %r373, %r374;
	// end inline asm
	setp.gt.s32 	%p89, %r349, 29;
	mov.b32 	%f368, %r355;
	add.f32 	%f369, %f367, %f368;
	selp.f32 	%f370, %f367, %f369, %p89;
	mov.b32 	%r361, %f370;
	mov.b32 	%r362, 4;
	// begin inline asm
	shfl.sync.down.b32 %r360, %r361, %r362, %r373, %r374;
	// end inline asm
	setp.gt.s32 	%p90, %r349, 27;
	mov.b32 	%f371, %r360;
	add.f32 	%f372, %f370, %f371;
	selp.f32 	%f373, %f370, %f372, %p90;
	mov.b32 	%r366, %f373;
	mov.b32 	%r367, 8;
	// begin inline asm
	shfl.sync.down.b32 %r365, %r366, %r367, %r373, %r374;
	// end inline asm
	setp.gt.s32 	%p91, %r349, 23;
	mov.b32 	%f374, %r365;
	add.f32 	%f375, %f373, %f374;
	selp.f32 	%f376, %f373, %f375, %p91;
	mov.b32 	%r371, %f376;
	mov.b32 	%r372, 16;
	// begin inline asm
	shfl.sync.down.b32 %r370, %r371, %r372, %r373, %r374;
	// end inline asm
	setp.gt.s32 	%p92, %r349, 15;
	mov.b32 	%f377, %r370;
	add.f32 	%f10, %f376, %f377;
	selp.f32 	%f418, %f376, %f10, %p92;
	setp.ne.s32 	%p93, %r349, 0;
	@%p93 bra 	$L__BB53_16;
	shr.u32 	%r375, %r1, 3;
	and.b32  	%r376, %r375, 124;
	mov.u32 	%r377, _ZZN3cub18CUB_300001_SM_10006detail6reduce28DeviceReduceSingleTileKernelINS2_10policy_hubIfyN4cuda3std3__44plusIfEEE10Policy1000EPfSC_iS9_ffNS7_10__identityEEEvT0_T1_T2_T3_T4_T6_E12temp_storage;
	add.s32 	%r378, %r377, %r376;
	st.shared.f32 	[%r378+8], %f10;
$L__BB53_16:
	bar.sync 	0;
	setp.ne.s32 	%p94, %r1, 0;
	@%p94 bra 	$L__BB53_72;
	ld.shared.f32 	%f378, [_ZZN3cub18CUB_300001_SM_10006detail6reduce28DeviceReduceSingleTileKernelINS2_10policy_hubIfyN4cuda3std3__44plusIfEEE10Policy1000EPfSC_iS9_ffNS7_10__identityEEEvT0_T1_T2_T3_T4_T6_E12temp_storage+12];
	add.f32 	%f379, %f418, %f378;
	ld.shared.f32 	%f380, [_ZZN3cub18CUB_300001_SM_10006detail6reduce28DeviceReduceSingleTileKernelINS2_10policy_hubIfyN4cuda3std3__44plusIfEEE10Policy1000EPfSC_iS9_ffNS7_10__identityEEEvT0_T1_T2_T3_T4_T6_E12temp_storage+16];
	add.f32 	%f381, %f379, %f380;
	ld.shared.f32 	%f382, [_ZZN3cub18CUB_300001_SM_10006detail6reduce28DeviceReduceSingleTileKernelINS2_10policy_hubIfyN4cuda3std3__44plusIfEEE10Policy1000EPfSC_iS9_ffNS7_10__identityEEEvT0_T1_T2_T3_T4_T6_E12temp_storage+20];
	add.f32 	%f383, %f381, %f382;
	ld.shared.f32 	%f384, [_ZZN3cub18CUB_300001_SM_10006detail6reduce28DeviceReduceSingleTileKernelINS2_10policy_hubIfyN4cuda3std3__44plusIfEEE10Policy1000EPfSC_iS9_ffNS7_10__identityEEEvT0_T1_T2_T3_T4_T6_E12temp_storage+24];
	add.f32 	%f385, %f383, %f384;
	ld.shared.f32 	%f386, [_ZZN3cub18CUB_300001_SM_10006detail6reduce28DeviceReduceSingleTileKernelINS2_10policy_hubIfyN4cuda3std3__44plusIfEEE10Policy1000EPfSC_iS9_ffNS7_10__identityEEEvT0_T1_T2_T3_T4_T6_E12temp_storage+28];
	add.f32 	%f387, %f385, %f386;
	ld.shared.f32 	%f388, [_ZZN3cub18CUB_300001_SM_10006detail6reduce28DeviceReduceSingleTileKernelINS2_10policy_hubIfyN4cuda3std3__44plusIfEEE10Policy1000EPfSC_iS9_ffNS7_10__identityEEEvT0_T1_T2_T3_T4_T6_E12temp_storage+32];
	add.f32 	%f389, %f387, %f388;
	ld.shared.f32 	%f390, [_ZZN3cub18CUB_300001_SM_10006detail6reduce28DeviceReduceSingleTileKernelINS2_10policy_hubIfyN4cuda3std3__44plusIfEEE10Policy1000EPfSC_iS9_ffNS7_10__identityEEEvT0_T1_T2_T3_T4_T6_E12temp_storage+36];
	add.f32 	%f418, %f389, %f390;
	bra.uni 	$L__BB53_72;
$L__BB53_18:
	// begin inline asm
	mov.u32 %r311, %laneid;
	// end inline asm
	and.b32  	%r337, %r1, 992;
	add.s32 	%r338, %r337, 32;
	setp.gt.s32 	%p73, %r338, %r67;
	not.b32 	%r339, %r337;
	add.s32 	%r340, %r67, %r339;
	selp.b32 	%r335, %r340, 31, %p73;
	mov.b32 	%r313, %f397;
	mov.b32 	%r314, 1;
	mov.b32 	%r336, -1;
	// begin inline asm
	shfl.sync.down.b32 %r312, %r313, %r314, %r335, %r336;
	// end inline asm
	setp.lt.s32 	%p74, %r311, %r335;
	mov.b32 	%f331, %r312;
	add.f32 	%f332, %f397, %f331;
	selp.f32 	%f333, %f332, %f397, %p74;
	mov.b32 	%r318, %f333;
	mov.b32 	%r319, 2;
	// begin inline asm
	shfl.sync.down.b32 %r317, %r318, %r319, %r335, %r336;
	// end inline asm
	add.s32 	%r341, %r311, 2;
	setp.gt.s32 	%p75, %r341, %r335;
	mov.b32 	%f334, %r317;
	add.f32 	%f335, %f333, %f334;
	selp.f32 	%f336, %f333, %f335, %p75;
	mov.b32 	%r323, %f336;
	mov.b32 	%r324, 4;
	// begin inline asm
	shfl.sync.down.b32 %r322, %r323, %r324, %r335, %r336;
	// end inline asm
	add.s32 	%r342, %r311, 4;
	setp.gt.s32 	%p76, %r342, %r335;
	mov.b32 	%f337, %r322;
	add.f32 	%f338, %f336, %f337;
	selp.f32 	%f339, %f336, %f338, %p76;
	mov.b32 	%r328, %f339;
	mov.b32 	%r329, 8;
	// begin inline asm
	shfl.sync.down.b32 %r327, %r328, %r329, %r335, %r336;
	// end inline asm
	add.s32 	%r343, %r311, 8;
	setp.gt.s32 	%p77, %r343, %r335;
	mov.b32 	%f340, %r327;
	add.f32 	%f341, %f339, %f340;
	selp.f32 	%f342, %f339, %f341, %p77;
	mov.b32 	%r333, %f342;
	mov.b32 	%r334, 16;
	// begin inline asm
	shfl.sync.down.b32 %r332, %r333, %r334, %r335, %r336;
	// end inline asm
	add.s32 	%r344, %r311, 16;
	setp.gt.s32 	%p78, %r344, %r335;
	mov.b32 	%f343, %r332;
	add.f32 	%f344, %f342, %f343;
	selp.f32 	%f418, %f342, %f344, %p78;
	setp.ne.s32 	%p79, %r311, 0;
	@%p79 bra 	$L__BB53_20;
	shr.u32 	%r345, %r1, 3;
	and.b32  	%r346, %r345, 124;
	mov.u32 	%r347, _ZZN3cub18CUB_300001_SM_10006detail6reduce28DeviceReduceSingleTileKernelINS2_10policy_hubIfyN4cuda3std3__44plusIfEEE10Policy1000EPfSC_iS9_ffNS7_10__identityEEEvT0_T1_T2_T3_T4_T6_E12temp_storage;
	add.s32 	%r348, %r347, %r346;
	st.shared.f32 	[%r348+8], %f418;
$L__BB53_20:
	bar.sync 	0;
	setp.ne.s32 	%p80, %r1, 0;
	@%p80 bra 	$L__BB53_72;
	setp.gt.s32 	%p81, %r67, 32;
	ld.shared.f32 	%f345, [_ZZN3cub18CUB_300001_SM_10006detail6reduce28DeviceReduceSingleTileKernelINS2_10policy_hubIfyN4cuda3std3__44plusIfEEE10Policy1000EPfSC_iS9_ffNS7_10__identityEEEvT0_T1_T2_T3_T4_T6_E12temp_storage+12];
	add.f32 	%f346, %f418, %f345;
	selp.f32 	%f347, %f346, %f418, %p81;
	setp.gt.s32 	%p82, %r67, 64;
	ld.shared.f32 	%f348, [_ZZN3cub18CUB_300001_SM_10006detail6reduce28DeviceReduceSingleTileKernelINS2_10policy_hubIfyN4cuda3std3__44plusIfEEE10Policy1000EPfSC_iS9_ffNS7_10__identityEEEvT0_T1_T2_T3_T4_T6_E12temp_storage+16];
	add.f32 	%f349, %f348, %f347;
	selp.f32 	%f350, %f349, %f347, %p82;
	setp.gt.s32 	%p83, %r67, 96;
	ld.shared.f32 	%f351, [_ZZN3cub18CUB_300001_SM_10006detail6reduce28DeviceReduceSingleTileKernelINS2_10policy_hubIfyN4cuda3std3__44plusIfEEE10Policy1000EPfSC_iS9_ffNS7_10__identityEEEvT0_T1_T2_T3_T4_T6_E12temp_storage+20];
	add.f32 	%f352, %f351, %f350;
	selp.f32 	%f353, %f352, %f350, %p83;
	setp.gt.s32 	%p84, %r67, 128;
	ld.shared.f32 	%f354, [_ZZN3cub18CUB_300001_SM_10006detail6reduce28DeviceReduceSingleTileKernelINS2_10policy_hubIfyN4cuda3std3__44plusIfEEE10Policy1000EPfSC_iS9_ffNS7_10__identityEEEvT0_T1_T2_T3_T4_T6_E12temp_storage+24];
	add.f32 	%f355, %f354, %f353;
	selp.f32 	%f356, %f355, %f353, %p84;
	setp.gt.s32 	%p85, %r67, 160;
	ld.shared.f32 	%f357, [_ZZN3cub18CUB_300001_SM_10006detail6reduce28DeviceReduceSingleTileKernelINS2_10policy_hubIfyN4cuda3std3__44plusIfEEE10Policy1000EPfSC_iS9_ffNS7_10__identityEEEvT0_T1_T2_T3_T4_T6_E12temp_storage+28];
	add.f32 	%f358, %f357, %f356;
	selp.f32 	%f359, %f358, %f356, %p85;
	setp.gt.s32 	%p86, %r67, 192;
	ld.shared.f32 	%f360, [_ZZN3cub18CUB_300001_SM_10006detail6reduce28DeviceReduceSingleTileKernelINS2_10policy_hubIfyN4cuda3std3__44plusIfEEE10Policy1000EPfSC_iS9_ffNS7_10__identityEEEvT0_T1_T2_T3_T4_T6_E12temp_storage+32];
	add.f32 	%f361, %f360, %f359;
	selp.f32 	%f362, %f361, %f359, %p86;
	setp.gt.s32 	%p87, %r67, 224;
	ld.shared.f32 	%f363, [_ZZN3cub18CUB_300001_SM_10006detail6reduce28DeviceReduceSingleTileKernelINS2_10policy_hubIfyN4cuda3std3__44plusIfEEE10Policy1000EPfSC_iS9_ffNS7_10__identityEEEvT0_T1_T2_T3_T4_T6_E12temp_storage+36];
	add.f32 	%f364, %f363, %f362;
	selp.f32 	%f418, %f364, %f362, %p87;
	bra.uni 	$L__BB53_72;
$L__BB53_22:
	mov.u32 	%r13, %tid.x;
	shl.b32 	%r224, %r13, 2;
	mul.wide.u32 	%rd86, %r224, 4;
	add.s64 	%rd76, %rd16, %rd86;
	// begin inline asm
	ld.global.nc.v2.u64 {%rd74, %rd75}, [%rd76];
	// end inline asm
	mov.b64 	{%r225, %r226}, %rd75;
	mov.b64 	{%r227, %r228}, %rd74;
	mov.b32 	%f225, %r228;
	mov.b32 	%f226, %r227;
	mov.b32 	%f227, %r226;
	mov.b32 	%f228, %r225;
	add.s64 	%rd79, %rd76, 4096;
	// begin inline asm
	ld.global.nc.v2.u64 {%rd77, %rd78}, [%rd79];
	// end inline asm
	mov.b64 	{%r229, %r230}, %rd78;
	mov.b64 	{%r231, %r232}, %rd77;
	mov.b32 	%f229, %r232;
	mov.b32 	%f230, %r231;
	mov.b32 	%f231, %r230;
	mov.b32 	%f232, %r229;
	add.s64 	%rd82, %rd76, 8192;
	// begin inline asm
	ld.global.nc.v2.u64 {%rd80, %rd81}, [%rd82];
	// end inline asm
	mov.b64 	{%r233, %r234}, %rd81;
	mov.b64 	{%r235, %r236}, %rd80;
	mov.b32 	%f233, %r236;
	mov.b32 	%f234, %r235;
	mov.b32 	%f235, %r234;
	mov.b32 	%f236, %r233;
	add.s64 	%rd85, %rd76, 12288;
	// begin inline asm
	ld.global.nc.v2.u64 {%rd83, %rd84}, [%rd85];
	// end inline asm
	mov.b64 	{%r237, %r238}, %rd84;
	mov.b64 	{%r239, %r240}, %rd83;
	mov.b32 	%f237, %r240;
	mov.b32 	%f238, %r239;
	mov.b32 	%f239, %r238;
	mov.b32 	%f240, %r237;
	add.f32 	%f241, %f226, %f225;
	add.f32 	%f242, %f228, %f227;
	add.f32 	%f243, %f230, %f229;
	add.f32 	%f244, %f232, %f231;
	add.f32 	%f245, %f234, %f233;
	add.f32 	%f246, %f236, %f235;
	add.f32 	%f247, %f238, %f237;
	add.f32 	%f248, %f240, %f239;
	add.f32 	%f249, %f241, %f242;
	add.f32 	%f250, %f243, %f244;
	add.f32 	%f251, %f245, %f246;
	add.f32 	%f252, %f247, %f248;
	add.f32 	%f253, %f249, %f250;
	add.f32 	%f254, %f251, %f252;
	add.f32 	%f404, %f253, %f254;
	setp.lt.u32 	%p50, %r67, 8192;
	mov.b32 	%r387, 4096;
	@%p50 bra 	$L__BB53_26;
	add.s32 	%r14, %r67, -4096;
	mov.b32 	%r387, 4096;
$L__BB53_24:
	mul.wide.s32 	%rd99, %r387, 4;
	add.s64 	%rd89, %rd76, %rd99;
	// begin inline asm
	ld.global.nc.v2.u64 {%rd87, %rd88}, [%rd89];
	// end inline asm
	mov.b64 	{%r242, %r243}, %rd88;
	mov.b64 	{%r244, %r245}, %rd87;
	mov.b32 	%f255, %r245;
	mov.b32 	%f256, %r244;
	mov.b32 	%f257, %r243;
	mov.b32 	%f258, %r242;
	add.s64 	%rd92, %rd89, 4096;
	// begin inline asm
	ld.global.nc.v2.u64 {%rd90, %rd91}, [%rd92];
	// end inline asm
	mov.b64 	{%r246, %r247}, %rd91;
	mov.b64 	{%r248, %r249}, %rd90;
	mov.b32 	%f259, %r249;
	mov.b32 	%f260, %r248;
	mov.b32 	%f261, %r247;
	mov.b32 	%f262, %r246;
	add.s64 	%rd95, %rd89, 8192;
	// begin inline asm
	ld.global.nc.v2.u64 {%rd93, %rd94}, [%rd95];
	// end inline asm
	mov.b64 	{%r250, %r251}, %rd94;
	mov.b64 	{%r252, %r253}, %rd93;
	mov.b32 	%f263, %r253;
	mov.b32 	%f264, %r252;
	mov.b32 	%f265, %r251;
	mov.b32 	%f266, %r250;
	add.s64 	%rd98, %rd89, 12288;
	// begin inline asm
	ld.global.nc.v2.u64 {%rd96, %rd97}, [%rd98];
	// end inline asm
	mov.b64 	{%r254, %r255}, %rd97;
	mov.b64 	{%r256, %r257}, %rd96;
	mov.b32 	%f267, %r257;
	mov.b32 	%f268, %r256;
	mov.b32 	%f269, %r255;
	mov.b32 	%f270, %r254;
	add.f32 	%f271, %f404, %f256;
	add.f32 	%f272, %f255, %f258;
	add.f32 	%f273, %f257, %f260;
	add.f32 	%f274, %f259, %f262;
	add.f32 	%f275, %f261, %f264;
	add.f32 	%f276, %f263, %f266;
	add.f32 	%f277, %f265, %f268;
	add.f32 	%f278, %f267, %f270;
	add.f32 	%f279, %f271, %f272;
	add.f32 	%f280, %f273, %f274;
	add.f32 	%f281, %f275, %f276;
	add.f32 	%f282, %f277, %f278;
	add.f32 	%f283, %f279, %f280;
	add.f32 	%f284, %f281, %f282;
	add.f32 	%f285, %f283, %f284;
	add.f32 	%f404, %f285, %f269;
	sub.s32 	%r258, %r67, %r387;
	setp.lt.s32 	%p51, %r258, 4096;
	@%p51 bra 	$L__BB53_34;
	add.s32 	%r387, %r387, 4096;
	setp.le.s32 	%p52, %r387, %r14;
	@%p52 bra 	$L__BB53_24;
$L__BB53_26:
	setp.le.s32 	%p53, %r67, %r387;
	@%p53 bra 	$L__BB53_34;
	sub.s32 	%r18, %r67, %r387;
	setp.ge.s32 	%p54, %r13, %r18;
	@%p54 bra 	$L__BB53_34;
	not.b32 	%r259, %r13;
	add.s32 	%r260, %r67, %r259;
	sub.s32 	%r19, %r260, %r387;
	and.b32  	%r261, %r19, 768;
	setp.eq.s32 	%p55, %r261, 768;
	mov.u32 	%r391, %r13;
	@%p55 bra 	$L__BB53_31;
	add.s32 	%r389, %r13, %r387;
	shr.u32 	%r262, %r19, 8;
	add.s32 	%r263, %r262, 1;
	and.b32  	%r264, %r263, 3;
	neg.s32 	%r388, %r264;
	mov.u32 	%r391, %r13;
$L__BB53_30:
	.pragma "nounroll";
	mul.wide.u32 	%rd101, %r389, 4;
	add.s64 	%rd100, %rd16, %rd101;
	// begin inline asm
	ld.global.nc.u32 %r265, [%rd100];
	// end inline asm
	mov.b32 	%f287, %r265;
	add.f32 	%f404, %f404, %f287;
	add.s32 	%r391, %r391, 256;
	add.s32 	%r389, %r389, 256;
	add.s32 	%r388, %r388, 1;
	setp.ne.s32 	%p56, %r388, 0;
	@%p56 bra 	$L__BB53_30;
$L__BB53_31:
	setp.lt.u32 	%p57, %r19, 768;
	@%p57 bra 	$L__BB53_34;
	cvt.u64.u32 	%rd102, %r391;
	cvt.u64.u32 	%rd103, %r387;
	add.s64 	%rd104, %rd102, %rd103;
	shl.b64 	%rd105, %rd104, 2;
	add.s64 	%rd106, %rd105, %rd16;
	add.s64 	%rd122, %rd106, 2048;
	add.s32 	%r392, %r391, %r387;
$L__BB53_33:
	mul.wide.u32 	%rd111, %r392, 4;
	add.s64 	%rd107, %rd16, %rd111;
	// begin inline asm
	ld.global.nc.u32 %r266, [%rd107];
	// end inline asm
	mov.b32 	%f288, %r266;
	add.f32 	%f289, %f404, %f288;
	add.s64 	%rd108, %rd122, -1024;
	// begin inline asm
	ld.global.nc.u32 %r267, [%rd108];
	// end inline asm
	mov.b32 	%f290, %r267;
	add.f32 	%f291, %f289, %f290;
	// begin inline asm
	ld.global.nc.u32 %r268, [%rd122];
	// end inline asm
	mov.b32 	%f292, %r268;
	add.f32 	%f293, %f291, %f292;
	add.s64 	%rd110, %rd122, 1024;
	// begin inline asm
	ld.global.nc.u32 %r269, [%rd110];
	// end inline asm
	mov.b32 	%f294, %r269;
	add.f32 	%f404, %f293, %f294;
	add.s32 	%r391, %r391, 1024;
	add.s64 	%rd122, %rd122, 4096;
	add.s32 	%r392, %r392, 1024;
	setp.lt.s32 	%p58, %r391, %r18;
	@%p58 bra 	$L__BB53_33;
$L__BB53_34:
	// begin inline asm
	mov.u32 %r270, %laneid;
	// end inline asm
	mov.b32 	%r272, %f404;
	mov.b32 	%r273, 1;
	mov.b32 	%r294, 31;
	mov.b32 	%r295, -1;
	// begin inline asm
	shfl.sync.down.b32 %r271, %r272, %r273, %r294, %r295;
	// end inline asm
	setp.gt.s32 	%p59, %r270, 30;
	mov.b32 	%f295, %r271;
	add.f32 	%f296, %f404, %f295;
	selp.f32 	%f297, %f404, %f296, %p59;
	mov.b32 	%r277, %f297;
	mov.b32 	%r278, 2;
	// begin inline asm
	shfl.sync.down.b32 %r276, %r277, %r278, %r294, %r295;
	// end inline asm
	setp.gt.s32 	%p60, %r270, 29;
	mov.b32 	%f298, %r276;
	add.f32 	%f299, %f297, %f298;
	selp.f32 	%f300, %f297, %f299, %p60;
	mov.b32 	%r282, %f300;
	mov.b32 	%r283, 4;
	// begin inline asm
	shfl.sync.down.b32 %r281, %r282, %r283, %r294, %r295;
	// end inline asm
	setp.gt.s32 	%p61, %r270, 27;
	mov.b32 	%f301, %r281;
	add.f32 	%f302, %f300, %f301;
	selp.f32 	%f303, %f300, %f302, %p61;
	mov.b32 	%r287, %f303;
	mov.b32 	%r288, 8;
	// begin inline asm
	shfl.sync.down.b32 %r286, %r287, %r288, %r294, %r295;
	// end inline asm
	setp.gt.s32 	%p62, %r270, 23;
	mov.b32 	%f304, %r286;
	add.f32 	%f305, %f303, %f304;
	selp.f32 	%f306, %f303, %f305, %p62;
	mov.b32 	%r292, %f306;
	mov.b32 	%r293, 16;
	// begin inline asm
	shfl.sync.down.b32 %r291, %r292, %r293, %r294, %r295;
	// end inline asm
	setp.gt.s32 	%p63, %r270, 15;
	mov.b32 	%f307, %r291;
	add.f32 	%f26, %f306, %f307;
	selp.f32 	%f418, %f306, %f26, %p63;
	setp.ne.s32 	%p64, %r270, 0;
	@%p64 bra 	$L__BB53_36;
	shr.u32 	%r296, %r13, 3;
	and.b32  	%r297, %r296, 124;
	mov.u32 	%r298, _ZZN3cub18CUB_300001_SM_10006detail6reduce28DeviceReduceSingleTileKernelINS2_10policy_hubIfyN4cuda3std3__44plusIfEEE10Policy1000EPfSC_iS9_ffNS7_10__identityEEEvT0_T1_T2_T3_T4_T6_E12temp_storage;
	add.s32 	%r299, %r298, %r297;
	st.shared.f32 	[%r299+8], %f26;
$L__BB53_36:
	bar.sync 	0;
	setp.ne.s32 	%p65, %r13, 0;
	@%p65 bra 	$L__BB53_72;
	ld.shared.f32 	%f308, [_ZZN3cub18CUB_300001_SM_10006detail6reduce28DeviceReduceSingleTileKernelINS2_10policy_hubIfyN4cuda3std3__44plusIfEEE10Policy1000EPfSC_iS9_ffNS7_10__identityEEEvT0_T1_T2_T3_T4_T6_E12temp_storage+12];
	add.f32 	%f309, %f418, %f308;
	ld.shared.f32 	%f310, [_ZZN3cub18CUB_300001_SM_10006detail6reduce28DeviceReduceSingleTileKernelINS2_10policy_hubIfyN4cuda3std3__44plusIfEEE10Policy1000EPfSC_iS9_ffNS7_10__identityEEEvT0_T1_T2_T3_T4_T6_E12temp_storage+16];
	add.f32 	%f311, %f309, %f310;
	ld.shared.f32 	%f312, [_ZZN3cub18CUB_300001_SM_10006detail6reduce28DeviceReduceSingleTileKernelINS2_10policy_hubIfyN4cuda3std3__44plusIfEEE10Policy1000EPfSC_iS9_ffNS7_10__identityEEEvT0_T1_T2_T3_T4_T6_E12temp_storage+20];
	add.f32 	%f313, %f311, %f312;
	ld.shared.f32 	%f314, [_ZZN3cub18CUB_300001_SM_10006detail6reduce28DeviceReduceSingleTileKernelINS2_10policy_hubIfyN4cuda3std3__44plusIfEEE10Policy1000EPfSC_iS9_ffNS7_10__identityEEEvT0_T1_T2_T3_T4_T6_E12temp_storage+24];
	add.f32 	%f315, %f313, %f314;
	ld.shared.f32 	%f316, [_ZZN3cub18CUB_300001_SM_10006detail6reduce28DeviceReduceSingleTileKernelINS2_10policy_hubIfyN4cuda3std3__44plusIfEEE10Policy1000EPfSC_iS9_ffNS7_10__identityEEEvT0_T1_T2_T3_T4_T6_E12temp_storage+28];
	add.f32 	%f317, %f315, %f316;
	ld.shared.f32 	%f318, [_ZZN3cub18CUB_300001_SM_10006detail6reduce28DeviceReduceSingleTileKernelINS2_10policy_hubIfyN4cuda3std3__44plusIfEEE10Policy1000EPfSC_iS9_ffNS7_10__identityEEEvT0_T1_T2_T3_T4_T6_E12temp_storage+32];
	add.f32 	%f319, %f317, %f318;
	ld.shared.f32 	%f320, [_ZZN3cub18CUB_300001_SM_10006detail6reduce28DeviceReduceSingleTileKernelINS2_10policy_hubIfyN4cuda3std3__44plusIfEEE10Policy1000EPfSC_iS9_ffNS7_10__identityEEEvT0_T1_T2_T3_T4_T6_E12temp_storage+36];
	add.f32 	%f418, %f319, %f320;
	bra.uni 	$L__BB53_72;
$L__BB53_38:
	setp.gt.s32 	%p3, %r67, 4095;
	@%p3 bra 	$L__BB53_56;
	mov.u32 	%r34, %tid.x;
	setp.ge.s32 	%p20, %r34, %r67;
	mov.f32 	%f410, 0f00000000;
	mov.u32 	%r397, %r34;
	@%p20 bra 	$L__BB53_41;
	mul.wide.u32 	%rd66, %r34, 4;
	add.s64 	%rd65, %rd16, %rd66;
	// begin inline asm
	ld.global.nc.u32 %r144, [%rd65];
	// end inline asm
	mov.b32 	%f410, %r144;
	add.s32 	%r397, %r34, 256;
$L__BB53_41:
	setp.ge.s32 	%p21, %r397, %r67;
	@%p21 bra 	$L__BB53_47;
	not.b32 	%r145, %r397;
	add.s32 	%r37, %r67, %r145;
	and.b32  	%r146, %r37, 768;
	setp.eq.s32 	%p22, %r146, 768;
	@%p22 bra 	$L__BB53_45;
	mul.wide.u32 	%rd67, %r397, 4;
	add.s64 	%rd123, %rd16, %rd67;
	shr.u32 	%r147, %r37, 8;
	add.s32 	%r148, %r147, 1;
	and.b32  	%r149, %r148, 3;
	neg.s32 	%r395, %r149;
$L__BB53_44:
	.pragma "nounroll";
	// begin inline asm
	ld.global.nc.u32 %r150, [%rd123];
	// end inline asm
	mov.b32 	%f157, %r150;
	add.f32 	%f410, %f410, %f157;
	add.s32 	%r397, %r397, 256;
	add.s64 	%rd123, %rd123, 1024;
	add.s32 	%r395, %r395, 1;
	setp.ne.s32 	%p23, %r395, 0;
	@%p23 bra 	$L__BB53_44;
$L__BB53_45:
	setp.lt.u32 	%p24, %r37, 768;
	@%p24 bra 	$L__BB53_47;
$L__BB53_46:
	mul.wide.s32 	%rd73, %r397, 4;
	add.s64 	%rd69, %rd16, %rd73;
	// begin inline asm
	ld.global.nc.u32 %r151, [%rd69];
	// end inline asm
	mov.b32 	%f158, %r151;
	add.f32 	%f159, %f410, %f158;
	add.s64 	%rd70, %rd69, 1024;
	// begin inline asm
	ld.global.nc.u32 %r152, [%rd70];
	// end inline asm
	mov.b32 	%f160, %r152;
	add.f32 	%f161, %f159, %f160;
	add.s64 	%rd71, %rd69, 2048;
	// begin inline asm
	ld.global.nc.u32 %r153, [%rd71];
	// end inline asm
	mov.b32 	%f162, %r153;
	add.f32 	%f163, %f161, %f162;
	add.s64 	%rd72, %rd69, 3072;
	// begin inline asm
	ld.global.nc.u32 %r154, [%rd72];
	// end inline asm
	mov.b32 	%f164, %r154;
	add.f32 	%f410, %f163, %f164;
	add.s32 	%r397, %r397, 1024;
	setp.lt.s32 	%p25, %r397, %r67;
	@%p25 bra 	$L__BB53_46;
$L__BB53_47:
	setp.lt.s32 	%p26, %r67, 256;
	@%p26 bra 	$L__BB53_52;
	// begin inline asm
	mov.u32 %r193, %laneid;
	// end inline asm
	mov.b32 	%r195, %f410;
	mov.b32 	%r196, 1;
	mov.b32 	%r217, 31;
	mov.b32 	%r218, -1;
	// begin inline asm
	shfl.sync.down.b32 %r194, %r195, %r196, %r217, %r218;
	// end inline asm
	setp.gt.s32 	%p42, %r193, 30;
	mov.b32 	%f199, %r194;
	add.f32 	%f200, %f410, %f199;
	selp.f32 	%f201, %f410, %f200, %p42;
	mov.b32 	%r200, %f201;
	mov.b32 	%r201, 2;
	// begin inline asm
	shfl.sync.down.b32 %r199, %r200, %r201, %r217, %r218;
	// end inline asm
	setp.gt.s32 	%p43, %r193, 29;
	mov.b32 	%f202, %r199;
	add.f32 	%f203, %f201, %f202;
	selp.f32 	%f204, %f201, %f203, %p43;
	mov.b32 	%r205, %f204;
	mov.b32 	%r206, 4;
	// begin inline asm
	shfl.sync.down.b32 %r204, %r205, %r206, %r217, %r218;
	// end inline asm
	setp.gt.s32 	%p44, %r193, 27;
	mov.b32 	%f205, %r204;
	add.f32 	%f206, %f204, %f205;
	selp.f32 	%f207, %f204, %f206, %p44;
	mov.b32 	%r210, %f207;
	mov.b32 	%r211, 8;
	// begin inline asm
	shfl.sync.down.b32 %r209, %r210, %r211, %r217, %r218;
	// end inline asm
	setp.gt.s32 	%p45, %r193, 23;
	mov.b32 	%f208, %r209;
	add.f32 	%f209, %f207, %f208;
	selp.f32 	%f210, %f207, %f209, %p45;
	mov.b32 	%r215, %f210;
	mov.b32 	%r216, 16;
	// begin inline asm
	shfl.sync.down.b32 %r214, %r215, %r216, %r217, %r218;
	// end inline asm
	setp.gt.s32 	%p46, %r193, 15;
	mov.b32 	%f211, %r214;
	add.f32 	%f38, %f210, %f211;
	selp.f32 	%f418, %f210, %f38, %p46;
	setp.ne.s32 	%p47, %r193, 0;
	@%p47 bra 	$L__BB53_50;
	shr.u32 	%r219, %r34, 3;
	and.b32  	%r220, %r219, 124;
	mov.u32 	%r221, _ZZN3cub18CUB_300001_SM_10006detail6reduce28DeviceReduceSingleTileKernelINS2_10policy_hubIfyN4cuda3std3__44plusIfEEE10Policy1000EPfSC_iS9_ffNS7_10__identityEEEvT0_T1_T2_T3_T4_T6_E12temp_storage;
	add.s32 	%r222, %r221, %r220;
	st.shared.f32 	[%r222+8], %f38;
$L__BB53_50:
	bar.sync 	0;
	setp.ne.s32 	%p48, %r34, 0;
	@%p48 bra 	$L__BB53_72;
	ld.shared.f32 	%f212, [_ZZN3cub18CUB_300001_SM_10006detail6reduce28DeviceReduceSingleTileKernelINS2_10policy_hubIfyN4cuda3std3__44plusIfEEE10Policy1000EPfSC_iS9_ffNS7_10__identityEEEvT0_T1_T2_T3_T4_T6_E12temp_storage+12];
	add.f32 	%f213, %f418, %f212;
	ld.shared.f32 	%f214, [_ZZN3cub18CUB_300001_SM_10006detail6reduce28DeviceReduceSingleTileKernelINS2_10policy_hubIfyN4cuda3std3__44plusIfEEE10Policy1000EPfSC_iS9_ffNS7_10__identityEEEvT0_T1_T2_T3_T4_T6_E12temp_storage+16];
	add.f32 	%f215, %f213, %f214;
	ld.shared.f32 	%f216, [_ZZN3cub18CUB_300001_SM_10006detail6reduce28DeviceReduceSingleTileKernelINS2_10policy_hubIfyN4cuda3std3__44plusIfEEE10Policy1000EPfSC_iS9_ffNS7_10__identityEEEvT0_T1_T2_T3_T4_T6_E12temp_storage+20];
	add.f32 	%f217, %f215, %f216;
	ld.shared.f32 	%f218, [_ZZN3cub18CUB_300001_SM_10006detail6reduce28DeviceReduceSingleTileKernelINS2_10policy_hubIfyN4cuda3std3__44plusIfEEE10Policy1000EPfSC_iS9_ffNS7_10__identityEEEvT0_T1_T2_T3_T4_T6_E12temp_storage+24];
	add.f32 	%f219, %f217, %f218;
	ld.shared.f32 	%f220, [_ZZN3cub18CUB_300001_SM_10006detail6reduce28DeviceReduceSingleTileKernelINS2_10policy_hubIfyN4cuda3std3__44plusIfEEE10Policy1000EPfSC_iS9_ffNS7_10__identityEEEvT0_T1_T2_T3_T4_T6_E12temp_storage+28];
	add.f32 	%f221, %f219, %f220;
	ld.shared.f32 	%f222, [_ZZN3cub18CUB_300001_SM_10006detail6reduce28DeviceReduceSingleTileKernelINS2_10policy_hubIfyN4cuda3std3__44plusIfEEE10Policy1000EPfSC_iS9_ffNS7_10__identityEEEvT0_T1_T2_T3_T4_T6_E12temp_storage+32];
	add.f32 	%f223, %f221, %f222;
	ld.shared.f32 	%f224, [_ZZN3cub18CUB_300001_SM_10006detail6reduce28DeviceReduceSingleTileKernelINS2_10policy_hubIfyN4cuda3std3__44plusIfEEE10Policy1000EPfSC_iS9_ffNS7_10__identityEEEvT0_T1_T2_T3_T4_T6_E12temp_storage+36];
	add.f32 	%f418, %f223, %f224;
	bra.uni 	$L__BB53_72;
$L__BB53_52:
	// begin inline asm
	mov.u32 %r155, %laneid;
	// end inline asm
	and.b32  	%r181, %r34, 992;
	add.s32 	%r182, %r181, 32;
	setp.gt.s32 	%p27, %r182, %r67;
	not.b32 	%r183, %r181;
	add.s32 	%r184, %r67, %r183;
	selp.b32 	%r179, %r184, 31, %p27;
	mov.b32 	%r157, %f410;
	mov.b32 	%r158, 1;
	mov.b32 	%r180, -1;
	// begin inline asm
	shfl.sync.down.b32 %r156, %r157, %r158, %r179, %r180;
	// end inline asm
	setp.lt.s32 	%p28, %r155, %r179;
	mov.b32 	%f165, %r156;
	add.f32 	%f166, %f410, %f165;
	selp.f32 	%f167, %f166, %f410, %p28;
	mov.b32 	%r162, %f167;
	mov.b32 	%r163, 2;
	// begin inline asm
	shfl.sync.down.b32 %r161, %r162, %r163, %r179, %r180;
	// end inline asm
	add.s32 	%r185, %r155, 2;
	setp.gt.s32 	%p29, %r185, %r179;
	mov.b32 	%f168, %r161;
	add.f32 	%f169, %f167, %f168;
	selp.f32 	%f170, %f167, %f169, %p29;
	mov.b32 	%r167, %f170;
	mov.b32 	%r168, 4;
	// begin inline asm
	shfl.sync.down.b32 %r166, %r167, %r168, %r179, %r180;
	// end inline asm
	add.s32 	%r186, %r155, 4;
	setp.gt.s32 	%p30, %r186, %r179;
	mov.b32 	%f171, %r166;
	add.f32 	%f172, %f170, %f171;
	selp.f32 	%f173, %f170, %f172, %p30;
	mov.b32 	%r172, %f173;
	mov.b32 	%r173, 8;
	// begin inline asm
	shfl.sync.down.b32 %r171, %r172, %r173, %r179, %r180;
	// end inline asm
	add.s32 	%r187, %r155, 8;
	setp.gt.s32 	%p31, %r187, %r179;
	mov.b32 	%f174, %r171;
	add.f32 	%f175, %f173, %f174;
	selp.f32 	%f176, %f173, %f175, %p31;
	mov.b32 	%r177, %f176;
	mov.b32 	%r178, 16;
	// begin inline asm
	shfl.sync.down.b32 %r176, %r177, %r178, %r179, %r180;
	// end inline asm
	add.s32 	%r188, %r155, 16;
	setp.gt.s32 	%p32, %r188, %r179;
	mov.b32 	%f177, %r176;
	add.f32 	%f178, %f176, %f177;
	selp.f32 	%f418, %f176, %f178, %p32;
	setp.ne.s32 	%p33, %r155, 0;
	@%p33 bra 	$L__BB53_54;
	shr.u32 	%r189, %r34, 3;
	and.b32  	%r190, %r189, 124;
	mov.u32 	%r191, _ZZN3cub18CUB_300001_SM_10006detail6reduce28DeviceReduceSingleTileKernelINS2_10policy_hubIfyN4cuda3std3__44plusIfEEE10Policy1000EPfSC_iS9_ffNS7_10__identityEEEvT0_T1_T2_T3_T4_T6_E12temp_storage;
	add.s32 	%r192, %r191, %r190;
	st.shared.f32 	[%r192+8], %f418;
$L__BB53_54:
	bar.sync 	0;
	setp.ne.s32 	%p34, %r34, 0;
	@%p34 bra 	$L__BB53_72;
	setp.gt.s32 	%p35, %r67, 32;
	ld.shared.f32 	%f179, [_ZZN3cub18CUB_300001_SM_10006detail6reduce28DeviceReduceSingleTileKernelINS2_10policy_hubIfyN4cuda3std3__44plusIfEEE10Policy1000EPfSC_iS9_ffNS7_10__identityEEEvT0_T1_T2_T3_T4_T6_E12temp_storage+12];
	add.f32 	%f180, %f418, %f179;
	selp.f32 	%f181, %f180, %f418, %p35;
	setp.gt.s32 	%p36, %r67, 64;
	ld.shared.f32 	%f182, [_ZZN3cub18CUB_300001_SM_10006detail6reduce28DeviceReduceSingleTileKernelINS2_10policy_hubIfyN4cuda3std3__44plusIfEEE10Policy1000EPfSC_iS9_ffNS7_10__identityEEEvT0_T1_T2_T3_T4_T6_E12temp_storage+16];
	add.f32 	%f183, %f182, %f181;
	selp.f32 	%f184, %f183, %f181, %p36;
	setp.gt.s32 	%p37, %r67, 96;
	ld.shared.f32 	%f185, [_ZZN3cub18CUB_300001_SM_10006detail6reduce28DeviceReduceSingleTileKernelINS2_10policy_hubIfyN4cuda3std3__44plusIfEEE10Policy1000EPfSC_iS9_ffNS7_10__identityEEEvT0_T1_T2_T3_T4_T6_E12temp_storage+20];
	add.f32 	%f186, %f185, %f184;
	selp.f32 	%f187, %f186, %f184, %p37;
	setp.gt.s32 	%p38, %r67, 128;
	ld.shared.f32 	%f188, [_ZZN3cub18CUB_300001_SM_10006detail6reduce28DeviceReduceSingleTileKernelINS2_10policy_hubIfyN4cuda3std3__44plusIfEEE10Policy1000EPfSC_iS9_ffNS7_10__identityEEEvT0_T1_T2_T3_T4_T6_E12temp_storage+24];
	add.f32 	%f189, %f188, %f187;
	selp.f32 	%f190, %f189, %f187, %p38;
	setp.gt.s32 	%p39, %r67, 160;
	ld.shared.f32 	%f191, [_ZZN3cub18CUB_300001_SM_10006detail6reduce28DeviceReduceSingleTileKernelINS2_10policy_hubIfyN4cuda3std3__44plusIfEEE10Policy1000EPfSC_iS9_ffNS7_10__identityEEEvT0_T1_T2_T3_T4_T6_E12temp_storage+28];
	add.f32 	%f192, %f191, %f190;
	selp.f32 	%f193, %f192, %f190, %p39;
	setp.gt.s32 	%p40, %r67, 192;
	ld.shared.f32 	%f194, [_ZZN3cub18CUB_300001_SM_10006detail6reduce28DeviceReduceSingleTileKernelINS2_10policy_hubIfyN4cuda3std3__44plusIfEEE10Policy1000EPfSC_iS9_ffNS7_10__identityEEEvT0_T1_T2_T3_T4_T6_E12temp_storage+32];
	add.f32 	%f195, %f194, %f193;
	selp.f32 	%f196, %f195, %f193, %p40;
	setp.gt.s32 	%p41, %r67, 224;
	ld.shared.f32 	%f197, [_ZZN3cub18CUB_300001_SM_10006detail6reduce28DeviceReduceSingleTileKernelINS2_10policy_hubIfyN4cuda3std3__44plusIfEEE10Policy1000EPfSC_iS9_ffNS7_10__identityEEEvT0_T1_T2_T3_T4_T6_E12temp_storage+36];
	add.f32 	%f198, %f197, %f196;
	selp.f32 	%f418, %f198, %f196, %p41;
	bra.uni 	$L__BB53_72;
$L__BB53_56:
	mov.u32 	%r46, %tid.x;
	mul.wide.u32 	%rd35, %r46, 4;
	add.s64 	%rd19, %rd16, %rd35;
	// begin inline asm
	ld.global.nc.u32 %r68, [%rd19];
	// end inline asm
	mov.b32 	%f59, %r68;
	add.s64 	%rd20, %rd19, 1024;
	// begin inline asm
	ld.global.nc.u32 %r69, [%rd20];
	// end inline asm
	mov.b32 	%f60, %r69;
	add.s64 	%rd21, %rd19, 2048;
	// begin inline asm
	ld.global.nc.u32 %r70, [%rd21];
	// end inline asm
	mov.b32 	%f61, %r70;
	add.s64 	%rd22, %rd19, 3072;
	// begin inline asm
	ld.global.nc.u32 %r71, [%rd22];
	// end inline asm
	mov.b32 	%f62, %r71;
	add.s64 	%rd23, %rd19, 4096;
	// begin inline asm
	ld.global.nc.u32 %r72, [%rd23];
	// end inline asm
	mov.b32 	%f63, %r72;
	add.s64 	%rd24, %rd19, 5120;
	// begin inline asm
	ld.global.nc.u32 %r73, [%rd24];
	// end inline asm
	mov.b32 	%f64, %r73;
	add.s64 	%rd25, %rd19, 6144;
	// begin inline asm
	ld.global.nc.u32 %r74, [%rd25];
	// end inline asm
	mov.b32 	%f65, %r74;
	add.s64 	%rd26, %rd19, 7168;
	// begin inline asm
	ld.global.nc.u32 %r75, [%rd26];
	// end inline asm
	mov.b32 	%f66, %r75;
	add.s64 	%rd27, %rd19, 8192;
	// begin inline asm
	ld.global.nc.u32 %r76, [%rd27];
	// end inline asm
	mov.b32 	%f67, %r76;
	add.s64 	%rd28, %rd19, 9216;
	// begin inline asm
	ld.global.nc.u32 %r77, [%rd28];
	// end inline asm
	mov.b32 	%f68, %r77;
	add.s64 	%rd29, %rd19, 10240;
	// begin inline asm
	ld.global.nc.u32 %r78, [%rd29];
	// end inline asm
	mov.b32 	%f69, %r78;
	add.s64 	%rd30, %rd19, 11264;
	// begin inline asm
	ld.global.nc.u32 %r79, [%rd30];
	// end inline asm
	mov.b32 	%f70, %r79;
	add.s64 	%rd31, %rd19, 12288;
	// begin inline asm
	ld.global.nc.u32 %r80, [%rd31];
	// end inline asm
	mov.b32 	%f71, %r80;
	add.s64 	%rd32, %rd19, 13312;
	// begin inline asm
	ld.global.nc.u32 %r81, [%rd32];
	// end inline asm
	mov.b32 	%f72, %r81;
	add.s64 	%rd33, %rd19, 14336;
	// begin inline asm
	ld.global.nc.u32 %r82, [%rd33];
	// end inline asm
	mov.b32 	%f73, %r82;
	add.s64 	%rd34, %rd19, 15360;
	// begin inline asm
	ld.global.nc.u32 %r83, [%rd34];
	// end inline asm
	mov.b32 	%f74, %r83;
	add.f32 	%f75, %f59, %f60;
	add.f32 	%f76, %f61, %f62;
	add.f32 	%f77, %f63, %f64;
	add.f32 	%f78, %f65, %f66;
	add.f32 	%f79, %f67, %f68;
	add.f32 	%f80, %f69, %f70;
	add.f32 	%f81, %f71, %f72;
	add.f32 	%f82, %f73, %f74;
	add.f32 	%f83, %f75, %f76;
	add.f32 	%f84, %f77, %f78;
	add.f32 	%f85, %f79, %f80;
	add.f32 	%f86, %f81, %f82;
	add.f32 	%f87, %f83, %f84;
	add.f32 	%f88, %f85, %f86;
	add.f32 	%f417, %f87, %f88;
	setp.lt.u32 	%p4, %r67, 8192;
	mov.b32 	%r400, 4096;
	@%p4 bra 	$L__BB53_60;
	add.s32 	%r47, %r67, -4096;
	mov.b32 	%r400, 4096;
$L__BB53_58:
	mul.wide.s32 	%rd52, %r400, 4;
	add.s64 	%rd36, %rd19, %rd52;
	// begin inline asm
	ld.global.nc.u32 %r86, [%rd36];
	// end inline asm
	mov.b32 	%f89, %r86;
	add.s64 	%rd37, %rd36, 1024;
	// begin inline asm
	ld.global.nc.u32 %r87, [%rd37];
	// end inline asm
	mov.b32 	%f90, %r87;
	add.s64 	%rd38, %rd36, 2048;
	// begin inline asm
	ld.global.nc.u32 %r88, [%rd38];
	// end inline asm
	mov.b32 	%f91, %r88;
	add.s64 	%rd39, %rd36, 3072;
	// begin inline asm
	ld.global.nc.u32 %r89, [%rd39];
	// end inline asm
	mov.b32 	%f92, %r89;
	add.s64 	%rd40, %rd36, 4096;
	// begin inline asm
	ld.global.nc.u32 %r90, [%rd40];
	// end inline asm
	mov.b32 	%f93, %r90;
	add.s64 	%rd41, %rd36, 5120;
	// begin inline asm
	ld.global.nc.u32 %r91, [%rd41];
	// end inline asm
	mov.b32 	%f94, %r91;
	add.s64 	%rd42, %rd36, 6144;
	// begin inline asm
	ld.global.nc.u32 %r92, [%rd42];
	// end inline asm
	mov.b32 	%f95, %r92;
	add.s64 	%rd43, %rd36, 7168;
	// begin inline asm
	ld.global.nc.u32 %r93, [%rd43];
	// end inline asm
	mov.b32 	%f96, %r93;
	add.s64 	%rd44, %rd36, 8192;
	// begin inline asm
	ld.global.nc.u32 %r94, [%rd44];
	// end inline asm
	mov.b32 	%f97, %r94;
	add.s64 	%rd45, %rd36, 9216;
	// begin inline asm
	ld.global.nc.u32 %r95, [%rd45];
	// end inline asm
	mov.b32 	%f98, %r95;
	add.s64 	%rd46, %rd36, 10240;
	// begin inline asm
	ld.global.nc.u32 %r96, [%rd46];
	// end inline asm
	mov.b32 	%f99, %r96;
	add.s64 	%rd47, %rd36, 11264;
	// begin inline asm
	ld.global.nc.u32 %r97, [%rd47];
	// end inline asm
	mov.b32 	%f100, %r97;
	add.s64 	%rd48, %rd36, 12288;
	// begin inline asm
	ld.global.nc.u32 %r98, [%rd48];
	// end inline asm
	mov.b32 	%f101, %r98;
	add.s64 	%rd49, %rd36, 13312;
	// begin inline asm
	ld.global.nc.u32 %r99, [%rd49];
	// end inline asm
	mov.b32 	%f102, %r99;
	add.s64 	%rd50, %rd36, 14336;
	// begin inline asm
	ld.global.nc.u32 %r100, [%rd50];
	// end inline asm
	mov.b32 	%f103, %r100;
	add.s64 	%rd51, %rd36, 15360;
	// begin inline asm
	ld.global.nc.u32 %r101, [%rd51];
	// end inline asm
	mov.b32 	%f104, %r101;
	add.f32 	%f105, %f417, %f89;
	add.f32 	%f106, %f90, %f91;
	add.f32 	%f107, %f92, %f93;
	add.f32 	%f108, %f94, %f95;
	add.f32 	%f109, %f96, %f97;
	add.f32 	%f110, %f98, %f99;
	add.f32 	%f111, %f100, %f101;
	add.f32 	%f112, %f102, %f103;
	add.f32 	%f113, %f105, %f106;
	add.f32 	%f114, %f107, %f108;
	add.f32 	%f115, %f109, %f110;
	add.f32 	%f116, %f111, %f112;
	add.f32 	%f117, %f113, %f114;
	add.f32 	%f118, %f115, %f116;
	add.f32 	%f119, %f117, %f118;
	add.f32 	%f417, %f119, %f104;
	sub.s32 	%r102, %r67, %r400;
	setp.lt.s32 	%p5, %r102, 4096;
	@%p5 bra 	$L__BB53_68;
	add.s32 	%r400, %r400, 4096;
	setp.le.s32 	%p6, %r400, %r47;
	@%p6 bra 	$L__BB53_58;
$L__BB53_60:
	setp.le.s32 	%p7, %r67, %r400;
	@%p7 bra 	$L__BB53_68;
	sub.s32 	%r51, %r67, %r400;
	setp.ge.s32 	%p8, %r46, %r51;
	@%p8 bra 	$L__BB53_68;
	not.b32 	%r103, %r46;
	add.s32 	%r104, %r67, %r103;
	sub.s32 	%r52, %r104, %r400;
	and.b32  	%r105, %r52, 768;
	setp.eq.s32 	%p9, %r105, 768;
	mov.u32 	%r404, %r46;
	@%p9 bra 	$L__BB53_65;
	add.s32 	%r402, %r46, %r400;
	shr.u32 	%r106, %r52, 8;
	add.s32 	%r107, %r106, 1;
	and.b32  	%r108, %r107, 3;
	neg.s32 	%r401, %r108;
	mov.u32 	%r404, %r46;
$L__BB53_64:
	.pragma "nounroll";
	mul.wide.u32 	%rd54, %r402, 4;
	add.s64 	%rd53, %rd16, %rd54;
	// begin inline asm
	ld.global.nc.u32 %r109, [%rd53];
	// end inline asm
	mov.b32 	%f121, %r109;
	add.f32 	%f417, %f417, %f121;
	add.s32 	%r404, %r404, 256;
	add.s32 	%r402, %r402, 256;
	add.s32 	%r401, %r401, 1;
	setp.ne.s32 	%p10, %r401, 0;
	@%p10 bra 	$L__BB53_64;
$L__BB53_65:
	setp.lt.u32 	%p11, %r52, 768;
	@%p11 bra 	$L__BB53_68;
	cvt.u64.u32 	%rd55, %r404;
	cvt.u64.u32 	%rd56, %r400;
	add.s64 	%rd57, %rd55, %rd56;
	shl.b64 	%rd58, %rd57, 2;
	add.s64 	%rd59, %rd58, %rd16;
	add.s64 	%rd124, %rd59, 2048;
	add.s32 	%r405, %r404, %r400;
$L__BB53_67:
	mul.wide.u32 	%rd64, %r405, 4;
	add.s64 	%rd60, %rd16, %rd64;
	// begin inline asm
	ld.global.nc.u32 %r110, [%rd60];
	// end inline asm
	mov.b32 	%f122, %r110;
	add.f32 	%f123, %f417, %f122;
	add.s64 	%rd61, %rd124, -1024;
	// begin inline asm
	ld.global.nc.u32 %r111, [%rd61];
	// end inline asm
	mov.b32 	%f124, %r111;
	add.f32 	%f125, %f123, %f124;
	// begin inline asm
	ld.global.nc.u32 %r112, [%rd124];
	// end inline asm
	mov.b32 	%f126, %r112;
	add.f32 	%f127, %f125, %f126;
	add.s64 	%rd63, %rd124, 1024;
	// begin inline asm
	ld.global.nc.u32 %r113, [%rd63];
	// end inline asm
	mov.b32 	%f128, %r113;
	add.f32 	%f417, %f127, %f128;
	add.s32 	%r404, %r404, 1024;
	add.s64 	%rd124, %rd124, 4096;
	add.s32 	%r405, %r405, 1024;
	setp.lt.s32 	%p12, %r404, %r51;
	@%p12 bra 	$L__BB53_67;
$L__BB53_68:
	// begin inline asm
	mov.u32 %r114, %laneid;
	// end inline asm
	mov.b32 	%r116, %f417;
	mov.b32 	%r117, 1;
	mov.b32 	%r138, 31;
	mov.b32 	%r139, -1;
	// begin inline asm
	shfl.sync.down.b32 %r115, %r116, %r117, %r138, %r139;
	// end inline asm
	setp.gt.s32 	%p13, %r114, 30;
	mov.b32 	%f129, %r115;
	add.f32 	%f130, %f417, %f129;
	selp.f32 	%f131, %f417, %f130, %p13;
	mov.b32 	%r121, %f131;
	mov.b32 	%r122, 2;
	// begin inline asm
	shfl.sync.down.b32 %r120, %r121, %r122, %r138, %r139;
	// end inline asm
	setp.gt.s32 	%p14, %r114, 29;
	mov.b32 	%f132, %r120;
	add.f32 	%f133, %f131, %f132;
	selp.f32 	%f134, %f131, %f133, %p14;
	mov.b32 	%r126, %f134;
	mov.b32 	%r127, 4;
	// begin inline asm
	shfl.sync.down.b32 %r125, %r126, %r127, %r138, %r139;
	// end inline asm
	setp.gt.s32 	%p15, %r114, 27;
	mov.b32 	%f135, %r125;
	add.f32 	%f136, %f134, %f135;
	selp.f32 	%f137, %f134, %f136, %p15;
	mov.b32 	%r131, %f137;
	mov.b32 	%r132, 8;
	// begin inline asm
	shfl.sync.down.b32 %r130, %r131, %r132, %r138, %r139;
	// end inline asm
	setp.gt.s32 	%p16, %r114, 23;
	mov.b32 	%f138, %r130;
	add.f32 	%f139, %f137, %f138;
	selp.f32 	%f140, %f137, %f139, %p16;
	mov.b32 	%r136, %f140;
	mov.b32 	%r137, 16;
	// begin inline asm
	shfl.sync.down.b32 %r135, %r136, %r137, %r138, %r139;
	// end inline asm
	setp.gt.s32 	%p17, %r114, 15;
	mov.b32 	%f141, %r135;
	add.f32 	%f54, %f140, %f141;
	selp.f32 	%f418, %f140, %f54, %p17;
	setp.ne.s32 	%p18, %r114, 0;
	@%p18 bra 	$L__BB53_70;
	shr.u32 	%r140, %r46, 3;
	and.b32  	%r141, %r140, 124;
	mov.u32 	%r142, _ZZN3cub18CUB_300001_SM_10006detail6reduce28DeviceReduceSingleTileKernelINS2_10policy_hubIfyN4cuda3std3__44plusIfEEE10Policy1000EPfSC_iS9_ffNS7_10__identityEEEvT0_T1_T2_T3_T4_T6_E12temp_storage;
	add.s32 	%r143, %r142, %r141;
	st.shared.f32 	[%r143+8], %f54;
$L__BB53_70:
	bar.sync 	0;
	setp.ne.s32 	%p19, %r46, 0;
	@%p19 bra 	$L__BB53_72;
	ld.shared.f32 	%f142, [_ZZN3cub18CUB_300001_SM_10006detail6reduce28DeviceReduceSingleTileKernelINS2_10policy_hubIfyN4cuda3std3__44plusIfEEE10Policy1000EPfSC_iS9_ffNS7_10__identityEEEvT0_T1_T2_T3_T4_T6_E12temp_storage+12];
	add.f32 	%f143, %f418, %f142;
	ld.shared.f32 	%f144, [_ZZN3cub18CUB_300001_SM_10006detail6reduce28DeviceReduceSingleTileKernelINS2_10policy_hubIfyN4cuda3std3__44plusIfEEE10Policy1000EPfSC_iS9_ffNS7_10__identityEEEvT0_T1_T2_T3_T4_T6_E12temp_storage+16];
	add.f32 	%f145, %f143, %f144;
	ld.shared.f32 	%f146, [_ZZN3cub18CUB_300001_SM_10006detail6reduce28DeviceReduceSingleTileKernelINS2_10policy_hubIfyN4cuda3std3__44plusIfEEE10Policy1000EPfSC_iS9_ffNS7_10__identityEEEvT0_T1_T2_T3_T4_T6_E12temp_storage+20];
	add.f32 	%f147, %f145, %f146;
	ld.shared.f32 	%f148, [_ZZN3cub18CUB_300001_SM_10006detail6reduce28DeviceReduceSingleTileKernelINS2_10policy_hubIfyN4cuda3std3__44plusIfEEE10Policy1000EPfSC_iS9_ffNS7_10__identityEEEvT0_T1_T2_T3_T4_T6_E12temp_storage+24];
	add.f32 	%f149, %f147, %f148;
	ld.shared.f32 	%f150, [_ZZN3cub18CUB_300001_SM_10006detail6reduce28DeviceReduceSingleTileKernelINS2_10policy_hubIfyN4cuda3std3__44plusIfEEE10Policy1000EPfSC_iS9_ffNS7_10__identityEEEvT0_T1_T2_T3_T4_T6_E12temp_storage+28];
	add.f32 	%f151, %f149, %f150;
	ld.shared.f32 	%f152, [_ZZN3cub18CUB_300001_SM_10006detail6reduce28DeviceReduceSingleTileKernelINS2_10policy_hubIfyN4cuda3std3__44plusIfEEE10Policy1000EPfSC_iS9_ffNS7_10__identityEEEvT0_T1_T2_T3_T4_T6_E12temp_storage+32];
	add.f32 	%f153, %f151, %f152;
	ld.shared.f32 	%f154, [_ZZN3cub18CUB_300001_SM_10006detail6reduce28DeviceReduceSingleTileKernelINS2_10policy_hubIfyN4cuda3std3__44plusIfEEE10Policy1000EPfSC_iS9_ffNS7_10__identityEEEvT0_T1_T2_T3_T4_T6_E12temp_storage+36];
	add.f32 	%f418, %f153, %f154;
$L__BB53_72:
	mov.u32 	%r379, %tid.x;
	setp.ne.s32 	%p95, %r379, 0;
	@%p95 bra 	$L__BB53_74;
	add.f32 	%f391, %f58, %f418;
	st.global.f32 	[%rd1], %f391;
$L__BB53_74:
	ret;

}
	// .globl	_ZN3cub18CUB_300001_SM_10006detail6reduce28DeviceReduceSingleTileKernelINS2_10policy_hubIfjN4cuda3std3__44plusIfEEE10Policy1000EN6thrust24THRUST_300001_SM_1000_NS6detail15normal_iteratorINSD_10device_ptrIfEEEEPfjS9_ffZ14demoVectorNormvE6squareEEvT0_T1_T2_T3_T4_T6_
.visible .entry _ZN3cub18CUB_300001_SM_10006detail6reduce28DeviceReduceSingleTileKernelINS2_10policy_hubIfjN4cuda3std3__44plusIfEEE10Policy1000EN6thrust24THRUST_300001_SM_1000_NS6detail15normal_iteratorINSD_10device_ptrIfEEEEPfjS9_ffZ14demoVectorNormvE6squareEEvT0_T1_T2_T3_T4_T6_(
	.param .align 8 .b8 _ZN3cub18CUB_300001_SM_10006detail6reduce28DeviceReduceSingleTileKernelINS2_10policy_hubIfjN4cuda3std3__44plusIfEEE10Policy1000EN6thrust24THRUST_300001_SM_1000_NS6detail15normal_iteratorINSD_10device_ptrIfEEEEPfjS9_ffZ14demoVectorNormvE6squareEEvT0_T1_T2_T3_T4_T6__param_0[8],
	.param .u64 .ptr .align 1 _ZN3cub18CUB_300001_SM_10006detail6reduce28DeviceReduceSingleTileKernelINS2_10policy_hubIfjN4cuda3std3__44plusIfEEE10Policy1000EN6thrust24THRUST_300001_SM_1000_NS6detail15normal_iteratorINSD_10device_ptrIfEEEEPfjS9_ffZ14demoVectorNormvE6squareEEvT0_T1_T2_T3_T4_T6__param_1,
	.param .u32 _ZN3cub18CUB_300001_SM_10006detail6reduce28DeviceReduceSingleTileKernelINS2_10policy_hubIfjN4cuda3std3__44plusIfEEE10Policy1000EN6thrust24THRUST_300001_SM_1000_NS6detail15normal_iteratorINSD_10device_ptrIfEEEEPfjS9_ffZ14demoVectorNormvE6squareEEvT0_T1_T2_T3_T4_T6__param_2,
	.param .align 1 .b8 _ZN3cub18CUB_300001_SM_10006detail6reduce28DeviceReduceSingleTileKernelINS2_10policy_hubIfjN4cuda3std3__44plusIfEEE10Policy1000EN6thrust24THRUST_300001_SM_1000_NS6detail15normal_iteratorINSD_10device_ptrIfEEEEPfjS9_ffZ14demoVectorNormvE6squareEEvT0_T1_T2_T3_T4_T6__param_3[1],
	.param .f32 _ZN3cub18CUB_300001_SM_10006detail6reduce28DeviceReduceSingleTileKernelINS2_10policy_hubIfjN4cuda3std3__44plusIfEEE10Policy1000EN6thrust24THRUST_300001_SM_1000_NS6detail15normal_iteratorINSD_10device_ptrIfEEEEPfjS9_ffZ14demoVectorNormvE6squareEEvT0_T1_T2_T3_T4_T6__param_4,
	.param .align 1 .b8 _ZN3cub18CUB_300001_SM_10006detail6reduce28DeviceReduceSingleTileKernelINS2_10policy_hubIfjN4cuda3std3__44plusIfEEE10Policy1000EN6thrust24THRUST_300001_SM_1000_NS6detail15normal_iteratorINSD_10device_ptrIfEEEEPfjS9_ffZ14demoVectorNormvE6squareEEvT0_T1_T2_T3_T4_T6__param_5[1]
)
.maxntid 512
.minnctapersm 1
{
	.reg .pred 	%p<67>;
	.reg .b32 	%r<211>;
	.reg .b32 	%f<400>;
	.reg .b64 	%rd<84>;
	// demoted variable
	.shared .align 4 .b8 _ZZN3cub18CUB_300001_SM_10006detail6reduce28DeviceReduceSingleTileKernelINS2_10policy_hubIfjN4cuda3std3__44plusIfEEE10Policy1000EN6thrust24THRUST_300001_SM_1000_NS6detail15normal_iteratorINSD_10device_ptrIfEEEEPfjS9_ffZ14demoVectorNormvE6squareEEvT0_T1_T2_T3_T4_T6_E12temp_storage[84];
	ld.param.u64 	%rd9, [_ZN3cub18CUB_300001_SM_10006detail6reduce28DeviceReduceSingleTileKernelINS2_10policy_hubIfjN4cuda3std3__44plusIfEEE10Policy1000EN6thrust24THRUST_300001_SM_1000_NS6detail15normal_iteratorINSD_10device_ptrIfEEEEPfjS9_ffZ14demoVectorNormvE6squareEEvT0_T1_T2_T3_T4_T6__param_0];
	ld.param.u64 	%rd10, [_ZN3cub18CUB_300001_SM_10006detail6reduce28DeviceReduceSingleTileKernelINS2_10policy_hubIfjN4cuda3std3__44plusIfEEE10Policy1000EN6thrust24THRUST_300001_SM_1000_NS6detail15normal_iteratorINSD_10device_ptrIfEEEEPfjS9_ffZ14demoVectorNormvE6squareEEvT0_T1_T2_T3_T4_T6__param_1];
	ld.param.u32 	%r51, [_ZN3cub18CUB_300001_SM_10006detail6reduce28DeviceReduceSingleTileKernelINS2_10policy_hubIfjN4cuda3std3__44plusIfEEE10Policy1000EN6thrust24THRUST_300001_SM_1000_NS6detail15normal_iteratorINSD_10device_ptrIfEEEEPfjS9_ffZ14demoVectorNormvE6squareEEvT0_T1_T2_T3_T4_T6__param_2];
	ld.param.f32 	%f42, [_ZN3cub18CUB_300001_SM_10006detail6reduce28DeviceReduceSingleTileKernelINS2_10policy_hubIfjN4cuda3std3__44plusIfEEE10Policy1000EN6thrust24THRUST_300001_SM_1000_NS6detail15normal_iteratorINSD_10device_ptrIfEEEEPfjS9_ffZ14demoVectorNormvE6squareEEvT0_T1_T2_T3_T4_T6__param_4];
	cvta.to.global.u64 	%rd1, %rd10;
	setp.ne.s32 	%p1, %r51, 0;
	@%p1 bra 	$L__BB54_3;
	mov.u32 	%r193, %tid.x;
	setp.ne.s32 	%p66, %r193, 0;
	@%p66 bra 	$L__BB54_52;
	st.global.f32 	[%rd1], %f42;
	bra.uni 	$L__BB54_52;
$L__BB54_3:
	cvta.to.global.u64 	%rd2, %rd9;
	setp.gt.u32 	%p2, %r51, 8191;
	@%p2 bra 	$L__BB54_28;
	mov.u32 	%r1, %tid.x;
	setp.ge.u32 	%p24, %r1, %r51;
	mov.f32 	%f387, 0f00000000;
	mov.u32 	%r197, %r1;
	@%p24 bra 	$L__BB54_6;
	mul.wide.u32 	%rd73, %r1, 4;
	add.s64 	%rd74, %rd2, %rd73;
	ld.global.f32 	%f219, [%rd74];
	mul.f32 	%f387, %f219, %f219;
	add.s32 	%r197, %r1, 512;
$L__BB54_6:
	setp.ge.u32 	%p25, %r197, %r51;
	@%p25 bra 	$L__BB54_19;
	not.b32 	%r120, %r197;
	add.s32 	%r121, %r51, %r120;
	shr.u32 	%r122, %r121, 9;
	add.s32 	%r4, %r122, 1;
	and.b32  	%r5, %r4, 15;
	setp.lt.u32 	%p26, %r121, 7680;
	@%p26 bra 	$L__BB54_10;
	and.b32  	%r123, %r4, 16777200;
	neg.s32 	%r195, %r123;
	mul.wide.u32 	%rd75, %r197, 4;
	add.s64 	%rd76, %rd75, %rd2;
	add.s64 	%rd82, %rd76, 16384;
$L__BB54_9:
	.pragma "nounroll";
	ld.global.f32 	%f221, [%rd82+-16384];
	fma.rn.f32 	%f222, %f221, %f221, %f387;
	ld.global.f32 	%f223, [%rd82+-14336];
	fma.rn.f32 	%f224, %f223, %f223, %f222;
	ld.global.f32 	%f225, [%rd82+-12288];
	fma.rn.f32 	%f226, %f225, %f225, %f224;
	ld.global.f32 	%f227, [%rd82+-10240];
	fma.rn.f32 	%f228, %f227, %f227, %f226;
	ld.global.f32 	%f229, [%rd82+-8192];
	fma.rn.f32 	%f230, %f229, %f229, %f228;
	ld.global.f32 	%f231, [%rd82+-6144];
	fma.rn.f32 	%f232, %f231, %f231, %f230;
	ld.global.f32 	%f233, [%rd82+-4096];
	fma.rn.f32 	%f234, %f233, %f233, %f232;
	ld.global.f32 	%f235, [%rd82+-2048];
	fma.rn.f32 	%f236, %f235, %f235, %f234;
	ld.global.f32 	%f237, [%rd82];
	fma.rn.f32 	%f238, %f237, %f237, %f236;
	ld.global.f32 	%f239, [%rd82+2048];
	fma.rn.f32 	%f240, %f239, %f239, %f238;
	ld.global.f32 	%f241, [%rd82+4096];
	fma.rn.f32 	%f242, %f241, %f241, %f240;
	ld.global.f32 	%f243, [%rd82+6144];
	fma.rn.f32 	%f244, %f243, %f243, %f242;
	ld.global.f32 	%f245, [%rd82+8192];
	fma.rn.f32 	%f246, %f245, %f245, %f244;
	ld.global.f32 	%f247, [%rd82+10240];
	fma.rn.f32 	%f248, %f247, %f247, %f246;
	ld.global.f32 	%f249, [%rd82+12288];
	fma.rn.f32 	%f250, %f249, %f249, %f248;
	ld.global.f32 	%f251, [%rd82+14336];
	fma.rn.f32 	%f387, %f251, %f251, %f250;
	add.s32 	%r197, %r197, 8192;
	add.s32 	%r195, %r195, 16;
	add.s64 	%rd82, %rd82, 32768;
	setp.ne.s32 	%p27, %r195, 0;
	@%p27 bra 	$L__BB54_9;
$L__BB54_10:
	setp.eq.s32 	%p28, %r5, 0;
	@%p28 bra 	$L__BB54_19;
	and.b32  	%r12, %r4, 7;
	setp.lt.u32 	%p29, %r5, 8;
	@%p29 bra 	$L__BB54_13;
	mul.wide.u32 	%rd77, %r197, 4;
	add.s64 	%rd78, %rd2, %rd77;
	ld.global.f32 	%f253, [%rd78];
	fma.rn.f32 	%f254, %f253, %f253, %f387;
	ld.global.f32 	%f255, [%rd78+2048];
	fma.rn.f32 	%f256, %f255, %f255, %f254;
	ld.global.f32 	%f257, [%rd78+4096];
	fma.rn.f32 	%f258, %f257, %f257, %f256;
	ld.global.f32 	%f259, [%rd78+6144];
	fma.rn.f32 	%f260, %f259, %f259, %f258;
	ld.global.f32 	%f261, [%rd78+8192];
	fma.rn.f32 	%f262, %f261, %f261, %f260;
	ld.global.f32 	%f263, [%rd78+10240];
	fma.rn.f32 	%f264, %f263, %f263, %f262;
	ld.global.f32 	%f265, [%rd78+12288];
	fma.rn.f32 	%f266, %f265, %f265, %f264;
	ld.global.f32 	%f267, [%rd78+14336];
	fma.rn.f32 	%f387, %f267, %f267, %f266;
	add.s32 	%r197, %r197, 4096;
$L__BB54_13:
	setp.eq.s32 	%p30, %r12, 0;
	@%p30 bra 	$L__BB54_19;
	and.b32  	%r15, %r4, 3;
	setp.lt.u32 	%p31, %r12, 4;
	@%p31 bra 	$L__BB54_16;
	mul.wide.u32 	%rd79, %r197, 4;
	add.s64 	%rd80, %rd2, %rd79;
	ld.global.f32 	%f269, [%rd80];
	fma.rn.f32 	%f270, %f269, %f269, %f387;
	ld.global.f32 	%f271, [%rd80+2048];
	fma.rn.f32 	%f272, %f271, %f271, %f270;
	ld.global.f32 	%f273, [%rd80+4096];
	fma.rn.f32 	%f274, %f273, %f273, %f272;
	ld.global.f32 	%f275, [%rd80+6144];
	fma.rn.f32 	%f387, %f275, %f275, %f274;
	add.s32 	%r197, %r197, 2048;
$L__BB54_16:
	setp.eq.s32 	%p32, %r15, 0;
	@%p32 bra 	$L__BB54_19;
	mul.wide.u32 	%rd81, %r197, 4;
	add.s64 	%rd83, %rd2, %rd81;
	neg.s32 	%r200, %r15;
$L__BB54_18:
	.pragma "nounroll";
	ld.global.f32 	%f276, [%rd83];
	fma.rn.f32 	%f387, %f276, %f276, %f387;
	add.s64 	%rd83, %rd83, 2048;
	add.s32 	%r200, %r200, 1;
	setp.ne.s32 	%p33, %r200, 0;
	@%p33 bra 	$L__BB54_18;
$L__BB54_19:
	setp.lt.u32 	%p34, %r51, 512;
	@%p34 bra 	$L__BB54_24;
	// begin inline asm
	mov.u32 %r162, %laneid;
	// end inline asm
	mov.b32 	%r164, %f387;
	mov.b32 	%r165, 1;
	mov.b32 	%r186, 31;
	mov.b32 	%r187, -1;
	// begin inline asm
	shfl.sync.down.b32 %r163, %r164, %r165, %r186, %r187;
	// end inline asm
	setp.gt.s32 	%p58, %r162, 30;
	mov.b32 	%f335, %r163;
	add.f32 	%f336, %f387, %f335;
	selp.f32 	%f337, %f387, %f336, %p58;
	mov.b32 	%r169, %f337;
	mov.b32 	%r170, 2;
	// begin inline asm
	shfl.sync.down.b32 %r168, %r169, %r170, %r186, %r187;
	// end inline asm
	setp.gt.s32 	%p59, %r162, 29;
	mov.b32 	%f338, %r168;
	add.f32 	%f339, %f337, %f338;
	selp.f32 	%f340, %f337, %f339, %p59;
	mov.b32 	%r174, %f340;
	mov.b32 	%r175, 4;
	// begin inline asm
	shfl.sync.down.b32 %r173, %r174, %r175, %r186, %r187;
	// end inline asm
	setp.gt.s32 	%p60, %r162, 27;
	mov.b32 	%f341, %r173;
	add.f32 	%f342, %f340, %f341;
	selp.f32 	%f343, %f340, %f342, %p60;
	mov.b32 	%r179, %f343;
	mov.b32 	%r180, 8;
	// begin inline asm
	shfl.sync.down.b32 %r178, %r179, %r180, %r186, %r187;
	// end inline asm
	setp.gt.s32 	%p61, %r162, 23;
	mov.b32 	%f344, %r178;
	add.f32 	%f345, %f343, %f344;
	selp.f32 	%f346, %f343, %f345, %p61;
	mov.b32 	%r184, %f346;
	mov.b32 	%r185, 16;
	// begin inline asm
	shfl.sync.down.b32 %r183, %r184, %r185, %r186, %r187;
	// end inline asm
	setp.gt.s32 	%p62, %r162, 15;
	mov.b32 	%f347, %r183;
	add.f32 	%f16, %f346, %f347;
	selp.f32 	%f399, %f346, %f16, %p62;
	setp.ne.s32 	%p63, %r162, 0;
	@%p63 bra 	$L__BB54_22;
	shr.u32 	%r188, %r1, 3;
	and.b32  	%r189, %r188, 124;
	mov.u32 	%r190, _ZZN3cub18CUB_300001_SM_10006detail6reduce28DeviceReduceSingleTileKernelINS2_10policy_hubIfjN4cuda3std3__44plusIfEEE10Policy1000EN6thrust24THRUST_300001_SM_1000_NS6detail15normal_iteratorINSD_10device_ptrIfEEEEPfjS9_ffZ14demoVectorNormvE6squareEEvT0_T1_T2_T3_T4_T6_E12temp_storage;
	add.s32 	%r191, %r190, %r189;
	st.shared.f32 	[%r191+16], %f16;
$L__BB54_22:
	bar.sync 	0;
	setp.ne.s32 	%p64, %r1, 0;
	@%p64 bra 	$L__BB54_50;
	ld.shared.f32 	%f348, [_ZZN3cub18CUB_300001_SM_10006detail6reduce28DeviceReduceSingleTileKernelINS2_10policy_hubIfjN4cuda3std3__44plusIfEEE10Policy1000EN6thrust24THRUST_300001_SM_1000_NS6detail15normal_iteratorINSD_10device_ptrIfEEEEPfjS9_ffZ14demoVectorNormvE6squareEEvT0_T1_T2_T3_T4_T6_E12temp_storage+20];
	add.f32 	%f349, %f399, %f348;
	ld.shared.f32 	%f350, [_ZZN3cub18CUB_300001_SM_10006detail6reduce28DeviceReduceSingleTileKernelINS2_10policy_hubIfjN4cuda3std3__44plusIfEEE10Policy1000EN6thrust24THRUST_300001_SM_1000_NS6detail15normal_iteratorINSD_10device_ptrIfEEEEPfjS9_ffZ14demoVectorNormvE6squareEEvT0_T1_T2_T3_T4_T6_E12temp_storage+24];
	add.f32 	%f351, %f349, %f350;
	ld.shared.f32 	%f352, [_ZZN3cub18CUB_300001_SM_10006detail6reduce28DeviceReduceSingleTileKernelINS2_10policy_hubIfjN4cuda3std3__44plusIfEEE10Policy1000EN6thrust24THRUST_300001_SM_1000_NS6detail15normal_iteratorINSD_10device_ptrIfEEEEPfjS9_ffZ14demoVectorNormvE6squareEEvT0_T1_T2_T3_T4_T6_E12temp_storage+28];
	add.f32 	%f353, %f351, %f352;
	ld.shared.f32 	%f354, [_ZZN3cub18CUB_300001_SM_10006detail6reduce28DeviceReduceSingleTileKernelINS2_10policy_hubIfjN4cuda3std3__44plusIfEEE10Policy1000EN6thrust24THRUST_300001_SM_1000_NS6detail15normal_iteratorINSD_10device_ptrIfEEEEPfjS9_ffZ14demoVectorNormvE6squareEEvT0_T1_T2_T3_T4_T6_E12temp_storage+32];
	add.f32 	%f355, %f353, %f354;
	ld.shared.f32 	%f356, [_ZZN3cub18CUB_300001_SM_10006detail6reduce28DeviceReduceSingleTileKernelINS2_10policy_hubIfjN4cuda3std3__44plusIfEEE10Policy1000EN6thrust24THRUST_300001_SM_1000_NS6detail15normal_iteratorINSD_10device_ptrIfEEEEPfjS9_ffZ14demoVectorNormvE6squareEEvT0_T1_T2_T3_T4_T6_E12temp_storage+36];
	add.f32 	%f357, %f355, %f356;
	ld.shared.f32 	%f358, [_ZZN3cub18CUB_300001_SM_10006detail6reduce28DeviceReduceSingleTileKernelINS2_10policy_hubIfjN4cuda3std3__44plusIfEEE10Policy1000EN6thrust24THRUST_300001_SM_1000_NS6detail15normal_iteratorINSD_10device_ptrIfEEEEPfjS9_ffZ14demoVectorNormvE6squareEEvT0_T1_T2_T3_T4_T6_E12temp_storage+40];
	add.f32 	%f359, %f357, %f358;
	ld.shared.f32 	%f360, [_ZZN3cub18CUB_300001_SM_10006detail6reduce28DeviceReduceSingleTileKernelINS2_10policy_hubIfjN4cuda3std3__44plusIfEEE10Policy1000EN6thrust24THRUST_300001_SM_1000_NS6detail15normal_iteratorINSD_10device_ptrIfEEEEPfjS9_ffZ14demoVectorNormvE6squareEEvT0_T1_T2_T3_T4_T6_E12temp_storage+44];
	add.f32 	%f361, %f359, %f360;
	ld.shared.f32 	%f362, [_ZZN3cub18CUB_300001_SM_10006detail6reduce28DeviceReduceSingleTileKernelINS2_10policy_hubIfjN4cuda3std3__44plusIfEEE10Policy1000EN6thrust24THRUST_300001_SM_1000_NS6detail15normal_iteratorINSD_10device_ptrIfEEEEPfjS9_ffZ14demoVectorNormvE6squareEEvT0_T1_T2_T3_T4_T6_E12temp_storage+48];
	add.f32 	%f363, %f361, %f362;
	ld.shared.f32 	%f364, [_ZZN3cub18CUB_300001_SM_10006detail6reduce28DeviceReduceSingleTileKernelINS2_10policy_hubIfjN4cuda3std3__44plusIfEEE10Policy1000EN6thrust24THRUST_300001_SM_1000_NS6detail15normal_iteratorINSD_10device_ptrIfEEEEPfjS9_ffZ14demoVectorNormvE6squareEEvT0_T1_T2_T3_T4_T6_E12temp_storage+52];
	add.f32 	%f365, %f363, %f364;
	ld.shared.f32 	%f366, [_ZZN3cub18CUB_300001_SM_10006detail6reduce28DeviceReduceSingleTileKernelINS2_10policy_hubIfjN4cuda3std3__44plusIfEEE10Policy1000EN6thrust24THRUST_300001_SM_1000_NS6detail15normal_iteratorINSD_10device_ptrIfEEEEPfjS9_ffZ14demoVectorNormvE6squareEEvT0_T1_T2_T3_T4_T6_E12temp_storage+56];
	add.f32 	%f367, %f365, %f366;
	ld.shared.f32 	%f368, [_ZZN3cub18CUB_300001_SM_10006detail6reduce28DeviceReduceSingleTileKernelINS2_10policy_hubIfjN4cuda3std3__44plusIfEEE10Policy1000EN6thrust24THRUST_300001_SM_1000_NS6detail15normal_iteratorINSD_10device_ptrIfEEEEPfjS9_ffZ14demoVectorNormvE6squareEEvT0_T1_T2_T3_T4_T6_E12temp_storage+60];
	add.f32 	%f369, %f367, %f368;
	ld.shared.f32 	%f370, [_ZZN3cub18CUB_300001_SM_10006detail6reduce28DeviceReduceSingleTileKernelINS2_10policy_hubIfjN4cuda3std3__44plusIfEEE10Policy1000EN6thrust24THRUST_300001_SM_1000_NS6detail15normal_iteratorINSD_10device_ptrIfEEEEPfjS9_ffZ14demoVectorNormvE6squareEEvT0_T1_T2_T3_T4_T6_E12temp_storage+64];
	add.f32 	%f371, %f369, %f370;
	ld.shared.f32 	%f372, [_ZZN3cub18CUB_300001_SM_10006detail6reduce28DeviceReduceSingleTileKernelINS2_10policy_hubIfjN4cuda3std3__44plusIfEEE10Policy1000EN6thrust24THRUST_300001_SM_1000_NS6detail15normal_iteratorINSD_10device_ptrIfEEEEPfjS9_ffZ14demoVectorNormvE6squareEEvT0_T1_T2_T3_T4_T6_E12temp_storage+68];
	add.f32 	%f373, %f371, %f372;
	ld.shared.f32 	%f374, [_ZZN3cub18CUB_300001_SM_10006detail6reduce28DeviceReduceSingleTileKernelINS2_10policy_hubIfjN4cuda3std3__44plusIfEEE10Policy1000EN6thrust24THRUST_300001_SM_1000_NS6detail15normal_iteratorINSD_10device_ptrIfEEEEPfjS9_ffZ14demoVectorNormvE6squareEEvT0_T1_T2_T3_T4_T6_E12temp_storage+72];
	add.f32 	%f375, %f373, %f374;
	ld.shared.f32 	%f376, [_ZZN3cub18CUB_300001_SM_10006detail6reduce28DeviceReduceSingleTileKernelINS2_10policy_hubIfjN4cuda3std3__44plusIfEEE10Policy1000EN6thrust24THRUST_300001_SM_1000_NS6detail15normal_iteratorINSD_10device_ptrIfEEEEPfjS9_ffZ14demoVectorNormvE6squareEEvT0_T1_T2_T3_T4_T6_E12temp_storage+76];
	add.f32 	%f399, %f375, %f376;
	bra.uni 	$L__BB54_50;
$L__BB54_24:
	// begin inline asm
	mov.u32 %r124, %laneid;
	// end inline asm
	and.b32  	%r150, %r1, 992;
	add.s32 	%r151, %r150, 32;
	setp.gt.u32 	%p35, %r151, %r51;
	not.b32 	%r152, %r150;
	add.s32 	%r153, %r51, %r152;
	selp.b32 	%r148, %r153, 31, %p35;
	mov.b32 	%r126, %f387;
	mov.b32 	%r127, 1;
	mov.b32 	%r149, -1;
	// begin inline asm
	shfl.sync.down.b32 %r125, %r126, %r127, %r148, %r149;
	// end inline asm
	setp.lt.s32 	%p36, %r124, %r148;
	mov.b32 	%f277, %r125;
	add.f32 	%f278, %f387, %f277;
	selp.f32 	%f279, %f278, %f387, %p36;
	mov.b32 	%r131, %f279;
	mov.b32 	%r132, 2;
	// begin inline asm
	shfl.sync.down.b32 %r130, %r131, %r132, %r148, %r149;
	// end inline asm
	add.s32 	%r154, %r124, 2;
	setp.gt.s32 	%p37, %r154, %r148;
	mov.b32 	%f280, %r130;
	add.f32 	%f281, %f279, %f280;
	selp.f32 	%f282, %f279, %f281, %p37;
	mov.b32 	%r136, %f282;
	mov.b32 	%r137, 4;
	// begin inline asm
	shfl.sync.down.b32 %r135, %r136, %r137, %r148, %r149;
	// end inline asm
	add.s32 	%r155, %r124, 4;
	setp.gt.s32 	%p38, %r155, %r148;
	mov.b32 	%f283, %r135;
	add.f32 	%f284, %f282, %f283;
	selp.f32 	%f285, %f282, %f284, %p38;
	mov.b32 	%r141, %f285;
	mov.b32 	%r142, 8;
	// begin inline asm
	shfl.sync.down.b32 %r140, %r141, %r142, %r148, %r149;
	// end inline asm
	add.s32 	%r156, %r124, 8;
	setp.gt.s32 	%p39, %r156, %r148;
	mov.b32 	%f286, %r140;
	add.f32 	%f287, %f285, %f286;
	selp.f32 	%f288, %f285, %f287, %p39;
	mov.b32 	%r146, %f288;
	mov.b32 	%r147, 16;
	// begin inline asm
	shfl.sync.down.b32 %r145, %r146, %r147, %r148, %r149;
	// end inline asm
	add.s32 	%r157, %r124, 16;
	setp.gt.s32 	%p40, %r157, %r148;
	mov.b32 	%f289, %r145;
	add.f32 	%f290, %f288, %f289;
	selp.f32 	%f399, %f288, %f290, %p40;
	setp.ne.s32 	%p41, %r124, 0;
	@%p41 bra 	$L__BB54_26;
	shr.u32 	%r158, %r1, 3;
	and.b32  	%r159, %r158, 124;
	mov.u32 	%r160, _ZZN3cub18CUB_300001_SM_10006detail6reduce28DeviceReduceSingleTileKernelINS2_10policy_hubIfjN4cuda3std3__44plusIfEEE10Policy1000EN6thrust24THRUST_300001_SM_1000_NS6detail15normal_iteratorINSD_10device_ptrIfEEEEPfjS9_ffZ14demoVectorNormvE6squareEEvT0_T1_T2_T3_T4_T6_E12temp_storage;
	add.s32 	%r161, %r160, %r159;
	st.shared.f32 	[%r161+16], %f399;
$L__BB54_26:
	bar.sync 	0;
	setp.ne.s32 	%p42, %r1, 0;
	@%p42 bra 	$L__BB54_50;
	setp.gt.u32 	%p43, %r51, 32;
	ld.shared.f32 	%f291, [_ZZN3cub18CUB_300001_SM_10006detail6reduce28DeviceReduceSingleTileKernelINS2_10policy_hubIfjN4cuda3std3__44plusIfEEE10Policy1000EN6thrust24THRUST_300001_SM_1000_NS6detail15normal_iteratorINSD_10device_ptrIfEEEEPfjS9_ffZ14demoVectorNormvE6squareEEvT0_T1_T2_T3_T4_T6_E12temp_storage+20];
	add.f32 	%f292, %f399, %f291;
	selp.f32 	%f293, %f292, %f399, %p43;
	setp.gt.u32 	%p44, %r51, 64;
	ld.shared.f32 	%f294, [_ZZN3cub18CUB_300001_SM_10006detail6reduce28DeviceReduceSingleTileKernelINS2_10policy_hubIfjN4cuda3std3__44plusIfEEE10Policy1000EN6thrust24THRUST_300001_SM_1000_NS6detail15normal_iteratorINSD_10device_ptrIfEEEEPfjS9_ffZ14demoVectorNormvE6squareEEvT0_T1_T2_T3_T4_T6_E12temp_storage+24];
	add.f32 	%f295, %f294, %f293;
	selp.f32 	%f296, %f295, %f293, %p44;
	setp.gt.u32 	%p45, %r51, 96;
	ld.shared.f32 	%f297, [_ZZN3cub18CUB_300001_SM_10006detail6reduce28DeviceReduceSingleTileKernelINS2_10policy_hubIfjN4cuda3std3__44plusIfEEE10Policy1000EN6thrust24THRUST_300001_SM_1000_NS6detail15normal_iteratorINSD_10device_ptrIfEEEEPfjS9_ffZ14demoVectorNormvE6squareEEvT0_T1_T2_T3_T4_T6_E12temp_storage+28];
	add.f32 	%f298, %f297, %f296;
	selp.f32 	%f299, %f298, %f296, %p45;
	setp.gt.u32 	%p46, %r51, 128;
	ld.shared.f32 	%f300, [_ZZN3cub18CUB_300001_SM_10006detail6reduce28DeviceReduceSingleTileKernelINS2_10policy_hubIfjN4cuda3std3__44plusIfEEE10Policy1000EN6thrust24THRUST_300001_SM_1000_NS6detail15normal_iteratorINSD_10device_ptrIfEEEEPfjS9_ffZ14demoVectorNormvE6squareEEvT0_T1_T2_T3_T4_T6_E12temp_storage+32];
	add.f32 	%f301, %f300, %f299;
	selp.f32 	%f302, %f301, %f299, %p46;
	setp.gt.u32 	%p47, %r51, 160;
	ld.shared.f32 	%f303, [_ZZN3cub18CUB_300001_SM_10006detail6reduce28DeviceReduceSingleTileKernelINS2_10policy_hubIfjN4cuda3std3__44plusIfEEE10Policy1000EN6thrust24THRUST_300001_SM_1000_NS6detail15normal_iteratorINSD_10device_ptrIfEEEEPfjS9_ffZ14demoVectorNormvE6squareEEvT0_T1_T2_T3_T4_T6_E12temp_storage+36];
	add.f32 	%f304, %f303, %f302;
	selp.f32 	%f305, %f304, %f302, %p47;
	setp.gt.u32 	%p48, %r51, 192;
	ld.shared.f32 	%f306, [_ZZN3cub18CUB_300001_SM_10006detail6reduce28DeviceReduceSingleTileKernelINS2_10policy_hubIfjN4cuda3std3__44plusIfEEE10Policy1000EN6thrust24THRUST_300001_SM_1000_NS6detail15normal_iteratorINSD_10device_ptrIfEEEEPfjS9_ffZ14demoVectorNormvE6squareEEvT0_T1_T2_T3_T4_T6_E12temp_storage+40];
	add.f32 	%f307, %f306, %f305;
	selp.f32 	%f308, %f307, %f305, %p48;
	setp.gt.u32 	%p49, %r51, 224;
	ld.shared.f32 	%f309, [_ZZN3cub18CUB_300001_SM_10006detail6reduce28DeviceReduceSingleTileKernelINS2_10policy_hubIfjN4cuda3std3__44plusIfEEE10Policy1000EN6thrust24THRUST_300001_SM_1000_NS6detail15normal_iteratorINSD_10device_ptrIfEEEEPfjS9_ffZ14demoVectorNormvE6squareEEvT0_T1_T2_T3_T4_T6_E12temp_storage+44];
	add.f32 	%f310, %f309, %f308;
	selp.f32 	%f311, %f310, %f308, %p49;
	setp.gt.u32 	%p50, %r51, 256;
	ld.shared.f32 	%f312, [_ZZN3cub18CUB_300001_SM_10006detail6reduce28DeviceReduceSingleTileKernelINS2_10policy_hubIfjN4cuda3std3__44plusIfEEE10Policy1000EN6thrust24THRUST_300001_SM_1000_NS6detail15normal_iteratorINSD_10device_ptrIfEEEEPfjS9_ffZ14demoVectorNormvE6squareEEvT0_T1_T2_T3_T4_T6_E12temp_storage+48];
	add.f32 	%f313, %f312, %f311;
	selp.f32 	%f314, %f313, %f311, %p50;
	setp.gt.u32 	%p51, %r51, 288;
	ld.shared.f32 	%f315, [_ZZN3cub18CUB_300001_SM_10006detail6reduce28DeviceReduceSingleTileKernelINS2_10policy_hubIfjN4cuda3std3__44plusIfEEE10Policy1000EN6thrust24THRUST_300001_SM_1000_NS6detail15normal_iteratorINSD_10device_ptrIfEEEEPfjS9_ffZ14demoVectorNormvE6squareEEvT0_T1_T2_T3_T4_T6_E12temp_storage+52];
	add.f32 	%f316, %f315, %f314;
	selp.f32 	%f317, %f316, %f314, %p51;
	setp.gt.u32 	%p52, %r51, 320;
	ld.shared.f32 	%f318, [_ZZN3cub18CUB_300001_SM_10006detail6reduce28DeviceReduceSingleTileKernelINS2_10policy_hubIfjN4cuda3std3__44plusIfEEE10Policy1000EN6thrust24THRUST_300001_SM_1000_NS6detail15normal_iteratorINSD_10device_ptrIfEEEEPfjS9_ffZ14demoVectorNormvE6squareEEvT0_T1_T2_T3_T4_T6_E12temp_storage+56];
	add.f32 	%f319, %f318, %f317;
	selp.f32 	%f320, %f319, %f317, %p52;
	setp.gt.u32 	%p53, %r51, 352;
	ld.shared.f32 	%f321, [_ZZN3cub18CUB_300001_SM_10006detail6reduce28DeviceReduceSingleTileKernelINS2_10policy_hubIfjN4cuda3std3__44plusIfEEE10Policy1000EN6thrust24THRUST_300001_SM_1000_NS6detail15normal_iteratorINSD_10device_ptrIfEEEEPfjS9_ffZ14demoVectorNormvE6squareEEvT0_T1_T2_T3_T4_T6_E12temp_storage+60];
	add.f32 	%f322, %f321, %f320;
	selp.f32 	%f323, %f322, %f320, %p53;
	setp.gt.u32 	%p54, %r51, 384;
	ld.shared.f32 	%f324, [_ZZN3cub18CUB_300001_SM_10006detail6reduce28DeviceReduceSingleTileKernelINS2_10policy_hubIfjN4cuda3std3__44plusIfEEE10Policy1000EN6thrust24THRUST_300001_SM_1000_NS6detail15normal_iteratorINSD_10device_ptrIfEEEEPfjS9_ffZ14demoVectorNormvE6squareEEvT0_T1_T2_T3_T4_T6_E12temp_storage+64];
	add.f32 	%f325, %f324, %f323;
	selp.f32 	%f326, %f325, %f323, %p54;
	setp.gt.u32 	%p55, %r51, 416;
	ld.shared.f32 	%f327, [_ZZN3cub18CUB_300001_SM_10006detail6reduce28DeviceReduceSingleTileKernelINS2_10policy_hubIfjN4cuda3std3__44plusIfEEE10Policy1000EN6thrust24THRUST_300001_SM_1000_NS6detail15normal_iteratorINSD_10device_ptrIfEEEEPfjS9_ffZ14demoVectorNormvE6squareEEvT0_T1_T2_T3_T4_T6_E12temp_storage+68];
	add.f32 	%f328, %f327, %f326;
	selp.f32 	%f329, %f328, %f326, %p55;
	setp.gt.u32 	%p56, %r51, 448;
	ld.shared.f32 	%f330, [_ZZN3cub18CUB_300001_SM_10006detail6reduce28DeviceReduceSingleTileKernelINS2_10policy_hubIfjN4cuda3std3__44plusIfEEE10Policy1000EN6thrust24THRUST_300001_SM_1000_NS6detail15normal_iteratorINSD_10device_ptrIfEEEEPfjS9_ffZ14demoVectorNormvE6squareEEvT0_T1_T2_T3_T4_T6_E12temp_storage+72];
	add.f32 	%f331, %f330, %f329;
	selp.f32 	%f332, %f331, %f329, %p56;
	setp.gt.u32 	%p57, %r51, 480;
	ld.shared.f32 	%f333, [_ZZN3cub18CUB_300001_SM_10006detail6reduce28DeviceReduceSingleTileKernelINS2_10policy_hubIfjN4cuda3std3__44plusIfEEE10Policy1000EN6thrust24THRUST_300001_SM_1000_NS6detail15normal_iteratorINSD_10device_ptrIfEEEEPfjS9_ffZ14demoVectorNormvE6squareEEvT0_T1_T2_T3_T4_T6_E12temp_storage+76];
	add.f32 	%f334, %f333, %f332;
	selp.f32 	%f399, %f334, %f332, %p57;
	bra.uni 	$L__BB54_50;
$L__BB54_28:
	mov.u32 	%r21, %tid.x;
	mul.wide.u32 	%rd11, %r21, 4;
	add.s64 	%rd12, %rd2, %rd11;
	ld.global.f32 	%f43, [%rd12];
	ld.global.f32 	%f44, [%rd12+2048];
	mul.f32 	%f45, %f44, %f44;
	ld.global.f32 	%f46, [%rd12+4096];
	ld.global.f32 	%f47, [%rd12+6144];
	mul.f32 	%f48, %f47, %f47;
	ld.global.f32 	%f49, [%rd12+8192];
	ld.global.f32 	%f50, [%rd12+10240];
	mul.f32 	%f51, %f50, %f50;
	ld.global.f32 	%f52, [%rd12+12288];
	ld.global.f32 	%f53, [%rd12+14336];
	mul.f32 	%f54, %f53, %f53;
	ld.global.f32 	%f55, [%rd12+16384];
	ld.global.f32 	%f56, [%rd12+18432];
	mul.f32 	%f57, %f56, %f56;
	ld.global.f32 	%f58, [%rd12+20480];
	ld.global.f32 	%f59, [%rd12+22528];
	mul.f32 	%f60, %f59, %f59;
	ld.global.f32 	%f61, [%rd12+24576];
	ld.global.f32 	%f62, [%rd12+26624];
	mul.f32 	%f63, %f62, %f62;
	ld.global.f32 	%f64, [%rd12+28672];
	ld.global.f32 	%f65, [%rd12+30720];
	mul.f32 	%f66, %f65, %f65;
	fma.rn.f32 	%f67, %f43, %f43, %f45;
	fma.rn.f32 	%f68, %f46, %f46, %f48;
	fma.rn.f32 	%f69, %f49, %f49, %f51;
	fma.rn.f32 	%f70, %f52, %f52, %f54;
	fma.rn.f32 	%f71, %f55, %f55, %f57;
	fma.rn.f32 	%f72, %f58, %f58, %f60;
	fma.rn.f32 	%f73, %f61, %f61, %f63;
	fma.rn.f32 	%f74, %f64, %f64, %f66;
	add.f32 	%f75, %f67, %f68;
	add.f32 	%f76, %f69, %f70;
	add.f32 	%f77, %f71, %f72;
	add.f32 	%f78, %f73, %f74;
	add.f32 	%f79, %f75, %f76;
	add.f32 	%f80, %f77, %f78;
	add.f32 	%f398, %f79, %f80;
	add.s32 	%r22, %r51, -8192;
	setp.lt.u32 	%p3, %r22, 8192;
	mov.b32 	%r202, 8192;
	@%p3 bra 	$L__BB54_32;
	mov.b32 	%r202, 8192;
$L__BB54_30:
	add.s32 	%r54, %r21, %r202;
	mul.wide.u32 	%rd13, %r54, 4;
	add.s64 	%rd14, %rd2, %rd13;
	ld.global.f32 	%f81, [%rd14];
	ld.global.f32 	%f82, [%rd14+2048];
	ld.global.f32 	%f83, [%rd14+4096];
	mul.f32 	%f84, %f83, %f83;
	ld.global.f32 	%f85, [%rd14+6144];
	ld.global.f32 	%f86, [%rd14+8192];
	mul.f32 	%f87, %f86, %f86;
	ld.global.f32 	%f88, [%rd14+10240];
	ld.global.f32 	%f89, [%rd14+12288];
	mul.f32 	%f90, %f89, %f89;
	ld.global.f32 	%f91, [%rd14+14336];
	ld.global.f32 	%f92, [%rd14+16384];
	mul.f32 	%f93, %f92, %f92;
	ld.global.f32 	%f94, [%rd14+18432];
	ld.global.f32 	%f95, [%rd14+20480];
	mul.f32 	%f96, %f95, %f95;
	ld.global.f32 	%f97, [%rd14+22528];
	ld.global.f32 	%f98, [%rd14+24576];
	mul.f32 	%f99, %f98, %f98;
	ld.global.f32 	%f100, [%rd14+26624];
	ld.global.f32 	%f101, [%rd14+28672];
	mul.f32 	%f102, %f101, %f101;
	ld.global.f32 	%f103, [%rd14+30720];
	fma.rn.f32 	%f104, %f81, %f81, %f398;
	fma.rn.f32 	%f105, %f82, %f82, %f84;
	fma.rn.f32 	%f106, %f85, %f85, %f87;
	fma.rn.f32 	%f107, %f88, %f88, %f90;
	fma.rn.f32 	%f108, %f91, %f91, %f93;
	fma.rn.f32 	%f109, %f94, %f94, %f96;
	fma.rn.f32 	%f110, %f97, %f97, %f99;
	fma.rn.f32 	%f111, %f100, %f100, %f102;
	add.f32 	%f112, %f104, %f105;
	add.f32 	%f113, %f106, %f107;
	add.f32 	%f114, %f108, %f109;
	add.f32 	%f115, %f110, %f111;
	add.f32 	%f116, %f112, %f113;
	add.f32 	%f117, %f114, %f115;
	add.f32 	%f118, %f116, %f117;
	fma.rn.f32 	%f398, %f103, %f103, %f118;
	sub.s32 	%r55, %r51, %r202;
	setp.lt.u32 	%p4, %r55, 8192;
	@%p4 bra 	$L__BB54_46;
	add.s32 	%r202, %r202, 8192;
	setp.le.u32 	%p5, %r202, %r22;
	@%p5 bra 	$L__BB54_30;
$L__BB54_32:
	setp.le.u32 	%p6, %r51, %r202;
	sub.s32 	%r56, %r51, %r202;
	setp.ge.s32 	%p7, %r21, %r56;
	or.pred  	%p8, %p6, %p7;
	@%p8 bra 	$L__BB54_46;
	not.b32 	%r58, %r21;
	add.s32 	%r59, %r51, %r58;
	sub.s32 	%r60, %r59, %r202;
	shr.u32 	%r61, %r60, 9;
	add.s32 	%r26, %r61, 1;
	and.b32  	%r27, %r26, 15;
	setp.lt.u32 	%p9, %r60, 7680;
	mov.u32 	%r207, %r21;
	@%p9 bra 	$L__BB54_37;
	or.b32  	%r205, %r21, 4096;
	add.s32 	%r204, %r21, %r202;
	and.b32  	%r62, %r26, 16777200;
	neg.s32 	%r203, %r62;
$L__BB54_35:
	.pragma "nounroll";
	mul.wide.u32 	%rd15, %r204, 4;
	add.s64 	%rd16, %rd2, %rd15;
	ld.global.f32 	%f120, [%rd16];
	fma.rn.f32 	%f121, %f120, %f120, %f398;
	add.s32 	%r63, %r204, 512;
	mul.wide.u32 	%rd17, %r63, 4;
	add.s64 	%rd18, %rd2, %rd17;
	ld.global.f32 	%f122, [%rd18];
	fma.rn.f32 	%f123, %f122, %f122, %f121;
	add.s32 	%r64, %r204, 1024;
	mul.wide.u32 	%rd19, %r64, 4;
	add.s64 	%rd20, %rd2, %rd19;
	ld.global.f32 	%f124, [%rd20];
	fma.rn.f32 	%f125, %f124, %f124, %f123;
	add.s32 	%r65, %r204, 1536;
	mul.wide.u32 	%rd21, %r65, 4;
	add.s64 	%rd22, %rd2, %rd21;
	ld.global.f32 	%f126, [%rd22];
	fma.rn.f32 	%f127, %f126, %f126, %f125;
	add.s32 	%r66, %r204, 2048;
	mul.wide.u32 	%rd23, %r66, 4;
	add.s64 	%rd24, %rd2, %rd23;
	ld.global.f32 	%f128, [%rd24];
	fma.rn.f32 	%f129, %f128, %f128, %f127;
	add.s32 	%r67, %r204, 2560;
	mul.wide.u32 	%rd25, %r67, 4;
	add.s64 	%rd26, %rd2, %rd25;
	ld.global.f32 	%f130, [%rd26];
	fma.rn.f32 	%f131, %f130, %f130, %f129;
	add.s32 	%r68, %r204, 3072;
	mul.wide.u32 	%rd27, %r68, 4;
	add.s64 	%rd28, %rd2, %rd27;
	ld.global.f32 	%f132, [%rd28];
	fma.rn.f32 	%f133, %f132, %f132, %f131;
	add.s32 	%r69, %r204, 3584;
	mul.wide.u32 	%rd29, %r69, 4;
	add.s64 	%rd30, %rd2, %rd29;
	ld.global.f32 	%f134, [%rd30];
	fma.rn.f32 	%f135, %f134, %f134, %f133;
	add.s32 	%r70, %r204, 4096;
	mul.wide.u32 	%rd31, %r70, 4;
	add.s64 	%rd32, %rd2, %rd31;
	ld.global.f32 	%f136, [%rd32];
	fma.rn.f32 	%f137, %f136, %f136, %f135;
	add.s32 	%r71, %r204, 4608;
	mul.wide.u32 	%rd33, %r71, 4;
	add.s64 	%rd34, %rd2, %rd33;
	ld.global.f32 	%f138, [%rd34];
	fma.rn.f32 	%f139, %f138, %f138, %f137;
	add.s32 	%r72, %r204, 5120;
	mul.wide.u32 	%rd35, %r72, 4;
	add.s64 	%rd36, %rd2, %rd35;
	ld.global.f32 	%f140, [%rd36];
	fma.rn.f32 	%f141, %f140, %f140, %f139;
	add.s32 	%r73, %r204, 5632;
	mul.wide.u32 	%rd37, %r73, 4;
	add.s64 	%rd38, %rd2, %rd37;
	ld.global.f32 	%f142, [%rd38];
	fma.rn.f32 	%f143, %f142, %f142, %f141;
	add.s32 	%r74, %r204, 6144;
	mul.wide.u32 	%rd39, %r74, 4;
	add.s64 	%rd40, %rd2, %rd39;
	ld.global.f32 	%f144, [%rd40];
	fma.rn.f32 	%f145, %f144, %f144, %f143;
	add.s32 	%r75, %r204, 6656;
	mul.wide.u32 	%rd41, %r75, 4;
	add.s64 	%rd42, %rd2, %rd41;
	ld.global.f32 	%f146, [%rd42];
	fma.rn.f32 	%f147, %f146, %f146, %f145;
	add.s32 	%r76, %r204, 7168;
	mul.wide.u32 	%rd43, %r76, 4;
	add.s64 	%rd44, %rd2, %rd43;
	ld.global.f32 	%f148, [%rd44];
	fma.rn.f32 	%f149, %f148, %f148, %f147;
	add.s32 	%r77, %r204, 7680;
	mul.wide.u32 	%rd45, %r77, 4;
	add.s64 	%rd46, %rd2, %rd45;
	ld.global.f32 	%f150, [%rd46];
	fma.rn.f32 	%f398, %f150, %f150, %f149;
	add.s32 	%r205, %r205, 8192;
	add.s32 	%r204, %r204, 8192;
	add.s32 	%r203, %r203, 16;
	setp.ne.s32 	%p10, %r203, 0;
	@%p10 bra 	$L__BB54_35;
	add.s32 	%r207, %r205, -4096;
$L__BB54_37:
	setp.eq.s32 	%p11, %r27, 0;
	@%p11 bra 	$L__BB54_46;
	and.b32  	%r39, %r26, 7;
	setp.lt.u32 	%p12, %r27, 8;
	@%p12 bra 	$L__BB54_40;
	add.s32 	%r78, %r207, %r202;
	mul.wide.u32 	%rd47, %r78, 4;
	add.s64 	%rd48, %rd2, %rd47;
	ld.global.f32 	%f152, [%rd48];
	fma.rn.f32 	%f153, %f152, %f152, %f398;
	add.s32 	%r79, %r78, 512;
	mul.wide.u32 	%rd49, %r79, 4;
	add.s64 	%rd50, %rd2, %rd49;
	ld.global.f32 	%f154, [%rd50];
	fma.rn.f32 	%f155, %f154, %f154, %f153;
	add.s32 	%r80, %r78, 1024;
	mul.wide.u32 	%rd51, %r80, 4;
	add.s64 	%rd52, %rd2, %rd51;
	ld.global.f32 	%f156, [%rd52];
	fma.rn.f32 	%f157, %f156, %f156, %f155;
	add.s32 	%r81, %r78, 1536;
	mul.wide.u32 	%rd53, %r81, 4;
	add.s64 	%rd54, %rd2, %rd53;
	ld.global.f32 	%f158, [%rd54];
	fma.rn.f32 	%f159, %f158, %f158, %f157;
	add.s32 	%r82, %r78, 2048;
	mul.wide.u32 	%rd55, %r82, 4;
	add.s64 	%rd56, %rd2, %rd55;
	ld.global.f32 	%f160, [%rd56];
	fma.rn.f32 	%f161, %f160, %f160, %f159;
	add.s32 	%r83, %r78, 2560;
	mul.wide.u32 	%rd57, %r83, 4;
	add.s64 	%rd58, %rd2, %rd57;
	ld.global.f32 	%f162, [%rd58];
	fma.rn.f32 	%f163, %f162, %f162, %f161;
	add.s32 	%r84, %r78, 3072;
	mul.wide.u32 	%rd59, %r84, 4;
	add.s64 	%rd60, %rd2, %rd59;
	ld.global.f32 	%f164, [%rd60];
	fma.rn.f32 	%f165, %f164, %f164, %f163;
	add.s32 	%r85, %r78, 3584;
	mul.wide.u32 	%rd61, %r85, 4;
	add.s64 	%rd62, %rd2, %rd61;
	ld.global.f32 	%f166, [%rd62];
	fma.rn.f32 	%f398, %f166, %f166, %f165;
	add.s32 	%r207, %r207, 4096;
$L__BB54_40:
	setp.eq.s32 	%p13, %r39, 0;
	@%p13 bra 	$L__BB54_46;
	and.b32  	%r42, %r26, 3;
	setp.lt.u32 	%p14, %r39, 4;
	@%p14 bra 	$L__BB54_43;
	add.s32 	%r86, %r207, %r202;
	mul.wide.u32 	%rd63, %r86, 4;
	add.s64 	%rd64, %rd2, %rd63;
	ld.global.f32 	%f168, [%rd64];
	fma.rn.f32 	%f169, %f168, %f168, %f398;
	add.s32 	%r87, %r86, 512;
	mul.wide.u32 	%rd65, %r87, 4;
	add.s64 	%rd66, %rd2, %rd65;
	ld.global.f32 	%f170, [%rd66];
	fma.rn.f32 	%f171, %f170, %f170, %f169;
	add.s32 	%r88, %r86, 1024;
	mul.wide.u32 	%rd67, %r88, 4;
	add.s64 	%rd68, %rd2, %rd67;
	ld.global.f32 	%f172, [%rd68];
	fma.rn.f32 	%f173, %f172, %f172, %f171;
	add.s32 	%r89, %r86, 1536;
	mul.wide.u32 	%rd69, %r89, 4;
	add.s64 	%rd70, %rd2, %rd69;
	ld.global.f32 	%f174, [%rd70];
	fma.rn.f32 	%f398, %f174, %f174, %f173;
	add.s32 	%r207, %r207, 2048;
$L__BB54_43:
	setp.eq.s32 	%p15, %r42, 0;
	@%p15 bra 	$L__BB54_46;
	add.s32 	%r210, %r207, %r202;
	neg.s32 	%r209, %r42;
$L__BB54_45:
	.pragma "nounroll";
	mul.wide.u32 	%rd71, %r210, 4;
	add.s64 	%rd72, %rd2, %rd71;
	ld.global.f32 	%f175, [%rd72];
	fma.rn.f32 	%f398, %f175, %f175, %f398;
	add.s32 	%r210, %r210, 512;
	add.s32 	%r209, %r209, 1;
	setp.ne.s32 	%p16, %r209, 0;
	@%p16 bra 	$L__BB54_45;
$L__BB54_46:
	// begin inline asm
	mov.u32 %r90, %laneid;
	// end inline asm
	mov.b32 	%r92, %f398;
	mov.b32 	%r93, 1;
	mov.b32 	%r114, 31;
	mov.b32 	%r115, -1;
	// begin inline asm
	shfl.sync.down.b32 %r91, %r92, %r93, %r114, %r115;
	// end inline asm
	setp.gt.s32 	%p17, %r90, 30;
	mov.b32 	%f176, %r91;
	add.f32 	%f177, %f398, %f176;
	selp.f32 	%f178, %f398, %f177, %p17;
	mov.b32 	%r97, %f178;
	mov.b32 	%r98, 2;
	// begin inline asm
	shfl.sync.down.b32 %r96, %r97, %r98, %r114, %r115;
	// end inline asm
	setp.gt.s32 	%p18, %r90, 29;
	mov.b32 	%f179, %r96;
	add.f32 	%f180, %f178, %f179;
	selp.f32 	%f181, %f178, %f180, %p18;
	mov.b32 	%r102, %f181;
	mov.b32 	%r103, 4;
	// begin inline asm
	shfl.sync.down.b32 %r101, %r102, %r103, %r114, %r115;
	// end inline asm
	setp.gt.s32 	%p19, %r90, 27;
	mov.b32 	%f182, %r101;
	add.f32 	%f183, %f181, %f182;
	selp.f32 	%f184, %f181, %f183, %p19;
	mov.b32 	%r107, %f184;
	mov.b32 	%r108, 8;
	// begin inline asm
	shfl.sync.down.b32 %r106, %r107, %r108, %r114, %r115;
	// end inline asm
	setp.gt.s32 	%p20, %r90, 23;
	mov.b32 	%f185, %r106;
	add.f32 	%f186, %f184, %f185;
	selp.f32 	%f187, %f184, %f186, %p20;
	mov.b32 	%r112, %f187;
	mov.b32 	%r113, 16;
	// begin inline asm
	shfl.sync.down.b32 %r111, %r112, %r113, %r114, %r115;
	// end inline asm
	setp.gt.s32 	%p21, %r90, 15;
	mov.b32 	%f188, %r111;
	add.f32 	%f38, %f187, %f188;
	selp.f32 	%f399, %f187, %f38, %p21;
	setp.ne.s32 	%p22, %r90, 0;
	@%p22 bra 	$L__BB54_48;
	shr.u32 	%r116, %r21, 3;
	and.b32  	%r117, %r116, 124;
	mov.u32 	%r118, _ZZN3cub18CUB_300001_SM_10006detail6reduce28DeviceReduceSingleTileKernelINS2_10policy_hubIfjN4cuda3std3__44plusIfEEE10Policy1000EN6thrust24THRUST_300001_SM_1000_NS6detail15normal_iteratorINSD_10device_ptrIfEEEEPfjS9_ffZ14demoVectorNormvE6squareEEvT0_T1_T2_T3_T4_T6_E12temp_storage;
	add.s32 	%r119, %r118, %r117;
	st.shared.f32 	[%r119+16], %f38;
$L__BB54_48:
	bar.sync 	0;
	setp.ne.s32 	%p23, %r21, 0;
	@%p23 bra 	$L__BB54_50;
	ld.shared.f32 	%f189, [_ZZN3cub18CUB_300001_SM_10006detail6reduce28DeviceReduceSingleTileKernelINS2_10policy_hubIfjN4cuda3std3__44plusIfEEE10Policy1000EN6thrust24THRUST_300001_SM_1000_NS6detail15normal_iteratorINSD_10device_ptrIfEEEEPfjS9_ffZ14demoVectorNormvE6squareEEvT0_T1_T2_T3_T4_T6_E12temp_storage+20];
	add.f32 	%f190, %f399, %f189;
	ld.shared.f32 	%f191, [_ZZN3cub18CUB_300001_SM_10006detail6reduce28DeviceReduceSingleTileKernelINS2_10policy_hubIfjN4cuda3std3__44plusIfEEE10Policy1000EN6thrust24THRUST_300001_SM_1000_NS6detail15normal_iteratorINSD_10device_ptrIfEEEEPfjS9_ffZ14demoVectorNormvE6squareEEvT0_T1_T2_T3_T4_T6_E12temp_storage+24];
	add.f32 	%f192, %f190, %f191;
	ld.shared.f32 	%f193, [_ZZN3cub18CUB_300001_SM_10006detail6reduce28DeviceReduceSingleTileKernelINS2_10policy_hubIfjN4cuda3std3__44plusIfEEE10Policy1000EN6thrust24THRUST_300001_SM_1000_NS6detail15normal_iteratorINSD_10device_ptrIfEEEEPfjS9_ffZ14demoVectorNormvE6squareEEvT0_T1_T2_T3_T4_T6_E12temp_storage+28];
	add.f32 	%f194, %f192, %f193;
	ld.shared.f32 	%f195, [_ZZN3cub18CUB_300001_SM_10006detail6reduce28DeviceReduceSingleTileKernelINS2_10policy_hubIfjN4cuda3std3__44plusIfEEE10Policy1000EN6thrust24THRUST_300001_SM_1000_NS6detail15normal_iteratorINSD_10device_ptrIfEEEEPfjS9_ffZ14demoVectorNormvE6squareEEvT0_T1_T2_T3_T4_T6_E12temp_storage+32];
	add.f32 	%f196, %f194, %f195;
	ld.shared.f32 	%f197, [_ZZN3cub18CUB_300001_SM_10006detail6reduce28DeviceReduceSingleTileKernelINS2_10policy_hubIfjN4cuda3std3__44plusIfEEE10Policy1000EN6thrust24THRUST_300001_SM_1000_NS6detail15normal_iteratorINSD_10device_ptrIfEEEEPfjS9_ffZ14demoVectorNormvE6squareEEvT0_T1_T2_T3_T4_T6_E12temp_storage+36];
	add.f32 	%f198, %f196, %f197;
	ld.shared.f32 	%f199, [_ZZN3cub18CUB_300001_SM_10006detail6reduce28DeviceReduceSingleTileKernelINS2_10policy_hubIfjN4cuda3std3__44plusIfEEE10Policy1000EN6thrust24THRUST_300001_SM_1000_NS6detail15normal_iteratorINSD_10device_ptrIfEEEEPfjS9_ffZ14demoVectorNormvE6squareEEvT0_T1_T2_T3_T4_T6_E12temp_storage+40];
	add.f32 	%f200, %f198, %f199;
	ld.shared.f32 	%f201, [_ZZN3cub18CUB_300001_SM_10006detail6reduce28DeviceReduceSingleTileKernelINS2_10policy_hubIfjN4cuda3std3__44plusIfEEE10Policy1000EN6thrust24THRUST_300001_SM_1000_NS6detail15normal_iteratorINSD_10device_ptrIfEEEEPfjS9_ffZ14demoVectorNormvE6squareEEvT0_T1_T2_T3_T4_T6_E12temp_storage+44];
	add.f32 	%f202, %f200, %f201;
	ld.shared.f32 	%f203, [_ZZN3cub18CUB_300001_SM_10006detail6reduce28DeviceReduceSingleTileKernelINS2_10policy_hubIfjN4cuda3std3__44plusIfEEE10Policy1000EN6thrust24THRUST_300001_SM_1000_NS6detail15normal_iteratorINSD_10device_ptrIfEEEEPfjS9_ffZ14demoVectorNormvE6squareEEvT0_T1_T2_T3_T4_T6_E12temp_storage+48];
	add.f32 	%f204, %f202, %f203;
	ld.shared.f32 	%f205, [_ZZN3cub18CUB_300001_SM_10006detail6reduce28DeviceReduceSingleTileKernelINS2_10policy_hubIfjN4cuda3std3__44plusIfEEE10Policy1000EN6thrust24THRUST_300001_SM_1000_NS6detail15normal_iteratorINSD_10device_ptrIfEEEEPfjS9_ffZ14demoVectorNormvE6squareEEvT0_T1_T2_T3_T4_T6_E12temp_storage+52];
	add.f32 	%f206, %f204, %f205;
	ld.shared.f32 	%f207, [_ZZN3cub18CUB_300001_SM_10006detail6reduce28DeviceReduceSingleTileKernelINS2_10policy_hubIfjN4cuda3std3__44plusIfEEE10Policy1000EN6thrust24THRUST_300001_SM_1000_NS6detail15normal_iteratorINSD_10device_ptrIfEEEEPfjS9_ffZ14demoVectorNormvE6squareEEvT0_T1_T2_T3_T4_T6_E12temp_storage+56];
	add.f32 	%f208, %f206, %f207;
	ld.shared.f32 	%f209, [_ZZN3cub18CUB_300001_SM_10006detail6reduce28DeviceReduceSingleTileKernelINS2_10policy_hubIfjN4cuda3std3__44plusIfEEE10Policy1000EN6thrust24THRUST_300001_SM_1000_NS6detail15normal_iteratorINSD_10device_ptrIfEEEEPfjS9_ffZ14demoVectorNormvE6squareEEvT0_T1_T2_T3_T4_T6_E12temp_storage+60];
	add.f32 	%f210, %f208, %f209;
	ld.shared.f32 	%f211, [_ZZN3cub18CUB_300001_SM_10006detail6reduce28DeviceReduceSingleTileKernelINS2_10policy_hubIfjN4cuda3std3__44plusIfEEE10Policy1000EN6thrust24THRUST_300001_SM_1000_NS6detail15normal_iteratorINSD_10device_ptrIfEEEEPfjS9_ffZ14demoVectorNormvE6squareEEvT0_T1_T2_T3_T4_T6_E12temp_storage+64];
	add.f32 	%f212, %f210, %f211;
	ld.shared.f32 	%f213, [_ZZN3cub18CUB_300001_SM_10006detail6reduce28DeviceReduceSingleTileKernelINS2_10policy_hubIfjN4cuda3std3__44plusIfEEE10Policy1000EN6thrust24THRUST_300001_SM_1000_NS6detail15normal_iteratorINSD_10device_ptrIfEEEEPfjS9_ffZ14demoVectorNormvE6squareEEvT0_T1_T2_T3_T4_T6_E12temp_storage+68];
	add.f32 	%f214, %f212, %f213;
	ld.shared.f32 	%f215, [_ZZN3cub18CUB_300001_SM_10006detail6reduce28DeviceReduceSingleTileKernelINS2_10policy_hubIfjN4cuda3std3__44plusIfEEE10Policy1000EN6thrust24THRUST_300001_SM_1000_NS6detail15normal_iteratorINSD_10device_ptrIfEEEEPfjS9_ffZ14demoVectorNormvE6squareEEvT0_T1_T2_T3_T4_T6_E12temp_storage+72];
	add.f32 	%f216, %f214, %f215;
	ld.shared.f32 	%f217, [_ZZN3cub18CUB_300001_SM_10006detail6reduce28DeviceReduceSingleTileKernelINS2_10policy_hubIfjN4cuda3std3__44plusIfEEE10Policy1000EN6thrust24THRUST_300001_SM_1000_NS6detail15normal_iteratorINSD_10device_ptrIfEEEEPfjS9_ffZ14demoVectorNormvE6squareEEvT0_T1_T2_T3_T4_T6_E12temp_storage+76];
	add.f32 	%f399, %f216, %f217;
$L__BB54_50:
	mov.u32 	%r192, %tid.x;
	setp.ne.s32 	%p65, %r192, 0;
	@%p65 bra 	$L__BB54_52;
	add.f32 	%f377, %f42, %f399;
	st.global.f32 	[%rd1], %f377;
$L__BB54_52:
	ret;

}
	// .globl	_ZN3cub18CUB_300001_SM_10006detail6reduce18DeviceReduceKernelINS2_10policy_hubIfjN4cuda3std3__44plusIfEEE10Policy1000EN6thrust24THRUST_300001_SM_1000_NS6detail15normal_iteratorINSD_10device_ptrIfEEEEjS9_fZ14demoVectorNormvE6squareEEvT0_PT3_T1_NS0_13GridEvenShareISN_EET2_T4_
.visible .entry _ZN3cub18CUB_300001_SM_10006detail6reduce18DeviceReduceKernelINS2_10policy_hubIfjN4cuda3std3__44plusIfEEE10Policy1000EN6thrust24THRUST_300001_SM_1000_NS6detail15normal_iteratorINSD_10device_ptrIfEEEEjS9_fZ14demoVectorNormvE6squareEEvT0_PT3_T1_NS0_13GridEvenShareISN_EET2_T4_(
	.param .align 8 .b8 _ZN3cub18CUB_300001_SM_10006detail6reduce18DeviceReduceKernelINS2_10policy_hubIfjN4cuda3std3__44plusIfEEE10Policy1000EN6thrust24THRUST_300001_SM_1000_NS6detail15normal_iteratorINSD_10device_ptrIfEEEEjS9_fZ14demoVectorNormvE6squareEEvT0_PT3_T1_NS0_13GridEvenShareISN_EET2_T4__param_0[8],
	.param .u64 .ptr .align 1 _ZN3cub18CUB_300001_SM_10006detail6reduce18DeviceReduceKernelINS2_10policy_hubIfjN4cuda3std3__44plusIfEEE10Policy1000EN6thrust24THRUST_300001_SM_1000_NS6detail15normal_iteratorINSD_10device_ptrIfEEEEjS9_fZ14demoVectorNormvE6squareEEvT0_PT3_T1_NS0_13GridEvenShareISN_EET2_T4__param_1,
	.param .u32 _ZN3cub18CUB_300001_SM_10006detail6reduce18DeviceReduceKernelINS2_10policy_hubIfjN4cuda3std3__44plusIfEEE10Policy1000EN6thrust24THRUST_300001_SM_1000_NS6detail15normal_iteratorINSD_10device_ptrIfEEEEjS9_fZ14demoVectorNormvE6squareEEvT0_PT3_T1_NS0_13GridEvenShareISN_EET2_T4__param_2,
	.param .align 4 .b8 _ZN3cub18CUB_300001_SM_10006detail6reduce18DeviceReduceKernelINS2_10policy_hubIfjN4cuda3std3__44plusIfEEE10Policy1000EN6thrust24THRUST_300001_SM_1000_NS6detail15normal_iteratorINSD_10device_ptrIfEEEEjS9_fZ14demoVectorNormvE6squareEEvT0_PT3_T1_NS0_13GridEvenShareISN_EET2_T4__param_3[40],
	.param .align 1 .b8 _ZN3cub18CUB_300001_SM_10006detail6reduce18DeviceReduceKernelINS2_10policy_hubIfjN4cuda3std3__44plusIfEEE10Policy1000EN6thrust24THRUST_300001_SM_1000_NS6detail15normal_iteratorINSD_10device_ptrIfEEEEjS9_fZ14demoVectorNormvE6squareEEvT0_PT3_T1_NS0_13GridEvenShareISN_EET2_T4__param_4[1],
	.param .align 1 .b8 _ZN3cub18CUB_300001_SM_10006detail6reduce18DeviceReduceKernelINS2_10policy_hubIfjN4cuda3std3__44plusIfEEE10Policy1000EN6thrust24THRUST_300001_SM_1000_NS6detail15normal_iteratorINSD_10device_ptrIfEEEEjS9_fZ14demoVectorNormvE6squareEEvT0_PT3_T1_NS0_13GridEvenShareISN_EET2_T4__param_5[1]
)
.maxntid 512
{
	.reg .pred 	%p<65>;
	.reg .b16 	%rs<4>;
	.reg .b32 	%r<277>;
	.reg .b32 	%f<396>;
	.reg .b64 	%rd<129>;
	// demoted variable
	.shared .align 4 .b8 _ZZN3cub18CUB_300001_SM_10006detail6reduce18DeviceReduceKernelINS2_10policy_hubIfjN4cuda3std3__44plusIfEEE10Policy1000EN6thrust24THRUST_300001_SM_1000_NS6detail15normal_iteratorINSD_10device_ptrIfEEEEjS9_fZ14demoVectorNormvE6squareEEvT0_PT3_T1_NS0_13GridEvenShareISN_EET2_T4_E12temp_storage[84];
	ld.param.u32 	%r1, [_ZN3cub18CUB_300001_SM_10006detail6reduce18DeviceReduceKernelINS2_10policy_hubIfjN4cuda3std3__44plusIfEEE10Policy1000EN6thrust24THRUST_300001_SM_1000_NS6detail15normal_iteratorINSD_10device_ptrIfEEEEjS9_fZ14demoVectorNormvE6squareEEvT0_PT3_T1_NS0_13GridEvenShareISN_EET2_T4__param_3+20];
	ld.param.u32 	%r2, [_ZN3cub18CUB_300001_SM_10006detail6reduce18DeviceReduceKernelINS2_10policy_hubIfjN4cuda3std3__44plusIfEEE10Policy1000EN6thrust24THRUST_300001_SM_1000_NS6detail15normal_iteratorINSD_10device_ptrIfEEEEjS9_fZ14demoVectorNormvE6squareEEvT0_PT3_T1_NS0_13GridEvenShareISN_EET2_T4__param_3+24];
	ld.param.u64 	%rd3, [_ZN3cub18CUB_300001_SM_10006detail6reduce18DeviceReduceKernelINS2_10policy_hubIfjN4cuda3std3__44plusIfEEE10Policy1000EN6thrust24THRUST_300001_SM_1000_NS6detail15normal_iteratorINSD_10device_ptrIfEEEEjS9_fZ14demoVectorNormvE6squareEEvT0_PT3_T1_NS0_13GridEvenShareISN_EET2_T4__param_0];
	ld.param.u64 	%rd2, [_ZN3cub18CUB_300001_SM_10006detail6reduce18DeviceReduceKernelINS2_10policy_hubIfjN4cuda3std3__44plusIfEEE10Policy1000EN6thrust24THRUST_300001_SM_1000_NS6detail15normal_iteratorINSD_10device_ptrIfEEEEjS9_fZ14demoVectorNormvE6squareEEvT0_PT3_T1_NS0_13GridEvenShareISN_EET2_T4__param_1];
	cvta.to.global.u64 	%rd1, %rd3;
	mov.u32 	%r3, %ctaid.x;
	shl.b32 	%r4, %r2, 13;
	shl.b32 	%r268, %r3, 13;
	sub.s32 	%r6, %r1, %r268;
	setp.gt.u32 	%p1, %r6, 8191;
	@%p1 bra 	$L__BB55_26;
	mov.u32 	%r7, %tid.x;
	setp.ge.u32 	%p23, %r7, %r6;
	mov.f32 	%f384, 0f00000000;
	mov.u32 	%r259, %r7;
	@%p23 bra 	$L__BB55_3;
	add.s32 	%r153, %r268, %r7;
	mul.wide.u32 	%rd66, %r153, 4;
	add.s64 	%rd67, %rd1, %rd66;
	ld.global.f32 	%f217, [%rd67];
	mul.f32 	%f384, %f217, %f217;
	add.s32 	%r259, %r7, 512;
$L__BB55_3:
	setp.ge.u32 	%p24, %r259, %r6;
	@%p24 bra 	$L__BB55_17;
	not.b32 	%r154, %r259;
	add.s32 	%r155, %r1, %r154;
	sub.s32 	%r156, %r155, %r268;
	shr.u32 	%r157, %r156, 9;
	add.s32 	%r10, %r157, 1;
	and.b32  	%r11, %r10, 15;
	setp.lt.u32 	%p25, %r156, 7680;
	@%p25 bra 	$L__BB55_8;
	or.b32  	%r258, %r259, 4096;
	add.s32 	%r257, %r259, %r268;
	and.b32  	%r158, %r10, 16777200;
	neg.s32 	%r256, %r158;
$L__BB55_6:
	.pragma "nounroll";
	mul.wide.u32 	%rd68, %r257, 4;
	add.s64 	%rd69, %rd1, %rd68;
	ld.global.f32 	%f219, [%rd69];
	fma.rn.f32 	%f220, %f219, %f219, %f384;
	add.s32 	%r159, %r257, 512;
	mul.wide.u32 	%rd70, %r159, 4;
	add.s64 	%rd71, %rd1, %rd70;
	ld.global.f32 	%f221, [%rd71];
	fma.rn.f32 	%f222, %f221, %f221, %f220;
	add.s32 	%r160, %r257, 1024;
	mul.wide.u32 	%rd72, %r160, 4;
	add.s64 	%rd73, %rd1, %rd72;
	ld.global.f32 	%f223, [%rd73];
	fma.rn.f32 	%f224, %f223, %f223, %f222;
	add.s32 	%r161, %r257, 1536;
	mul.wide.u32 	%rd74, %r161, 4;
	add.s64 	%rd75, %rd1, %rd74;
	ld.global.f32 	%f225, [%rd75];
	fma.rn.f32 	%f226, %f225, %f225, %f224;
	add.s32 	%r162, %r257, 2048;
	mul.wide.u32 	%rd76, %r162, 4;
	add.s64 	%rd77, %rd1, %rd76;
	ld.global.f32 	%f227, [%rd77];
	fma.rn.f32 	%f228, %f227, %f227, %f226;
	add.s32 	%r163, %r257, 2560;
	mul.wide.u32 	%rd78, %r163, 4;
	add.s64 	%rd79, %rd1, %rd78;
	ld.global.f32 	%f229, [%rd79];
	fma.rn.f32 	%f230, %f229, %f229, %f228;
	add.s32 	%r164, %r257, 3072;
	mul.wide.u32 	%rd80, %r164, 4;
	add.s64 	%rd81, %rd1, %rd80;
	ld.global.f32 	%f231, [%rd81];
	fma.rn.f32 	%f232, %f231, %f231, %f230;
	add.s32 	%r165, %r257, 3584;
	mul.wide.u32 	%rd82, %r165, 4;
	add.s64 	%rd83, %rd1, %rd82;
	ld.global.f32 	%f233, [%rd83];
	fma.rn.f32 	%f234, %f233, %f233, %f232;
	add.s32 	%r166, %r257, 4096;
	mul.wide.u32 	%rd84, %r166, 4;
	add.s64 	%rd85, %rd1, %rd84;
	ld.global.f32 	%f235, [%rd85];
	fma.rn.f32 	%f236, %f235, %f235, %f234;
	add.s32 	%r167, %r257, 4608;
	mul.wide.u32 	%rd86, %r167, 4;
	add.s64 	%rd87, %rd1, %rd86;
	ld.global.f32 	%f237, [%rd87];
	fma.rn.f32 	%f238, %f237, %f237, %f236;
	add.s32 	%r168, %r257, 5120;
	mul.wide.u32 	%rd88, %r168, 4;
	add.s64 	%rd89, %rd1, %rd88;
	ld.global.f32 	%f239, [%rd89];
	fma.rn.f32 	%f240, %f239, %f239, %f238;
	add.s32 	%r169, %r257, 5632;
	mul.wide.u32 	%rd90, %r169, 4;
	add.s64 	%rd91, %rd1, %rd90;
	ld.global.f32 	%f241, [%rd91];
	fma.rn.f32 	%f242, %f241, %f241, %f240;
	add.s32 	%r170, %r257, 6144;
	mul.wide.u32 	%rd92, %r170, 4;
	add.s64 	%rd93, %rd1, %rd92;
	ld.global.f32 	%f243, [%rd93];
	fma.rn.f32 	%f244, %f243, %f243, %f242;
	add.s32 	%r171, %r257, 6656;
	mul.wide.u32 	%rd94, %r171, 4;
	add.s64 	%rd95, %rd1, %rd94;
	ld.global.f32 	%f245, [%rd95];
	fma.rn.f32 	%f246, %f245, %f245, %f244;
	add.s32 	%r172, %r257, 7168;
	mul.wide.u32 	%rd96, %r172, 4;
	add.s64 	%rd97, %rd1, %rd96;
	ld.global.f32 	%f247, [%rd97];
	fma.rn.f32 	%f248, %f247, %f247, %f246;
	add.s32 	%r173, %r257, 7680;
	mul.wide.u32 	%rd98, %r173, 4;
	add.s64 	%rd99, %rd1, %rd98;
	ld.global.f32 	%f249, [%rd99];
	fma.rn.f32 	%f384, %f249, %f249, %f248;
	add.s32 	%r258, %r258, 8192;
	add.s32 	%r257, %r257, 8192;
	add.s32 	%r256, %r256, 16;
	setp.ne.s32 	%p26, %r256, 0;
	@%p26 bra 	$L__BB55_6;
	add.s32 	%r259, %r258, -4096;
$L__BB55_8:
	setp.eq.s32 	%p27, %r11, 0;
	@%p27 bra 	$L__BB55_17;
	and.b32  	%r23, %r10, 7;
	setp.lt.u32 	%p28, %r11, 8;
	@%p28 bra 	$L__BB55_11;
	add.s32 	%r174, %r268, %r259;
	mul.wide.u32 	%rd100, %r174, 4;
	add.s64 	%rd101, %rd1, %rd100;
	ld.global.f32 	%f251, [%rd101];
	fma.rn.f32 	%f252, %f251, %f251, %f384;
	add.s32 	%r175, %r174, 512;
	mul.wide.u32 	%rd102, %r175, 4;
	add.s64 	%rd103, %rd1, %rd102;
	ld.global.f32 	%f253, [%rd103];
	fma.rn.f32 	%f254, %f253, %f253, %f252;
	add.s32 	%r176, %r174, 1024;
	mul.wide.u32 	%rd104, %r176, 4;
	add.s64 	%rd105, %rd1, %rd104;
	ld.global.f32 	%f255, [%rd105];
	fma.rn.f32 	%f256, %f255, %f255, %f254;
	add.s32 	%r177, %r174, 1536;
	mul.wide.u32 	%rd106, %r177, 4;
	add.s64 	%rd107, %rd1, %rd106;
	ld.global.f32 	%f257, [%rd107];
	fma.rn.f32 	%f258, %f257, %f257, %f256;
	add.s32 	%r178, %r174, 2048;
	mul.wide.u32 	%rd108, %r178, 4;
	add.s64 	%rd109, %rd1, %rd108;
	ld.global.f32 	%f259, [%rd109];
	fma.rn.f32 	%f260, %f259, %f259, %f258;
	add.s32 	%r179, %r174, 2560;
	mul.wide.u32 	%rd110, %r179, 4;
	add.s64 	%rd111, %rd1, %rd110;
	ld.global.f32 	%f261, [%rd111];
	fma.rn.f32 	%f262, %f261, %f261, %f260;
	add.s32 	%r180, %r174, 3072;
	mul.wide.u32 	%rd112, %r180, 4;
	add.s64 	%rd113, %rd1, %rd112;
	ld.global.f32 	%f263, [%rd113];
	fma.rn.f32 	%f264, %f263, %f263, %f262;
	add.s32 	%r181, %r174, 3584;
	mul.wide.u32 	%rd114, %r181, 4;
	add.s64 	%rd115, %rd1, %rd114;
	ld.global.f32 	%f265, [%rd115];
	fma.rn.f32 	%f384, %f265, %f265, %f264;
	add.s32 	%r259, %r259, 4096;
$L__BB55_11:
	setp.eq.s32 	%p29, %r23, 0;
	@%p29 bra 	$L__BB55_17;
	and.b32  	%r26, %r10, 3;
	setp.lt.u32 	%p30, %r23, 4;
	@%p30 bra 	$L__BB55_14;
	add.s32 	%r182, %r268, %r259;
	mul.wide.u32 	%rd116, %r182, 4;
	add.s64 	%rd117, %rd1, %rd116;
	ld.global.f32 	%f267, [%rd117];
	fma.rn.f32 	%f268, %f267, %f267, %f384;
	add.s32 	%r183, %r182, 512;
	mul.wide.u32 	%rd118, %r183, 4;
	add.s64 	%rd119, %rd1, %rd118;
	ld.global.f32 	%f269, [%rd119];
	fma.rn.f32 	%f270, %f269, %f269, %f268;
	add.s32 	%r184, %r182, 1024;
	mul.wide.u32 	%rd120, %r184, 4;
	add.s64 	%rd121, %rd1, %rd120;
	ld.global.f32 	%f271, [%rd121];
	fma.rn.f32 	%f272, %f271, %f271, %f270;
	add.s32 	%r185, %r182, 1536;
	mul.wide.u32 	%rd122, %r185, 4;
	add.s64 	%rd123, %rd1, %rd122;
	ld.global.f32 	%f273, [%rd123];
	fma.rn.f32 	%f384, %f273, %f273, %f272;
	add.s32 	%r259, %r259, 2048;
$L__BB55_14:
	setp.eq.s32 	%p31, %r26, 0;
	@%p31 bra 	$L__BB55_17;
	add.s32 	%r263, %r259, %r268;
	neg.s32 	%r262, %r26;
$L__BB55_16:
	.pragma "nounroll";
	mul.wide.u32 	%rd124, %r263, 4;
	add.s64 	%rd125, %rd1, %rd124;
	ld.global.f32 	%f274, [%rd125];
	fma.rn.f32 	%f384, %f274, %f274, %f384;
	add.s32 	%r263, %r263, 512;
	add.s32 	%r262, %r262, 1;
	setp.ne.s32 	%p32, %r262, 0;
	@%p32 bra 	$L__BB55_16;
$L__BB55_17:
	setp.lt.u32 	%p33, %r6, 512;
	@%p33 bra 	$L__BB55_22;
	// begin inline asm
	mov.u32 %r224, %laneid;
	// end inline asm
	mov.b32 	%r226, %f384;
	mov.b32 	%r227, 1;
	mov.b32 	%r248, 31;
	mov.b32 	%r249, -1;
	// begin inline asm
	shfl.sync.down.b32 %r225, %r226, %r227, %r248, %r249;
	// end inline asm
	setp.gt.s32 	%p57, %r224, 30;
	mov.b32 	%f333, %r225;
	add.f32 	%f334, %f384, %f333;
	selp.f32 	%f335, %f384, %f334, %p57;
	mov.b32 	%r231, %f335;
	mov.b32 	%r232, 2;
	// begin inline asm
	shfl.sync.down.b32 %r230, %r231, %r232, %r248, %r249;
	// end inline asm
	setp.gt.s32 	%p58, %r224, 29;
	mov.b32 	%f336, %r230;
	add.f32 	%f337, %f335, %f336;
	selp.f32 	%f338, %f335, %f337, %p58;
	mov.b32 	%r236, %f338;
	mov.b32 	%r237, 4;
	// begin inline asm
	shfl.sync.down.b32 %r235, %r236, %r237, %r248, %r249;
	// end inline asm
	setp.gt.s32 	%p59, %r224, 27;
	mov.b32 	%f339, %r235;
	add.f32 	%f340, %f338, %f339;
	selp.f32 	%f341, %f338, %f340, %p59;
	mov.b32 	%r241, %f341;
	mov.b32 	%r242, 8;
	// begin inline asm
	shfl.sync.down.b32 %r240, %r241, %r242, %r248, %r249;
	// end inline asm
	setp.gt.s32 	%p60, %r224, 23;
	mov.b32 	%f342, %r240;
	add.f32 	%f343, %f341, %f342;
	selp.f32 	%f344, %f341, %f343, %p60;
	mov.b32 	%r246, %f344;
	mov.b32 	%r247, 16;
	// begin inline asm
	shfl.sync.down.b32 %r245, %r246, %r247, %r248, %r249;
	// end inline asm
	setp.gt.s32 	%p61, %r224, 15;
	mov.b32 	%f345, %r245;
	add.f32 	%f16, %f344, %f345;
	selp.f32 	%f395, %f344, %f16, %p61;
	setp.ne.s32 	%p62, %r224, 0;
	@%p62 bra 	$L__BB55_20;
	shr.u32 	%r250, %r7, 3;
	and.b32  	%r251, %r250, 124;
	mov.u32 	%r252, _ZZN3cub18CUB_300001_SM_10006detail6reduce18DeviceReduceKernelINS2_10policy_hubIfjN4cuda3std3__44plusIfEEE10Policy1000EN6thrust24THRUST_300001_SM_1000_NS6detail15normal_iteratorINSD_10device_ptrIfEEEEjS9_fZ14demoVectorNormvE6squareEEvT0_PT3_T1_NS0_13GridEvenShareISN_EET2_T4_E12temp_storage;
	add.s32 	%r253, %r252, %r251;
	st.shared.f32 	[%r253+16], %f16;
$L__BB55_20:
	bar.sync 	0;
	setp.ne.s32 	%p63, %r7, 0;
	@%p63 bra 	$L__BB55_48;
	ld.shared.f32 	%f346, [_ZZN3cub18CUB_300001_SM_10006detail6reduce18DeviceReduceKernelINS2_10policy_hubIfjN4cuda3std3__44plusIfEEE10Policy1000EN6thrust24THRUST_300001_SM_1000_NS6detail15normal_iteratorINSD_10device_ptrIfEEEEjS9_fZ14demoVectorNormvE6squareEEvT0_PT3_T1_NS0_13GridEvenShareISN_EET2_T4_E12temp_storage+20];
	add.f32 	%f347, %f395, %f346;
	ld.shared.f32 	%f348, [_ZZN3cub18CUB_300001_SM_10006detail6reduce18DeviceReduceKernelINS2_10policy_hubIfjN4cuda3std3__44plusIfEEE10Policy1000EN6thrust24THRUST_300001_SM_1000_NS6detail15normal_iteratorINSD_10device_ptrIfEEEEjS9_fZ14demoVectorNormvE6squareEEvT0_PT3_T1_NS0_13GridEvenShareISN_EET2_T4_E12temp_storage+24];
	add.f32 	%f349, %f347, %f348;
	ld.shared.f32 	%f350, [_ZZN3cub18CUB_300001_SM_10006detail6reduce18DeviceReduceKernelINS2_10policy_hubIfjN4cuda3std3__44plusIfEEE10Policy1000EN6thrust24THRUST_300001_SM_1000_NS6detail15normal_iteratorINSD_10device_ptrIfEEEEjS9_fZ14demoVectorNormvE6squareEEvT0_PT3_T1_NS0_13GridEvenShareISN_EET2_T4_E12temp_storage+28];
	add.f32 	%f351, %f349, %f350;
	ld.shared.f32 	%f352, [_ZZN3cub18CUB_300001_SM_10006detail6reduce18DeviceReduceKernelINS2_10policy_hubIfjN4cuda3std3__44plusIfEEE10Policy1000EN6thrust24THRUST_300001_SM_1000_NS6detail15normal_iteratorINSD_10device_ptrIfEEEEjS9_fZ14demoVectorNormvE6squareEEvT0_PT3_T1_NS0_13GridEvenShareISN_EET2_T4_E12temp_storage+32];
	add.f32 	%f353, %f351, %f352;
	ld.shared.f32 	%f354, [_ZZN3cub18CUB_300001_SM_10006detail6reduce18DeviceReduceKernelINS2_10policy_hubIfjN4cuda3std3__44plusIfEEE10Policy1000EN6thrust24THRUST_300001_SM_1000_NS6detail15normal_iteratorINSD_10device_ptrIfEEEEjS9_fZ14demoVectorNormvE6squareEEvT0_PT3_T1_NS0_13GridEvenShareISN_EET2_T4_E12temp_storage+36];
	add.f32 	%f355, %f353, %f354;
	ld.shared.f32 	%f356, [_ZZN3cub18CUB_300001_SM_10006detail6reduce18DeviceReduceKernelINS2_10policy_hubIfjN4cuda3std3__44plusIfEEE10Policy1000EN6thrust24THRUST_300001_SM_1000_NS6detail15normal_iteratorINSD_10device_ptrIfEEEEjS9_fZ14demoVectorNormvE6squareEEvT0_PT3_T1_NS0_13GridEvenShareISN_EET2_T4_E12temp_storage+40];
	add.f32 	%f357, %f355, %f356;
	ld.shared.f32 	%f358, [_ZZN3cub18CUB_300001_SM_10006detail6reduce18DeviceReduceKernelINS2_10policy_hubIfjN4cuda3std3__44plusIfEEE10Policy1000EN6thrust24THRUST_300001_SM_1000_NS6detail15normal_iteratorINSD_10device_ptrIfEEEEjS9_fZ14demoVectorNormvE6squareEEvT0_PT3_T1_NS0_13GridEvenShareISN_EET2_T4_E12temp_storage+44];
	add.f32 	%f359, %f357, %f358;
	ld.shared.f32 	%f360, [_ZZN3cub18CUB_300001_SM_10006detail6reduce18DeviceReduceKernelINS2_10policy_hubIfjN4cuda3std3__44plusIfEEE10Policy1000EN6thrust24THRUST_300001_SM_1000_NS6detail15normal_iteratorINSD_10device_ptrIfEEEEjS9_fZ14demoVectorNormvE6squareEEvT0_PT3_T1_NS0_13GridEvenShareISN_EET2_T4_E12temp_storage+48];
	add.f32 	%f361, %f359, %f360;
	ld.shared.f32 	%f362, [_ZZN3cub18CUB_300001_SM_10006detail6reduce18DeviceReduceKernelINS2_10policy_hubIfjN4cuda3std3__44plusIfEEE10Policy1000EN6thrust24THRUST_300001_SM_1000_NS6detail15normal_iteratorINSD_10device_ptrIfEEEEjS9_fZ14demoVectorNormvE6squareEEvT0_PT3_T1_NS0_13GridEvenShareISN_EET2_T4_E12temp_storage+52];
	add.f32 	%f363, %f361, %f362;
	ld.shared.f32 	%f364, [_ZZN3cub18CUB_300001_SM_10006detail6reduce18DeviceReduceKernelINS2_10policy_hubIfjN4cuda3std3__44plusIfEEE10Policy1000EN6thrust24THRUST_300001_SM_1000_NS6detail15normal_iteratorINSD_10device_ptrIfEEEEjS9_fZ14demoVectorNormvE6squareEEvT0_PT3_T1_NS0_13GridEvenShareISN_EET2_T4_E12temp_storage+56];
	add.f32 	%f365, %f363, %f364;
	ld.shared.f32 	%f366, [_ZZN3cub18CUB_300001_SM_10006detail6reduce18DeviceReduceKernelINS2_10policy_hubIfjN4cuda3std3__44plusIfEEE10Policy1000EN6thrust24THRUST_300001_SM_1000_NS6detail15normal_iteratorINSD_10device_ptrIfEEEEjS9_fZ14demoVectorNormvE6squareEEvT0_PT3_T1_NS0_13GridEvenShareISN_EET2_T4_E12temp_storage+60];
	add.f32 	%f367, %f365, %f366;
	ld.shared.f32 	%f368, [_ZZN3cub18CUB_300001_SM_10006detail6reduce18DeviceReduceKernelINS2_10policy_hubIfjN4cuda3std3__44plusIfEEE10Policy1000EN6thrust24THRUST_300001_SM_1000_NS6detail15normal_iteratorINSD_10device_ptrIfEEEEjS9_fZ14demoVectorNormvE6squareEEvT0_PT3_T1_NS0_13GridEvenShareISN_EET2_T4_E12temp_storage+64];
	add.f32 	%f369, %f367, %f368;
	ld.shared.f32 	%f370, [_ZZN3cub18CUB_300001_SM_10006detail6reduce18DeviceReduceKernelINS2_10policy_hubIfjN4cuda3std3__44plusIfEEE10Policy1000EN6thrust24THRUST_300001_SM_1000_NS6detail15normal_iteratorINSD_10device_ptrIfEEEEjS9_fZ14demoVectorNormvE6squareEEvT0_PT3_T1_NS0_13GridEvenShareISN_EET2_T4_E12temp_storage+68];
	add.f32 	%f371, %f369, %f370;
	ld.shared.f32 	%f372, [_ZZN3cub18CUB_300001_SM_10006detail6reduce18DeviceReduceKernelINS2_10policy_hubIfjN4cuda3std3__44plusIfEEE10Policy1000EN6thrust24THRUST_300001_SM_1000_NS6detail15normal_iteratorINSD_10device_ptrIfEEEEjS9_fZ14demoVectorNormvE6squareEEvT0_PT3_T1_NS0_13GridEvenShareISN_EET2_T4_E12temp_storage+72];
	add.f32 	%f373, %f371, %f372;
	ld.shared.f32 	%f374, [_ZZN3cub18CUB_300001_SM_10006detail6reduce18DeviceReduceKernelINS2_10policy_hubIfjN4cuda3std3__44plusIfEEE10Policy1000EN6thrust24THRUST_300001_SM_1000_NS6detail15normal_iteratorINSD_10device_ptrIfEEEEjS9_fZ14demoVectorNormvE6squareEEvT0_PT3_T1_NS0_13GridEvenShareISN_EET2_T4_E12temp_storage+76];
	add.f32 	%f395, %f373, %f374;
	bra.uni 	$L__BB55_48;
$L__BB55_22:
	// begin inline asm
	mov.u32 %r186, %laneid;
	// end inline asm
	and.b32  	%r212, %r7, 992;
	add.s32 	%r213, %r212, 32;
	setp.gt.u32 	%p34, %r213, %r6;
	not.b32 	%r214, %r212;
	add.s32 	%r215, %r6, %r214;
	selp.b32 	%r210, %r215, 31, %p34;
	mov.b32 	%r188, %f384;
	mov.b32 	%r189, 1;
	mov.b32 	%r211, -1;
	// begin inline asm
	shfl.sync.down.b32 %r187, %r188, %r189, %r210, %r211;
	// end inline asm
	setp.lt.s32 	%p35, %r186, %r210;
	mov.b32 	%f275, %r187;
	add.f32 	%f276, %f384, %f275;
	selp.f32 	%f277, %f276, %f384, %p35;
	mov.b32 	%r193, %f277;
	mov.b32 	%r194, 2;
	// begin inline asm
	shfl.sync.down.b32 %r192, %r193, %r194, %r210, %r211;
	// end inline asm
	add.s32 	%r216, %r186, 2;
	setp.gt.s32 	%p36, %r216, %r210;
	mov.b32 	%f278, %r192;
	add.f32 	%f279, %f277, %f278;
	selp.f32 	%f280, %f277, %f279, %p36;
	mov.b32 	%r198, %f280;
	mov.b32 	%r199, 4;
	// begin inline asm
	shfl.sync.down.b32 %r197, %r198, %r199, %r210, %r211;
	// end inline asm
	add.s32 	%r217, %r186, 4;
	setp.gt.s32 	%p37, %r217, %r210;
	mov.b32 	%f281, %r197;
	add.f32 	%f282, %f280, %f281;
	selp.f32 	%f283, %f280, %f282, %p37;
	mov.b32 	%r203, %f283;
	mov.b32 	%r204, 8;
	// begin inline asm
	shfl.sync.down.b32 %r202, %r203, %r204, %r210, %r211;
	// end inline asm
	add.s32 	%r218, %r186, 8;
	setp.gt.s32 	%p38, %r218, %r210;
	mov.b32 	%f284, %r202;
	add.f32 	%f285, %f283, %f284;
	selp.f32 	%f286, %f283, %f285, %p38;
	mov.b32 	%r208, %f286;
	mov.b32 	%r209, 16;
	// begin inline asm
	shfl.sync.down.b32 %r207, %r208, %r209, %r210, %r211;
	// end inline asm
	add.s32 	%r219, %r186, 16;
	setp.gt.s32 	%p39, %r219, %r210;
	mov.b32 	%f287, %r207;
	add.f32 	%f288, %f286, %f287;
	selp.f32 	%f395, %f286, %f288, %p39;
	setp.ne.s32 	%p40, %r186, 0;
	@%p40 bra 	$L__BB55_24;
	shr.u32 	%r220, %r7, 3;
	and.b32  	%r221, %r220, 124;
	mov.u32 	%r222, _ZZN3cub18CUB_300001_SM_10006detail6reduce18DeviceReduceKernelINS2_10policy_hubIfjN4cuda3std3__44plusIfEEE10Policy1000EN6thrust24THRUST_300001_SM_1000_NS6detail15normal_iteratorINSD_10device_ptrIfEEEEjS9_fZ14demoVectorNormvE6squareEEvT0_PT3_T1_NS0_13GridEvenShareISN_EET2_T4_E12temp_storage;
	add.s32 	%r223, %r222, %r221;
	st.shared.f32 	[%r223+16], %f395;
$L__BB55_24:
	bar.sync 	0;
	setp.ne.s32 	%p41, %r7, 0;
	@%p41 bra 	$L__BB55_48;
	setp.gt.u32 	%p42, %r6, 32;
	ld.shared.f32 	%f289, [_ZZN3cub18CUB_300001_SM_10006detail6reduce18DeviceReduceKernelINS2_10policy_hubIfjN4cuda3std3__44plusIfEEE10Policy1000EN6thrust24THRUST_300001_SM_1000_NS6detail15normal_iteratorINSD_10device_ptrIfEEEEjS9_fZ14demoVectorNormvE6squareEEvT0_PT3_T1_NS0_13GridEvenShareISN_EET2_T4_E12temp_storage+20];
	add.f32 	%f290, %f395, %f289;
	selp.f32 	%f291, %f290, %f395, %p42;
	setp.gt.u32 	%p43, %r6, 64;
	ld.shared.f32 	%f292, [_ZZN3cub18CUB_300001_SM_10006detail6reduce18DeviceReduceKernelINS2_10policy_hubIfjN4cuda3std3__44plusIfEEE10Policy1000EN6thrust24THRUST_300001_SM_1000_NS6detail15normal_iteratorINSD_10device_ptrIfEEEEjS9_fZ14demoVectorNormvE6squareEEvT0_PT3_T1_NS0_13GridEvenShareISN_EET2_T4_E12temp_storage+24];
	add.f32 	%f293, %f292, %f291;
	selp.f32 	%f294, %f293, %f291, %p43;
	setp.gt.u32 	%p44, %r6, 96;
	ld.shared.f32 	%f295, [_ZZN3cub18CUB_300001_SM_10006detail6reduce18DeviceReduceKernelINS2_10policy_hubIfjN4cuda3std3__44plusIfEEE10Policy1000EN6thrust24THRUST_300001_SM_1000_NS6detail15normal_iteratorINSD_10device_ptrIfEEEEjS9_fZ14demoVectorNormvE6squareEEvT0_PT3_T1_NS0_13GridEvenShareISN_EET2_T4_E12temp_storage+28];
	add.f32 	%f296, %f295, %f294;
	selp.f32 	%f297, %f296, %f294, %p44;
	setp.gt.u32 	%p45, %r6, 128;
	ld.shared.f32 	%f298, [_ZZN3cub18CUB_300001_SM_10006detail6reduce18DeviceReduceKernelINS2_10policy_hubIfjN4cuda3std3__44plusIfEEE10Policy1000EN6thrust24THRUST_300001_SM_1000_NS6detail15normal_iteratorINSD_10device_ptrIfEEEEjS9_fZ14demoVectorNormvE6squareEEvT0_PT3_T1_NS0_13GridEvenShareISN_EET2_T4_E12temp_storage+32];
	add.f32 	%f299, %f298, %f297;
	selp.f32 	%f300, %f299, %f297, %p45;
	setp.gt.u32 	%p46, %r6, 160;
	ld.shared.f32 	%f301, [_ZZN3cub18CUB_300001_SM_10006detail6reduce18DeviceReduceKernelINS2_10policy_hubIfjN4cuda3std3__44plusIfEEE10Policy1000EN6thrust24THRUST_300001_SM_1000_NS6detail15normal_iteratorINSD_10device_ptrIfEEEEjS9_fZ14demoVectorNormvE6squareEEvT0_PT3_T1_NS0_13GridEvenShareISN_EET2_T4_E12temp_storage+36];
	add.f32 	%f302, %f301, %f300;
	selp.f32 	%f303, %f302, %f300, %p46;
	setp.gt.u32 	%p47, %r6, 192;
	ld.shared.f32 	%f304, [_ZZN3cub18CUB_300001_SM_10006detail6reduce18DeviceReduceKernelINS2_10policy_hubIfjN4cuda3std3__44plusIfEEE10Policy1000EN6thrust24THRUST_300001_SM_1000_NS6detail15normal_iteratorINSD_10device_ptrIfEEEEjS9_fZ14demoVectorNormvE6squareEEvT0_PT3_T1_NS0_13GridEvenShareISN_EET2_T4_E12temp_storage+40];
	add.f32 	%f305, %f304, %f303;
	selp.f32 	%f306, %f305, %f303, %p47;
	setp.gt.u32 	%p48, %r6, 224;
	ld.shared.f32 	%f307, [_ZZN3cub18CUB_300001_SM_10006detail6reduce18DeviceReduceKernelINS2_10policy_hubIfjN4cuda3std3__44plusIfEEE10Policy1000EN6thrust24THRUST_300001_SM_1000_NS6detail15normal_iteratorINSD_10device_ptrIfEEEEjS9_fZ14demoVectorNormvE6squareEEvT0_PT3_T1_NS0_13GridEvenShareISN_EET2_T4_E12temp_storage+44];
	add.f32 	%f308, %f307, %f306;
	selp.f32 	%f309, %f308, %f306, %p48;
	setp.gt.u32 	%p49, %r6, 256;
	ld.shared.f32 	%f310, [_ZZN3cub18CUB_300001_SM_10006detail6reduce18DeviceReduceKernelINS2_10policy_hubIfjN4cuda3std3__44plusIfEEE10Policy1000EN6thrust24THRUST_300001_SM_1000_NS6detail15normal_iteratorINSD_10device_ptrIfEEEEjS9_fZ14demoVectorNormvE6squareEEvT0_PT3_T1_NS0_13GridEvenShareISN_EET2_T4_E12temp_storage+48];
	add.f32 	%f311, %f310, %f309;
	selp.f32 	%f312, %f311, %f309, %p49;
	setp.gt.u32 	%p50, %r6, 288;
	ld.shared.f32 	%f313, [_ZZN3cub18CUB_300001_SM_10006detail6reduce18DeviceReduceKernelINS2_10policy_hubIfjN4cuda3std3__44plusIfEEE10Policy1000EN6thrust24THRUST_300001_SM_1000_NS6detail15normal_iteratorINSD_10device_ptrIfEEEEjS9_fZ14demoVectorNormvE6squareEEvT0_PT3_T1_NS0_13GridEvenShareISN_EET2_T4_E12temp_storage+52];
	add.f32 	%f314, %f313, %f312;
	selp.f32 	%f315, %f314, %f312, %p50;
	setp.gt.u32 	%p51, %r6, 320;
	ld.shared.f32 	%f316, [_ZZN3cub18CUB_300001_SM_10006detail6reduce18DeviceReduceKernelINS2_10policy_hubIfjN4cuda3std3__44plusIfEEE10Policy1000EN6thrust24THRUST_300001_SM_1000_NS6detail15normal_iteratorINSD_10device_ptrIfEEEEjS9_fZ14demoVectorNormvE6squareEEvT0_PT3_T1_NS0_13GridEvenShareISN_EET2_T4_E12temp_storage+56];
	add.f32 	%f317, %f316, %f315;
	selp.f32 	%f318, %f317, %f315, %p51;
	setp.gt.u32 	%p52, %r6, 352;
	ld.shared.f32 	%f319, [_ZZN3cub18CUB_300001_SM_10006detail6reduce18DeviceReduceKernelINS2_10policy_hubIfjN4cuda3std3__44plusIfEEE10Policy1000EN6thrust24THRUST_300001_SM_1000_NS6detail15normal_iteratorINSD_10device_ptrIfEEEEjS9_fZ14demoVectorNormvE6squareEEvT0_PT3_T1_NS0_13GridEvenShareISN_EET2_T4_E12temp_storage+60];
	add.f32 	%f320, %f319, %f318;
	selp.f32 	%f321, %f320, %f318, %p52;
	setp.gt.u32 	%p53, %r6, 384;
	ld.shared.f32 	%f322, [_ZZN3cub18CUB_300001_SM_10006detail6reduce18DeviceReduceKernelINS2_10policy_hubIfjN4cuda3std3__44plusIfEEE10Policy1000EN6thrust24THRUST_300001_SM_1000_NS6detail15normal_iteratorINSD_10device_ptrIfEEEEjS9_fZ14demoVectorNormvE6squareEEvT0_PT3_T1_NS0_13GridEvenShareISN_EET2_T4_E12temp_storage+64];
	add.f32 	%f323, %f322, %f321;
	selp.f32 	%f324, %f323, %f321, %p53;
	setp.gt.u32 	%p54, %r6, 416;
	ld.shared.f32 	%f325, [_ZZN3cub18CUB_300001_SM_10006detail6reduce18DeviceReduceKernelINS2_10policy_hubIfjN4cuda3std3__44plusIfEEE10Policy1000EN6thrust24THRUST_300001_SM_1000_NS6detail15normal_iteratorINSD_10device_ptrIfEEEEjS9_fZ14demoVectorNormvE6squareEEvT0_PT3_T1_NS0_13GridEvenShareISN_EET2_T4_E12temp_storage+68];
	add.f32 	%f326, %f325, %f324;
	selp.f32 	%f327, %f326, %f324, %p54;
	setp.gt.u32 	%p55, %r6, 448;
	ld.shared.f32 	%f328, [_ZZN3cub18CUB_300001_SM_10006detail6reduce18DeviceReduceKernelINS2_10policy_hubIfjN4cuda3std3__44plusIfEEE10Policy1000EN6thrust24THRUST_300001_SM_1000_NS6detail15normal_iteratorINSD_10device_ptrIfEEEEjS9_fZ14demoVectorNormvE6squareEEvT0_PT3_T1_NS0_13GridEvenShareISN_EET2_T4_E12temp_storage+72];
	add.f32 	%f329, %f328, %f327;
	selp.f32 	%f330, %f329, %f327, %p55;
	setp.gt.u32 	%p56, %r6, 480;
	ld.shared.f32 	%f331, [_ZZN3cub18CUB_300001_SM_10006detail6reduce18DeviceReduceKernelINS2_10policy_hubIfjN4cuda3std3__44plusIfEEE10Policy1000EN6thrust24THRUST_300001_SM_1000_NS6detail15normal_iteratorINSD_10device_ptrIfEEEEjS9_fZ14demoVectorNormvE6squareEEvT0_PT3_T1_NS0_13GridEvenShareISN_EET2_T4_E12temp_storage+76];
	add.f32 	%f332, %f331, %f330;
	selp.f32 	%f395, %f332, %f330, %p56;
	bra.uni 	$L__BB55_48;
$L__BB55_26:
	mov.u32 	%r35, %tid.x;
	add.s32 	%r73, %r35, %r268;
	mul.wide.u32 	%rd4, %r73, 4;
	add.s64 	%rd5, %rd1, %rd4;
	ld.global.f32 	%f41, [%rd5];
	ld.global.f32 	%f42, [%rd5+2048];
	mul.f32 	%f43, %f42, %f42;
	ld.global.f32 	%f44, [%rd5+4096];
	ld.global.f32 	%f45, [%rd5+6144];
	mul.f32 	%f46, %f45, %f45;
	ld.global.f32 	%f47, [%rd5+8192];
	ld.global.f32 	%f48, [%rd5+10240];
	mul.f32 	%f49, %f48, %f48;
	ld.global.f32 	%f50, [%rd5+12288];
	ld.global.f32 	%f51, [%rd5+14336];
	mul.f32 	%f52, %f51, %f51;
	ld.global.f32 	%f53, [%rd5+16384];
	ld.global.f32 	%f54, [%rd5+18432];
	mul.f32 	%f55, %f54, %f54;
	ld.global.f32 	%f56, [%rd5+20480];
	ld.global.f32 	%f57, [%rd5+22528];
	mul.f32 	%f58, %f57, %f57;
	ld.global.f32 	%f59, [%rd5+24576];
	ld.global.f32 	%f60, [%rd5+26624];
	mul.f32 	%f61, %f60, %f60;
	ld.global.f32 	%f62, [%rd5+28672];
	ld.global.f32 	%f63, [%rd5+30720];
	mul.f32 	%f64, %f63, %f63;
	fma.rn.f32 	%f65, %f41, %f41, %f43;
	fma.rn.f32 	%f66, %f44, %f44, %f46;
	fma.rn.f32 	%f67, %f47, %f47, %f49;
	fma.rn.f32 	%f68, %f50, %f50, %f52;
	fma.rn.f32 	%f69, %f53, %f53, %f55;
	fma.rn.f32 	%f70, %f56, %f56, %f58;
	fma.rn.f32 	%f71, %f59, %f59, %f61;
	fma.rn.f32 	%f72, %f62, %f62, %f64;
	add.f32 	%f73, %f65, %f66;
	add.f32 	%f74, %f67, %f68;
	add.f32 	%f75, %f69, %f70;
	add.f32 	%f76, %f71, %f72;
	add.f32 	%f77, %f73, %f74;
	add.f32 	%f78, %f75, %f76;
	add.f32 	%f394, %f77, %f78;
	setp.lt.u32 	%p2, %r6, %r4;
	@%p2 bra 	$L__BB55_44;
	add.s32 	%r36, %r1, -8192;
	add.s32 	%r37, %r4, %r268;
	not.b32 	%r75, %r35;
	add.s32 	%r76, %r75, %r1;
	sub.s32 	%r77, %r76, %r4;
	sub.s32 	%r265, %r77, %r268;
	add.s32 	%r78, %r37, %r35;
	add.s32 	%r264, %r78, 4096;
	mov.b32 	%r267, 0;
	mov.u32 	%r266, %r37;
$L__BB55_28:
	add.s32 	%r268, %r268, %r4;
	setp.gt.u32 	%p3, %r268, %r36;
	@%p3 bra 	$L__BB55_30;
	add.s32 	%r79, %r35, %r268;
	mul.wide.u32 	%rd6, %r79, 4;
	add.s64 	%rd7, %rd1, %rd6;
	ld.global.f32 	%f79, [%rd7];
	ld.global.f32 	%f80, [%rd7+2048];
	ld.global.f32 	%f81, [%rd7+4096];
	mul.f32 	%f82, %f81, %f81;
	ld.global.f32 	%f83, [%rd7+6144];
	ld.global.f32 	%f84, [%rd7+8192];
	mul.f32 	%f85, %f84, %f84;
	ld.global.f32 	%f86, [%rd7+10240];
	ld.global.f32 	%f87, [%rd7+12288];
	mul.f32 	%f88, %f87, %f87;
	ld.global.f32 	%f89, [%rd7+14336];
	ld.global.f32 	%f90, [%rd7+16384];
	mul.f32 	%f91, %f90, %f90;
	ld.global.f32 	%f92, [%rd7+18432];
	ld.global.f32 	%f93, [%rd7+20480];
	mul.f32 	%f94, %f93, %f93;
	ld.global.f32 	%f95, [%rd7+22528];
	ld.global.f32 	%f96, [%rd7+24576];
	mul.f32 	%f97, %f96, %f96;
	ld.global.f32 	%f98, [%rd7+26624];
	ld.global.f32 	%f99, [%rd7+28672];
	mul.f32 	%f100, %f99, %f99;
	ld.global.f32 	%f101, [%rd7+30720];
	fma.rn.f32 	%f102, %f79, %f79, %f394;
	fma.rn.f32 	%f103, %f80, %f80, %f82;
	fma.rn.f32 	%f104, %f83, %f83, %f85;
	fma.rn.f32 	%f105, %f86, %f86, %f88;
	fma.rn.f32 	%f106, %f89, %f89, %f91;
	fma.rn.f32 	%f107, %f92, %f92, %f94;
	fma.rn.f32 	%f108, %f95, %f95, %f97;
	fma.rn.f32 	%f109, %f98, %f98, %f100;
	add.f32 	%f110, %f102, %f103;
	add.f32 	%f111, %f104, %f105;
	add.f32 	%f112, %f106, %f107;
	add.f32 	%f113, %f108, %f109;
	add.f32 	%f114, %f110, %f111;
	add.f32 	%f115, %f112, %f113;
	add.f32 	%f116, %f114, %f115;
	fma.rn.f32 	%f394, %f101, %f101, %f116;
	sub.s32 	%r80, %r1, %r268;
	setp.lt.u32 	%p4, %r80, %r4;
	add.s32 	%r267, %r267, 1;
	add.s32 	%r266, %r266, %r4;
	sub.s32 	%r265, %r265, %r4;
	add.s32 	%r264, %r264, %r4;
	@%p4 bra 	$L__BB55_44;
	bra.uni 	$L__BB55_28;
$L__BB55_30:
	setp.le.u32 	%p5, %r1, %r268;
	sub.s32 	%r81, %r1, %r268;
	setp.ge.s32 	%p6, %r35, %r81;
	or.pred  	%p7, %p5, %p6;
	@%p7 bra 	$L__BB55_44;
	add.s32 	%r84, %r1, %r75;
	sub.s32 	%r85, %r84, %r37;
	mul.lo.s32 	%r86, %r2, %r267;
	shl.b32 	%r87, %r86, 13;
	sub.s32 	%r88, %r85, %r87;
	shr.u32 	%r89, %r88, 9;
	add.s32 	%r50, %r89, 1;
	and.b32  	%r51, %r50, 15;
	setp.lt.u32 	%p8, %r88, 7680;
	mov.u32 	%r273, %r35;
	@%p8 bra 	$L__BB55_35;
	or.b32  	%r271, %r35, 4096;
	shr.u32 	%r90, %r265, 9;
	add.s32 	%r91, %r90, 1;
	and.b32  	%r92, %r91, 16777200;
	neg.s32 	%r269, %r92;
$L__BB55_33:
	.pragma "nounroll";
	add.s32 	%r93, %r264, -4096;
	mul.wide.u32 	%rd8, %r93, 4;
	add.s64 	%rd9, %rd1, %rd8;
	ld.global.f32 	%f118, [%rd9];
	fma.rn.f32 	%f119, %f118, %f118, %f394;
	add.s32 	%r94, %r264, -3584;
	mul.wide.u32 	%rd10, %r94, 4;
	add.s64 	%rd11, %rd1, %rd10;
	ld.global.f32 	%f120, [%rd11];
	fma.rn.f32 	%f121, %f120, %f120, %f119;
	add.s32 	%r95, %r264, -3072;
	mul.wide.u32 	%rd12, %r95, 4;
	add.s64 	%rd13, %rd1, %rd12;
	ld.global.f32 	%f122, [%rd13];
	fma.rn.f32 	%f123, %f122, %f122, %f121;
	add.s32 	%r96, %r264, -2560;
	mul.wide.u32 	%rd14, %r96, 4;
	add.s64 	%rd15, %rd1, %rd14;
	ld.global.f32 	%f124, [%rd15];
	fma.rn.f32 	%f125, %f124, %f124, %f123;
	add.s32 	%r97, %r264, -2048;
	mul.wide.u32 	%rd16, %r97, 4;
	add.s64 	%rd17, %rd1, %rd16;
	ld.global.f32 	%f126, [%rd17];
	fma.rn.f32 	%f127, %f126, %f126, %f125;
	add.s32 	%r98, %r264, -1536;
	mul.wide.u32 	%rd18, %r98, 4;
	add.s64 	%rd19, %rd1, %rd18;
	ld.global.f32 	%f128, [%rd19];
	fma.rn.f32 	%f129, %f128, %f128, %f127;
	add.s32 	%r99, %r264, -1024;
	mul.wide.u32 	%rd20, %r99, 4;
	add.s64 	%rd21, %rd1, %rd20;
	ld.global.f32 	%f130, [%rd21];
	fma.rn.f32 	%f131, %f130, %f130, %f129;
	add.s32 	%r100, %r264, 3584;
	add.s32 	%r101, %r264, -512;
	mul.wide.u32 	%rd22, %r101, 4;
	add.s64 	%rd23, %rd1, %rd22;
	ld.global.f32 	%f132, [%rd23];
	fma.rn.f32 	%f133, %f132, %f132, %f131;
	mul.wide.u32 	%rd24, %r264, 4;
	add.s64 	%rd25, %rd1, %rd24;
	ld.global.f32 	%f134, [%rd25];
	fma.rn.f32 	%f135, %f134, %f134, %f133;
	add.s32 	%r102, %r264, 512;
	mul.wide.u32 	%rd26, %r102, 4;
	add.s64 	%rd27, %rd1, %rd26;
	ld.global.f32 	%f136, [%rd27];
	fma.rn.f32 	%f137, %f136, %f136, %f135;
	add.s32 	%r103, %r264, 1024;
	mul.wide.u32 	%rd28, %r103, 4;
	add.s64 	%rd29, %rd1, %rd28;
	ld.global.f32 	%f138, [%rd29];
	fma.rn.f32 	%f139, %f138, %f138, %f137;
	add.s32 	%r104, %r264, 1536;
	mul.wide.u32 	%rd30, %r104, 4;
	add.s64 	%rd31, %rd1, %rd30;
	ld.global.f32 	%f140, [%rd31];
	fma.rn.f32 	%f141, %f140, %f140, %f139;
	add.s32 	%r105, %r264, 2048;
	mul.wide.u32 	%rd32, %r105, 4;
	add.s64 	%rd33, %rd1, %rd32;
	ld.global.f32 	%f142, [%rd33];
	fma.rn.f32 	%f143, %f142, %f142, %f141;
	add.s32 	%r106, %r264, 2560;
	mul.wide.u32 	%rd34, %r106, 4;
	add.s64 	%rd35, %rd1, %rd34;
	ld.global.f32 	%f144, [%rd35];
	fma.rn.f32 	%f145, %f144, %f144, %f143;
	add.s32 	%r107, %r264, 3072;
	mul.wide.u32 	%rd36, %r107, 4;
	add.s64 	%rd37, %rd1, %rd36;
	ld.global.f32 	%f146, [%rd37];
	fma.rn.f32 	%f147, %f146, %f146, %f145;
	mul.wide.u32 	%rd38, %r100, 4;
	add.s64 	%rd39, %rd1, %rd38;
	ld.global.f32 	%f148, [%rd39];
	fma.rn.f32 	%f394, %f148, %f148, %f147;
	add.s32 	%r271, %r271, 8192;
	add.s32 	%r264, %r264, 8192;
	add.s32 	%r269, %r269, 16;
	setp.ne.s32 	%p9, %r269, 0;
	@%p9 bra 	$L__BB55_33;
	add.s32 	%r273, %r271, -4096;
$L__BB55_35:
	setp.eq.s32 	%p10, %r51, 0;
	@%p10 bra 	$L__BB55_44;
	and.b32  	%r62, %r50, 7;
	setp.lt.u32 	%p11, %r51, 8;
	@%p11 bra 	$L__BB55_38;
	add.s32 	%r108, %r273, %r268;
	mul.wide.u32 	%rd40, %r108, 4;
	add.s64 	%rd41, %rd1, %rd40;
	ld.global.f32 	%f150, [%rd41];
	fma.rn.f32 	%f151, %f150, %f150, %f394;
	add.s32 	%r109, %r108, 512;
	mul.wide.u32 	%rd42, %r109, 4;
	add.s64 	%rd43, %rd1, %rd42;
	ld.global.f32 	%f152, [%rd43];
	fma.rn.f32 	%f153, %f152, %f152, %f151;
	add.s32 	%r110, %r108, 1024;
	mul.wide.u32 	%rd44, %r110, 4;
	add.s64 	%rd45, %rd1, %rd44;
	ld.global.f32 	%f154, [%rd45];
	fma.rn.f32 	%f155, %f154, %f154, %f153;
	add.s32 	%r111, %r108, 1536;
	mul.wide.u32 	%rd46, %r111, 4;
	add.s64 	%rd47, %rd1, %rd46;
	ld.global.f32 	%f156, [%rd47];
	fma.rn.f32 	%f157, %f156, %f156, %f155;
	add.s32 	%r112, %r108, 2048;
	mul.wide.u32 	%rd48, %r112, 4;
	add.s64 	%rd49, %rd1, %rd48;
	ld.global.f32 	%f158, [%rd49];
	fma.rn.f32 	%f159, %f158, %f158, %f157;
	add.s32 	%r113, %r108, 2560;
	mul.wide.u32 	%rd50, %r113, 4;
	add.s64 	%rd51, %rd1, %rd50;
	ld.global.f32 	%f160, [%rd51];
	fma.rn.f32 	%f161, %f160, %f160, %f159;
	add.s32 	%r114, %r108, 3072;
	mul.wide.u32 	%rd52, %r114, 4;
	add.s64 	%rd53, %rd1, %rd52;
	ld.global.f32 	%f162, [%rd53];
	fma.rn.f32 	%f163, %f162, %f162, %f161;
	add.s32 	%r115, %r108, 3584;
	mul.wide.u32 	%rd54, %r115, 4;
	add.s64 	%rd55, %rd1, %rd54;
	ld.global.f32 	%f164, [%rd55];
	fma.rn.f32 	%f394, %f164, %f164, %f163;
	add.s32 	%r273, %r273, 4096;
$L__BB55_38:
	setp.eq.s32 	%p12, %r62, 0;
	@%p12 bra 	$L__BB55_44;
	setp.lt.u32 	%p13, %r62, 4;
	@%p13 bra 	$L__BB55_41;
	add.s32 	%r116, %r273, %r268;
	mul.wide.u32 	%rd56, %r116, 4;
	add.s64 	%rd57, %rd1, %rd56;
	ld.global.f32 	%f166, [%rd57];
	fma.rn.f32 	%f167, %f166, %f166, %f394;
	add.s32 	%r117, %r116, 512;
	mul.wide.u32 	%rd58, %r117, 4;
	add.s64 	%rd59, %rd1, %rd58;
	ld.global.f32 	%f168, [%rd59];
	fma.rn.f32 	%f169, %f168, %f168, %f167;
	add.s32 	%r118, %r116, 1024;
	mul.wide.u32 	%rd60, %r118, 4;
	add.s64 	%rd61, %rd1, %rd60;
	ld.global.f32 	%f170, [%rd61];
	fma.rn.f32 	%f171, %f170, %f170, %f169;
	add.s32 	%r119, %r116, 1536;
	mul.wide.u32 	%rd62, %r119, 4;
	add.s64 	%rd63, %rd1, %rd62;
	ld.global.f32 	%f172, [%rd63];
	fma.rn.f32 	%f394, %f172, %f172, %f171;
	add.s32 	%r273, %r273, 2048;
$L__BB55_41:
	and.b32  	%r120, %r50, 3;
	setp.eq.s32 	%p14, %r120, 0;
	@%p14 bra 	$L__BB55_44;
	add.s32 	%r276, %r273, %r266;
	cvt.u16.u32 	%rs1, %r265;
	shr.u16 	%rs2, %rs1, 9;
	add.s16 	%rs3, %rs2, 1;
	cvt.u32.u16 	%r121, %rs3;
	and.b32  	%r122, %r121, 3;
	neg.s32 	%r275, %r122;
$L__BB55_43:
	.pragma "nounroll";
	mul.wide.u32 	%rd64, %r276, 4;
	add.s64 	%rd65, %rd1, %rd64;
	ld.global.f32 	%f173, [%rd65];
	fma.rn.f32 	%f394, %f173, %f173, %f394;
	add.s32 	%r276, %r276, 512;
	add.s32 	%r275, %r275, 1;
	setp.ne.s32 	%p15, %r275, 0;
	@%p15 bra 	$L__BB55_43;
$L__BB55_44:
	// begin inline asm
	mov.u32 %r123, %laneid;
	// end inline asm
	mov.b32 	%r125, %f394;
	mov.b32 	%r126, 1;
	mov.b32 	%r147, 31;
	mov.b32 	%r148, -1;
	// begin inline asm
	shfl.sync.down.b32 %r124, %r125, %r126, %r147, %r148;
	// end inline asm
	setp.gt.s32 	%p16, %r123, 30;
	mov.b32 	%f174, %r124;
	add.f32 	%f175, %f394, %f174;
	selp.f32 	%f176, %f394, %f175, %p16;
	mov.b32 	%r130, %f176;
	mov.b32 	%r131, 2;
	// begin inline asm
	shfl.sync.down.b32 %r129, %r130, %r131, %r147, %r148;
	// end inline asm
	setp.gt.s32 	%p17, %r123, 29;
	mov.b32 	%f177, %r129;
	add.f32 	%f178, %f176, %f177;
	selp.f32 	%f179, %f176, %f178, %p17;
	mov.b32 	%r135, %f179;
	mov.b32 	%r136, 4;
	// begin inline asm
	shfl.sync.down.b32 %r134, %r135, %r136, %r147, %r148;
	// end inline asm
	setp.gt.s32 	%p18, %r123, 27;
	mov.b32 	%f180, %r134;
	add.f32 	%f181, %f179, %f180;
	selp.f32 	%f182, %f179, %f181, %p18;
	mov.b32 	%r140, %f182;
	mov.b32 	%r141, 8;
	// begin inline asm
	shfl.sync.down.b32 %r139, %r140, %r141, %r147, %r148;
	// end inline asm
	setp.gt.s32 	%p19, %r123, 23;
	mov.b32 	%f183, %r139;
	add.f32 	%f184, %f182, %f183;
	selp.f32 	%f185, %f182, %f184, %p19;
	mov.b32 	%r145, %f185;
	mov.b32 	%r146, 16;
	// begin inline asm
	shfl.sync.down.b32 %r144, %r145, %r146, %r147, %r148;
	// end inline asm
	setp.gt.s32 	%p20, %r123, 15;
	mov.b32 	%f186, %r144;
	add.f32 	%f37, %f185, %f186;
	selp.f32 	%f395, %f185, %f37, %p20;
	setp.ne.s32 	%p21, %r123, 0;
	@%p21 bra 	$L__BB55_46;
	shr.u32 	%r149, %r35, 3;
	and.b32  	%r150, %r149, 124;
	mov.u32 	%r151, _ZZN3cub18CUB_300001_SM_10006detail6reduce18DeviceReduceKernelINS2_10policy_hubIfjN4cuda3std3__44plusIfEEE10Policy1000EN6thrust24THRUST_300001_SM_1000_NS6detail15normal_iteratorINSD_10device_ptrIfEEEEjS9_fZ14demoVectorNormvE6squareEEvT0_PT3_T1_NS0_13GridEvenShareISN_EET2_T4_E12temp_storage;
	add.s32 	%r152, %r151, %r150;
	st.shared.f32 	[%r152+16], %f37;
$L__BB55_46:
	bar.sync 	0;
	setp.ne.s32 	%p22, %r35, 0;
	@%p22 bra 	$L__BB55_48;
	ld.shared.f32 	%f187, [_ZZN3cub18CUB_300001_SM_10006detail6reduce18DeviceReduceKernelINS2_10policy_hubIfjN4cuda3std3__44plusIfEEE10Policy1000EN6thrust24THRUST_300001_SM_1000_NS6detail15normal_iteratorINSD_10device_ptrIfEEEEjS9_fZ14demoVectorNormvE6squareEEvT0_PT3_T1_NS0_13GridEvenShareISN_EET2_T4_E12temp_storage+20];
	add.f32 	%f188, %f395, %f187;
	ld.shared.f32 	%f189, [_ZZN3cub18CUB_300001_SM_10006detail6reduce18DeviceReduceKernelINS2_10policy_hubIfjN4cuda3std3__44plusIfEEE10Policy1000EN6thrust24THRUST_300001_SM_1000_NS6detail15normal_iteratorINSD_10device_ptrIfEEEEjS9_fZ14demoVectorNormvE6squareEEvT0_PT3_T1_NS0_13GridEvenShareISN_EET2_T4_E12temp_storage+24];
	add.f32 	%f190, %f188, %f189;
	ld.shared.f32 	%f191, [_ZZN3cub18CUB_300001_SM_10006detail6reduce18DeviceReduceKernelINS2_10policy_hubIfjN4cuda3std3__44plusIfEEE10Policy1000EN6thrust24THRUST_300001_SM_1000_NS6detail15normal_iteratorINSD_10device_ptrIfEEEEjS9_fZ14demoVectorNormvE6squareEEvT0_PT3_T1_NS0_13GridEvenShareISN_EET2_T4_E12temp_storage+28];
	add.f32 	%f192, %f190, %f191;
	ld.shared.f32 	%f193, [_ZZN3cub18CUB_300001_SM_10006detail6reduce18DeviceReduceKernelINS2_10policy_hubIfjN4cuda3std3__44plusIfEEE10Policy1000EN6thrust24THRUST_300001_SM_1000_NS6detail15normal_iteratorINSD_10device_ptrIfEEEEjS9_fZ14demoVectorNormvE6squareEEvT0_PT3_T1_NS0_13GridEvenShareISN_EET2_T4_E12temp_storage+32];
	add.f32 	%f194, %f192, %f193;
	ld.shared.f32 	%f195, [_ZZN3cub18CUB_300001_SM_10006detail6reduce18DeviceReduceKernelINS2_10policy_hubIfjN4cuda3std3__44plusIfEEE10Policy1000EN6thrust24THRUST_300001_SM_1000_NS6detail15normal_iteratorINSD_10device_ptrIfEEEEjS9_fZ14demoVectorNormvE6squareEEvT0_PT3_T1_NS0_13GridEvenShareISN_EET2_T4_E12temp_storage+36];
	add.f32 	%f196, %f194, %f195;
	ld.shared.f32 	%f197, [_ZZN3cub18CUB_300001_SM_10006detail6reduce18DeviceReduceKernelINS2_10policy_hubIfjN4cuda3std3__44plusIfEEE10Policy1000EN6thrust24THRUST_300001_SM_1000_NS6detail15normal_iteratorINSD_10device_ptrIfEEEEjS9_fZ14demoVectorNormvE6squareEEvT0_PT3_T1_NS0_13GridEvenShareISN_EET2_T4_E12temp_storage+40];
	add.f32 	%f198, %f196, %f197;
	ld.shared.f32 	%f199, [_ZZN3cub18CUB_300001_SM_10006detail6reduce18DeviceReduceKernelINS2_10policy_hubIfjN4cuda3std3__44plusIfEEE10Policy1000EN6thrust24THRUST_300001_SM_1000_NS6detail15normal_iteratorINSD_10device_ptrIfEEEEjS9_fZ14demoVectorNormvE6squareEEvT0_PT3_T1_NS0_13GridEvenShareISN_EET2_T4_E12temp_storage+44];
	add.f32 	%f200, %f198, %f199;
	ld.shared.f32 	%f201, [_ZZN3cub18CUB_300001_SM_10006detail6reduce18DeviceReduceKernelINS2_10policy_hubIfjN4cuda3std3__44plusIfEEE10Policy1000EN6thrust24THRUST_300001_SM_1000_NS6detail15normal_iteratorINSD_10device_ptrIfEEEEjS9_fZ14demoVectorNormvE6squareEEvT0_PT3_T1_NS0_13GridEvenShareISN_EET2_T4_E12temp_storage+48];
	add.f32 	%f202, %f200, %f201;
	ld.shared.f32 	%f203, [_ZZN3cub18CUB_300001_SM_10006detail6reduce18DeviceReduceKernelINS2_10policy_hubIfjN4cuda3std3__44plusIfEEE10Policy1000EN6thrust24THRUST_300001_SM_1000_NS6detail15normal_iteratorINSD_10device_ptrIfEEEEjS9_fZ14demoVectorNormvE6squareEEvT0_PT3_T1_NS0_13GridEvenShareISN_EET2_T4_E12temp_storage+52];
	add.f32 	%f204, %f202, %f203;
	ld.shared.f32 	%f205, [_ZZN3cub18CUB_300001_SM_10006detail6reduce18DeviceReduceKernelINS2_10policy_hubIfjN4cuda3std3__44plusIfEEE10Policy1000EN6thrust24THRUST_300001_SM_1000_NS6detail15normal_iteratorINSD_10device_ptrIfEEEEjS9_fZ14demoVectorNormvE6squareEEvT0_PT3_T1_NS0_13GridEvenShareISN_EET2_T4_E12temp_storage+56];
	add.f32 	%f206, %f204, %f205;
	ld.shared.f32 	%f207, [_ZZN3cub18CUB_300001_SM_10006detail6reduce18DeviceReduceKernelINS2_10policy_hubIfjN4cuda3std3__44plusIfEEE10Policy1000EN6thrust24THRUST_300001_SM_1000_NS6detail15normal_iteratorINSD_10device_ptrIfEEEEjS9_fZ14demoVectorNormvE6squareEEvT0_PT3_T1_NS0_13GridEvenShareISN_EET2_T4_E12temp_storage+60];
	add.f32 	%f208, %f206, %f207;
	ld.shared.f32 	%f209, [_ZZN3cub18CUB_300001_SM_10006detail6reduce18DeviceReduceKernelINS2_10policy_hubIfjN4cuda3std3__44plusIfEEE10Policy1000EN6thrust24THRUST_300001_SM_1000_NS6detail15normal_iteratorINSD_10device_ptrIfEEEEjS9_fZ14demoVectorNormvE6squareEEvT0_PT3_T1_NS0_13GridEvenShareISN_EET2_T4_E12temp_storage+64];
	add.f32 	%f210, %f208, %f209;
	ld.shared.f32 	%f211, [_ZZN3cub18CUB_300001_SM_10006detail6reduce18DeviceReduceKernelINS2_10policy_hubIfjN4cuda3std3__44plusIfEEE10Policy1000EN6thrust24THRUST_300001_SM_1000_NS6detail15normal_iteratorINSD_10device_ptrIfEEEEjS9_fZ14demoVectorNormvE6squareEEvT0_PT3_T1_NS0_13GridEvenShareISN_EET2_T4_E12temp_storage+68];
	add.f32 	%f212, %f210, %f211;
	ld.shared.f32 	%f213, [_ZZN3cub18CUB_300001_SM_10006detail6reduce18DeviceReduceKernelINS2_10policy_hubIfjN4cuda3std3__44plusIfEEE10Policy1000EN6thrust24THRUST_300001_SM_1000_NS6detail15normal_iteratorINSD_10device_ptrIfEEEEjS9_fZ14demoVectorNormvE6squareEEvT0_PT3_T1_NS0_13GridEvenShareISN_EET2_T4_E12temp_storage+72];
	add.f32 	%f214, %f212, %f213;
	ld.shared.f32 	%f215, [_ZZN3cub18CUB_300001_SM_10006detail6reduce18DeviceReduceKernelINS2_10policy_hubIfjN4cuda3std3__44plusIfEEE10Policy1000EN6thrust24THRUST_300001_SM_1000_NS6detail15normal_iteratorINSD_10device_ptrIfEEEEjS9_fZ14demoVectorNormvE6squareEEvT0_PT3_T1_NS0_13GridEvenShareISN_EET2_T4_E12temp_storage+76];
	add.f32 	%f395, %f214, %f215;
$L__BB55_48:
	mov.u32 	%r254, %tid.x;
	setp.ne.s32 	%p64, %r254, 0;
	@%p64 bra 	$L__BB55_50;
	cvta.to.global.u64 	%rd126, %rd2;
	mul.wide.u32 	%rd127, %r3, 4;
	add.s64 	%rd128, %rd126, %rd127;
	st.global.f32 	[%rd128], %f395;
$L__BB55_50:
	ret;

}
	// .globl	_ZN3cub18CUB_300001_SM_10006detail6reduce28DeviceReduceSingleTileKernelINS2_10policy_hubIfyN4cuda3std3__44plusIfEEE10Policy1000EN6thrust24THRUST_300001_SM_1000_NS6detail15normal_iteratorINSD_10device_ptrIfEEEEPfyS9_ffZ14demoVectorNormvE6squareEEvT0_T1_T2_T3_T4_T6_
.visible .entry _ZN3cub18CUB_300001_SM_10006detail6reduce28DeviceReduceSingleTileKernelINS2_10policy_hubIfyN4cuda3std3__44plusIfEEE10Policy1000EN6thrust24THRUST_300001_SM_1000_NS6detail15normal_iteratorINSD_10device_ptrIfEEEEPfyS9_ffZ14demoVectorNormvE6squareEEvT0_T1_T2_T3_T4_T6_(
	.param .align 8 .b8 _ZN3cub18CUB_300001_SM_10006detail6reduce28DeviceReduceSingleTileKernelINS2_10policy_hubIfyN4cuda3std3__44plusIfEEE10Policy1000EN6thrust24THRUST_300001_SM_1000_NS6detail15normal_iteratorINSD_10device_ptrIfEEEEPfyS9_ffZ14demoVectorNormvE6squareEEvT0_T1_T2_T3_T4_T6__param_0[8],
	.param .u64 .ptr .align 1 _ZN3cub18CUB_300001_SM_10006detail6reduce28DeviceReduceSingleTileKernelINS2_10policy_hubIfyN4cuda3std3__44plusIfEEE10Policy1000EN6thrust24THRUST_300001_SM_1000_NS6detail15normal_iteratorINSD_10device_ptrIfEEEEPfyS9_ffZ14demoVectorNormvE6squareEEvT0_T1_T2_T3_T4_T6__param_1,
	.param .u64 _ZN3cub18CUB_300001_SM_10006detail6reduce28DeviceReduceSingleTileKernelINS2_10policy_hubIfyN4cuda3std3__44plusIfEEE10Policy1000EN6thrust24THRUST_300001_SM_1000_NS6detail15normal_iteratorINSD_10device_ptrIfEEEEPfyS9_ffZ14demoVectorNormvE6squareEEvT0_T1_T2_T3_T4_T6__param_2,
	.param .align 1 .b8 _ZN3cub18CUB_300001_SM_10006detail6reduce28DeviceReduceSingleTileKernelINS2_10policy_hubIfyN4cuda3std3__44plusIfEEE10Policy1000EN6thrust24THRUST_300001_SM_1000_NS6detail15normal_iteratorINSD_10device_ptrIfEEEEPfyS9_ffZ14demoVectorNormvE6squareEEvT0_T1_T2_T3_T4_T6__param_3[1],
	.param .f32 _ZN3cub18CUB_300001_SM_10006detail6reduce28DeviceReduceSingleTileKernelINS2_10policy_hubIfyN4cuda3std3__44plusIfEEE10Policy1000EN6thrust24THRUST_300001_SM_1000_NS6detail15normal_iteratorINSD_10device_ptrIfEEEEPfyS9_ffZ14demoVectorNormvE6squareEEvT0_T1_T2_T3_T4_T6__param_4,
	.param .align 1 .b8 _ZN3cub18CUB_300001_SM_10006detail6reduce28DeviceReduceSingleTileKernelINS2_10policy_hubIfyN4cuda3std3__44plusIfEEE10Policy1000EN6thrust24THRUST_300001_SM_1000_NS6detail15normal_iteratorINSD_10device_ptrIfEEEEPfyS9_ffZ14demoVectorNormvE6squareEEvT0_T1_T2_T3_T4_T6__param_5[1]
)
.maxntid 256
.minnctapersm 1
{
	.reg .pred 	%p<59>;
	.reg .b32 	%r<171>;
	.reg .b32 	%f<344>;
	.reg .b64 	%rd<56>;
	// demoted variable
	.shared .align 4 .b8 _ZZN3cub18CUB_300001_SM_10006detail6reduce28DeviceReduceSingleTileKernelINS2_10policy_hubIfyN4cuda3std3__44plusIfEEE10Policy1000EN6thrust24THRUST_300001_SM_1000_NS6detail15normal_iteratorINSD_10device_ptrIfEEEEPfyS9_ffZ14demoVectorNormvE6squareEEvT0_T1_T2_T3_T4_T6_E12temp_storage[44];
	ld.param.u64 	%rd18, [_ZN3cub18CUB_300001_SM_10006detail6reduce28DeviceReduceSingleTileKernelINS2_10policy_hubIfyN4cuda3std3__44plusIfEEE10Policy1000EN6thrust24THRUST_300001_SM_1000_NS6detail15normal_iteratorINSD_10device_ptrIfEEEEPfyS9_ffZ14demoVectorNormvE6squareEEvT0_T1_T2_T3_T4_T6__param_0];
	ld.param.u64 	%rd20, [_ZN3cub18CUB_300001_SM_10006detail6reduce28DeviceReduceSingleTileKernelINS2_10policy_hubIfyN4cuda3std3__44plusIfEEE10Policy1000EN6thrust24THRUST_300001_SM_1000_NS6detail15normal_iteratorINSD_10device_ptrIfEEEEPfyS9_ffZ14demoVectorNormvE6squareEEvT0_T1_T2_T3_T4_T6__param_1];
	ld.param.u64 	%rd19, [_ZN3cub18CUB_300001_SM_10006detail6reduce28DeviceReduceSingleTileKernelINS2_10policy_hubIfyN4cuda3std3__44plusIfEEE10Policy1000EN6thrust24THRUST_300001_SM_1000_NS6detail15normal_iteratorINSD_10device_ptrIfEEEEPfyS9_ffZ14demoVectorNormvE6squareEEvT0_T1_T2_T3_T4_T6__param_2];
	ld.param.f32 	%f42, [_ZN3cub18CUB_300001_SM_10006detail6reduce28DeviceReduceSingleTileKernelINS2_10policy_hubIfyN4cuda3std3__44plusIfEEE10Policy1000EN6thrust24THRUST_300001_SM_1000_NS6detail15normal_iteratorINSD_10device_ptrIfEEEEPfyS9_ffZ14demoVectorNormvE6squareEEvT0_T1_T2_T3_T4_T6__param_4];
	cvta.to.global.u64 	%rd1, %rd20;
	setp.ne.s64 	%p1, %rd19, 0;
	@%p1 bra 	$L__BB56_3;
	mov.u32 	%r156, %tid.x;
	setp.ne.s32 	%p58, %r156, 0;
	@%p58 bra 	$L__BB56_51;
	st.global.f32 	[%rd1], %f42;
	bra.uni 	$L__BB56_51;
$L__BB56_3:
	cvta.to.global.u64 	%rd2, %rd18;
	setp.gt.u64 	%p2, %rd19, 4095;
	@%p2 bra 	$L__BB56_28;
	cvt.u32.u64 	%r1, %rd19;
	mov.u32 	%r2, %tid.x;
	setp.ge.u32 	%p24, %r2, %r1;
	mov.f32 	%f331, 0f00000000;
	mov.u32 	%r160, %r2;
	@%p24 bra 	$L__BB56_6;
	mul.wide.u32 	%rd41, %r2, 4;
	add.s64 	%rd42, %rd2, %rd41;
	ld.global.f32 	%f203, [%rd42];
	mul.f32 	%f331, %f203, %f203;
	add.s32 	%r160, %r2, 256;
$L__BB56_6:
	setp.ge.u32 	%p25, %r160, %r1;
	@%p25 bra 	$L__BB56_19;
	not.b32 	%r83, %r160;
	add.s32 	%r84, %r83, %r1;
	shr.u32 	%r85, %r84, 8;
	add.s32 	%r5, %r85, 1;
	and.b32  	%r6, %r5, 15;
	setp.lt.u32 	%p26, %r84, 3840;
	@%p26 bra 	$L__BB56_10;
	and.b32  	%r86, %r5, 33554416;
	neg.s32 	%r158, %r86;
	mul.wide.u32 	%rd43, %r160, 4;
	add.s64 	%rd44, %rd43, %rd2;
	add.s64 	%rd51, %rd44, 8192;
$L__BB56_9:
	.pragma "nounroll";
	ld.global.f32 	%f205, [%rd51+-8192];
	fma.rn.f32 	%f206, %f205, %f205, %f331;
	ld.global.f32 	%f207, [%rd51+-7168];
	fma.rn.f32 	%f208, %f207, %f207, %f206;
	ld.global.f32 	%f209, [%rd51+-6144];
	fma.rn.f32 	%f210, %f209, %f209, %f208;
	ld.global.f32 	%f211, [%rd51+-5120];
	fma.rn.f32 	%f212, %f211, %f211, %f210;
	ld.global.f32 	%f213, [%rd51+-4096];
	fma.rn.f32 	%f214, %f213, %f213, %f212;
	ld.global.f32 	%f215, [%rd51+-3072];
	fma.rn.f32 	%f216, %f215, %f215, %f214;
	ld.global.f32 	%f217, [%rd51+-2048];
	fma.rn.f32 	%f218, %f217, %f217, %f216;
	ld.global.f32 	%f219, [%rd51+-1024];
	fma.rn.f32 	%f220, %f219, %f219, %f218;
	ld.global.f32 	%f221, [%rd51];
	fma.rn.f32 	%f222, %f221, %f221, %f220;
	ld.global.f32 	%f223, [%rd51+1024];
	fma.rn.f32 	%f224, %f223, %f223, %f222;
	ld.global.f32 	%f225, [%rd51+2048];
	fma.rn.f32 	%f226, %f225, %f225, %f224;
	ld.global.f32 	%f227, [%rd51+3072];
	fma.rn.f32 	%f228, %f227, %f227, %f226;
	ld.global.f32 	%f229, [%rd51+4096];
	fma.rn.f32 	%f230, %f229, %f229, %f228;
	ld.global.f32 	%f231, [%rd51+5120];
	fma.rn.f32 	%f232, %f231, %f231, %f230;
	ld.global.f32 	%f233, [%rd51+6144];
	fma.rn.f32 	%f234, %f233, %f233, %f232;
	ld.global.f32 	%f235, [%rd51+7168];
	fma.rn.f32 	%f331, %f235, %f235, %f234;
	add.s32 	%r160, %r160, 4096;
	add.s32 	%r158, %r158, 16;
	add.s64 	%rd51, %rd51, 16384;
	setp.ne.s32 	%p27, %r158, 0;
	@%p27 bra 	$L__BB56_9;
$L__BB56_10:
	setp.eq.s32 	%p28, %r6, 0;
	@%p28 bra 	$L__BB56_19;
	and.b32  	%r13, %r5, 7;
	setp.lt.u32 	%p29, %r6, 8;
	@%p29 bra 	$L__BB56_13;
	mul.wide.s32 	%rd45, %r160, 4;
	add.s64 	%rd46, %rd2, %rd45;
	ld.global.f32 	%f237, [%rd46];
	fma.rn.f32 	%f238, %f237, %f237, %f331;
	ld.global.f32 	%f239, [%rd46+1024];
	fma.rn.f32 	%f240, %f239, %f239, %f238;
	ld.global.f32 	%f241, [%rd46+2048];
	fma.rn.f32 	%f242, %f241, %f241, %f240;
	ld.global.f32 	%f243, [%rd46+3072];
	fma.rn.f32 	%f244, %f243, %f243, %f242;
	ld.global.f32 	%f245, [%rd46+4096];
	fma.rn.f32 	%f246, %f245, %f245, %f244;
	ld.global.f32 	%f247, [%rd46+5120];
	fma.rn.f32 	%f248, %f247, %f247, %f246;
	ld.global.f32 	%f249, [%rd46+6144];
	fma.rn.f32 	%f250, %f249, %f249, %f248;
	ld.global.f32 	%f251, [%rd46+7168];
	fma.rn.f32 	%f331, %f251, %f251, %f250;
	add.s32 	%r160, %r160, 2048;
$L__BB56_13:
	setp.eq.s32 	%p30, %r13, 0;
	@%p30 bra 	$L__BB56_19;
	and.b32  	%r16, %r5, 3;
	setp.lt.u32 	%p31, %r13, 4;
	@%p31 bra 	$L__BB56_16;
	mul.wide.s32 	%rd47, %r160, 4;
	add.s64 	%rd48, %rd2, %rd47;
	ld.global.f32 	%f253, [%rd48];
	fma.rn.f32 	%f254, %f253, %f253, %f331;
	ld.global.f32 	%f255, [%rd48+1024];
	fma.rn.f32 	%f256, %f255, %f255, %f254;
	ld.global.f32 	%f257, [%rd48+2048];
	fma.rn.f32 	%f258, %f257, %f257, %f256;
	ld.global.f32 	%f259, [%rd48+3072];
	fma.rn.f32 	%f331, %f259, %f259, %f258;
	add.s32 	%r160, %r160, 1024;
$L__BB56_16:
	setp.eq.s32 	%p32, %r16, 0;
	@%p32 bra 	$L__BB56_19;
	neg.s32 	%r163, %r16;
$L__BB56_18:
	.pragma "nounroll";
	mul.wide.s32 	%rd49, %r160, 4;
	add.s64 	%rd50, %rd2, %rd49;
	ld.global.f32 	%f260, [%rd50];
	fma.rn.f32 	%f331, %f260, %f260, %f331;
	add.s32 	%r160, %r160, 256;
	add.s32 	%r163, %r163, 1;
	setp.ne.s32 	%p33, %r163, 0;
	@%p33 bra 	$L__BB56_18;
$L__BB56_19:
	setp.lt.u64 	%p34, %rd19, 256;
	@%p34 bra 	$L__BB56_24;
	// begin inline asm
	mov.u32 %r125, %laneid;
	// end inline asm
	mov.b32 	%r127, %f331;
	mov.b32 	%r128, 1;
	mov.b32 	%r149, 31;
	mov.b32 	%r150, -1;
	// begin inline asm
	shfl.sync.down.b32 %r126, %r127, %r128, %r149, %r150;
	// end inline asm
	setp.gt.s32 	%p50, %r125, 30;
	mov.b32 	%f295, %r126;
	add.f32 	%f296, %f331, %f295;
	selp.f32 	%f297, %f331, %f296, %p50;
	mov.b32 	%r132, %f297;
	mov.b32 	%r133, 2;
	// begin inline asm
	shfl.sync.down.b32 %r131, %r132, %r133, %r149, %r150;
	// end inline asm
	setp.gt.s32 	%p51, %r125, 29;
	mov.b32 	%f298, %r131;
	add.f32 	%f299, %f297, %f298;
	selp.f32 	%f300, %f297, %f299, %p51;
	mov.b32 	%r137, %f300;
	mov.b32 	%r138, 4;
	// begin inline asm
	shfl.sync.down.b32 %r136, %r137, %r138, %r149, %r150;
	// end inline asm
	setp.gt.s32 	%p52, %r125, 27;
	mov.b32 	%f301, %r136;
	add.f32 	%f302, %f300, %f301;
	selp.f32 	%f303, %f300, %f302, %p52;
	mov.b32 	%r142, %f303;
	mov.b32 	%r143, 8;
	// begin inline asm
	shfl.sync.down.b32 %r141, %r142, %r143, %r149, %r150;
	// end inline asm
	setp.gt.s32 	%p53, %r125, 23;
	mov.b32 	%f304, %r141;
	add.f32 	%f305, %f303, %f304;
	selp.f32 	%f306, %f303, %f305, %p53;
	mov.b32 	%r147, %f306;
	mov.b32 	%r148, 16;
	// begin inline asm
	shfl.sync.down.b32 %r146, %r147, %r148, %r149, %r150;
	// end inline asm
	setp.gt.s32 	%p54, %r125, 15;
	mov.b32 	%f307, %r146;
	add.f32 	%f16, %f306, %f307;
	selp.f32 	%f343, %f306, %f16, %p54;
	setp.ne.s32 	%p55, %r125, 0;
	@%p55 bra 	$L__BB56_22;
	shr.u32 	%r151, %r2, 3;
	and.b32  	%r152, %r151, 124;
	mov.u32 	%r153, _ZZN3cub18CUB_300001_SM_10006detail6reduce28DeviceReduceSingleTileKernelINS2_10policy_hubIfyN4cuda3std3__44plusIfEEE10Policy1000EN6thrust24THRUST_300001_SM_1000_NS6detail15normal_iteratorINSD_10device_ptrIfEEEEPfyS9_ffZ14demoVectorNormvE6squareEEvT0_T1_T2_T3_T4_T6_E12temp_storage;
	add.s32 	%r154, %r153, %r152;
	st.shared.f32 	[%r154+8], %f16;
$L__BB56_22:
	bar.sync 	0;
	setp.ne.s32 	%p56, %r2, 0;
	@%p56 bra 	$L__BB56_49;
	ld.shared.f32 	%f308, [_ZZN3cub18CUB_300001_SM_10006detail6reduce28DeviceReduceSingleTileKernelINS2_10policy_hubIfyN4cuda3std3__44plusIfEEE10Policy1000EN6thrust24THRUST_300001_SM_1000_NS6detail15normal_iteratorINSD_10device_ptrIfEEEEPfyS9_ffZ14demoVectorNormvE6squareEEvT0_T1_T2_T3_T4_T6_E12temp_storage+12];
	add.f32 	%f309, %f343, %f308;
	ld.shared.f32 	%f310, [_ZZN3cub18CUB_300001_SM_10006detail6reduce28DeviceReduceSingleTileKernelINS2_10policy_hubIfyN4cuda3std3__44plusIfEEE10Policy1000EN6thrust24THRUST_300001_SM_1000_NS6detail15normal_iteratorINSD_10device_ptrIfEEEEPfyS9_ffZ14demoVectorNormvE6squareEEvT0_T1_T2_T3_T4_T6_E12temp_storage+16];
	add.f32 	%f311, %f309, %f310;
	ld.shared.f32 	%f312, [_ZZN3cub18CUB_300001_SM_10006detail6reduce28DeviceReduceSingleTileKernelINS2_10policy_hubIfyN4cuda3std3__44plusIfEEE10Policy1000EN6thrust24THRUST_300001_SM_1000_NS6detail15normal_iteratorINSD_10device_ptrIfEEEEPfyS9_ffZ14demoVectorNormvE6squareEEvT0_T1_T2_T3_T4_T6_E12temp_storage+20];
	add.f32 	%f313, %f311, %f312;
	ld.shared.f32 	%f314, [_ZZN3cub18CUB_300001_SM_10006detail6reduce28DeviceReduceSingleTileKernelINS2_10policy_hubIfyN4cuda3std3__44plusIfEEE10Policy1000EN6thrust24THRUST_300001_SM_1000_NS6detail15normal_iteratorINSD_10device_ptrIfEEEEPfyS9_ffZ14demoVectorNormvE6squareEEvT0_T1_T2_T3_T4_T6_E12temp_storage+24];
	add.f32 	%f315, %f313, %f314;
	ld.shared.f32 	%f316, [_ZZN3cub18CUB_300001_SM_10006detail6reduce28DeviceReduceSingleTileKernelINS2_10policy_hubIfyN4cuda3std3__44plusIfEEE10Policy1000EN6thrust24THRUST_300001_SM_1000_NS6detail15normal_iteratorINSD_10device_ptrIfEEEEPfyS9_ffZ14demoVectorNormvE6squareEEvT0_T1_T2_T3_T4_T6_E12temp_storage+28];
	add.f32 	%f317, %f315, %f316;
	ld.shared.f32 	%f318, [_ZZN3cub18CUB_300001_SM_10006detail6reduce28DeviceReduceSingleTileKernelINS2_10policy_hubIfyN4cuda3std3__44plusIfEEE10Policy1000EN6thrust24THRUST_300001_SM_1000_NS6detail15normal_iteratorINSD_10device_ptrIfEEEEPfyS9_ffZ14demoVectorNormvE6squareEEvT0_T1_T2_T3_T4_T6_E12temp_storage+32];
	add.f32 	%f319, %f317, %f318;
	ld.shared.f32 	%f320, [_ZZN3cub18CUB_300001_SM_10006detail6reduce28DeviceReduceSingleTileKernelINS2_10policy_hubIfyN4cuda3std3__44plusIfEEE10Policy1000EN6thrust24THRUST_300001_SM_1000_NS6detail15normal_iteratorINSD_10device_ptrIfEEEEPfyS9_ffZ14demoVectorNormvE6squareEEvT0_T1_T2_T3_T4_T6_E12temp_storage+36];
	add.f32 	%f343, %f319, %f320;
	bra.uni 	$L__BB56_49;
$L__BB56_24:
	// begin inline asm
	mov.u32 %r87, %laneid;
	// end inline asm
	and.b32  	%r113, %r2, 992;
	add.s32 	%r114, %r113, 32;
	setp.gt.u32 	%p35, %r114, %r1;
	not.b32 	%r115, %r113;
	add.s32 	%r116, %r1, %r115;
	selp.b32 	%r111, %r116, 31, %p35;
	mov.b32 	%r89, %f331;
	mov.b32 	%r90, 1;
	mov.b32 	%r112, -1;
	// begin inline asm
	shfl.sync.down.b32 %r88, %r89, %r90, %r111, %r112;
	// end inline asm
	setp.lt.s32 	%p36, %r87, %r111;
	mov.b32 	%f261, %r88;
	add.f32 	%f262, %f331, %f261;
	selp.f32 	%f263, %f262, %f331, %p36;
	mov.b32 	%r94, %f263;
	mov.b32 	%r95, 2;
	// begin inline asm
	shfl.sync.down.b32 %r93, %r94, %r95, %r111, %r112;
	// end inline asm
	add.s32 	%r117, %r87, 2;
	setp.gt.s32 	%p37, %r117, %r111;
	mov.b32 	%f264, %r93;
	add.f32 	%f265, %f263, %f264;
	selp.f32 	%f266, %f263, %f265, %p37;
	mov.b32 	%r99, %f266;
	mov.b32 	%r100, 4;
	// begin inline asm
	shfl.sync.down.b32 %r98, %r99, %r100, %r111, %r112;
	// end inline asm
	add.s32 	%r118, %r87, 4;
	setp.gt.s32 	%p38, %r118, %r111;
	mov.b32 	%f267, %r98;
	add.f32 	%f268, %f266, %f267;
	selp.f32 	%f269, %f266, %f268, %p38;
	mov.b32 	%r104, %f269;
	mov.b32 	%r105, 8;
	// begin inline asm
	shfl.sync.down.b32 %r103, %r104, %r105, %r111, %r112;
	// end inline asm
	add.s32 	%r119, %r87, 8;
	setp.gt.s32 	%p39, %r119, %r111;
	mov.b32 	%f270, %r103;
	add.f32 	%f271, %f269, %f270;
	selp.f32 	%f272, %f269, %f271, %p39;
	mov.b32 	%r109, %f272;
	mov.b32 	%r110, 16;
	// begin inline asm
	shfl.sync.down.b32 %r108, %r109, %r110, %r111, %r112;
	// end inline asm
	add.s32 	%r120, %r87, 16;
	setp.gt.s32 	%p40, %r120, %r111;
	mov.b32 	%f273, %r108;
	add.f32 	%f274, %f272, %f273;
	selp.f32 	%f343, %f272, %f274, %p40;
	setp.ne.s32 	%p41, %r87, 0;
	@%p41 bra 	$L__BB56_26;
	shr.u32 	%r121, %r2, 3;
	and.b32  	%r122, %r121, 124;
	mov.u32 	%r123, _ZZN3cub18CUB_300001_SM_10006detail6reduce28DeviceReduceSingleTileKernelINS2_10policy_hubIfyN4cuda3std3__44plusIfEEE10Policy1000EN6thrust24THRUST_300001_SM_1000_NS6detail15normal_iteratorINSD_10device_ptrIfEEEEPfyS9_ffZ14demoVectorNormvE6squareEEvT0_T1_T2_T3_T4_T6_E12temp_storage;
	add.s32 	%r124, %r123, %r122;
	st.shared.f32 	[%r124+8], %f343;
$L__BB56_26:
	bar.sync 	0;
	setp.ne.s32 	%p42, %r2, 0;
	@%p42 bra 	$L__BB56_49;
	setp.gt.u64 	%p43, %rd19, 32;
	ld.shared.f32 	%f275, [_ZZN3cub18CUB_300001_SM_10006detail6reduce28DeviceReduceSingleTileKernelINS2_10policy_hubIfyN4cuda3std3__44plusIfEEE10Policy1000EN6thrust24THRUST_300001_SM_1000_NS6detail15normal_iteratorINSD_10device_ptrIfEEEEPfyS9_ffZ14demoVectorNormvE6squareEEvT0_T1_T2_T3_T4_T6_E12temp_storage+12];
	add.f32 	%f276, %f343, %f275;
	selp.f32 	%f277, %f276, %f343, %p43;
	setp.gt.u64 	%p44, %rd19, 64;
	ld.shared.f32 	%f278, [_ZZN3cub18CUB_300001_SM_10006detail6reduce28DeviceReduceSingleTileKernelINS2_10policy_hubIfyN4cuda3std3__44plusIfEEE10Policy1000EN6thrust24THRUST_300001_SM_1000_NS6detail15normal_iteratorINSD_10device_ptrIfEEEEPfyS9_ffZ14demoVectorNormvE6squareEEvT0_T1_T2_T3_T4_T6_E12temp_storage+16];
	add.f32 	%f279, %f278, %f277;
	selp.f32 	%f280, %f279, %f277, %p44;
	setp.gt.u64 	%p45, %rd19, 96;
	ld.shared.f32 	%f281, [_ZZN3cub18CUB_300001_SM_10006detail6reduce28DeviceReduceSingleTileKernelINS2_10policy_hubIfyN4cuda3std3__44plusIfEEE10Policy1000EN6thrust24THRUST_300001_SM_1000_NS6detail15normal_iteratorINSD_10device_ptrIfEEEEPfyS9_ffZ14demoVectorNormvE6squareEEvT0_T1_T2_T3_T4_T6_E12temp_storage+20];
	add.f32 	%f282, %f281, %f280;
	selp.f32 	%f283, %f282, %f280, %p45;
	setp.gt.u64 	%p46, %rd19, 128;
	ld.shared.f32 	%f284, [_ZZN3cub18CUB_300001_SM_10006detail6reduce28DeviceReduceSingleTileKernelINS2_10policy_hubIfyN4cuda3std3__44plusIfEEE10Policy1000EN6thrust24THRUST_300001_SM_1000_NS6detail15normal_iteratorINSD_10device_ptrIfEEEEPfyS9_ffZ14demoVectorNormvE6squareEEvT0_T1_T2_T3_T4_T6_E12temp_storage+24];
	add.f32 	%f285, %f284, %f283;
	selp.f32 	%f286, %f285, %f283, %p46;
	setp.gt.u64 	%p47, %rd19, 160;
	ld.shared.f32 	%f287, [_ZZN3cub18CUB_300001_SM_10006detail6reduce28DeviceReduceSingleTileKernelINS2_10policy_hubIfyN4cuda3std3__44plusIfEEE10Policy1000EN6thrust24THRUST_300001_SM_1000_NS6detail15normal_iteratorINSD_10device_ptrIfEEEEPfyS9_ffZ14demoVectorNormvE6squareEEvT0_T1_T2_T3_T4_T6_E12temp_storage+28];
	add.f32 	%f288, %f287, %f286;
	selp.f32 	%f289, %f288, %f286, %p47;
	setp.gt.u64 	%p48, %rd19, 192;
	ld.shared.f32 	%f290, [_ZZN3cub18CUB_300001_SM_10006detail6reduce28DeviceReduceSingleTileKernelINS2_10policy_hubIfyN4cuda3std3__44plusIfEEE10Policy1000EN6thrust24THRUST_300001_SM_1000_NS6detail15normal_iteratorINSD_10device_ptrIfEEEEPfyS9_ffZ14demoVectorNormvE6squareEEvT0_T1_T2_T3_T4_T6_E12temp_storage+32];
	add.f32 	%f291, %f290, %f289;
	selp.f32 	%f292, %f291, %f289, %p48;
	setp.gt.u64 	%p49, %rd19, 224;
	ld.shared.f32 	%f293, [_ZZN3cub18CUB_300001_SM_10006detail6reduce28DeviceReduceSingleTileKernelINS2_10policy_hubIfyN4cuda3std3__44plusIfEEE10Policy1000EN6thrust24THRUST_300001_SM_1000_NS6detail15normal_iteratorINSD_10device_ptrIfEEEEPfyS9_ffZ14demoVectorNormvE6squareEEvT0_T1_T2_T3_T4_T6_E12temp_storage+36];
	add.f32 	%f294, %f293, %f292;
	selp.f32 	%f343, %f294, %f292, %p49;
	bra.uni 	$L__BB56_49;
$L__BB56_28:
	mov.u32 	%r24, %tid.x;
	cvt.u64.u32 	%rd6, %r24;
	mul.wide.u32 	%rd22, %r24, 4;
	add.s64 	%rd7, %rd2, %rd22;
	ld.global.f32 	%f43, [%rd7];
	ld.global.f32 	%f44, [%rd7+1024];
	mul.f32 	%f45, %f44, %f44;
	ld.global.f32 	%f46, [%rd7+2048];
	ld.global.f32 	%f47, [%rd7+3072];
	mul.f32 	%f48, %f47, %f47;
	ld.global.f32 	%f49, [%rd7+4096];
	ld.global.f32 	%f50, [%rd7+5120];
	mul.f32 	%f51, %f50, %f50;
	ld.global.f32 	%f52, [%rd7+6144];
	ld.global.f32 	%f53, [%rd7+7168];
	mul.f32 	%f54, %f53, %f53;
	ld.global.f32 	%f55, [%rd7+8192];
	ld.global.f32 	%f56, [%rd7+9216];
	mul.f32 	%f57, %f56, %f56;
	ld.global.f32 	%f58, [%rd7+10240];
	ld.global.f32 	%f59, [%rd7+11264];
	mul.f32 	%f60, %f59, %f59;
	ld.global.f32 	%f61, [%rd7+12288];
	ld.global.f32 	%f62, [%rd7+13312];
	mul.f32 	%f63, %f62, %f62;
	ld.global.f32 	%f64, [%rd7+14336];
	ld.global.f32 	%f65, [%rd7+15360];
	mul.f32 	%f66, %f65, %f65;
	fma.rn.f32 	%f67, %f43, %f43, %f45;
	fma.rn.f32 	%f68, %f46, %f46, %f48;
	fma.rn.f32 	%f69, %f49, %f49, %f51;
	fma.rn.f32 	%f70, %f52, %f52, %f54;
	fma.rn.f32 	%f71, %f55, %f55, %f57;
	fma.rn.f32 	%f72, %f58, %f58, %f60;
	fma.rn.f32 	%f73, %f61, %f61, %f63;
	fma.rn.f32 	%f74, %f64, %f64, %f66;
	add.f32 	%f75, %f67, %f68;
	add.f32 	%f76, %f69, %f70;
	add.f32 	%f77, %f71, %f72;
	add.f32 	%f78, %f73, %f74;
	add.f32 	%f79, %f75, %f76;
	add.f32 	%f80, %f77, %f78;
	add.f32 	%f342, %f79, %f80;
	add.s64 	%rd8, %rd19, -4096;
	setp.lt.u64 	%p3, %rd8, 4096;
	mov.b64 	%rd53, 4096;
	@%p3 bra 	$L__BB56_32;
	mov.b64 	%rd53, 4096;
$L__BB56_30:
	shl.b64 	%rd24, %rd53, 2;
	add.s64 	%rd25, %rd7, %rd24;
	ld.global.f32 	%f81, [%rd25];
	ld.global.f32 	%f82, [%rd25+1024];
	ld.global.f32 	%f83, [%rd25+2048];
	mul.f32 	%f84, %f83, %f83;
	ld.global.f32 	%f85, [%rd25+3072];
	ld.global.f32 	%f86, [%rd25+4096];
	mul.f32 	%f87, %f86, %f86;
	ld.global.f32 	%f88, [%rd25+5120];
	ld.global.f32 	%f89, [%rd25+6144];
	mul.f32 	%f90, %f89, %f89;
	ld.global.f32 	%f91, [%rd25+7168];
	ld.global.f32 	%f92, [%rd25+8192];
	mul.f32 	%f93, %f92, %f92;
	ld.global.f32 	%f94, [%rd25+9216];
	ld.global.f32 	%f95, [%rd25+10240];
	mul.f32 	%f96, %f95, %f95;
	ld.global.f32 	%f97, [%rd25+11264];
	ld.global.f32 	%f98, [%rd25+12288];
	mul.f32 	%f99, %f98, %f98;
	ld.global.f32 	%f100, [%rd25+13312];
	ld.global.f32 	%f101, [%rd25+14336];
	mul.f32 	%f102, %f101, %f101;
	ld.global.f32 	%f103, [%rd25+15360];
	fma.rn.f32 	%f104, %f81, %f81, %f342;
	fma.rn.f32 	%f105, %f82, %f82, %f84;
	fma.rn.f32 	%f106, %f85, %f85, %f87;
	fma.rn.f32 	%f107, %f88, %f88, %f90;
	fma.rn.f32 	%f108, %f91, %f91, %f93;
	fma.rn.f32 	%f109, %f94, %f94, %f96;
	fma.rn.f32 	%f110, %f97, %f97, %f99;
	fma.rn.f32 	%f111, %f100, %f100, %f102;
	add.f32 	%f112, %f104, %f105;
	add.f32 	%f113, %f106, %f107;
	add.f32 	%f114, %f108, %f109;
	add.f32 	%f115, %f110, %f111;
	add.f32 	%f116, %f112, %f113;
	add.f32 	%f117, %f114, %f115;
	add.f32 	%f118, %f116, %f117;
	fma.rn.f32 	%f342, %f103, %f103, %f118;
	sub.s64 	%rd26, %rd19, %rd53;
	setp.lt.u64 	%p4, %rd26, 4096;
	@%p4 bra 	$L__BB56_45;
	add.s64 	%rd53, %rd53, 4096;
	setp.le.u64 	%p5, %rd53, %rd8;
	@%p5 bra 	$L__BB56_30;
$L__BB56_32:
	setp.le.u64 	%p6, %rd19, %rd53;
	cvt.u32.u64 	%r42, %rd53;
	cvt.u32.u64 	%r43, %rd19;
	sub.s32 	%r44, %r43, %r42;
	setp.ge.s32 	%p7, %r24, %r44;
	or.pred  	%p8, %p6, %p7;
	@%p8 bra 	$L__BB56_45;
	not.b32 	%r47, %r24;
	add.s32 	%r48, %r47, %r43;
	sub.s32 	%r50, %r48, %r42;
	shr.u32 	%r51, %r50, 8;
	add.s32 	%r25, %r51, 1;
	and.b32  	%r26, %r25, 15;
	setp.lt.u32 	%p9, %r50, 3840;
	mov.u32 	%r167, %r24;
	@%p9 bra 	$L__BB56_36;
	and.b32  	%r52, %r25, 33554416;
	neg.s32 	%r165, %r52;
	add.s64 	%rd27, %rd53, %rd6;
	shl.b64 	%rd28, %rd27, 2;
	add.s64 	%rd29, %rd28, %rd2;
	add.s64 	%rd54, %rd29, 8192;
	mov.u32 	%r167, %r24;
$L__BB56_35:
	.pragma "nounroll";
	ld.global.f32 	%f120, [%rd54+-8192];
	fma.rn.f32 	%f121, %f120, %f120, %f342;
	ld.global.f32 	%f122, [%rd54+-7168];
	fma.rn.f32 	%f123, %f122, %f122, %f121;
	ld.global.f32 	%f124, [%rd54+-6144];
	fma.rn.f32 	%f125, %f124, %f124, %f123;
	ld.global.f32 	%f126, [%rd54+-5120];
	fma.rn.f32 	%f127, %f126, %f126, %f125;
	ld.global.f32 	%f128, [%rd54+-4096];
	fma.rn.f32 	%f129, %f128, %f128, %f127;
	ld.global.f32 	%f130, [%rd54+-3072];
	fma.rn.f32 	%f131, %f130, %f130, %f129;
	ld.global.f32 	%f132, [%rd54+-2048];
	fma.rn.f32 	%f133, %f132, %f132, %f131;
	ld.global.f32 	%f134, [%rd54+-1024];
	fma.rn.f32 	%f135, %f134, %f134, %f133;
	ld.global.f32 	%f136, [%rd54];
	fma.rn.f32 	%f137, %f136, %f136, %f135;
	ld.global.f32 	%f138, [%rd54+1024];
	fma.rn.f32 	%f139, %f138, %f138, %f137;
	ld.global.f32 	%f140, [%rd54+2048];
	fma.rn.f32 	%f141, %f140, %f140, %f139;
	ld.global.f32 	%f142, [%rd54+3072];
	fma.rn.f32 	%f143, %f142, %f142, %f141;
	ld.global.f32 	%f144, [%rd54+4096];
	fma.rn.f32 	%f145, %f144, %f144, %f143;
	ld.global.f32 	%f146, [%rd54+5120];
	fma.rn.f32 	%f147, %f146, %f146, %f145;
	ld.global.f32 	%f148, [%rd54+6144];
	fma.rn.f32 	%f149, %f148, %f148, %f147;
	ld.global.f32 	%f150, [%rd54+7168];
	fma.rn.f32 	%f342, %f150, %f150, %f149;
	add.s32 	%r167, %r167, 4096;
	add.s32 	%r165, %r165, 16;
	add.s64 	%rd54, %rd54, 16384;
	setp.ne.s32 	%p10, %r165, 0;
	@%p10 bra 	$L__BB56_35;
$L__BB56_36:
	setp.eq.s32 	%p11, %r26, 0;
	@%p11 bra 	$L__BB56_45;
	and.b32  	%r33, %r25, 7;
	setp.lt.u32 	%p12, %r26, 8;
	@%p12 bra 	$L__BB56_39;
	cvt.u64.u32 	%rd30, %r167;
	add.s64 	%rd31, %rd53, %rd30;
	shl.b64 	%rd32, %rd31, 2;
	add.s64 	%rd33, %rd2, %rd32;
	ld.global.f32 	%f152, [%rd33];
	fma.rn.f32 	%f153, %f152, %f152, %f342;
	ld.global.f32 	%f154, [%rd33+1024];
	fma.rn.f32 	%f155, %f154, %f154, %f153;
	ld.global.f32 	%f156, [%rd33+2048];
	fma.rn.f32 	%f157, %f156, %f156, %f155;
	ld.global.f32 	%f158, [%rd33+3072];
	fma.rn.f32 	%f159, %f158, %f158, %f157;
	ld.global.f32 	%f160, [%rd33+4096];
	fma.rn.f32 	%f161, %f160, %f160, %f159;
	ld.global.f32 	%f162, [%rd33+5120];
	fma.rn.f32 	%f163, %f162, %f162, %f161;
	ld.global.f32 	%f164, [%rd33+6144];
	fma.rn.f32 	%f165, %f164, %f164, %f163;
	ld.global.f32 	%f166, [%rd33+7168];
	fma.rn.f32 	%f342, %f166, %f166, %f165;
	add.s32 	%r167, %r167, 2048;
$L__BB56_39:
	setp.eq.s32 	%p13, %r33, 0;
	@%p13 bra 	$L__BB56_45;
	and.b32  	%r36, %r25, 3;
	setp.lt.u32 	%p14, %r33, 4;
	@%p14 bra 	$L__BB56_42;
	cvt.u64.u32 	%rd34, %r167;
	add.s64 	%rd35, %rd53, %rd34;
	shl.b64 	%rd36, %rd35, 2;
	add.s64 	%rd37, %rd2, %rd36;
	ld.global.f32 	%f168, [%rd37];
	fma.rn.f32 	%f169, %f168, %f168, %f342;
	ld.global.f32 	%f170, [%rd37+1024];
	fma.rn.f32 	%f171, %f170, %f170, %f169;
	ld.global.f32 	%f172, [%rd37+2048];
	fma.rn.f32 	%f173, %f172, %f172, %f171;
	ld.global.f32 	%f174, [%rd37+3072];
	fma.rn.f32 	%f342, %f174, %f174, %f173;
	add.s32 	%r167, %r167, 1024;
$L__BB56_42:
	setp.eq.s32 	%p15, %r36, 0;
	@%p15 bra 	$L__BB56_45;
	cvt.u64.u32 	%rd38, %r167;
	add.s64 	%rd39, %rd53, %rd38;
	shl.b64 	%rd40, %rd39, 2;
	add.s64 	%rd55, %rd2, %rd40;
	neg.s32 	%r170, %r36;
$L__BB56_44:
	.pragma "nounroll";
	ld.global.f32 	%f175, [%rd55];
	fma.rn.f32 	%f342, %f175, %f175, %f342;
	add.s64 	%rd55, %rd55, 1024;
	add.s32 	%r170, %r170, 1;
	setp.ne.s32 	%p16, %r170, 0;
	@%p16 bra 	$L__BB56_44;
$L__BB56_45:
	// begin inline asm
	mov.u32 %r53, %laneid;
	// end inline asm
	mov.b32 	%r55, %f342;
	mov.b32 	%r56, 1;
	mov.b32 	%r77, 31;
	mov.b32 	%r78, -1;
	// begin inline asm
	shfl.sync.down.b32 %r54, %r55, %r56, %r77, %r78;
	// end inline asm
	setp.gt.s32 	%p17, %r53, 30;
	mov.b32 	%f176, %r54;
	add.f32 	%f177, %f342, %f176;
	selp.f32 	%f178, %f342, %f177, %p17;
	mov.b32 	%r60, %f178;
	mov.b32 	%r61, 2;
	// begin inline asm
	shfl.sync.down.b32 %r59, %r60, %r61, %r77, %r78;
	// end inline asm
	setp.gt.s32 	%p18, %r53, 29;
	mov.b32 	%f179, %r59;
	add.f32 	%f180, %f178, %f179;
	selp.f32 	%f181, %f178, %f180, %p18;
	mov.b32 	%r65, %f181;
	mov.b32 	%r66, 4;
	// begin inline asm
	shfl.sync.down.b32 %r64, %r65, %r66, %r77, %r78;
	// end inline asm
	setp.gt.s32 	%p19, %r53, 27;
	mov.b32 	%f182, %r64;
	add.f32 	%f183, %f181, %f182;
	selp.f32 	%f184, %f181, %f183, %p19;
	mov.b32 	%r70, %f184;
	mov.b32 	%r71, 8;
	// begin inline asm
	shfl.sync.down.b32 %r69, %r70, %r71, %r77, %r78;
	// end inline asm
	setp.gt.s32 	%p20, %r53, 23;
	mov.b32 	%f185, %r69;
	add.f32 	%f186, %f184, %f185;
	selp.f32 	%f187, %f184, %f186, %p20;
	mov.b32 	%r75, %f187;
	mov.b32 	%r76, 16;
	// begin inline asm
	shfl.sync.down.b32 %r74, %r75, %r76, %r77, %r78;
	// end inline asm
	setp.gt.s32 	%p21, %r53, 15;
	mov.b32 	%f188, %r74;
	add.f32 	%f38, %f187, %f188;
	selp.f32 	%f343, %f187, %f38, %p21;
	setp.ne.s32 	%p22, %r53, 0;
	@%p22 bra 	$L__BB56_47;
	shr.u32 	%r79, %r24, 3;
	and.b32  	%r80, %r79, 124;
	mov.u32 	%r81, _ZZN3cub18CUB_300001_SM_10006detail6reduce28DeviceReduceSingleTileKernelINS2_10policy_hubIfyN4cuda3std3__44plusIfEEE10Policy1000EN6thrust24THRUST_300001_SM_1000_NS6detail15normal_iteratorINSD_10device_ptrIfEEEEPfyS9_ffZ14demoVectorNormvE6squareEEvT0_T1_T2_T3_T4_T6_E12temp_storage;
	add.s32 	%r82, %r81, %r80;
	st.shared.f32 	[%r82+8], %f38;
$L__BB56_47:
	bar.sync 	0;
	setp.ne.s32 	%p23, %r24, 0;
	@%p23 bra 	$L__BB56_49;
	ld.shared.f32 	%f189, [_ZZN3cub18CUB_300001_SM_10006detail6reduce28DeviceReduceSingleTileKernelINS2_10policy_hubIfyN4cuda3std3__44plusIfEEE10Policy1000EN6thrust24THRUST_300001_SM_1000_NS6detail15normal_iteratorINSD_10device_ptrIfEEEEPfyS9_ffZ14demoVectorNormvE6squareEEvT0_T1_T2_T3_T4_T6_E12temp_storage+12];
	add.f32 	%f190, %f343, %f189;
	ld.shared.f32 	%f191, [_ZZN3cub18CUB_300001_SM_10006detail6reduce28DeviceReduceSingleTileKernelINS2_10policy_hubIfyN4cuda3std3__44plusIfEEE10Policy1000EN6thrust24THRUST_300001_SM_1000_NS6detail15normal_iteratorINSD_10device_ptrIfEEEEPfyS9_ffZ14demoVectorNormvE6squareEEvT0_T1_T2_T3_T4_T6_E12temp_storage+16];
	add.f32 	%f192, %f190, %f191;
	ld.shared.f32 	%f193, [_ZZN3cub18CUB_300001_SM_10006detail6reduce28DeviceReduceSingleTileKernelINS2_10policy_hubIfyN4cuda3std3__44plusIfEEE10Policy1000EN6thrust24THRUST_300001_SM_1000_NS6detail15normal_iteratorINSD_10device_ptrIfEEEEPfyS9_ffZ14demoVectorNormvE6squareEEvT0_T1_T2_T3_T4_T6_E12temp_storage+20];
	add.f32 	%f194, %f192, %f193;
	ld.shared.f32 	%f195, [_ZZN3cub18CUB_300001_SM_10006detail6reduce28DeviceReduceSingleTileKernelINS2_10policy_hubIfyN4cuda3std3__44plusIfEEE10Policy1000EN6thrust24THRUST_300001_SM_1000_NS6detail15normal_iteratorINSD_10device_ptrIfEEEEPfyS9_ffZ14demoVectorNormvE6squareEEvT0_T1_T2_T3_T4_T6_E12temp_storage+24];
	add.f32 	%f196, %f194, %f195;
	ld.shared.f32 	%f197, [_ZZN3cub18CUB_300001_SM_10006detail6reduce28DeviceReduceSingleTileKernelINS2_10policy_hubIfyN4cuda3std3__44plusIfEEE10Policy1000EN6thrust24THRUST_300001_SM_1000_NS6detail15normal_iteratorINSD_10device_ptrIfEEEEPfyS9_ffZ14demoVectorNormvE6squareEEvT0_T1_T2_T3_T4_T6_E12temp_storage+28];
	add.f32 	%f198, %f196, %f197;
	ld.shared.f32 	%f199, [_ZZN3cub18CUB_300001_SM_10006detail6reduce28DeviceReduceSingleTileKernelINS2_10policy_hubIfyN4cuda3std3__44plusIfEEE10Policy1000EN6thrust24THRUST_300001_SM_1000_NS6detail15normal_iteratorINSD_10device_ptrIfEEEEPfyS9_ffZ14demoVectorNormvE6squareEEvT0_T1_T2_T3_T4_T6_E12temp_storage+32];
	add.f32 	%f200, %f198, %f199;
	ld.shared.f32 	%f201, [_ZZN3cub18CUB_300001_SM_10006detail6reduce28DeviceReduceSingleTileKernelINS2_10policy_hubIfyN4cuda3std3__44plusIfEEE10Policy1000EN6thrust24THRUST_300001_SM_1000_NS6detail15normal_iteratorINSD_10device_ptrIfEEEEPfyS9_ffZ14demoVectorNormvE6squareEEvT0_T1_T2_T3_T4_T6_E12temp_storage+36];
	add.f32 	%f343, %f200, %f201;
$L__BB56_49:
	mov.u32 	%r155, %tid.x;
	setp.ne.s32 	%p57, %r155, 0;
	@%p57 bra 	$L__BB56_51;
	add.f32 	%f321, %f42, %f343;
	st.global.f32 	[%rd1], %f321;
$L__BB56_51:
	ret;

}
	// .globl	_ZN3cub18CUB_300001_SM_10006detail6reduce18DeviceReduceKernelINS2_10policy_hubIfyN4cuda3std3__44plusIfEEE10Policy1000EN6thrust24THRUST_300001_SM_1000_NS6detail15normal_iteratorINSD_10device_ptrIfEEEEyS9_fZ14demoVectorNormvE6squareEEvT0_PT3_T1_NS0_13GridEvenShareISN_EET2_T4_
.visible .entry _ZN3cub18CUB_300001_SM_10006detail6reduce18DeviceReduceKernelINS2_10policy_hubIfyN4cuda3std3__44plusIfEEE10Policy1000EN6thrust24THRUST_300001_SM_1000_NS6detail15normal_iteratorINSD_10device_ptrIfEEEEyS9_fZ14demoVectorNormvE6squareEEvT0_PT3_T1_NS0_13GridEvenShareISN_EET2_T4_(
	.param .align 8 .b8 _ZN3cub18CUB_300001_SM_10006detail6reduce18DeviceReduceKernelINS2_10policy_hubIfyN4cuda3std3__44plusIfEEE10Policy1000EN6thrust24THRUST_300001_SM_1000_NS6detail15normal_iteratorINSD_10device_ptrIfEEEEyS9_fZ14demoVectorNormvE6squareEEvT0_PT3_T1_NS0_13GridEvenShareISN_EET2_T4__param_0[8],
	.param .u64 .ptr .align 1 _ZN3cub18CUB_300001_SM_10006detail6reduce18DeviceReduceKernelINS2_10policy_hubIfyN4cuda3std3__44plusIfEEE10Policy1000EN6thrust24THRUST_300001_SM_1000_NS6detail15normal_iteratorINSD_10device_ptrIfEEEEyS9_fZ14demoVectorNormvE6squareEEvT0_PT3_T1_NS0_13GridEvenShareISN_EET2_T4__param_1,
	.param .u64 _ZN3cub18CUB_300001_SM_10006detail6reduce18DeviceReduceKernelINS2_10policy_hubIfyN4cuda3std3__44plusIfEEE10Policy1000EN6thrust24THRUST_300001_SM_1000_NS6detail15normal_iteratorINSD_10device_ptrIfEEEEyS9_fZ14demoVectorNormvE6squareEEvT0_PT3_T1_NS0_13GridEvenShareISN_EET2_T4__param_2,
	.param .align 8 .b8 _ZN3cub18CUB_300001_SM_10006detail6reduce18DeviceReduceKernelINS2_10policy_hubIfyN4cuda3std3__44plusIfEEE10Policy1000EN6thrust24THRUST_300001_SM_1000_NS6detail15normal_iteratorINSD_10device_ptrIfEEEEyS9_fZ14demoVectorNormvE6squareEEvT0_PT3_T1_NS0_13GridEvenShareISN_EET2_T4__param_3[72],
	.param .align 1 .b8 _ZN3cub18CUB_300001_SM_10006detail6reduce18DeviceReduceKernelINS2_10policy_hubIfyN4cuda3std3__44plusIfEEE10Policy1000EN6thrust24THRUST_300001_SM_1000_NS6detail15normal_iteratorINSD_10device_ptrIfEEEEyS9_fZ14demoVectorNormvE6squareEEvT0_PT3_T1_NS0_13GridEvenShareISN_EET2_T4__param_4[1],
	.param .align 1 .b8 _ZN3cub18CUB_300001_SM_10006detail6reduce18DeviceReduceKernelINS2_10policy_hubIfyN4cuda3std3__44plusIfEEE10Policy1000EN6thrust24THRUST_300001_SM_1000_NS6detail15normal_iteratorINSD_10device_ptrIfEEEEyS9_fZ14demoVectorNormvE6squareEEvT0_PT3_T1_NS0_13GridEvenShareISN_EET2_T4__param_5[1]
)
.maxntid 256
{
	.reg .pred 	%p<57>;
	.reg .b16 	%rs<4>;
	.reg .b32 	%r<205>;
	.reg .b32 	%f<340>;
	.reg .b64 	%rd<74>;
	// demoted variable
	.shared .align 4 .b8 _ZZN3cub18CUB_300001_SM_10006detail6reduce18DeviceReduceKernelINS2_10policy_hubIfyN4cuda3std3__44plusIfEEE10Policy1000EN6thrust24THRUST_300001_SM_1000_NS6detail15normal_iteratorINSD_10device_ptrIfEEEEyS9_fZ14demoVectorNormvE6squareEEvT0_PT3_T1_NS0_13GridEvenShareISN_EET2_T4_E12temp_storage[44];
	ld.param.u64 	%rd1, [_ZN3cub18CUB_300001_SM_10006detail6reduce18DeviceReduceKernelINS2_10policy_hubIfyN4cuda3std3__44plusIfEEE10Policy1000EN6thrust24THRUST_300001_SM_1000_NS6detail15normal_iteratorINSD_10device_ptrIfEEEEyS9_fZ14demoVectorNormvE6squareEEvT0_PT3_T1_NS0_13GridEvenShareISN_EET2_T4__param_3+32];
	ld.param.u32 	%r1, [_ZN3cub18CUB_300001_SM_10006detail6reduce18DeviceReduceKernelINS2_10policy_hubIfyN4cuda3std3__44plusIfEEE10Policy1000EN6thrust24THRUST_300001_SM_1000_NS6detail15normal_iteratorINSD_10device_ptrIfEEEEyS9_fZ14demoVectorNormvE6squareEEvT0_PT3_T1_NS0_13GridEvenShareISN_EET2_T4__param_3+40];
	ld.param.u64 	%rd25, [_ZN3cub18CUB_300001_SM_10006detail6reduce18DeviceReduceKernelINS2_10policy_hubIfyN4cuda3std3__44plusIfEEE10Policy1000EN6thrust24THRUST_300001_SM_1000_NS6detail15normal_iteratorINSD_10device_ptrIfEEEEyS9_fZ14demoVectorNormvE6squareEEvT0_PT3_T1_NS0_13GridEvenShareISN_EET2_T4__param_0];
	ld.param.u64 	%rd24, [_ZN3cub18CUB_300001_SM_10006detail6reduce18DeviceReduceKernelINS2_10policy_hubIfyN4cuda3std3__44plusIfEEE10Policy1000EN6thrust24THRUST_300001_SM_1000_NS6detail15normal_iteratorINSD_10device_ptrIfEEEEyS9_fZ14demoVectorNormvE6squareEEvT0_PT3_T1_NS0_13GridEvenShareISN_EET2_T4__param_1];
	cvta.to.global.u64 	%rd2, %rd25;
	mov.u32 	%r2, %ctaid.x;
	shl.b32 	%r50, %r1, 12;
	cvt.s64.s32 	%rd3, %r50;
	shl.b32 	%r51, %r2, 12;
	cvt.u64.u32 	%rd4, %r51;
	sub.s64 	%rd5, %rd1, %rd4;
	setp.gt.u64 	%p1, %rd5, 4095;
	@%p1 bra 	$L__BB57_25;
	cvt.u32.u64 	%r111, %rd4;
	cvt.u32.u64 	%r3, %rd1;
	sub.s32 	%r4, %r3, %r111;
	mov.u32 	%r5, %tid.x;
	setp.ge.s32 	%p23, %r5, %r4;
	mov.f32 	%f328, 0f00000000;
	mov.u32 	%r192, %r5;
	@%p23 bra 	$L__BB57_3;
	add.s32 	%r113, %r111, %r5;
	mul.wide.u32 	%rd48, %r113, 4;
	add.s64 	%rd49, %rd2, %rd48;
	ld.global.f32 	%f201, [%rd49];
	mul.f32 	%f328, %f201, %f201;
	add.s32 	%r192, %r5, 256;
$L__BB57_3:
	setp.ge.s32 	%p24, %r192, %r4;
	@%p24 bra 	$L__BB57_16;
	not.b32 	%r115, %r192;
	add.s32 	%r116, %r115, %r3;
	sub.s32 	%r117, %r116, %r111;
	shr.u32 	%r118, %r117, 8;
	add.s32 	%r8, %r118, 1;
	and.b32  	%r9, %r8, 15;
	setp.lt.u32 	%p25, %r117, 3840;
	@%p25 bra 	$L__BB57_7;
	and.b32  	%r119, %r8, 33554416;
	neg.s32 	%r190, %r119;
	mul.wide.u32 	%rd50, %r2, 16384;
	mul.wide.u32 	%rd51, %r192, 4;
	or.b64  	%rd52, %rd50, %rd51;
	add.s64 	%rd53, %rd52, %rd2;
	add.s64 	%rd68, %rd53, 8192;
$L__BB57_6:
	.pragma "nounroll";
	ld.global.f32 	%f203, [%rd68+-8192];
	fma.rn.f32 	%f204, %f203, %f203, %f328;
	ld.global.f32 	%f205, [%rd68+-7168];
	fma.rn.f32 	%f206, %f205, %f205, %f204;
	ld.global.f32 	%f207, [%rd68+-6144];
	fma.rn.f32 	%f208, %f207, %f207, %f206;
	ld.global.f32 	%f209, [%rd68+-5120];
	fma.rn.f32 	%f210, %f209, %f209, %f208;
	ld.global.f32 	%f211, [%rd68+-4096];
	fma.rn.f32 	%f212, %f211, %f211, %f210;
	ld.global.f32 	%f213, [%rd68+-3072];
	fma.rn.f32 	%f214, %f213, %f213, %f212;
	ld.global.f32 	%f215, [%rd68+-2048];
	fma.rn.f32 	%f216, %f215, %f215, %f214;
	ld.global.f32 	%f217, [%rd68+-1024];
	fma.rn.f32 	%f218, %f217, %f217, %f216;
	ld.global.f32 	%f219, [%rd68];
	fma.rn.f32 	%f220, %f219, %f219, %f218;
	ld.global.f32 	%f221, [%rd68+1024];
	fma.rn.f32 	%f222, %f221, %f221, %f220;
	ld.global.f32 	%f223, [%rd68+2048];
	fma.rn.f32 	%f224, %f223, %f223, %f222;
	ld.global.f32 	%f225, [%rd68+3072];
	fma.rn.f32 	%f226, %f225, %f225, %f224;
	ld.global.f32 	%f227, [%rd68+4096];
	fma.rn.f32 	%f228, %f227, %f227, %f226;
	ld.global.f32 	%f229, [%rd68+5120];
	fma.rn.f32 	%f230, %f229, %f229, %f228;
	ld.global.f32 	%f231, [%rd68+6144];
	fma.rn.f32 	%f232, %f231, %f231, %f230;
	ld.global.f32 	%f233, [%rd68+7168];
	fma.rn.f32 	%f328, %f233, %f233, %f232;
	add.s32 	%r192, %r192, 4096;
	add.s32 	%r190, %r190, 16;
	add.s64 	%rd68, %rd68, 16384;
	setp.ne.s32 	%p26, %r190, 0;
	@%p26 bra 	$L__BB57_6;
$L__BB57_7:
	setp.eq.s32 	%p27, %r9, 0;
	@%p27 bra 	$L__BB57_16;
	and.b32  	%r16, %r8, 7;
	setp.lt.u32 	%p28, %r9, 8;
	@%p28 bra 	$L__BB57_10;
	cvt.s64.s32 	%rd54, %r192;
	add.s64 	%rd55, %rd54, %rd4;
	shl.b64 	%rd56, %rd55, 2;
	add.s64 	%rd57, %rd2, %rd56;
	ld.global.f32 	%f235, [%rd57];
	fma.rn.f32 	%f236, %f235, %f235, %f328;
	ld.global.f32 	%f237, [%rd57+1024];
	fma.rn.f32 	%f238, %f237, %f237, %f236;
	ld.global.f32 	%f239, [%rd57+2048];
	fma.rn.f32 	%f240, %f239, %f239, %f238;
	ld.global.f32 	%f241, [%rd57+3072];
	fma.rn.f32 	%f242, %f241, %f241, %f240;
	ld.global.f32 	%f243, [%rd57+4096];
	fma.rn.f32 	%f244, %f243, %f243, %f242;
	ld.global.f32 	%f245, [%rd57+5120];
	fma.rn.f32 	%f246, %f245, %f245, %f244;
	ld.global.f32 	%f247, [%rd57+6144];
	fma.rn.f32 	%f248, %f247, %f247, %f246;
	ld.global.f32 	%f249, [%rd57+7168];
	fma.rn.f32 	%f328, %f249, %f249, %f248;
	add.s32 	%r192, %r192, 2048;
$L__BB57_10:
	setp.eq.s32 	%p29, %r16, 0;
	@%p29 bra 	$L__BB57_16;
	and.b32  	%r19, %r8, 3;
	setp.lt.u32 	%p30, %r16, 4;
	@%p30 bra 	$L__BB57_13;
	cvt.s64.s32 	%rd58, %r192;
	add.s64 	%rd59, %rd58, %rd4;
	shl.b64 	%rd60, %rd59, 2;
	add.s64 	%rd61, %rd2, %rd60;
	ld.global.f32 	%f251, [%rd61];
	fma.rn.f32 	%f252, %f251, %f251, %f328;
	ld.global.f32 	%f253, [%rd61+1024];
	fma.rn.f32 	%f254, %f253, %f253, %f252;
	ld.global.f32 	%f255, [%rd61+2048];
	fma.rn.f32 	%f256, %f255, %f255, %f254;
	ld.global.f32 	%f257, [%rd61+3072];
	fma.rn.f32 	%f328, %f257, %f257, %f256;
	add.s32 	%r192, %r192, 1024;
$L__BB57_13:
	setp.eq.s32 	%p31, %r19, 0;
	@%p31 bra 	$L__BB57_16;
	mul.wide.u32 	%rd62, %r2, 16384;
	add.s64 	%rd9, %rd2, %rd62;
	neg.s32 	%r195, %r19;
$L__BB57_15:
	.pragma "nounroll";
	mul.wide.s32 	%rd63, %r192, 4;
	add.s64 	%rd64, %rd9, %rd63;
	ld.global.f32 	%f258, [%rd64];
	fma.rn.f32 	%f328, %f258, %f258, %f328;
	add.s32 	%r192, %r192, 256;
	add.s32 	%r195, %r195, 1;
	setp.ne.s32 	%p32, %r195, 0;
	@%p32 bra 	$L__BB57_15;
$L__BB57_16:
	setp.lt.s32 	%p33, %r4, 256;
	@%p33 bra 	$L__BB57_21;
	// begin inline asm
	mov.u32 %r158, %laneid;
	// end inline asm
	mov.b32 	%r160, %f328;
	mov.b32 	%r161, 1;
	mov.b32 	%r182, 31;
	mov.b32 	%r183, -1;
	// begin inline asm
	shfl.sync.down.b32 %r159, %r160, %r161, %r182, %r183;
	// end inline asm
	setp.gt.s32 	%p49, %r158, 30;
	mov.b32 	%f293, %r159;
	add.f32 	%f294, %f328, %f293;
	selp.f32 	%f295, %f328, %f294, %p49;
	mov.b32 	%r165, %f295;
	mov.b32 	%r166, 2;
	// begin inline asm
	shfl.sync.down.b32 %r164, %r165, %r166, %r182, %r183;
	// end inline asm
	setp.gt.s32 	%p50, %r158, 29;
	mov.b32 	%f296, %r164;
	add.f32 	%f297, %f295, %f296;
	selp.f32 	%f298, %f295, %f297, %p50;
	mov.b32 	%r170, %f298;
	mov.b32 	%r171, 4;
	// begin inline asm
	shfl.sync.down.b32 %r169, %r170, %r171, %r182, %r183;
	// end inline asm
	setp.gt.s32 	%p51, %r158, 27;
	mov.b32 	%f299, %r169;
	add.f32 	%f300, %f298, %f299;
	selp.f32 	%f301, %f298, %f300, %p51;
	mov.b32 	%r175, %f301;
	mov.b32 	%r176, 8;
	// begin inline asm
	shfl.sync.down.b32 %r174, %r175, %r176, %r182, %r183;
	// end inline asm
	setp.gt.s32 	%p52, %r158, 23;
	mov.b32 	%f302, %r174;
	add.f32 	%f303, %f301, %f302;
	selp.f32 	%f304, %f301, %f303, %p52;
	mov.b32 	%r180, %f304;
	mov.b32 	%r181, 16;
	// begin inline asm
	shfl.sync.down.b32 %r179, %r180, %r181, %r182, %r183;
	// end inline asm
	setp.gt.s32 	%p53, %r158, 15;
	mov.b32 	%f305, %r179;
	add.f32 	%f16, %f304, %f305;
	selp.f32 	%f339, %f304, %f16, %p53;
	setp.ne.s32 	%p54, %r158, 0;
	@%p54 bra 	$L__BB57_19;
	shr.u32 	%r184, %r5, 3;
	and.b32  	%r185, %r184, 124;
	mov.u32 	%r186, _ZZN3cub18CUB_300001_SM_10006detail6reduce18DeviceReduceKernelINS2_10policy_hubIfyN4cuda3std3__44plusIfEEE10Policy1000EN6thrust24THRUST_300001_SM_1000_NS6detail15normal_iteratorINSD_10device_ptrIfEEEEyS9_fZ14demoVectorNormvE6squareEEvT0_PT3_T1_NS0_13GridEvenShareISN_EET2_T4_E12temp_storage;
	add.s32 	%r187, %r186, %r185;
	st.shared.f32 	[%r187+8], %f16;
$L__BB57_19:
	bar.sync 	0;
	setp.ne.s32 	%p55, %r5, 0;
	@%p55 bra 	$L__BB57_46;
	ld.shared.f32 	%f306, [_ZZN3cub18CUB_300001_SM_10006detail6reduce18DeviceReduceKernelINS2_10policy_hubIfyN4cuda3std3__44plusIfEEE10Policy1000EN6thrust24THRUST_300001_SM_1000_NS6detail15normal_iteratorINSD_10device_ptrIfEEEEyS9_fZ14demoVectorNormvE6squareEEvT0_PT3_T1_NS0_13GridEvenShareISN_EET2_T4_E12temp_storage+12];
	add.f32 	%f307, %f339, %f306;
	ld.shared.f32 	%f308, [_ZZN3cub18CUB_300001_SM_10006detail6reduce18DeviceReduceKernelINS2_10policy_hubIfyN4cuda3std3__44plusIfEEE10Policy1000EN6thrust24THRUST_300001_SM_1000_NS6detail15normal_iteratorINSD_10device_ptrIfEEEEyS9_fZ14demoVectorNormvE6squareEEvT0_PT3_T1_NS0_13GridEvenShareISN_EET2_T4_E12temp_storage+16];
	add.f32 	%f309, %f307, %f308;
	ld.shared.f32 	%f310, [_ZZN3cub18CUB_300001_SM_10006detail6reduce18DeviceReduceKernelINS2_10policy_hubIfyN4cuda3std3__44plusIfEEE10Policy1000EN6thrust24THRUST_300001_SM_1000_NS6detail15normal_iteratorINSD_10device_ptrIfEEEEyS9_fZ14demoVectorNormvE6squareEEvT0_PT3_T1_NS0_13GridEvenShareISN_EET2_T4_E12temp_storage+20];
	add.f32 	%f311, %f309, %f310;
	ld.shared.f32 	%f312, [_ZZN3cub18CUB_300001_SM_10006detail6reduce18DeviceReduceKernelINS2_10policy_hubIfyN4cuda3std3__44plusIfEEE10Policy1000EN6thrust24THRUST_300001_SM_1000_NS6detail15normal_iteratorINSD_10device_ptrIfEEEEyS9_fZ14demoVectorNormvE6squareEEvT0_PT3_T1_NS0_13GridEvenShareISN_EET2_T4_E12temp_storage+24];
	add.f32 	%f313, %f311, %f312;
	ld.shared.f32 	%f314, [_ZZN3cub18CUB_300001_SM_10006detail6reduce18DeviceReduceKernelINS2_10policy_hubIfyN4cuda3std3__44plusIfEEE10Policy1000EN6thrust24THRUST_300001_SM_1000_NS6detail15normal_iteratorINSD_10device_ptrIfEEEEyS9_fZ14demoVectorNormvE6squareEEvT0_PT3_T1_NS0_13GridEvenShareISN_EET2_T4_E12temp_storage+28];
	add.f32 	%f315, %f313, %f314;
	ld.shared.f32 	%f316, [_ZZN3cub18CUB_300001_SM_10006detail6reduce18DeviceReduceKernelINS2_10policy_hubIfyN4cuda3std3__44plusIfEEE10Policy1000EN6thrust24THRUST_300001_SM_1000_NS6detail15normal_iteratorINSD_10device_ptrIfEEEEyS9_fZ14demoVectorNormvE6squareEEvT0_PT3_T1_NS0_13GridEvenShareISN_EET2_T4_E12temp_storage+32];
	add.f32 	%f317, %f315, %f316;
	ld.shared.f32 	%f318, [_ZZN3cub18CUB_300001_SM_10006detail6reduce18DeviceReduceKernelINS2_10policy_hubIfyN4cuda3std3__44plusIfEEE10Policy1000EN6thrust24THRUST_300001_SM_1000_NS6detail15normal_iteratorINSD_10device_ptrIfEEEEyS9_fZ14demoVectorNormvE6squareEEvT0_PT3_T1_NS0_13GridEvenShareISN_EET2_T4_E12temp_storage+36];
	add.f32 	%f339, %f317, %f318;
	bra.uni 	$L__BB57_46;
$L__BB57_21:
	// begin inline asm
	mov.u32 %r120, %laneid;
	// end inline asm
	and.b32  	%r146, %r5, 992;
	add.s32 	%r147, %r146, 32;
	setp.gt.s32 	%p34, %r147, %r4;
	not.b32 	%r148, %r146;
	add.s32 	%r149, %r4, %r148;
	selp.b32 	%r144, %r149, 31, %p34;
	mov.b32 	%r122, %f328;
	mov.b32 	%r123, 1;
	mov.b32 	%r145, -1;
	// begin inline asm
	shfl.sync.down.b32 %r121, %r122, %r123, %r144, %r145;
	// end inline asm
	setp.lt.s32 	%p35, %r120, %r144;
	mov.b32 	%f259, %r121;
	add.f32 	%f260, %f328, %f259;
	selp.f32 	%f261, %f260, %f328, %p35;
	mov.b32 	%r127, %f261;
	mov.b32 	%r128, 2;
	// begin inline asm
	shfl.sync.down.b32 %r126, %r127, %r128, %r144, %r145;
	// end inline asm
	add.s32 	%r150, %r120, 2;
	setp.gt.s32 	%p36, %r150, %r144;
	mov.b32 	%f262, %r126;
	add.f32 	%f263, %f261, %f262;
	selp.f32 	%f264, %f261, %f263, %p36;
	mov.b32 	%r132, %f264;
	mov.b32 	%r133, 4;
	// begin inline asm
	shfl.sync.down.b32 %r131, %r132, %r133, %r144, %r145;
	// end inline asm
	add.s32 	%r151, %r120, 4;
	setp.gt.s32 	%p37, %r151, %r144;
	mov.b32 	%f265, %r131;
	add.f32 	%f266, %f264, %f265;
	selp.f32 	%f267, %f264, %f266, %p37;
	mov.b32 	%r137, %f267;
	mov.b32 	%r138, 8;
	// begin inline asm
	shfl.sync.down.b32 %r136, %r137, %r138, %r144, %r145;
	// end inline asm
	add.s32 	%r152, %r120, 8;
	setp.gt.s32 	%p38, %r152, %r144;
	mov.b32 	%f268, %r136;
	add.f32 	%f269, %f267, %f268;
	selp.f32 	%f270, %f267, %f269, %p38;
	mov.b32 	%r142, %f270;
	mov.b32 	%r143, 16;
	// begin inline asm
	shfl.sync.down.b32 %r141, %r142, %r143, %r144, %r145;
	// end inline asm
	add.s32 	%r153, %r120, 16;
	setp.gt.s32 	%p39, %r153, %r144;
	mov.b32 	%f271, %r141;
	add.f32 	%f272, %f270, %f271;
	selp.f32 	%f339, %f270, %f272, %p39;
	setp.ne.s32 	%p40, %r120, 0;
	@%p40 bra 	$L__BB57_23;
	shr.u32 	%r154, %r5, 3;
	and.b32  	%r155, %r154, 124;
	mov.u32 	%r156, _ZZN3cub18CUB_300001_SM_10006detail6reduce18DeviceReduceKernelINS2_10policy_hubIfyN4cuda3std3__44plusIfEEE10Policy1000EN6thrust24THRUST_300001_SM_1000_NS6detail15normal_iteratorINSD_10device_ptrIfEEEEyS9_fZ14demoVectorNormvE6squareEEvT0_PT3_T1_NS0_13GridEvenShareISN_EET2_T4_E12temp_storage;
	add.s32 	%r157, %r156, %r155;
	st.shared.f32 	[%r157+8], %f339;
$L__BB57_23:
	bar.sync 	0;
	setp.ne.s32 	%p41, %r5, 0;
	@%p41 bra 	$L__BB57_46;
	setp.gt.s32 	%p42, %r4, 32;
	ld.shared.f32 	%f273, [_ZZN3cub18CUB_300001_SM_10006detail6reduce18DeviceReduceKernelINS2_10policy_hubIfyN4cuda3std3__44plusIfEEE10Policy1000EN6thrust24THRUST_300001_SM_1000_NS6detail15normal_iteratorINSD_10device_ptrIfEEEEyS9_fZ14demoVectorNormvE6squareEEvT0_PT3_T1_NS0_13GridEvenShareISN_EET2_T4_E12temp_storage+12];
	add.f32 	%f274, %f339, %f273;
	selp.f32 	%f275, %f274, %f339, %p42;
	setp.gt.s32 	%p43, %r4, 64;
	ld.shared.f32 	%f276, [_ZZN3cub18CUB_300001_SM_10006detail6reduce18DeviceReduceKernelINS2_10policy_hubIfyN4cuda3std3__44plusIfEEE10Policy1000EN6thrust24THRUST_300001_SM_1000_NS6detail15normal_iteratorINSD_10device_ptrIfEEEEyS9_fZ14demoVectorNormvE6squareEEvT0_PT3_T1_NS0_13GridEvenShareISN_EET2_T4_E12temp_storage+16];
	add.f32 	%f277, %f276, %f275;
	selp.f32 	%f278, %f277, %f275, %p43;
	setp.gt.s32 	%p44, %r4, 96;
	ld.shared.f32 	%f279, [_ZZN3cub18CUB_300001_SM_10006detail6reduce18DeviceReduceKernelINS2_10policy_hubIfyN4cuda3std3__44plusIfEEE10Policy1000EN6thrust24THRUST_300001_SM_1000_NS6detail15normal_iteratorINSD_10device_ptrIfEEEEyS9_fZ14demoVectorNormvE6squareEEvT0_PT3_T1_NS0_13GridEvenShareISN_EET2_T4_E12temp_storage+20];
	add.f32 	%f280, %f279, %f278;
	selp.f32 	%f281, %f280, %f278, %p44;
	setp.gt.s32 	%p45, %r4, 128;
	ld.shared.f32 	%f282, [_ZZN3cub18CUB_300001_SM_10006detail6reduce18DeviceReduceKernelINS2_10policy_hubIfyN4cuda3std3__44plusIfEEE10Policy1000EN6thrust24THRUST_300001_SM_1000_NS6detail15normal_iteratorINSD_10device_ptrIfEEEEyS9_fZ14demoVectorNormvE6squareEEvT0_PT3_T1_NS0_13GridEvenShareISN_EET2_T4_E12temp_storage+24];
	add.f32 	%f283, %f282, %f281;
	selp.f32 	%f284, %f283, %f281, %p45;
	setp.gt.s32 	%p46, %r4, 160;
	ld.shared.f32 	%f285, [_ZZN3cub18CUB_300001_SM_10006detail6reduce18DeviceReduceKernelINS2_10policy_hubIfyN4cuda3std3__44plusIfEEE10Policy1000EN6thrust24THRUST_300001_SM_1000_NS6detail15normal_iteratorINSD_10device_ptrIfEEEEyS9_fZ14demoVectorNormvE6squareEEvT0_PT3_T1_NS0_13GridEvenShareISN_EET2_T4_E12temp_storage+28];
	add.f32 	%f286, %f285, %f284;
	selp.f32 	%f287, %f286, %f284, %p46;
	setp.gt.s32 	%p47, %r4, 192;
	ld.shared.f32 	%f288, [_ZZN3cub18CUB_300001_SM_10006detail6reduce18DeviceReduceKernelINS2_10policy_hubIfyN4cuda3std3__44plusIfEEE10Policy1000EN6thrust24THRUST_300001_SM_1000_NS6detail15normal_iteratorINSD_10device_ptrIfEEEEyS9_fZ14demoVectorNormvE6squareEEvT0_PT3_T1_NS0_13GridEvenShareISN_EET2_T4_E12temp_storage+32];
	add.f32 	%f289, %f288, %f287;
	selp.f32 	%f290, %f289, %f287, %p47;
	setp.gt.s32 	%p48, %r4, 224;
	ld.shared.f32 	%f291, [_ZZN3cub18CUB_300001_SM_10006detail6reduce18DeviceReduceKernelINS2_10policy_hubIfyN4cuda3std3__44plusIfEEE10Policy1000EN6thrust24THRUST_300001_SM_1000_NS6detail15normal_iteratorINSD_10device_ptrIfEEEEyS9_fZ14demoVectorNormvE6squareEEvT0_PT3_T1_NS0_13GridEvenShareISN_EET2_T4_E12temp_storage+36];
	add.f32 	%f292, %f291, %f290;
	selp.f32 	%f339, %f292, %f290, %p48;
	bra.uni 	$L__BB57_46;
$L__BB57_25:
	cvt.u32.u64 	%r52, %rd4;
	mov.u32 	%r27, %tid.x;
	add.s32 	%r53, %r27, %r52;
	mul.wide.u32 	%rd26, %r53, 4;
	add.s64 	%rd27, %rd2, %rd26;
	ld.global.f32 	%f41, [%rd27];
	ld.global.f32 	%f42, [%rd27+1024];
	mul.f32 	%f43, %f42, %f42;
	ld.global.f32 	%f44, [%rd27+2048];
	ld.global.f32 	%f45, [%rd27+3072];
	mul.f32 	%f46, %f45, %f45;
	ld.global.f32 	%f47, [%rd27+4096];
	ld.global.f32 	%f48, [%rd27+5120];
	mul.f32 	%f49, %f48, %f48;
	ld.global.f32 	%f50, [%rd27+6144];
	ld.global.f32 	%f51, [%rd27+7168];
	mul.f32 	%f52, %f51, %f51;
	ld.global.f32 	%f53, [%rd27+8192];
	ld.global.f32 	%f54, [%rd27+9216];
	mul.f32 	%f55, %f54, %f54;
	ld.global.f32 	%f56, [%rd27+10240];
	ld.global.f32 	%f57, [%rd27+11264];
	mul.f32 	%f58, %f57, %f57;
	ld.global.f32 	%f59, [%rd27+12288];
	ld.global.f32 	%f60, [%rd27+13312];
	mul.f32 	%f61, %f60, %f60;
	ld.global.f32 	%f62, [%rd27+14336];
	ld.global.f32 	%f63, [%rd27+15360];
	mul.f32 	%f64, %f63, %f63;
	fma.rn.f32 	%f65, %f41, %f41, %f43;
	fma.rn.f32 	%f66, %f44, %f44, %f46;
	fma.rn.f32 	%f67, %f47, %f47, %f49;
	fma.rn.f32 	%f68, %f50, %f50, %f52;
	fma.rn.f32 	%f69, %f53, %f53, %f55;
	fma.rn.f32 	%f70, %f56, %f56, %f58;
	fma.rn.f32 	%f71, %f59, %f59, %f61;
	fma.rn.f32 	%f72, %f62, %f62, %f64;
	add.f32 	%f73, %f65, %f66;
	add.f32 	%f74, %f67, %f68;
	add.f32 	%f75, %f69, %f70;
	add.f32 	%f76, %f71, %f72;
	add.f32 	%f77, %f73, %f74;
	add.f32 	%f78, %f75, %f76;
	add.f32 	%f338, %f77, %f78;
	setp.lt.u64 	%p2, %rd5, %rd3;
	@%p2 bra 	$L__BB57_42;
	cvt.u32.u64 	%r55, %rd3;
	cvt.u64.u32 	%rd10, %r27;
	add.s64 	%rd70, %rd4, %rd3;
	cvt.u32.u64 	%r28, %rd1;
	not.b32 	%r57, %r27;
	add.s32 	%r58, %r57, %r28;
	sub.s32 	%r59, %r58, %r55;
	sub.s32 	%r197, %r59, %r52;
	add.s64 	%rd28, %rd70, %rd10;
	shl.b64 	%rd29, %rd28, 2;
	add.s64 	%rd30, %rd29, %rd2;
	add.s64 	%rd69, %rd30, 8192;
	mov.b32 	%r198, 0;
	mov.u64 	%rd71, %rd4;
$L__BB57_27:
	add.s64 	%rd71, %rd71, %rd3;
	add.s64 	%rd31, %rd1, -4096;
	setp.gt.u64 	%p3, %rd71, %rd31;
	@%p3 bra 	$L__BB57_29;
	cvt.u32.u64 	%r60, %rd3;
	add.s64 	%rd32, %rd71, %rd10;
	shl.b64 	%rd33, %rd32, 2;
	add.s64 	%rd34, %rd2, %rd33;
	ld.global.f32 	%f79, [%rd34];
	ld.global.f32 	%f80, [%rd34+1024];
	ld.global.f32 	%f81, [%rd34+2048];
	mul.f32 	%f82, %f81, %f81;
	ld.global.f32 	%f83, [%rd34+3072];
	ld.global.f32 	%f84, [%rd34+4096];
	mul.f32 	%f85, %f84, %f84;
	ld.global.f32 	%f86, [%rd34+5120];
	ld.global.f32 	%f87, [%rd34+6144];
	mul.f32 	%f88, %f87, %f87;
	ld.global.f32 	%f89, [%rd34+7168];
	ld.global.f32 	%f90, [%rd34+8192];
	mul.f32 	%f91, %f90, %f90;
	ld.global.f32 	%f92, [%rd34+9216];
	ld.global.f32 	%f93, [%rd34+10240];
	mul.f32 	%f94, %f93, %f93;
	ld.global.f32 	%f95, [%rd34+11264];
	ld.global.f32 	%f96, [%rd34+12288];
	mul.f32 	%f97, %f96, %f96;
	ld.global.f32 	%f98, [%rd34+13312];
	ld.global.f32 	%f99, [%rd34+14336];
	mul.f32 	%f100, %f99, %f99;
	ld.global.f32 	%f101, [%rd34+15360];
	fma.rn.f32 	%f102, %f79, %f79, %f338;
	fma.rn.f32 	%f103, %f80, %f80, %f82;
	fma.rn.f32 	%f104, %f83, %f83, %f85;
	fma.rn.f32 	%f105, %f86, %f86, %f88;
	fma.rn.f32 	%f106, %f89, %f89, %f91;
	fma.rn.f32 	%f107, %f92, %f92, %f94;
	fma.rn.f32 	%f108, %f95, %f95, %f97;
	fma.rn.f32 	%f109, %f98, %f98, %f100;
	add.f32 	%f110, %f102, %f103;
	add.f32 	%f111, %f104, %f105;
	add.f32 	%f112, %f106, %f107;
	add.f32 	%f113, %f108, %f109;
	add.f32 	%f114, %f110, %f111;
	add.f32 	%f115, %f112, %f113;
	add.f32 	%f116, %f114, %f115;
	fma.rn.f32 	%f338, %f101, %f101, %f116;
	sub.s64 	%rd35, %rd1, %rd71;
	setp.lt.u64 	%p4, %rd35, %rd3;
	add.s32 	%r198, %r198, 1;
	add.s64 	%rd70, %rd70, %rd3;
	sub.s32 	%r197, %r197, %r60;
	shl.b64 	%rd36, %rd3, 2;
	add.s64 	%rd69, %rd69, %rd36;
	@%p4 bra 	$L__BB57_42;
	bra.uni 	$L__BB57_27;
$L__BB57_29:
	setp.le.u64 	%p5, %rd1, %rd71;
	cvt.u32.u64 	%r61, %rd71;
	cvt.u32.u64 	%r62, %rd1;
	sub.s32 	%r63, %r62, %r61;
	setp.ge.s32 	%p6, %r27, %r63;
	or.pred  	%p7, %p5, %p6;
	@%p7 bra 	$L__BB57_42;
	cvt.u32.u64 	%r65, %rd3;
	cvt.u32.u64 	%r66, %rd4;
	not.b32 	%r67, %r27;
	add.s32 	%r68, %r67, %r28;
	add.s32 	%r69, %r65, %r66;
	sub.s32 	%r70, %r68, %r69;
	mul.lo.s32 	%r71, %r1, %r198;
	shl.b32 	%r72, %r71, 12;
	sub.s32 	%r73, %r70, %r72;
	shr.u32 	%r74, %r73, 8;
	add.s32 	%r34, %r74, 1;
	and.b32  	%r35, %r34, 15;
	setp.lt.u32 	%p8, %r73, 3840;
	mov.u32 	%r201, %r27;
	@%p8 bra 	$L__BB57_33;
	shr.u32 	%r75, %r197, 8;
	add.s32 	%r76, %r75, 1;
	and.b32  	%r77, %r76, 33554416;
	neg.s32 	%r199, %r77;
	mov.u32 	%r201, %r27;
$L__BB57_32:
	.pragma "nounroll";
	ld.global.f32 	%f118, [%rd69+-8192];
	fma.rn.f32 	%f119, %f118, %f118, %f338;
	ld.global.f32 	%f120, [%rd69+-7168];
	fma.rn.f32 	%f121, %f120, %f120, %f119;
	ld.global.f32 	%f122, [%rd69+-6144];
	fma.rn.f32 	%f123, %f122, %f122, %f121;
	ld.global.f32 	%f124, [%rd69+-5120];
	fma.rn.f32 	%f125, %f124, %f124, %f123;
	ld.global.f32 	%f126, [%rd69+-4096];
	fma.rn.f32 	%f127, %f126, %f126, %f125;
	ld.global.f32 	%f128, [%rd69+-3072];
	fma.rn.f32 	%f129, %f128, %f128, %f127;
	ld.global.f32 	%f130, [%rd69+-2048];
	fma.rn.f32 	%f131, %f130, %f130, %f129;
	ld.global.f32 	%f132, [%rd69+-1024];
	fma.rn.f32 	%f133, %f132, %f132, %f131;
	ld.global.f32 	%f134, [%rd69];
	fma.rn.f32 	%f135, %f134, %f134, %f133;
	ld.global.f32 	%f136, [%rd69+1024];
	fma.rn.f32 	%f137, %f136, %f136, %f135;
	ld.global.f32 	%f138, [%rd69+2048];
	fma.rn.f32 	%f139, %f138, %f138, %f137;
	ld.global.f32 	%f140, [%rd69+3072];
	fma.rn.f32 	%f141, %f140, %f140, %f139;
	ld.global.f32 	%f142, [%rd69+4096];
	fma.rn.f32 	%f143, %f142, %f142, %f141;
	ld.global.f32 	%f144, [%rd69+5120];
	fma.rn.f32 	%f145, %f144, %f144, %f143;
	ld.global.f32 	%f146, [%rd69+6144];
	fma.rn.f32 	%f147, %f146, %f146, %f145;
	ld.global.f32 	%f148, [%rd69+7168];
	fma.rn.f32 	%f338, %f148, %f148, %f147;
	add.s32 	%r201, %r201, 4096;
	add.s32 	%r199, %r199, 16;
	add.s64 	%rd69, %rd69, 16384;
	setp.ne.s32 	%p9, %r199, 0;
	@%p9 bra 	$L__BB57_32;
$L__BB57_33:
	setp.eq.s32 	%p10, %r35, 0;
	@%p10 bra 	$L__BB57_42;
	and.b32  	%r42, %r34, 7;
	setp.lt.u32 	%p11, %r35, 8;
	@%p11 bra 	$L__BB57_36;
	cvt.u64.u32 	%rd37, %r201;
	add.s64 	%rd38, %rd71, %rd37;
	shl.b64 	%rd39, %rd38, 2;
	add.s64 	%rd40, %rd2, %rd39;
	ld.global.f32 	%f150, [%rd40];
	fma.rn.f32 	%f151, %f150, %f150, %f338;
	ld.global.f32 	%f152, [%rd40+1024];
	fma.rn.f32 	%f153, %f152, %f152, %f151;
	ld.global.f32 	%f154, [%rd40+2048];
	fma.rn.f32 	%f155, %f154, %f154, %f153;
	ld.global.f32 	%f156, [%rd40+3072];
	fma.rn.f32 	%f157, %f156, %f156, %f155;
	ld.global.f32 	%f158, [%rd40+4096];
	fma.rn.f32 	%f159, %f158, %f158, %f157;
	ld.global.f32 	%f160, [%rd40+5120];
	fma.rn.f32 	%f161, %f160, %f160, %f159;
	ld.global.f32 	%f162, [%rd40+6144];
	fma.rn.f32 	%f163, %f162, %f162, %f161;
	ld.global.f32 	%f164, [%rd40+7168];
	fma.rn.f32 	%f338, %f164, %f164, %f163;
	add.s32 	%r201, %r201, 2048;
$L__BB57_36:
	setp.eq.s32 	%p12, %r42, 0;
	@%p12 bra 	$L__BB57_42;
	setp.lt.u32 	%p13, %r42, 4;
	@%p13 bra 	$L__BB57_39;
	cvt.u64.u32 	%rd41, %r201;
	add.s64 	%rd42, %rd71, %rd41;
	shl.b64 	%rd43, %rd42, 2;
	add.s64 	%rd44, %rd2, %rd43;
	ld.global.f32 	%f166, [%rd44];
	fma.rn.f32 	%f167, %f166, %f166, %f338;
	ld.global.f32 	%f168, [%rd44+1024];
	fma.rn.f32 	%f169, %f168, %f168, %f167;
	ld.global.f32 	%f170, [%rd44+2048];
	fma.rn.f32 	%f171, %f170, %f170, %f169;
	ld.global.f32 	%f172, [%rd44+3072];
	fma.rn.f32 	%f338, %f172, %f172, %f171;
	add.s32 	%r201, %r201, 1024;
$L__BB57_39:
	and.b32  	%r78, %r34, 3;
	setp.eq.s32 	%p14, %r78, 0;
	@%p14 bra 	$L__BB57_42;
	cvt.u64.u32 	%rd45, %r201;
	add.s64 	%rd46, %rd45, %rd70;
	shl.b64 	%rd47, %rd46, 2;
	add.s64 	%rd73, %rd2, %rd47;
	cvt.u16.u32 	%rs1, %r197;
	shr.u16 	%rs2, %rs1, 8;
	add.s16 	%rs3, %rs2, 1;
	cvt.u32.u16 	%r79, %rs3;
	and.b32  	%r80, %r79, 3;
	neg.s32 	%r204, %r80;
$L__BB57_41:
	.pragma "nounroll";
	ld.global.f32 	%f173, [%rd73];
	fma.rn.f32 	%f338, %f173, %f173, %f338;
	add.s64 	%rd73, %rd73, 1024;
	add.s32 	%r204, %r204, 1;
	setp.ne.s32 	%p15, %r204, 0;
	@%p15 bra 	$L__BB57_41;
$L__BB57_42:
	// begin inline asm
	mov.u32 %r81, %laneid;
	// end inline asm
	mov.b32 	%r83, %f338;
	mov.b32 	%r84, 1;
	mov.b32 	%r105, 31;
	mov.b32 	%r106, -1;
	// begin inline asm
	shfl.sync.down.b32 %r82, %r83, %r84, %r105, %r106;
	// end inline asm
	setp.gt.s32 	%p16, %r81, 30;
	mov.b32 	%f174, %r82;
	add.f32 	%f175, %f338, %f174;
	selp.f32 	%f176, %f338, %f175, %p16;
	mov.b32 	%r88, %f176;
	mov.b32 	%r89, 2;
	// begin inline asm
	shfl.sync.down.b32 %r87, %r88, %r89, %r105, %r106;
	// end inline asm
	setp.gt.s32 	%p17, %r81, 29;
	mov.b32 	%f177, %r87;
	add.f32 	%f178, %f176, %f177;
	selp.f32 	%f179, %f176, %f178, %p17;
	mov.b32 	%r93, %f179;
	mov.b32 	%r94, 4;
	// begin inline asm
	shfl.sync.down.b32 %r92, %r93, %r94, %r105, %r106;
	// end inline asm
	setp.gt.s32 	%p18, %r81, 27;
	mov.b32 	%f180, %r92;
	add.f32 	%f181, %f179, %f180;
	selp.f32 	%f182, %f179, %f181, %p18;
	mov.b32 	%r98, %f182;
	mov.b32 	%r99, 8;
	// begin inline asm
	shfl.sync.down.b32 %r97, %r98, %r99, %r105, %r106;
	// end inline asm
	setp.gt.s32 	%p19, %r81, 23;
	mov.b32 	%f183, %r97;
	add.f32 	%f184, %f182, %f183;
	selp.f32 	%f185, %f182, %f184, %p19;
	mov.b32 	%r103, %f185;
	mov.b32 	%r104, 16;
	// begin inline asm
	shfl.sync.down.b32 %r102, %r103, %r104, %r105, %r106;
	// end inline asm
	setp.gt.s32 	%p20, %r81, 15;
	mov.b32 	%f186, %r102;
	add.f32 	%f37, %f185, %f186;
	selp.f32 	%f339, %f185, %f37, %p20;
	setp.ne.s32 	%p21, %r81, 0;
	@%p21 bra 	$L__BB57_44;
	shr.u32 	%r107, %r27, 3;
	and.b32  	%r108, %r107, 124;
	mov.u32 	%r109, _ZZN3cub18CUB_300001_SM_10006detail6reduce18DeviceReduceKernelINS2_10policy_hubIfyN4cuda3std3__44plusIfEEE10Policy1000EN6thrust24THRUST_300001_SM_1000_NS6detail15normal_iteratorINSD_10device_ptrIfEEEEyS9_fZ14demoVectorNormvE6squareEEvT0_PT3_T1_NS0_13GridEvenShareISN_EET2_T4_E12temp_storage;
	add.s32 	%r110, %r109, %r108;
	st.shared.f32 	[%r110+8], %f37;
$L__BB57_44:
	bar.sync 	0;
	setp.ne.s32 	%p22, %r27, 0;
	@%p22 bra 	$L__BB57_46;
	ld.shared.f32 	%f187, [_ZZN3cub18CUB_300001_SM_10006detail6reduce18DeviceReduceKernelINS2_10policy_hubIfyN4cuda3std3__44plusIfEEE10Policy1000EN6thrust24THRUST_300001_SM_1000_NS6detail15normal_iteratorINSD_10device_ptrIfEEEEyS9_fZ14demoVectorNormvE6squareEEvT0_PT3_T1_NS0_13GridEvenShareISN_EET2_T4_E12temp_storage+12];
	add.f32 	%f188, %f339, %f187;
	ld.shared.f32 	%f189, [_ZZN3cub18CUB_300001_SM_10006detail6reduce18DeviceReduceKernelINS2_10policy_hubIfyN4cuda3std3__44plusIfEEE10Policy1000EN6thrust24THRUST_300001_SM_1000_NS6detail15normal_iteratorINSD_10device_ptrIfEEEEyS9_fZ14demoVectorNormvE6squareEEvT0_PT3_T1_NS0_13GridEvenShareISN_EET2_T4_E12temp_storage+16];
	add.f32 	%f190, %f188, %f189;
	ld.shared.f32 	%f191, [_ZZN3cub18CUB_300001_SM_10006detail6reduce18DeviceReduceKernelINS2_10policy_hubIfyN4cuda3std3__44plusIfEEE10Policy1000EN6thrust24THRUST_300001_SM_1000_NS6detail15normal_iteratorINSD_10device_ptrIfEEEEyS9_fZ14demoVectorNormvE6squareEEvT0_PT3_T1_NS0_13GridEvenShareISN_EET2_T4_E12temp_storage+20];
	add.f32 	%f192, %f190, %f191;
	ld.shared.f32 	%f193, [_ZZN3cub18CUB_300001_SM_10006detail6reduce18DeviceReduceKernelINS2_10policy_hubIfyN4cuda3std3__44plusIfEEE10Policy1000EN6thrust24THRUST_300001_SM_1000_NS6detail15normal_iteratorINSD_10device_ptrIfEEEEyS9_fZ14demoVectorNormvE6squareEEvT0_PT3_T1_NS0_13GridEvenShareISN_EET2_T4_E12temp_storage+24];
	add.f32 	%f194, %f192, %f193;
	ld.shared.f32 	%f195, [_ZZN3cub18CUB_300001_SM_10006detail6reduce18DeviceReduceKernelINS2_10policy_hubIfyN4cuda3std3__44plusIfEEE10Policy1000EN6thrust24THRUST_300001_SM_1000_NS6detail15normal_iteratorINSD_10device_ptrIfEEEEyS9_fZ14demoVectorNormvE6squareEEvT0_PT3_T1_NS0_13GridEvenShareISN_EET2_T4_E12temp_storage+28];
	add.f32 	%f196, %f194, %f195;
	ld.shared.f32 	%f197, [_ZZN3cub18CUB_300001_SM_10006detail6reduce18DeviceReduceKernelINS2_10policy_hubIfyN4cuda3std3__44plusIfEEE10Policy1000EN6thrust24THRUST_300001_SM_1000_NS6detail15normal_iteratorINSD_10device_ptrIfEEEEyS9_fZ14demoVectorNormvE6squareEEvT0_PT3_T1_NS0_13GridEvenShareISN_EET2_T4_E12temp_storage+32];
	add.f32 	%f198, %f196, %f197;
	ld.shared.f32 	%f199, [_ZZN3cub18CUB_300001_SM_10006detail6reduce18DeviceReduceKernelINS2_10policy_hubIfyN4cuda3std3__44plusIfEEE10Policy1000EN6thrust24THRUST_300001_SM_1000_NS6detail15normal_iteratorINSD_10device_ptrIfEEEEyS9_fZ14demoVectorNormvE6squareEEvT0_PT3_T1_NS0_13GridEvenShareISN_EET2_T4_E12temp_storage+36];
	add.f32 	%f339, %f198, %f199;
$L__BB57_46:
	mov.u32 	%r188, %tid.x;
	setp.ne.s32 	%p56, %r188, 0;
	@%p56 bra 	$L__BB57_48;
	cvta.to.global.u64 	%rd65, %rd24;
	mul.wide.u32 	%rd66, %r2, 4;
	add.s64 	%rd67, %rd65, %rd66;
	st.global.f32 	[%rd67], %f339;
$L__BB57_48:
	ret;

}
	// .globl	_ZN3cub18CUB_300001_SM_10006detail6reduce28DeviceReduceSingleTileKernelINS2_10policy_hubIfjN4cuda3__47maximumIfEEE10Policy1000EN6thrust24THRUST_300001_SM_1000_NS6detail15normal_iteratorINSC_10device_ptrIfEEEEPfjS8_ffZ14demoVectorNormvE9abs_value_0EEvT0_T1_T2_T3_T4_T6_
.visible .entry _ZN3cub18CUB_300001_SM_10006detail6reduce28DeviceReduceSingleTileKernelINS2_10policy_hubIfjN4cuda3__47maximumIfEEE10Policy1000EN6thrust24THRUST_300001_SM_1000_NS6detail15normal_iteratorINSC_10device_ptrIfEEEEPfjS8_ffZ14demoVectorNormvE9abs_value_0EEvT0_T1_T2_T3_T4_T6_(
	.param .align 8 .b8 _ZN3cub18CUB_300001_SM_10006detail6reduce28DeviceReduceSingleTileKernelINS2_10policy_hubIfjN4cuda3__47maximumIfEEE10Policy1000EN6thrust24THRUST_300001_SM_1000_NS6detail15normal_iteratorINSC_10device_ptrIfEEEEPfjS8_ffZ14demoVectorNormvE9abs_value_0EEvT0_T1_T2_T3_T4_T6__param_0[8],
	.param .u64 .ptr .align 1 _ZN3cub18CUB_300001_SM_10006detail6reduce28DeviceReduceSingleTileKernelINS2_10policy_hubIfjN4cuda3__47maximumIfEEE10Policy1000EN6thrust24THRUST_300001_SM_1000_NS6detail15normal_iteratorINSC_10device_ptrIfEEEEPfjS8_ffZ14demoVectorNormvE9abs_value_0EEvT0_T1_T2_T3_T4_T6__param_1,
	.param .u32 _ZN3cub18CUB_300001_SM_10006detail6reduce28DeviceReduceSingleTileKernelINS2_10policy_hubIfjN4cuda3__47maximumIfEEE10Policy1000EN6thrust24THRUST_300001_SM_1000_NS6detail15normal_iteratorINSC_10device_ptrIfEEEEPfjS8_ffZ14demoVectorNormvE9abs_value_0EEvT0_T1_T2_T3_T4_T6__param_2,
	.param .align 1 .b8 _ZN3cub18CUB_300001_SM_10006detail6reduce28DeviceReduceSingleTileKernelINS2_10policy_hubIfjN4cuda3__47maximumIfEEE10Policy1000EN6thrust24THRUST_300001_SM_1000_NS6detail15normal_iteratorINSC_10device_ptrIfEEEEPfjS8_ffZ14demoVectorNormvE9abs_value_0EEvT0_T1_T2_T3_T4_T6__param_3[1],
	.param .f32 _ZN3cub18CUB_300001_SM_10006detail6reduce28DeviceReduceSingleTileKernelINS2_10policy_hubIfjN4cuda3__47maximumIfEEE10Policy1000EN6thrust24THRUST_300001_SM_1000_NS6detail15normal_iteratorINSC_10device_ptrIfEEEEPfjS8_ffZ14demoVectorNormvE9abs_value_0EEvT0_T1_T2_T3_T4_T6__param_4,
	.param .align 1 .b8 _ZN3cub18CUB_300001_SM_10006detail6reduce28DeviceReduceSingleTileKernelINS2_10policy_hubIfjN4cuda3__47maximumIfEEE10Policy1000EN6thrust24THRUST_300001_SM_1000_NS6detail15normal_iteratorINSC_10device_ptrIfEEEEPfjS8_ffZ14demoVectorNormvE9abs_value_0EEvT0_T1_T2_T3_T4_T6__param_5[1]
)
.maxntid 256
.minnctapersm 1
{
	.reg .pred 	%p<185>;
	.reg .b32 	%r<211>;
	.reg .b32 	%f<432>;
	.reg .b64 	%rd<84>;
	// demoted variable
	.shared .align 4 .b8 _ZZN3cub18CUB_300001_SM_10006detail6reduce28DeviceReduceSingleTileKernelINS2_10policy_hubIfjN4cuda3__47maximumIfEEE10Policy1000EN6thrust24THRUST_300001_SM_1000_NS6detail15normal_iteratorINSC_10device_ptrIfEEEEPfjS8_ffZ14demoVectorNormvE9abs_value_0EEvT0_T1_T2_T3_T4_T6_E12temp_storage[44];
	ld.param.u64 	%rd9, [_ZN3cub18CUB_300001_SM_10006detail6reduce28DeviceReduceSingleTileKernelINS2_10policy_hubIfjN4cuda3__47maximumIfEEE10Policy1000EN6thrust24THRUST_300001_SM_1000_NS6detail15normal_iteratorINSC_10device_ptrIfEEEEPfjS8_ffZ14demoVectorNormvE9abs_value_0EEvT0_T1_T2_T3_T4_T6__param_0];
	ld.param.u64 	%rd10, [_ZN3cub18CUB_300001_SM_10006detail6reduce28DeviceReduceSingleTileKernelINS2_10policy_hubIfjN4cuda3__47maximumIfEEE10Policy1000EN6thrust24THRUST_300001_SM_1000_NS6detail15normal_iteratorINSC_10device_ptrIfEEEEPfjS8_ffZ14demoVectorNormvE9abs_value_0EEvT0_T1_T2_T3_T4_T6__param_1];
	ld.param.u32 	%r51, [_ZN3cub18CUB_300001_SM_10006detail6reduce28DeviceReduceSingleTileKernelINS2_10policy_hubIfjN4cuda3__47maximumIfEEE10Policy1000EN6thrust24THRUST_300001_SM_1000_NS6detail15normal_iteratorINSC_10device_ptrIfEEEEPfjS8_ffZ14demoVectorNormvE9abs_value_0EEvT0_T1_T2_T3_T4_T6__param_2];
	ld.param.f32 	%f42, [_ZN3cub18CUB_300001_SM_10006detail6reduce28DeviceReduceSingleTileKernelINS2_10policy_hubIfjN4cuda3__47maximumIfEEE10Policy1000EN6thrust24THRUST_300001_SM_1000_NS6detail15normal_iteratorINSC_10device_ptrIfEEEEPfjS8_ffZ14demoVectorNormvE9abs_value_0EEvT0_T1_T2_T3_T4_T6__param_4];
	cvta.to.global.u64 	%rd1, %rd10;
	setp.ne.s32 	%p1, %r51, 0;
	@%p1 bra 	$L__BB58_3;
	mov.u32 	%r193, %tid.x;
	setp.ne.s32 	%p184, %r193, 0;
	@%p184 bra 	$L__BB58_52;
	st.global.f32 	[%rd1], %f42;
	bra.uni 	$L__BB58_52;
$L__BB58_3:
	cvta.to.global.u64 	%rd2, %rd9;
	setp.gt.u32 	%p2, %r51, 4095;
	@%p2 bra 	$L__BB58_28;
	mov.u32 	%r1, %tid.x;
	setp.ge.u32 	%p96, %r1, %r51;
	mov.f32 	%f419, 0f00000000;
	mov.u32 	%r197, %r1;
	@%p96 bra 	$L__BB58_6;
	mul.wide.u32 	%rd73, %r1, 4;
	add.s64 	%rd74, %rd2, %rd73;
	ld.global.f32 	%f249, [%rd74];
	abs.f32 	%f419, %f249;
	add.s32 	%r197, %r1, 256;
$L__BB58_6:
	setp.ge.u32 	%p97, %r197, %r51;
	@%p97 bra 	$L__BB58_19;
	not.b32 	%r120, %r197;
	add.s32 	%r121, %r51, %r120;
	shr.u32 	%r122, %r121, 8;
	add.s32 	%r4, %r122, 1;
	and.b32  	%r5, %r4, 15;
	setp.lt.u32 	%p98, %r121, 3840;
	@%p98 bra 	$L__BB58_10;
	and.b32  	%r123, %r4, 33554416;
	neg.s32 	%r195, %r123;
	mul.wide.u32 	%rd75, %r197, 4;
	add.s64 	%rd76, %rd75, %rd2;
	add.s64 	%rd82, %rd76, 8192;
$L__BB58_9:
	.pragma "nounroll";
	ld.global.f32 	%f251, [%rd82+-8192];
	abs.f32 	%f252, %f251;
	setp.lt.f32 	%p99, %f419, %f252;
	selp.f32 	%f253, %f252, %f419, %p99;
	ld.global.f32 	%f254, [%rd82+-7168];
	abs.f32 	%f255, %f254;
	setp.lt.f32 	%p100, %f253, %f255;
	selp.f32 	%f256, %f255, %f253, %p100;
	ld.global.f32 	%f257, [%rd82+-6144];
	abs.f32 	%f258, %f257;
	setp.lt.f32 	%p101, %f256, %f258;
	selp.f32 	%f259, %f258, %f256, %p101;
	ld.global.f32 	%f260, [%rd82+-5120];
	abs.f32 	%f261, %f260;
	setp.lt.f32 	%p102, %f259, %f261;
	selp.f32 	%f262, %f261, %f259, %p102;
	ld.global.f32 	%f263, [%rd82+-4096];
	abs.f32 	%f264, %f263;
	setp.lt.f32 	%p103, %f262, %f264;
	selp.f32 	%f265, %f264, %f262, %p103;
	ld.global.f32 	%f266, [%rd82+-3072];
	abs.f32 	%f267, %f266;
	setp.lt.f32 	%p104, %f265, %f267;
	selp.f32 	%f268, %f267, %f265, %p104;
	ld.global.f32 	%f269, [%rd82+-2048];
	abs.f32 	%f270, %f269;
	setp.lt.f32 	%p105, %f268, %f270;
	selp.f32 	%f271, %f270, %f268, %p105;
	ld.global.f32 	%f272, [%rd82+-1024];
	abs.f32 	%f273, %f272;
	setp.lt.f32 	%p106, %f271, %f273;
	selp.f32 	%f274, %f273, %f271, %p106;
	ld.global.f32 	%f275, [%rd82];
	abs.f32 	%f276, %f275;
	setp.lt.f32 	%p107, %f274, %f276;
	selp.f32 	%f277, %f276, %f274, %p107;
	ld.global.f32 	%f278, [%rd82+1024];
	abs.f32 	%f279, %f278;
	setp.lt.f32 	%p108, %f277, %f279;
	selp.f32 	%f280, %f279, %f277, %p108;
	ld.global.f32 	%f281, [%rd82+2048];
	abs.f32 	%f282, %f281;
	setp.lt.f32 	%p109, %f280, %f282;
	selp.f32 	%f283, %f282, %f280, %p109;
	ld.global.f32 	%f284, [%rd82+3072];
	abs.f32 	%f285, %f284;
	setp.lt.f32 	%p110, %f283, %f285;
	selp.f32 	%f286, %f285, %f283, %p110;
	ld.global.f32 	%f287, [%rd82+4096];
	abs.f32 	%f288, %f287;
	setp.lt.f32 	%p111, %f286, %f288;
	selp.f32 	%f289, %f288, %f286, %p111;
	ld.global.f32 	%f290, [%rd82+5120];
	abs.f32 	%f291, %f290;
	setp.lt.f32 	%p112, %f289, %f291;
	selp.f32 	%f292, %f291, %f289, %p112;
	ld.global.f32 	%f293, [%rd82+6144];
	abs.f32 	%f294, %f293;
	setp.lt.f32 	%p113, %f292, %f294;
	selp.f32 	%f295, %f294, %f292, %p113;
	ld.global.f32 	%f296, [%rd82+7168];
	abs.f32 	%f297, %f296;
	setp.lt.f32 	%p114, %f295, %f297;
	selp.f32 	%f419, %f297, %f295, %p114;
	add.s32 	%r197, %r197, 4096;
	add.s32 	%r195, %r195, 16;
	add.s64 	%rd82, %rd82, 16384;
	setp.ne.s32 	%p115, %r195, 0;
	@%p115 bra 	$L__BB58_9;
$L__BB58_10:
	setp.eq.s32 	%p116, %r5, 0;
	@%p116 bra 	$L__BB58_19;
	and.b32  	%r12, %r4, 7;
	setp.lt.u32 	%p117, %r5, 8;
	@%p117 bra 	$L__BB58_13;
	mul.wide.u32 	%rd77, %r197, 4;
	add.s64 	%rd78, %rd2, %rd77;
	ld.global.f32 	%f299, [%rd78];
	abs.f32 	%f300, %f299;
	setp.lt.f32 	%p118, %f419, %f300;
	selp.f32 	%f301, %f300, %f419, %p118;
	ld.global.f32 	%f302, [%rd78+1024];
	abs.f32 	%f303, %f302;
	setp.lt.f32 	%p119, %f301, %f303;
	selp.f32 	%f304, %f303, %f301, %p119;
	ld.global.f32 	%f305, [%rd78+2048];
	abs.f32 	%f306, %f305;
	setp.lt.f32 	%p120, %f304, %f306;
	selp.f32 	%f307, %f306, %f304, %p120;
	ld.global.f32 	%f308, [%rd78+3072];
	abs.f32 	%f309, %f308;
	setp.lt.f32 	%p121, %f307, %f309;
	selp.f32 	%f310, %f309, %f307, %p121;
	ld.global.f32 	%f311, [%rd78+4096];
	abs.f32 	%f312, %f311;
	setp.lt.f32 	%p122, %f310, %f312;
	selp.f32 	%f313, %f312, %f310, %p122;
	ld.global.f32 	%f314, [%rd78+5120];
	abs.f32 	%f315, %f314;
	setp.lt.f32 	%p123, %f313, %f315;
	selp.f32 	%f316, %f315, %f313, %p123;
	ld.global.f32 	%f317, [%rd78+6144];
	abs.f32 	%f318, %f317;
	setp.lt.f32 	%p124, %f316, %f318;
	selp.f32 	%f319, %f318, %f316, %p124;
	ld.global.f32 	%f320, [%rd78+7168];
	abs.f32 	%f321, %f320;
	setp.lt.f32 	%p125, %f319, %f321;
	selp.f32 	%f419, %f321, %f319, %p125;
	add.s32 	%r197, %r197, 2048;
$L__BB58_13:
	setp.eq.s32 	%p126, %r12, 0;
	@%p126 bra 	$L__BB58_19;
	and.b32  	%r15, %r4, 3;
	setp.lt.u32 	%p127, %r12, 4;
	@%p127 bra 	$L__BB58_16;
	mul.wide.u32 	%rd79, %r197, 4;
	add.s64 	%rd80, %rd2, %rd79;
	ld.global.f32 	%f323, [%rd80];
	abs.f32 	%f324, %f323;
	setp.lt.f32 	%p128, %f419, %f324;
	selp.f32 	%f325, %f324, %f419, %p128;
	ld.global.f32 	%f326, [%rd80+1024];
	abs.f32 	%f327, %f326;
	setp.lt.f32 	%p129, %f325, %f327;
	selp.f32 	%f328, %f327, %f325, %p129;
	ld.global.f32 	%f329, [%rd80+2048];
	abs.f32 	%f330, %f329;
	setp.lt.f32 	%p130, %f328, %f330;
	selp.f32 	%f331, %f330, %f328, %p130;
	ld.global.f32 	%f332, [%rd80+3072];
	abs.f32 	%f333, %f332;
	setp.lt.f32 	%p131, %f331, %f333;
	selp.f32 	%f419, %f333, %f331, %p131;
	add.s32 	%r197, %r197, 1024;
$L__BB58_16:
	setp.eq.s32 	%p132, %r15, 0;
	@%p132 bra 	$L__BB58_19;
	mul.wide.u32 	%rd81, %r197, 4;
	add.s64 	%rd83, %rd2, %rd81;
	neg.s32 	%r200, %r15;
$L__BB58_18:
	.pragma "nounroll";
	ld.global.f32 	%f334, [%rd83];
	abs.f32 	%f335, %f334;
	setp.lt.f32 	%p133, %f419, %f335;
	selp.f32 	%f419, %f335, %f419, %p133;
	add.s64 	%rd83, %rd83, 1024;
	add.s32 	%r200, %r200, 1;
	setp.ne.s32 	%p134, %r200, 0;
	@%p134 bra 	$L__BB58_18;
$L__BB58_19:
	setp.lt.u32 	%p135, %r51, 256;
	@%p135 bra 	$L__BB58_24;
	// begin inline asm
	mov.u32 %r162, %laneid;
	// end inline asm
	mov.b32 	%r164, %f419;
	mov.b32 	%r165, 1;
	mov.b32 	%r186, 31;
	mov.b32 	%r187, -1;
	// begin inline asm
	shfl.sync.down.b32 %r163, %r164, %r165, %r186, %r187;
	// end inline asm
	mov.b32 	%f383, %r163;
	setp.gt.s32 	%p163, %r162, 30;
	setp.lt.f32 	%p164, %f419, %f383;
	selp.f32 	%f384, %f383, %f419, %p164;
	selp.f32 	%f385, %f419, %f384, %p163;
	mov.b32 	%r169, %f385;
	mov.b32 	%r170, 2;
	// begin inline asm
	shfl.sync.down.b32 %r168, %r169, %r170, %r186, %r187;
	// end inline asm
	mov.b32 	%f386, %r168;
	setp.gt.s32 	%p165, %r162, 29;
	setp.lt.f32 	%p166, %f385, %f386;
	selp.f32 	%f387, %f386, %f385, %p166;
	selp.f32 	%f388, %f385, %f387, %p165;
	mov.b32 	%r174, %f388;
	mov.b32 	%r175, 4;
	// begin inline asm
	shfl.sync.down.b32 %r173, %r174, %r175, %r186, %r187;
	// end inline asm
	mov.b32 	%f389, %r173;
	setp.gt.s32 	%p167, %r162, 27;
	setp.lt.f32 	%p168, %f388, %f389;
	selp.f32 	%f390, %f389, %f388, %p168;
	selp.f32 	%f391, %f388, %f390, %p167;
	mov.b32 	%r179, %f391;
	mov.b32 	%r180, 8;
	// begin inline asm
	shfl.sync.down.b32 %r178, %r179, %r180, %r186, %r187;
	// end inline asm
	mov.b32 	%f392, %r178;
	setp.gt.s32 	%p169, %r162, 23;
	setp.lt.f32 	%p170, %f391, %f392;
	selp.f32 	%f393, %f392, %f391, %p170;
	selp.f32 	%f394, %f391, %f393, %p169;
	mov.b32 	%r184, %f394;
	mov.b32 	%r185, 16;
	// begin inline asm
	shfl.sync.down.b32 %r183, %r184, %r185, %r186, %r187;
	// end inline asm
	mov.b32 	%f395, %r183;
	setp.gt.s32 	%p171, %r162, 15;
	setp.lt.f32 	%p172, %f394, %f395;
	selp.f32 	%f16, %f395, %f394, %p172;
	selp.f32 	%f431, %f394, %f16, %p171;
	setp.ne.s32 	%p173, %r162, 0;
	@%p173 bra 	$L__BB58_22;
	shr.u32 	%r188, %r1, 3;
	and.b32  	%r189, %r188, 124;
	mov.u32 	%r190, _ZZN3cub18CUB_300001_SM_10006detail6reduce28DeviceReduceSingleTileKernelINS2_10policy_hubIfjN4cuda3__47maximumIfEEE10Policy1000EN6thrust24THRUST_300001_SM_1000_NS6detail15normal_iteratorINSC_10device_ptrIfEEEEPfjS8_ffZ14demoVectorNormvE9abs_value_0EEvT0_T1_T2_T3_T4_T6_E12temp_storage;
	add.s32 	%r191, %r190, %r189;
	st.shared.f32 	[%r191+8], %f16;
$L__BB58_22:
	bar.sync 	0;
	setp.ne.s32 	%p174, %r1, 0;
	@%p174 bra 	$L__BB58_50;
	ld.shared.f32 	%f396, [_ZZN3cub18CUB_300001_SM_10006detail6reduce28DeviceReduceSingleTileKernelINS2_10policy_hubIfjN4cuda3__47maximumIfEEE10Policy1000EN6thrust24THRUST_300001_SM_1000_NS6detail15normal_iteratorINSC_10device_ptrIfEEEEPfjS8_ffZ14demoVectorNormvE9abs_value_0EEvT0_T1_T2_T3_T4_T6_E12temp_storage+12];
	setp.lt.f32 	%p175, %f431, %f396;
	selp.f32 	%f397, %f396, %f431, %p175;
	ld.shared.f32 	%f398, [_ZZN3cub18CUB_300001_SM_10006detail6reduce28DeviceReduceSingleTileKernelINS2_10policy_hubIfjN4cuda3__47maximumIfEEE10Policy1000EN6thrust24THRUST_300001_SM_1000_NS6detail15normal_iteratorINSC_10device_ptrIfEEEEPfjS8_ffZ14demoVectorNormvE9abs_value_0EEvT0_T1_T2_T3_T4_T6_E12temp_storage+16];
	setp.lt.f32 	%p176, %f397, %f398;
	selp.f32 	%f399, %f398, %f397, %p176;
	ld.shared.f32 	%f400, [_ZZN3cub18CUB_300001_SM_10006detail6reduce28DeviceReduceSingleTileKernelINS2_10policy_hubIfjN4cuda3__47maximumIfEEE10Policy1000EN6thrust24THRUST_300001_SM_1000_NS6detail15normal_iteratorINSC_10device_ptrIfEEEEPfjS8_ffZ14demoVectorNormvE9abs_value_0EEvT0_T1_T2_T3_T4_T6_E12temp_storage+20];
	setp.lt.f32 	%p177, %f399, %f400;
	selp.f32 	%f401, %f400, %f399, %p177;
	ld.shared.f32 	%f402, [_ZZN3cub18CUB_300001_SM_10006detail6reduce28DeviceReduceSingleTileKernelINS2_10policy_hubIfjN4cuda3__47maximumIfEEE10Policy1000EN6thrust24THRUST_300001_SM_1000_NS6detail15normal_iteratorINSC_10device_ptrIfEEEEPfjS8_ffZ14demoVectorNormvE9abs_value_0EEvT0_T1_T2_T3_T4_T6_E12temp_storage+24];
	setp.lt.f32 	%p178, %f401, %f402;
	selp.f32 	%f403, %f402, %f401, %p178;
	ld.shared.f32 	%f404, [_ZZN3cub18CUB_300001_SM_10006detail6reduce28DeviceReduceSingleTileKernelINS2_10policy_hubIfjN4cuda3__47maximumIfEEE10Policy1000EN6thrust24THRUST_300001_SM_1000_NS6detail15normal_iteratorINSC_10device_ptrIfEEEEPfjS8_ffZ14demoVectorNormvE9abs_value_0EEvT0_T1_T2_T3_T4_T6_E12temp_storage+28];
	setp.lt.f32 	%p179, %f403, %f404;
	selp.f32 	%f405, %f404, %f403, %p179;
	ld.shared.f32 	%f406, [_ZZN3cub18CUB_300001_SM_10006detail6reduce28DeviceReduceSingleTileKernelINS2_10policy_hubIfjN4cuda3__47maximumIfEEE10Policy1000EN6thrust24THRUST_300001_SM_1000_NS6detail15normal_iteratorINSC_10device_ptrIfEEEEPfjS8_ffZ14demoVectorNormvE9abs_value_0EEvT0_T1_T2_T3_T4_T6_E12temp_storage+32];
	setp.lt.f32 	%p180, %f405, %f406;
	selp.f32 	%f407, %f406, %f405, %p180;
	ld.shared.f32 	%f408, [_ZZN3cub18CUB_300001_SM_10006detail6reduce28DeviceReduceSingleTileKernelINS2_10policy_hubIfjN4cuda3__47maximumIfEEE10Policy1000EN6thrust24THRUST_300001_SM_1000_NS6detail15normal_iteratorINSC_10device_ptrIfEEEEPfjS8_ffZ14demoVectorNormvE9abs_value_0EEvT0_T1_T2_T3_T4_T6_E12temp_storage+36];
	setp.lt.f32 	%p181, %f407, %f408;
	selp.f32 	%f431, %f408, %f407, %p181;
	bra.uni 	$L__BB58_50;
$L__BB58_24:
	// begin inline asm
	mov.u32 %r124, %laneid;
	// end inline asm
	and.b32  	%r150, %r1, 992;
	add.s32 	%r151, %r150, 32;
	setp.gt.u32 	%p136, %r151, %r51;
	not.b32 	%r152, %r150;
	add.s32 	%r153, %r51, %r152;
	selp.b32 	%r148, %r153, 31, %p136;
	mov.b32 	%r126, %f419;
	mov.b32 	%r127, 1;
	mov.b32 	%r149, -1;
	// begin inline asm
	shfl.sync.down.b32 %r125, %r126, %r127, %r148, %r149;
	// end inline asm
	mov.b32 	%f336, %r125;
	setp.lt.s32 	%p137, %r124, %r148;
	setp.lt.f32 	%p138, %f419, %f336;
	selp.f32 	%f337, %f336, %f419, %p138;
	selp.f32 	%f338, %f337, %f419, %p137;
	mov.b32 	%r131, %f338;
	mov.b32 	%r132, 2;
	// begin inline asm
	shfl.sync.down.b32 %r130, %r131, %r132, %r148, %r149;
	// end inline asm
	mov.b32 	%f339, %r130;
	add.s32 	%r154, %r124, 2;
	setp.gt.s32 	%p139, %r154, %r148;
	setp.lt.f32 	%p140, %f338, %f339;
	selp.f32 	%f340, %f339, %f338, %p140;
	selp.f32 	%f341, %f338, %f340, %p139;
	mov.b32 	%r136, %f341;
	mov.b32 	%r137, 4;
	// begin inline asm
	shfl.sync.down.b32 %r135, %r136, %r137, %r148, %r149;
	// end inline asm
	mov.b32 	%f342, %r135;
	add.s32 	%r155, %r124, 4;
	setp.gt.s32 	%p141, %r155, %r148;
	setp.lt.f32 	%p142, %f341, %f342;
	selp.f32 	%f343, %f342, %f341, %p142;
	selp.f32 	%f344, %f341, %f343, %p141;
	mov.b32 	%r141, %f344;
	mov.b32 	%r142, 8;
	// begin inline asm
	shfl.sync.down.b32 %r140, %r141, %r142, %r148, %r149;
	// end inline asm
	mov.b32 	%f345, %r140;
	add.s32 	%r156, %r124, 8;
	setp.gt.s32 	%p143, %r156, %r148;
	setp.lt.f32 	%p144, %f344, %f345;
	selp.f32 	%f346, %f345, %f344, %p144;
	selp.f32 	%f347, %f344, %f346, %p143;
	mov.b32 	%r146, %f347;
	mov.b32 	%r147, 16;
	// begin inline asm
	shfl.sync.down.b32 %r145, %r146, %r147, %r148, %r149;
	// end inline asm
	mov.b32 	%f348, %r145;
	add.s32 	%r157, %r124, 16;
	setp.gt.s32 	%p145, %r157, %r148;
	setp.lt.f32 	%p146, %f347, %f348;
	selp.f32 	%f349, %f348, %f347, %p146;
	selp.f32 	%f431, %f347, %f349, %p145;
	setp.ne.s32 	%p147, %r124, 0;
	@%p147 bra 	$L__BB58_26;
	shr.u32 	%r158, %r1, 3;
	and.b32  	%r159, %r158, 124;
	mov.u32 	%r160, _ZZN3cub18CUB_300001_SM_10006detail6reduce28DeviceReduceSingleTileKernelINS2_10policy_hubIfjN4cuda3__47maximumIfEEE10Policy1000EN6thrust24THRUST_300001_SM_1000_NS6detail15normal_iteratorINSC_10device_ptrIfEEEEPfjS8_ffZ14demoVectorNormvE9abs_value_0EEvT0_T1_T2_T3_T4_T6_E12temp_storage;
	add.s32 	%r161, %r160, %r159;
	st.shared.f32 	[%r161+8], %f431;
$L__BB58_26:
	bar.sync 	0;
	setp.ne.s32 	%p148, %r1, 0;
	@%p148 bra 	$L__BB58_50;
	setp.gt.u32 	%p149, %r51, 32;
	ld.shared.f32 	%f350, [_ZZN3cub18CUB_300001_SM_10006detail6reduce28DeviceReduceSingleTileKernelINS2_10policy_hubIfjN4cuda3__47maximumIfEEE10Policy1000EN6thrust24THRUST_300001_SM_1000_NS6detail15normal_iteratorINSC_10device_ptrIfEEEEPfjS8_ffZ14demoVectorNormvE9abs_value_0EEvT0_T1_T2_T3_T4_T6_E12temp_storage+12];
	setp.lt.f32 	%p150, %f431, %f350;
	selp.f32 	%f352, %f350, %f431, %p150;
	selp.f32 	%f353, %f352, %f431, %p149;
	setp.gt.u32 	%p151, %r51, 64;
	ld.shared.f32 	%f355, [_ZZN3cub18CUB_300001_SM_10006detail6reduce28DeviceReduceSingleTileKernelINS2_10policy_hubIfjN4cuda3__47maximumIfEEE10Policy1000EN6thrust24THRUST_300001_SM_1000_NS6detail15normal_iteratorINSC_10device_ptrIfEEEEPfjS8_ffZ14demoVectorNormvE9abs_value_0EEvT0_T1_T2_T3_T4_T6_E12temp_storage+16];
	setp.lt.f32 	%p152, %f353, %f355;
	selp.f32 	%f357, %f355, %f353, %p152;
	selp.f32 	%f358, %f357, %f353, %p151;
	setp.gt.u32 	%p153, %r51, 96;
	ld.shared.f32 	%f360, [_ZZN3cub18CUB_300001_SM_10006detail6reduce28DeviceReduceSingleTileKernelINS2_10policy_hubIfjN4cuda3__47maximumIfEEE10Policy1000EN6thrust24THRUST_300001_SM_1000_NS6detail15normal_iteratorINSC_10device_ptrIfEEEEPfjS8_ffZ14demoVectorNormvE9abs_value_0EEvT0_T1_T2_T3_T4_T6_E12temp_storage+20];
	setp.lt.f32 	%p154, %f358, %f360;
	selp.f32 	%f362, %f360, %f358, %p154;
	selp.f32 	%f363, %f362, %f358, %p153;
	setp.gt.u32 	%p155, %r51, 128;
	ld.shared.f32 	%f365, [_ZZN3cub18CUB_300001_SM_10006detail6reduce28DeviceReduceSingleTileKernelINS2_10policy_hubIfjN4cuda3__47maximumIfEEE10Policy1000EN6thrust24THRUST_300001_SM_1000_NS6detail15normal_iteratorINSC_10device_ptrIfEEEEPfjS8_ffZ14demoVectorNormvE9abs_value_0EEvT0_T1_T2_T3_T4_T6_E12temp_storage+24];
	setp.lt.f32 	%p156, %f363, %f365;
	selp.f32 	%f367, %f365, %f363, %p156;
	selp.f32 	%f368, %f367, %f363, %p155;
	setp.gt.u32 	%p157, %r51, 160;
	ld.shared.f32 	%f370, [_ZZN3cub18CUB_300001_SM_10006detail6reduce28DeviceReduceSingleTileKernelINS2_10policy_hubIfjN4cuda3__47maximumIfEEE10Policy1000EN6thrust24THRUST_300001_SM_1000_NS6detail15normal_iteratorINSC_10device_ptrIfEEEEPfjS8_ffZ14demoVectorNormvE9abs_value_0EEvT0_T1_T2_T3_T4_T6_E12temp_storage+28];
	setp.lt.f32 	%p158, %f368, %f370;
	selp.f32 	%f372, %f370, %f368, %p158;
	selp.f32 	%f373, %f372, %f368, %p157;
	setp.gt.u32 	%p159, %r51, 192;
	ld.shared.f32 	%f375, [_ZZN3cub18CUB_300001_SM_10006detail6reduce28DeviceReduceSingleTileKernelINS2_10policy_hubIfjN4cuda3__47maximumIfEEE10Policy1000EN6thrust24THRUST_300001_SM_1000_NS6detail15normal_iteratorINSC_10device_ptrIfEEEEPfjS8_ffZ14demoVectorNormvE9abs_value_0EEvT0_T1_T2_T3_T4_T6_E12temp_storage+32];
	setp.lt.f32 	%p160, %f373, %f375;
	selp.f32 	%f377, %f375, %f373, %p160;
	selp.f32 	%f378, %f377, %f373, %p159;
	setp.gt.u32 	%p161, %r51, 224;
	ld.shared.f32 	%f380, [_ZZN3cub18CUB_300001_SM_10006detail6reduce28DeviceReduceSingleTileKernelINS2_10policy_hubIfjN4cuda3__47maximumIfEEE10Policy1000EN6thrust24THRUST_300001_SM_1000_NS6detail15normal_iteratorINSC_10device_ptrIfEEEEPfjS8_ffZ14demoVectorNormvE9abs_value_0EEvT0_T1_T2_T3_T4_T6_E12temp_storage+36];
	setp.lt.f32 	%p162, %f378, %f380;
	selp.f32 	%f382, %f380, %f378, %p162;
	selp.f32 	%f431, %f382, %f378, %p161;
	bra.uni 	$L__BB58_50;
$L__BB58_28:
	mov.u32 	%r21, %tid.x;
	mul.wide.u32 	%rd11, %r21, 4;
	add.s64 	%rd12, %rd2, %rd11;
	ld.global.f32 	%f43, [%rd12];
	abs.f32 	%f44, %f43;
	ld.global.f32 	%f45, [%rd12+1024];
	abs.f32 	%f46, %f45;
	ld.global.f32 	%f47, [%rd12+2048];
	abs.f32 	%f48, %f47;
	ld.global.f32 	%f49, [%rd12+3072];
	abs.f32 	%f50, %f49;
	ld.global.f32 	%f51, [%rd12+4096];
	abs.f32 	%f52, %f51;
	ld.global.f32 	%f53, [%rd12+5120];
	abs.f32 	%f54, %f53;
	ld.global.f32 	%f55, [%rd12+6144];
	abs.f32 	%f56, %f55;
	ld.global.f32 	%f57, [%rd12+7168];
	abs.f32 	%f58, %f57;
	ld.global.f32 	%f59, [%rd12+8192];
	abs.f32 	%f60, %f59;
	ld.global.f32 	%f61, [%rd12+9216];
	abs.f32 	%f62, %f61;
	ld.global.f32 	%f63, [%rd12+10240];
	abs.f32 	%f64, %f63;
	ld.global.f32 	%f65, [%rd12+11264];
	abs.f32 	%f66, %f65;
	ld.global.f32 	%f67, [%rd12+12288];
	abs.f32 	%f68, %f67;
	ld.global.f32 	%f69, [%rd12+13312];
	abs.f32 	%f70, %f69;
	ld.global.f32 	%f71, [%rd12+14336];
	abs.f32 	%f72, %f71;
	ld.global.f32 	%f73, [%rd12+15360];
	abs.f32 	%f74, %f73;
	setp.lt.f32 	%p3, %f44, %f46;
	selp.f32 	%f75, %f46, %f44, %p3;
	setp.lt.f32 	%p4, %f48, %f50;
	selp.f32 	%f76, %f50, %f48, %p4;
	setp.lt.f32 	%p5, %f52, %f54;
	selp.f32 	%f77, %f54, %f52, %p5;
	setp.lt.f32 	%p6, %f56, %f58;
	selp.f32 	%f78, %f58, %f56, %p6;
	setp.lt.f32 	%p7, %f60, %f62;
	selp.f32 	%f79, %f62, %f60, %p7;
	setp.lt.f32 	%p8, %f64, %f66;
	selp.f32 	%f80, %f66, %f64, %p8;
	setp.lt.f32 	%p9, %f68, %f70;
	selp.f32 	%f81, %f70, %f68, %p9;
	setp.lt.f32 	%p10, %f72, %f74;
	selp.f32 	%f82, %f74, %f72, %p10;
	setp.lt.f32 	%p11, %f75, %f76;
	selp.f32 	%f83, %f76, %f75, %p11;
	setp.lt.f32 	%p12, %f77, %f78;
	selp.f32 	%f84, %f78, %f77, %p12;
	setp.lt.f32 	%p13, %f79, %f80;
	selp.f32 	%f85, %f80, %f79, %p13;
	setp.lt.f32 	%p14, %f81, %f82;
	selp.f32 	%f86, %f82, %f81, %p14;
	setp.lt.f32 	%p15, %f83, %f84;
	selp.f32 	%f87, %f84, %f83, %p15;
	setp.lt.f32 	%p16, %f85, %f86;
	selp.f32 	%f88, %f86, %f85, %p16;
	setp.lt.f32 	%p17, %f87, %f88;
	selp.f32 	%f430, %f88, %f87, %p17;
	add.s32 	%r22, %r51, -4096;
	setp.lt.u32 	%p18, %r22, 4096;
	mov.b32 	%r202, 4096;
	@%p18 bra 	$L__BB58_32;
	mov.b32 	%r202, 4096;
$L__BB58_30:
	add.s32 	%r54, %r21, %r202;
	mul.wide.u32 	%rd13, %r54, 4;
	add.s64 	%rd14, %rd2, %rd13;
	ld.global.f32 	%f89, [%rd14];
	abs.f32 	%f90, %f89;
	ld.global.f32 	%f91, [%rd14+1024];
	abs.f32 	%f92, %f91;
	ld.global.f32 	%f93, [%rd14+2048];
	abs.f32 	%f94, %f93;
	ld.global.f32 	%f95, [%rd14+3072];
	abs.f32 	%f96, %f95;
	ld.global.f32 	%f97, [%rd14+4096];
	abs.f32 	%f98, %f97;
	ld.global.f32 	%f99, [%rd14+5120];
	abs.f32 	%f100, %f99;
	ld.global.f32 	%f101, [%rd14+6144];
	abs.f32 	%f102, %f101;
	ld.global.f32 	%f103, [%rd14+7168];
	abs.f32 	%f104, %f103;
	ld.global.f32 	%f105, [%rd14+8192];
	abs.f32 	%f106, %f105;
	ld.global.f32 	%f107, [%rd14+9216];
	abs.f32 	%f108, %f107;
	ld.global.f32 	%f109, [%rd14+10240];
	abs.f32 	%f110, %f109;
	ld.global.f32 	%f111, [%rd14+11264];
	abs.f32 	%f112, %f111;
	ld.global.f32 	%f113, [%rd14+12288];
	abs.f32 	%f114, %f113;
	ld.global.f32 	%f115, [%rd14+13312];
	abs.f32 	%f116, %f115;
	ld.global.f32 	%f117, [%rd14+14336];
	abs.f32 	%f118, %f117;
	ld.global.f32 	%f119, [%rd14+15360];
	abs.f32 	%f120, %f119;
	setp.lt.f32 	%p19, %f430, %f90;
	selp.f32 	%f121, %f90, %f430, %p19;
	setp.lt.f32 	%p20, %f92, %f94;
	selp.f32 	%f122, %f94, %f92, %p20;
	setp.lt.f32 	%p21, %f96, %f98;
	selp.f32 	%f123, %f98, %f96, %p21;
	setp.lt.f32 	%p22, %f100, %f102;
	selp.f32 	%f124, %f102, %f100, %p22;
	setp.lt.f32 	%p23, %f104, %f106;
	selp.f32 	%f125, %f106, %f104, %p23;
	setp.lt.f32 	%p24, %f108, %f110;
	selp.f32 	%f126, %f110, %f108, %p24;
	setp.lt.f32 	%p25, %f112, %f114;
	selp.f32 	%f127, %f114, %f112, %p25;
	setp.lt.f32 	%p26, %f116, %f118;
	selp.f32 	%f128, %f118, %f116, %p26;
	setp.lt.f32 	%p27, %f121, %f122;
	selp.f32 	%f129, %f122, %f121, %p27;
	setp.lt.f32 	%p28, %f123, %f124;
	selp.f32 	%f130, %f124, %f123, %p28;
	setp.lt.f32 	%p29, %f125, %f126;
	selp.f32 	%f131, %f126, %f125, %p29;
	setp.lt.f32 	%p30, %f127, %f128;
	selp.f32 	%f132, %f128, %f127, %p30;
	setp.lt.f32 	%p31, %f129, %f130;
	selp.f32 	%f133, %f130, %f129, %p31;
	setp.lt.f32 	%p32, %f131, %f132;
	selp.f32 	%f134, %f132, %f131, %p32;
	setp.lt.f32 	%p33, %f133, %f134;
	selp.f32 	%f135, %f134, %f133, %p33;
	setp.lt.f32 	%p34, %f135, %f120;
	selp.f32 	%f430, %f120, %f135, %p34;
	sub.s32 	%r55, %r51, %r202;
	setp.lt.u32 	%p35, %r55, 4096;
	@%p35 bra 	$L__BB58_46;
	add.s32 	%r202, %r202, 4096;
	setp.le.u32 	%p36, %r202, %r22;
	@%p36 bra 	$L__BB58_30;
$L__BB58_32:
	setp.le.u32 	%p37, %r51, %r202;
	sub.s32 	%r56, %r51, %r202;
	setp.ge.s32 	%p38, %r21, %r56;
	or.pred  	%p39, %p37, %p38;
	@%p39 bra 	$L__BB58_46;
	not.b32 	%r58, %r21;
	add.s32 	%r59, %r51, %r58;
	sub.s32 	%r60, %r59, %r202;
	shr.u32 	%r61, %r60, 8;
	add.s32 	%r26, %r61, 1;
	and.b32  	%r27, %r26, 15;
	setp.lt.u32 	%p40, %r60, 3840;
	mov.u32 	%r207, %r21;
	@%p40 bra 	$L__BB58_37;
	or.b32  	%r205, %r21, 2048;
	add.s32 	%r204, %r21, %r202;
	and.b32  	%r62, %r26, 33554416;
	neg.s32 	%r203, %r62;
$L__BB58_35:
	.pragma "nounroll";
	mul.wide.u32 	%rd15, %r204, 4;
	add.s64 	%rd16, %rd2, %rd15;
	ld.global.f32 	%f137, [%rd16];
	abs.f32 	%f138, %f137;
	setp.lt.f32 	%p41, %f430, %f138;
	selp.f32 	%f139, %f138, %f430, %p41;
	add.s32 	%r63, %r204, 256;
	mul.wide.u32 	%rd17, %r63, 4;
	add.s64 	%rd18, %rd2, %rd17;
	ld.global.f32 	%f140, [%rd18];
	abs.f32 	%f141, %f140;
	setp.lt.f32 	%p42, %f139, %f141;
	selp.f32 	%f142, %f141, %f139, %p42;
	add.s32 	%r64, %r204, 512;
	mul.wide.u32 	%rd19, %r64, 4;
	add.s64 	%rd20, %rd2, %rd19;
	ld.global.f32 	%f143, [%rd20];
	abs.f32 	%f144, %f143;
	setp.lt.f32 	%p43, %f142, %f144;
	selp.f32 	%f145, %f144, %f142, %p43;
	add.s32 	%r65, %r204, 768;
	mul.wide.u32 	%rd21, %r65, 4;
	add.s64 	%rd22, %rd2, %rd21;
	ld.global.f32 	%f146, [%rd22];
	abs.f32 	%f147, %f146;
	setp.lt.f32 	%p44, %f145, %f147;
	selp.f32 	%f148, %f147, %f145, %p44;
	add.s32 	%r66, %r204, 1024;
	mul.wide.u32 	%rd23, %r66, 4;
	add.s64 	%rd24, %rd2, %rd23;
	ld.global.f32 	%f149, [%rd24];
	abs.f32 	%f150, %f149;
	setp.lt.f32 	%p45, %f148, %f150;
	selp.f32 	%f151, %f150, %f148, %p45;
	add.s32 	%r67, %r204, 1280;
	mul.wide.u32 	%rd25, %r67, 4;
	add.s64 	%rd26, %rd2, %rd25;
	ld.global.f32 	%f152, [%rd26];
	abs.f32 	%f153, %f152;
	setp.lt.f32 	%p46, %f151, %f153;
	selp.f32 	%f154, %f153, %f151, %p46;
	add.s32 	%r68, %r204, 1536;
	mul.wide.u32 	%rd27, %r68, 4;
	add.s64 	%rd28, %rd2, %rd27;
	ld.global.f32 	%f155, [%rd28];
	abs.f32 	%f156, %f155;
	setp.lt.f32 	%p47, %f154, %f156;
	selp.f32 	%f157, %f156, %f154, %p47;
	add.s32 	%r69, %r204, 1792;
	mul.wide.u32 	%rd29, %r69, 4;
	add.s64 	%rd30, %rd2, %rd29;
	ld.global.f32 	%f158, [%rd30];
	abs.f32 	%f159, %f158;
	setp.lt.f32 	%p48, %f157, %f159;
	selp.f32 	%f160, %f159, %f157, %p48;
	add.s32 	%r70, %r204, 2048;
	mul.wide.u32 	%rd31, %r70, 4;
	add.s64 	%rd32, %rd2, %rd31;
	ld.global.f32 	%f161, [%rd32];
	abs.f32 	%f162, %f161;
	setp.lt.f32 	%p49, %f160, %f162;
	selp.f32 	%f163, %f162, %f160, %p49;
	add.s32 	%r71, %r204, 2304;
	mul.wide.u32 	%rd33, %r71, 4;
	add.s64 	%rd34, %rd2, %rd33;
	ld.global.f32 	%f164, [%rd34];
	abs.f32 	%f165, %f164;
	setp.lt.f32 	%p50, %f163, %f165;
	selp.f32 	%f166, %f165, %f163, %p50;
	add.s32 	%r72, %r204, 2560;
	mul.wide.u32 	%rd35, %r72, 4;
	add.s64 	%rd36, %rd2, %rd35;
	ld.global.f32 	%f167, [%rd36];
	abs.f32 	%f168, %f167;
	setp.lt.f32 	%p51, %f166, %f168;
	selp.f32 	%f169, %f168, %f166, %p51;
	add.s32 	%r73, %r204, 2816;
	mul.wide.u32 	%rd37, %r73, 4;
	add.s64 	%rd38, %rd2, %rd37;
	ld.global.f32 	%f170, [%rd38];
	abs.f32 	%f171, %f170;
	setp.lt.f32 	%p52, %f169, %f171;
	selp.f32 	%f172, %f171, %f169, %p52;
	add.s32 	%r74, %r204, 3072;
	mul.wide.u32 	%rd39, %r74, 4;
	add.s64 	%rd40, %rd2, %rd39;
	ld.global.f32 	%f173, [%rd40];
	abs.f32 	%f174, %f173;
	setp.lt.f32 	%p53, %f172, %f174;
	selp.f32 	%f175, %f174, %f172, %p53;
	add.s32 	%r75, %r204, 3328;
	mul.wide.u32 	%rd41, %r75, 4;
	add.s64 	%rd42, %rd2, %rd41;
	ld.global.f32 	%f176, [%rd42];
	abs.f32 	%f177, %f176;
	setp.lt.f32 	%p54, %f175, %f177;
	selp.f32 	%f178, %f177, %f175, %p54;
	add.s32 	%r76, %r204, 3584;
	mul.wide.u32 	%rd43, %r76, 4;
	add.s64 	%rd44, %rd2, %rd43;
	ld.global.f32 	%f179, [%rd44];
	abs.f32 	%f180, %f179;
	setp.lt.f32 	%p55, %f178, %f180;
	selp.f32 	%f181, %f180, %f178, %p55;
	add.s32 	%r77, %r204, 3840;
	mul.wide.u32 	%rd45, %r77, 4;
	add.s64 	%rd46, %rd2, %rd45;
	ld.global.f32 	%f182, [%rd46];
	abs.f32 	%f183, %f182;
	setp.lt.f32 	%p56, %f181, %f183;
	selp.f32 	%f430, %f183, %f181, %p56;
	add.s32 	%r205, %r205, 4096;
	add.s32 	%r204, %r204, 4096;
	add.s32 	%r203, %r203, 16;
	setp.ne.s32 	%p57, %r203, 0;
	@%p57 bra 	$L__BB58_35;
	add.s32 	%r207, %r205, -2048;
$L__BB58_37:
	setp.eq.s32 	%p58, %r27, 0;
	@%p58 bra 	$L__BB58_46;
	and.b32  	%r39, %r26, 7;
	setp.lt.u32 	%p59, %r27, 8;
	@%p59 bra 	$L__BB58_40;
	add.s32 	%r78, %r207, %r202;
	mul.wide.u32 	%rd47, %r78, 4;
	add.s64 	%rd48, %rd2, %rd47;
	ld.global.f32 	%f185, [%rd48];
	abs.f32 	%f186, %f185;
	setp.lt.f32 	%p60, %f430, %f186;
	selp.f32 	%f187, %f186, %f430, %p60;
	add.s32 	%r79, %r78, 256;
	mul.wide.u32 	%rd49, %r79, 4;
	add.s64 	%rd50, %rd2, %rd49;
	ld.global.f32 	%f188, [%rd50];
	abs.f32 	%f189, %f188;
	setp.lt.f32 	%p61, %f187, %f189;
	selp.f32 	%f190, %f189, %f187, %p61;
	add.s32 	%r80, %r78, 512;
	mul.wide.u32 	%rd51, %r80, 4;
	add.s64 	%rd52, %rd2, %rd51;
	ld.global.f32 	%f191, [%rd52];
	abs.f32 	%f192, %f191;
	setp.lt.f32 	%p62, %f190, %f192;
	selp.f32 	%f193, %f192, %f190, %p62;
	add.s32 	%r81, %r78, 768;
	mul.wide.u32 	%rd53, %r81, 4;
	add.s64 	%rd54, %rd2, %rd53;
	ld.global.f32 	%f194, [%rd54];
	abs.f32 	%f195, %f194;
	setp.lt.f32 	%p63, %f193, %f195;
	selp.f32 	%f196, %f195, %f193, %p63;
	add.s32 	%r82, %r78, 1024;
	mul.wide.u32 	%rd55, %r82, 4;
	add.s64 	%rd56, %rd2, %rd55;
	ld.global.f32 	%f197, [%rd56];
	abs.f32 	%f198, %f197;
	setp.lt.f32 	%p64, %f196, %f198;
	selp.f32 	%f199, %f198, %f196, %p64;
	add.s32 	%r83, %r78, 1280;
	mul.wide.u32 	%rd57, %r83, 4;
	add.s64 	%rd58, %rd2, %rd57;
	ld.global.f32 	%f200, [%rd58];
	abs.f32 	%f201, %f200;
	setp.lt.f32 	%p65, %f199, %f201;
	selp.f32 	%f202, %f201, %f199, %p65;
	add.s32 	%r84, %r78, 1536;
	mul.wide.u32 	%rd59, %r84, 4;
	add.s64 	%rd60, %rd2, %rd59;
	ld.global.f32 	%f203, [%rd60];
	abs.f32 	%f204, %f203;
	setp.lt.f32 	%p66, %f202, %f204;
	selp.f32 	%f205, %f204, %f202, %p66;
	add.s32 	%r85, %r78, 1792;
	mul.wide.u32 	%rd61, %r85, 4;
	add.s64 	%rd62, %rd2, %rd61;
	ld.global.f32 	%f206, [%rd62];
	abs.f32 	%f207, %f206;
	setp.lt.f32 	%p67, %f205, %f207;
	selp.f32 	%f430, %f207, %f205, %p67;
	add.s32 	%r207, %r207, 2048;
$L__BB58_40:
	setp.eq.s32 	%p68, %r39, 0;
	@%p68 bra 	$L__BB58_46;
	and.b32  	%r42, %r26, 3;
	setp.lt.u32 	%p69, %r39, 4;
	@%p69 bra 	$L__BB58_43;
	add.s32 	%r86, %r207, %r202;
	mul.wide.u32 	%rd63, %r86, 4;
	add.s64 	%rd64, %rd2, %rd63;
	ld.global.f32 	%f209, [%rd64];
	abs.f32 	%f210, %f209;
	setp.lt.f32 	%p70, %f430, %f210;
	selp.f32 	%f211, %f210, %f430, %p70;
	add.s32 	%r87, %r86, 256;
	mul.wide.u32 	%rd65, %r87, 4;
	add.s64 	%rd66, %rd2, %rd65;
	ld.global.f32 	%f212, [%rd66];
	abs.f32 	%f213, %f212;
	setp.lt.f32 	%p71, %f211, %f213;
	selp.f32 	%f214, %f213, %f211, %p71;
	add.s32 	%r88, %r86, 512;
	mul.wide.u32 	%rd67, %r88, 4;
	add.s64 	%rd68, %rd2, %rd67;
	ld.global.f32 	%f215, [%rd68];
	abs.f32 	%f216, %f215;
	setp.lt.f32 	%p72, %f214, %f216;
	selp.f32 	%f217, %f216, %f214, %p72;
	add.s32 	%r89, %r86, 768;
	mul.wide.u32 	%rd69, %r89, 4;
	add.s64 	%rd70, %rd2, %rd69;
	ld.global.f32 	%f218, [%rd70];
	abs.f32 	%f219, %f218;
	setp.lt.f32 	%p73, %f217, %f219;
	selp.f32 	%f430, %f219, %f217, %p73;
	add.s32 	%r207, %r207, 1024;
$L__BB58_43:
	setp.eq.s32 	%p74, %r42, 0;
	@%p74 bra 	$L__BB58_46;
	add.s32 	%r210, %r207, %r202;
	neg.s32 	%r209, %r42;
$L__BB58_45:
	.pragma "nounroll";
	mul.wide.u32 	%rd71, %r210, 4;
	add.s64 	%rd72, %rd2, %rd71;
	ld.global.f32 	%f220, [%rd72];
	abs.f32 	%f221, %f220;
	setp.lt.f32 	%p75, %f430, %f221;
	selp.f32 	%f430, %f221, %f430, %p75;
	add.s32 	%r210, %r210, 256;
	add.s32 	%r209, %r209, 1;
	setp.ne.s32 	%p76, %r209, 0;
	@%p76 bra 	$L__BB58_45;
$L__BB58_46:
	// begin inline asm
	mov.u32 %r90, %laneid;
	// end inline asm
	mov.b32 	%r92, %f430;
	mov.b32 	%r93, 1;
	mov.b32 	%r114, 31;
	mov.b32 	%r115, -1;
	// begin inline asm
	shfl.sync.down.b32 %r91, %r92, %r93, %r114, %r115;
	// end inline asm
	mov.b32 	%f222, %r91;
	setp.gt.s32 	%p77, %r90, 30;
	setp.lt.f32 	%p78, %f430, %f222;
	selp.f32 	%f223, %f222, %f430, %p78;
	selp.f32 	%f224, %f430, %f223, %p77;
	mov.b32 	%r97, %f224;
	mov.b32 	%r98, 2;
	// begin inline asm
	shfl.sync.down.b32 %r96, %r97, %r98, %r114, %r115;
	// end inline asm
	mov.b32 	%f225, %r96;
	setp.gt.s32 	%p79, %r90, 29;
	setp.lt.f32 	%p80, %f224, %f225;
	selp.f32 	%f226, %f225, %f224, %p80;
	selp.f32 	%f227, %f224, %f226, %p79;
	mov.b32 	%r102, %f227;
	mov.b32 	%r103, 4;
	// begin inline asm
	shfl.sync.down.b32 %r101, %r102, %r103, %r114, %r115;
	// end inline asm
	mov.b32 	%f228, %r101;
	setp.gt.s32 	%p81, %r90, 27;
	setp.lt.f32 	%p82, %f227, %f228;
	selp.f32 	%f229, %f228, %f227, %p82;
	selp.f32 	%f230, %f227, %f229, %p81;
	mov.b32 	%r107, %f230;
	mov.b32 	%r108, 8;
	// begin inline asm
	shfl.sync.down.b32 %r106, %r107, %r108, %r114, %r115;
	// end inline asm
	mov.b32 	%f231, %r106;
	setp.gt.s32 	%p83, %r90, 23;
	setp.lt.f32 	%p84, %f230, %f231;
	selp.f32 	%f232, %f231, %f230, %p84;
	selp.f32 	%f233, %f230, %f232, %p83;
	mov.b32 	%r112, %f233;
	mov.b32 	%r113, 16;
	// begin inline asm
	shfl.sync.down.b32 %r111, %r112, %r113, %r114, %r115;
	// end inline asm
	mov.b32 	%f234, %r111;
	setp.gt.s32 	%p85, %r90, 15;
	setp.lt.f32 	%p86, %f233, %f234;
	selp.f32 	%f38, %f234, %f233, %p86;
	selp.f32 	%f431, %f233, %f38, %p85;
	setp.ne.s32 	%p87, %r90, 0;
	@%p87 bra 	$L__BB58_48;
	shr.u32 	%r116, %r21, 3;
	and.b32  	%r117, %r116, 124;
	mov.u32 	%r118, _ZZN3cub18CUB_300001_SM_10006detail6reduce28DeviceReduceSingleTileKernelINS2_10policy_hubIfjN4cuda3__47maximumIfEEE10Policy1000EN6thrust24THRUST_300001_SM_1000_NS6detail15normal_iteratorINSC_10device_ptrIfEEEEPfjS8_ffZ14demoVectorNormvE9abs_value_0EEvT0_T1_T2_T3_T4_T6_E12temp_storage;
	add.s32 	%r119, %r118, %r117;
	st.shared.f32 	[%r119+8], %f38;
$L__BB58_48:
	bar.sync 	0;
	setp.ne.s32 	%p88, %r21, 0;
	@%p88 bra 	$L__BB58_50;
	ld.shared.f32 	%f235, [_ZZN3cub18CUB_300001_SM_10006detail6reduce28DeviceReduceSingleTileKernelINS2_10policy_hubIfjN4cuda3__47maximumIfEEE10Policy1000EN6thrust24THRUST_300001_SM_1000_NS6detail15normal_iteratorINSC_10device_ptrIfEEEEPfjS8_ffZ14demoVectorNormvE9abs_value_0EEvT0_T1_T2_T3_T4_T6_E12temp_storage+12];
	setp.lt.f32 	%p89, %f431, %f235;
	selp.f32 	%f236, %f235, %f431, %p89;
	ld.shared.f32 	%f237, [_ZZN3cub18CUB_300001_SM_10006detail6reduce28DeviceReduceSingleTileKernelINS2_10policy_hubIfjN4cuda3__47maximumIfEEE10Policy1000EN6thrust24THRUST_300001_SM_1000_NS6detail15normal_iteratorINSC_10device_ptrIfEEEEPfjS8_ffZ14demoVectorNormvE9abs_value_0EEvT0_T1_T2_T3_T4_T6_E12temp_storage+16];
	setp.lt.f32 	%p90, %f236, %f237;
	selp.f32 	%f238, %f237, %f236, %p90;
	ld.shared.f32 	%f239, [_ZZN3cub18CUB_300001_SM_10006detail6reduce28DeviceReduceSingleTileKernelINS2_10policy_hubIfjN4cuda3__47maximumIfEEE10Policy1000EN6thrust24THRUST_300001_SM_1000_NS6detail15normal_iteratorINSC_10device_ptrIfEEEEPfjS8_ffZ14demoVectorNormvE9abs_value_0EEvT0_T1_T2_T3_T4_T6_E12temp_storage+20];
	setp.lt.f32 	%p91, %f238, %f239;
	selp.f32 	%f240, %f239, %f238, %p91;
	ld.shared.f32 	%f241, [_ZZN3cub18CUB_300001_SM_10006detail6reduce28DeviceReduceSingleTileKernelINS2_10policy_hubIfjN4cuda3__47maximumIfEEE10Policy1000EN6thrust24THRUST_300001_SM_1000_NS6detail15normal_iteratorINSC_10device_ptrIfEEEEPfjS8_ffZ14demoVectorNormvE9abs_value_0EEvT0_T1_T2_T3_T4_T6_E12temp_storage+24];
	setp.lt.f32 	%p92, %f240, %f241;
	selp.f32 	%f242, %f241, %f240, %p92;
	ld.shared.f32 	%f243, [_ZZN3cub18CUB_300001_SM_10006detail6reduce28DeviceReduceSingleTileKernelINS2_10policy_hubIfjN4cuda3__47maximumIfEEE10Policy1000EN6thrust24THRUST_300001_SM_1000_NS6detail15normal_iteratorINSC_10device_ptrIfEEEEPfjS8_ffZ14demoVectorNormvE9abs_value_0EEvT0_T1_T2_T3_T4_T6_E12temp_storage+28];
	setp.lt.f32 	%p93, %f242, %f243;
	selp.f32 	%f244, %f243, %f242, %p93;
	ld.shared.f32 	%f245, [_ZZN3cub18CUB_300001_SM_10006detail6reduce28DeviceReduceSingleTileKernelINS2_10policy_hubIfjN4cuda3__47maximumIfEEE10Policy1000EN6thrust24THRUST_300001_SM_1000_NS6detail15normal_iteratorINSC_10device_ptrIfEEEEPfjS8_ffZ14demoVectorNormvE9abs_value_0EEvT0_T1_T2_T3_T4_T6_E12temp_storage+32];
	setp.lt.f32 	%p94, %f244, %f245;
	selp.f32 	%f246, %f245, %f244, %p94;
	ld.shared.f32 	%f247, [_ZZN3cub18CUB_300001_SM_10006detail6reduce28DeviceReduceSingleTileKernelINS2_10policy_hubIfjN4cuda3__47maximumIfEEE10Policy1000EN6thrust24THRUST_300001_SM_1000_NS6detail15normal_iteratorINSC_10device_ptrIfEEEEPfjS8_ffZ14demoVectorNormvE9abs_value_0EEvT0_T1_T2_T3_T4_T6_E12temp_storage+36];
	setp.lt.f32 	%p95, %f246, %f247;
	selp.f32 	%f431, %f247, %f246, %p95;
$L__BB58_50:
	mov.u32 	%r192, %tid.x;
	setp.ne.s32 	%p182, %r192, 0;
	@%p182 bra 	$L__BB58_52;
	setp.lt.f32 	%p183, %f42, %f431;
	selp.f32 	%f409, %f431, %f42, %p183;
	st.global.f32 	[%rd1], %f409;
$L__BB58_52:
	ret;

}
	// .globl	_ZN3cub18CUB_300001_SM_10006detail6reduce18DeviceReduceKernelINS2_10policy_hubIfjN4cuda3__47maximumIfEEE10Policy1000EN6thrust24THRUST_300001_SM_1000_NS6detail15normal_iteratorINSC_10device_ptrIfEEEEjS8_fZ14demoVectorNormvE9abs_value_0EEvT0_PT3_T1_NS0_13GridEvenShareISM_EET2_T4_
.visible .entry _ZN3cub18CUB_300001_SM_10006detail6reduce18DeviceReduceKernelINS2_10policy_hubIfjN4cuda3__47maximumIfEEE10Policy1000EN6thrust24THRUST_300001_SM_1000_NS6detail15normal_iteratorINSC_10device_ptrIfEEEEjS8_fZ14demoVectorNormvE9abs_value_0EEvT0_PT3_T1_NS0_13GridEvenShareISM_EET2_T4_(
	.param .align 8 .b8 _ZN3cub18CUB_300001_SM_10006detail6reduce18DeviceReduceKernelINS2_10policy_hubIfjN4cuda3__47maximumIfEEE10Policy1000EN6thrust24THRUST_300001_SM_1000_NS6detail15normal_iteratorINSC_10device_ptrIfEEEEjS8_fZ14demoVectorNormvE9abs_value_0EEvT0_PT3_T1_NS0_13GridEvenShareISM_EET2_T4__param_0[8],
	.param .u64 .ptr .align 1 _ZN3cub18CUB_300001_SM_10006detail6reduce18DeviceReduceKernelINS2_10policy_hubIfjN4cuda3__47maximumIfEEE10Policy1000EN6thrust24THRUST_300001_SM_1000_NS6detail15normal_iteratorINSC_10device_ptrIfEEEEjS8_fZ14demoVectorNormvE9abs_value_0EEvT0_PT3_T1_NS0_13GridEvenShareISM_EET2_T4__param_1,
	.param .u32 _ZN3cub18CUB_300001_SM_10006detail6reduce18DeviceReduceKernelINS2_10policy_hubIfjN4cuda3__47maximumIfEEE10Policy1000EN6thrust24THRUST_300001_SM_1000_NS6detail15normal_iteratorINSC_10device_ptrIfEEEEjS8_fZ14demoVectorNormvE9abs_value_0EEvT0_PT3_T1_NS0_13GridEvenShareISM_EET2_T4__param_2,
	.param .align 4 .b8 _ZN3cub18CUB_300001_SM_10006detail6reduce18DeviceReduceKernelINS2_10policy_hubIfjN4cuda3__47maximumIfEEE10Policy1000EN6thrust24THRUST_300001_SM_1000_NS6detail15normal_iteratorINSC_10device_ptrIfEEEEjS8_fZ14demoVectorNormvE9abs_value_0EEvT0_PT3_T1_NS0_13GridEvenShareISM_EET2_T4__param_3[40],
	.param .align 1 .b8 _ZN3cub18CUB_300001_SM_10006detail6reduce18DeviceReduceKernelINS2_10policy_hubIfjN4cuda3__47maximumIfEEE10Policy1000EN6thrust24THRUST_300001_SM_1000_NS6detail15normal_iteratorINSC_10device_ptrIfEEEEjS8_fZ14demoVectorNormvE9abs_value_0EEvT0_PT3_T1_NS0_13GridEvenShareISM_EET2_T4__param_4[1],
	.param .align 1 .b8 _ZN3cub18CUB_300001_SM_10006detail6reduce18DeviceReduceKernelINS2_10policy_hubIfjN4cuda3__47maximumIfEEE10Policy1000EN6thrust24THRUST_300001_SM_1000_NS6detail15normal_iteratorINSC_10device_ptrIfEEEEjS8_fZ14demoVectorNormvE9abs_value_0EEvT0_PT3_T1_NS0_13GridEvenShareISM_EET2_T4__param_5[1]
)
.maxntid 256
{
	.reg .pred 	%p<182>;
	.reg .b16 	%rs<4>;
	.reg .b32 	%r<279>;
	.reg .b32 	%f<428>;
	.reg .b64 	%rd<130>;
	// demoted variable
	.shared .align 4 .b8 _ZZN3cub18CUB_300001_SM_10006detail6reduce18DeviceReduceKernelINS2_10policy_hubIfjN4cuda3__47maximumIfEEE10Policy1000EN6thrust24THRUST_300001_SM_1000_NS6detail15normal_iteratorINSC_10device_ptrIfEEEEjS8_fZ14demoVectorNormvE9abs_value_0EEvT0_PT3_T1_NS0_13GridEvenShareISM_EET2_T4_E12temp_storage[44];
	ld.param.u32 	%r1, [_ZN3cub18CUB_300001_SM_10006detail6reduce18DeviceReduceKernelINS2_10policy_hubIfjN4cuda3__47maximumIfEEE10Policy1000EN6thrust24THRUST_300001_SM_1000_NS6detail15normal_iteratorINSC_10device_ptrIfEEEEjS8_fZ14demoVectorNormvE9abs_value_0EEvT0_PT3_T1_NS0_13GridEvenShareISM_EET2_T4__param_3+20];
	ld.param.u32 	%r2, [_ZN3cub18CUB_300001_SM_10006detail6reduce18DeviceReduceKernelINS2_10policy_hubIfjN4cuda3__47maximumIfEEE10Policy1000EN6thrust24THRUST_300001_SM_1000_NS6detail15normal_iteratorINSC_10device_ptrIfEEEEjS8_fZ14demoVectorNormvE9abs_value_0EEvT0_PT3_T1_NS0_13GridEvenShareISM_EET2_T4__param_3+24];
	ld.param.u64 	%rd3, [_ZN3cub18CUB_300001_SM_10006detail6reduce18DeviceReduceKernelINS2_10policy_hubIfjN4cuda3__47maximumIfEEE10Policy1000EN6thrust24THRUST_300001_SM_1000_NS6detail15normal_iteratorINSC_10device_ptrIfEEEEjS8_fZ14demoVectorNormvE9abs_value_0EEvT0_PT3_T1_NS0_13GridEvenShareISM_EET2_T4__param_0];
	cvta.to.global.u64 	%rd1, %rd3;
	mov.u32 	%r3, %ctaid.x;
	shl.b32 	%r4, %r2, 12;
	shl.b32 	%r270, %r3, 12;
	sub.s32 	%r6, %r1, %r270;
	setp.gt.u32 	%p1, %r6, 4095;
	@%p1 bra 	$L__BB59_26;
	mov.u32 	%r7, %tid.x;
	setp.ge.u32 	%p95, %r7, %r6;
	mov.f32 	%f416, 0f00000000;
	mov.u32 	%r261, %r7;
	@%p95 bra 	$L__BB59_3;
	add.s32 	%r155, %r270, %r7;
	mul.wide.u32 	%rd66, %r155, 4;
	add.s64 	%rd67, %rd1, %rd66;
	ld.global.f32 	%f247, [%rd67];
	abs.f32 	%f416, %f247;
	add.s32 	%r261, %r7, 256;
$L__BB59_3:
	setp.ge.u32 	%p96, %r261, %r6;
	@%p96 bra 	$L__BB59_17;
	not.b32 	%r156, %r261;
	add.s32 	%r157, %r1, %r156;
	sub.s32 	%r158, %r157, %r270;
	shr.u32 	%r159, %r158, 8;
	add.s32 	%r10, %r159, 1;
	and.b32  	%r11, %r10, 15;
	setp.lt.u32 	%p97, %r158, 3840;
	@%p97 bra 	$L__BB59_8;
	or.b32  	%r260, %r261, 2048;
	add.s32 	%r259, %r261, %r270;
	and.b32  	%r160, %r10, 33554416;
	neg.s32 	%r258, %r160;
$L__BB59_6:
	.pragma "nounroll";
	mul.wide.u32 	%rd68, %r259, 4;
	add.s64 	%rd69, %rd1, %rd68;
	ld.global.f32 	%f249, [%rd69];
	abs.f32 	%f250, %f249;
	setp.lt.f32 	%p98, %f416, %f250;
	selp.f32 	%f251, %f250, %f416, %p98;
	add.s32 	%r161, %r259, 256;
	mul.wide.u32 	%rd70, %r161, 4;
	add.s64 	%rd71, %rd1, %rd70;
	ld.global.f32 	%f252, [%rd71];
	abs.f32 	%f253, %f252;
	setp.lt.f32 	%p99, %f251, %f253;
	selp.f32 	%f254, %f253, %f251, %p99;
	add.s32 	%r162, %r259, 512;
	mul.wide.u32 	%rd72, %r162, 4;
	add.s64 	%rd73, %rd1, %rd72;
	ld.global.f32 	%f255, [%rd73];
	abs.f32 	%f256, %f255;
	setp.lt.f32 	%p100, %f254, %f256;
	selp.f32 	%f257, %f256, %f254, %p100;
	add.s32 	%r163, %r259, 768;
	mul.wide.u32 	%rd74, %r163, 4;
	add.s64 	%rd75, %rd1, %rd74;
	ld.global.f32 	%f258, [%rd75];
	abs.f32 	%f259, %f258;
	setp.lt.f32 	%p101, %f257, %f259;
	selp.f32 	%f260, %f259, %f257, %p101;
	add.s32 	%r164, %r259, 1024;
	mul.wide.u32 	%rd76, %r164, 4;
	add.s64 	%rd77, %rd1, %rd76;
	ld.global.f32 	%f261, [%rd77];
	abs.f32 	%f262, %f261;
	setp.lt.f32 	%p102, %f260, %f262;
	selp.f32 	%f263, %f262, %f260, %p102;
	add.s32 	%r165, %r259, 1280;
	mul.wide.u32 	%rd78, %r165, 4;
	add.s64 	%rd79, %rd1, %rd78;
	ld.global.f32 	%f264, [%rd79];
	abs.f32 	%f265, %f264;
	setp.lt.f32 	%p103, %f263, %f265;
	selp.f32 	%f266, %f265, %f263, %p103;
	add.s32 	%r166, %r259, 1536;
	mul.wide.u32 	%rd80, %r166, 4;
	add.s64 	%rd81, %rd1, %rd80;
	ld.global.f32 	%f267, [%rd81];
	abs.f32 	%f268, %f267;
	setp.lt.f32 	%p104, %f266, %f268;
	selp.f32 	%f269, %f268, %f266, %p104;
	add.s32 	%r167, %r259, 1792;
	mul.wide.u32 	%rd82, %r167, 4;
	add.s64 	%rd83, %rd1, %rd82;
	ld.global.f32 	%f270, [%rd83];
	abs.f32 	%f271, %f270;
	setp.lt.f32 	%p105, %f269, %f271;
	selp.f32 	%f272, %f271, %f269, %p105;
	add.s32 	%r168, %r259, 2048;
	mul.wide.u32 	%rd84, %r168, 4;
	add.s64 	%rd85, %rd1, %rd84;
	ld.global.f32 	%f273, [%rd85];
	abs.f32 	%f274, %f273;
	setp.lt.f32 	%p106, %f272, %f274;
	selp.f32 	%f275, %f274, %f272, %p106;
	add.s32 	%r169, %r259, 2304;
	mul.wide.u32 	%rd86, %r169, 4;
	add.s64 	%rd87, %rd1, %rd86;
	ld.global.f32 	%f276, [%rd87];
	abs.f32 	%f277, %f276;
	setp.lt.f32 	%p107, %f275, %f277;
	selp.f32 	%f278, %f277, %f275, %p107;
	add.s32 	%r170, %r259, 2560;
	mul.wide.u32 	%rd88, %r170, 4;
	add.s64 	%rd89, %rd1, %rd88;
	ld.global.f32 	%f279, [%rd89];
	abs.f32 	%f280, %f279;
	setp.lt.f32 	%p108, %f278, %f280;
	selp.f32 	%f281, %f280, %f278, %p108;
	add.s32 	%r171, %r259, 2816;
	mul.wide.u32 	%rd90, %r171, 4;
	add.s64 	%rd91, %rd1, %rd90;
	ld.global.f32 	%f282, [%rd91];
	abs.f32 	%f283, %f282;
	setp.lt.f32 	%p109, %f281, %f283;
	selp.f32 	%f284, %f283, %f281, %p109;
	add.s32 	%r172, %r259, 3072;
	mul.wide.u32 	%rd92, %r172, 4;
	add.s64 	%rd93, %rd1, %rd92;
	ld.global.f32 	%f285, [%rd93];
	abs.f32 	%f286, %f285;
	setp.lt.f32 	%p110, %f284, %f286;
	selp.f32 	%f287, %f286, %f284, %p110;
	add.s32 	%r173, %r259, 3328;
	mul.wide.u32 	%rd94, %r173, 4;
	add.s64 	%rd95, %rd1, %rd94;
	ld.global.f32 	%f288, [%rd95];
	abs.f32 	%f289, %f288;
	setp.lt.f32 	%p111, %f287, %f289;
	selp.f32 	%f290, %f289, %f287, %p111;
	add.s32 	%r174, %r259, 3584;
	mul.wide.u32 	%rd96, %r174, 4;
	add.s64 	%rd97, %rd1, %rd96;
	ld.global.f32 	%f291, [%rd97];
	abs.f32 	%f292, %f291;
	setp.lt.f32 	%p112, %f290, %f292;
	selp.f32 	%f293, %f292, %f290, %p112;
	add.s32 	%r175, %r259, 3840;
	mul.wide.u32 	%rd98, %r175, 4;
	add.s64 	%rd99, %rd1, %rd98;
	ld.global.f32 	%f294, [%rd99];
	abs.f32 	%f295, %f294;
	setp.lt.f32 	%p113, %f293, %f295;
	selp.f32 	%f416, %f295, %f293, %p113;
	add.s32 	%r260, %r260, 4096;
	add.s32 	%r259, %r259, 4096;
	add.s32 	%r258, %r258, 16;
	setp.ne.s32 	%p114, %r258, 0;
	@%p114 bra 	$L__BB59_6;
	add.s32 	%r261, %r260, -2048;
$L__BB59_8:
	setp.eq.s32 	%p115, %r11, 0;
	@%p115 bra 	$L__BB59_17;
	and.b32  	%r23, %r10, 7;
	setp.lt.u32 	%p116, %r11, 8;
	@%p116 bra 	$L__BB59_11;
	add.s32 	%r176, %r270, %r261;
	mul.wide.u32 	%rd100, %r176, 4;
	add.s64 	%rd101, %rd1, %rd100;
	ld.global.f32 	%f297, [%rd101];
	abs.f32 	%f298, %f297;
	setp.lt.f32 	%p117, %f416, %f298;
	selp.f32 	%f299, %f298, %f416, %p117;
	add.s32 	%r177, %r176, 256;
	mul.wide.u32 	%rd102, %r177, 4;
	add.s64 	%rd103, %rd1, %rd102;
	ld.global.f32 	%f300, [%rd103];
	abs.f32 	%f301, %f300;
	setp.lt.f32 	%p118, %f299, %f301;
	selp.f32 	%f302, %f301, %f299, %p118;
	add.s32 	%r178, %r176, 512;
	mul.wide.u32 	%rd104, %r178, 4;
	add.s64 	%rd105, %rd1, %rd104;
	ld.global.f32 	%f303, [%rd105];
	abs.f32 	%f304, %f303;
	setp.lt.f32 	%p119, %f302, %f304;
	selp.f32 	%f305, %f304, %f302, %p119;
	add.s32 	%r179, %r176, 768;
	mul.wide.u32 	%rd106, %r179, 4;
	add.s64 	%rd107, %rd1, %rd106;
	ld.global.f32 	%f306, [%rd107];
	abs.f32 	%f307, %f306;
	setp.lt.f32 	%p120, %f305, %f307;
	selp.f32 	%f308, %f307, %f305, %p120;
	add.s32 	%r180, %r176, 1024;
	mul.wide.u32 	%rd108, %r180, 4;
	add.s64 	%rd109, %rd1, %rd108;
	ld.global.f32 	%f309, [%rd109];
	abs.f32 	%f310, %f309;
	setp.lt.f32 	%p121, %f308, %f310;
	selp.f32 	%f311, %f310, %f308, %p121;
	add.s32 	%r181, %r176, 1280;
	mul.wide.u32 	%rd110, %r181, 4;
	add.s64 	%rd111, %rd1, %rd110;
	ld.global.f32 	%f312, [%rd111];
	abs.f32 	%f313, %f312;
	setp.lt.f32 	%p122, %f311, %f313;
	selp.f32 	%f314, %f313, %f311, %p122;
	add.s32 	%r182, %r176, 1536;
	mul.wide.u32 	%rd112, %r182, 4;
	add.s64 	%rd113, %rd1, %rd112;
	ld.global.f32 	%f315, [%rd113];
	abs.f32 	%f316, %f315;
	setp.lt.f32 	%p123, %f314, %f316;
	selp.f32 	%f317, %f316, %f314, %p123;
	add.s32 	%r183, %r176, 1792;
	mul.wide.u32 	%rd114, %r183, 4;
	add.s64 	%rd115, %rd1, %rd114;
	ld.global.f32 	%f318, [%rd115];
	abs.f32 	%f319, %f318;
	setp.lt.f32 	%p124, %f317, %f319;
	selp.f32 	%f416, %f319, %f317, %p124;
	add.s32 	%r261, %r261, 2048;
$L__BB59_11:
	setp.eq.s32 	%p125, %r23, 0;
	@%p125 bra 	$L__BB59_17;
	and.b32  	%r26, %r10, 3;
	setp.lt.u32 	%p126, %r23, 4;
	@%p126 bra 	$L__BB59_14;
	add.s32 	%r184, %r270, %r261;
	mul.wide.u32 	%rd116, %r184, 4;
	add.s64 	%rd117, %rd1, %rd116;
	ld.global.f32 	%f321, [%rd117];
	abs.f32 	%f322, %f321;
	setp.lt.f32 	%p127, %f416, %f322;
	selp.f32 	%f323, %f322, %f416, %p127;
	add.s32 	%r185, %r184, 256;
	mul.wide.u32 	%rd118, %r185, 4;
	add.s64 	%rd119, %rd1, %rd118;
	ld.global.f32 	%f324, [%rd119];
	abs.f32 	%f325, %f324;
	setp.lt.f32 	%p128, %f323, %f325;
	selp.f32 	%f326, %f325, %f323, %p128;
	add.s32 	%r186, %r184, 512;
	mul.wide.u32 	%rd120, %r186, 4;
	add.s64 	%rd121, %rd1, %rd120;
	ld.global.f32 	%f327, [%rd121];
	abs.f32 	%f328, %f327;
	setp.lt.f32 	%p129, %f326, %f328;
	selp.f32 	%f329, %f328, %f326, %p129;
	add.s32 	%r187, %r184, 768;
	mul.wide.u32 	%rd122, %r187, 4;
	add.s64 	%rd123, %rd1, %rd122;
	ld.global.f32 	%f330, [%rd123];
	abs.f32 	%f331, %f330;
	setp.lt.f32 	%p130, %f329, %f331;
	selp.f32 	%f416, %f331, %f329, %p130;
	add.s32 	%r261, %r261, 1024;
$L__BB59_14:
	setp.eq.s32 	%p131, %r26, 0;
	@%p131 bra 	$L__BB59_17;
	add.s32 	%r265, %r261, %r270;
	neg.s32 	%r264, %r26;
$L__BB59_16:
	.pragma "nounroll";
	mul.wide.u32 	%rd124, %r265, 4;
	add.s64 	%rd125, %rd1, %rd124;
	ld.global.f32 	%f332, [%rd125];
	abs.f32 	%f333, %f332;
	setp.lt.f32 	%p132, %f416, %f333;
	selp.f32 	%f416, %f333, %f416, %p132;
	add.s32 	%r265, %r265, 256;
	add.s32 	%r264, %r264, 1;
	setp.ne.s32 	%p133, %r264, 0;
	@%p133 bra 	$L__BB59_16;
$L__BB59_17:
	setp.lt.u32 	%p134, %r6, 256;
	@%p134 bra 	$L__BB59_22;
	// begin inline asm
	mov.u32 %r226, %laneid;
	// end inline asm
	mov.b32 	%r228, %f416;
	mov.b32 	%r229, 1;
	mov.b32 	%r250, 31;
	mov.b32 	%r251, -1;
	// begin inline asm
	shfl.sync.down.b32 %r227, %r228, %r229, %r250, %r251;
	// end inline asm
	mov.b32 	%f381, %r227;
	setp.gt.s32 	%p162, %r226, 30;
	setp.lt.f32 	%p163, %f416, %f381;
	selp.f32 	%f382, %f381, %f416, %p163;
	selp.f32 	%f383, %f416, %f382, %p162;
	mov.b32 	%r233, %f383;
	mov.b32 	%r234, 2;
	// begin inline asm
	shfl.sync.down.b32 %r232, %r233, %r234, %r250, %r251;
	// end inline asm
	mov.b32 	%f384, %r232;
	setp.gt.s32 	%p164, %r226, 29;
	setp.lt.f32 	%p165, %f383, %f384;
	selp.f32 	%f385, %f384, %f383, %p165;
	selp.f32 	%f386, %f383, %f385, %p164;
	mov.b32 	%r238, %f386;
	mov.b32 	%r239, 4;
	// begin inline asm
	shfl.sync.down.b32 %r237, %r238, %r239, %r250, %r251;
	// end inline asm
	mov.b32 	%f387, %r237;
	setp.gt.s32 	%p166, %r226, 27;
	setp.lt.f32 	%p167, %f386, %f387;
	selp.f32 	%f388, %f387, %f386, %p167;
	selp.f32 	%f389, %f386, %f388, %p166;
	mov.b32 	%r243, %f389;
	mov.b32 	%r244, 8;
	// begin inline asm
	shfl.sync.down.b32 %r242, %r243, %r244, %r250, %r251;
	// end inline asm
	mov.b32 	%f390, %r242;
	setp.gt.s32 	%p168, %r226, 23;
	setp.lt.f32 	%p169, %f389, %f390;
	selp.f32 	%f391, %f390, %f389, %p169;
	selp.f32 	%f392, %f389, %f391, %p168;
	mov.b32 	%r248, %f392;
	mov.b32 	%r249, 16;
	// begin inline asm
	shfl.sync.down.b32 %r247, %r248, %r249, %r250, %r251;
	// end inline asm
	mov.b32 	%f393, %r247;
	setp.gt.s32 	%p170, %r226, 15;
	setp.lt.f32 	%p171, %f392, %f393;
	selp.f32 	%f16, %f393, %f392, %p171;
	selp.f32 	%f427, %f392, %f16, %p170;
	setp.ne.s32 	%p172, %r226, 0;
	@%p172 bra 	$L__BB59_20;
	shr.u32 	%r252, %r7, 3;
	and.b32  	%r253, %r252, 124;
	mov.u32 	%r254, _ZZN3cub18CUB_300001_SM_10006detail6reduce18DeviceReduceKernelINS2_10policy_hubIfjN4cuda3__47maximumIfEEE10Policy1000EN6thrust24THRUST_300001_SM_1000_NS6detail15normal_iteratorINSC_10device_ptrIfEEEEjS8_fZ14demoVectorNormvE9abs_value_0EEvT0_PT3_T1_NS0_13GridEvenShareISM_EET2_T4_E12temp_storage;
	add.s32 	%r255, %r254, %r253;
	st.shared.f32 	[%r255+8], %f16;
$L__BB59_20:
	bar.sync 	0;
	setp.ne.s32 	%p173, %r7, 0;
	@%p173 bra 	$L__BB59_48;
	ld.shared.f32 	%f394, [_ZZN3cub18CUB_300001_SM_10006detail6reduce18DeviceReduceKernelINS2_10policy_hubIfjN4cuda3__47maximumIfEEE10Policy1000EN6thrust24THRUST_300001_SM_1000_NS6detail15normal_iteratorINSC_10device_ptrIfEEEEjS8_fZ14demoVectorNormvE9abs_value_0EEvT0_PT3_T1_NS0_13GridEvenShareISM_EET2_T4_E12temp_storage+12];
	setp.lt.f32 	%p174, %f427, %f394;
	selp.f32 	%f395, %f394, %f427, %p174;
	ld.shared.f32 	%f396, [_ZZN3cub18CUB_300001_SM_10006detail6reduce18DeviceReduceKernelINS2_10policy_hubIfjN4cuda3__47maximumIfEEE10Policy1000EN6thrust24THRUST_300001_SM_1000_NS6detail15normal_iteratorINSC_10device_ptrIfEEEEjS8_fZ14demoVectorNormvE9abs_value_0EEvT0_PT3_T1_NS0_13GridEvenShareISM_EET2_T4_E12temp_storage+16];
	setp.lt.f32 	%p175, %f395, %f396;
	selp.f32 	%f397, %f396, %f395, %p175;
	ld.shared.f32 	%f398, [_ZZN3cub18CUB_300001_SM_10006detail6reduce18DeviceReduceKernelINS2_10policy_hubIfjN4cuda3__47maximumIfEEE10Policy1000EN6thrust24THRUST_300001_SM_1000_NS6detail15normal_iteratorINSC_10device_ptrIfEEEEjS8_fZ14demoVectorNormvE9abs_value_0EEvT0_PT3_T1_NS0_13GridEvenShareISM_EET2_T4_E12temp_storage+20];
	setp.lt.f32 	%p176, %f397, %f398;
	selp.f32 	%f399, %f398, %f397, %p176;
	ld.shared.f32 	%f400, [_ZZN3cub18CUB_300001_SM_10006detail6reduce18DeviceReduceKernelINS2_10policy_hubIfjN4cuda3__47maximumIfEEE10Policy1000EN6thrust24THRUST_300001_SM_1000_NS6detail15normal_iteratorINSC_10device_ptrIfEEEEjS8_fZ14demoVectorNormvE9abs_value_0EEvT0_PT3_T1_NS0_13GridEvenShareISM_EET2_T4_E12temp_storage+24];
	setp.lt.f32 	%p177, %f399, %f400;
	selp.f32 	%f401, %f400, %f399, %p177;
	ld.shared.f32 	%f402, [_ZZN3cub18CUB_300001_SM_10006detail6reduce18DeviceReduceKernelINS2_10policy_hubIfjN4cuda3__47maximumIfEEE10Policy1000EN6thrust24THRUST_300001_SM_1000_NS6detail15normal_iteratorINSC_10device_ptrIfEEEEjS8_fZ14demoVectorNormvE9abs_value_0EEvT0_PT3_T1_NS0_13GridEvenShareISM_EET2_T4_E12temp_storage+28];
	setp.lt.f32 	%p178, %f401, %f402;
	selp.f32 	%f403, %f402, %f401, %p178;
	ld.shared.f32 	%f404, [_ZZN3cub18CUB_300001_SM_10006detail6reduce18DeviceReduceKernelINS2_10policy_hubIfjN4cuda3__47maximumIfEEE10Policy1000EN6thrust24THRUST_300001_SM_1000_NS6detail15normal_iteratorINSC_10device_ptrIfEEEEjS8_fZ14demoVectorNormvE9abs_value_0EEvT0_PT3_T1_NS0_13GridEvenShareISM_EET2_T4_E12temp_storage+32];
	setp.lt.f32 	%p179, %f403, %f404;
	selp.f32 	%f405, %f404, %f403, %p179;
	ld.shared.f32 	%f406, [_ZZN3cub18CUB_300001_SM_10006detail6reduce18DeviceReduceKernelINS2_10policy_hubIfjN4cuda3__47maximumIfEEE10Policy1000EN6thrust24THRUST_300001_SM_1000_NS6detail15normal_iteratorINSC_10device_ptrIfEEEEjS8_fZ14demoVectorNormvE9abs_value_0EEvT0_PT3_T1_NS0_13GridEvenShareISM_EET2_T4_E12temp_storage+36];
	setp.lt.f32 	%p180, %f405, %f406;
	selp.f32 	%f427, %f406, %f405, %p180;
	bra.uni 	$L__BB59_48;
$L__BB59_22:
	// begin inline asm
	mov.u32 %r188, %laneid;
	// end inline asm
	and.b32  	%r214, %r7, 992;
	add.s32 	%r215, %r214, 32;
	setp.gt.u32 	%p135, %r215, %r6;
	not.b32 	%r216, %r214;
	add.s32 	%r217, %r6, %r216;
	selp.b32 	%r212, %r217, 31, %p135;
	mov.b32 	%r190, %f416;
	mov.b32 	%r191, 1;
	mov.b32 	%r213, -1;
	// begin inline asm
	shfl.sync.down.b32 %r189, %r190, %r191, %r212, %r213;
	// end inline asm
	mov.b32 	%f334, %r189;
	setp.lt.s32 	%p136, %r188, %r212;
	setp.lt.f32 	%p137, %f416, %f334;
	selp.f32 	%f335, %f334, %f416, %p137;
	selp.f32 	%f336, %f335, %f416, %p136;
	mov.b32 	%r195, %f336;
	mov.b32 	%r196, 2;
	// begin inline asm
	shfl.sync.down.b32 %r194, %r195, %r196, %r212, %r213;
	// end inline asm
	mov.b32 	%f337, %r194;
	add.s32 	%r218, %r188, 2;
	setp.gt.s32 	%p138, %r218, %r212;
	setp.lt.f32 	%p139, %f336, %f337;
	selp.f32 	%f338, %f337, %f336, %p139;
	selp.f32 	%f339, %f336, %f338, %p138;
	mov.b32 	%r200, %f339;
	mov.b32 	%r201, 4;
	// begin inline asm
	shfl.sync.down.b32 %r199, %r200, %r201, %r212, %r213;
	// end inline asm
	mov.b32 	%f340, %r199;
	add.s32 	%r219, %r188, 4;
	setp.gt.s32 	%p140, %r219, %r212;
	setp.lt.f32 	%p141, %f339, %f340;
	selp.f32 	%f341, %f340, %f339, %p141;
	selp.f32 	%f342, %f339, %f341, %p140;
	mov.b32 	%r205, %f342;
	mov.b32 	%r206, 8;
	// begin inline asm
	shfl.sync.down.b32 %r204, %r205, %r206, %r212, %r213;
	// end inline asm
	mov.b32 	%f343, %r204;
	add.s32 	%r220, %r188, 8;
	setp.gt.s32 	%p142, %r220, %r212;
	setp.lt.f32 	%p143, %f342, %f343;
	selp.f32 	%f344, %f343, %f342, %p143;
	selp.f32 	%f345, %f342, %f344, %p142;
	mov.b32 	%r210, %f345;
	mov.b32 	%r211, 16;
	// begin inline asm
	shfl.sync.down.b32 %r209, %r210, %r211, %r212, %r213;
	// end inline asm
	mov.b32 	%f346, %r209;
	add.s32 	%r221, %r188, 16;
	setp.gt.s32 	%p144, %r221, %r212;
	setp.lt.f32 	%p145, %f345, %f346;
	selp.f32 	%f347, %f346, %f345, %p145;
	selp.f32 	%f427, %f345, %f347, %p144;
	setp.ne.s32 	%p146, %r188, 0;
	@%p146 bra 	$L__BB59_24;
	shr.u32 	%r222, %r7, 3;
	and.b32  	%r223, %r222, 124;
	mov.u32 	%r224, _ZZN3cub18CUB_300001_SM_10006detail6reduce18DeviceReduceKernelINS2_10policy_hubIfjN4cuda3__47maximumIfEEE10Policy1000EN6thrust24THRUST_300001_SM_1000_NS6detail15normal_iteratorINSC_10device_ptrIfEEEEjS8_fZ14demoVectorNormvE9abs_value_0EEvT0_PT3_T1_NS0_13GridEvenShareISM_EET2_T4_E12temp_storage;
	add.s32 	%r225, %r224, %r223;
	st.shared.f32 	[%r225+8], %f427;
$L__BB59_24:
	bar.sync 	0;
	setp.ne.s32 	%p147, %r7, 0;
	@%p147 bra 	$L__BB59_48;
	setp.gt.u32 	%p148, %r6, 32;
	ld.shared.f32 	%f348, [_ZZN3cub18CUB_300001_SM_10006detail6reduce18DeviceReduceKernelINS2_10policy_hubIfjN4cuda3__47maximumIfEEE10Policy1000EN6thrust24THRUST_300001_SM_1000_NS6detail15normal_iteratorINSC_10device_ptrIfEEEEjS8_fZ14demoVectorNormvE9abs_value_0EEvT0_PT3_T1_NS0_13GridEvenShareISM_EET2_T4_E12temp_storage+12];
	setp.lt.f32 	%p149, %f427, %f348;
	selp.f32 	%f350, %f348, %f427, %p149;
	selp.f32 	%f351, %f350, %f427, %p148;
	setp.gt.u32 	%p150, %r6, 64;
	ld.shared.f32 	%f353, [_ZZN3cub18CUB_300001_SM_10006detail6reduce18DeviceReduceKernelINS2_10policy_hubIfjN4cuda3__47maximumIfEEE10Policy1000EN6thrust24THRUST_300001_SM_1000_NS6detail15normal_iteratorINSC_10device_ptrIfEEEEjS8_fZ14demoVectorNormvE9abs_value_0EEvT0_PT3_T1_NS0_13GridEvenShareISM_EET2_T4_E12temp_storage+16];
	setp.lt.f32 	%p151, %f351, %f353;
	selp.f32 	%f355, %f353, %f351, %p151;
	selp.f32 	%f356, %f355, %f351, %p150;
	setp.gt.u32 	%p152, %r6, 96;
	ld.shared.f32 	%f358, [_ZZN3cub18CUB_300001_SM_10006detail6reduce18DeviceReduceKernelINS2_10policy_hubIfjN4cuda3__47maximumIfEEE10Policy1000EN6thrust24THRUST_300001_SM_1000_NS6detail15normal_iteratorINSC_10device_ptrIfEEEEjS8_fZ14demoVectorNormvE9abs_value_0EEvT0_PT3_T1_NS0_13GridEvenShareISM_EET2_T4_E12temp_storage+20];
	setp.lt.f32 	%p153, %f356, %f358;
	selp.f32 	%f360, %f358, %f356, %p153;
	selp.f32 	%f361, %f360, %f356, %p152;
	setp.gt.u32 	%p154, %r6, 128;
	ld.shared.f32 	%f363, [_ZZN3cub18CUB_300001_SM_10006detail6reduce18DeviceReduceKernelINS2_10policy_hubIfjN4cuda3__47maximumIfEEE10Policy1000EN6thrust24THRUST_300001_SM_1000_NS6detail15normal_iteratorINSC_10device_ptrIfEEEEjS8_fZ14demoVectorNormvE9abs_value_0EEvT0_PT3_T1_NS0_13GridEvenShareISM_EET2_T4_E12temp_storage+24];
	setp.lt.f32 	%p155, %f361, %f363;
	selp.f32 	%f365, %f363, %f361, %p155;
	selp.f32 	%f366, %f365, %f361, %p154;
	setp.gt.u32 	%p156, %r6, 160;
	ld.shared.f32 	%f368, [_ZZN3cub18CUB_300001_SM_10006detail6reduce18DeviceReduceKernelINS2_10policy_hubIfjN4cuda3__47maximumIfEEE10Policy1000EN6thrust24THRUST_300001_SM_1000_NS6detail15normal_iteratorINSC_10device_ptrIfEEEEjS8_fZ14demoVectorNormvE9abs_value_0EEvT0_PT3_T1_NS0_13GridEvenShareISM_EET2_T4_E12temp_storage+28];
	setp.lt.f32 	%p157, %f366, %f368;
	selp.f32 	%f370, %f368, %f366, %p157;
	selp.f32 	%f371, %f370, %f366, %p156;
	setp.gt.u32 	%p158, %r6, 192;
	ld.shared.f32 	%f373, [_ZZN3cub18CUB_300001_SM_10006detail6reduce18DeviceReduceKernelINS2_10policy_hubIfjN4cuda3__47maximumIfEEE10Policy1000EN6thrust24THRUST_300001_SM_1000_NS6detail15normal_iteratorINSC_10device_ptrIfEEEEjS8_fZ14demoVectorNormvE9abs_value_0EEvT0_PT3_T1_NS0_13GridEvenShareISM_EET2_T4_E12temp_storage+32];
	setp.lt.f32 	%p159, %f371, %f373;
	selp.f32 	%f375, %f373, %f371, %p159;
	selp.f32 	%f376, %f375, %f371, %p158;
	setp.gt.u32 	%p160, %r6, 224;
	ld.shared.f32 	%f378, [_ZZN3cub18CUB_300001_SM_10006detail6reduce18DeviceReduceKernelINS2_10policy_hubIfjN4cuda3__47maximumIfEEE10Policy1000EN6thrust24THRUST_300001_SM_1000_NS6detail15normal_iteratorINSC_10device_ptrIfEEEEjS8_fZ14demoVectorNormvE9abs_value_0EEvT0_PT3_T1_NS0_13GridEvenShareISM_EET2_T4_E12temp_storage+36];
	setp.lt.f32 	%p161, %f376, %f378;
	selp.f32 	%f380, %f378, %f376, %p161;
	selp.f32 	%f427, %f380, %f376, %p160;
	bra.uni 	$L__BB59_48;
$L__BB59_26:
	mov.u32 	%r35, %tid.x;
	add.s32 	%r72, %r35, %r270;
	mul.wide.u32 	%rd4, %r72, 4;
	add.s64 	%rd5, %rd1, %rd4;
	ld.global.f32 	%f41, [%rd5];
	abs.f32 	%f42, %f41;
	ld.global.f32 	%f43, [%rd5+1024];
	abs.f32 	%f44, %f43;
	ld.global.f32 	%f45, [%rd5+2048];
	abs.f32 	%f46, %f45;
	ld.global.f32 	%f47, [%rd5+3072];
	abs.f32 	%f48, %f47;
	ld.global.f32 	%f49, [%rd5+4096];
	abs.f32 	%f50, %f49;
	ld.global.f32 	%f51, [%rd5+5120];
	abs.f32 	%f52, %f51;
	ld.global.f32 	%f53, [%rd5+6144];
	abs.f32 	%f54, %f53;
	ld.global.f32 	%f55, [%rd5+7168];
	abs.f32 	%f56, %f55;
	ld.global.f32 	%f57, [%rd5+8192];
	abs.f32 	%f58, %f57;
	ld.global.f32 	%f59, [%rd5+9216];
	abs.f32 	%f60, %f59;
	ld.global.f32 	%f61, [%rd5+10240];
	abs.f32 	%f62, %f61;
	ld.global.f32 	%f63, [%rd5+11264];
	abs.f32 	%f64, %f63;
	ld.global.f32 	%f65, [%rd5+12288];
	abs.f32 	%f66, %f65;
	ld.global.f32 	%f67, [%rd5+13312];
	abs.f32 	%f68, %f67;
	ld.global.f32 	%f69, [%rd5+14336];
	abs.f32 	%f70, %f69;
	ld.global.f32 	%f71, [%rd5+15360];
	abs.f32 	%f72, %f71;
	setp.lt.f32 	%p2, %f42, %f44;
	selp.f32 	%f73, %f44, %f42, %p2;
	setp.lt.f32 	%p3, %f46, %f48;
	selp.f32 	%f74, %f48, %f46, %p3;
	setp.lt.f32 	%p4, %f50, %f52;
	selp.f32 	%f75, %f52, %f50, %p4;
	setp.lt.f32 	%p5, %f54, %f56;
	selp.f32 	%f76, %f56, %f54, %p5;
	setp.lt.f32 	%p6, %f58, %f60;
	selp.f32 	%f77, %f60, %f58, %p6;
	setp.lt.f32 	%p7, %f62, %f64;
	selp.f32 	%f78, %f64, %f62, %p7;
	setp.lt.f32 	%p8, %f66, %f68;
	selp.f32 	%f79, %f68, %f66, %p8;
	setp.lt.f32 	%p9, %f70, %f72;
	selp.f32 	%f80, %f72, %f70, %p9;
	setp.lt.f32 	%p10, %f73, %f74;
	selp.f32 	%f81, %f74, %f73, %p10;
	setp.lt.f32 	%p11, %f75, %f76;
	selp.f32 	%f82, %f76, %f75, %p11;
	setp.lt.f32 	%p12, %f77, %f78;
	selp.f32 	%f83, %f78, %f77, %p12;
	setp.lt.f32 	%p13, %f79, %f80;
	selp.f32 	%f84, %f80, %f79, %p13;
	setp.lt.f32 	%p14, %f81, %f82;
	selp.f32 	%f85, %f82, %f81, %p14;
	setp.lt.f32 	%p15, %f83, %f84;
	selp.f32 	%f86, %f84, %f83, %p15;
	setp.lt.f32 	%p16, %f85, %f86;
	selp.f32 	%f426, %f86, %f85, %p16;
	setp.lt.u32 	%p17, %r6, %r4;
	@%p17 bra 	$L__BB59_44;
	add.s32 	%r36, %r4, %r270;
	not.b32 	%r74, %r35;
	add.s32 	%r75, %r74, %r1;
	sub.s32 	%r76, %r75, %r4;
	sub.s32 	%r267, %r76, %r270;
	add.s32 	%r77, %r36, %r35;
	add.s32 	%r266, %r77, 2048;
	mov.b32 	%r269, 0;
	mov.u32 	%r268, %r36;
$L__BB59_28:
	add.s32 	%r270, %r270, %r4;
	add.s32 	%r79, %r1, -4096;
	setp.gt.u32 	%p18, %r270, %r79;
	@%p18 bra 	$L__BB59_30;
	add.s32 	%r80, %r35, %r270;
	mul.wide.u32 	%rd6, %r80, 4;
	add.s64 	%rd7, %rd1, %rd6;
	ld.global.f32 	%f87, [%rd7];
	abs.f32 	%f88, %f87;
	ld.global.f32 	%f89, [%rd7+1024];
	abs.f32 	%f90, %f89;
	ld.global.f32 	%f91, [%rd7+2048];
	abs.f32 	%f92, %f91;
	ld.global.f32 	%f93, [%rd7+3072];
	abs.f32 	%f94, %f93;
	ld.global.f32 	%f95, [%rd7+4096];
	abs.f32 	%f96, %f95;
	ld.global.f32 	%f97, [%rd7+5120];
	abs.f32 	%f98, %f97;
	ld.global.f32 	%f99, [%rd7+6144];
	abs.f32 	%f100, %f99;
	ld.global.f32 	%f101, [%rd7+7168];
	abs.f32 	%f102, %f101;
	ld.global.f32 	%f103, [%rd7+8192];
	abs.f32 	%f104, %f103;
	ld.global.f32 	%f105, [%rd7+9216];
	abs.f32 	%f106, %f105;
	ld.global.f32 	%f107, [%rd7+10240];
	abs.f32 	%f108, %f107;
	ld.global.f32 	%f109, [%rd7+11264];
	abs.f32 	%f110, %f109;
	ld.global.f32 	%f111, [%rd7+12288];
	abs.f32 	%f112, %f111;
	ld.global.f32 	%f113, [%rd7+13312];
	abs.f32 	%f114, %f113;
	ld.global.f32 	%f115, [%rd7+14336];
	abs.f32 	%f116, %f115;
	ld.global.f32 	%f117, [%rd7+15360];
	abs.f32 	%f118, %f117;
	setp.lt.f32 	%p19, %f426, %f88;
	selp.f32 	%f119, %f88, %f426, %p19;
	setp.lt.f32 	%p20, %f90, %f92;
	selp.f32 	%f120, %f92, %f90, %p20;
	setp.lt.f32 	%p21, %f94, %f96;
	selp.f32 	%f121, %f96, %f94, %p21;
	setp.lt.f32 	%p22, %f98, %f100;
	selp.f32 	%f122, %f100, %f98, %p22;
	setp.lt.f32 	%p23, %f102, %f104;
	selp.f32 	%f123, %f104, %f102, %p23;
	setp.lt.f32 	%p24, %f106, %f108;
	selp.f32 	%f124, %f108, %f106, %p24;
	setp.lt.f32 	%p25, %f110, %f112;
	selp.f32 	%f125, %f112, %f110, %p25;
	setp.lt.f32 	%p26, %f114, %f116;
	selp.f32 	%f126, %f116, %f114, %p26;
	setp.lt.f32 	%p27, %f119, %f120;
	selp.f32 	%f127, %f120, %f119, %p27;
	setp.lt.f32 	%p28, %f121, %f122;
	selp.f32 	%f128, %f122, %f121, %p28;
	setp.lt.f32 	%p29, %f123, %f124;
	selp.f32 	%f129, %f124, %f123, %p29;
	setp.lt.f32 	%p30, %f125, %f126;
	selp.f32 	%f130, %f126, %f125, %p30;
	setp.lt.f32 	%p31, %f127, %f128;
	selp.f32 	%f131, %f128, %f127, %p31;
	setp.lt.f32 	%p32, %f129, %f130;
	selp.f32 	%f132, %f130, %f129, %p32;
	setp.lt.f32 	%p33, %f131, %f132;
	selp.f32 	%f133, %f132, %f131, %p33;
	setp.lt.f32 	%p34, %f133, %f118;
	selp.f32 	%f426, %f118, %f133, %p34;
	sub.s32 	%r81, %r1, %r270;
	setp.lt.u32 	%p35, %r81, %r4;
	add.s32 	%r269, %r269, 1;
	add.s32 	%r268, %r268, %r4;
	sub.s32 	%r267, %r267, %r4;
	add.s32 	%r266, %r266, %r4;
	@%p35 bra 	$L__BB59_44;
	bra.uni 	$L__BB59_28;
$L__BB59_30:
	setp.le.u32 	%p36, %r1, %r270;
	sub.s32 	%r83, %r1, %r270;
	setp.ge.s32 	%p37, %r35, %r83;
	or.pred  	%p38, %p36, %p37;
	@%p38 bra 	$L__BB59_44;
	not.b32 	%r85, %r35;
	add.s32 	%r86, %r1, %r85;
	sub.s32 	%r87, %r86, %r36;
	mul.lo.s32 	%r88, %r2, %r269;
	shl.b32 	%r89, %r88, 12;
	sub.s32 	%r90, %r87, %r89;
	shr.u32 	%r91, %r90, 8;
	add.s32 	%r49, %r91, 1;
	and.b32  	%r50, %r49, 15;
	setp.lt.u32 	%p39, %r90, 3840;
	mov.u32 	%r275, %r35;
	@%p39 bra 	$L__BB59_35;
	or.b32  	%r273, %r35, 2048;
	shr.u32 	%r92, %r267, 8;
	add.s32 	%r93, %r92, 1;
	and.b32  	%r94, %r93, 33554416;
	neg.s32 	%r271, %r94;
$L__BB59_33:
	.pragma "nounroll";
	add.s32 	%r95, %r266, -2048;
	mul.wide.u32 	%rd8, %r95, 4;
	add.s64 	%rd9, %rd1, %rd8;
	ld.global.f32 	%f135, [%rd9];
	abs.f32 	%f136, %f135;
	setp.lt.f32 	%p40, %f426, %f136;
	selp.f32 	%f137, %f136, %f426, %p40;
	add.s32 	%r96, %r266, -1792;
	mul.wide.u32 	%rd10, %r96, 4;
	add.s64 	%rd11, %rd1, %rd10;
	ld.global.f32 	%f138, [%rd11];
	abs.f32 	%f139, %f138;
	setp.lt.f32 	%p41, %f137, %f139;
	selp.f32 	%f140, %f139, %f137, %p41;
	add.s32 	%r97, %r266, -1536;
	mul.wide.u32 	%rd12, %r97, 4;
	add.s64 	%rd13, %rd1, %rd12;
	ld.global.f32 	%f141, [%rd13];
	abs.f32 	%f142, %f141;
	setp.lt.f32 	%p42, %f140, %f142;
	selp.f32 	%f143, %f142, %f140, %p42;
	add.s32 	%r98, %r266, -1280;
	mul.wide.u32 	%rd14, %r98, 4;
	add.s64 	%rd15, %rd1, %rd14;
	ld.global.f32 	%f144, [%rd15];
	abs.f32 	%f145, %f144;
	setp.lt.f32 	%p43, %f143, %f145;
	selp.f32 	%f146, %f145, %f143, %p43;
	add.s32 	%r99, %r266, -1024;
	mul.wide.u32 	%rd16, %r99, 4;
	add.s64 	%rd17, %rd1, %rd16;
	ld.global.f32 	%f147, [%rd17];
	abs.f32 	%f148, %f147;
	setp.lt.f32 	%p44, %f146, %f148;
	selp.f32 	%f149, %f148, %f146, %p44;
	add.s32 	%r100, %r266, -768;
	mul.wide.u32 	%rd18, %r100, 4;
	add.s64 	%rd19, %rd1, %rd18;
	ld.global.f32 	%f150, [%rd19];
	abs.f32 	%f151, %f150;
	setp.lt.f32 	%p45, %f149, %f151;
	selp.f32 	%f152, %f151, %f149, %p45;
	add.s32 	%r101, %r266, -512;
	mul.wide.u32 	%rd20, %r101, 4;
	add.s64 	%rd21, %rd1, %rd20;
	ld.global.f32 	%f153, [%rd21];
	abs.f32 	%f154, %f153;
	setp.lt.f32 	%p46, %f152, %f154;
	selp.f32 	%f155, %f154, %f152, %p46;
	add.s32 	%r102, %r266, 1792;
	add.s32 	%r103, %r266, -256;
	mul.wide.u32 	%rd22, %r103, 4;
	add.s64 	%rd23, %rd1, %rd22;
	ld.global.f32 	%f156, [%rd23];
	abs.f32 	%f157, %f156;
	setp.lt.f32 	%p47, %f155, %f157;
	selp.f32 	%f158, %f157, %f155, %p47;
	mul.wide.u32 	%rd24, %r266, 4;
	add.s64 	%rd25, %rd1, %rd24;
	ld.global.f32 	%f159, [%rd25];
	abs.f32 	%f160, %f159;
	setp.lt.f32 	%p48, %f158, %f160;
	selp.f32 	%f161, %f160, %f158, %p48;
	add.s32 	%r104, %r266, 256;
	mul.wide.u32 	%rd26, %r104, 4;
	add.s64 	%rd27, %rd1, %rd26;
	ld.global.f32 	%f162, [%rd27];
	abs.f32 	%f163, %f162;
	setp.lt.f32 	%p49, %f161, %f163;
	selp.f32 	%f164, %f163, %f161, %p49;
	add.s32 	%r105, %r266, 512;
	mul.wide.u32 	%rd28, %r105, 4;
	add.s64 	%rd29, %rd1, %rd28;
	ld.global.f32 	%f165, [%rd29];
	abs.f32 	%f166, %f165;
	setp.lt.f32 	%p50, %f164, %f166;
	selp.f32 	%f167, %f166, %f164, %p50;
	add.s32 	%r106, %r266, 768;
	mul.wide.u32 	%rd30, %r106, 4;
	add.s64 	%rd31, %rd1, %rd30;
	ld.global.f32 	%f168, [%rd31];
	abs.f32 	%f169, %f168;
	setp.lt.f32 	%p51, %f167, %f169;
	selp.f32 	%f170, %f169, %f167, %p51;
	add.s32 	%r107, %r266, 1024;
	mul.wide.u32 	%rd32, %r107, 4;
	add.s64 	%rd33, %rd1, %rd32;
	ld.global.f32 	%f171, [%rd33];
	abs.f32 	%f172, %f171;
	setp.lt.f32 	%p52, %f170, %f172;
	selp.f32 	%f173, %f172, %f170, %p52;
	add.s32 	%r108, %r266, 1280;
	mul.wide.u32 	%rd34, %r108, 4;
	add.s64 	%rd35, %rd1, %rd34;
	ld.global.f32 	%f174, [%rd35];
	abs.f32 	%f175, %f174;
	setp.lt.f32 	%p53, %f173, %f175;
	selp.f32 	%f176, %f175, %f173, %p53;
	add.s32 	%r109, %r266, 1536;
	mul.wide.u32 	%rd36, %r109, 4;
	add.s64 	%rd37, %rd1, %rd36;
	ld.global.f32 	%f177, [%rd37];
	abs.f32 	%f178, %f177;
	setp.lt.f32 	%p54, %f176, %f178;
	selp.f32 	%f179, %f178, %f176, %p54;
	mul.wide.u32 	%rd38, %r102, 4;
	add.s64 	%rd39, %rd1, %rd38;
	ld.global.f32 	%f180, [%rd39];
	abs.f32 	%f181, %f180;
	setp.lt.f32 	%p55, %f179, %f181;
	selp.f32 	%f426, %f181, %f179, %p55;
	add.s32 	%r273, %r273, 4096;
	add.s32 	%r266, %r266, 4096;
	add.s32 	%r271, %r271, 16;
	setp.ne.s32 	%p56, %r271, 0;
	@%p56 bra 	$L__BB59_33;
	add.s32 	%r275, %r273, -2048;
$L__BB59_35:
	setp.eq.s32 	%p57, %r50, 0;
	@%p57 bra 	$L__BB59_44;
	and.b32  	%r61, %r49, 7;
	setp.lt.u32 	%p58, %r50, 8;
	@%p58 bra 	$L__BB59_38;
	add.s32 	%r110, %r275, %r270;
	mul.wide.u32 	%rd40, %r110, 4;
	add.s64 	%rd41, %rd1, %rd40;
	ld.global.f32 	%f183, [%rd41];
	abs.f32 	%f184, %f183;
	setp.lt.f32 	%p59, %f426, %f184;
	selp.f32 	%f185, %f184, %f426, %p59;
	add.s32 	%r111, %r110, 256;
	mul.wide.u32 	%rd42, %r111, 4;
	add.s64 	%rd43, %rd1, %rd42;
	ld.global.f32 	%f186, [%rd43];
	abs.f32 	%f187, %f186;
	setp.lt.f32 	%p60, %f185, %f187;
	selp.f32 	%f188, %f187, %f185, %p60;
	add.s32 	%r112, %r110, 512;
	mul.wide.u32 	%rd44, %r112, 4;
	add.s64 	%rd45, %rd1, %rd44;
	ld.global.f32 	%f189, [%rd45];
	abs.f32 	%f190, %f189;
	setp.lt.f32 	%p61, %f188, %f190;
	selp.f32 	%f191, %f190, %f188, %p61;
	add.s32 	%r113, %r110, 768;
	mul.wide.u32 	%rd46, %r113, 4;
	add.s64 	%rd47, %rd1, %rd46;
	ld.global.f32 	%f192, [%rd47];
	abs.f32 	%f193, %f192;
	setp.lt.f32 	%p62, %f191, %f193;
	selp.f32 	%f194, %f193, %f191, %p62;
	add.s32 	%r114, %r110, 1024;
	mul.wide.u32 	%rd48, %r114, 4;
	add.s64 	%rd49, %rd1, %rd48;
	ld.global.f32 	%f195, [%rd49];
	abs.f32 	%f196, %f195;
	setp.lt.f32 	%p63, %f194, %f196;
	selp.f32 	%f197, %f196, %f194, %p63;
	add.s32 	%r115, %r110, 1280;
	mul.wide.u32 	%rd50, %r115, 4;
	add.s64 	%rd51, %rd1, %rd50;
	ld.global.f32 	%f198, [%rd51];
	abs.f32 	%f199, %f198;
	setp.lt.f32 	%p64, %f197, %f199;
	selp.f32 	%f200, %f199, %f197, %p64;
	add.s32 	%r116, %r110, 1536;
	mul.wide.u32 	%rd52, %r116, 4;
	add.s64 	%rd53, %rd1, %rd52;
	ld.global.f32 	%f201, [%rd53];
	abs.f32 	%f202, %f201;
	setp.lt.f32 	%p65, %f200, %f202;
	selp.f32 	%f203, %f202, %f200, %p65;
	add.s32 	%r117, %r110, 1792;
	mul.wide.u32 	%rd54, %r117, 4;
	add.s64 	%rd55, %rd1, %rd54;
	ld.global.f32 	%f204, [%rd55];
	abs.f32 	%f205, %f204;
	setp.lt.f32 	%p66, %f203, %f205;
	selp.f32 	%f426, %f205, %f203, %p66;
	add.s32 	%r275, %r275, 2048;
$L__BB59_38:
	setp.eq.s32 	%p67, %r61, 0;
	@%p67 bra 	$L__BB59_44;
	setp.lt.u32 	%p68, %r61, 4;
	@%p68 bra 	$L__BB59_41;
	add.s32 	%r118, %r275, %r270;
	mul.wide.u32 	%rd56, %r118, 4;
	add.s64 	%rd57, %rd1, %rd56;
	ld.global.f32 	%f207, [%rd57];
	abs.f32 	%f208, %f207;
	setp.lt.f32 	%p69, %f426, %f208;
	selp.f32 	%f209, %f208, %f426, %p69;
	add.s32 	%r119, %r118, 256;
	mul.wide.u32 	%rd58, %r119, 4;
	add.s64 	%rd59, %rd1, %rd58;
	ld.global.f32 	%f210, [%rd59];
	abs.f32 	%f211, %f210;
	setp.lt.f32 	%p70, %f209, %f211;
	selp.f32 	%f212, %f211, %f209, %p70;
	add.s32 	%r120, %r118, 512;
	mul.wide.u32 	%rd60, %r120, 4;
	add.s64 	%rd61, %rd1, %rd60;
	ld.global.f32 	%f213, [%rd61];
	abs.f32 	%f214, %f213;
	setp.lt.f32 	%p71, %f212, %f214;
	selp.f32 	%f215, %f214, %f212, %p71;
	add.s32 	%r121, %r118, 768;
	mul.wide.u32 	%rd62, %r121, 4;
	add.s64 	%rd63, %rd1, %rd62;
	ld.global.f32 	%f216, [%rd63];
	abs.f32 	%f217, %f216;
	setp.lt.f32 	%p72, %f215, %f217;
	selp.f32 	%f426, %f217, %f215, %p72;
	add.s32 	%r275, %r275, 1024;
$L__BB59_41:
	and.b32  	%r122, %r49, 3;
	setp.eq.s32 	%p73, %r122, 0;
	@%p73 bra 	$L__BB59_44;
	add.s32 	%r278, %r275, %r268;
	cvt.u16.u32 	%rs1, %r267;
	shr.u16 	%rs2, %rs1, 8;
	add.s16 	%rs3, %rs2, 1;
	cvt.u32.u16 	%r123, %rs3;
	and.b32  	%r124, %r123, 3;
	neg.s32 	%r277, %r124;
$L__BB59_43:
	.pragma "nounroll";
	mul.wide.u32 	%rd64, %r278, 4;
	add.s64 	%rd65, %rd1, %rd64;
	ld.global.f32 	%f218, [%rd65];
	abs.f32 	%f219, %f218;
	setp.lt.f32 	%p74, %f426, %f219;
	selp.f32 	%f426, %f219, %f426, %p74;
	add.s32 	%r278, %r278, 256;
	add.s32 	%r277, %r277, 1;
	setp.ne.s32 	%p75, %r277, 0;
	@%p75 bra 	$L__BB59_43;
$L__BB59_44:
	// begin inline asm
	mov.u32 %r125, %laneid;
	// end inline asm
	mov.b32 	%r127, %f426;
	mov.b32 	%r128, 1;
	mov.b32 	%r149, 31;
	mov.b32 	%r150, -1;
	// begin inline asm
	shfl.sync.down.b32 %r126, %r127, %r128, %r149, %r150;
	// end inline asm
	mov.b32 	%f220, %r126;
	setp.gt.s32 	%p76, %r125, 30;
	setp.lt.f32 	%p77, %f426, %f220;
	selp.f32 	%f221, %f220, %f426, %p77;
	selp.f32 	%f222, %f426, %f221, %p76;
	mov.b32 	%r132, %f222;
	mov.b32 	%r133, 2;
	// begin inline asm
	shfl.sync.down.b32 %r131, %r132, %r133, %r149, %r150;
	// end inline asm
	mov.b32 	%f223, %r131;
	setp.gt.s32 	%p78, %r125, 29;
	setp.lt.f32 	%p79, %f222, %f223;
	selp.f32 	%f224, %f223, %f222, %p79;
	selp.f32 	%f225, %f222, %f224, %p78;
	mov.b32 	%r137, %f225;
	mov.b32 	%r138, 4;
	// begin inline asm
	shfl.sync.down.b32 %r136, %r137, %r138, %r149, %r150;
	// end inline asm
	mov.b32 	%f226, %r136;
	setp.gt.s32 	%p80, %r125, 27;
	setp.lt.f32 	%p81, %f225, %f226;
	selp.f32 	%f227, %f226, %f225, %p81;
	selp.f32 	%f228, %f225, %f227, %p80;
	mov.b32 	%r142, %f228;
	mov.b32 	%r143, 8;
	// begin inline asm
	shfl.sync.down.b32 %r141, %r142, %r143, %r149, %r150;
	// end inline asm
	mov.b32 	%f229, %r141;
	setp.gt.s32 	%p82, %r125, 23;
	setp.lt.f32 	%p83, %f228, %f229;
	selp.f32 	%f230, %f229, %f228, %p83;
	selp.f32 	%f231, %f228, %f230, %p82;
	mov.b32 	%r147, %f231;
	mov.b32 	%r148, 16;
	// begin inline asm
	shfl.sync.down.b32 %r146, %r147, %r148, %r149, %r150;
	// end inline asm
	mov.b32 	%f232, %r146;
	setp.gt.s32 	%p84, %r125, 15;
	setp.lt.f32 	%p85, %f231, %f232;
	selp.f32 	%f37, %f232, %f231, %p85;
	selp.f32 	%f427, %f231, %f37, %p84;
	setp.ne.s32 	%p86, %r125, 0;
	@%p86 bra 	$L__BB59_46;
	shr.u32 	%r151, %r35, 3;
	and.b32  	%r152, %r151, 124;
	mov.u32 	%r153, _ZZN3cub18CUB_300001_SM_10006detail6reduce18DeviceReduceKernelINS2_10policy_hubIfjN4cuda3__47maximumIfEEE10Policy1000EN6thrust24THRUST_300001_SM_1000_NS6detail15normal_iteratorINSC_10device_ptrIfEEEEjS8_fZ14demoVectorNormvE9abs_value_0EEvT0_PT3_T1_NS0_13GridEvenShareISM_EET2_T4_E12temp_storage;
	add.s32 	%r154, %r153, %r152;
	st.shared.f32 	[%r154+8], %f37;
$L__BB59_46:
	bar.sync 	0;
	setp.ne.s32 	%p87, %r35, 0;
	@%p87 bra 	$L__BB59_48;
	ld.shared.f32 	%f233, [_ZZN3cub18CUB_300001_SM_10006detail6reduce18DeviceReduceKernelINS2_10policy_hubIfjN4cuda3__47maximumIfEEE10Policy1000EN6thrust24THRUST_300001_SM_1000_NS6detail15normal_iteratorINSC_10device_ptrIfEEEEjS8_fZ14demoVectorNormvE9abs_value_0EEvT0_PT3_T1_NS0_13GridEvenShareISM_EET2_T4_E12temp_storage+12];
	setp.lt.f32 	%p88, %f427, %f233;
	selp.f32 	%f234, %f233, %f427, %p88;
	ld.shared.f32 	%f235, [_ZZN3cub18CUB_300001_SM_10006detail6reduce18DeviceReduceKernelINS2_10policy_hubIfjN4cuda3__47maximumIfEEE10Policy1000EN6thrust24THRUST_300001_SM_1000_NS6detail15normal_iteratorINSC_10device_ptrIfEEEEjS8_fZ14demoVectorNormvE9abs_value_0EEvT0_PT3_T1_NS0_13GridEvenShareISM_EET2_T4_E12temp_storage+16];
	setp.lt.f32 	%p89, %f234, %f235;
	selp.f32 	%f236, %f235, %f234, %p89;
	ld.shared.f32 	%f237, [_ZZN3cub18CUB_300001_SM_10006detail6reduce18DeviceReduceKernelINS2_10policy_hubIfjN4cuda3__47maximumIfEEE10Policy1000EN6thrust24THRUST_300001_SM_1000_NS6detail15normal_iteratorINSC_10device_ptrIfEEEEjS8_fZ14demoVectorNormvE9abs_value_0EEvT0_PT3_T1_NS0_13GridEvenShareISM_EET2_T4_E12temp_storage+20];
	setp.lt.f32 	%p90, %f236, %f237;
	selp.f32 	%f238, %f237, %f236, %p90;
	ld.shared.f32 	%f239, [_ZZN3cub18CUB_300001_SM_10006detail6reduce18DeviceReduceKernelINS2_10policy_hubIfjN4cuda3__47maximumIfEEE10Policy1000EN6thrust24THRUST_300001_SM_1000_NS6detail15normal_iteratorINSC_10device_ptrIfEEEEjS8_fZ14demoVectorNormvE9abs_value_0EEvT0_PT3_T1_NS0_13GridEvenShareISM_EET2_T4_E12temp_storage+24];
	setp.lt.f32 	%p91, %f238, %f239;
	selp.f32 	%f240, %f239, %f238, %p91;
	ld.shared.f32 	%f241, [_ZZN3cub18CUB_300001_SM_10006detail6reduce18DeviceReduceKernelINS2_10policy_hubIfjN4cuda3__47maximumIfEEE10Policy1000EN6thrust24THRUST_300001_SM_1000_NS6detail15normal_iteratorINSC_10device_ptrIfEEEEjS8_fZ14demoVectorNormvE9abs_value_0EEvT0_PT3_T1_NS0_13GridEvenShareISM_EET2_T4_E12temp_storage+28];
	setp.lt.f32 	%p92, %f240, %f241;
	selp.f32 	%f242, %f241, %f240, %p92;
	ld.shared.f32 	%f243, [_ZZN3cub18CUB_300001_SM_10006detail6reduce18DeviceReduceKernelINS2_10policy_hubIfjN4cuda3__47maximumIfEEE10Policy1000EN6thrust24THRUST_300001_SM_1000_NS6detail15normal_iteratorINSC_10device_ptrIfEEEEjS8_fZ14demoVectorNormvE9abs_value_0EEvT0_PT3_T1_NS0_13GridEvenShareISM_EET2_T4_E12temp_storage+32];
	setp.lt.f32 	%p93, %f242, %f243;
	selp.f32 	%f244, %f243, %f242, %p93;
	ld.shared.f32 	%f245, [_ZZN3cub18CUB_300001_SM_10006detail6reduce18DeviceReduceKernelINS2_10policy_hubIfjN4cuda3__47maximumIfEEE10Policy1000EN6thrust24THRUST_300001_SM_1000_NS6detail15normal_iteratorINSC_10device_ptrIfEEEEjS8_fZ14demoVectorNormvE9abs_value_0EEvT0_PT3_T1_NS0_13GridEvenShareISM_EET2_T4_E12temp_storage+36];
	setp.lt.f32 	%p94, %f244, %f245;
	selp.f32 	%f427, %f245, %f244, %p94;
$L__BB59_48:
	mov.u32 	%r256, %tid.x;
	setp.ne.s32 	%p181, %r256, 0;
	@%p181 bra 	$L__BB59_50;
	ld.param.u64 	%rd129, [_ZN3cub18CUB_300001_SM_10006detail6reduce18DeviceReduceKernelINS2_10policy_hubIfjN4cuda3__47maximumIfEEE10Policy1000EN6thrust24THRUST_300001_SM_1000_NS6detail15normal_iteratorINSC_10device_ptrIfEEEEjS8_fZ14demoVectorNormvE9abs_value_0EEvT0_PT3_T1_NS0_13GridEvenShareISM_EET2_T4__param_1];
	cvta.to.global.u64 	%rd126, %rd129;
	mul.wide.u32 	%rd127, %r3, 4;
	add.s64 	%rd128, %rd126, %rd127;
	st.global.f32 	[%rd128], %f427;
$L__BB59_50:
	ret;

}
	// .globl	_ZN3cub18CUB_300001_SM_10006detail6reduce28DeviceReduceSingleTileKernelINS2_10policy_hubIfjN4cuda3__47maximumIfEEE10Policy1000EPfSB_iS8_ffNS5_3std3__410__identityEEEvT0_T1_T2_T3_T4_T6_
.visible .entry _ZN3cub18CUB_300001_SM_10006detail6reduce28DeviceReduceSingleTileKernelINS2_10policy_hubIfjN4cuda3__47maximumIfEEE10Policy1000EPfSB_iS8_ffNS5_3std3__410__identityEEEvT0_T1_T2_T3_T4_T6_(
	.param .u64 .ptr .align 1 _ZN3cub18CUB_300001_SM_10006detail6reduce28DeviceReduceSingleTileKernelINS2_10policy_hubIfjN4cuda3__47maximumIfEEE10Policy1000EPfSB_iS8_ffNS5_3std3__410__identityEEEvT0_T1_T2_T3_T4_T6__param_0,
	.param .u64 .ptr .align 1 _ZN3cub18CUB_300001_SM_10006detail6reduce28DeviceReduceSingleTileKernelINS2_10policy_hubIfjN4cuda3__47maximumIfEEE10Policy1000EPfSB_iS8_ffNS5_3std3__410__identityEEEvT0_T1_T2_T3_T4_T6__param_1,
	.param .u32 _ZN3cub18CUB_300001_SM_10006detail6reduce28DeviceReduceSingleTileKernelINS2_10policy_hubIfjN4cuda3__47maximumIfEEE10Policy1000EPfSB_iS8_ffNS5_3std3__410__identityEEEvT0_T1_T2_T3_T4_T6__param_2,
	.param .align 1 .b8 _ZN3cub18CUB_300001_SM_10006detail6reduce28DeviceReduceSingleTileKernelINS2_10policy_hubIfjN4cuda3__47maximumIfEEE10Policy1000EPfSB_iS8_ffNS5_3std3__410__identityEEEvT0_T1_T2_T3_T4_T6__param_3[1],
	.param .f32 _ZN3cub18CUB_300001_SM_10006detail6reduce28DeviceReduceSingleTileKernelINS2_10policy_hubIfjN4cuda3__47maximumIfEEE10Policy1000EPfSB_iS8_ffNS5_3std3__410__identityEEEvT0_T1_T2_T3_T4_T6__param_4,
	.param .align 1 .b8 _ZN3cub18CUB_300001_SM_10006detail6reduce28DeviceReduceSingleTileKernelINS2_10policy_hubIfjN4cuda3__47maximumIfEEE10Policy1000EPfSB_iS8_ffNS5_3std3__410__identityEEEvT0_T1_T2_T3_T4_T6__param_5[1]
)
.maxntid 256
.minnctapersm 1
{
	.reg .pred 	%p<252>;
	.reg .b32 	%r<407>;
	.reg .b32 	%f<445>;
	.reg .b64 	%rd<125>;
	// demoted variable
	.shared .align 4 .b8 _ZZN3cub18CUB_300001_SM_10006detail6reduce28DeviceReduceSingleTileKernelINS2_10policy_hubIfjN4cuda3__47maximumIfEEE10Policy1000EPfSB_iS8_ffNS5_3std3__410__identityEEEvT0_T1_T2_T3_T4_T6_E12temp_storage[44];
	ld.param.u64 	%rd16, [_ZN3cub18CUB_300001_SM_10006detail6reduce28DeviceReduceSingleTileKernelINS2_10policy_hubIfjN4cuda3__47maximumIfEEE10Policy1000EPfSB_iS8_ffNS5_3std3__410__identityEEEvT0_T1_T2_T3_T4_T6__param_0];
	ld.param.u64 	%rd17, [_ZN3cub18CUB_300001_SM_10006detail6reduce28DeviceReduceSingleTileKernelINS2_10policy_hubIfjN4cuda3__47maximumIfEEE10Policy1000EPfSB_iS8_ffNS5_3std3__410__identityEEEvT0_T1_T2_T3_T4_T6__param_1];
	ld.param.u32 	%r67, [_ZN3cub18CUB_300001_SM_10006detail6reduce28DeviceReduceSingleTileKernelINS2_10policy_hubIfjN4cuda3__47maximumIfEEE10Policy1000EPfSB_iS8_ffNS5_3std3__410__identityEEEvT0_T1_T2_T3_T4_T6__param_2];
	ld.param.f32 	%f58, [_ZN3cub18CUB_300001_SM_10006detail6reduce28DeviceReduceSingleTileKernelINS2_10policy_hubIfjN4cuda3__47maximumIfEEE10Policy1000EPfSB_iS8_ffNS5_3std3__410__identityEEEvT0_T1_T2_T3_T4_T6__param_4];
	cvta.to.global.u64 	%rd1, %rd17;
	setp.ne.s32 	%p1, %r67, 0;
	@%p1 bra 	$L__BB60_3;
	mov.u32 	%r380, %tid.x;
	setp.ne.s32 	%p251, %r380, 0;
	@%p251 bra 	$L__BB60_74;
	st.global.f32 	[%rd1], %f58;
	bra.uni 	$L__BB60_74;
$L__BB60_3:
	and.b64  	%rd18, %rd16, 15;
	setp.ne.s64 	%p2, %rd18, 0;
	@%p2 bra 	$L__BB60_38;
	setp.gt.s32 	%p126, %r67, 4095;
	@%p126 bra 	$L__BB60_22;
	mov.u32 	%r1, %tid.x;
	setp.ge.s32 	%p191, %r1, %r67;
	mov.f32 	%f423, 0f00000000;
	mov.u32 	%r384, %r1;
	@%p191 bra 	$L__BB60_7;
	mul.wide.u32 	%rd113, %r1, 4;
	add.s64 	%rd112, %rd16, %rd113;
	// begin inline asm
	ld.global.nc.u32 %r300, [%rd112];
	// end inline asm
	mov.b32 	%f423, %r300;
	add.s32 	%r384, %r1, 256;
$L__BB60_7:
	setp.ge.s32 	%p192, %r384, %r67;
	@%p192 bra 	$L__BB60_13;
	not.b32 	%r301, %r384;
	add.s32 	%r4, %r67, %r301;
	and.b32  	%r302, %r4, 768;
	setp.eq.s32 	%p193, %r302, 768;
	@%p193 bra 	$L__BB60_11;
	mul.wide.u32 	%rd114, %r384, 4;
	add.s64 	%rd121, %rd16, %rd114;
	shr.u32 	%r303, %r4, 8;
	add.s32 	%r304, %r303, 1;
	and.b32  	%r305, %r304, 3;
	neg.s32 	%r382, %r305;
$L__BB60_10:
	.pragma "nounroll";
	// begin inline asm
	ld.global.nc.u32 %r306, [%rd121];
	// end inline asm
	mov.b32 	%f336, %r306;
	setp.lt.f32 	%p194, %f423, %f336;
	selp.f32 	%f423, %f336, %f423, %p194;
	add.s32 	%r384, %r384, 256;
	add.s64 	%rd121, %rd121, 1024;
	add.s32 	%r382, %r382, 1;
	setp.ne.s32 	%p195, %r382, 0;
	@%p195 bra 	$L__BB60_10;
$L__BB60_11:
	setp.lt.u32 	%p196, %r4, 768;
	@%p196 bra 	$L__BB60_13;
$L__BB60_12:
	mul.wide.s32 	%rd120, %r384, 4;
	add.s64 	%rd116, %rd16, %rd120;
	// begin inline asm
	ld.global.nc.u32 %r307, [%rd116];
	// end inline asm
	mov.b32 	%f337, %r307;
	setp.lt.f32 	%p197, %f423, %f337;
	selp.f32 	%f338, %f337, %f423, %p197;
	add.s64 	%rd117, %rd116, 1024;
	// begin inline asm
	ld.global.nc.u32 %r308, [%rd117];
	// end inline asm
	mov.b32 	%f339, %r308;
	setp.lt.f32 	%p198, %f338, %f339;
	selp.f32 	%f340, %f339, %f338, %p198;
	add.s64 	%rd118, %rd116, 2048;
	// begin inline asm
	ld.global.nc.u32 %r309, [%rd118];
	// end inline asm
	mov.b32 	%f341, %r309;
	setp.lt.f32 	%p199, %f340, %f341;
	selp.f32 	%f342, %f341, %f340, %p199;
	add.s64 	%rd119, %rd116, 3072;
	// begin inline asm
	ld.global.nc.u32 %r310, [%rd119];
	// end inline asm
	mov.b32 	%f343, %r310;
	setp.lt.f32 	%p200, %f342, %f343;
	selp.f32 	%f423, %f343, %f342, %p200;
	add.s32 	%r384, %r384, 1024;
	setp.lt.s32 	%p201, %r384, %r67;
	@%p201 bra 	$L__BB60_12;
$L__BB60_13:
	setp.lt.s32 	%p202, %r67, 256;
	@%p202 bra 	$L__BB60_18;
	// begin inline asm
	mov.u32 %r349, %laneid;
	// end inline asm
	mov.b32 	%r351, %f423;
	mov.b32 	%r352, 1;
	mov.b32 	%r373, 31;
	mov.b32 	%r374, -1;
	// begin inline asm
	shfl.sync.down.b32 %r350, %r351, %r352, %r373, %r374;
	// end inline asm
	mov.b32 	%f391, %r350;
	setp.gt.s32 	%p230, %r349, 30;
	setp.lt.f32 	%p231, %f423, %f391;
	selp.f32 	%f392, %f391, %f423, %p231;
	selp.f32 	%f393, %f423, %f392, %p230;
	mov.b32 	%r356, %f393;
	mov.b32 	%r357, 2;
	// begin inline asm
	shfl.sync.down.b32 %r355, %r356, %r357, %r373, %r374;
	// end inline asm
	mov.b32 	%f394, %r355;
	setp.gt.s32 	%p232, %r349, 29;
	setp.lt.f32 	%p233, %f393, %f394;
	selp.f32 	%f395, %f394, %f393, %p233;
	selp.f32 	%f396, %f393, %f395, %p232;
	mov.b32 	%r361, %f396;
	mov.b32 	%r362, 4;
	// begin inline asm
	shfl.sync.down.b32 %r360, %r361, %r362, %r373, %r374;
	// end inline asm
	mov.b32 	%f397, %r360;
	setp.gt.s32 	%p234, %r349, 27;
	setp.lt.f32 	%p235, %f396, %f397;
	selp.f32 	%f398, %f397, %f396, %p235;
	selp.f32 	%f399, %f396, %f398, %p234;
	mov.b32 	%r366, %f399;
	mov.b32 	%r367, 8;
	// begin inline asm
	shfl.sync.down.b32 %r365, %r366, %r367, %r373, %r374;
	// end inline asm
	mov.b32 	%f400, %r365;
	setp.gt.s32 	%p236, %r349, 23;
	setp.lt.f32 	%p237, %f399, %f400;
	selp.f32 	%f401, %f400, %f399, %p237;
	selp.f32 	%f402, %f399, %f401, %p236;
	mov.b32 	%r371, %f402;
	mov.b32 	%r372, 16;
	// begin inline asm
	shfl.sync.down.b32 %r370, %r371, %r372, %r373, %r374;
	// end inline asm
	mov.b32 	%f403, %r370;
	setp.gt.s32 	%p238, %r349, 15;
	setp.lt.f32 	%p239, %f402, %f403;
	selp.f32 	%f10, %f403, %f402, %p239;
	selp.f32 	%f444, %f402, %f10, %p238;
	setp.ne.s32 	%p240, %r349, 0;
	@%p240 bra 	$L__BB60_16;
	shr.u32 	%r375, %r1, 3;
	and.b32  	%r376, %r375, 124;
	mov.u32 	%r377, _ZZN3cub18CUB_300001_SM_10006detail6reduce28DeviceReduceSingleTileKernelINS2_10policy_hubIfjN4cuda3__47maximumIfEEE10Policy1000EPfSB_iS8_ffNS5_3std3__410__identityEEEvT0_T1_T2_T3_T4_T6_E12temp_storage;
	add.s32 	%r378, %r377, %r376;
	st.shared.f32 	[%r378+8], %f10;
$L__BB60_16:
	bar.sync 	0;
	setp.ne.s32 	%p241, %r1, 0;
	@%p241 bra 	$L__BB60_72;
	ld.shared.f32 	%f404, [_ZZN3cub18CUB_300001_SM_10006detail6reduce28DeviceReduceSingleTileKernelINS2_10policy_hubIfjN4cuda3__47maximumIfEEE10Policy1000EPfSB_iS8_ffNS5_3std3__410__identityEEEvT0_T1_T2_T3_T4_T6_E12temp_storage+12];
	setp.lt.f32 	%p242, %f444, %f404;
	selp.f32 	%f405, %f404, %f444, %p242;
	ld.shared.f32 	%f406, [_ZZN3cub18CUB_300001_SM_10006detail6reduce28DeviceReduceSingleTileKernelINS2_10policy_hubIfjN4cuda3__47maximumIfEEE10Policy1000EPfSB_iS8_ffNS5_3std3__410__identityEEEvT0_T1_T2_T3_T4_T6_E12temp_storage+16];
	setp.lt.f32 	%p243, %f405, %f406;
	selp.f32 	%f407, %f406, %f405, %p243;
	ld.shared.f32 	%f408, [_ZZN3cub18CUB_300001_SM_10006detail6reduce28DeviceReduceSingleTileKernelINS2_10policy_hubIfjN4cuda3__47maximumIfEEE10Policy1000EPfSB_iS8_ffNS5_3std3__410__identityEEEvT0_T1_T2_T3_T4_T6_E12temp_storage+20];
	setp.lt.f32 	%p244, %f407, %f408;
	selp.f32 	%f409, %f408, %f407, %p244;
	ld.shared.f32 	%f410, [_ZZN3cub18CUB_300001_SM_10006detail6reduce28DeviceReduceSingleTileKernelINS2_10policy_hubIfjN4cuda3__47maximumIfEEE10Policy1000EPfSB_iS8_ffNS5_3std3__410__identityEEEvT0_T1_T2_T3_T4_T6_E12temp_storage+24];
	setp.lt.f32 	%p245, %f409, %f410;
	selp.f32 	%f411, %f410, %f409, %p245;
	ld.shared.f32 	%f412, [_ZZN3cub18CUB_300001_SM_10006detail6reduce28DeviceReduceSingleTileKernelINS2_10policy_hubIfjN4cuda3__47maximumIfEEE10Policy1000EPfSB_iS8_ffNS5_3std3__410__identityEEEvT0_T1_T2_T3_T4_T6_E12temp_storage+28];
	setp.lt.f32 	%p246, %f411, %f412;
	selp.f32 	%f413, %f412, %f411, %p246;
	ld.shared.f32 	%f414, [_ZZN3cub18CUB_300001_SM_10006detail6reduce28DeviceReduceSingleTileKernelINS2_10policy_hubIfjN4cuda3__47maximumIfEEE10Policy1000EPfSB_iS8_ffNS5_3std3__410__identityEEEvT0_T1_T2_T3_T4_T6_E12temp_storage+32];
	setp.lt.f32 	%p247, %f413, %f414;
	selp.f32 	%f415, %f414, %f413, %p247;
	ld.shared.f32 	%f416, [_ZZN3cub18CUB_300001_SM_10006detail6reduce28DeviceReduceSingleTileKernelINS2_10policy_hubIfjN4cuda3__47maximumIfEEE10Policy1000EPfSB_iS8_ffNS5_3std3__410__identityEEEvT0_T1_T2_T3_T4_T6_E12temp_storage+36];
	setp.lt.f32 	%p248, %f415, %f416;
	selp.f32 	%f444, %f416, %f415, %p248;
	bra.uni 	$L__BB60_72;
$L__BB60_18:
	// begin inline asm
	mov.u32 %r311, %laneid;
	// end inline asm
	and.b32  	%r337, %r1, 992;
	add.s32 	%r338, %r337, 32;
	setp.gt.s32 	%p203, %r338, %r67;
	not.b32 	%r339, %r337;
	add.s32 	%r340, %r67, %r339;
	selp.b32 	%r335, %r340, 31, %p203;
	mov.b32 	%r313, %f423;
	mov.b32 	%r314, 1;
	mov.b32 	%r336, -1;
	// begin inline asm
	shfl.sync.down.b32 %r312, %r313, %r314, %r335, %r336;
	// end inline asm
	mov.b32 	%f344, %r312;
	setp.lt.s32 	%p204, %r311, %r335;
	setp.lt.f32 	%p205, %f423, %f344;
	selp.f32 	%f345, %f344, %f423, %p205;
	selp.f32 	%f346, %f345, %f423, %p204;
	mov.b32 	%r318, %f346;
	mov.b32 	%r319, 2;
	// begin inline asm
	shfl.sync.down.b32 %r317, %r318, %r319, %r335, %r336;
	// end inline asm
	mov.b32 	%f347, %r317;
	add.s32 	%r341, %r311, 2;
	setp.gt.s32 	%p206, %r341, %r335;
	setp.lt.f32 	%p207, %f346, %f347;
	selp.f32 	%f348, %f347, %f346, %p207;
	selp.f32 	%f349, %f346, %f348, %p206;
	mov.b32 	%r323, %f349;
	mov.b32 	%r324, 4;
	// begin inline asm
	shfl.sync.down.b32 %r322, %r323, %r324, %r335, %r336;
	// end inline asm
	mov.b32 	%f350, %r322;
	add.s32 	%r342, %r311, 4;
	setp.gt.s32 	%p208, %r342, %r335;
	setp.lt.f32 	%p209, %f349, %f350;
	selp.f32 	%f351, %f350, %f349, %p209;
	selp.f32 	%f352, %f349, %f351, %p208;
	mov.b32 	%r328, %f352;
	mov.b32 	%r329, 8;
	// begin inline asm
	shfl.sync.down.b32 %r327, %r328, %r329, %r335, %r336;
	// end inline asm
	mov.b32 	%f353, %r327;
	add.s32 	%r343, %r311, 8;
	setp.gt.s32 	%p210, %r343, %r335;
	setp.lt.f32 	%p211, %f352, %f353;
	selp.f32 	%f354, %f353, %f352, %p211;
	selp.f32 	%f355, %f352, %f354, %p210;
	mov.b32 	%r333, %f355;
	mov.b32 	%r334, 16;
	// begin inline asm
	shfl.sync.down.b32 %r332, %r333, %r334, %r335, %r336;
	// end inline asm
	mov.b32 	%f356, %r332;
	add.s32 	%r344, %r311, 16;
	setp.gt.s32 	%p212, %r344, %r335;
	setp.lt.f32 	%p213, %f355, %f356;
	selp.f32 	%f357, %f356, %f355, %p213;
	selp.f32 	%f444, %f355, %f357, %p212;
	setp.ne.s32 	%p214, %r311, 0;
	@%p214 bra 	$L__BB60_20;
	shr.u32 	%r345, %r1, 3;
	and.b32  	%r346, %r345, 124;
	mov.u32 	%r347, _ZZN3cub18CUB_300001_SM_10006detail6reduce28DeviceReduceSingleTileKernelINS2_10policy_hubIfjN4cuda3__47maximumIfEEE10Policy1000EPfSB_iS8_ffNS5_3std3__410__identityEEEvT0_T1_T2_T3_T4_T6_E12temp_storage;
	add.s32 	%r348, %r347, %r346;
	st.shared.f32 	[%r348+8], %f444;
$L__BB60_20:
	bar.sync 	0;
	setp.ne.s32 	%p215, %r1, 0;
	@%p215 bra 	$L__BB60_72;
	setp.gt.s32 	%p216, %r67, 32;
	ld.shared.f32 	%f358, [_ZZN3cub18CUB_300001_SM_10006detail6reduce28DeviceReduceSingleTileKernelINS2_10policy_hubIfjN4cuda3__47maximumIfEEE10Policy1000EPfSB_iS8_ffNS5_3std3__410__identityEEEvT0_T1_T2_T3_T4_T6_E12temp_storage+12];
	setp.lt.f32 	%p217, %f444, %f358;
	selp.f32 	%f360, %f358, %f444, %p217;
	selp.f32 	%f361, %f360, %f444, %p216;
	setp.gt.s32 	%p218, %r67, 64;
	ld.shared.f32 	%f363, [_ZZN3cub18CUB_300001_SM_10006detail6reduce28DeviceReduceSingleTileKernelINS2_10policy_hubIfjN4cuda3__47maximumIfEEE10Policy1000EPfSB_iS8_ffNS5_3std3__410__identityEEEvT0_T1_T2_T3_T4_T6_E12temp_storage+16];
	setp.lt.f32 	%p219, %f361, %f363;
	selp.f32 	%f365, %f363, %f361, %p219;
	selp.f32 	%f366, %f365, %f361, %p218;
	setp.gt.s32 	%p220, %r67, 96;
	ld.shared.f32 	%f368, [_ZZN3cub18CUB_300001_SM_10006detail6reduce28DeviceReduceSingleTileKernelINS2_10policy_hubIfjN4cuda3__47maximumIfEEE10Policy1000EPfSB_iS8_ffNS5_3std3__410__identityEEEvT0_T1_T2_T3_T4_T6_E12temp_storage+20];
	setp.lt.f32 	%p221, %f366, %f368;
	selp.f32 	%f370, %f368, %f366, %p221;
	selp.f32 	%f371, %f370, %f366, %p220;
	setp.gt.s32 	%p222, %r67, 128;
	ld.shared.f32 	%f373, [_ZZN3cub18CUB_300001_SM_10006detail6reduce28DeviceReduceSingleTileKernelINS2_10policy_hubIfjN4cuda3__47maximumIfEEE10Policy1000EPfSB_iS8_ffNS5_3std3__410__identityEEEvT0_T1_T2_T3_T4_T6_E12temp_storage+24];
	setp.lt.f32 	%p223, %f371, %f373;
	selp.f32 	%f375, %f373, %f371, %p223;
	selp.f32 	%f376, %f375, %f371, %p222;
	setp.gt.s32 	%p224, %r67, 160;
	ld.shared.f32 	%f378, [_ZZN3cub18CUB_300001_SM_10006detail6reduce28DeviceReduceSingleTileKernelINS2_10policy_hubIfjN4cuda3__47maximumIfEEE10Policy1000EPfSB_iS8_ffNS5_3std3__410__identityEEEvT0_T1_T2_T3_T4_T6_E12temp_storage+28];
	setp.lt.f32 	%p225, %f376, %f378;
	selp.f32 	%f380, %f378, %f376, %p225;
	selp.f32 	%f381, %f380, %f376, %p224;
	setp.gt.s32 	%p226, %r67, 192;
	ld.shared.f32 	%f383, [_ZZN3cub18CUB_300001_SM_10006detail6reduce28DeviceReduceSingleTileKernelINS2_10policy_hubIfjN4cuda3__47maximumIfEEE10Policy1000EPfSB_iS8_ffNS5_3std3__410__identityEEEvT0_T1_T2_T3_T4_T6_E12temp_storage+32];
	setp.lt.f32 	%p227, %f381, %f383;
	selp.f32 	%f385, %f383, %f381, %p227;
	selp.f32 	%f386, %f385, %f381, %p226;
	setp.gt.s32 	%p228, %r67, 224;
	ld.shared.f32 	%f388, [_ZZN3cub18CUB_300001_SM_10006detail6reduce28DeviceReduceSingleTileKernelINS2_10policy_hubIfjN4cuda3__47maximumIfEEE10Policy1000EPfSB_iS8_ffNS5_3std3__410__identityEEEvT0_T1_T2_T3_T4_T6_E12temp_storage+36];
	setp.lt.f32 	%p229, %f386, %f388;
	selp.f32 	%f390, %f388, %f386, %p229;
	selp.f32 	%f444, %f390, %f386, %p228;
	bra.uni 	$L__BB60_72;
$L__BB60_22:
	mov.u32 	%r13, %tid.x;
	shl.b32 	%r224, %r13, 2;
	mul.wide.u32 	%rd86, %r224, 4;
	add.s64 	%rd76, %rd16, %rd86;
	// begin inline asm
	ld.global.nc.v2.u64 {%rd74, %rd75}, [%rd76];
	// end inline asm
	mov.b64 	{%r225, %r226}, %rd75;
	mov.b64 	{%r227, %r228}, %rd74;
	mov.b32 	%f238, %r228;
	mov.b32 	%f239, %r227;
	mov.b32 	%f240, %r226;
	mov.b32 	%f241, %r225;
	add.s64 	%rd79, %rd76, 4096;
	// begin inline asm
	ld.global.nc.v2.u64 {%rd77, %rd78}, [%rd79];
	// end inline asm
	mov.b64 	{%r229, %r230}, %rd78;
	mov.b64 	{%r231, %r232}, %rd77;
	mov.b32 	%f242, %r232;
	mov.b32 	%f243, %r231;
	mov.b32 	%f244, %r230;
	mov.b32 	%f245, %r229;
	add.s64 	%rd82, %rd76, 8192;
	// begin inline asm
	ld.global.nc.v2.u64 {%rd80, %rd81}, [%rd82];
	// end inline asm
	mov.b64 	{%r233, %r234}, %rd81;
	mov.b64 	{%r235, %r236}, %rd80;
	mov.b32 	%f246, %r236;
	mov.b32 	%f247, %r235;
	mov.b32 	%f248, %r234;
	mov.b32 	%f249, %r233;
	add.s64 	%rd85, %rd76, 12288;
	// begin inline asm
	ld.global.nc.v2.u64 {%rd83, %rd84}, [%rd85];
	// end inline asm
	mov.b64 	{%r237, %r238}, %rd84;
	mov.b64 	{%r239, %r240}, %rd83;
	mov.b32 	%f250, %r240;
	mov.b32 	%f251, %r239;
	mov.b32 	%f252, %r238;
	mov.b32 	%f253, %r237;
	setp.lt.f32 	%p127, %f239, %f238;
	selp.f32 	%f254, %f238, %f239, %p127;
	setp.lt.f32 	%p128, %f241, %f240;
	selp.f32 	%f255, %f240, %f241, %p128;
	setp.lt.f32 	%p129, %f243, %f242;
	selp.f32 	%f256, %f242, %f243, %p129;
	setp.lt.f32 	%p130, %f245, %f244;
	selp.f32 	%f257, %f244, %f245, %p130;
	setp.lt.f32 	%p131, %f247, %f246;
	selp.f32 	%f258, %f246, %f247, %p131;
	setp.lt.f32 	%p132, %f249, %f248;
	selp.f32 	%f259, %f248, %f249, %p132;
	setp.lt.f32 	%p133, %f251, %f250;
	selp.f32 	%f260, %f250, %f251, %p133;
	setp.lt.f32 	%p134, %f253, %f252;
	selp.f32 	%f261, %f252, %f253, %p134;
	setp.lt.f32 	%p135, %f254, %f255;
	selp.f32 	%f262, %f255, %f254, %p135;
	setp.lt.f32 	%p136, %f256, %f257;
	selp.f32 	%f263, %f257, %f256, %p136;
	setp.lt.f32 	%p137, %f258, %f259;
	selp.f32 	%f264, %f259, %f258, %p137;
	setp.lt.f32 	%p138, %f260, %f261;
	selp.f32 	%f265, %f261, %f260, %p138;
	setp.lt.f32 	%p139, %f262, %f263;
	selp.f32 	%f266, %f263, %f262, %p139;
	setp.lt.f32 	%p140, %f264, %f265;
	selp.f32 	%f267, %f265, %f264, %p140;
	setp.lt.f32 	%p141, %f266, %f267;
	selp.f32 	%f430, %f267, %f266, %p141;
	setp.lt.u32 	%p142, %r67, 8192;
	mov.b32 	%r387, 4096;
	@%p142 bra 	$L__BB60_26;
	add.s32 	%r14, %r67, -4096;
	mov.b32 	%r387, 4096;
$L__BB60_24:
	mul.wide.s32 	%rd99, %r387, 4;
	add.s64 	%rd89, %rd76, %rd99;
	// begin inline asm
	ld.global.nc.v2.u64 {%rd87, %rd88}, [%rd89];
	// end inline asm
	mov.b64 	{%r242, %r243}, %rd88;
	mov.b64 	{%r244, %r245}, %rd87;
	mov.b32 	%f268, %r245;
	mov.b32 	%f269, %r244;
	mov.b32 	%f270, %r243;
	mov.b32 	%f271, %r242;
	add.s64 	%rd92, %rd89, 4096;
	// begin inline asm
	ld.global.nc.v2.u64 {%rd90, %rd91}, [%rd92];
	// end inline asm
	mov.b64 	{%r246, %r247}, %rd91;
	mov.b64 	{%r248, %r249}, %rd90;
	mov.b32 	%f272, %r249;
	mov.b32 	%f273, %r248;
	mov.b32 	%f274, %r247;
	mov.b32 	%f275, %r246;
	add.s64 	%rd95, %rd89, 8192;
	// begin inline asm
	ld.global.nc.v2.u64 {%rd93, %rd94}, [%rd95];
	// end inline asm
	mov.b64 	{%r250, %r251}, %rd94;
	mov.b64 	{%r252, %r253}, %rd93;
	mov.b32 	%f276, %r253;
	mov.b32 	%f277, %r252;
	mov.b32 	%f278, %r251;
	mov.b32 	%f279, %r250;
	add.s64 	%rd98, %rd89, 12288;
	// begin inline asm
	ld.global.nc.v2.u64 {%rd96, %rd97}, [%rd98];
	// end inline asm
	mov.b64 	{%r254, %r255}, %rd97;
	mov.b64 	{%r256, %r257}, %rd96;
	mov.b32 	%f280, %r257;
	mov.b32 	%f281, %r256;
	mov.b32 	%f282, %r255;
	mov.b32 	%f283, %r254;
	setp.lt.f32 	%p143, %f430, %f269;
	selp.f32 	%f284, %f269, %f430, %p143;
	setp.lt.f32 	%p144, %f268, %f271;
	selp.f32 	%f285, %f271, %f268, %p144;
	setp.lt.f32 	%p145, %f270, %f273;
	selp.f32 	%f286, %f273, %f270, %p145;
	setp.lt.f32 	%p146, %f272, %f275;
	selp.f32 	%f287, %f275, %f272, %p146;
	setp.lt.f32 	%p147, %f274, %f277;
	selp.f32 	%f288, %f277, %f274, %p147;
	setp.lt.f32 	%p148, %f276, %f279;
	selp.f32 	%f289, %f279, %f276, %p148;
	setp.lt.f32 	%p149, %f278, %f281;
	selp.f32 	%f290, %f281, %f278, %p149;
	setp.lt.f32 	%p150, %f280, %f283;
	selp.f32 	%f291, %f283, %f280, %p150;
	setp.lt.f32 	%p151, %f284, %f285;
	selp.f32 	%f292, %f285, %f284, %p151;
	setp.lt.f32 	%p152, %f286, %f287;
	selp.f32 	%f293, %f287, %f286, %p152;
	setp.lt.f32 	%p153, %f288, %f289;
	selp.f32 	%f294, %f289, %f288, %p153;
	setp.lt.f32 	%p154, %f290, %f291;
	selp.f32 	%f295, %f291, %f290, %p154;
	setp.lt.f32 	%p155, %f292, %f293;
	selp.f32 	%f296, %f293, %f292, %p155;
	setp.lt.f32 	%p156, %f294, %f295;
	selp.f32 	%f297, %f295, %f294, %p156;
	setp.lt.f32 	%p157, %f296, %f297;
	selp.f32 	%f298, %f297, %f296, %p157;
	setp.lt.f32 	%p158, %f298, %f282;
	selp.f32 	%f430, %f282, %f298, %p158;
	sub.s32 	%r258, %r67, %r387;
	setp.lt.s32 	%p159, %r258, 4096;
	@%p159 bra 	$L__BB60_34;
	add.s32 	%r387, %r387, 4096;
	setp.le.s32 	%p160, %r387, %r14;
	@%p160 bra 	$L__BB60_24;
$L__BB60_26:
	setp.le.s32 	%p161, %r67, %r387;
	@%p161 bra 	$L__BB60_34;
	sub.s32 	%r18, %r67, %r387;
	setp.ge.s32 	%p162, %r13, %r18;
	@%p162 bra 	$L__BB60_34;
	not.b32 	%r259, %r13;
	add.s32 	%r260, %r67, %r259;
	sub.s32 	%r19, %r260, %r387;
	and.b32  	%r261, %r19, 768;
	setp.eq.s32 	%p163, %r261, 768;
	mov.u32 	%r391, %r13;
	@%p163 bra 	$L__BB60_31;
	add.s32 	%r389, %r13, %r387;
	shr.u32 	%r262, %r19, 8;
	add.s32 	%r263, %r262, 1;
	and.b32  	%r264, %r263, 3;
	neg.s32 	%r388, %r264;
	mov.u32 	%r391, %r13;
$L__BB60_30:
	.pragma "nounroll";
	mul.wide.u32 	%rd101, %r389, 4;
	add.s64 	%rd100, %rd16, %rd101;
	// begin inline asm
	ld.global.nc.u32 %r265, [%rd100];
	// end inline asm
	mov.b32 	%f300, %r265;
	setp.lt.f32 	%p164, %f430, %f300;
	selp.f32 	%f430, %f300, %f430, %p164;
	add.s32 	%r391, %r391, 256;
	add.s32 	%r389, %r389, 256;
	add.s32 	%r388, %r388, 1;
	setp.ne.s32 	%p165, %r388, 0;
	@%p165 bra 	$L__BB60_30;
$L__BB60_31:
	setp.lt.u32 	%p166, %r19, 768;
	@%p166 bra 	$L__BB60_34;
	cvt.u64.u32 	%rd102, %r391;
	cvt.u64.u32 	%rd103, %r387;
	add.s64 	%rd104, %rd102, %rd103;
	shl.b64 	%rd105, %rd104, 2;
	add.s64 	%rd106, %rd105, %rd16;
	add.s64 	%rd122, %rd106, 2048;
	add.s32 	%r392, %r391, %r387;
$L__BB60_33:
	mul.wide.u32 	%rd111, %r392, 4;
	add.s64 	%rd107, %rd16, %rd111;
	// begin inline asm
	ld.global.nc.u32 %r266, [%rd107];
	// end inline asm
	mov.b32 	%f301, %r266;
	setp.lt.f32 	%p167, %f430, %f301;
	selp.f32 	%f302, %f301, %f430, %p167;
	add.s64 	%rd108, %rd122, -1024;
	// begin inline asm
	ld.global.nc.u32 %r267, [%rd108];
	// end inline asm
	mov.b32 	%f303, %r267;
	setp.lt.f32 	%p168, %f302, %f303;
	selp.f32 	%f304, %f303, %f302, %p168;
	// begin inline asm
	ld.global.nc.u32 %r268, [%rd122];
	// end inline asm
	mov.b32 	%f305, %r268;
	setp.lt.f32 	%p169, %f304, %f305;
	selp.f32 	%f306, %f305, %f304, %p169;
	add.s64 	%rd110, %rd122, 1024;
	// begin inline asm
	ld.global.nc.u32 %r269, [%rd110];
	// end inline asm
	mov.b32 	%f307, %r269;
	setp.lt.f32 	%p170, %f306, %f307;
	selp.f32 	%f430, %f307, %f306, %p170;
	add.s32 	%r391, %r391, 1024;
	add.s64 	%rd122, %rd122, 4096;
	add.s32 	%r392, %r392, 1024;
	setp.lt.s32 	%p171, %r391, %r18;
	@%p171 bra 	$L__BB60_33;
$L__BB60_34:
	// begin inline asm
	mov.u32 %r270, %laneid;
	// end inline asm
	mov.b32 	%r272, %f430;
	mov.b32 	%r273, 1;
	mov.b32 	%r294, 31;
	mov.b32 	%r295, -1;
	// begin inline asm
	shfl.sync.down.b32 %r271, %r272, %r273, %r294, %r295;
	// end inline asm
	mov.b32 	%f308, %r271;
	setp.gt.s32 	%p172, %r270, 30;
	setp.lt.f32 	%p173, %f430, %f308;
	selp.f32 	%f309, %f308, %f430, %p173;
	selp.f32 	%f310, %f430, %f309, %p172;
	mov.b32 	%r277, %f310;
	mov.b32 	%r278, 2;
	// begin inline asm
	shfl.sync.down.b32 %r276, %r277, %r278, %r294, %r295;
	// end inline asm
	mov.b32 	%f311, %r276;
	setp.gt.s32 	%p174, %r270, 29;
	setp.lt.f32 	%p175, %f310, %f311;
	selp.f32 	%f312, %f311, %f310, %p175;
	selp.f32 	%f313, %f310, %f312, %p174;
	mov.b32 	%r282, %f313;
	mov.b32 	%r283, 4;
	// begin inline asm
	shfl.sync.down.b32 %r281, %r282, %r283, %r294, %r295;
	// end inline asm
	mov.b32 	%f314, %r281;
	setp.gt.s32 	%p176, %r270, 27;
	setp.lt.f32 	%p177, %f313, %f314;
	selp.f32 	%f315, %f314, %f313, %p177;
	selp.f32 	%f316, %f313, %f315, %p176;
	mov.b32 	%r287, %f316;
	mov.b32 	%r288, 8;
	// begin inline asm
	shfl.sync.down.b32 %r286, %r287, %r288, %r294, %r295;
	// end inline asm
	mov.b32 	%f317, %r286;
	setp.gt.s32 	%p178, %r270, 23;
	setp.lt.f32 	%p179, %f316, %f317;
	selp.f32 	%f318, %f317, %f316, %p179;
	selp.f32 	%f319, %f316, %f318, %p178;
	mov.b32 	%r292, %f319;
	mov.b32 	%r293, 16;
	// begin inline asm
	shfl.sync.down.b32 %r291, %r292, %r293, %r294, %r295;
	// end inline asm
	mov.b32 	%f320, %r291;
	setp.gt.s32 	%p180, %r270, 15;
	setp.lt.f32 	%p181, %f319, %f320;
	selp.f32 	%f26, %f320, %f319, %p181;
	selp.f32 	%f444, %f319, %f26, %p180;
	setp.ne.s32 	%p182, %r270, 0;
	@%p182 bra 	$L__BB60_36;
	shr.u32 	%r296, %r13, 3;
	and.b32  	%r297, %r296, 124;
	mov.u32 	%r298, _ZZN3cub18CUB_300001_SM_10006detail6reduce28DeviceReduceSingleTileKernelINS2_10policy_hubIfjN4cuda3__47maximumIfEEE10Policy1000EPfSB_iS8_ffNS5_3std3__410__identityEEEvT0_T1_T2_T3_T4_T6_E12temp_storage;
	add.s32 	%r299, %r298, %r297;
	st.shared.f32 	[%r299+8], %f26;
$L__BB60_36:
	bar.sync 	0;
	setp.ne.s32 	%p183, %r13, 0;
	@%p183 bra 	$L__BB60_72;
	ld.shared.f32 	%f321, [_ZZN3cub18CUB_300001_SM_10006detail6reduce28DeviceReduceSingleTileKernelINS2_10policy_hubIfjN4cuda3__47maximumIfEEE10Policy1000EPfSB_iS8_ffNS5_3std3__410__identityEEEvT0_T1_T2_T3_T4_T6_E12temp_storage+12];
	setp.lt.f32 	%p184, %f444, %f321;
	selp.f32 	%f322, %f321, %f444, %p184;
	ld.shared.f32 	%f323, [_ZZN3cub18CUB_300001_SM_10006detail6reduce28DeviceReduceSingleTileKernelINS2_10policy_hubIfjN4cuda3__47maximumIfEEE10Policy1000EPfSB_iS8_ffNS5_3std3__410__identityEEEvT0_T1_T2_T3_T4_T6_E12temp_storage+16];
	setp.lt.f32 	%p185, %f322, %f323;
	selp.f32 	%f324, %f323, %f322, %p185;
	ld.shared.f32 	%f325, [_ZZN3cub18CUB_300001_SM_10006detail6reduce28DeviceReduceSingleTileKernelINS2_10policy_hubIfjN4cuda3__47maximumIfEEE10Policy1000EPfSB_iS8_ffNS5_3std3__410__identityEEEvT0_T1_T2_T3_T4_T6_E12temp_storage+20];
	setp.lt.f32 	%p186, %f324, %f325;
	selp.f32 	%f326, %f325, %f324, %p186;
	ld.shared.f32 	%f327, [_ZZN3cub18CUB_300001_SM_10006detail6reduce28DeviceReduceSingleTileKernelINS2_10policy_hubIfjN4cuda3__47maximumIfEEE10Policy1000EPfSB_iS8_ffNS5_3std3__410__identityEEEvT0_T1_T2_T3_T4_T6_E12temp_storage+24];
	setp.lt.f32 	%p187, %f326, %f327;
	selp.f32 	%f328, %f327, %f326, %p187;
	ld.shared.f32 	%f329, [_ZZN3cub18CUB_300001_SM_10006detail6reduce28DeviceReduceSingleTileKernelINS2_10policy_hubIfjN4cuda3__47maximumIfEEE10Policy1000EPfSB_iS8_ffNS5_3std3__410__identityEEEvT0_T1_T2_T3_T4_T6_E12temp_storage+28];
	setp.lt.f32 	%p188, %f328, %f329;
	selp.f32 	%f330, %f329, %f328, %p188;
	ld.shared.f32 	%f331, [_ZZN3cub18CUB_300001_SM_10006detail6reduce28DeviceReduceSingleTileKernelINS2_10policy_hubIfjN4cuda3__47maximumIfEEE10Policy1000EPfSB_iS8_ffNS5_3std3__410__identityEEEvT0_T1_T2_T3_T4_T6_E12temp_storage+32];
	setp.lt.f32 	%p189, %f330, %f331;
	selp.f32 	%f332, %f331, %f330, %p189;
	ld.shared.f32 	%f333, [_ZZN3cub18CUB_300001_SM_10006detail6reduce28DeviceReduceSingleTileKernelINS2_10policy_hubIfjN4cuda3__47maximumIfEEE10Policy1000EPfSB_iS8_ffNS5_3std3__410__identityEEEvT0_T1_T2_T3_T4_T6_E12temp_storage+36];
	setp.lt.f32 	%p190, %f332, %f333;
	selp.f32 	%f444, %f333, %f332, %p190;
	bra.uni 	$L__BB60_72;
$L__BB60_38:
	setp.gt.s32 	%p3, %r67, 4095;
	@%p3 bra 	$L__BB60_56;
	mov.u32 	%r34, %tid.x;
	setp.ge.s32 	%p68, %r34, %r67;
	mov.f32 	%f436, 0f00000000;
	mov.u32 	%r397, %r34;
	@%p68 bra 	$L__BB60_41;
	mul.wide.u32 	%rd66, %r34, 4;
	add.s64 	%rd65, %rd16, %rd66;
	// begin inline asm
	ld.global.nc.u32 %r144, [%rd65];
	// end inline asm
	mov.b32 	%f436, %r144;
	add.s32 	%r397, %r34, 256;
$L__BB60_41:
	setp.ge.s32 	%p69, %r397, %r67;
	@%p69 bra 	$L__BB60_47;
	not.b32 	%r145, %r397;
	add.s32 	%r37, %r67, %r145;
	and.b32  	%r146, %r37, 768;
	setp.eq.s32 	%p70, %r146, 768;
	@%p70 bra 	$L__BB60_45;
	mul.wide.u32 	%rd67, %r397, 4;
	add.s64 	%rd123, %rd16, %rd67;
	shr.u32 	%r147, %r37, 8;
	add.s32 	%r148, %r147, 1;
	and.b32  	%r149, %r148, 3;
	neg.s32 	%r395, %r149;
$L__BB60_44:
	.pragma "nounroll";
	// begin inline asm
	ld.global.nc.u32 %r150, [%rd123];
	// end inline asm
	mov.b32 	%f157, %r150;
	setp.lt.f32 	%p71, %f436, %f157;
	selp.f32 	%f436, %f157, %f436, %p71;
	add.s32 	%r397, %r397, 256;
	add.s64 	%rd123, %rd123, 1024;
	add.s32 	%r395, %r395, 1;
	setp.ne.s32 	%p72, %r395, 0;
	@%p72 bra 	$L__BB60_44;
$L__BB60_45:
	setp.lt.u32 	%p73, %r37, 768;
	@%p73 bra 	$L__BB60_47;
$L__BB60_46:
	mul.wide.s32 	%rd73, %r397, 4;
	add.s64 	%rd69, %rd16, %rd73;
	// begin inline asm
	ld.global.nc.u32 %r151, [%rd69];
	// end inline asm
	mov.b32 	%f158, %r151;
	setp.lt.f32 	%p74, %f436, %f158;
	selp.f32 	%f159, %f158, %f436, %p74;
	add.s64 	%rd70, %rd69, 1024;
	// begin inline asm
	ld.global.nc.u32 %r152, [%rd70];
	// end inline asm
	mov.b32 	%f160, %r152;
	setp.lt.f32 	%p75, %f159, %f160;
	selp.f32 	%f161, %f160, %f159, %p75;
	add.s64 	%rd71, %rd69, 2048;
	// begin inline asm
	ld.global.nc.u32 %r153, [%rd71];
	// end inline asm
	mov.b32 	%f162, %r153;
	setp.lt.f32 	%p76, %f161, %f162;
	selp.f32 	%f163, %f162, %f161, %p76;
	add.s64 	%rd72, %rd69, 3072;
	// begin inline asm
	ld.global.nc.u32 %r154, [%rd72];
	// end inline asm
	mov.b32 	%f164, %r154;
	setp.lt.f32 	%p77, %f163, %f164;
	selp.f32 	%f436, %f164, %f163, %p77;
	add.s32 	%r397, %r397, 1024;
	setp.lt.s32 	%p78, %r397, %r67;
	@%p78 bra 	$L__BB60_46;
$L__BB60_47:
	setp.lt.s32 	%p79, %r67, 256;
	@%p79 bra 	$L__BB60_52;
	// begin inline asm
	mov.u32 %r193, %laneid;
	// end inline asm
	mov.b32 	%r195, %f436;
	mov.b32 	%r196, 1;
	mov.b32 	%r217, 31;
	mov.b32 	%r218, -1;
	// begin inline asm
	shfl.sync.down.b32 %r194, %r195, %r196, %r217, %r218;
	// end inline asm
	mov.b32 	%f212, %r194;
	setp.gt.s32 	%p107, %r193, 30;
	setp.lt.f32 	%p108, %f436, %f212;
	selp.f32 	%f213, %f212, %f436, %p108;
	selp.f32 	%f214, %f436, %f213, %p107;
	mov.b32 	%r200, %f214;
	mov.b32 	%r201, 2;
	// begin inline asm
	shfl.sync.down.b32 %r199, %r200, %r201, %r217, %r218;
	// end inline asm
	mov.b32 	%f215, %r199;
	setp.gt.s32 	%p109, %r193, 29;
	setp.lt.f32 	%p110, %f214, %f215;
	selp.f32 	%f216, %f215, %f214, %p110;
	selp.f32 	%f217, %f214, %f216, %p109;
	mov.b32 	%r205, %f217;
	mov.b32 	%r206, 4;
	// begin inline asm
	shfl.sync.down.b32 %r204, %r205, %r206, %r217, %r218;
	// end inline asm
	mov.b32 	%f218, %r204;
	setp.gt.s32 	%p111, %r193, 27;
	setp.lt.f32 	%p112, %f217, %f218;
	selp.f32 	%f219, %f218, %f217, %p112;
	selp.f32 	%f220, %f217, %f219, %p111;
	mov.b32 	%r210, %f220;
	mov.b32 	%r211, 8;
	// begin inline asm
	shfl.sync.down.b32 %r209, %r210, %r211, %r217, %r218;
	// end inline asm
	mov.b32 	%f221, %r209;
	setp.gt.s32 	%p113, %r193, 23;
	setp.lt.f32 	%p114, %f220, %f221;
	selp.f32 	%f222, %f221, %f220, %p114;
	selp.f32 	%f223, %f220, %f222, %p113;
	mov.b32 	%r215, %f223;
	mov.b32 	%r216, 16;
	// begin inline asm
	shfl.sync.down.b32 %r214, %r215, %r216, %r217, %r218;
	// end inline asm
	mov.b32 	%f224, %r214;
	setp.gt.s32 	%p115, %r193, 15;
	setp.lt.f32 	%p116, %f223, %f224;
	selp.f32 	%f38, %f224, %f223, %p116;
	selp.f32 	%f444, %f223, %f38, %p115;
	setp.ne.s32 	%p117, %r193, 0;
	@%p117 bra 	$L__BB60_50;
	shr.u32 	%r219, %r34, 3;
	and.b32  	%r220, %r219, 124;
	mov.u32 	%r221, _ZZN3cub18CUB_300001_SM_10006detail6reduce28DeviceReduceSingleTileKernelINS2_10policy_hubIfjN4cuda3__47maximumIfEEE10Policy1000EPfSB_iS8_ffNS5_3std3__410__identityEEEvT0_T1_T2_T3_T4_T6_E12temp_storage;
	add.s32 	%r222, %r221, %r220;
	st.shared.f32 	[%r222+8], %f38;
$L__BB60_50:
	bar.sync 	0;
	setp.ne.s32 	%p118, %r34, 0;
	@%p118 bra 	$L__BB60_72;
	ld.shared.f32 	%f225, [_ZZN3cub18CUB_300001_SM_10006detail6reduce28DeviceReduceSingleTileKernelINS2_10policy_hubIfjN4cuda3__47maximumIfEEE10Policy1000EPfSB_iS8_ffNS5_3std3__410__identityEEEvT0_T1_T2_T3_T4_T6_E12temp_storage+12];
	setp.lt.f32 	%p119, %f444, %f225;
	selp.f32 	%f226, %f225, %f444, %p119;
	ld.shared.f32 	%f227, [_ZZN3cub18CUB_300001_SM_10006detail6reduce28DeviceReduceSingleTileKernelINS2_10policy_hubIfjN4cuda3__47maximumIfEEE10Policy1000EPfSB_iS8_ffNS5_3std3__410__identityEEEvT0_T1_T2_T3_T4_T6_E12temp_storage+16];
	setp.lt.f32 	%p120, %f226, %f227;
	selp.f32 	%f228, %f227, %f226, %p120;
	ld.shared.f32 	%f229, [_ZZN3cub18CUB_300001_SM_10006detail6reduce28DeviceReduceSingleTileKernelINS2_10policy_hubIfjN4cuda3__47maximumIfEEE10Policy1000EPfSB_iS8_ffNS5_3std3__410__identityEEEvT0_T1_T2_T3_T4_T6_E12temp_storage+20];
	setp.lt.f32 	%p121, %f228, %f229;
	selp.f32 	%f230, %f229, %f228, %p121;
	ld.shared.f32 	%f231, [_ZZN3cub18CUB_300001_SM_10006detail6reduce28DeviceReduceSingleTileKernelINS2_10policy_hubIfjN4cuda3__47maximumIfEEE10Policy1000EPfSB_iS8_ffNS5_3std3__410__identityEEEvT0_T1_T2_T3_T4_T6_E12temp_storage+24];
	setp.lt.f32 	%p122, %f230, %f231;
	selp.f32 	%f232, %f231, %f230, %p122;
	ld.shared.f32 	%f233, [_ZZN3cub18CUB_300001_SM_10006detail6reduce28DeviceReduceSingleTileKernelINS2_10policy_hubIfjN4cuda3__47maximumIfEEE10Policy1000EPfSB_iS8_ffNS5_3std3__410__identityEEEvT0_T1_T2_T3_T4_T6_E12temp_storage+28];
	setp.lt.f32 	%p123, %f232, %f233;
	selp.f32 	%f234, %f233, %f232, %p123;
	ld.shared.f32 	%f235, [_ZZN3cub18CUB_300001_SM_10006detail6reduce28DeviceReduceSingleTileKernelINS2_10policy_hubIfjN4cuda3__47maximumIfEEE10Policy1000EPfSB_iS8_ffNS5_3std3__410__identityEEEvT0_T1_T2_T3_T4_T6_E12temp_storage+32];
	setp.lt.f32 	%p124, %f234, %f235;
	selp.f32 	%f236, %f235, %f234, %p124;
	ld.shared.f32 	%f237, [_ZZN3cub18CUB_300001_SM_10006detail6reduce28DeviceReduceSingleTileKernelINS2_10policy_hubIfjN4cuda3__47maximumIfEEE10Policy1000EPfSB_iS8_ffNS5_3std3__410__identityEEEvT0_T1_T2_T3_T4_T6_E12temp_storage+36];
	setp.lt.f32 	%p125, %f236, %f237;
	selp.f32 	%f444, %f237, %f236, %p125;
	bra.uni 	$L__BB60_72;
$L__BB60_52:
	// begin inline asm
	mov.u32 %r155, %laneid;
	// end inline asm
	and.b32  	%r181, %r34, 992;
	add.s32 	%r182, %r181, 32;
	setp.gt.s32 	%p80, %r182, %r67;
	not.b32 	%r183, %r181;
	add.s32 	%r184, %r67, %r183;
	selp.b32 	%r179, %r184, 31, %p80;
	mov.b32 	%r157, %f436;
	mov.b32 	%r158, 1;
	mov.b32 	%r180, -1;
	// begin inline asm
	shfl.sync.down.b32 %r156, %r157, %r158, %r179, %r180;
	// end inline asm
	mov.b32 	%f165, %r156;
	setp.lt.s32 	%p81, %r155, %r179;
	setp.lt.f32 	%p82, %f436, %f165;
	selp.f32 	%f166, %f165, %f436, %p82;
	selp.f32 	%f167, %f166, %f436, %p81;
	mov.b32 	%r162, %f167;
	mov.b32 	%r163, 2;
	// begin inline asm
	shfl.sync.down.b32 %r161, %r162, %r163, %r179, %r180;
	// end inline asm
	mov.b32 	%f168, %r161;
	add.s32 	%r185, %r155, 2;
	setp.gt.s32 	%p83, %r185, %r179;
	setp.lt.f32 	%p84, %f167, %f168;
	selp.f32 	%f169, %f168, %f167, %p84;
	selp.f32 	%f170, %f167, %f169, %p83;
	mov.b32 	%r167, %f170;
	mov.b32 	%r168, 4;
	// begin inline asm
	shfl.sync.down.b32 %r166, %r167, %r168, %r179, %r180;
	// end inline asm
	mov.b32 	%f171, %r166;
	add.s32 	%r186, %r155, 4;
	setp.gt.s32 	%p85, %r186, %r179;
	setp.lt.f32 	%p86, %f170, %f171;
	selp.f32 	%f172, %f171, %f170, %p86;
	selp.f32 	%f173, %f170, %f172, %p85;
	mov.b32 	%r172, %f173;
	mov.b32 	%r173, 8;
	// begin inline asm
	shfl.sync.down.b32 %r171, %r172, %r173, %r179, %r180;
	// end inline asm
	mov.b32 	%f174, %r171;
	add.s32 	%r187, %r155, 8;
	setp.gt.s32 	%p87, %r187, %r179;
	setp.lt.f32 	%p88, %f173, %f174;
	selp.f32 	%f175, %f174, %f173, %p88;
	selp.f32 	%f176, %f173, %f175, %p87;
	mov.b32 	%r177, %f176;
	mov.b32 	%r178, 16;
	// begin inline asm
	shfl.sync.down.b32 %r176, %r177, %r178, %r179, %r180;
	// end inline asm
	mov.b32 	%f177, %r176;
	add.s32 	%r188, %r155, 16;
	setp.gt.s32 	%p89, %r188, %r179;
	setp.lt.f32 	%p90, %f176, %f177;
	selp.f32 	%f178, %f177, %f176, %p90;
	selp.f32 	%f444, %f176, %f178, %p89;
	setp.ne.s32 	%p91, %r155, 0;
	@%p91 bra 	$L__BB60_54;
	shr.u32 	%r189, %r34, 3;
	and.b32  	%r190, %r189, 124;
	mov.u32 	%r191, _ZZN3cub18CUB_300001_SM_10006detail6reduce28DeviceReduceSingleTileKernelINS2_10policy_hubIfjN4cuda3__47maximumIfEEE10Policy1000EPfSB_iS8_ffNS5_3std3__410__identityEEEvT0_T1_T2_T3_T4_T6_E12temp_storage;
	add.s32 	%r192, %r191, %r190;
	st.shared.f32 	[%r192+8], %f444;
$L__BB60_54:
	bar.sync 	0;
	setp.ne.s32 	%p92, %r34, 0;
	@%p92 bra 	$L__BB60_72;
	setp.gt.s32 	%p93, %r67, 32;
	ld.shared.f32 	%f179, [_ZZN3cub18CUB_300001_SM_10006detail6reduce28DeviceReduceSingleTileKernelINS2_10policy_hubIfjN4cuda3__47maximumIfEEE10Policy1000EPfSB_iS8_ffNS5_3std3__410__identityEEEvT0_T1_T2_T3_T4_T6_E12temp_storage+12];
	setp.lt.f32 	%p94, %f444, %f179;
	selp.f32 	%f181, %f179, %f444, %p94;
	selp.f32 	%f182, %f181, %f444, %p93;
	setp.gt.s32 	%p95, %r67, 64;
	ld.shared.f32 	%f184, [_ZZN3cub18CUB_300001_SM_10006detail6reduce28DeviceReduceSingleTileKernelINS2_10policy_hubIfjN4cuda3__47maximumIfEEE10Policy1000EPfSB_iS8_ffNS5_3std3__410__identityEEEvT0_T1_T2_T3_T4_T6_E12temp_storage+16];
	setp.lt.f32 	%p96, %f182, %f184;
	selp.f32 	%f186, %f184, %f182, %p96;
	selp.f32 	%f187, %f186, %f182, %p95;
	setp.gt.s32 	%p97, %r67, 96;
	ld.shared.f32 	%f189, [_ZZN3cub18CUB_300001_SM_10006detail6reduce28DeviceReduceSingleTileKernelINS2_10policy_hubIfjN4cuda3__47maximumIfEEE10Policy1000EPfSB_iS8_ffNS5_3std3__410__identityEEEvT0_T1_T2_T3_T4_T6_E12temp_storage+20];
	setp.lt.f32 	%p98, %f187, %f189;
	selp.f32 	%f191, %f189, %f187, %p98;
	selp.f32 	%f192, %f191, %f187, %p97;
	setp.gt.s32 	%p99, %r67, 128;
	ld.shared.f32 	%f194, [_ZZN3cub18CUB_300001_SM_10006detail6reduce28DeviceReduceSingleTileKernelINS2_10policy_hubIfjN4cuda3__47maximumIfEEE10Policy1000EPfSB_iS8_ffNS5_3std3__410__identityEEEvT0_T1_T2_T3_T4_T6_E12temp_storage+24];
	setp.lt.f32 	%p100, %f192, %f194;
	selp.f32 	%f196, %f194, %f192, %p100;
	selp.f32 	%f197, %f196, %f192, %p99;
	setp.gt.s32 	%p101, %r67, 160;
	ld.shared.f32 	%f199, [_ZZN3cub18CUB_300001_SM_10006detail6reduce28DeviceReduceSingleTileKernelINS2_10policy_hubIfjN4cuda3__47maximumIfEEE10Policy1000EPfSB_iS8_ffNS5_3std3__410__identityEEEvT0_T1_T2_T3_T4_T6_E12temp_storage+28];
	setp.lt.f32 	%p102, %f197, %f199;
	selp.f32 	%f201, %f199, %f197, %p102;
	selp.f32 	%f202, %f201, %f197, %p101;
	setp.gt.s32 	%p103, %r67, 192;
	ld.shared.f32 	%f204, [_ZZN3cub18CUB_300001_SM_10006detail6reduce28DeviceReduceSingleTileKernelINS2_10policy_hubIfjN4cuda3__47maximumIfEEE10Policy1000EPfSB_iS8_ffNS5_3std3__410__identityEEEvT0_T1_T2_T3_T4_T6_E12temp_storage+32];
	setp.lt.f32 	%p104, %f202, %f204;
	selp.f32 	%f206, %f204, %f202, %p104;
	selp.f32 	%f207, %f206, %f202, %p103;
	setp.gt.s32 	%p105, %r67, 224;
	ld.shared.f32 	%f209, [_ZZN3cub18CUB_300001_SM_10006detail6reduce28DeviceReduceSingleTileKernelINS2_10policy_hubIfjN4cuda3__47maximumIfEEE10Policy1000EPfSB_iS8_ffNS5_3std3__410__identityEEEvT0_T1_T2_T3_T4_T6_E12temp_storage+36];
	setp.lt.f32 	%p106, %f207, %f209;
	selp.f32 	%f211, %f209, %f207, %p106;
	selp.f32 	%f444, %f211, %f207, %p105;
	bra.uni 	$L__BB60_72;
$L__BB60_56:
	mov.u32 	%r46, %tid.x;
	mul.wide.u32 	%rd35, %r46, 4;
	add.s64 	%rd19, %rd16, %rd35;
	// begin inline asm
	ld.global.nc.u32 %r68, [%rd19];
	// end inline asm
	mov.b32 	%f59, %r68;
	add.s64 	%rd20, %rd19, 1024;
	// begin inline asm
	ld.global.nc.u32 %r69, [%rd20];
	// end inline asm
	mov.b32 	%f60, %r69;
	add.s64 	%rd21, %rd19, 2048;
	// begin inline asm
	ld.global.nc.u32 %r70, [%rd21];
	// end inline asm
	mov.b32 	%f61, %r70;
	add.s64 	%rd22, %rd19, 3072;
	// begin inline asm
	ld.global.nc.u32 %r71, [%rd22];
	// end inline asm
	mov.b32 	%f62, %r71;
	add.s64 	%rd23, %rd19, 4096;
	// begin inline asm
	ld.global.nc.u32 %r72, [%rd23];
	// end inline asm
	mov.b32 	%f63, %r72;
	add.s64 	%rd24, %rd19, 5120;
	// begin inline asm
	ld.global.nc.u32 %r73, [%rd24];
	// end inline asm
	mov.b32 	%f64, %r73;
	add.s64 	%rd25, %rd19, 6144;
	// begin inline asm
	ld.global.nc.u32 %r74, [%rd25];
	// end inline asm
	mov.b32 	%f65, %r74;
	add.s64 	%rd26, %rd19, 7168;
	// begin inline asm
	ld.global.nc.u32 %r75, [%rd26];
	// end inline asm
	mov.b32 	%f66, %r75;
	add.s64 	%rd27, %rd19, 8192;
	// begin inline asm
	ld.global.nc.u32 %r76, [%rd27];
	// end inline asm
	mov.b32 	%f67, %r76;
	add.s64 	%rd28, %rd19, 9216;
	// begin inline asm
	ld.global.nc.u32 %r77, [%rd28];
	// end inline asm
	mov.b32 	%f68, %r77;
	add.s64 	%rd29, %rd19, 10240;
	// begin inline asm
	ld.global.nc.u32 %r78, [%rd29];
	// end inline asm
	mov.b32 	%f69, %r78;
	add.s64 	%rd30, %rd19, 11264;
	// begin inline asm
	ld.global.nc.u32 %r79, [%rd30];
	// end inline asm
	mov.b32 	%f70, %r79;
	add.s64 	%rd31, %rd19, 12288;
	// begin inline asm
	ld.global.nc.u32 %r80, [%rd31];
	// end inline asm
	mov.b32 	%f71, %r80;
	add.s64 	%rd32, %rd19, 13312;
	// begin inline asm
	ld.global.nc.u32 %r81, [%rd32];
	// end inline asm
	mov.b32 	%f72, %r81;
	add.s64 	%rd33, %rd19, 14336;
	// begin inline asm
	ld.global.nc.u32 %r82, [%rd33];
	// end inline asm
	mov.b32 	%f73, %r82;
	add.s64 	%rd34, %rd19, 15360;
	// begin inline asm
	ld.global.nc.u32 %r83, [%rd34];
	// end inline asm
	mov.b32 	%f74, %r83;
	setp.lt.f32 	%p4, %f59, %f60;
	selp.f32 	%f75, %f60, %f59, %p4;
	setp.lt.f32 	%p5, %f61, %f62;
	selp.f32 	%f76, %f62, %f61, %p5;
	setp.lt.f32 	%p6, %f63, %f64;
	selp.f32 	%f77, %f64, %f63, %p6;
	setp.lt.f32 	%p7, %f65, %f66;
	selp.f32 	%f78, %f66, %f65, %p7;
	setp.lt.f32 	%p8, %f67, %f68;
	selp.f32 	%f79, %f68, %f67, %p8;
	setp.lt.f32 	%p9, %f69, %f70;
	selp.f32 	%f80, %f70, %f69, %p9;
	setp.lt.f32 	%p10, %f71, %f72;
	selp.f32 	%f81, %f72, %f71, %p10;
	setp.lt.f32 	%p11, %f73, %f74;
	selp.f32 	%f82, %f74, %f73, %p11;
	setp.lt.f32 	%p12, %f75, %f76;
	selp.f32 	%f83, %f76, %f75, %p12;
	setp.lt.f32 	%p13, %f77, %f78;
	selp.f32 	%f84, %f78, %f77, %p13;
	setp.lt.f32 	%p14, %f79, %f80;
	selp.f32 	%f85, %f80, %f79, %p14;
	setp.lt.f32 	%p15, %f81, %f82;
	selp.f32 	%f86, %f82, %f81, %p15;
	setp.lt.f32 	%p16, %f83, %f84;
	selp.f32 	%f87, %f84, %f83, %p16;
	setp.lt.f32 	%p17, %f85, %f86;
	selp.f32 	%f88, %f86, %f85, %p17;
	setp.lt.f32 	%p18, %f87, %f88;
	selp.f32 	%f443, %f88, %f87, %p18;
	setp.lt.u32 	%p19, %r67, 8192;
	mov.b32 	%r400, 4096;
	@%p19 bra 	$L__BB60_60;
	add.s32 	%r47, %r67, -4096;
	mov.b32 	%r400, 4096;
$L__BB60_58:
	mul.wide.s32 	%rd52, %r400, 4;
	add.s64 	%rd36, %rd19, %rd52;
	// begin inline asm
	ld.global.nc.u32 %r86, [%rd36];
	// end inline asm
	mov.b32 	%f89, %r86;
	add.s64 	%rd37, %rd36, 1024;
	// begin inline asm
	ld.global.nc.u32 %r87, [%rd37];
	// end inline asm
	mov.b32 	%f90, %r87;
	add.s64 	%rd38, %rd36, 2048;
	// begin inline asm
	ld.global.nc.u32 %r88, [%rd38];
	// end inline asm
	mov.b32 	%f91, %r88;
	add.s64 	%rd39, %rd36, 3072;
	// begin inline asm
	ld.global.nc.u32 %r89, [%rd39];
	// end inline asm
	mov.b32 	%f92, %r89;
	add.s64 	%rd40, %rd36, 4096;
	// begin inline asm
	ld.global.nc.u32 %r90, [%rd40];
	// end inline asm
	mov.b32 	%f93, %r90;
	add.s64 	%rd41, %rd36, 5120;
	// begin inline asm
	ld.global.nc.u32 %r91, [%rd41];
	// end inline asm
	mov.b32 	%f94, %r91;
	add.s64 	%rd42, %rd36, 6144;
	// begin inline asm
	ld.global.nc.u32 %r92, [%rd42];
	// end inline asm
	mov.b32 	%f95, %r92;
	add.s64 	%rd43, %rd36, 7168;
	// begin inline asm
	ld.global.nc.u32 %r93, [%rd43];
	// end inline asm
	mov.b32 	%f96, %r93;
	add.s64 	%rd44, %rd36, 8192;
	// begin inline asm
	ld.global.nc.u32 %r94, [%rd44];
	// end inline asm
	mov.b32 	%f97, %r94;
	add.s64 	%rd45, %rd36, 9216;
	// begin inline asm
	ld.global.nc.u32 %r95, [%rd45];
	// end inline asm
	mov.b32 	%f98, %r95;
	add.s64 	%rd46, %rd36, 10240;
	// begin inline asm
	ld.global.nc.u32 %r96, [%rd46];
	// end inline asm
	mov.b32 	%f99, %r96;
	add.s64 	%rd47, %rd36, 11264;
	// begin inline asm
	ld.global.nc.u32 %r97, [%rd47];
	// end inline asm
	mov.b32 	%f100, %r97;
	add.s64 	%rd48, %rd36, 12288;
	// begin inline asm
	ld.global.nc.u32 %r98, [%rd48];
	// end inline asm
	mov.b32 	%f101, %r98;
	add.s64 	%rd49, %rd36, 13312;
	// begin inline asm
	ld.global.nc.u32 %r99, [%rd49];
	// end inline asm
	mov.b32 	%f102, %r99;
	add.s64 	%rd50, %rd36, 14336;
	// begin inline asm
	ld.global.nc.u32 %r100, [%rd50];
	// end inline asm
	mov.b32 	%f103, %r100;
	add.s64 	%rd51, %rd36, 15360;
	// begin inline asm
	ld.global.nc.u32 %r101, [%rd51];
	// end inline asm
	mov.b32 	%f104, %r101;
	setp.lt.f32 	%p20, %f443, %f89;
	selp.f32 	%f105, %f89, %f443, %p20;
	setp.lt.f32 	%p21, %f90, %f91;
	selp.f32 	%f106, %f91, %f90, %p21;
	setp.lt.f32 	%p22, %f92, %f93;
	selp.f32 	%f107, %f93, %f92, %p22;
	setp.lt.f32 	%p23, %f94, %f95;
	selp.f32 	%f108, %f95, %f94, %p23;
	setp.lt.f32 	%p24, %f96, %f97;
	selp.f32 	%f109, %f97, %f96, %p24;
	setp.lt.f32 	%p25, %f98, %f99;
	selp.f32 	%f110, %f99, %f98, %p25;
	setp.lt.f32 	%p26, %f100, %f101;
	selp.f32 	%f111, %f101, %f100, %p26;
	setp.lt.f32 	%p27, %f102, %f103;
	selp.f32 	%f112, %f103, %f102, %p27;
	setp.lt.f32 	%p28, %f105, %f106;
	selp.f32 	%f113, %f106, %f105, %p28;
	setp.lt.f32 	%p29, %f107, %f108;
	selp.f32 	%f114, %f108, %f107, %p29;
	setp.lt.f32 	%p30, %f109, %f110;
	selp.f32 	%f115, %f110, %f109, %p30;
	setp.lt.f32 	%p31, %f111, %f112;
	selp.f32 	%f116, %f112, %f111, %p31;
	setp.lt.f32 	%p32, %f113, %f114;
	selp.f32 	%f117, %f114, %f113, %p32;
	setp.lt.f32 	%p33, %f115, %f116;
	selp.f32 	%f118, %f116, %f115, %p33;
	setp.lt.f32 	%p34, %f117, %f118;
	selp.f32 	%f119, %f118, %f117, %p34;
	setp.lt.f32 	%p35, %f119, %f104;
	selp.f32 	%f443, %f104, %f119, %p35;
	sub.s32 	%r102, %r67, %r400;
	setp.lt.s32 	%p36, %r102, 4096;
	@%p36 bra 	$L__BB60_68;
	add.s32 	%r400, %r400, 4096;
	setp.le.s32 	%p37, %r400, %r47;
	@%p37 bra 	$L__BB60_58;
$L__BB60_60:
	setp.le.s32 	%p38, %r67, %r400;
	@%p38 bra 	$L__BB60_68;
	sub.s32 	%r51, %r67, %r400;
	setp.ge.s32 	%p39, %r46, %r51;
	@%p39 bra 	$L__BB60_68;
	not.b32 	%r103, %r46;
	add.s32 	%r104, %r67, %r103;
	sub.s32 	%r52, %r104, %r400;
	and.b32  	%r105, %r52, 768;
	setp.eq.s32 	%p40, %r105, 768;
	mov.u32 	%r404, %r46;
	@%p40 bra 	$L__BB60_65;
	add.s32 	%r402, %r46, %r400;
	shr.u32 	%r106, %r52, 8;
	add.s32 	%r107, %r106, 1;
	and.b32  	%r108, %r107, 3;
	neg.s32 	%r401, %r108;
	mov.u32 	%r404, %r46;
$L__BB60_64:
	.pragma "nounroll";
	mul.wide.u32 	%rd54, %r402, 4;
	add.s64 	%rd53, %rd16, %rd54;
	// begin inline asm
	ld.global.nc.u32 %r109, [%rd53];
	// end inline asm
	mov.b32 	%f121, %r109;
	setp.lt.f32 	%p41, %f443, %f121;
	selp.f32 	%f443, %f121, %f443, %p41;
	add.s32 	%r404, %r404, 256;
	add.s32 	%r402, %r402, 256;
	add.s32 	%r401, %r401, 1;
	setp.ne.s32 	%p42, %r401, 0;
	@%p42 bra 	$L__BB60_64;
$L__BB60_65:
	setp.lt.u32 	%p43, %r52, 768;
	@%p43 bra 	$L__BB60_68;
	cvt.u64.u32 	%rd55, %r404;
	cvt.u64.u32 	%rd56, %r400;
	add.s64 	%rd57, %rd55, %rd56;
	shl.b64 	%rd58, %rd57, 2;
	add.s64 	%rd59, %rd58, %rd16;
	add.s64 	%rd124, %rd59, 2048;
	add.s32 	%r405, %r404, %r400;
$L__BB60_67:
	mul.wide.u32 	%rd64, %r405, 4;
	add.s64 	%rd60, %rd16, %rd64;
	// begin inline asm
	ld.global.nc.u32 %r110, [%rd60];
	// end inline asm
	mov.b32 	%f122, %r110;
	setp.lt.f32 	%p44, %f443, %f122;
	selp.f32 	%f123, %f122, %f443, %p44;
	add.s64 	%rd61, %rd124, -1024;
	// begin inline asm
	ld.global.nc.u32 %r111, [%rd61];
	// end inline asm
	mov.b32 	%f124, %r111;
	setp.lt.f32 	%p45, %f123, %f124;
	selp.f32 	%f125, %f124, %f123, %p45;
	// begin inline asm
	ld.global.nc.u32 %r112, [%rd124];
	// end inline asm
	mov.b32 	%f126, %r112;
	setp.lt.f32 	%p46, %f125, %f126;
	selp.f32 	%f127, %f126, %f125, %p46;
	add.s64 	%rd63, %rd124, 1024;
	// begin inline asm
	ld.global.nc.u32 %r113, [%rd63];
	// end inline asm
	mov.b32 	%f128, %r113;
	setp.lt.f32 	%p47, %f127, %f128;
	selp.f32 	%f443, %f128, %f127, %p47;
	add.s32 	%r404, %r404, 1024;
	add.s64 	%rd124, %rd124, 4096;
	add.s32 	%r405, %r405, 1024;
	setp.lt.s32 	%p48, %r404, %r51;
	@%p48 bra 	$L__BB60_67;
$L__BB60_68:
	// begin inline asm
	mov.u32 %r114, %laneid;
	// end inline asm
	mov.b32 	%r116, %f443;
	mov.b32 	%r117, 1;
	mov.b32 	%r138, 31;
	mov.b32 	%r139, -1;
	// begin inline asm
	shfl.sync.down.b32 %r115, %r116, %r117, %r138, %r139;
	// end inline asm
	mov.b32 	%f129, %r115;
	setp.gt.s32 	%p49, %r114, 30;
	setp.lt.f32 	%p50, %f443, %f129;
	selp.f32 	%f130, %f129, %f443, %p50;
	selp.f32 	%f131, %f443, %f130, %p49;
	mov.b32 	%r121, %f131;
	mov.b32 	%r122, 2;
	// begin inline asm
	shfl.sync.down.b32 %r120, %r121, %r122, %r138, %r139;
	// end inline asm
	mov.b32 	%f132, %r120;
	setp.gt.s32 	%p51, %r114, 29;
	setp.lt.f32 	%p52, %f131, %f132;
	selp.f32 	%f133, %f132, %f131, %p52;
	selp.f32 	%f134, %f131, %f133, %p51;
	mov.b32 	%r126, %f134;
	mov.b32 	%r127, 4;
	// begin inline asm
	shfl.sync.down.b32 %r125, %r126, %r127, %r138, %r139;
	// end inline asm
	mov.b32 	%f135, %r125;
	setp.gt.s32 	%p53, %r114, 27;
	setp.lt.f32 	%p54, %f134, %f135;
	selp.f32 	%f136, %f135, %f134, %p54;
	selp.f32 	%f137, %f134, %f136, %p53;
	mov.b32 	%r131, %f137;
	mov.b32 	%r132, 8;
	// begin inline asm
	shfl.sync.down.b32 %r130, %r131, %r132, %r138, %r139;
	// end inline asm
	mov.b32 	%f138, %r130;
	setp.gt.s32 	%p55, %r114, 23;
	setp.lt.f32 	%p56, %f137, %f138;
	selp.f32 	%f139, %f138, %f137, %p56;
	selp.f32 	%f140, %f137, %f139, %p55;
	mov.b32 	%r136, %f140;
	mov.b32 	%r137, 16;
	// begin inline asm
	shfl.sync.down.b32 %r135, %r136, %r137, %r138, %r139;
	// end inline asm
	mov.b32 	%f141, %r135;
	setp.gt.s32 	%p57, %r114, 15;
	setp.lt.f32 	%p58, %f140, %f141;
	selp.f32 	%f54, %f141, %f140, %p58;
	selp.f32 	%f444, %f140, %f54, %p57;
	setp.ne.s32 	%p59, %r114, 0;
	@%p59 bra 	$L__BB60_70;
	shr.u32 	%r140, %r46, 3;
	and.b32  	%r141, %r140, 124;
	mov.u32 	%r142, _ZZN3cub18CUB_300001_SM_10006detail6reduce28DeviceReduceSingleTileKernelINS2_10policy_hubIfjN4cuda3__47maximumIfEEE10Policy1000EPfSB_iS8_ffNS5_3std3__410__identityEEEvT0_T1_T2_T3_T4_T6_E12temp_storage;
	add.s32 	%r143, %r142, %r141;
	st.shared.f32 	[%r143+8], %f54;
$L__BB60_70:
	bar.sync 	0;
	setp.ne.s32 	%p60, %r46, 0;
	@%p60 bra 	$L__BB60_72;
	ld.shared.f32 	%f142, [_ZZN3cub18CUB_300001_SM_10006detail6reduce28DeviceReduceSingleTileKernelINS2_10policy_hubIfjN4cuda3__47maximumIfEEE10Policy1000EPfSB_iS8_ffNS5_3std3__410__identityEEEvT0_T1_T2_T3_T4_T6_E12temp_storage+12];
	setp.lt.f32 	%p61, %f444, %f142;
	selp.f32 	%f143, %f142, %f444, %p61;
	ld.shared.f32 	%f144, [_ZZN3cub18CUB_300001_SM_10006detail6reduce28DeviceReduceSingleTileKernelINS2_10policy_hubIfjN4cuda3__47maximumIfEEE10Policy1000EPfSB_iS8_ffNS5_3std3__410__identityEEEvT0_T1_T2_T3_T4_T6_E12temp_storage+16];
	setp.lt.f32 	%p62, %f143, %f144;
	selp.f32 	%f145, %f144, %f143, %p62;
	ld.shared.f32 	%f146, [_ZZN3cub18CUB_300001_SM_10006detail6reduce28DeviceReduceSingleTileKernelINS2_10policy_hubIfjN4cuda3__47maximumIfEEE10Policy1000EPfSB_iS8_ffNS5_3std3__410__identityEEEvT0_T1_T2_T3_T4_T6_E12temp_storage+20];
	setp.lt.f32 	%p63, %f145, %f146;
	selp.f32 	%f147, %f146, %f145, %p63;
	ld.shared.f32 	%f148, [_ZZN3cub18CUB_300001_SM_10006detail6reduce28DeviceReduceSingleTileKernelINS2_10policy_hubIfjN4cuda3__47maximumIfEEE10Policy1000EPfSB_iS8_ffNS5_3std3__410__identityEEEvT0_T1_T2_T3_T4_T6_E12temp_storage+24];
	setp.lt.f32 	%p64, %f147, %f148;
	selp.f32 	%f149, %f148, %f147, %p64;
	ld.shared.f32 	%f150, [_ZZN3cub18CUB_300001_SM_10006detail6reduce28DeviceReduceSingleTileKernelINS2_10policy_hubIfjN4cuda3__47maximumIfEEE10Policy1000EPfSB_iS8_ffNS5_3std3__410__identityEEEvT0_T1_T2_T3_T4_T6_E12temp_storage+28];
	setp.lt.f32 	%p65, %f149, %f150;
	selp.f32 	%f151, %f150, %f149, %p65;
	ld.shared.f32 	%f152, [_ZZN3cub18CUB_300001_SM_10006detail6reduce28DeviceReduceSingleTileKernelINS2_10policy_hubIfjN4cuda3__47maximumIfEEE10Policy1000EPfSB_iS8_ffNS5_3std3__410__identityEEEvT0_T1_T2_T3_T4_T6_E12temp_storage+32];
	setp.lt.f32 	%p66, %f151, %f152;
	selp.f32 	%f153, %f152, %f151, %p66;
	ld.shared.f32 	%f154, [_ZZN3cub18CUB_300001_SM_10006detail6reduce28DeviceReduceSingleTileKernelINS2_10policy_hubIfjN4cuda3__47maximumIfEEE10Policy1000EPfSB_iS8_ffNS5_3std3__410__identityEEEvT0_T1_T2_T3_T4_T6_E12temp_storage+36];
	setp.lt.f32 	%p67, %f153, %f154;
	selp.f32 	%f444, %f154, %f153, %p67;
$L__BB60_72:
	mov.u32 	%r379, %tid.x;
	setp.ne.s32 	%p249, %r379, 0;
	@%p249 bra 	$L__BB60_74;
	setp.lt.f32 	%p250, %f58, %f444;
	selp.f32 	%f417, %f444, %f58, %p250;
	st.global.f32 	[%rd1], %f417;
$L__BB60_74:
	ret;

}
	// .globl	_ZN3cub18CUB_300001_SM_10006detail6reduce28DeviceReduceSingleTileKernelINS2_10policy_hubIfyN4cuda3__47maximumIfEEE10Policy1000EN6thrust24THRUST_300001_SM_1000_NS6detail15normal_iteratorINSC_10device_ptrIfEEEEPfyS8_ffZ14demoVectorNormvE9abs_value_0EEvT0_T1_T2_T3_T4_T6_
.visible .entry _ZN3cub18CUB_300001_SM_10006detail6reduce28DeviceReduceSingleTileKernelINS2_10policy_hubIfyN4cuda3__47maximumIfEEE10Policy1000EN6thrust24THRUST_300001_SM_1000_NS6detail15normal_iteratorINSC_10device_ptrIfEEEEPfyS8_ffZ14demoVectorNormvE9abs_value_0EEvT0_T1_T2_T3_T4_T6_(
	.param .align 8 .b8 _ZN3cub18CUB_300001_SM_10006detail6reduce28DeviceReduceSingleTileKernelINS2_10policy_hubIfyN4cuda3__47maximumIfEEE10Policy1000EN6thrust24THRUST_300001_SM_1000_NS6detail15normal_iteratorINSC_10device_ptrIfEEEEPfyS8_ffZ14demoVectorNormvE9abs_value_0EEvT0_T1_T2_T3_T4_T6__param_0[8],
	.param .u64 .ptr .align 1 _ZN3cub18CUB_300001_SM_10006detail6reduce28DeviceReduceSingleTileKernelINS2_10policy_hubIfyN4cuda3__47maximumIfEEE10Policy1000EN6thrust24THRUST_300001_SM_1000_NS6detail15normal_iteratorINSC_10device_ptrIfEEEEPfyS8_ffZ14demoVectorNormvE9abs_value_0EEvT0_T1_T2_T3_T4_T6__param_1,
	.param .u64 _ZN3cub18CUB_300001_SM_10006detail6reduce28DeviceReduceSingleTileKernelINS2_10policy_hubIfyN4cuda3__47maximumIfEEE10Policy1000EN6thrust24THRUST_300001_SM_1000_NS6detail15normal_iteratorINSC_10device_ptrIfEEEEPfyS8_ffZ14demoVectorNormvE9abs_value_0EEvT0_T1_T2_T3_T4_T6__param_2,
	.param .align 1 .b8 _ZN3cub18CUB_300001_SM_10006detail6reduce28DeviceReduceSingleTileKernelINS2_10policy_hubIfyN4cuda3__47maximumIfEEE10Policy1000EN6thrust24THRUST_300001_SM_1000_NS6detail15normal_iteratorINSC_10device_ptrIfEEEEPfyS8_ffZ14demoVectorNormvE9abs_value_0EEvT0_T1_T2_T3_T4_T6__param_3[1],
	.param .f32 _ZN3cub18CUB_300001_SM_10006detail6reduce28DeviceReduceSingleTileKernelINS2_10policy_hubIfyN4cuda3__47maximumIfEEE10Policy1000EN6thrust24THRUST_300001_SM_1000_NS6detail15normal_iteratorINSC_10device_ptrIfEEEEPfyS8_ffZ14demoVectorNormvE9abs_value_0EEvT0_T1_T2_T3_T4_T6__param_4,
	.param .align 1 .b8 _ZN3cub18CUB_300001_SM_10006detail6reduce28DeviceReduceSingleTileKernelINS2_10policy_hubIfyN4cuda3__47maximumIfEEE10Policy1000EN6thrust24THRUST_300001_SM_1000_NS6detail15normal_iteratorINSC_10device_ptrIfEEEEPfyS8_ffZ14demoVectorNormvE9abs_value_0EEvT0_T1_T2_T3_T4_T6__param_5[1]
)
.maxntid 256
.minnctapersm 1
{
	.reg .pred 	%p<185>;
	.reg .b32 	%r<171>;
	.reg .b32 	%f<432>;
	.reg .b64 	%rd<56>;
	// demoted variable
	.shared .align 4 .b8 _ZZN3cub18CUB_300001_SM_10006detail6reduce28DeviceReduceSingleTileKernelINS2_10policy_hubIfyN4cuda3__47maximumIfEEE10Policy1000EN6thrust24THRUST_300001_SM_1000_NS6detail15normal_iteratorINSC_10device_ptrIfEEEEPfyS8_ffZ14demoVectorNormvE9abs_value_0EEvT0_T1_T2_T3_T4_T6_E12temp_storage[44];
	ld.param.u64 	%rd18, [_ZN3cub18CUB_300001_SM_10006detail6reduce28DeviceReduceSingleTileKernelINS2_10policy_hubIfyN4cuda3__47maximumIfEEE10Policy1000EN6thrust24THRUST_300001_SM_1000_NS6detail15normal_iteratorINSC_10device_ptrIfEEEEPfyS8_ffZ14demoVectorNormvE9abs_value_0EEvT0_T1_T2_T3_T4_T6__param_0];
	ld.param.u64 	%rd20, [_ZN3cub18CUB_300001_SM_10006detail6reduce28DeviceReduceSingleTileKernelINS2_10policy_hubIfyN4cuda3__47maximumIfEEE10Policy1000EN6thrust24THRUST_300001_SM_1000_NS6detail15normal_iteratorINSC_10device_ptrIfEEEEPfyS8_ffZ14demoVectorNormvE9abs_value_0EEvT0_T1_T2_T3_T4_T6__param_1];
	ld.param.u64 	%rd19, [_ZN3cub18CUB_300001_SM_10006detail6reduce28DeviceReduceSingleTileKernelINS2_10policy_hubIfyN4cuda3__47maximumIfEEE10Policy1000EN6thrust24THRUST_300001_SM_1000_NS6detail15normal_iteratorINSC_10device_ptrIfEEEEPfyS8_ffZ14demoVectorNormvE9abs_value_0EEvT0_T1_T2_T3_T4_T6__param_2];
	ld.param.f32 	%f42, [_ZN3cub18CUB_300001_SM_10006detail6reduce28DeviceReduceSingleTileKernelINS2_10policy_hubIfyN4cuda3__47maximumIfEEE10Policy1000EN6thrust24THRUST_300001_SM_1000_NS6detail15normal_iteratorINSC_10device_ptrIfEEEEPfyS8_ffZ14demoVectorNormvE9abs_value_0EEvT0_T1_T2_T3_T4_T6__param_4];
	cvta.to.global.u64 	%rd1, %rd20;
	setp.ne.s64 	%p1, %rd19, 0;
	@%p1 bra 	$L__BB61_3;
	mov.u32 	%r156, %tid.x;
	setp.ne.s32 	%p184, %r156, 0;
	@%p184 bra 	$L__BB61_51;
	st.global.f32 	[%rd1], %f42;
	bra.uni 	$L__BB61_51;
$L__BB61_3:
	cvta.to.global.u64 	%rd2, %rd18;
	setp.gt.u64 	%p2, %rd19, 4095;
	@%p2 bra 	$L__BB61_28;
	cvt.u32.u64 	%r1, %rd19;
	mov.u32 	%r2, %tid.x;
	setp.ge.u32 	%p96, %r2, %r1;
	mov.f32 	%f419, 0f00000000;
	mov.u32 	%r160, %r2;
	@%p96 bra 	$L__BB61_6;
	mul.wide.u32 	%rd41, %r2, 4;
	add.s64 	%rd42, %rd2, %rd41;
	ld.global.f32 	%f249, [%rd42];
	abs.f32 	%f419, %f249;
	add.s32 	%r160, %r2, 256;
$L__BB61_6:
	setp.ge.u32 	%p97, %r160, %r1;
	@%p97 bra 	$L__BB61_19;
	not.b32 	%r83, %r160;
	add.s32 	%r84, %r83, %r1;
	shr.u32 	%r85, %r84, 8;
	add.s32 	%r5, %r85, 1;
	and.b32  	%r6, %r5, 15;
	setp.lt.u32 	%p98, %r84, 3840;
	@%p98 bra 	$L__BB61_10;
	and.b32  	%r86, %r5, 33554416;
	neg.s32 	%r158, %r86;
	mul.wide.u32 	%rd43, %r160, 4;
	add.s64 	%rd44, %rd43, %rd2;
	add.s64 	%rd51, %rd44, 8192;
$L__BB61_9:
	.pragma "nounroll";
	ld.global.f32 	%f251, [%rd51+-8192];
	abs.f32 	%f252, %f251;
	setp.lt.f32 	%p99, %f419, %f252;
	selp.f32 	%f253, %f252, %f419, %p99;
	ld.global.f32 	%f254, [%rd51+-7168];
	abs.f32 	%f255, %f254;
	setp.lt.f32 	%p100, %f253, %f255;
	selp.f32 	%f256, %f255, %f253, %p100;
	ld.global.f32 	%f257, [%rd51+-6144];
	abs.f32 	%f258, %f257;
	setp.lt.f32 	%p101, %f256, %f258;
	selp.f32 	%f259, %f258, %f256, %p101;
	ld.global.f32 	%f260, [%rd51+-5120];
	abs.f32 	%f261, %f260;
	setp.lt.f32 	%p102, %f259, %f261;
	selp.f32 	%f262, %f261, %f259, %p102;
	ld.global.f32 	%f263, [%rd51+-4096];
	abs.f32 	%f264, %f263;
	setp.lt.f32 	%p103, %f262, %f264;
	selp.f32 	%f265, %f264, %f262, %p103;
	ld.global.f32 	%f266, [%rd51+-3072];
	abs.f32 	%f267, %f266;
	setp.lt.f32 	%p104, %f265, %f267;
	selp.f32 	%f268, %f267, %f265, %p104;
	ld.global.f32 	%f269, [%rd51+-2048];
	abs.f32 	%f270, %f269;
	setp.lt.f32 	%p105, %f268, %f270;
	selp.f32 	%f271, %f270, %f268, %p105;
	ld.global.f32 	%f272, [%rd51+-1024];
	abs.f32 	%f273, %f272;
	setp.lt.f32 	%p106, %f271, %f273;
	selp.f32 	%f274, %f273, %f271, %p106;
	ld.global.f32 	%f275, [%rd51];
	abs.f32 	%f276, %f275;
	setp.lt.f32 	%p107, %f274, %f276;
	selp.f32 	%f277, %f276, %f274, %p107;
	ld.global.f32 	%f278, [%rd51+1024];
	abs.f32 	%f279, %f278;
	setp.lt.f32 	%p108, %f277, %f279;
	selp.f32 	%f280, %f279, %f277, %p108;
	ld.global.f32 	%f281, [%rd51+2048];
	abs.f32 	%f282, %f281;
	setp.lt.f32 	%p109, %f280, %f282;
	selp.f32 	%f283, %f282, %f280, %p109;
	ld.global.f32 	%f284, [%rd51+3072];
	abs.f32 	%f285, %f284;
	setp.lt.f32 	%p110, %f283, %f285;
	selp.f32 	%f286, %f285, %f283, %p110;
	ld.global.f32 	%f287, [%rd51+4096];
	abs.f32 	%f288, %f287;
	setp.lt.f32 	%p111, %f286, %f288;
	selp.f32 	%f289, %f288, %f286, %p111;
	ld.global.f32 	%f290, [%rd51+5120];
	abs.f32 	%f291, %f290;
	setp.lt.f32 	%p112, %f289, %f291;
	selp.f32 	%f292, %f291, %f289, %p112;
	ld.global.f32 	%f293, [%rd51+6144];
	abs.f32 	%f294, %f293;
	setp.lt.f32 	%p113, %f292, %f294;
	selp.f32 	%f295, %f294, %f292, %p113;
	ld.global.f32 	%f296, [%rd51+7168];
	abs.f32 	%f297, %f296;
	setp.lt.f32 	%p114, %f295, %f297;
	selp.f32 	%f419, %f297, %f295, %p114;
	add.s32 	%r160, %r160, 4096;
	add.s32 	%r158, %r158, 16;
	add.s64 	%rd51, %rd51, 16384;
	setp.ne.s32 	%p115, %r158, 0;
	@%p115 bra 	$L__BB61_9;
$L__BB61_10:
	setp.eq.s32 	%p116, %r6, 0;
	@%p116 bra 	$L__BB61_19;
	and.b32  	%r13, %r5, 7;
	setp.lt.u32 	%p117, %r6, 8;
	@%p117 bra 	$L__BB61_13;
	mul.wide.s32 	%rd45, %r160, 4;
	add.s64 	%rd46, %rd2, %rd45;
	ld.global.f32 	%f299, [%rd46];
	abs.f32 	%f300, %f299;
	setp.lt.f32 	%p118, %f419, %f300;
	selp.f32 	%f301, %f300, %f419, %p118;
	ld.global.f32 	%f302, [%rd46+1024];
	abs.f32 	%f303, %f302;
	setp.lt.f32 	%p119, %f301, %f303;
	selp.f32 	%f304, %f303, %f301, %p119;
	ld.global.f32 	%f305, [%rd46+2048];
	abs.f32 	%f306, %f305;
	setp.lt.f32 	%p120, %f304, %f306;
	selp.f32 	%f307, %f306, %f304, %p120;
	ld.global.f32 	%f308, [%rd46+3072];
	abs.f32 	%f309, %f308;
	setp.lt.f32 	%p121, %f307, %f309;
	selp.f32 	%f310, %f309, %f307, %p121;
	ld.global.f32 	%f311, [%rd46+4096];
	abs.f32 	%f312, %f311;
	setp.lt.f32 	%p122, %f310, %f312;
	selp.f32 	%f313, %f312, %f310, %p122;
	ld.global.f32 	%f314, [%rd46+5120];
	abs.f32 	%f315, %f314;
	setp.lt.f32 	%p123, %f313, %f315;
	selp.f32 	%f316, %f315, %f313, %p123;
	ld.global.f32 	%f317, [%rd46+6144];
	abs.f32 	%f318, %f317;
	setp.lt.f32 	%p124, %f316, %f318;
	selp.f32 	%f319, %f318, %f316, %p124;
	ld.global.f32 	%f320, [%rd46+7168];
	abs.f32 	%f321, %f320;
	setp.lt.f32 	%p125, %f319, %f321;
	selp.f32 	%f419, %f321, %f319, %p125;
	add.s32 	%r160, %r160, 2048;
$L__BB61_13:
	setp.eq.s32 	%p126, %r13, 0;
	@%p126 bra 	$L__BB61_19;
	and.b32  	%r16, %r5, 3;
	setp.lt.u32 	%p127, %r13, 4;
	@%p127 bra 	$L__BB61_16;
	mul.wide.s32 	%rd47, %r160, 4;
	add.s64 	%rd48, %rd2, %rd47;
	ld.global.f32 	%f323, [%rd48];
	abs.f32 	%f324, %f323;
	setp.lt.f32 	%p128, %f419, %f324;
	selp.f32 	%f325, %f324, %f419, %p128;
	ld.global.f32 	%f326, [%rd48+1024];
	abs.f32 	%f327, %f326;
	setp.lt.f32 	%p129, %f325, %f327;
	selp.f32 	%f328, %f327, %f325, %p129;
	ld.global.f32 	%f329, [%rd48+2048];
	abs.f32 	%f330, %f329;
	setp.lt.f32 	%p130, %f328, %f330;
	selp.f32 	%f331, %f330, %f328, %p130;
	ld.global.f32 	%f332, [%rd48+3072];
	abs.f32 	%f333, %f332;
	setp.lt.f32 	%p131, %f331, %f333;
	selp.f32 	%f419, %f333, %f331, %p131;
	add.s32 	%r160, %r160, 1024;
$L__BB61_16:
	setp.eq.s32 	%p132, %r16, 0;
	@%p132 bra 	$L__BB61_19;
	neg.s32 	%r163, %r16;
$L__BB61_18:
	.pragma "nounroll";
	mul.wide.s32 	%rd49, %r160, 4;
	add.s64 	%rd50, %rd2, %rd49;
	ld.global.f32 	%f334, [%rd50];
	abs.f32 	%f335, %f334;
	setp.lt.f32 	%p133, %f419, %f335;
	selp.f32 	%f419, %f335, %f419, %p133;
	add.s32 	%r160, %r160, 256;
	add.s32 	%r163, %r163, 1;
	setp.ne.s32 	%p134, %r163, 0;
	@%p134 bra 	$L__BB61_18;
$L__BB61_19:
	setp.lt.u64 	%p135, %rd19, 256;
	@%p135 bra 	$L__BB61_24;
	// begin inline asm
	mov.u32 %r125, %laneid;
	// end inline asm
	mov.b32 	%r127, %f419;
	mov.b32 	%r128, 1;
	mov.b32 	%r149, 31;
	mov.b32 	%r150, -1;
	// begin inline asm
	shfl.sync.down.b32 %r126, %r127, %r128, %r149, %r150;
	// end inline asm
	mov.b32 	%f383, %r126;
	setp.gt.s32 	%p163, %r125, 30;
	setp.lt.f32 	%p164, %f419, %f383;
	selp.f32 	%f384, %f383, %f419, %p164;
	selp.f32 	%f385, %f419, %f384, %p163;
	mov.b32 	%r132, %f385;
	mov.b32 	%r133, 2;
	// begin inline asm
	shfl.sync.down.b32 %r131, %r132, %r133, %r149, %r150;
	// end inline asm
	mov.b32 	%f386, %r131;
	setp.gt.s32 	%p165, %r125, 29;
	setp.lt.f32 	%p166, %f385, %f386;
	selp.f32 	%f387, %f386, %f385, %p166;
	selp.f32 	%f388, %f385, %f387, %p165;
	mov.b32 	%r137, %f388;
	mov.b32 	%r138, 4;
	// begin inline asm
	shfl.sync.down.b32 %r136, %r137, %r138, %r149, %r150;
	// end inline asm
	mov.b32 	%f389, %r136;
	setp.gt.s32 	%p167, %r125, 27;
	setp.lt.f32 	%p168, %f388, %f389;
	selp.f32 	%f390, %f389, %f388, %p168;
	selp.f32 	%f391, %f388, %f390, %p167;
	mov.b32 	%r142, %f391;
	mov.b32 	%r143, 8;
	// begin inline asm
	shfl.sync.down.b32 %r141, %r142, %r143, %r149, %r150;
	// end inline asm
	mov.b32 	%f392, %r141;
	setp.gt.s32 	%p169, %r125, 23;
	setp.lt.f32 	%p170, %f391, %f392;
	selp.f32 	%f393, %f392, %f391, %p170;
	selp.f32 	%f394, %f391, %f393, %p169;
	mov.b32 	%r147, %f394;
	mov.b32 	%r148, 16;
	// begin inline asm
	shfl.sync.down.b32 %r146, %r147, %r148, %r149, %r150;
	// end inline asm
	mov.b32 	%f395, %r146;
	setp.gt.s32 	%p171, %r125, 15;
	setp.lt.f32 	%p172, %f394, %f395;
	selp.f32 	%f16, %f395, %f394, %p172;
	selp.f32 	%f431, %f394, %f16, %p171;
	setp.ne.s32 	%p173, %r125, 0;
	@%p173 bra 	$L__BB61_22;
	shr.u32 	%r151, %r2, 3;
	and.b32  	%r152, %r151, 124;
	mov.u32 	%r153, _ZZN3cub18CUB_300001_SM_10006detail6reduce28DeviceReduceSingleTileKernelINS2_10policy_hubIfyN4cuda3__47maximumIfEEE10Policy1000EN6thrust24THRUST_300001_SM_1000_NS6detail15normal_iteratorINSC_10device_ptrIfEEEEPfyS8_ffZ14demoVectorNormvE9abs_value_0EEvT0_T1_T2_T3_T4_T6_E12temp_storage;
	add.s32 	%r154, %r153, %r152;
	st.shared.f32 	[%r154+8], %f16;
$L__BB61_22:
	bar.sync 	0;
	setp.ne.s32 	%p174, %r2, 0;
	@%p174 bra 	$L__BB61_49;
	ld.shared.f32 	%f396, [_ZZN3cub18CUB_300001_SM_10006detail6reduce28DeviceReduceSingleTileKernelINS2_10policy_hubIfyN4cuda3__47maximumIfEEE10Policy1000EN6thrust24THRUST_300001_SM_1000_NS6detail15normal_iteratorINSC_10device_ptrIfEEEEPfyS8_ffZ14demoVectorNormvE9abs_value_0EEvT0_T1_T2_T3_T4_T6_E12temp_storage+12];
	setp.lt.f32 	%p175, %f431, %f396;
	selp.f32 	%f397, %f396, %f431, %p175;
	ld.shared.f32 	%f398, [_ZZN3cub18CUB_300001_SM_10006detail6reduce28DeviceReduceSingleTileKernelINS2_10policy_hubIfyN4cuda3__47maximumIfEEE10Policy1000EN6thrust24THRUST_300001_SM_1000_NS6detail15normal_iteratorINSC_10device_ptrIfEEEEPfyS8_ffZ14demoVectorNormvE9abs_value_0EEvT0_T1_T2_T3_T4_T6_E12temp_storage+16];
	setp.lt.f32 	%p176, %f397, %f398;
	selp.f32 	%f399, %f398, %f397, %p176;
	ld.shared.f32 	%f400, [_ZZN3cub18CUB_300001_SM_10006detail6reduce28DeviceReduceSingleTileKernelINS2_10policy_hubIfyN4cuda3__47maximumIfEEE10Policy1000EN6thrust24THRUST_300001_SM_1000_NS6detail15normal_iteratorINSC_10device_ptrIfEEEEPfyS8_ffZ14demoVectorNormvE9abs_value_0EEvT0_T1_T2_T3_T4_T6_E12temp_storage+20];
	setp.lt.f32 	%p177, %f399, %f400;
	selp.f32 	%f401, %f400, %f399, %p177;
	ld.shared.f32 	%f402, [_ZZN3cub18CUB_300001_SM_10006detail6reduce28DeviceReduceSingleTileKernelINS2_10policy_hubIfyN4cuda3__47maximumIfEEE10Policy1000EN6thrust24THRUST_300001_SM_1000_NS6detail15normal_iteratorINSC_10device_ptrIfEEEEPfyS8_ffZ14demoVectorNormvE9abs_value_0EEvT0_T1_T2_T3_T4_T6_E12temp_storage+24];
	setp.lt.f32 	%p178, %f401, %f402;
	selp.f32 	%f403, %f402, %f401, %p178;
	ld.shared.f32 	%f404, [_ZZN3cub18CUB_300001_SM_10006detail6reduce28DeviceReduceSingleTileKernelINS2_10policy_hubIfyN4cuda3__47maximumIfEEE10Policy1000EN6thrust24THRUST_300001_SM_1000_NS6detail15normal_iteratorINSC_10device_ptrIfEEEEPfyS8_ffZ14demoVectorNormvE9abs_value_0EEvT0_T1_T2_T3_T4_T6_E12temp_storage+28];
	setp.lt.f32 	%p179, %f403, %f404;
	selp.f32 	%f405, %f404, %f403, %p179;
	ld.shared.f32 	%f406, [_ZZN3cub18CUB_300001_SM_10006detail6reduce28DeviceReduceSingleTileKernelINS2_10policy_hubIfyN4cuda3__47maximumIfEEE10Policy1000EN6thrust24THRUST_300001_SM_1000_NS6detail15normal_iteratorINSC_10device_ptrIfEEEEPfyS8_ffZ14demoVectorNormvE9abs_value_0EEvT0_T1_T2_T3_T4_T6_E12temp_storage+32];
	setp.lt.f32 	%p180, %f405, %f406;
	selp.f32 	%f407, %f406, %f405, %p180;
	ld.shared.f32 	%f408, [_ZZN3cub18CUB_300001_SM_10006detail6reduce28DeviceReduceSingleTileKernelINS2_10policy_hubIfyN4cuda3__47maximumIfEEE10Policy1000EN6thrust24THRUST_300001_SM_1000_NS6detail15normal_iteratorINSC_10device_ptrIfEEEEPfyS8_ffZ14demoVectorNormvE9abs_value_0EEvT0_T1_T2_T3_T4_T6_E12temp_storage+36];
	setp.lt.f32 	%p181, %f407, %f408;
	selp.f32 	%f431, %f408, %f407, %p181;
	bra.uni 	$L__BB61_49;
$L__BB61_24:
	// begin inline asm
	mov.u32 %r87, %laneid;
	// end inline asm
	and.b32  	%r113, %r2, 992;
	add.s32 	%r114, %r113, 32;
	setp.gt.u32 	%p136, %r114, %r1;
	not.b32 	%r115, %r113;
	add.s32 	%r116, %r1, %r115;
	selp.b32 	%r111, %r116, 31, %p136;
	mov.b32 	%r89, %f419;
	mov.b32 	%r90, 1;
	mov.b32 	%r112, -1;
	// begin inline asm
	shfl.sync.down.b32 %r88, %r89, %r90, %r111, %r112;
	// end inline asm
	mov.b32 	%f336, %r88;
	setp.lt.s32 	%p137, %r87, %r111;
	setp.lt.f32 	%p138, %f419, %f336;
	selp.f32 	%f337, %f336, %f419, %p138;
	selp.f32 	%f338, %f337, %f419, %p137;
	mov.b32 	%r94, %f338;
	mov.b32 	%r95, 2;
	// begin inline asm
	shfl.sync.down.b32 %r93, %r94, %r95, %r111, %r112;
	// end inline asm
	mov.b32 	%f339, %r93;
	add.s32 	%r117, %r87, 2;
	setp.gt.s32 	%p139, %r117, %r111;
	setp.lt.f32 	%p140, %f338, %f339;
	selp.f32 	%f340, %f339, %f338, %p140;
	selp.f32 	%f341, %f338, %f340, %p139;
	mov.b32 	%r99, %f341;
	mov.b32 	%r100, 4;
	// begin inline asm
	shfl.sync.down.b32 %r98, %r99, %r100, %r111, %r112;
	// end inline asm
	mov.b32 	%f342, %r98;
	add.s32 	%r118, %r87, 4;
	setp.gt.s32 	%p141, %r118, %r111;
	setp.lt.f32 	%p142, %f341, %f342;
	selp.f32 	%f343, %f342, %f341, %p142;
	selp.f32 	%f344, %f341, %f343, %p141;
	mov.b32 	%r104, %f344;
	mov.b32 	%r105, 8;
	// begin inline asm
	shfl.sync.down.b32 %r103, %r104, %r105, %r111, %r112;
	// end inline asm
	mov.b32 	%f345, %r103;
	add.s32 	%r119, %r87, 8;
	setp.gt.s32 	%p143, %r119, %r111;
	setp.lt.f32 	%p144, %f344, %f345;
	selp.f32 	%f346, %f345, %f344, %p144;
	selp.f32 	%f347, %f344, %f346, %p143;
	mov.b32 	%r109, %f347;
	mov.b32 	%r110, 16;
	// begin inline asm
	shfl.sync.down.b32 %r108, %r109, %r110, %r111, %r112;
	// end inline asm
	mov.b32 	%f348, %r108;
	add.s32 	%r120, %r87, 16;
	setp.gt.s32 	%p145, %r120, %r111;
	setp.lt.f32 	%p146, %f347, %f348;
	selp.f32 	%f349, %f348, %f347, %p146;
	selp.f32 	%f431, %f347, %f349, %p145;
	setp.ne.s32 	%p147, %r87, 0;
	@%p147 bra 	$L__BB61_26;
	shr.u32 	%r121, %r2, 3;
	and.b32  	%r122, %r121, 124;
	mov.u32 	%r123, _ZZN3cub18CUB_300001_SM_10006detail6reduce28DeviceReduceSingleTileKernelINS2_10policy_hubIfyN4cuda3__47maximumIfEEE10Policy1000EN6thrust24THRUST_300001_SM_1000_NS6detail15normal_iteratorINSC_10device_ptrIfEEEEPfyS8_ffZ14demoVectorNormvE9abs_value_0EEvT0_T1_T2_T3_T4_T6_E12temp_storage;
	add.s32 	%r124, %r123, %r122;
	st.shared.f32 	[%r124+8], %f431;
$L__BB61_26:
	bar.sync 	0;
	setp.ne.s32 	%p148, %r2, 0;
	@%p148 bra 	$L__BB61_49;
	setp.gt.u64 	%p149, %rd19, 32;
	ld.shared.f32 	%f350, [_ZZN3cub18CUB_300001_SM_10006detail6reduce28DeviceReduceSingleTileKernelINS2_10policy_hubIfyN4cuda3__47maximumIfEEE10Policy1000EN6thrust24THRUST_300001_SM_1000_NS6detail15normal_iteratorINSC_10device_ptrIfEEEEPfyS8_ffZ14demoVectorNormvE9abs_value_0EEvT0_T1_T2_T3_T4_T6_E12temp_storage+12];
	setp.lt.f32 	%p150, %f431, %f350;
	selp.f32 	%f352, %f350, %f431, %p150;
	selp.f32 	%f353, %f352, %f431, %p149;
	setp.gt.u64 	%p151, %rd19, 64;
	ld.shared.f32 	%f355, [_ZZN3cub18CUB_300001_SM_10006detail6reduce28DeviceReduceSingleTileKernelINS2_10policy_hubIfyN4cuda3__47maximumIfEEE10Policy1000EN6thrust24THRUST_300001_SM_1000_NS6detail15normal_iteratorINSC_10device_ptrIfEEEEPfyS8_ffZ14demoVectorNormvE9abs_value_0EEvT0_T1_T2_T3_T4_T6_E12temp_storage+16];
	setp.lt.f32 	%p152, %f353, %f355;
	selp.f32 	%f357, %f355, %f353, %p152;
	selp.f32 	%f358, %f357, %f353, %p151;
	setp.gt.u64 	%p153, %rd19, 96;
	ld.shared.f32 	%f360, [_ZZN3cub18CUB_300001_SM_10006detail6reduce28DeviceReduceSingleTileKernelINS2_10policy_hubIfyN4cuda3__47maximumIfEEE10Policy1000EN6thrust24THRUST_300001_SM_1000_NS6detail15normal_iteratorINSC_10device_ptrIfEEEEPfyS8_ffZ14demoVectorNormvE9abs_value_0EEvT0_T1_T2_T3_T4_T6_E12temp_storage+20];
	setp.lt.f32 	%p154, %f358, %f360;
	selp.f32 	%f362, %f360, %f358, %p154;
	selp.f32 	%f363, %f362, %f358, %p153;
	setp.gt.u64 	%p155, %rd19, 128;
	ld.shared.f32 	%f365, [_ZZN3cub18CUB_300001_SM_10006detail6reduce28DeviceReduceSingleTileKernelINS2_10policy_hubIfyN4cuda3__47maximumIfEEE10Policy1000EN6thrust24THRUST_300001_SM_1000_NS6detail15normal_iteratorINSC_10device_ptrIfEEEEPfyS8_ffZ14demoVectorNormvE9abs_value_0EEvT0_T1_T2_T3_T4_T6_E12temp_storage+24];
	setp.lt.f32 	%p156, %f363, %f365;
	selp.f32 	%f367, %f365, %f363, %p156;
	selp.f32 	%f368, %f367, %f363, %p155;
	setp.gt.u64 	%p157, %rd19, 160;
	ld.shared.f32 	%f370, [_ZZN3cub18CUB_300001_SM_10006detail6reduce28DeviceReduceSingleTileKernelINS2_10policy_hubIfyN4cuda3__47maximumIfEEE10Policy1000EN6thrust24THRUST_300001_SM_1000_NS6detail15normal_iteratorINSC_10device_ptrIfEEEEPfyS8_ffZ14demoVectorNormvE9abs_value_0EEvT0_T1_T2_T3_T4_T6_E12temp_storage+28];
	setp.lt.f32 	%p158, %f368, %f370;
	selp.f32 	%f372, %f370, %f368, %p158;
	selp.f32 	%f373, %f372, %f368, %p157;
	setp.gt.u64 	%p159, %rd19, 192;
	ld.shared.f32 	%f375, [_ZZN3cub18CUB_300001_SM_10006detail6reduce28DeviceReduceSingleTileKernelINS2_10policy_hubIfyN4cuda3__47maximumIfEEE10Policy1000EN6thrust24THRUST_300001_SM_1000_NS6detail15normal_iteratorINSC_10device_ptrIfEEEEPfyS8_ffZ14demoVectorNormvE9abs_value_0EEvT0_T1_T2_T3_T4_T6_E12temp_storage+32];
	setp.lt.f32 	%p160, %f373, %f375;
	selp.f32 	%f377, %f375, %f373, %p160;
	selp.f32 	%f378, %f377, %f373, %p159;
	setp.gt.u64 	%p161, %rd19, 224;
	ld.shared.f32 	%f380, [_ZZN3cub18CUB_300001_SM_10006detail6reduce28DeviceReduceSingleTileKernelINS2_10policy_hubIfyN4cuda3__47maximumIfEEE10Policy1000EN6thrust24THRUST_300001_SM_1000_NS6detail15normal_iteratorINSC_10device_ptrIfEEEEPfyS8_ffZ14demoVectorNormvE9abs_value_0EEvT0_T1_T2_T3_T4_T6_E12temp_storage+36];
	setp.lt.f32 	%p162, %f378, %f380;
	selp.f32 	%f382, %f380, %f378, %p162;
	selp.f32 	%f431, %f382, %f378, %p161;
	bra.uni 	$L__BB61_49;
$L__BB61_28:
	mov.u32 	%r24, %tid.x;
	cvt.u64.u32 	%rd6, %r24;
	mul.wide.u32 	%rd22, %r24, 4;
	add.s64 	%rd7, %rd2, %rd22;
	ld.global.f32 	%f43, [%rd7];
	abs.f32 	%f44, %f43;
	ld.global.f32 	%f45, [%rd7+1024];
	abs.f32 	%f46, %f45;
	ld.global.f32 	%f47, [%rd7+2048];
	abs.f32 	%f48, %f47;
	ld.global.f32 	%f49, [%rd7+3072];
	abs.f32 	%f50, %f49;
	ld.global.f32 	%f51, [%rd7+4096];
	abs.f32 	%f52, %f51;
	ld.global.f32 	%f53, [%rd7+5120];
	abs.f32 	%f54, %f53;
	ld.global.f32 	%f55, [%rd7+6144];
	abs.f32 	%f56, %f55;
	ld.global.f32 	%f57, [%rd7+7168];
	abs.f32 	%f58, %f57;
	ld.global.f32 	%f59, [%rd7+8192];
	abs.f32 	%f60, %f59;
	ld.global.f32 	%f61, [%rd7+9216];
	abs.f32 	%f62, %f61;
	ld.global.f32 	%f63, [%rd7+10240];
	abs.f32 	%f64, %f63;
	ld.global.f32 	%f65, [%rd7+11264];
	abs.f32 	%f66, %f65;
	ld.global.f32 	%f67, [%rd7+12288];
	abs.f32 	%f68, %f67;
	ld.global.f32 	%f69, [%rd7+13312];
	abs.f32 	%f70, %f69;
	ld.global.f32 	%f71, [%rd7+14336];
	abs.f32 	%f72, %f71;
	ld.global.f32 	%f73, [%rd7+15360];
	abs.f32 	%f74, %f73;
	setp.lt.f32 	%p3, %f44, %f46;
	selp.f32 	%f75, %f46, %f44, %p3;
	setp.lt.f32 	%p4, %f48, %f50;
	selp.f32 	%f76, %f50, %f48, %p4;
	setp.lt.f32 	%p5, %f52, %f54;
	selp.f32 	%f77, %f54, %f52, %p5;
	setp.lt.f32 	%p6, %f56, %f58;
	selp.f32 	%f78, %f58, %f56, %p6;
	setp.lt.f32 	%p7, %f60, %f62;
	selp.f32 	%f79, %f62, %f60, %p7;
	setp.lt.f32 	%p8, %f64, %f66;
	selp.f32 	%f80, %f66, %f64, %p8;
	setp.lt.f32 	%p9, %f68, %f70;
	selp.f32 	%f81, %f70, %f68, %p9;
	setp.lt.f32 	%p10, %f72, %f74;
	selp.f32 	%f82, %f74, %f72, %p10;
	setp.lt.f32 	%p11, %f75, %f76;
	selp.f32 	%f83, %f76, %f75, %p11;
	setp.lt.f32 	%p12, %f77, %f78;
	selp.f32 	%f84, %f78, %f77, %p12;
	setp.lt.f32 	%p13, %f79, %f80;
	selp.f32 	%f85, %f80, %f79, %p13;
	setp.lt.f32 	%p14, %f81, %f82;
	selp.f32 	%f86, %f82, %f81, %p14;
	setp.lt.f32 	%p15, %f83, %f84;
	selp.f32 	%f87, %f84, %f83, %p15;
	setp.lt.f32 	%p16, %f85, %f86;
	selp.f32 	%f88, %f86, %f85, %p16;
	setp.lt.f32 	%p17, %f87, %f88;
	selp.f32 	%f430, %f88, %f87, %p17;
	add.s64 	%rd8, %rd19, -4096;
	setp.lt.u64 	%p18, %rd8, 4096;
	mov.b64 	%rd53, 4096;
	@%p18 bra 	$L__BB61_32;
	mov.b64 	%rd53, 4096;
$L__BB61_30:
	shl.b64 	%rd24, %rd53, 2;
	add.s64 	%rd25, %rd7, %rd24;
	ld.global.f32 	%f89, [%rd25];
	abs.f32 	%f90, %f89;
	ld.global.f32 	%f91, [%rd25+1024];
	abs.f32 	%f92, %f91;
	ld.global.f32 	%f93, [%rd25+2048];
	abs.f32 	%f94, %f93;
	ld.global.f32 	%f95, [%rd25+3072];
	abs.f32 	%f96, %f95;
	ld.global.f32 	%f97, [%rd25+4096];
	abs.f32 	%f98, %f97;
	ld.global.f32 	%f99, [%rd25+5120];
	abs.f32 	%f100, %f99;
	ld.global.f32 	%f101, [%rd25+6144];
	abs.f32 	%f102, %f101;
	ld.global.f32 	%f103, [%rd25+7168];
	abs.f32 	%f104, %f103;
	ld.global.f32 	%f105, [%rd25+8192];
	abs.f32 	%f106, %f105;
	ld.global.f32 	%f107, [%rd25+9216];
	abs.f32 	%f108, %f107;
	ld.global.f32 	%f109, [%rd25+10240];
	abs.f32 	%f110, %f109;
	ld.global.f32 	%f111, [%rd25+11264];
	abs.f32 	%f112, %f111;
	ld.global.f32 	%f113, [%rd25+12288];
	abs.f32 	%f114, %f113;
	ld.global.f32 	%f115, [%rd25+13312];
	abs.f32 	%f116, %f115;
	ld.global.f32 	%f117, [%rd25+14336];
	abs.f32 	%f118, %f117;
	ld.global.f32 	%f119, [%rd25+15360];
	abs.f32 	%f120, %f119;
	setp.lt.f32 	%p19, %f430, %f90;
	selp.f32 	%f121, %f90, %f430, %p19;
	setp.lt.f32 	%p20, %f92, %f94;
	selp.f32 	%f122, %f94, %f92, %p20;
	setp.lt.f32 	%p21, %f96, %f98;
	selp.f32 	%f123, %f98, %f96, %p21;
	setp.lt.f32 	%p22, %f100, %f102;
	selp.f32 	%f124, %f102, %f100, %p22;
	setp.lt.f32 	%p23, %f104, %f106;
	selp.f32 	%f125, %f106, %f104, %p23;
	setp.lt.f32 	%p24, %f108, %f110;
	selp.f32 	%f126, %f110, %f108, %p24;
	setp.lt.f32 	%p25, %f112, %f114;
	selp.f32 	%f127, %f114, %f112, %p25;
	setp.lt.f32 	%p26, %f116, %f118;
	selp.f32 	%f128, %f118, %f116, %p26;
	setp.lt.f32 	%p27, %f121, %f122;
	selp.f32 	%f129, %f122, %f121, %p27;
	setp.lt.f32 	%p28, %f123, %f124;
	selp.f32 	%f130, %f124, %f123, %p28;
	setp.lt.f32 	%p29, %f125, %f126;
	selp.f32 	%f131, %f126, %f125, %p29;
	setp.lt.f32 	%p30, %f127, %f128;
	selp.f32 	%f132, %f128, %f127, %p30;
	setp.lt.f32 	%p31, %f129, %f130;
	selp.f32 	%f133, %f130, %f129, %p31;
	setp.lt.f32 	%p32, %f131, %f132;
	selp.f32 	%f134, %f132, %f131, %p32;
	setp.lt.f32 	%p33, %f133, %f134;
	selp.f32 	%f135, %f134, %f133, %p33;
	setp.lt.f32 	%p34, %f135, %f120;
	selp.f32 	%f430, %f120, %f135, %p34;
	sub.s64 	%rd26, %rd19, %rd53;
	setp.lt.u64 	%p35, %rd26, 4096;
	@%p35 bra 	$L__BB61_45;
	add.s64 	%rd53, %rd53, 4096;
	setp.le.u64 	%p36, %rd53, %rd8;
	@%p36 bra 	$L__BB61_30;
$L__BB61_32:
	setp.le.u64 	%p37, %rd19, %rd53;
	cvt.u32.u64 	%r42, %rd53;
	cvt.u32.u64 	%r43, %rd19;
	sub.s32 	%r44, %r43, %r42;
	setp.ge.s32 	%p38, %r24, %r44;
	or.pred  	%p39, %p37, %p38;
	@%p39 bra 	$L__BB61_45;
	not.b32 	%r47, %r24;
	add.s32 	%r48, %r47, %r43;
	sub.s32 	%r50, %r48, %r42;
	shr.u32 	%r51, %r50, 8;
	add.s32 	%r25, %r51, 1;
	and.b32  	%r26, %r25, 15;
	setp.lt.u32 	%p40, %r50, 3840;
	mov.u32 	%r167, %r24;
	@%p40 bra 	$L__BB61_36;
	and.b32  	%r52, %r25, 33554416;
	neg.s32 	%r165, %r52;
	add.s64 	%rd27, %rd53, %rd6;
	shl.b64 	%rd28, %rd27, 2;
	add.s64 	%rd29, %rd28, %rd2;
	add.s64 	%rd54, %rd29, 8192;
	mov.u32 	%r167, %r24;
$L__BB61_35:
	.pragma "nounroll";
	ld.global.f32 	%f137, [%rd54+-8192];
	abs.f32 	%f138, %f137;
	setp.lt.f32 	%p41, %f430, %f138;
	selp.f32 	%f139, %f138, %f430, %p41;
	ld.global.f32 	%f140, [%rd54+-7168];
	abs.f32 	%f141, %f140;
	setp.lt.f32 	%p42, %f139, %f141;
	selp.f32 	%f142, %f141, %f139, %p42;
	ld.global.f32 	%f143, [%rd54+-6144];
	abs.f32 	%f144, %f143;
	setp.lt.f32 	%p43, %f142, %f144;
	selp.f32 	%f145, %f144, %f142, %p43;
	ld.global.f32 	%f146, [%rd54+-5120];
	abs.f32 	%f147, %f146;
	setp.lt.f32 	%p44, %f145, %f147;
	selp.f32 	%f148, %f147, %f145, %p44;
	ld.global.f32 	%f149, [%rd54+-4096];
	abs.f32 	%f150, %f149;
	setp.lt.f32 	%p45, %f148, %f150;
	selp.f32 	%f151, %f150, %f148, %p45;
	ld.global.f32 	%f152, [%rd54+-3072];
	abs.f32 	%f153, %f152;
	setp.lt.f32 	%p46, %f151, %f153;
	selp.f32 	%f154, %f153, %f151, %p46;
	ld.global.f32 	%f155, [%rd54+-2048];
	abs.f32 	%f156, %f155;
	setp.lt.f32 	%p47, %f154, %f156;
	selp.f32 	%f157, %f156, %f154, %p47;
	ld.global.f32 	%f158, [%rd54+-1024];
	abs.f32 	%f159, %f158;
	setp.lt.f32 	%p48, %f157, %f159;
	selp.f32 	%f160, %f159, %f157, %p48;
	ld.global.f32 	%f161, [%rd54];
	abs.f32 	%f162, %f161;
	setp.lt.f32 	%p49, %f160, %f162;
	selp.f32 	%f163, %f162, %f160, %p49;
	ld.global.f32 	%f164, [%rd54+1024];
	abs.f32 	%f165, %f164;
	setp.lt.f32 	%p50, %f163, %f165;
	selp.f32 	%f166, %f165, %f163, %p50;
	ld.global.f32 	%f167, [%rd54+2048];
	abs.f32 	%f168, %f167;
	setp.lt.f32 	%p51, %f166, %f168;
	selp.f32 	%f169, %f168, %f166, %p51;
	ld.global.f32 	%f170, [%rd54+3072];
	abs.f32 	%f171, %f170;
	setp.lt.f32 	%p52, %f169, %f171;
	selp.f32 	%f172, %f171, %f169, %p52;
	ld.global.f32 	%f173, [%rd54+4096];
	abs.f32 	%f174, %f173;
	setp.lt.f32 	%p53, %f172, %f174;
	selp.f32 	%f175, %f174, %f172, %p53;
	ld.global.f32 	%f176, [%rd54+5120];
	abs.f32 	%f177, %f176;
	setp.lt.f32 	%p54, %f175, %f177;
	selp.f32 	%f178, %f177, %f175, %p54;
	ld.global.f32 	%f179, [%rd54+6144];
	abs.f32 	%f180, %f179;
	setp.lt.f32 	%p55, %f178, %f180;
	selp.f32 	%f181, %f180, %f178, %p55;
	ld.global.f32 	%f182, [%rd54+7168];
	abs.f32 	%f183, %f182;
	setp.lt.f32 	%p56, %f181, %f183;
	selp.f32 	%f430, %f183, %f181, %p56;
	add.s32 	%r167, %r167, 4096;
	add.s32 	%r165, %r165, 16;
	add.s64 	%rd54, %rd54, 16384;
	setp.ne.s32 	%p57, %r165, 0;
	@%p57 bra 	$L__BB61_35;
$L__BB61_36:
	setp.eq.s32 	%p58, %r26, 0;
	@%p58 bra 	$L__BB61_45;
	and.b32  	%r33, %r25, 7;
	setp.lt.u32 	%p59, %r26, 8;
	@%p59 bra 	$L__BB61_39;
	cvt.u64.u32 	%rd30, %r167;
	add.s64 	%rd31, %rd53, %rd30;
	shl.b64 	%rd32, %rd31, 2;
	add.s64 	%rd33, %rd2, %rd32;
	ld.global.f32 	%f185, [%rd33];
	abs.f32 	%f186, %f185;
	setp.lt.f32 	%p60, %f430, %f186;
	selp.f32 	%f187, %f186, %f430, %p60;
	ld.global.f32 	%f188, [%rd33+1024];
	abs.f32 	%f189, %f188;
	setp.lt.f32 	%p61, %f187, %f189;
	selp.f32 	%f190, %f189, %f187, %p61;
	ld.global.f32 	%f191, [%rd33+2048];
	abs.f32 	%f192, %f191;
	setp.lt.f32 	%p62, %f190, %f192;
	selp.f32 	%f193, %f192, %f190, %p62;
	ld.global.f32 	%f194, [%rd33+3072];
	abs.f32 	%f195, %f194;
	setp.lt.f32 	%p63, %f193, %f195;
	selp.f32 	%f196, %f195, %f193, %p63;
	ld.global.f32 	%f197, [%rd33+4096];
	abs.f32 	%f198, %f197;
	setp.lt.f32 	%p64, %f196, %f198;
	selp.f32 	%f199, %f198, %f196, %p64;
	ld.global.f32 	%f200, [%rd33+5120];
	abs.f32 	%f201, %f200;
	setp.lt.f32 	%p65, %f199, %f201;
	selp.f32 	%f202, %f201, %f199, %p65;
	ld.global.f32 	%f203, [%rd33+6144];
	abs.f32 	%f204, %f203;
	setp.lt.f32 	%p66, %f202, %f204;
	selp.f32 	%f205, %f204, %f202, %p66;
	ld.global.f32 	%f206, [%rd33+7168];
	abs.f32 	%f207, %f206;
	setp.lt.f32 	%p67, %f205, %f207;
	selp.f32 	%f430, %f207, %f205, %p67;
	add.s32 	%r167, %r167, 2048;
$L__BB61_39:
	setp.eq.s32 	%p68, %r33, 0;
	@%p68 bra 	$L__BB61_45;
	and.b32  	%r36, %r25, 3;
	setp.lt.u32 	%p69, %r33, 4;
	@%p69 bra 	$L__BB61_42;
	cvt.u64.u32 	%rd34, %r167;
	add.s64 	%rd35, %rd53, %rd34;
	shl.b64 	%rd36, %rd35, 2;
	add.s64 	%rd37, %rd2, %rd36;
	ld.global.f32 	%f209, [%rd37];
	abs.f32 	%f210, %f209;
	setp.lt.f32 	%p70, %f430, %f210;
	selp.f32 	%f211, %f210, %f430, %p70;
	ld.global.f32 	%f212, [%rd37+1024];
	abs.f32 	%f213, %f212;
	setp.lt.f32 	%p71, %f211, %f213;
	selp.f32 	%f214, %f213, %f211, %p71;
	ld.global.f32 	%f215, [%rd37+2048];
	abs.f32 	%f216, %f215;
	setp.lt.f32 	%p72, %f214, %f216;
	selp.f32 	%f217, %f216, %f214, %p72;
	ld.global.f32 	%f218, [%rd37+3072];
	abs.f32 	%f219, %f218;
	setp.lt.f32 	%p73, %f217, %f219;
	selp.f32 	%f430, %f219, %f217, %p73;
	add.s32 	%r167, %r167, 1024;
$L__BB61_42:
	setp.eq.s32 	%p74, %r36, 0;
	@%p74 bra 	$L__BB61_45;
	cvt.u64.u32 	%rd38, %r167;
	add.s64 	%rd39, %rd53, %rd38;
	shl.b64 	%rd40, %rd39, 2;
	add.s64 	%rd55, %rd2, %rd40;
	neg.s32 	%r170, %r36;
$L__BB61_44:
	.pragma "nounroll";
	ld.global.f32 	%f220, [%rd55];
	abs.f32 	%f221, %f220;
	setp.lt.f32 	%p75, %f430, %f221;
	selp.f32 	%f430, %f221, %f430, %p75;
	add.s64 	%rd55, %rd55, 1024;
	add.s32 	%r170, %r170, 1;
	setp.ne.s32 	%p76, %r170, 0;
	@%p76 bra 	$L__BB61_44;
$L__BB61_45:
	// begin inline asm
	mov.u32 %r53, %laneid;
	// end inline asm
	mov.b32 	%r55, %f430;
	mov.b32 	%r56, 1;
	mov.b32 	%r77, 31;
	mov.b32 	%r78, -1;
	// begin inline asm
	shfl.sync.down.b32 %r54, %r55, %r56, %r77, %r78;
	// end inline asm
	mov.b32 	%f222, %r54;
	setp.gt.s32 	%p77, %r53, 30;
	setp.lt.f32 	%p78, %f430, %f222;
	selp.f32 	%f223, %f222, %f430, %p78;
	selp.f32 	%f224, %f430, %f223, %p77;
	mov.b32 	%r60, %f224;
	mov.b32 	%r61, 2;
	// begin inline asm
	shfl.sync.down.b32 %r59, %r60, %r61, %r77, %r78;
	// end inline asm
	mov.b32 	%f225, %r59;
	setp.gt.s32 	%p79, %r53, 29;
	setp.lt.f32 	%p80, %f224, %f225;
	selp.f32 	%f226, %f225, %f224, %p80;
	selp.f32 	%f227, %f224, %f226, %p79;
	mov.b32 	%r65, %f227;
	mov.b32 	%r66, 4;
	// begin inline asm
	shfl.sync.down.b32 %r64, %r65, %r66, %r77, %r78;
	// end inline asm
	mov.b32 	%f228, %r64;
	setp.gt.s32 	%p81, %r53, 27;
	setp.lt.f32 	%p82, %f227, %f228;
	selp.f32 	%f229, %f228, %f227, %p82;
	selp.f32 	%f230, %f227, %f229, %p81;
	mov.b32 	%r70, %f230;
	mov.b32 	%r71, 8;
	// begin inline asm
	shfl.sync.down.b32 %r69, %r70, %r71, %r77, %r78;
	// end inline asm
	mov.b32 	%f231, %r69;
	setp.gt.s32 	%p83, %r53, 23;
	setp.lt.f32 	%p84, %f230, %f231;
	selp.f32 	%f232, %f231, %f230, %p84;
	selp.f32 	%f233, %f230, %f232, %p83;
	mov.b32 	%r75, %f233;
	mov.b32 	%r76, 16;
	// begin inline asm
	shfl.sync.down.b32 %r74, %r75, %r76, %r77, %r78;
	// end inline asm
	mov.b32 	%f234, %r74;
	setp.gt.s32 	%p85, %r53, 15;
	setp.lt.f32 	%p86, %f233, %f234;
	selp.f32 	%f38, %f234, %f233, %p86;
	selp.f32 	%f431, %f233, %f38, %p85;
	setp.ne.s32 	%p87, %r53, 0;
	@%p87 bra 	$L__BB61_47;
	shr.u32 	%r79, %r24, 3;
	and.b32  	%r80, %r79, 124;
	mov.u32 	%r81, _ZZN3cub18CUB_300001_SM_10006detail6reduce28DeviceReduceSingleTileKernelINS2_10policy_hubIfyN4cuda3__47maximumIfEEE10Policy1000EN6thrust24THRUST_300001_SM_1000_NS6detail15normal_iteratorINSC_10device_ptrIfEEEEPfyS8_ffZ14demoVectorNormvE9abs_value_0EEvT0_T1_T2_T3_T4_T6_E12temp_storage;
	add.s32 	%r82, %r81, %r80;
	st.shared.f32 	[%r82+8], %f38;
$L__BB61_47:
	bar.sync 	0;
	setp.ne.s32 	%p88, %r24, 0;
	@%p88 bra 	$L__BB61_49;
	ld.shared.f32 	%f235, [_ZZN3cub18CUB_300001_SM_10006detail6reduce28DeviceReduceSingleTileKernelINS2_10policy_hubIfyN4cuda3__47maximumIfEEE10Policy1000EN6thrust24THRUST_300001_SM_1000_NS6detail15normal_iteratorINSC_10device_ptrIfEEEEPfyS8_ffZ14demoVectorNormvE9abs_value_0EEvT0_T1_T2_T3_T4_T6_E12temp_storage+12];
	setp.lt.f32 	%p89, %f431, %f235;
	selp.f32 	%f236, %f235, %f431, %p89;
	ld.shared.f32 	%f237, [_ZZN3cub18CUB_300001_SM_10006detail6reduce28DeviceReduceSingleTileKernelINS2_10policy_hubIfyN4cuda3__47maximumIfEEE10Policy1000EN6thrust24THRUST_300001_SM_1000_NS6detail15normal_iteratorINSC_10device_ptrIfEEEEPfyS8_ffZ14demoVectorNormvE9abs_value_0EEvT0_T1_T2_T3_T4_T6_E12temp_storage+16];
	setp.lt.f32 	%p90, %f236, %f237;
	selp.f32 	%f238, %f237, %f236, %p90;
	ld.shared.f32 	%f239, [_ZZN3cub18CUB_300001_SM_10006detail6reduce28DeviceReduceSingleTileKernelINS2_10policy_hubIfyN4cuda3__47maximumIfEEE10Policy1000EN6thrust24THRUST_300001_SM_1000_NS6detail15normal_iteratorINSC_10device_ptrIfEEEEPfyS8_ffZ14demoVectorNormvE9abs_value_0EEvT0_T1_T2_T3_T4_T6_E12temp_storage+20];
	setp.lt.f32 	%p91, %f238, %f239;
	selp.f32 	%f240, %f239, %f238, %p91;
	ld.shared.f32 	%f241, [_ZZN3cub18CUB_300001_SM_10006detail6reduce28DeviceReduceSingleTileKernelINS2_10policy_hubIfyN4cuda3__47maximumIfEEE10Policy1000EN6thrust24THRUST_300001_SM_1000_NS6detail15normal_iteratorINSC_10device_ptrIfEEEEPfyS8_ffZ14demoVectorNormvE9abs_value_0EEvT0_T1_T2_T3_T4_T6_E12temp_storage+24];
	setp.lt.f32 	%p92, %f240, %f241;
	selp.f32 	%f242, %f241, %f240, %p92;
	ld.shared.f32 	%f243, [_ZZN3cub18CUB_300001_SM_10006detail6reduce28DeviceReduceSingleTileKernelINS2_10policy_hubIfyN4cuda3__47maximumIfEEE10Policy1000EN6thrust24THRUST_300001_SM_1000_NS6detail15normal_iteratorINSC_10device_ptrIfEEEEPfyS8_ffZ14demoVectorNormvE9abs_value_0EEvT0_T1_T2_T3_T4_T6_E12temp_storage+28];
	setp.lt.f32 	%p93, %f242, %f243;
	selp.f32 	%f244, %f243, %f242, %p93;
	ld.shared.f32 	%f245, [_ZZN3cub18CUB_300001_SM_10006detail6reduce28DeviceReduceSingleTileKernelINS2_10policy_hubIfyN4cuda3__47maximumIfEEE10Policy1000EN6thrust24THRUST_300001_SM_1000_NS6detail15normal_iteratorINSC_10device_ptrIfEEEEPfyS8_ffZ14demoVectorNormvE9abs_value_0EEvT0_T1_T2_T3_T4_T6_E12temp_storage+32];
	setp.lt.f32 	%p94, %f244, %f245;
	selp.f32 	%f246, %f245, %f244, %p94;
	ld.shared.f32 	%f247, [_ZZN3cub18CUB_300001_SM_10006detail6reduce28DeviceReduceSingleTileKernelINS2_10policy_hubIfyN4cuda3__47maximumIfEEE10Policy1000EN6thrust24THRUST_300001_SM_1000_NS6detail15normal_iteratorINSC_10device_ptrIfEEEEPfyS8_ffZ14demoVectorNormvE9abs_value_0EEvT0_T1_T2_T3_T4_T6_E12temp_storage+36];
	setp.lt.f32 	%p95, %f246, %f247;
	selp.f32 	%f431, %f247, %f246, %p95;
$L__BB61_49:
	mov.u32 	%r155, %tid.x;
	setp.ne.s32 	%p182, %r155, 0;
	@%p182 bra 	$L__BB61_51;
	setp.lt.f32 	%p183, %f42, %f431;
	selp.f32 	%f409, %f431, %f42, %p183;
	st.global.f32 	[%rd1], %f409;
$L__BB61_51:
	ret;

}
	// .globl	_ZN3cub18CUB_300001_SM_10006detail6reduce18DeviceReduceKernelINS2_10policy_hubIfyN4cuda3__47maximumIfEEE10Policy1000EN6thrust24THRUST_300001_SM_1000_NS6detail15normal_iteratorINSC_10device_ptrIfEEEEyS8_fZ14demoVectorNormvE9abs_value_0EEvT0_PT3_T1_NS0_13GridEvenShareISM_EET2_T4_
.visible .entry _ZN3cub18CUB_300001_SM_10006detail6reduce18DeviceReduceKernelINS2_10policy_hubIfyN4cuda3__47maximumIfEEE10Policy1000EN6thrust24THRUST_300001_SM_1000_NS6detail15normal_iteratorINSC_10device_ptrIfEEEEyS8_fZ14demoVectorNormvE9abs_value_0EEvT0_PT3_T1_NS0_13GridEvenShareISM_EET2_T4_(
	.param .align 8 .b8 _ZN3cub18CUB_300001_SM_10006detail6reduce18DeviceReduceKernelINS2_10policy_hubIfyN4cuda3__47maximumIfEEE10Policy1000EN6thrust24THRUST_300001_SM_1000_NS6detail15normal_iteratorINSC_10device_ptrIfEEEEyS8_fZ14demoVectorNormvE9abs_value_0EEvT0_PT3_T1_NS0_13GridEvenShareISM_EET2_T4__param_0[8],
	.param .u64 .ptr .align 1 _ZN3cub18CUB_300001_SM_10006detail6reduce18DeviceReduceKernelINS2_10policy_hubIfyN4cuda3__47maximumIfEEE10Policy1000EN6thrust24THRUST_300001_SM_1000_NS6detail15normal_iteratorINSC_10device_ptrIfEEEEyS8_fZ14demoVectorNormvE9abs_value_0EEvT0_PT3_T1_NS0_13GridEvenShareISM_EET2_T4__param_1,
	.param .u64 _ZN3cub18CUB_300001_SM_10006detail6reduce18DeviceReduceKernelINS2_10policy_hubIfyN4cuda3__47maximumIfEEE10Policy1000EN6thrust24THRUST_300001_SM_1000_NS6detail15normal_iteratorINSC_10device_ptrIfEEEEyS8_fZ14demoVectorNormvE9abs_value_0EEvT0_PT3_T1_NS0_13GridEvenShareISM_EET2_T4__param_2,
	.param .align 8 .b8 _ZN3cub18CUB_300001_SM_10006detail6reduce18DeviceReduceKernelINS2_10policy_hubIfyN4cuda3__47maximumIfEEE10Policy1000EN6thrust24THRUST_300001_SM_1000_NS6detail15normal_iteratorINSC_10device_ptrIfEEEEyS8_fZ14demoVectorNormvE9abs_value_0EEvT0_PT3_T1_NS0_13GridEvenShareISM_EET2_T4__param_3[72],
	.param .align 1 .b8 _ZN3cub18CUB_300001_SM_10006detail6reduce18DeviceReduceKernelINS2_10policy_hubIfyN4cuda3__47maximumIfEEE10Policy1000EN6thrust24THRUST_300001_SM_1000_NS6detail15normal_iteratorINSC_10device_ptrIfEEEEyS8_fZ14demoVectorNormvE9abs_value_0EEvT0_PT3_T1_NS0_13GridEvenShareISM_EET2_T4__param_4[1],
	.param .align 1 .b8 _ZN3cub18CUB_300001_SM_10006detail6reduce18DeviceReduceKernelINS2_10policy_hubIfyN4cuda3__47maximumIfEEE10Policy1000EN6thrust24THRUST_300001_SM_1000_NS6detail15normal_iteratorINSC_10device_ptrIfEEEEyS8_fZ14demoVectorNormvE9abs_value_0EEvT0_PT3_T1_NS0_13GridEvenShareISM_EET2_T4__param_5[1]
)
.maxntid 256
{
	.reg .pred 	%p<182>;
	.reg .b16 	%rs<4>;
	.reg .b32 	%r<206>;
	.reg .b32 	%f<428>;
	.reg .b64 	%rd<78>;
	// demoted variable
	.shared .align 4 .b8 _ZZN3cub18CUB_300001_SM_10006detail6reduce18DeviceReduceKernelINS2_10policy_hubIfyN4cuda3__47maximumIfEEE10Policy1000EN6thrust24THRUST_300001_SM_1000_NS6detail15normal_iteratorINSC_10device_ptrIfEEEEyS8_fZ14demoVectorNormvE9abs_value_0EEvT0_PT3_T1_NS0_13GridEvenShareISM_EET2_T4_E12temp_storage[44];
	ld.param.u64 	%rd1, [_ZN3cub18CUB_300001_SM_10006detail6reduce18DeviceReduceKernelINS2_10policy_hubIfyN4cuda3__47maximumIfEEE10Policy1000EN6thrust24THRUST_300001_SM_1000_NS6detail15normal_iteratorINSC_10device_ptrIfEEEEyS8_fZ14demoVectorNormvE9abs_value_0EEvT0_PT3_T1_NS0_13GridEvenShareISM_EET2_T4__param_3+32];
	ld.param.u32 	%r1, [_ZN3cub18CUB_300001_SM_10006detail6reduce18DeviceReduceKernelINS2_10policy_hubIfyN4cuda3__47maximumIfEEE10Policy1000EN6thrust24THRUST_300001_SM_1000_NS6detail15normal_iteratorINSC_10device_ptrIfEEEEyS8_fZ14demoVectorNormvE9abs_value_0EEvT0_PT3_T1_NS0_13GridEvenShareISM_EET2_T4__param_3+40];
	ld.param.u64 	%rd25, [_ZN3cub18CUB_300001_SM_10006detail6reduce18DeviceReduceKernelINS2_10policy_hubIfyN4cuda3__47maximumIfEEE10Policy1000EN6thrust24THRUST_300001_SM_1000_NS6detail15normal_iteratorINSC_10device_ptrIfEEEEyS8_fZ14demoVectorNormvE9abs_value_0EEvT0_PT3_T1_NS0_13GridEvenShareISM_EET2_T4__param_0];
	cvta.to.global.u64 	%rd2, %rd25;
	mov.u32 	%r2, %ctaid.x;
	shl.b32 	%r50, %r1, 12;
	cvt.s64.s32 	%rd3, %r50;
	shl.b32 	%r51, %r2, 12;
	cvt.u64.u32 	%rd4, %r51;
	sub.s64 	%rd5, %rd1, %rd4;
	setp.gt.u64 	%p1, %rd5, 4095;
	@%p1 bra 	$L__BB62_25;
	cvt.u32.u64 	%r112, %rd4;
	cvt.u32.u64 	%r3, %rd1;
	sub.s32 	%r4, %r3, %r112;
	mov.u32 	%r5, %tid.x;
	setp.ge.s32 	%p95, %r5, %r4;
	mov.f32 	%f416, 0f00000000;
	mov.u32 	%r193, %r5;
	@%p95 bra 	$L__BB62_3;
	add.s32 	%r114, %r112, %r5;
	mul.wide.u32 	%rd51, %r114, 4;
	add.s64 	%rd52, %rd2, %rd51;
	ld.global.f32 	%f247, [%rd52];
	abs.f32 	%f416, %f247;
	add.s32 	%r193, %r5, 256;
$L__BB62_3:
	setp.ge.s32 	%p96, %r193, %r4;
	@%p96 bra 	$L__BB62_16;
	not.b32 	%r116, %r193;
	add.s32 	%r117, %r116, %r3;
	sub.s32 	%r118, %r117, %r112;
	shr.u32 	%r119, %r118, 8;
	add.s32 	%r8, %r119, 1;
	and.b32  	%r9, %r8, 15;
	setp.lt.u32 	%p97, %r118, 3840;
	@%p97 bra 	$L__BB62_7;
	and.b32  	%r120, %r8, 33554416;
	neg.s32 	%r191, %r120;
	mul.wide.u32 	%rd53, %r2, 16384;
	mul.wide.u32 	%rd54, %r193, 4;
	or.b64  	%rd55, %rd53, %rd54;
	add.s64 	%rd56, %rd55, %rd2;
	add.s64 	%rd72, %rd56, 8192;
$L__BB62_6:
	.pragma "nounroll";
	ld.global.f32 	%f249, [%rd72+-8192];
	abs.f32 	%f250, %f249;
	setp.lt.f32 	%p98, %f416, %f250;
	selp.f32 	%f251, %f250, %f416, %p98;
	ld.global.f32 	%f252, [%rd72+-7168];
	abs.f32 	%f253, %f252;
	setp.lt.f32 	%p99, %f251, %f253;
	selp.f32 	%f254, %f253, %f251, %p99;
	ld.global.f32 	%f255, [%rd72+-6144];
	abs.f32 	%f256, %f255;
	setp.lt.f32 	%p100, %f254, %f256;
	selp.f32 	%f257, %f256, %f254, %p100;
	ld.global.f32 	%f258, [%rd72+-5120];
	abs.f32 	%f259, %f258;
	setp.lt.f32 	%p101, %f257, %f259;
	selp.f32 	%f260, %f259, %f257, %p101;
	ld.global.f32 	%f261, [%rd72+-4096];
	abs.f32 	%f262, %f261;
	setp.lt.f32 	%p102, %f260, %f262;
	selp.f32 	%f263, %f262, %f260, %p102;
	ld.global.f32 	%f264, [%rd72+-3072];
	abs.f32 	%f265, %f264;
	setp.lt.f32 	%p103, %f263, %f265;
	selp.f32 	%f266, %f265, %f263, %p103;
	ld.global.f32 	%f267, [%rd72+-2048];
	abs.f32 	%f268, %f267;
	setp.lt.f32 	%p104, %f266, %f268;
	selp.f32 	%f269, %f268, %f266, %p104;
	ld.global.f32 	%f270, [%rd72+-1024];
	abs.f32 	%f271, %f270;
	setp.lt.f32 	%p105, %f269, %f271;
	selp.f32 	%f272, %f271, %f269, %p105;
	ld.global.f32 	%f273, [%rd72];
	abs.f32 	%f274, %f273;
	setp.lt.f32 	%p106, %f272, %f274;
	selp.f32 	%f275, %f274, %f272, %p106;
	ld.global.f32 	%f276, [%rd72+1024];
	abs.f32 	%f277, %f276;
	setp.lt.f32 	%p107, %f275, %f277;
	selp.f32 	%f278, %f277, %f275, %p107;
	ld.global.f32 	%f279, [%rd72+2048];
	abs.f32 	%f280, %f279;
	setp.lt.f32 	%p108, %f278, %f280;
	selp.f32 	%f281, %f280, %f278, %p108;
	ld.global.f32 	%f282, [%rd72+3072];
	abs.f32 	%f283, %f282;
	setp.lt.f32 	%p109, %f281, %f283;
	selp.f32 	%f284, %f283, %f281, %p109;
	ld.global.f32 	%f285, [%rd72+4096];
	abs.f32 	%f286, %f285;
	setp.lt.f32 	%p110, %f284, %f286;
	selp.f32 	%f287, %f286, %f284, %p110;
	ld.global.f32 	%f288, [%rd72+5120];
	abs.f32 	%f289, %f288;
	setp.lt.f32 	%p111, %f287, %f289;
	selp.f32 	%f290, %f289, %f287, %p111;
	ld.global.f32 	%f291, [%rd72+6144];
	abs.f32 	%f292, %f291;
	setp.lt.f32 	%p112, %f290, %f292;
	selp.f32 	%f293, %f292, %f290, %p112;
	ld.global.f32 	%f294, [%rd72+7168];
	abs.f32 	%f295, %f294;
	setp.lt.f32 	%p113, %f293, %f295;
	selp.f32 	%f416, %f295, %f293, %p113;
	add.s32 	%r193, %r193, 4096;
	add.s32 	%r191, %r191, 16;
	add.s64 	%rd72, %rd72, 16384;
	setp.ne.s32 	%p114, %r191, 0;
	@%p114 bra 	$L__BB62_6;
$L__BB62_7:
	setp.eq.s32 	%p115, %r9, 0;
	@%p115 bra 	$L__BB62_16;
	and.b32  	%r16, %r8, 7;
	setp.lt.u32 	%p116, %r9, 8;
	@%p116 bra 	$L__BB62_10;
	cvt.s64.s32 	%rd57, %r193;
	add.s64 	%rd58, %rd57, %rd4;
	shl.b64 	%rd59, %rd58, 2;
	add.s64 	%rd60, %rd2, %rd59;
	ld.global.f32 	%f297, [%rd60];
	abs.f32 	%f298, %f297;
	setp.lt.f32 	%p117, %f416, %f298;
	selp.f32 	%f299, %f298, %f416, %p117;
	ld.global.f32 	%f300, [%rd60+1024];
	abs.f32 	%f301, %f300;
	setp.lt.f32 	%p118, %f299, %f301;
	selp.f32 	%f302, %f301, %f299, %p118;
	ld.global.f32 	%f303, [%rd60+2048];
	abs.f32 	%f304, %f303;
	setp.lt.f32 	%p119, %f302, %f304;
	selp.f32 	%f305, %f304, %f302, %p119;
	ld.global.f32 	%f306, [%rd60+3072];
	abs.f32 	%f307, %f306;
	setp.lt.f32 	%p120, %f305, %f307;
	selp.f32 	%f308, %f307, %f305, %p120;
	ld.global.f32 	%f309, [%rd60+4096];
	abs.f32 	%f310, %f309;
	setp.lt.f32 	%p121, %f308, %f310;
	selp.f32 	%f311, %f310, %f308, %p121;
	ld.global.f32 	%f312, [%rd60+5120];
	abs.f32 	%f313, %f312;
	setp.lt.f32 	%p122, %f311, %f313;
	selp.f32 	%f314, %f313, %f311, %p122;
	ld.global.f32 	%f315, [%rd60+6144];
	abs.f32 	%f316, %f315;
	setp.lt.f32 	%p123, %f314, %f316;
	selp.f32 	%f317, %f316, %f314, %p123;
	ld.global.f32 	%f318, [%rd60+7168];
	abs.f32 	%f319, %f318;
	setp.lt.f32 	%p124, %f317, %f319;
	selp.f32 	%f416, %f319, %f317, %p124;
	add.s32 	%r193, %r193, 2048;
$L__BB62_10:
	setp.eq.s32 	%p125, %r16, 0;
	@%p125 bra 	$L__BB62_16;
	and.b32  	%r19, %r8, 3;
	setp.lt.u32 	%p126, %r16, 4;
	@%p126 bra 	$L__BB62_13;
	cvt.s64.s32 	%rd61, %r193;
	add.s64 	%rd62, %rd61, %rd4;
	shl.b64 	%rd63, %rd62, 2;
	add.s64 	%rd64, %rd2, %rd63;
	ld.global.f32 	%f321, [%rd64];
	abs.f32 	%f322, %f321;
	setp.lt.f32 	%p127, %f416, %f322;
	selp.f32 	%f323, %f322, %f416, %p127;
	ld.global.f32 	%f324, [%rd64+1024];
	abs.f32 	%f325, %f324;
	setp.lt.f32 	%p128, %f323, %f325;
	selp.f32 	%f326, %f325, %f323, %p128;
	ld.global.f32 	%f327, [%rd64+2048];
	abs.f32 	%f328, %f327;
	setp.lt.f32 	%p129, %f326, %f328;
	selp.f32 	%f329, %f328, %f326, %p129;
	ld.global.f32 	%f330, [%rd64+3072];
	abs.f32 	%f331, %f330;
	setp.lt.f32 	%p130, %f329, %f331;
	selp.f32 	%f416, %f331, %f329, %p130;
	add.s32 	%r193, %r193, 1024;
$L__BB62_13:
	setp.eq.s32 	%p131, %r19, 0;
	@%p131 bra 	$L__BB62_16;
	mul.wide.u32 	%rd65, %r2, 16384;
	add.s64 	%rd9, %rd2, %rd65;
	neg.s32 	%r196, %r19;
$L__BB62_15:
	.pragma "nounroll";
	mul.wide.s32 	%rd66, %r193, 4;
	add.s64 	%rd67, %rd9, %rd66;
	ld.global.f32 	%f332, [%rd67];
	abs.f32 	%f333, %f332;
	setp.lt.f32 	%p132, %f416, %f333;
	selp.f32 	%f416, %f333, %f416, %p132;
	add.s32 	%r193, %r193, 256;
	add.s32 	%r196, %r196, 1;
	setp.ne.s32 	%p133, %r196, 0;
	@%p133 bra 	$L__BB62_15;
$L__BB62_16:
	setp.lt.s32 	%p134, %r4, 256;
	@%p134 bra 	$L__BB62_21;
	// begin inline asm
	mov.u32 %r159, %laneid;
	// end inline asm
	mov.b32 	%r161, %f416;
	mov.b32 	%r162, 1;
	mov.b32 	%r183, 31;
	mov.b32 	%r184, -1;
	// begin inline asm
	shfl.sync.down.b32 %r160, %r161, %r162, %r183, %r184;
	// end inline asm
	mov.b32 	%f381, %r160;
	setp.gt.s32 	%p162, %r159, 30;
	setp.lt.f32 	%p163, %f416, %f381;
	selp.f32 	%f382, %f381, %f416, %p163;
	selp.f32 	%f383, %f416, %f382, %p162;
	mov.b32 	%r166, %f383;
	mov.b32 	%r167, 2;
	// begin inline asm
	shfl.sync.down.b32 %r165, %r166, %r167, %r183, %r184;
	// end inline asm
	mov.b32 	%f384, %r165;
	setp.gt.s32 	%p164, %r159, 29;
	setp.lt.f32 	%p165, %f383, %f384;
	selp.f32 	%f385, %f384, %f383, %p165;
	selp.f32 	%f386, %f383, %f385, %p164;
	mov.b32 	%r171, %f386;
	mov.b32 	%r172, 4;
	// begin inline asm
	shfl.sync.down.b32 %r170, %r171, %r172, %r183, %r184;
	// end inline asm
	mov.b32 	%f387, %r170;
	setp.gt.s32 	%p166, %r159, 27;
	setp.lt.f32 	%p167, %f386, %f387;
	selp.f32 	%f388, %f387, %f386, %p167;
	selp.f32 	%f389, %f386, %f388, %p166;
	mov.b32 	%r176, %f389;
	mov.b32 	%r177, 8;
	// begin inline asm
	shfl.sync.down.b32 %r175, %r176, %r177, %r183, %r184;
	// end inline asm
	mov.b32 	%f390, %r175;
	setp.gt.s32 	%p168, %r159, 23;
	setp.lt.f32 	%p169, %f389, %f390;
	selp.f32 	%f391, %f390, %f389, %p169;
	selp.f32 	%f392, %f389, %f391, %p168;
	mov.b32 	%r181, %f392;
	mov.b32 	%r182, 16;
	// begin inline asm
	shfl.sync.down.b32 %r180, %r181, %r182, %r183, %r184;
	// end inline asm
	mov.b32 	%f393, %r180;
	setp.gt.s32 	%p170, %r159, 15;
	setp.lt.f32 	%p171, %f392, %f393;
	selp.f32 	%f16, %f393, %f392, %p171;
	selp.f32 	%f427, %f392, %f16, %p170;
	setp.ne.s32 	%p172, %r159, 0;
	@%p172 bra 	$L__BB62_19;
	shr.u32 	%r185, %r5, 3;
	and.b32  	%r186, %r185, 124;
	mov.u32 	%r187, _ZZN3cub18CUB_300001_SM_10006detail6reduce18DeviceReduceKernelINS2_10policy_hubIfyN4cuda3__47maximumIfEEE10Policy1000EN6thrust24THRUST_300001_SM_1000_NS6detail15normal_iteratorINSC_10device_ptrIfEEEEyS8_fZ14demoVectorNormvE9abs_value_0EEvT0_PT3_T1_NS0_13GridEvenShareISM_EET2_T4_E12temp_storage;
	add.s32 	%r188, %r187, %r186;
	st.shared.f32 	[%r188+8], %f16;
$L__BB62_19:
	bar.sync 	0;
	setp.ne.s32 	%p173, %r5, 0;
	@%p173 bra 	$L__BB62_46;
	ld.shared.f32 	%f394, [_ZZN3cub18CUB_300001_SM_10006detail6reduce18DeviceReduceKernelINS2_10policy_hubIfyN4cuda3__47maximumIfEEE10Policy1000EN6thrust24THRUST_300001_SM_1000_NS6detail15normal_iteratorINSC_10device_ptrIfEEEEyS8_fZ14demoVectorNormvE9abs_value_0EEvT0_PT3_T1_NS0_13GridEvenShareISM_EET2_T4_E12temp_storage+12];
	setp.lt.f32 	%p174, %f427, %f394;
	selp.f32 	%f395, %f394, %f427, %p174;
	ld.shared.f32 	%f396, [_ZZN3cub18CUB_300001_SM_10006detail6reduce18DeviceReduceKernelINS2_10policy_hubIfyN4cuda3__47maximumIfEEE10Policy1000EN6thrust24THRUST_300001_SM_1000_NS6detail15normal_iteratorINSC_10device_ptrIfEEEEyS8_fZ14demoVectorNormvE9abs_value_0EEvT0_PT3_T1_NS0_13GridEvenShareISM_EET2_T4_E12temp_storage+16];
	setp.lt.f32 	%p175, %f395, %f396;
	selp.f32 	%f397, %f396, %f395, %p175;
	ld.shared.f32 	%f398, [_ZZN3cub18CUB_300001_SM_10006detail6reduce18DeviceReduceKernelINS2_10policy_hubIfyN4cuda3__47maximumIfEEE10Policy1000EN6thrust24THRUST_300001_SM_1000_NS6detail15normal_iteratorINSC_10device_ptrIfEEEEyS8_fZ14demoVectorNormvE9abs_value_0EEvT0_PT3_T1_NS0_13GridEvenShareISM_EET2_T4_E12temp_storage+20];
	setp.lt.f32 	%p176, %f397, %f398;
	selp.f32 	%f399, %f398, %f397, %p176;
	ld.shared.f32 	%f400, [_ZZN3cub18CUB_300001_SM_10006detail6reduce18DeviceReduceKernelINS2_10policy_hubIfyN4cuda3__47maximumIfEEE10Policy1000EN6thrust24THRUST_300001_SM_1000_NS6detail15normal_iteratorINSC_10device_ptrIfEEEEyS8_fZ14demoVectorNormvE9abs_value_0EEvT0_PT3_T1_NS0_13GridEvenShareISM_EET2_T4_E12temp_storage+24];
	setp.lt.f32 	%p177, %f399, %f400;
	selp.f32 	%f401, %f400, %f399, %p177;
	ld.shared.f32 	%f402, [_ZZN3cub18CUB_300001_SM_10006detail6reduce18DeviceReduceKernelINS2_10policy_hubIfyN4cuda3__47maximumIfEEE10Policy1000EN6thrust24THRUST_300001_SM_1000_NS6detail15normal_iteratorINSC_10device_ptrIfEEEEyS8_fZ14demoVectorNormvE9abs_value_0EEvT0_PT3_T1_NS0_13GridEvenShareISM_EET2_T4_E12temp_storage+28];
	setp.lt.f32 	%p178, %f401, %f402;
	selp.f32 	%f403, %f402, %f401, %p178;
	ld.shared.f32 	%f404, [_ZZN3cub18CUB_300001_SM_10006detail6reduce18DeviceReduceKernelINS2_10policy_hubIfyN4cuda3__47maximumIfEEE10Policy1000EN6thrust24THRUST_300001_SM_1000_NS6detail15normal_iteratorINSC_10device_ptrIfEEEEyS8_fZ14demoVectorNormvE9abs_value_0EEvT0_PT3_T1_NS0_13GridEvenShareISM_EET2_T4_E12temp_storage+32];
	setp.lt.f32 	%p179, %f403, %f404;
	selp.f32 	%f405, %f404, %f403, %p179;
	ld.shared.f32 	%f406, [_ZZN3cub18CUB_300001_SM_10006detail6reduce18DeviceReduceKernelINS2_10policy_hubIfyN4cuda3__47maximumIfEEE10Policy1000EN6thrust24THRUST_300001_SM_1000_NS6detail15normal_iteratorINSC_10device_ptrIfEEEEyS8_fZ14demoVectorNormvE9abs_value_0EEvT0_PT3_T1_NS0_13GridEvenShareISM_EET2_T4_E12temp_storage+36];
	setp.lt.f32 	%p180, %f405, %f406;
	selp.f32 	%f427, %f406, %f405, %p180;
	bra.uni 	$L__BB62_46;
$L__BB62_21:
	// begin inline asm
	mov.u32 %r121, %laneid;
	// end inline asm
	and.b32  	%r147, %r5, 992;
	add.s32 	%r148, %r147, 32;
	setp.gt.s32 	%p135, %r148, %r4;
	not.b32 	%r149, %r147;
	add.s32 	%r150, %r4, %r149;
	selp.b32 	%r145, %r150, 31, %p135;
	mov.b32 	%r123, %f416;
	mov.b32 	%r124, 1;
	mov.b32 	%r146, -1;
	// begin inline asm
	shfl.sync.down.b32 %r122, %r123, %r124, %r145, %r146;
	// end inline asm
	mov.b32 	%f334, %r122;
	setp.lt.s32 	%p136, %r121, %r145;
	setp.lt.f32 	%p137, %f416, %f334;
	selp.f32 	%f335, %f334, %f416, %p137;
	selp.f32 	%f336, %f335, %f416, %p136;
	mov.b32 	%r128, %f336;
	mov.b32 	%r129, 2;
	// begin inline asm
	shfl.sync.down.b32 %r127, %r128, %r129, %r145, %r146;
	// end inline asm
	mov.b32 	%f337, %r127;
	add.s32 	%r151, %r121, 2;
	setp.gt.s32 	%p138, %r151, %r145;
	setp.lt.f32 	%p139, %f336, %f337;
	selp.f32 	%f338, %f337, %f336, %p139;
	selp.f32 	%f339, %f336, %f338, %p138;
	mov.b32 	%r133, %f339;
	mov.b32 	%r134, 4;
	// begin inline asm
	shfl.sync.down.b32 %r132, %r133, %r134, %r145, %r146;
	// end inline asm
	mov.b32 	%f340, %r132;
	add.s32 	%r152, %r121, 4;
	setp.gt.s32 	%p140, %r152, %r145;
	setp.lt.f32 	%p141, %f339, %f340;
	selp.f32 	%f341, %f340, %f339, %p141;
	selp.f32 	%f342, %f339, %f341, %p140;
	mov.b32 	%r138, %f342;
	mov.b32 	%r139, 8;
	// begin inline asm
	shfl.sync.down.b32 %r137, %r138, %r139, %r145, %r146;
	// end inline asm
	mov.b32 	%f343, %r137;
	add.s32 	%r153, %r121, 8;
	setp.gt.s32 	%p142, %r153, %r145;
	setp.lt.f32 	%p143, %f342, %f343;
	selp.f32 	%f344, %f343, %f342, %p143;
	selp.f32 	%f345, %f342, %f344, %p142;
	mov.b32 	%r143, %f345;
	mov.b32 	%r144, 16;
	// begin inline asm
	shfl.sync.down.b32 %r142, %r143, %r144, %r145, %r146;
	// end inline asm
	mov.b32 	%f346, %r142;
	add.s32 	%r154, %r121, 16;
	setp.gt.s32 	%p144, %r154, %r145;
	setp.lt.f32 	%p145, %f345, %f346;
	selp.f32 	%f347, %f346, %f345, %p145;
	selp.f32 	%f427, %f345, %f347, %p144;
	setp.ne.s32 	%p146, %r121, 0;
	@%p146 bra 	$L__BB62_23;
	shr.u32 	%r155, %r5, 3;
	and.b32  	%r156, %r155, 124;
	mov.u32 	%r157, _ZZN3cub18CUB_300001_SM_10006detail6reduce18DeviceReduceKernelINS2_10policy_hubIfyN4cuda3__47maximumIfEEE10Policy1000EN6thrust24THRUST_300001_SM_1000_NS6detail15normal_iteratorINSC_10device_ptrIfEEEEyS8_fZ14demoVectorNormvE9abs_value_0EEvT0_PT3_T1_NS0_13GridEvenShareISM_EET2_T4_E12temp_storage;
	add.s32 	%r158, %r157, %r156;
	st.shared.f32 	[%r158+8], %f427;
$L__BB62_23:
	bar.sync 	0;
	setp.ne.s32 	%p147, %r5, 0;
	@%p147 bra 	$L__BB62_46;
	setp.gt.s32 	%p148, %r4, 32;
	ld.shared.f32 	%f348, [_ZZN3cub18CUB_300001_SM_10006detail6reduce18DeviceReduceKernelINS2_10policy_hubIfyN4cuda3__47maximumIfEEE10Policy1000EN6thrust24THRUST_300001_SM_1000_NS6detail15normal_iteratorINSC_10device_ptrIfEEEEyS8_fZ14demoVectorNormvE9abs_value_0EEvT0_PT3_T1_NS0_13GridEvenShareISM_EET2_T4_E12temp_storage+12];
	setp.lt.f32 	%p149, %f427, %f348;
	selp.f32 	%f350, %f348, %f427, %p149;
	selp.f32 	%f351, %f350, %f427, %p148;
	setp.gt.s32 	%p150, %r4, 64;
	ld.shared.f32 	%f353, [_ZZN3cub18CUB_300001_SM_10006detail6reduce18DeviceReduceKernelINS2_10policy_hubIfyN4cuda3__47maximumIfEEE10Policy1000EN6thrust24THRUST_300001_SM_1000_NS6detail15normal_iteratorINSC_10device_ptrIfEEEEyS8_fZ14demoVectorNormvE9abs_value_0EEvT0_PT3_T1_NS0_13GridEvenShareISM_EET2_T4_E12temp_storage+16];
	setp.lt.f32 	%p151, %f351, %f353;
	selp.f32 	%f355, %f353, %f351, %p151;
	selp.f32 	%f356, %f355, %f351, %p150;
	setp.gt.s32 	%p152, %r4, 96;
	ld.shared.f32 	%f358, [_ZZN3cub18CUB_300001_SM_10006detail6reduce18DeviceReduceKernelINS2_10policy_hubIfyN4cuda3__47maximumIfEEE10Policy1000EN6thrust24THRUST_300001_SM_1000_NS6detail15normal_iteratorINSC_10device_ptrIfEEEEyS8_fZ14demoVectorNormvE9abs_value_0EEvT0_PT3_T1_NS0_13GridEvenShareISM_EET2_T4_E12temp_storage+20];
	setp.lt.f32 	%p153, %f356, %f358;
	selp.f32 	%f360, %f358, %f356, %p153;
	selp.f32 	%f361, %f360, %f356, %p152;
	setp.gt.s32 	%p154, %r4, 128;
	ld.shared.f32 	%f363, [_ZZN3cub18CUB_300001_SM_10006detail6reduce18DeviceReduceKernelINS2_10policy_hubIfyN4cuda3__47maximumIfEEE10Policy1000EN6thrust24THRUST_300001_SM_1000_NS6detail15normal_iteratorINSC_10device_ptrIfEEEEyS8_fZ14demoVectorNormvE9abs_value_0EEvT0_PT3_T1_NS0_13GridEvenShareISM_EET2_T4_E12temp_storage+24];
	setp.lt.f32 	%p155, %f361, %f363;
	selp.f32 	%f365, %f363, %f361, %p155;
	selp.f32 	%f366, %f365, %f361, %p154;
	setp.gt.s32 	%p156, %r4, 160;
	ld.shared.f32 	%f368, [_ZZN3cub18CUB_300001_SM_10006detail6reduce18DeviceReduceKernelINS2_10policy_hubIfyN4cuda3__47maximumIfEEE10Policy1000EN6thrust24THRUST_300001_SM_1000_NS6detail15normal_iteratorINSC_10device_ptrIfEEEEyS8_fZ14demoVectorNormvE9abs_value_0EEvT0_PT3_T1_NS0_13GridEvenShareISM_EET2_T4_E12temp_storage+28];
	setp.lt.f32 	%p157, %f366, %f368;
	selp.f32 	%f370, %f368, %f366, %p157;
	selp.f32 	%f371, %f370, %f366, %p156;
	setp.gt.s32 	%p158, %r4, 192;
	ld.shared.f32 	%f373, [_ZZN3cub18CUB_300001_SM_10006detail6reduce18DeviceReduceKernelINS2_10policy_hubIfyN4cuda3__47maximumIfEEE10Policy1000EN6thrust24THRUST_300001_SM_1000_NS6detail15normal_iteratorINSC_10device_ptrIfEEEEyS8_fZ14demoVectorNormvE9abs_value_0EEvT0_PT3_T1_NS0_13GridEvenShareISM_EET2_T4_E12temp_storage+32];
	setp.lt.f32 	%p159, %f371, %f373;
	selp.f32 	%f375, %f373, %f371, %p159;
	selp.f32 	%f376, %f375, %f371, %p158;
	setp.gt.s32 	%p160, %r4, 224;
	ld.shared.f32 	%f378, [_ZZN3cub18CUB_300001_SM_10006detail6reduce18DeviceReduceKernelINS2_10policy_hubIfyN4cuda3__47maximumIfEEE10Policy1000EN6thrust24THRUST_300001_SM_1000_NS6detail15normal_iteratorINSC_10device_ptrIfEEEEyS8_fZ14demoVectorNormvE9abs_value_0EEvT0_PT3_T1_NS0_13GridEvenShareISM_EET2_T4_E12temp_storage+36];
	setp.lt.f32 	%p161, %f376, %f378;
	selp.f32 	%f380, %f378, %f376, %p161;
	selp.f32 	%f427, %f380, %f376, %p160;
	bra.uni 	$L__BB62_46;
$L__BB62_25:
	cvt.u32.u64 	%r52, %rd4;
	mov.u32 	%r27, %tid.x;
	add.s32 	%r53, %r27, %r52;
	mul.wide.u32 	%rd26, %r53, 4;
	add.s64 	%rd27, %rd2, %rd26;
	ld.global.f32 	%f41, [%rd27];
	abs.f32 	%f42, %f41;
	ld.global.f32 	%f43, [%rd27+1024];
	abs.f32 	%f44, %f43;
	ld.global.f32 	%f45, [%rd27+2048];
	abs.f32 	%f46, %f45;
	ld.global.f32 	%f47, [%rd27+3072];
	abs.f32 	%f48, %f47;
	ld.global.f32 	%f49, [%rd27+4096];
	abs.f32 	%f50, %f49;
	ld.global.f32 	%f51, [%rd27+5120];
	abs.f32 	%f52, %f51;
	ld.global.f32 	%f53, [%rd27+6144];
	abs.f32 	%f54, %f53;
	ld.global.f32 	%f55, [%rd27+7168];
	abs.f32 	%f56, %f55;
	ld.global.f32 	%f57, [%rd27+8192];
	abs.f32 	%f58, %f57;
	ld.global.f32 	%f59, [%rd27+9216];
	abs.f32 	%f60, %f59;
	ld.global.f32 	%f61, [%rd27+10240];
	abs.f32 	%f62, %f61;
	ld.global.f32 	%f63, [%rd27+11264];
	abs.f32 	%f64, %f63;
	ld.global.f32 	%f65, [%rd27+12288];
	abs.f32 	%f66, %f65;
	ld.global.f32 	%f67, [%rd27+13312];
	abs.f32 	%f68, %f67;
	ld.global.f32 	%f69, [%rd27+14336];
	abs.f32 	%f70, %f69;
	ld.global.f32 	%f71, [%rd27+15360];
	abs.f32 	%f72, %f71;
	setp.lt.f32 	%p2, %f42, %f44;
	selp.f32 	%f73, %f44, %f42, %p2;
	setp.lt.f32 	%p3, %f46, %f48;
	selp.f32 	%f74, %f48, %f46, %p3;
	setp.lt.f32 	%p4, %f50, %f52;
	selp.f32 	%f75, %f52, %f50, %p4;
	setp.lt.f32 	%p5, %f54, %f56;
	selp.f32 	%f76, %f56, %f54, %p5;
	setp.lt.f32 	%p6, %f58, %f60;
	selp.f32 	%f77, %f60, %f58, %p6;
	setp.lt.f32 	%p7, %f62, %f64;
	selp.f32 	%f78, %f64, %f62, %p7;
	setp.lt.f32 	%p8, %f66, %f68;
	selp.f32 	%f79, %f68, %f66, %p8;
	setp.lt.f32 	%p9, %f70, %f72;
	selp.f32 	%f80, %f72, %f70, %p9;
	setp.lt.f32 	%p10, %f73, %f74;
	selp.f32 	%f81, %f74, %f73, %p10;
	setp.lt.f32 	%p11, %f75, %f76;
	selp.f32 	%f82, %f76, %f75, %p11;
	setp.lt.f32 	%p12, %f77, %f78;
	selp.f32 	%f83, %f78, %f77, %p12;
	setp.lt.f32 	%p13, %f79, %f80;
	selp.f32 	%f84, %f80, %f79, %p13;
	setp.lt.f32 	%p14, %f81, %f82;
	selp.f32 	%f85, %f82, %f81, %p14;
	setp.lt.f32 	%p15, %f83, %f84;
	selp.f32 	%f86, %f84, %f83, %p15;
	setp.lt.f32 	%p16, %f85, %f86;
	selp.f32 	%f426, %f86, %f85, %p16;
	setp.lt.u64 	%p17, %rd5, %rd3;
	@%p17 bra 	$L__BB62_42;
	cvt.u32.u64 	%r55, %rd3;
	cvt.u64.u32 	%rd28, %r27;
	add.s64 	%rd74, %rd4, %rd3;
	cvt.u32.u64 	%r28, %rd1;
	not.b32 	%r57, %r27;
	add.s32 	%r58, %r57, %r28;
	sub.s32 	%r59, %r58, %r55;
	sub.s32 	%r198, %r59, %r52;
	add.s64 	%rd29, %rd74, %rd28;
	shl.b64 	%rd30, %rd29, 2;
	add.s64 	%rd31, %rd30, %rd2;
	add.s64 	%rd73, %rd31, 8192;
	mov.b32 	%r199, 0;
	shl.b32 	%r60, %r1, 12;
	mov.u64 	%rd75, %rd4;
$L__BB62_27:
	cvt.s64.s32 	%rd15, %r60;
	add.s64 	%rd75, %rd75, %rd15;
	add.s64 	%rd32, %rd1, -4096;
	setp.gt.u64 	%p18, %rd75, %rd32;
	@%p18 bra 	$L__BB62_29;
	shl.b32 	%r61, %r1, 12;
	cvt.s64.s32 	%rd33, %r61;
	cvt.u64.u32 	%rd34, %r27;
	add.s64 	%rd35, %rd75, %rd34;
	shl.b64 	%rd36, %rd35, 2;
	add.s64 	%rd37, %rd2, %rd36;
	ld.global.f32 	%f87, [%rd37];
	abs.f32 	%f88, %f87;
	ld.global.f32 	%f89, [%rd37+1024];
	abs.f32 	%f90, %f89;
	ld.global.f32 	%f91, [%rd37+2048];
	abs.f32 	%f92, %f91;
	ld.global.f32 	%f93, [%rd37+3072];
	abs.f32 	%f94, %f93;
	ld.global.f32 	%f95, [%rd37+4096];
	abs.f32 	%f96, %f95;
	ld.global.f32 	%f97, [%rd37+5120];
	abs.f32 	%f98, %f97;
	ld.global.f32 	%f99, [%rd37+6144];
	abs.f32 	%f100, %f99;
	ld.global.f32 	%f101, [%rd37+7168];
	abs.f32 	%f102, %f101;
	ld.global.f32 	%f103, [%rd37+8192];
	abs.f32 	%f104, %f103;
	ld.global.f32 	%f105, [%rd37+9216];
	abs.f32 	%f106, %f105;
	ld.global.f32 	%f107, [%rd37+10240];
	abs.f32 	%f108, %f107;
	ld.global.f32 	%f109, [%rd37+11264];
	abs.f32 	%f110, %f109;
	ld.global.f32 	%f111, [%rd37+12288];
	abs.f32 	%f112, %f111;
	ld.global.f32 	%f113, [%rd37+13312];
	abs.f32 	%f114, %f113;
	ld.global.f32 	%f115, [%rd37+14336];
	abs.f32 	%f116, %f115;
	ld.global.f32 	%f117, [%rd37+15360];
	abs.f32 	%f118, %f117;
	setp.lt.f32 	%p19, %f426, %f88;
	selp.f32 	%f119, %f88, %f426, %p19;
	setp.lt.f32 	%p20, %f90, %f92;
	selp.f32 	%f120, %f92, %f90, %p20;
	setp.lt.f32 	%p21, %f94, %f96;
	selp.f32 	%f121, %f96, %f94, %p21;
	setp.lt.f32 	%p22, %f98, %f100;
	selp.f32 	%f122, %f100, %f98, %p22;
	setp.lt.f32 	%p23, %f102, %f104;
	selp.f32 	%f123, %f104, %f102, %p23;
	setp.lt.f32 	%p24, %f106, %f108;
	selp.f32 	%f124, %f108, %f106, %p24;
	setp.lt.f32 	%p25, %f110, %f112;
	selp.f32 	%f125, %f112, %f110, %p25;
	setp.lt.f32 	%p26, %f114, %f116;
	selp.f32 	%f126, %f116, %f114, %p26;
	setp.lt.f32 	%p27, %f119, %f120;
	selp.f32 	%f127, %f120, %f119, %p27;
	setp.lt.f32 	%p28, %f121, %f122;
	selp.f32 	%f128, %f122, %f121, %p28;
	setp.lt.f32 	%p29, %f123, %f124;
	selp.f32 	%f129, %f124, %f123, %p29;
	setp.lt.f32 	%p30, %f125, %f126;
	selp.f32 	%f130, %f126, %f125, %p30;
	setp.lt.f32 	%p31, %f127, %f128;
	selp.f32 	%f131, %f128, %f127, %p31;
	setp.lt.f32 	%p32, %f129, %f130;
	selp.f32 	%f132, %f130, %f129, %p32;
	setp.lt.f32 	%p33, %f131, %f132;
	selp.f32 	%f133, %f132, %f131, %p33;
	setp.lt.f32 	%p34, %f133, %f118;
	selp.f32 	%f426, %f118, %f133, %p34;
	sub.s64 	%rd38, %rd1, %rd75;
	setp.lt.u64 	%p35, %rd38, %rd33;
	add.s32 	%r199, %r199, 1;
	add.s64 	%rd74, %rd74, %rd33;
	sub.s32 	%r198, %r198, %r61;
	mul.wide.s32 	%rd39, %r61, 4;
	add.s64 	%rd73, %rd73, %rd39;
	@%p35 bra 	$L__BB62_42;
	bra.uni 	$L__BB62_27;
$L__BB62_29:
	setp.le.u64 	%p36, %rd1, %rd75;
	cvt.u32.u64 	%r62, %rd75;
	cvt.u32.u64 	%r63, %rd1;
	sub.s32 	%r64, %r63, %r62;
	setp.ge.s32 	%p37, %r27, %r64;
	or.pred  	%p38, %p36, %p37;
	@%p38 bra 	$L__BB62_42;
	cvt.u32.u64 	%r66, %rd15;
	cvt.u32.u64 	%r67, %rd4;
	not.b32 	%r68, %r27;
	add.s32 	%r69, %r68, %r28;
	add.s32 	%r70, %r66, %r67;
	sub.s32 	%r71, %r69, %r70;
	mul.lo.s32 	%r72, %r1, %r199;
	shl.b32 	%r73, %r72, 12;
	sub.s32 	%r74, %r71, %r73;
	shr.u32 	%r75, %r74, 8;
	add.s32 	%r34, %r75, 1;
	and.b32  	%r35, %r34, 15;
	setp.lt.u32 	%p39, %r74, 3840;
	mov.u32 	%r202, %r27;
	@%p39 bra 	$L__BB62_33;
	shr.u32 	%r76, %r198, 8;
	add.s32 	%r77, %r76, 1;
	and.b32  	%r78, %r77, 33554416;
	neg.s32 	%r200, %r78;
	mov.u32 	%r202, %r27;
$L__BB62_32:
	.pragma "nounroll";
	ld.global.f32 	%f135, [%rd73+-8192];
	abs.f32 	%f136, %f135;
	setp.lt.f32 	%p40, %f426, %f136;
	selp.f32 	%f137, %f136, %f426, %p40;
	ld.global.f32 	%f138, [%rd73+-7168];
	abs.f32 	%f139, %f138;
	setp.lt.f32 	%p41, %f137, %f139;
	selp.f32 	%f140, %f139, %f137, %p41;
	ld.global.f32 	%f141, [%rd73+-6144];
	abs.f32 	%f142, %f141;
	setp.lt.f32 	%p42, %f140, %f142;
	selp.f32 	%f143, %f142, %f140, %p42;
	ld.global.f32 	%f144, [%rd73+-5120];
	abs.f32 	%f145, %f144;
	setp.lt.f32 	%p43, %f143, %f145;
	selp.f32 	%f146, %f145, %f143, %p43;
	ld.global.f32 	%f147, [%rd73+-4096];
	abs.f32 	%f148, %f147;
	setp.lt.f32 	%p44, %f146, %f148;
	selp.f32 	%f149, %f148, %f146, %p44;
	ld.global.f32 	%f150, [%rd73+-3072];
	abs.f32 	%f151, %f150;
	setp.lt.f32 	%p45, %f149, %f151;
	selp.f32 	%f152, %f151, %f149, %p45;
	ld.global.f32 	%f153, [%rd73+-2048];
	abs.f32 	%f154, %f153;
	setp.lt.f32 	%p46, %f152, %f154;
	selp.f32 	%f155, %f154, %f152, %p46;
	ld.global.f32 	%f156, [%rd73+-1024];
	abs.f32 	%f157, %f156;
	setp.lt.f32 	%p47, %f155, %f157;
	selp.f32 	%f158, %f157, %f155, %p47;
	ld.global.f32 	%f159, [%rd73];
	abs.f32 	%f160, %f159;
	setp.lt.f32 	%p48, %f158, %f160;
	selp.f32 	%f161, %f160, %f158, %p48;
	ld.global.f32 	%f162, [%rd73+1024];
	abs.f32 	%f163, %f162;
	setp.lt.f32 	%p49, %f161, %f163;
	selp.f32 	%f164, %f163, %f161, %p49;
	ld.global.f32 	%f165, [%rd73+2048];
	abs.f32 	%f166, %f165;
	setp.lt.f32 	%p50, %f164, %f166;
	selp.f32 	%f167, %f166, %f164, %p50;
	ld.global.f32 	%f168, [%rd73+3072];
	abs.f32 	%f169, %f168;
	setp.lt.f32 	%p51, %f167, %f169;
	selp.f32 	%f170, %f169, %f167, %p51;
	ld.global.f32 	%f171, [%rd73+4096];
	abs.f32 	%f172, %f171;
	setp.lt.f32 	%p52, %f170, %f172;
	selp.f32 	%f173, %f172, %f170, %p52;
	ld.global.f32 	%f174, [%rd73+5120];
	abs.f32 	%f175, %f174;
	setp.lt.f32 	%p53, %f173, %f175;
	selp.f32 	%f176, %f175, %f173, %p53;
	ld.global.f32 	%f177, [%rd73+6144];
	abs.f32 	%f178, %f177;
	setp.lt.f32 	%p54, %f176, %f178;
	selp.f32 	%f179, %f178, %f176, %p54;
	ld.global.f32 	%f180, [%rd73+7168];
	abs.f32 	%f181, %f180;
	setp.lt.f32 	%p55, %f179, %f181;
	selp.f32 	%f426, %f181, %f179, %p55;
	add.s32 	%r202, %r202, 4096;
	add.s32 	%r200, %r200, 16;
	add.s64 	%rd73, %rd73, 16384;
	setp.ne.s32 	%p56, %r200, 0;
	@%p56 bra 	$L__BB62_32;
$L__BB62_33:
	setp.eq.s32 	%p57, %r35, 0;
	@%p57 bra 	$L__BB62_42;
	and.b32  	%r42, %r34, 7;
	setp.lt.u32 	%p58, %r35, 8;
	@%p58 bra 	$L__BB62_36;
	cvt.u64.u32 	%rd40, %r202;
	add.s64 	%rd41, %rd75, %rd40;
	shl.b64 	%rd42, %rd41, 2;
	add.s64 	%rd43, %rd2, %rd42;
	ld.global.f32 	%f183, [%rd43];
	abs.f32 	%f184, %f183;
	setp.lt.f32 	%p59, %f426, %f184;
	selp.f32 	%f185, %f184, %f426, %p59;
	ld.global.f32 	%f186, [%rd43+1024];
	abs.f32 	%f187, %f186;
	setp.lt.f32 	%p60, %f185, %f187;
	selp.f32 	%f188, %f187, %f185, %p60;
	ld.global.f32 	%f189, [%rd43+2048];
	abs.f32 	%f190, %f189;
	setp.lt.f32 	%p61, %f188, %f190;
	selp.f32 	%f191, %f190, %f188, %p61;
	ld.global.f32 	%f192, [%rd43+3072];
	abs.f32 	%f193, %f192;
	setp.lt.f32 	%p62, %f191, %f193;
	selp.f32 	%f194, %f193, %f191, %p62;
	ld.global.f32 	%f195, [%rd43+4096];
	abs.f32 	%f196, %f195;
	setp.lt.f32 	%p63, %f194, %f196;
	selp.f32 	%f197, %f196, %f194, %p63;
	ld.global.f32 	%f198, [%rd43+5120];
	abs.f32 	%f199, %f198;
	setp.lt.f32 	%p64, %f197, %f199;
	selp.f32 	%f200, %f199, %f197, %p64;
	ld.global.f32 	%f201, [%rd43+6144];
	abs.f32 	%f202, %f201;
	setp.lt.f32 	%p65, %f200, %f202;
	selp.f32 	%f203, %f202, %f200, %p65;
	ld.global.f32 	%f204, [%rd43+7168];
	abs.f32 	%f205, %f204;
	setp.lt.f32 	%p66, %f203, %f205;
	selp.f32 	%f426, %f205, %f203, %p66;
	add.s32 	%r202, %r202, 2048;
$L__BB62_36:
	setp.eq.s32 	%p67, %r42, 0;
	@%p67 bra 	$L__BB62_42;
	setp.lt.u32 	%p68, %r42, 4;
	@%p68 bra 	$L__BB62_39;
	cvt.u64.u32 	%rd44, %r202;
	add.s64 	%rd45, %rd75, %rd44;
	shl.b64 	%rd46, %rd45, 2;
	add.s64 	%rd47, %rd2, %rd46;
	ld.global.f32 	%f207, [%rd47];
	abs.f32 	%f208, %f207;
	setp.lt.f32 	%p69, %f426, %f208;
	selp.f32 	%f209, %f208, %f426, %p69;
	ld.global.f32 	%f210, [%rd47+1024];
	abs.f32 	%f211, %f210;
	setp.lt.f32 	%p70, %f209, %f211;
	selp.f32 	%f212, %f211, %f209, %p70;
	ld.global.f32 	%f213, [%rd47+2048];
	abs.f32 	%f214, %f213;
	setp.lt.f32 	%p71, %f212, %f214;
	selp.f32 	%f215, %f214, %f212, %p71;
	ld.global.f32 	%f216, [%rd47+3072];
	abs.f32 	%f217, %f216;
	setp.lt.f32 	%p72, %f215, %f217;
	selp.f32 	%f426, %f217, %f215, %p72;
	add.s32 	%r202, %r202, 1024;
$L__BB62_39:
	and.b32  	%r79, %r34, 3;
	setp.eq.s32 	%p73, %r79, 0;
	@%p73 bra 	$L__BB62_42;
	cvt.u64.u32 	%rd48, %r202;
	add.s64 	%rd49, %rd48, %rd74;
	shl.b64 	%rd50, %rd49, 2;
	add.s64 	%rd77, %rd2, %rd50;
	cvt.u16.u32 	%rs1, %r198;
	shr.u16 	%rs2, %rs1, 8;
	add.s16 	%rs3, %rs2, 1;
	cvt.u32.u16 	%r80, %rs3;
	and.b32  	%r81, %r80, 3;
	neg.s32 	%r205, %r81;
$L__BB62_41:
	.pragma "nounroll";
	ld.global.f32 	%f218, [%rd77];
	abs.f32 	%f219, %f218;
	setp.lt.f32 	%p74, %f426, %f219;
	selp.f32 	%f426, %f219, %f426, %p74;
	add.s64 	%rd77, %rd77, 1024;
	add.s32 	%r205, %r205, 1;
	setp.ne.s32 	%p75, %r205, 0;
	@%p75 bra 	$L__BB62_41;
$L__BB62_42:
	// begin inline asm
	mov.u32 %r82, %laneid;
	// end inline asm
	mov.b32 	%r84, %f426;
	mov.b32 	%r85, 1;
	mov.b32 	%r106, 31;
	mov.b32 	%r107, -1;
	// begin inline asm
	shfl.sync.down.b32 %r83, %r84, %r85, %r106, %r107;
	// end inline asm
	mov.b32 	%f220, %r83;
	setp.gt.s32 	%p76, %r82, 30;
	setp.lt.f32 	%p77, %f426, %f220;
	selp.f32 	%f221, %f220, %f426, %p77;
	selp.f32 	%f222, %f426, %f221, %p76;
	mov.b32 	%r89, %f222;
	mov.b32 	%r90, 2;
	// begin inline asm
	shfl.sync.down.b32 %r88, %r89, %r90, %r106, %r107;
	// end inline asm
	mov.b32 	%f223, %r88;
	setp.gt.s32 	%p78, %r82, 29;
	setp.lt.f32 	%p79, %f222, %f223;
	selp.f32 	%f224, %f223, %f222, %p79;
	selp.f32 	%f225, %f222, %f224, %p78;
	mov.b32 	%r94, %f225;
	mov.b32 	%r95, 4;
	// begin inline asm
	shfl.sync.down.b32 %r93, %r94, %r95, %r106, %r107;
	// end inline asm
	mov.b32 	%f226, %r93;
	setp.gt.s32 	%p80, %r82, 27;
	setp.lt.f32 	%p81, %f225, %f226;
	selp.f32 	%f227, %f226, %f225, %p81;
	selp.f32 	%f228, %f225, %f227, %p80;
	mov.b32 	%r99, %f228;
	mov.b32 	%r100, 8;
	// begin inline asm
	shfl.sync.down.b32 %r98, %r99, %r100, %r106, %r107;
	// end inline asm
	mov.b32 	%f229, %r98;
	setp.gt.s32 	%p82, %r82, 23;
	setp.lt.f32 	%p83, %f228, %f229;
	selp.f32 	%f230, %f229, %f228, %p83;
	selp.f32 	%f231, %f228, %f230, %p82;
	mov.b32 	%r104, %f231;
	mov.b32 	%r105, 16;
	// begin inline asm
	shfl.sync.down.b32 %r103, %r104, %r105, %r106, %r107;
	// end inline asm
	mov.b32 	%f232, %r103;
	setp.gt.s32 	%p84, %r82, 15;
	setp.lt.f32 	%p85, %f231, %f232;
	selp.f32 	%f37, %f232, %f231, %p85;
	selp.f32 	%f427, %f231, %f37, %p84;
	setp.ne.s32 	%p86, %r82, 0;
	@%p86 bra 	$L__BB62_44;
	shr.u32 	%r108, %r27, 3;
	and.b32  	%r109, %r108, 124;
	mov.u32 	%r110, _ZZN3cub18CUB_300001_SM_10006detail6reduce18DeviceReduceKernelINS2_10policy_hubIfyN4cuda3__47maximumIfEEE10Policy1000EN6thrust24THRUST_300001_SM_1000_NS6detail15normal_iteratorINSC_10device_ptrIfEEEEyS8_fZ14demoVectorNormvE9abs_value_0EEvT0_PT3_T1_NS0_13GridEvenShareISM_EET2_T4_E12temp_storage;
	add.s32 	%r111, %r110, %r109;
	st.shared.f32 	[%r111+8], %f37;
$L__BB62_44:
	bar.sync 	0;
	setp.ne.s32 	%p87, %r27, 0;
	@%p87 bra 	$L__BB62_46;
	ld.shared.f32 	%f233, [_ZZN3cub18CUB_300001_SM_10006detail6reduce18DeviceReduceKernelINS2_10policy_hubIfyN4cuda3__47maximumIfEEE10Policy1000EN6thrust24THRUST_300001_SM_1000_NS6detail15normal_iteratorINSC_10device_ptrIfEEEEyS8_fZ14demoVectorNormvE9abs_value_0EEvT0_PT3_T1_NS0_13GridEvenShareISM_EET2_T4_E12temp_storage+12];
	setp.lt.f32 	%p88, %f427, %f233;
	selp.f32 	%f234, %f233, %f427, %p88;
	ld.shared.f32 	%f235, [_ZZN3cub18CUB_300001_SM_10006detail6reduce18DeviceReduceKernelINS2_10policy_hubIfyN4cuda3__47maximumIfEEE10Policy1000EN6thrust24THRUST_300001_SM_1000_NS6detail15normal_iteratorINSC_10device_ptrIfEEEEyS8_fZ14demoVectorNormvE9abs_value_0EEvT0_PT3_T1_NS0_13GridEvenShareISM_EET2_T4_E12temp_storage+16];
	setp.lt.f32 	%p89, %f234, %f235;
	selp.f32 	%f236, %f235, %f234, %p89;
	ld.shared.f32 	%f237, [_ZZN3cub18CUB_300001_SM_10006detail6reduce18DeviceReduceKernelINS2_10policy_hubIfyN4cuda3__47maximumIfEEE10Policy1000EN6thrust24THRUST_300001_SM_1000_NS6detail15normal_iteratorINSC_10device_ptrIfEEEEyS8_fZ14demoVectorNormvE9abs_value_0EEvT0_PT3_T1_NS0_13GridEvenShareISM_EET2_T4_E12temp_storage+20];
	setp.lt.f32 	%p90, %f236, %f237;
	selp.f32 	%f238, %f237, %f236, %p90;
	ld.shared.f32 	%f239, [_ZZN3cub18CUB_300001_SM_10006detail6reduce18DeviceReduceKernelINS2_10policy_hubIfyN4cuda3__47maximumIfEEE10Policy1000EN6thrust24THRUST_300001_SM_1000_NS6detail15normal_iteratorINSC_10device_ptrIfEEEEyS8_fZ14demoVectorNormvE9abs_value_0EEvT0_PT3_T1_NS0_13GridEvenShareISM_EET2_T4_E12temp_storage+24];
	setp.lt.f32 	%p91, %f238, %f239;
	selp.f32 	%f240, %f239, %f238, %p91;
	ld.shared.f32 	%f241, [_ZZN3cub18CUB_300001_SM_10006detail6reduce18DeviceReduceKernelINS2_10policy_hubIfyN4cuda3__47maximumIfEEE10Policy1000EN6thrust24THRUST_300001_SM_1000_NS6detail15normal_iteratorINSC_10device_ptrIfEEEEyS8_fZ14demoVectorNormvE9abs_value_0EEvT0_PT3_T1_NS0_13GridEvenShareISM_EET2_T4_E12temp_storage+28];
	setp.lt.f32 	%p92, %f240, %f241;
	selp.f32 	%f242, %f241, %f240, %p92;
	ld.shared.f32 	%f243, [_ZZN3cub18CUB_300001_SM_10006detail6reduce18DeviceReduceKernelINS2_10policy_hubIfyN4cuda3__47maximumIfEEE10Policy1000EN6thrust24THRUST_300001_SM_1000_NS6detail15normal_iteratorINSC_10device_ptrIfEEEEyS8_fZ14demoVectorNormvE9abs_value_0EEvT0_PT3_T1_NS0_13GridEvenShareISM_EET2_T4_E12temp_storage+32];
	setp.lt.f32 	%p93, %f242, %f243;
	selp.f32 	%f244, %f243, %f242, %p93;
	ld.shared.f32 	%f245, [_ZZN3cub18CUB_300001_SM_10006detail6reduce18DeviceReduceKernelINS2_10policy_hubIfyN4cuda3__47maximumIfEEE10Policy1000EN6thrust24THRUST_300001_SM_1000_NS6detail15normal_iteratorINSC_10device_ptrIfEEEEyS8_fZ14demoVectorNormvE9abs_value_0EEvT0_PT3_T1_NS0_13GridEvenShareISM_EET2_T4_E12temp_storage+36];
	setp.lt.f32 	%p94, %f244, %f245;
	selp.f32 	%f427, %f245, %f244, %p94;
$L__BB62_46:
	mov.u32 	%r189, %tid.x;
	setp.ne.s32 	%p181, %r189, 0;
	@%p181 bra 	$L__BB62_48;
	ld.param.u64 	%rd71, [_ZN3cub18CUB_300001_SM_10006detail6reduce18DeviceReduceKernelINS2_10policy_hubIfyN4cuda3__47maximumIfEEE10Policy1000EN6thrust24THRUST_300001_SM_1000_NS6detail15normal_iteratorINSC_10device_ptrIfEEEEyS8_fZ14demoVectorNormvE9abs_value_0EEvT0_PT3_T1_NS0_13GridEvenShareISM_EET2_T4__param_1];
	cvta.to.global.u64 	%rd68, %rd71;
	mul.wide.u32 	%rd69, %r2, 4;
	add.s64 	%rd70, %rd68, %rd69;
	st.global.f32 	[%rd70], %f427;
$L__BB62_48:
	ret;

}
	// .globl	_ZN3cub18CUB_300001_SM_10006detail6reduce28DeviceReduceSingleTileKernelINS2_10policy_hubIfyN4cuda3__47maximumIfEEE10Policy1000EPfSB_iS8_ffNS5_3std3__410__identityEEEvT0_T1_T2_T3_T4_T6_
.visible .entry _ZN3cub18CUB_300001_SM_10006detail6reduce28DeviceReduceSingleTileKernelINS2_10policy_hubIfyN4cuda3__47maximumIfEEE10Policy1000EPfSB_iS8_ffNS5_3std3__410__identityEEEvT0_T1_T2_T3_T4_T6_(
	.param .u64 .ptr .align 1 _ZN3cub18CUB_300001_SM_10006detail6reduce28DeviceReduceSingleTileKernelINS2_10policy_hubIfyN4cuda3__47maximumIfEEE10Policy1000EPfSB_iS8_ffNS5_3std3__410__identityEEEvT0_T1_T2_T3_T4_T6__param_0,
	.param .u64 .ptr .align 1 _ZN3cub18CUB_300001_SM_10006detail6reduce28DeviceReduceSingleTileKernelINS2_10policy_hubIfyN4cuda3__47maximumIfEEE10Policy1000EPfSB_iS8_ffNS5_3std3__410__identityEEEvT0_T1_T2_T3_T4_T6__param_1,
	.param .u32 _ZN3cub18CUB_300001_SM_10006detail6reduce28DeviceReduceSingleTileKernelINS2_10policy_hubIfyN4cuda3__47maximumIfEEE10Policy1000EPfSB_iS8_ffNS5_3std3__410__identityEEEvT0_T1_T2_T3_T4_T6__param_2,
	.param .align 1 .b8 _ZN3cub18CUB_300001_SM_10006detail6reduce28DeviceReduceSingleTileKernelINS2_10policy_hubIfyN4cuda3__47maximumIfEEE10Policy1000EPfSB_iS8_ffNS5_3std3__410__identityEEEvT0_T1_T2_T3_T4_T6__param_3[1],
	.param .f32 _ZN3cub18CUB_300001_SM_10006detail6reduce28DeviceReduceSingleTileKernelINS2_10policy_hubIfyN4cuda3__47maximumIfEEE10Policy1000EPfSB_iS8_ffNS5_3std3__410__identityEEEvT0_T1_T2_T3_T4_T6__param_4,
	.param .align 1 .b8 _ZN3cub18CUB_300001_SM_10006detail6reduce28DeviceReduceSingleTileKernelINS2_10policy_hubIfyN4cuda3__47maximumIfEEE10Policy1000EPfSB_iS8_ffNS5_3std3__410__identityEEEvT0_T1_T2_T3_T4_T6__param_5[1]
)
.maxntid 256
.minnctapersm 1
{
	.reg .pred 	%p<252>;
	.reg .b32 	%r<407>;
	.reg .b32 	%f<445>;
	.reg .b64 	%rd<125>;
	// demoted variable
	.shared .align 4 .b8 _ZZN3cub18CUB_300001_SM_10006detail6reduce28DeviceReduceSingleTileKernelINS2_10policy_hubIfyN4cuda3__47maximumIfEEE10Policy1000EPfSB_iS8_ffNS5_3std3__410__identityEEEvT0_T1_T2_T3_T4_T6_E12temp_storage[44];
	ld.param.u64 	%rd16, [_ZN3cub18CUB_300001_SM_10006detail6reduce28DeviceReduceSingleTileKernelINS2_10policy_hubIfyN4cuda3__47maximumIfEEE10Policy1000EPfSB_iS8_ffNS5_3std3__410__identityEEEvT0_T1_T2_T3_T4_T6__param_0];
	ld.param.u64 	%rd17, [_ZN3cub18CUB_300001_SM_10006detail6reduce28DeviceReduceSingleTileKernelINS2_10policy_hubIfyN4cuda3__47maximumIfEEE10Policy1000EPfSB_iS8_ffNS5_3std3__410__identityEEEvT0_T1_T2_T3_T4_T6__param_1];
	ld.param.u32 	%r67, [_ZN3cub18CUB_300001_SM_10006detail6reduce28DeviceReduceSingleTileKernelINS2_10policy_hubIfyN4cuda3__47maximumIfEEE10Policy1000EPfSB_iS8_ffNS5_3std3__410__identityEEEvT0_T1_T2_T3_T4_T6__param_2];
	ld.param.f32 	%f58, [_ZN3cub18CUB_300001_SM_10006detail6reduce28DeviceReduceSingleTileKernelINS2_10policy_hubIfyN4cuda3__47maximumIfEEE10Policy1000EPfSB_iS8_ffNS5_3std3__410__identityEEEvT0_T1_T2_T3_T4_T6__param_4];
	cvta.to.global.u64 	%rd1, %rd17;
	setp.ne.s32 	%p1, %r67, 0;
	@%p1 bra 	$L__BB63_3;
	mov.u32 	%r380, %tid.x;
	setp.ne.s32 	%p251, %r380, 0;
	@%p251 bra 	$L__BB63_74;
	st.global.f32 	[%rd1], %f58;
	bra.uni 	$L__BB63_74;
$L__BB63_3:
	and.b64  	%rd18, %rd16, 15;
	setp.ne.s64 	%p2, %rd18, 0;
	@%p2 bra 	$L__BB63_38;
	setp.gt.s32 	%p126, %r67, 4095;
	@%p126 bra 	$L__BB63_22;
	mov.u32 	%r1, %tid.x;
	setp.ge.s32 	%p191, %r1, %r67;
	mov.f32 	%f423, 0f00000000;
	mov.u32 	%r384, %r1;
	@%p191 bra 	$L__BB63_7;
	mul.wide.u32 	%rd113, %r1, 4;
	add.s64 	%rd112, %rd16, %rd113;
	// begin inline asm
	ld.global.nc.u32 %r300, [%rd112];
	// end inline asm
	mov.b32 	%f423, %r300;
	add.s32 	%r384, %r1, 256;
$L__BB63_7:
	setp.ge.s32 	%p192, %r384, %r67;
	@%p192 bra 	$L__BB63_13;
	not.b32 	%r301, %r384;
	add.s32 	%r4, %r67, %r301;
	and.b32  	%r302, %r4, 768;
	setp.eq.s32 	%p193, %r302, 768;
	@%p193 bra 	$L__BB63_11;
	mul.wide.u32 	%rd114, %r384, 4;
	add.s64 	%rd121, %rd16, %rd114;
	shr.u32 	%r303, %r4, 8;
	add.s32 	%r304, %r303, 1;
	and.b32  	%r305, %r304, 3;
	neg.s32 	%r382, %r305;
$L__BB63_10:
	.pragma "nounroll";
	// begin inline asm
	ld.global.nc.u32 %r306, [%rd121];
	// end inline asm
	mov.b32 	%f336, %r306;
	setp.lt.f32 	%p194, %f423, %f336;
	selp.f32 	%f423, %f336, %f423, %p194;
	add.s32 	%r384, %r384, 256;
	add.s64 	%rd121, %rd121, 1024;
	add.s32 	%r382, %r382, 1;
	setp.ne.s32 	%p195, %r382, 0;
	@%p195 bra 	$L__BB63_10;
$L__BB63_11:
	setp.lt.u32 	%p196, %r4, 768;
	@%p196 bra 	$L__BB63_13;
$L__BB63_12:
	mul.wide.s32 	%rd120, %r384, 4;
	add.s64 	%rd116, %rd16, %rd120;
	// begin inline asm
	ld.global.nc.u32 %r307, [%rd116];
	// end inline asm
	mov.b32 	%f337, %r307;
	setp.lt.f32 	%p197, %f423, %f337;
	selp.f32 	%f338, %f337, %f423, %p197;
	add.s64 	%rd117, %rd116, 1024;
	// begin inline asm
	ld.global.nc.u32 %r308, [%rd117];
	// end inline asm
	mov.b32 	%f339, %r308;
	setp.lt.f32 	%p198, %f338, %f339;
	selp.f32 	%f340, %f339, %f338, %p198;
	add.s64 	%rd118, %rd116, 2048;
	// begin inline asm
	ld.global.nc.u32 %r309, [%rd118];
	// end inline asm
	mov.b32 	%f341, %r309;
	setp.lt.f32 	%p199, %f340, %f341;
	selp.f32 	%f342, %f341, %f340, %p199;
	add.s64 	%rd119, %rd116, 3072;
	// begin inline asm
	ld.global.nc.u32 %r310, [%rd119];
	// end inline asm
	mov.b32 	%f343, %r310;
	setp.lt.f32 	%p200, %f342, %f343;
	selp.f32 	%f423, %f343, %f342, %p200;
	add.s32 	%r384, %r384, 1024;
	setp.lt.s32 	%p201, %r384, %r67;
	@%p201 bra 	$L__BB63_12;
$L__BB63_13:
	setp.lt.s32 	%p202, %r67, 256;
	@%p202 bra 	$L__BB63_18;
	// begin inline asm
	mov.u32 %r349, %laneid;
	// end inline asm
	mov.b32 	%r351, %f423;
	mov.b32 	%r352, 1;
	mov.b32 	%r373, 31;
	mov.b32 	%r374, -1;
	// begin inline asm
	shfl.sync.down.b32 %r350, %r351, %r352, %r373, %r374;
	// end inline asm
	mov.b32 	%f391, %r350;
	setp.gt.s32 	%p230, %r349, 30;
	setp.lt.f32 	%p231, %f423, %f391;
	selp.f32 	%f392, %f391, %f423, %p231;
	selp.f32 	%f393, %f423, %f392, %p230;
	mov.b32 	%r356, %f393;
	mov.b32 	%r357, 2;
	// begin inline asm
	shfl.sync.down.b32 %r355, %r356, %r357, %r373, %r374;
	// end inline asm
	mov.b32 	%f394, %r355;
	setp.gt.s32 	%p232, %r349, 29;
	setp.lt.f32 	%p233, %f393, %f394;
	selp.f32 	%f395, %f394, %f393, %p233;
	selp.f32 	%f396, %f393, %f395, %p232;
	mov.b32 	%r361, %f396;
	mov.b32 	%r362, 4;
	// begin inline asm
	shfl.sync.down.b32 %r360, %r361, %r362, %r373, %r374;
	// end inline asm
	mov.b32 	%f397, %r360;
	setp.gt.s32 	%p234, %r349, 27;
	setp.lt.f32 	%p235, %f396, %f397;
	selp.f32 	%f398, %f397, %f396, %p235;
	selp.f32 	%f399, %f396, %f398, %p234;
	mov.b32 	%r366, %f399;
	mov.b32 	%r367, 8;
	// begin inline asm
	shfl.sync.down.b32 %r365, %r366, %r367, %r373, %r374;
	// end inline asm
	mov.b32 	%f400, %r365;
	setp.gt.s32 	%p236, %r349, 23;
	setp.lt.f32 	%p237, %f399, %f400;
	selp.f32 	%f401, %f400, %f399, %p237;
	selp.f32 	%f402, %f399, %f401, %p236;
	mov.b32 	%r371, %f402;
	mov.b32 	%r372, 16;
	// begin inline asm
	shfl.sync.down.b32 %r370, %r371, %r372, %r373, %r374;
	// end inline asm
	mov.b32 	%f403, %r370;
	setp.gt.s32 	%p238, %r349, 15;
	setp.lt.f32 	%p239, %f402, %f403;
	selp.f32 	%f10, %f403, %f402, %p239;
	selp.f32 	%f444, %f402, %f10, %p238;
	setp.ne.s32 	%p240, %r349, 0;
	@%p240 bra 	$L__BB63_16;
	shr.u32 	%r375, %r1, 3;
	and.b32  	%r376, %r375, 124;
	mov.u32 	%r377, _ZZN3cub18CUB_300001_SM_10006detail6reduce28DeviceReduceSingleTileKernelINS2_10policy_hubIfyN4cuda3__47maximumIfEEE10Policy1000EPfSB_iS8_ffNS5_3std3__410__identityEEEvT0_T1_T2_T3_T4_T6_E12temp_storage;
	add.s32 	%r378, %r377, %r376;
	st.shared.f32 	[%r378+8], %f10;
$L__BB63_16:
	bar.sync 	0;
	setp.ne.s32 	%p241, %r1, 0;
	@%p241 bra 	$L__BB63_72;
	ld.shared.f32 	%f404, [_ZZN3cub18CUB_300001_SM_10006detail6reduce28DeviceReduceSingleTileKernelINS2_10policy_hubIfyN4cuda3__47maximumIfEEE10Policy1000EPfSB_iS8_ffNS5_3std3__410__identityEEEvT0_T1_T2_T3_T4_T6_E12temp_storage+12];
	setp.lt.f32 	%p242, %f444, %f404;
	selp.f32 	%f405, %f404, %f444, %p242;
	ld.shared.f32 	%f406, [_ZZN3cub18CUB_300001_SM_10006detail6reduce28DeviceReduceSingleTileKernelINS2_10policy_hubIfyN4cuda3__47maximumIfEEE10Policy1000EPfSB_iS8_ffNS5_3std3__410__identityEEEvT0_T1_T2_T3_T4_T6_E12temp_storage+16];
	setp.lt.f32 	%p243, %f405, %f406;
	selp.f32 	%f407, %f406, %f405, %p243;
	ld.shared.f32 	%f408, [_ZZN3cub18CUB_300001_SM_10006detail6reduce28DeviceReduceSingleTileKernelINS2_10policy_hubIfyN4cuda3__47maximumIfEEE10Policy1000EPfSB_iS8_ffNS5_3std3__410__identityEEEvT0_T1_T2_T3_T4_T6_E12temp_storage+20];
	setp.lt.f32 	%p244, %f407, %f408;
	selp.f32 	%f409, %f408, %f407, %p244;
	ld.shared.f32 	%f410, [_ZZN3cub18CUB_300001_SM_10006detail6reduce28DeviceReduceSingleTileKernelINS2_10policy_hubIfyN4cuda3__47maximumIfEEE10Policy1000EPfSB_iS8_ffNS5_3std3__410__identityEEEvT0_T1_T2_T3_T4_T6_E12temp_storage+24];
	setp.lt.f32 	%p245, %f409, %f410;
	selp.f32 	%f411, %f410, %f409, %p245;
	ld.shared.f32 	%f412, [_ZZN3cub18CUB_300001_SM_10006detail6reduce28DeviceReduceSingleTileKernelINS2_10policy_hubIfyN4cuda3__47maximumIfEEE10Policy1000EPfSB_iS8_ffNS5_3std3__410__identityEEEvT0_T1_T2_T3_T4_T6_E12temp_storage+28];
	setp.lt.f32 	%p246, %f411, %f412;
	selp.f32 	%f413, %f412, %f411, %p246;
	ld.shared.f32 	%f414, [_ZZN3cub18CUB_300001_SM_10006detail6reduce28DeviceReduceSingleTileKernelINS2_10policy_hubIfyN4cuda3__47maximumIfEEE10Policy1000EPfSB_iS8_ffNS5_3std3__410__identityEEEvT0_T1_T2_T3_T4_T6_E12temp_storage+32];
	setp.lt.f32 	%p247, %f413, %f414;
	selp.f32 	%f415, %f414, %f413, %p247;
	ld.shared.f32 	%f416, [_ZZN3cub18CUB_300001_SM_10006detail6reduce28DeviceReduceSingleTileKernelINS2_10policy_hubIfyN4cuda3__47maximumIfEEE10Policy1000EPfSB_iS8_ffNS5_3std3__410__identityEEEvT0_T1_T2_T3_T4_T6_E12temp_storage+36];
	setp.lt.f32 	%p248, %f415, %f416;
	selp.f32 	%f444, %f416, %f415, %p248;
	bra.uni 	$L__BB63_72;
$L__BB63_18:
	// begin inline asm
	mov.u32 %r311, %laneid;
	// end inline asm
	and.b32  	%r337, %r1, 992;
	add.s32 	%r338, %r337, 32;
	setp.gt.s32 	%p203, %r338, %r67;
	not.b32 	%r339, %r337;
	add.s32 	%r340, %r67, %r339;
	selp.b32 	%r335, %r340, 31, %p203;
	mov.b32 	%r313, %f423;
	mov.b32 	%r314, 1;
	mov.b32 	%r336, -1;
	// begin inline asm
	shfl.sync.down.b32 %r312, %r313, %r314, %r335, %r336;
	// end inline asm
	mov.b32 	%f344, %r312;
	setp.lt.s32 	%p204, %r311, %r335;
	setp.lt.f32 	%p205, %f423, %f344;
	selp.f32 	%f345, %f344, %f423, %p205;
	selp.f32 	%f346, %f345, %f423, %p204;
	mov.b32 	%r318, %f346;
	mov.b32 	%r319, 2;
	// begin inline asm
	shfl.sync.down.b32 %r317, %r318, %r319, %r335, %r336;
	// end inline asm
	mov.b32 	%f347, %r317;
	add.s32 	%r341, %r311, 2;
	setp.gt.s32 	%p206, %r341, %r335;
	setp.lt.f32 	%p207, %f346, %f347;
	selp.f32 	%f348, %f347, %f346, %p207;
	selp.f32 	%f349, %f346, %f348, %p206;
	mov.b32 	%r323, %f349;
	mov.b32 	%r324, 4;
	// begin inline asm
	shfl.sync.down.b32 %r322, %r323, %r324, %r335, %r336;
	// end inline asm
	mov.b32 	%f350, %r322;
	add.s32 	%r342, %r311, 4;
	setp.gt.s32 	%p208, %r342, %r335;
	setp.lt.f32 	%p209, %f349, %f350;
	selp.f32 	%f351, %f350, %f349, %p209;
	selp.f32 	%f352, %f349, %f351, %p208;
	mov.b32 	%r328, %f352;
	mov.b32 	%r329, 8;
	// begin inline asm
	shfl.sync.down.b32 %r327, %r328, %r329, %r335, %r336;
	// end inline asm
	mov.b32 	%f353, %r327;
	add.s32 	%r343, %r311, 8;
	setp.gt.s32 	%p210, %r343, %r335;
	setp.lt.f32 	%p211, %f352, %f353;
	selp.f32 	%f354, %f353, %f352, %p211;
	selp.f32 	%f355, %f352, %f354, %p210;
	mov.b32 	%r333, %f355;
	mov.b32 	%r334, 16;
	// begin inline asm
	shfl.sync.down.b32 %r332, %r333, %r334, %r335, %r336;
	// end inline asm
	mov.b32 	%f356, %r332;
	add.s32 	%r344, %r311, 16;
	setp.gt.s32 	%p212, %r344, %r335;
	setp.lt.f32 	%p213, %f355, %f356;
	selp.f32 	%f357, %f356, %f355, %p213;
	selp.f32 	%f444, %f355, %f357, %p212;
	setp.ne.s32 	%p214, %r311, 0;
	@%p214 bra 	$L__BB63_20;
	shr.u32 	%r345, %r1, 3;
	and.b32  	%r346, %r345, 124;
	mov.u32 	%r347, _ZZN3cub18CUB_300001_SM_10006detail6reduce28DeviceReduceSingleTileKernelINS2_10policy_hubIfyN4cuda3__47maximumIfEEE10Policy1000EPfSB_iS8_ffNS5_3std3__410__identityEEEvT0_T1_T2_T3_T4_T6_E12temp_storage;
	add.s32 	%r348, %r347, %r346;
	st.shared.f32 	[%r348+8], %f444;
$L__BB63_20:
	bar.sync 	0;
	setp.ne.s32 	%p215, %r1, 0;
	@%p215 bra 	$L__BB63_72;
	setp.gt.s32 	%p216, %r67, 32;
	ld.shared.f32 	%f358, [_ZZN3cub18CUB_300001_SM_10006detail6reduce28DeviceReduceSingleTileKernelINS2_10policy_hubIfyN4cuda3__47maximumIfEEE10Policy1000EPfSB_iS8_ffNS5_3std3__410__identityEEEvT0_T1_T2_T3_T4_T6_E12temp_storage+12];
	setp.lt.f32 	%p217, %f444, %f358;
	selp.f32 	%f360, %f358, %f444, %p217;
	selp.f32 	%f361, %f360, %f444, %p216;
	setp.gt.s32 	%p218, %r67, 64;
	ld.shared.f32 	%f363, [_ZZN3cub18CUB_300001_SM_10006detail6reduce28DeviceReduceSingleTileKernelINS2_10policy_hubIfyN4cuda3__47maximumIfEEE10Policy1000EPfSB_iS8_ffNS5_3std3__410__identityEEEvT0_T1_T2_T3_T4_T6_E12temp_storage+16];
	setp.lt.f32 	%p219, %f361, %f363;
	selp.f32 	%f365, %f363, %f361, %p219;
	selp.f32 	%f366, %f365, %f361, %p218;
	setp.gt.s32 	%p220, %r67, 96;
	ld.shared.f32 	%f368, [_ZZN3cub18CUB_300001_SM_10006detail6reduce28DeviceReduceSingleTileKernelINS2_10policy_hubIfyN4cuda3__47maximumIfEEE10Policy1000EPfSB_iS8_ffNS5_3std3__410__identityEEEvT0_T1_T2_T3_T4_T6_E12temp_storage+20];
	setp.lt.f32 	%p221, %f366, %f368;
	selp.f32 	%f370, %f368, %f366, %p221;
	selp.f32 	%f371, %f370, %f366, %p220;
	setp.gt.s32 	%p222, %r67, 128;
	ld.shared.f32 	%f373, [_ZZN3cub18CUB_300001_SM_10006detail6reduce28DeviceReduceSingleTileKernelINS2_10policy_hubIfyN4cuda3__47maximumIfEEE10Policy1000EPfSB_iS8_ffNS5_3std3__410__identityEEEvT0_T1_T2_T3_T4_T6_E12temp_storage+24];
	setp.lt.f32 	%p223, %f371, %f373;
	selp.f32 	%f375, %f373, %f371, %p223;
	selp.f32 	%f376, %f375, %f371, %p222;
	setp.gt.s32 	%p224, %r67, 160;
	ld.shared.f32 	%f378, [_ZZN3cub18CUB_300001_SM_10006detail6reduce28DeviceReduceSingleTileKernelINS2_10policy_hubIfyN4cuda3__47maximumIfEEE10Policy1000EPfSB_iS8_ffNS5_3std3__410__identityEEEvT0_T1_T2_T3_T4_T6_E12temp_storage+28];
	setp.lt.f32 	%p225, %f376, %f378;
	selp.f32 	%f380, %f378, %f376, %p225;
	selp.f32 	%f381, %f380, %f376, %p224;
	setp.gt.s32 	%p226, %r67, 192;
	ld.shared.f32 	%f383, [_ZZN3cub18CUB_300001_SM_10006detail6reduce28DeviceReduceSingleTileKernelINS2_10policy_hubIfyN4cuda3__47maximumIfEEE10Policy1000EPfSB_iS8_ffNS5_3std3__410__identityEEEvT0_T1_T2_T3_T4_T6_E12temp_storage+32];
	setp.lt.f32 	%p227, %f381, %f383;
	selp.f32 	%f385, %f383, %f381, %p227;
	selp.f32 	%f386, %f385, %f381, %p226;
	setp.gt.s32 	%p228, %r67, 224;
	ld.shared.f32 	%f388, [_ZZN3cub18CUB_300001_SM_10006detail6reduce28DeviceReduceSingleTileKernelINS2_10policy_hubIfyN4cuda3__47maximumIfEEE10Policy1000EPfSB_iS8_ffNS5_3std3__410__identityEEEvT0_T1_T2_T3_T4_T6_E12temp_storage+36];
	setp.lt.f32 	%p229, %f386, %f388;
	selp.f32 	%f390, %f388, %f386, %p229;
	selp.f32 	%f444, %f390, %f386, %p228;
	bra.uni 	$L__BB63_72;
$L__BB63_22:
	mov.u32 	%r13, %tid.x;
	shl.b32 	%r224, %r13, 2;
	mul.wide.u32 	%rd86, %r224, 4;
	add.s64 	%rd76, %rd16, %rd86;
	// begin inline asm
	ld.global.nc.v2.u64 {%rd74, %rd75}, [%rd76];
	// end inline asm
	mov.b64 	{%r225, %r226}, %rd75;
	mov.b64 	{%r227, %r228}, %rd74;
	mov.b32 	%f238, %r228;
	mov.b32 	%f239, %r227;
	mov.b32 	%f240, %r226;
	mov.b32 	%f241, %r225;
	add.s64 	%rd79, %rd76, 4096;
	// begin inline asm
	ld.global.nc.v2.u64 {%rd77, %rd78}, [%rd79];
	// end inline asm
	mov.b64 	{%r229, %r230}, %rd78;
	mov.b64 	{%r231, %r232}, %rd77;
	mov.b32 	%f242, %r232;
	mov.b32 	%f243, %r231;
	mov.b32 	%f244, %r230;
	mov.b32 	%f245, %r229;
	add.s64 	%rd82, %rd76, 8192;
	// begin inline asm
	ld.global.nc.v2.u64 {%rd80, %rd81}, [%rd82];
	// end inline asm
	mov.b64 	{%r233, %r234}, %rd81;
	mov.b64 	{%r235, %r236}, %rd80;
	mov.b32 	%f246, %r236;
	mov.b32 	%f247, %r235;
	mov.b32 	%f248, %r234;
	mov.b32 	%f249, %r233;
	add.s64 	%rd85, %rd76, 12288;
	// begin inline asm
	ld.global.nc.v2.u64 {%rd83, %rd84}, [%rd85];
	// end inline asm
	mov.b64 	{%r237, %r238}, %rd84;
	mov.b64 	{%r239, %r240}, %rd83;
	mov.b32 	%f250, %r240;
	mov.b32 	%f251, %r239;
	mov.b32 	%f252, %r238;
	mov.b32 	%f253, %r237;
	setp.lt.f32 	%p127, %f239, %f238;
	selp.f32 	%f254, %f238, %f239, %p127;
	setp.lt.f32 	%p128, %f241, %f240;
	selp.f32 	%f255, %f240, %f241, %p128;
	setp.lt.f32 	%p129, %f243, %f242;
	selp.f32 	%f256, %f242, %f243, %p129;
	setp.lt.f32 	%p130, %f245, %f244;
	selp.f32 	%f257, %f244, %f245, %p130;
	setp.lt.f32 	%p131, %f247, %f246;
	selp.f32 	%f258, %f246, %f247, %p131;
	setp.lt.f32 	%p132, %f249, %f248;
	selp.f32 	%f259, %f248, %f249, %p132;
	setp.lt.f32 	%p133, %f251, %f250;
	selp.f32 	%f260, %f250, %f251, %p133;
	setp.lt.f32 	%p134, %f253, %f252;
	selp.f32 	%f261, %f252, %f253, %p134;
	setp.lt.f32 	%p135, %f254, %f255;
	selp.f32 	%f262, %f255, %f254, %p135;
	setp.lt.f32 	%p136, %f256, %f257;
	selp.f32 	%f263, %f257, %f256, %p136;
	setp.lt.f32 	%p137, %f258, %f259;
	selp.f32 	%f264, %f259, %f258, %p137;
	setp.lt.f32 	%p138, %f260, %f261;
	selp.f32 	%f265, %f261, %f260, %p138;
	setp.lt.f32 	%p139, %f262, %f263;
	selp.f32 	%f266, %f263, %f262, %p139;
	setp.lt.f32 	%p140, %f264, %f265;
	selp.f32 	%f267, %f265, %f264, %p140;
	setp.lt.f32 	%p141, %f266, %f267;
	selp.f32 	%f430, %f267, %f266, %p141;
	setp.lt.u32 	%p142, %r67, 8192;
	mov.b32 	%r387, 4096;
	@%p142 bra 	$L__BB63_26;
	add.s32 	%r14, %r67, -4096;
	mov.b32 	%r387, 4096;
$L__BB63_24:
	mul.wide.s32 	%rd99, %r387, 4;
	add.s64 	%rd89, %rd76, %rd99;
	// begin inline asm
	ld.global.nc.v2.u64 {%rd87, %rd88}, [%rd89];
	// end inline asm
	mov.b64 	{%r242, %r243}, %rd88;
	mov.b64 	{%r244, %r245}, %rd87;
	mov.b32 	%f268, %r245;
	mov.b32 	%f269, %r244;
	mov.b32 	%f270, %r243;
	mov.b32 	%f271, %r242;
	add.s64 	%rd92, %rd89, 4096;
	// begin inline asm
	ld.global.nc.v2.u64 {%rd90, %rd91}, [%rd92];
	// end inline asm
	mov.b64 	{%r246, %r247}, %rd91;
	mov.b64 	{%r248, %r249}, %rd90;
	mov.b32 	%f272, %r249;
	mov.b32 	%f273, %r248;
	mov.b32 	%f274, %r247;
	mov.b32 	%f275, %r246;
	add.s64 	%rd95, %rd89, 8192;
	// begin inline asm
	ld.global.nc.v2.u64 {%rd93, %rd94}, [%rd95];
	// end inline asm
	mov.b64 	{%r250, %r251}, %rd94;
	mov.b64 	{%r252, %r253}, %rd93;
	mov.b32 	%f276, %r253;
	mov.b32 	%f277, %r252;
	mov.b32 	%f278, %r251;
	mov.b32 	%f279, %r250;
	add.s64 	%rd98, %rd89, 12288;
	// begin inline asm
	ld.global.nc.v2.u64 {%rd96, %rd97}, [%rd98];
	// end inline asm
	mov.b64 	{%r254, %r255}, %rd97;
	mov.b64 	{%r256, %r257}, %rd96;
	mov.b32 	%f280, %r257;
	mov.b32 	%f281, %r256;
	mov.b32 	%f282, %r255;
	mov.b32 	%f283, %r254;
	setp.lt.f32 	%p143, %f430, %f269;
	selp.f32 	%f284, %f269, %f430, %p143;
	setp.lt.f32 	%p144, %f268, %f271;
	selp.f32 	%f285, %f271, %f268, %p144;
	setp.lt.f32 	%p145, %f270, %f273;
	selp.f32 	%f286, %f273, %f270, %p145;
	setp.lt.f32 	%p146, %f272, %f275;
	selp.f32 	%f287, %f275, %f272, %p146;
	setp.lt.f32 	%p147, %f274, %f277;
	selp.f32 	%f288, %f277, %f274, %p147;
	setp.lt.f32 	%p148, %f276, %f279;
	selp.f32 	%f289, %f279, %f276, %p148;
	setp.lt.f32 	%p149, %f278, %f281;
	selp.f32 	%f290, %f281, %f278, %p149;
	setp.lt.f32 	%p150, %f280, %f283;
	selp.f32 	%f291, %f283, %f280, %p150;
	setp.lt.f32 	%p151, %f284, %f285;
	selp.f32 	%f292, %f285, %f284, %p151;
	setp.lt.f32 	%p152, %f286, %f287;
	selp.f32 	%f293, %f287, %f286, %p152;
	setp.lt.f32 	%p153, %f288, %f289;
	selp.f32 	%f294, %f289, %f288, %p153;
	setp.lt.f32 	%p154, %f290, %f291;
	selp.f32 	%f295, %f291, %f290, %p154;
	setp.lt.f32 	%p155, %f292, %f293;
	selp.f32 	%f296, %f293, %f292, %p155;
	setp.lt.f32 	%p156, %f294, %f295;
	selp.f32 	%f297, %f295, %f294, %p156;
	setp.lt.f32 	%p157, %f296, %f297;
	selp.f32 	%f298, %f297, %f296, %p157;
	setp.lt.f32 	%p158, %f298, %f282;
	selp.f32 	%f430, %f282, %f298, %p158;
	sub.s32 	%r258, %r67, %r387;
	setp.lt.s32 	%p159, %r258, 4096;
	@%p159 bra 	$L__BB63_34;
	add.s32 	%r387, %r387, 4096;
	setp.le.s32 	%p160, %r387, %r14;
	@%p160 bra 	$L__BB63_24;
$L__BB63_26:
	setp.le.s32 	%p161, %r67, %r387;
	@%p161 bra 	$L__BB63_34;
	sub.s32 	%r18, %r67, %r387;
	setp.ge.s32 	%p162, %r13, %r18;
	@%p162 bra 	$L__BB63_34;
	not.b32 	%r259, %r13;
	add.s32 	%r260, %r67, %r259;
	sub.s32 	%r19, %r260, %r387;
	and.b32  	%r261, %r19, 768;
	setp.eq.s32 	%p163, %r261, 768;
	mov.u32 	%r391, %r13;
	@%p163 bra 	$L__BB63_31;
	add.s32 	%r389, %r13, %r387;
	shr.u32 	%r262, %r19, 8;
	add.s32 	%r263, %r262, 1;
	and.b32  	%r264, %r263, 3;
	neg.s32 	%r388, %r264;
	mov.u32 	%r391, %r13;
$L__BB63_30:
	.pragma "nounroll";
	mul.wide.u32 	%rd101, %r389, 4;
	add.s64 	%rd100, %rd16, %rd101;
	// begin inline asm
	ld.global.nc.u32 %r265, [%rd100];
	// end inline asm
	mov.b32 	%f300, %r265;
	setp.lt.f32 	%p164, %f430, %f300;
	selp.f32 	%f430, %f300, %f430, %p164;
	add.s32 	%r391, %r391, 256;
	add.s32 	%r389, %r389, 256;
	add.s32 	%r388, %r388, 1;
	setp.ne.s32 	%p165, %r388, 0;
	@%p165 bra 	$L__BB63_30;
$L__BB63_31:
	setp.lt.u32 	%p166, %r19, 768;
	@%p166 bra 	$L__BB63_34;
	cvt.u64.u32 	%rd102, %r391;
	cvt.u64.u32 	%rd103, %r387;
	add.s64 	%rd104, %rd102, %rd103;
	shl.b64 	%rd105, %rd104, 2;
	add.s64 	%rd106, %rd105, %rd16;
	add.s64 	%rd122, %rd106, 2048;
	add.s32 	%r392, %r391, %r387;
$L__BB63_33:
	mul.wide.u32 	%rd111, %r392, 4;
	add.s64 	%rd107, %rd16, %rd111;
	// begin inline asm
	ld.global.nc.u32 %r266, [%rd107];
	// end inline asm
	mov.b32 	%f301, %r266;
	setp.lt.f32 	%p167, %f430, %f301;
	selp.f32 	%f302, %f301, %f430, %p167;
	add.s64 	%rd108, %rd122, -1024;
	// begin inline asm
	ld.global.nc.u32 %r267, [%rd108];
	// end inline asm
	mov.b32 	%f303, %r267;
	setp.lt.f32 	%p168, %f302, %f303;
	selp.f32 	%f304, %f303, %f302, %p168;
	// begin inline asm
	ld.global.nc.u32 %r268, [%rd122];
	// end inline asm
	mov.b32 	%f305, %r268;
	setp.lt.f32 	%p169, %f304, %f305;
	selp.f32 	%f306, %f305, %f304, %p169;
	add.s64 	%rd110, %rd122, 1024;
	// begin inline asm
	ld.global.nc.u32 %r269, [%rd110];
	// end inline asm
	mov.b32 	%f307, %r269;
	setp.lt.f32 	%p170, %f306, %f307;
	selp.f32 	%f430, %f307, %f306, %p170;
	add.s32 	%r391, %r391, 1024;
	add.s64 	%rd122, %rd122, 4096;
	add.s32 	%r392, %r392, 1024;
	setp.lt.s32 	%p171, %r391, %r18;
	@%p171 bra 	$L__BB63_33;
$L__BB63_34:
	// begin inline asm
	mov.u32 %r270, %laneid;
	// end inline asm
	mov.b32 	%r272, %f430;
	mov.b32 	%r273, 1;
	mov.b32 	%r294, 31;
	mov.b32 	%r295, -1;
	// begin inline asm
	shfl.sync.down.b32 %r271, %r272, %r273, %r294, %r295;
	// end inline asm
	mov.b32 	%f308, %r271;
	setp.gt.s32 	%p172, %r270, 30;
	setp.lt.f32 	%p173, %f430, %f308;
	selp.f32 	%f309, %f308, %f430, %p173;
	selp.f32 	%f310, %f430, %f309, %p172;
	mov.b32 	%r277, %f310;
	mov.b32 	%r278, 2;
	// begin inline asm
	shfl.sync.down.b32 %r276, %r277, %r278, %r294, %r295;
	// end inline asm
	mov.b32 	%f311, %r276;
	setp.gt.s32 	%p174, %r270, 29;
	setp.lt.f32 	%p175, %f310, %f311;
	selp.f32 	%f312, %f311, %f310, %p175;
	selp.f32 	%f313, %f310, %f312, %p174;
	mov.b32 	%r282, %f313;
	mov.b32 	%r283, 4;
	// begin inline asm
	shfl.sync.down.b32 %r281, %r282, %r283, %r294, %r295;
	// end inline asm
	mov.b32 	%f314, %r281;
	setp.gt.s32 	%p176, %r270, 27;
	setp.lt.f32 	%p177, %f313, %f314;
	selp.f32 	%f315, %f314, %f313, %p177;
	selp.f32 	%f316, %f313, %f315, %p176;
	mov.b32 	%r287, %f316;
	mov.b32 	%r288, 8;
	// begin inline asm
	shfl.sync.down.b32 %r286, %r287, %r288, %r294, %r295;
	// end inline asm
	mov.b32 	%f317, %r286;
	setp.gt.s32 	%p178, %r270, 23;
	setp.lt.f32 	%p179, %f316, %f317;
	selp.f32 	%f318, %f317, %f316, %p179;
	selp.f32 	%f319, %f316, %f318, %p178;
	mov.b32 	%r292, %f319;
	mov.b32 	%r293, 16;
	// begin inline asm
	shfl.sync.down.b32 %r291, %r292, %r293, %r294, %r295;
	// end inline asm
	mov.b32 	%f320, %r291;
	setp.gt.s32 	%p180, %r270, 15;
	setp.lt.f32 	%p181, %f319, %f320;
	selp.f32 	%f26, %f320, %f319, %p181;
	selp.f32 	%f444, %f319, %f26, %p180;
	setp.ne.s32 	%p182, %r270, 0;
	@%p182 bra 	$L__BB63_36;
	shr.u32 	%r296, %r13, 3;
	and.b32  	%r297, %r296, 124;
	mov.u32 	%r298, _ZZN3cub18CUB_300001_SM_10006detail6reduce28DeviceReduceSingleTileKernelINS2_10policy_hubIfyN4cuda3__47maximumIfEEE10Policy1000EPfSB_iS8_ffNS5_3std3__410__identityEEEvT0_T1_T2_T3_T4_T6_E12temp_storage;
	add.s32 	%r299, %r298, %r297;
	st.shared.f32 	[%r299+8], %f26;
$L__BB63_36:
	bar.sync 	0;
	setp.ne.s32 	%p183, %r13, 0;
	@%p183 bra 	$L__BB63_72;
	ld.shared.f32 	%f321, [_ZZN3cub18CUB_300001_SM_10006detail6reduce28DeviceReduceSingleTileKernelINS2_10policy_hubIfyN4cuda3__47maximumIfEEE10Policy1000EPfSB_iS8_ffNS5_3std3__410__identityEEEvT0_T1_T2_T3_T4_T6_E12temp_storage+12];
	setp.lt.f32 	%p184, %f444, %f321;
	selp.f32 	%f322, %f321, %f444, %p184;
	ld.shared.f32 	%f323, [_ZZN3cub18CUB_300001_SM_10006detail6reduce28DeviceReduceSingleTileKernelINS2_10policy_hubIfyN4cuda3__47maximumIfEEE10Policy1000EPfSB_iS8_ffNS5_3std3__410__identityEEEvT0_T1_T2_T3_T4_T6_E12temp_storage+16];
	setp.lt.f32 	%p185, %f322, %f323;
	selp.f32 	%f324, %f323, %f322, %p185;
	ld.shared.f32 	%f325, [_ZZN3cub18CUB_300001_SM_10006detail6reduce28DeviceReduceSingleTileKernelINS2_10policy_hubIfyN4cuda3__47maximumIfEEE10Policy1000EPfSB_iS8_ffNS5_3std3__410__identityEEEvT0_T1_T2_T3_T4_T6_E12temp_storage+20];
	setp.lt.f32 	%p186, %f324, %f325;
	selp.f32 	%f326, %f325, %f324, %p186;
	ld.shared.f32 	%f327, [_ZZN3cub18CUB_300001_SM_10006detail6reduce28DeviceReduceSingleTileKernelINS2_10policy_hubIfyN4cuda3__47maximumIfEEE10Policy1000EPfSB_iS8_ffNS5_3std3__410__identityEEEvT0_T1_T2_T3_T4_T6_E12temp_storage+24];
	setp.lt.f32 	%p187, %f326, %f327;
	selp.f32 	%f328, %f327, %f326, %p187;
	ld.shared.f32 	%f329, [_ZZN3cub18CUB_300001_SM_10006detail6reduce28DeviceReduceSingleTileKernelINS2_10policy_hubIfyN4cuda3__47maximumIfEEE10Policy1000EPfSB_iS8_ffNS5_3std3__410__identityEEEvT0_T1_T2_T3_T4_T6_E12temp_storage+28];
	setp.lt.f32 	%p188, %f328, %f329;
	selp.f32 	%f330, %f329, %f328, %p188;
	ld.shared.f32 	%f331, [_ZZN3cub18CUB_300001_SM_10006detail6reduce28DeviceReduceSingleTileKernelINS2_10policy_hubIfyN4cuda3__47maximumIfEEE10Policy1000EPfSB_iS8_ffNS5_3std3__410__identityEEEvT0_T1_T2_T3_T4_T6_E12temp_storage+32];
	setp.lt.f32 	%p189, %f330, %f331;
	selp.f32 	%f332, %f331, %f330, %p189;
	ld.shared.f32 	%f333, [_ZZN3cub18CUB_300001_SM_10006detail6reduce28DeviceReduceSingleTileKernelINS2_10policy_hubIfyN4cuda3__47maximumIfEEE10Policy1000EPfSB_iS8_ffNS5_3std3__410__identityEEEvT0_T1_T2_T3_T4_T6_E12temp_storage+36];
	setp.lt.f32 	%p190, %f332, %f333;
	selp.f32 	%f444, %f333, %f332, %p190;
	bra.uni 	$L__BB63_72;
$L__BB63_38:
	setp.gt.s32 	%p3, %r67, 4095;
	@%p3 bra 	$L__BB63_56;
	mov.u32 	%r34, %tid.x;
	setp.ge.s32 	%p68, %r34, %r67;
	mov.f32 	%f436, 0f00000000;
	mov.u32 	%r397, %r34;
	@%p68 bra 	$L__BB63_41;
	mul.wide.u32 	%rd66, %r34, 4;
	add.s64 	%rd65, %rd16, %rd66;
	// begin inline asm
	ld.global.nc.u32 %r144, [%rd65];
	// end inline asm
	mov.b32 	%f436, %r144;
	add.s32 	%r397, %r34, 256;
$L__BB63_41:
	setp.ge.s32 	%p69, %r397, %r67;
	@%p69 bra 	$L__BB63_47;
	not.b32 	%r145, %r397;
	add.s32 	%r37, %r67, %r145;
	and.b32  	%r146, %r37, 768;
	setp.eq.s32 	%p70, %r146, 768;
	@%p70 bra 	$L__BB63_45;
	mul.wide.u32 	%rd67, %r397, 4;
	add.s64 	%rd123, %rd16, %rd67;
	shr.u32 	%r147, %r37, 8;
	add.s32 	%r148, %r147, 1;
	and.b32  	%r149, %r148, 3;
	neg.s32 	%r395, %r149;
$L__BB63_44:
	.pragma "nounroll";
	// begin inline asm
	ld.global.nc.u32 %r150, [%rd123];
	// end inline asm
	mov.b32 	%f157, %r150;
	setp.lt.f32 	%p71, %f436, %f157;
	selp.f32 	%f436, %f157, %f436, %p71;
	add.s32 	%r397, %r397, 256;
	add.s64 	%rd123, %rd123, 1024;
	add.s32 	%r395, %r395, 1;
	setp.ne.s32 	%p72, %r395, 0;
	@%p72 bra 	$L__BB63_44;
$L__BB63_45:
	setp.lt.u32 	%p73, %r37, 768;
	@%p73 bra 	$L__BB63_47;
$L__BB63_46:
	mul.wide.s32 	%rd73, %r397, 4;
	add.s64 	%rd69, %rd16, %rd73;
	// begin inline asm
	ld.global.nc.u32 %r151, [%rd69];
	// end inline asm
	mov.b32 	%f158, %r151;
	setp.lt.f32 	%p74, %f436, %f158;
	selp.f32 	%f159, %f158, %f436, %p74;
	add.s64 	%rd70, %rd69, 1024;
	// begin inline asm
	ld.global.nc.u32 %r152, [%rd70];
	// end inline asm
	mov.b32 	%f160, %r152;
	setp.lt.f32 	%p75, %f159, %f160;
	selp.f32 	%f161, %f160, %f159, %p75;
	add.s64 	%rd71, %rd69, 2048;
	// begin inline asm
	ld.global.nc.u32 %r153, [%rd71];
	// end inline asm
	mov.b32 	%f162, %r153;
	setp.lt.f32 	%p76, %f161, %f162;
	selp.f32 	%f163, %f162, %f161, %p76;
	add.s64 	%rd72, %rd69, 3072;
	// begin inline asm
	ld.global.nc.u32 %r154, [%rd72];
	// end inline asm
	mov.b32 	%f164, %r154;
	setp.lt.f32 	%p77, %f163, %f164;
	selp.f32 	%f436, %f164, %f163, %p77;
	add.s32 	%r397, %r397, 1024;
	setp.lt.s32 	%p78, %r397, %r67;
	@%p78 bra 	$L__BB63_46;
$L__BB63_47:
	setp.lt.s32 	%p79, %r67, 256;
	@%p79 bra 	$L__BB63_52;
	// begin inline asm
	mov.u32 %r193, %laneid;
	// end inline asm
	mov.b32 	%r195, %f436;
	mov.b32 	%r196, 1;
	mov.b32 	%r217, 31;
	mov.b32 	%r218, -1;
	// begin inline asm
	shfl.sync.down.b32 %r194, %r195, %r196, %r217, %r218;
	// end inline asm
	mov.b32 	%f212, %r194;
	setp.gt.s32 	%p107, %r193, 30;
	setp.lt.f32 	%p108, %f436, %f212;
	selp.f32 	%f213, %f212, %f436, %p108;
	selp.f32 	%f214, %f436, %f213, %p107;
	mov.b32 	%r200, %f214;
	mov.b32 	%r201, 2;
	// begin inline asm
	shfl.sync.down.b32 %r199, %r200, %r201, %r217, %r218;
	// end inline asm
	mov.b32 	%f215, %r199;
	setp.gt.s32 	%p109, %r193, 29;
	setp.lt.f32 	%p110, %f214, %f215;
	selp.f32 	%f216, %f215, %f214, %p110;
	selp.f32 	%f217, %f214, %f216, %p109;
	mov.b32 	%r205, %f217;
	mov.b32 	%r206, 4;
	// begin inline asm
	shfl.sync.down.b32 %r204, %r205, %r206, %r217, %r218;
	// end inline asm
	mov.b32 	%f218, %r204;
	setp.gt.s32 	%p111, %r193, 27;
	setp.lt.f32 	%p112, %f217, %f218;
	selp.f32 	%f219, %f218, %f217, %p112;
	selp.f32 	%f220, %f217, %f219, %p111;
	mov.b32 	%r210, %f220;
	mov.b32 	%r211, 8;
	// begin inline asm
	shfl.sync.down.b32 %r209, %r210, %r211, %r217, %r218;
	// end inline asm
	mov.b32 	%f221, %r209;
	setp.gt.s32 	%p113, %r193, 23;
	setp.lt.f32 	%p114, %f220, %f221;
	selp.f32 	%f222, %f221, %f220, %p114;
	selp.f32 	%f223, %f220, %f222, %p113;
	mov.b32 	%r215, %f223;
	mov.b32 	%r216, 16;
	// begin inline asm
	shfl.sync.down.b32 %r214, %r215, %r216, %r217, %r218;
	// end inline asm
	mov.b32 	%f224, %r214;
	setp.gt.s32 	%p115, %r193, 15;
	setp.lt.f32 	%p116, %f223, %f224;
	selp.f32 	%f38, %f224, %f223, %p116;
	selp.f32 	%f444, %f223, %f38, %p115;
	setp.ne.s32 	%p117, %r193, 0;
	@%p117 bra 	$L__BB63_50;
	shr.u32 	%r219, %r34, 3;
	and.b32  	%r220, %r219, 124;
	mov.u32 	%r221, _ZZN3cub18CUB_300001_SM_10006detail6reduce28DeviceReduceSingleTileKernelINS2_10policy_hubIfyN4cuda3__47maximumIfEEE10Policy1000EPfSB_iS8_ffNS5_3std3__410__identityEEEvT0_T1_T2_T3_T4_T6_E12temp_storage;
	add.s32 	%r222, %r221, %r220;
	st.shared.f32 	[%r222+8], %f38;
$L__BB63_50:
	bar.sync 	0;
	setp.ne.s32 	%p118, %r34, 0;
	@%p118 bra 	$L__BB63_72;
	ld.shared.f32 	%f225, [_ZZN3cub18CUB_300001_SM_10006detail6reduce28DeviceReduceSingleTileKernelINS2_10policy_hubIfyN4cuda3__47maximumIfEEE10Policy1000EPfSB_iS8_ffNS5_3std3__410__identityEEEvT0_T1_T2_T3_T4_T6_E12temp_storage+12];
	setp.lt.f32 	%p119, %f444, %f225;
	selp.f32 	%f226, %f225, %f444, %p119;
	ld.shared.f32 	%f227, [_ZZN3cub18CUB_300001_SM_10006detail6reduce28DeviceReduceSingleTileKernelINS2_10policy_hubIfyN4cuda3__47maximumIfEEE10Policy1000EPfSB_iS8_ffNS5_3std3__410__identityEEEvT0_T1_T2_T3_T4_T6_E12temp_storage+16];
	setp.lt.f32 	%p120, %f226, %f227;
	selp.f32 	%f228, %f227, %f226, %p120;
	ld.shared.f32 	%f229, [_ZZN3cub18CUB_300001_SM_10006detail6reduce28DeviceReduceSingleTileKernelINS2_10policy_hubIfyN4cuda3__47maximumIfEEE10Policy1000EPfSB_iS8_ffNS5_3std3__410__identityEEEvT0_T1_T2_T3_T4_T6_E12temp_storage+20];
	setp.lt.f32 	%p121, %f228, %f229;
	selp.f32 	%f230, %f229, %f228, %p121;
	ld.shared.f32 	%f231, [_ZZN3cub18CUB_300001_SM_10006detail6reduce28DeviceReduceSingleTileKernelINS2_10policy_hubIfyN4cuda3__47maximumIfEEE10Policy1000EPfSB_iS8_ffNS5_3std3__410__identityEEEvT0_T1_T2_T3_T4_T6_E12temp_storage+24];
	setp.lt.f32 	%p122, %f230, %f231;
	selp.f32 	%f232, %f231, %f230, %p122;
	ld.shared.f32 	%f233, [_ZZN3cub18CUB_300001_SM_10006detail6reduce28DeviceReduceSingleTileKernelINS2_10policy_hubIfyN4cuda3__47maximumIfEEE10Policy1000EPfSB_iS8_ffNS5_3std3__410__identityEEEvT0_T1_T2_T3_T4_T6_E12temp_storage+28];
	setp.lt.f32 	%p123, %f232, %f233;
	selp.f32 	%f234, %f233, %f232, %p123;
	ld.shared.f32 	%f235, [_ZZN3cub18CUB_300001_SM_10006detail6reduce28DeviceReduceSingleTileKernelINS2_10policy_hubIfyN4cuda3__47maximumIfEEE10Policy1000EPfSB_iS8_ffNS5_3std3__410__identityEEEvT0_T1_T2_T3_T4_T6_E12temp_storage+32];
	setp.lt.f32 	%p124, %f234, %f235;
	selp.f32 	%f236, %f235, %f234, %p124;
	ld.shared.f32 	%f237, [_ZZN3cub18CUB_300001_SM_10006detail6reduce28DeviceReduceSingleTileKernelINS2_10policy_hubIfyN4cuda3__47maximumIfEEE10Policy1000EPfSB_iS8_ffNS5_3std3__410__identityEEEvT0_T1_T2_T3_T4_T6_E12temp_storage+36];
	setp.lt.f32 	%p125, %f236, %f237;
	selp.f32 	%f444, %f237, %f236, %p125;
	bra.uni 	$L__BB63_72;
$L__BB63_52:
	// begin inline asm
	mov.u32 %r155, %laneid;
	// end inline asm
	and.b32  	%r181, %r34, 992;
	add.s32 	%r182, %r181, 32;
	setp.gt.s32 	%p80, %r182, %r67;
	not.b32 	%r183, %r181;
	add.s32 	%r184, %r67, %r183;
	selp.b32 	%r179, %r184, 31, %p80;
	mov.b32 	%r157, %f436;
	mov.b32 	%r158, 1;
	mov.b32 	%r180, -1;
	// begin inline asm
	shfl.sync.down.b32 %r156, %r157, %r158, %r179, %r180;
	// end inline asm
	mov.b32 	%f165, %r156;
	setp.lt.s32 	%p81, %r155, %r179;
	setp.lt.f32 	%p82, %f436, %f165;
	selp.f32 	%f166, %f165, %f436, %p82;
	selp.f32 	%f167, %f166, %f436, %p81;
	mov.b32 	%r162, %f167;
	mov.b32 	%r163, 2;
	// begin inline asm
	shfl.sync.down.b32 %r161, %r162, %r163, %r179, %r180;
	// end inline asm
	mov.b32 	%f168, %r161;
	add.s32 	%r185, %r155, 2;
	setp.gt.s32 	%p83, %r185, %r179;
	setp.lt.f32 	%p84, %f167, %f168;
	selp.f32 	%f169, %f168, %f167, %p84;
	selp.f32 	%f170, %f167, %f169, %p83;
	mov.b32 	%r167, %f170;
	mov.b32 	%r168, 4;
	// begin inline asm
	shfl.sync.down.b32 %r166, %r167, %r168, %r179, %r180;
	// end inline asm
	mov.b32 	%f171, %r166;
	add.s32 	%r186, %r155, 4;
	setp.gt.s32 	%p85, %r186, %r179;
	setp.lt.f32 	%p86, %f170, %f171;
	selp.f32 	%f172, %f171, %f170, %p86;
	selp.f32 	%f173, %f170, %f172, %p85;
	mov.b32 	%r172, %f173;
	mov.b32 	%r173, 8;
	// begin inline asm
	shfl.sync.down.b32 %r171, %r172, %r173, %r179, %r180;
	// end inline asm
	mov.b32 	%f174, %r171;
	add.s32 	%r187, %r155, 8;
	setp.gt.s32 	%p87, %r187, %r179;
	setp.lt.f32 	%p88, %f173, %f174;
	selp.f32 	%f175, %f174, %f173, %p88;
	selp.f32 	%f176, %f173, %f175, %p87;
	mov.b32 	%r177, %f176;
	mov.b32 	%r178, 16;
	// begin inline asm
	shfl.sync.down.b32 %r176, %r177, %r178, %r179, %r180;
	// end inline asm
	mov.b32 	%f177, %r176;
	add.s32 	%r188, %r155, 16;
	setp.gt.s32 	%p89, %r188, %r179;
	setp.lt.f32 	%p90, %f176, %f177;
	selp.f32 	%f178, %f177, %f176, %p90;
	selp.f32 	%f444, %f176, %f178, %p89;
	setp.ne.s32 	%p91, %r155, 0;
	@%p91 bra 	$L__BB63_54;
	shr.u32 	%r189, %r34, 3;
	and.b32  	%r190, %r189, 124;
	mov.u32 	%r191, _ZZN3cub18CUB_300001_SM_10006detail6reduce28DeviceReduceSingleTileKernelINS2_10policy_hubIfyN4cuda3__47maximumIfEEE10Policy1000EPfSB_iS8_ffNS5_3std3__410__identityEEEvT0_T1_T2_T3_T4_T6_E12temp_storage;
	add.s32 	%r192, %r191, %r190;
	st.shared.f32 	[%r192+8], %f444;
$L__BB63_54:
	bar.sync 	0;
	setp.ne.s32 	%p92, %r34, 0;
	@%p92 bra 	$L__BB63_72;
	setp.gt.s32 	%p93, %r67, 32;
	ld.shared.f32 	%f179, [_ZZN3cub18CUB_300001_SM_10006detail6reduce28DeviceReduceSingleTileKernelINS2_10policy_hubIfyN4cuda3__47maximumIfEEE10Policy1000EPfSB_iS8_ffNS5_3std3__410__identityEEEvT0_T1_T2_T3_T4_T6_E12temp_storage+12];
	setp.lt.f32 	%p94, %f444, %f179;
	selp.f32 	%f181, %f179, %f444, %p94;
	selp.f32 	%f182, %f181, %f444, %p93;
	setp.gt.s32 	%p95, %r67, 64;
	ld.shared.f32 	%f184, [_ZZN3cub18CUB_300001_SM_10006detail6reduce28DeviceReduceSingleTileKernelINS2_10policy_hubIfyN4cuda3__47maximumIfEEE10Policy1000EPfSB_iS8_ffNS5_3std3__410__identityEEEvT0_T1_T2_T3_T4_T6_E12temp_storage+16];
	setp.lt.f32 	%p96, %f182, %f184;
	selp.f32 	%f186, %f184, %f182, %p96;
	selp.f32 	%f187, %f186, %f182, %p95;
	setp.gt.s32 	%p97, %r67, 96;
	ld.shared.f32 	%f189, [_ZZN3cub18CUB_300001_SM_10006detail6reduce28DeviceReduceSingleTileKernelINS2_10policy_hubIfyN4cuda3__47maximumIfEEE10Policy1000EPfSB_iS8_ffNS5_3std3__410__identityEEEvT0_T1_T2_T3_T4_T6_E12temp_storage+20];
	setp.lt.f32 	%p98, %f187, %f189;
	selp.f32 	%f191, %f189, %f187, %p98;
	selp.f32 	%f192, %f191, %f187, %p97;
	setp.gt.s32 	%p99, %r67, 128;
	ld.shared.f32 	%f194, [_ZZN3cub18CUB_300001_SM_10006detail6reduce28DeviceReduceSingleTileKernelINS2_10policy_hubIfyN4cuda3__47maximumIfEEE10Policy1000EPfSB_iS8_ffNS5_3std3__410__identityEEEvT0_T1_T2_T3_T4_T6_E12temp_storage+24];
	setp.lt.f32 	%p100, %f192, %f194;
	selp.f32 	%f196, %f194, %f192, %p100;
	selp.f32 	%f197, %f196, %f192, %p99;
	setp.gt.s32 	%p101, %r67, 160;
	ld.shared.f32 	%f199, [_ZZN3cub18CUB_300001_SM_10006detail6reduce28DeviceReduceSingleTileKernelINS2_10policy_hubIfyN4cuda3__47maximumIfEEE10Policy1000EPfSB_iS8_ffNS5_3std3__410__identityEEEvT0_T1_T2_T3_T4_T6_E12temp_storage+28];
	setp.lt.f32 	%p102, %f197, %f199;
	selp.f32 	%f201, %f199, %f197, %p102;
	selp.f32 	%f202, %f201, %f197, %p101;
	setp.gt.s32 	%p103, %r67, 192;
	ld.shared.f32 	%f204, [_ZZN3cub18CUB_300001_SM_10006detail6reduce28DeviceReduceSingleTileKernelINS2_10policy_hubIfyN4cuda3__47maximumIfEEE10Policy1000EPfSB_iS8_ffNS5_3std3__410__identityEEEvT0_T1_T2_T3_T4_T6_E12temp_storage+32];
	setp.lt.f32 	%p104, %f202, %f204;
	selp.f32 	%f206, %f204, %f202, %p104;
	selp.f32 	%f207, %f206, %f202, %p103;
	setp.gt.s32 	%p105, %r67, 224;
	ld.shared.f32 	%f209, [_ZZN3cub18CUB_300001_SM_10006detail6reduce28DeviceReduceSingleTileKernelINS2_10policy_hubIfyN4cuda3__47maximumIfEEE10Policy1000EPfSB_iS8_ffNS5_3std3__410__identityEEEvT0_T1_T2_T3_T4_T6_E12temp_storage+36];
	setp.lt.f32 	%p106, %f207, %f209;
	selp.f32 	%f211, %f209, %f207, %p106;
	selp.f32 	%f444, %f211, %f207, %p105;
	bra.uni 	$L__BB63_72;
$L__BB63_56:
	mov.u32 	%r46, %tid.x;
	mul.wide.u32 	%rd35, %r46, 4;
	add.s64 	%rd19, %rd16, %rd35;
	// begin inline asm
	ld.global.nc.u32 %r68, [%rd19];
	// end inline asm
	mov.b32 	%f59, %r68;
	add.s64 	%rd20, %rd19, 1024;
	// begin inline asm
	ld.global.nc.u32 %r69, [%rd20];
	// end inline asm
	mov.b32 	%f60, %r69;
	add.s64 	%rd21, %rd19, 2048;
	// begin inline asm
	ld.global.nc.u32 %r70, [%rd21];
	// end inline asm
	mov.b32 	%f61, %r70;
	add.s64 	%rd22, %rd19, 3072;
	// begin inline asm
	ld.global.nc.u32 %r71, [%rd22];
	// end inline asm
	mov.b32 	%f62, %r71;
	add.s64 	%rd23, %rd19, 4096;
	// begin inline asm
	ld.global.nc.u32 %r72, [%rd23];
	// end inline asm
	mov.b32 	%f63, %r72;
	add.s64 	%rd24, %rd19, 5120;
	// begin inline asm
	ld.global.nc.u32 %r73, [%rd24];
	// end inline asm
	mov.b32 	%f64, %r73;
	add.s64 	%rd25, %rd19, 6144;
	// begin inline asm
	ld.global.nc.u32 %r74, [%rd25];
	// end inline asm
	mov.b32 	%f65, %r74;
	add.s64 	%rd26, %rd19, 7168;
	// begin inline asm
	ld.global.nc.u32 %r75, [%rd26];
	// end inline asm
	mov.b32 	%f66, %r75;
	add.s64 	%rd27, %rd19, 8192;
	// begin inline asm
	ld.global.nc.u32 %r76, [%rd27];
	// end inline asm
	mov.b32 	%f67, %r76;
	add.s64 	%rd28, %rd19, 9216;
	// begin inline asm
	ld.global.nc.u32 %r77, [%rd28];
	// end inline asm
	mov.b32 	%f68, %r77;
	add.s64 	%rd29, %rd19, 10240;
	// begin inline asm
	ld.global.nc.u32 %r78, [%rd29];
	// end inline asm
	mov.b32 	%f69, %r78;
	add.s64 	%rd30, %rd19, 11264;
	// begin inline asm
	ld.global.nc.u32 %r79, [%rd30];
	// end inline asm
	mov.b32 	%f70, %r79;
	add.s64 	%rd31, %rd19, 12288;
	// begin inline asm
	ld.global.nc.u32 %r80, [%rd31];
	// end inline asm
	mov.b32 	%f71, %r80;
	add.s64 	%rd32, %rd19, 13312;
	// begin inline asm
	ld.global.nc.u32 %r81, [%rd32];
	// end inline asm
	mov.b32 	%f72, %r81;
	add.s64 	%rd33, %rd19, 14336;
	// begin inline asm
	ld.global.nc.u32 %r82, [%rd33];
	// end inline asm
	mov.b32 	%f73, %r82;
	add.s64 	%rd34, %rd19, 15360;
	// begin inline asm
	ld.global.nc.u32 %r83, [%rd34];
	// end inline asm
	mov.b32 	%f74, %r83;
	setp.lt.f32 	%p4, %f59, %f60;
	selp.f32 	%f75, %f60, %f59, %p4;
	setp.lt.f32 	%p5, %f61, %f62;
	selp.f32 	%f76, %f62, %f61, %p5;
	setp.lt.f32 	%p6, %f63, %f64;
	selp.f32 	%f77, %f64, %f63, %p6;
	setp.lt.f32 	%p7, %f65, %f66;
	selp.f32 	%f78, %f66, %f65, %p7;
	setp.lt.f32 	%p8, %f67, %f68;
	selp.f32 	%f79, %f68, %f67, %p8;
	setp.lt.f32 	%p9, %f69, %f70;
	selp.f32 	%f80, %f70, %f69, %p9;
	setp.lt.f32 	%p10, %f71, %f72;
	selp.f32 	%f81, %f72, %f71, %p10;
	setp.lt.f32 	%p11, %f73, %f74;
	selp.f32 	%f82, %f74, %f73, %p11;
	setp.lt.f32 	%p12, %f75, %f76;
	selp.f32 	%f83, %f76, %f75, %p12;
	setp.lt.f32 	%p13, %f77, %f78;
	selp.f32 	%f84, %f78, %f77, %p13;
	setp.lt.f32 	%p14, %f79, %f80;
	selp.f32 	%f85, %f80, %f79, %p14;
	setp.lt.f32 	%p15, %f81, %f82;
	selp.f32 	%f86, %f82, %f81, %p15;
	setp.lt.f32 	%p16, %f83, %f84;
	selp.f32 	%f87, %f84, %f83, %p16;
	setp.lt.f32 	%p17, %f85, %f86;
	selp.f32 	%f88, %f86, %f85, %p17;
	setp.lt.f32 	%p18, %f87, %f88;
	selp.f32 	%f443, %f88, %f87, %p18;
	setp.lt.u32 	%p19, %r67, 8192;
	mov.b32 	%r400, 4096;
	@%p19 bra 	$L__BB63_60;
	add.s32 	%r47, %r67, -4096;
	mov.b32 	%r400, 4096;
$L__BB63_58:
	mul.wide.s32 	%rd52, %r400, 4;
	add.s64 	%rd36, %rd19, %rd52;
	// begin inline asm
	ld.global.nc.u32 %r86, [%rd36];
	// end inline asm
	mov.b32 	%f89, %r86;
	add.s64 	%rd37, %rd36, 1024;
	// begin inline asm
	ld.global.nc.u32 %r87, [%rd37];
	// end inline asm
	mov.b32 	%f90, %r87;
	add.s64 	%rd38, %rd36, 2048;
	// begin inline asm
	ld.global.nc.u32 %r88, [%rd38];
	// end inline asm
	mov.b32 	%f91, %r88;
	add.s64 	%rd39, %rd36, 3072;
	// begin inline asm
	ld.global.nc.u32 %r89, [%rd39];
	// end inline asm
	mov.b32 	%f92, %r89;
	add.s64 	%rd40, %rd36, 4096;
	// begin inline asm
	ld.global.nc.u32 %r90, [%rd40];
	// end inline asm
	mov.b32 	%f93, %r90;
	add.s64 	%rd41, %rd36, 5120;
	// begin inline asm
	ld.global.nc.u32 %r91, [%rd41];
	// end inline asm
	mov.b32 	%f94, %r91;
	add.s64 	%rd42, %rd36, 6144;
	// begin inline asm
	ld.global.nc.u32 %r92, [%rd42];
	// end inline asm
	mov.b32 	%f95, %r92;
	add.s64 	%rd43, %rd36, 7168;
	// begin inline asm
	ld.global.nc.u32 %r93, [%rd43];
	// end inline asm
	mov.b32 	%f96, %r93;
	add.s64 	%rd44, %rd36, 8192;
	// begin inline asm
	ld.global.nc.u32 %r94, [%rd44];
	// end inline asm
	mov.b32 	%f97, %r94;
	add.s64 	%rd45, %rd36, 9216;
	// begin inline asm
	ld.global.nc.u32 %r95, [%rd45];
	// end inline asm
	mov.b32 	%f98, %r95;
	add.s64 	%rd46, %rd36, 10240;
	// begin inline asm
	ld.global.nc.u32 %r96, [%rd46];
	// end inline asm
	mov.b32 	%f99, %r96;
	add.s64 	%rd47, %rd36, 11264;
	// begin inline asm
	ld.global.nc.u32 %r97, [%rd47];
	// end inline asm
	mov.b32 	%f100, %r97;
	add.s64 	%rd48, %rd36, 12288;
	// begin inline asm
	ld.global.nc.u32 %r98, [%rd48];
	// end inline asm
	mov.b32 	%f101, %r98;
	add.s64 	%rd49, %rd36, 13312;
	// begin inline asm
	ld.global.nc.u32 %r99, [%rd49];
	// end inline asm
	mov.b32 	%f102, %r99;
	add.s64 	%rd50, %rd36, 14336;
	// begin inline asm
	ld.global.nc.u32 %r100, [%rd50];
	// end inline asm
	mov.b32 	%f103, %r100;
	add.s64 	%rd51, %rd36, 15360;
	// begin inline asm
	ld.global.nc.u32 %r101, [%rd51];
	// end inline asm
	mov.b32 	%f104, %r101;
	setp.lt.f32 	%p20, %f443, %f89;
	selp.f32 	%f105, %f89, %f443, %p20;
	setp.lt.f32 	%p21, %f90, %f91;
	selp.f32 	%f106, %f91, %f90, %p21;
	setp.lt.f32 	%p22, %f92, %f93;
	selp.f32 	%f107, %f93, %f92, %p22;
	setp.lt.f32 	%p23, %f94, %f95;
	selp.f32 	%f108, %f95, %f94, %p23;
	setp.lt.f32 	%p24, %f96, %f97;
	selp.f32 	%f109, %f97, %f96, %p24;
	setp.lt.f32 	%p25, %f98, %f99;
	selp.f32 	%f110, %f99, %f98, %p25;
	setp.lt.f32 	%p26, %f100, %f101;
	selp.f32 	%f111, %f101, %f100, %p26;
	setp.lt.f32 	%p27, %f102, %f103;
	selp.f32 	%f112, %f103, %f102, %p27;
	setp.lt.f32 	%p28, %f105, %f106;
	selp.f32 	%f113, %f106, %f105, %p28;
	setp.lt.f32 	%p29, %f107, %f108;
	selp.f32 	%f114, %f108, %f107, %p29;
	setp.lt.f32 	%p30, %f109, %f110;
	selp.f32 	%f115, %f110, %f109, %p30;
	setp.lt.f32 	%p31, %f111, %f112;
	selp.f32 	%f116, %f112, %f111, %p31;
	setp.lt.f32 	%p32, %f113, %f114;
	selp.f32 	%f117, %f114, %f113, %p32;
	setp.lt.f32 	%p33, %f115, %f116;
	selp.f32 	%f118, %f116, %f115, %p33;
	setp.lt.f32 	%p34, %f117, %f118;
	selp.f32 	%f119, %f118, %f117, %p34;
	setp.lt.f32 	%p35, %f119, %f104;
	selp.f32 	%f443, %f104, %f119, %p35;
	sub.s32 	%r102, %r67, %r400;
	setp.lt.s32 	%p36, %r102, 4096;
	@%p36 bra 	$L__BB63_68;
	add.s32 	%r400, %r400, 4096;
	setp.le.s32 	%p37, %r400, %r47;
	@%p37 bra 	$L__BB63_58;
$L__BB63_60:
	setp.le.s32 	%p38, %r67, %r400;
	@%p38 bra 	$L__BB63_68;
	sub.s32 	%r51, %r67, %r400;
	setp.ge.s32 	%p39, %r46, %r51;
	@%p39 bra 	$L__BB63_68;
	not.b32 	%r103, %r46;
	add.s32 	%r104, %r67, %r103;
	sub.s32 	%r52, %r104, %r400;
	and.b32  	%r105, %r52, 768;
	setp.eq.s32 	%p40, %r105, 768;
	mov.u32 	%r404, %r46;
	@%p40 bra 	$L__BB63_65;
	add.s32 	%r402, %r46, %r400;
	shr.u32 	%r106, %r52, 8;
	add.s32 	%r107, %r106, 1;
	and.b32  	%r108, %r107, 3;
	neg.s32 	%r401, %r108;
	mov.u32 	%r404, %r46;
$L__BB63_64:
	.pragma "nounroll";
	mul.wide.u32 	%rd54, %r402, 4;
	add.s64 	%rd53, %rd16, %rd54;
	// begin inline asm
	ld.global.nc.u32 %r109, [%rd53];
	// end inline asm
	mov.b32 	%f121, %r109;
	setp.lt.f32 	%p41, %f443, %f121;
	selp.f32 	%f443, %f121, %f443, %p41;
	add.s32 	%r404, %r404, 256;
	add.s32 	%r402, %r402, 256;
	add.s32 	%r401, %r401, 1;
	setp.ne.s32 	%p42, %r401, 0;
	@%p42 bra 	$L__BB63_64;
$L__BB63_65:
	setp.lt.u32 	%p43, %r52, 768;
	@%p43 bra 	$L__BB63_68;
	cvt.u64.u32 	%rd55, %r404;
	cvt.u64.u32 	%rd56, %r400;
	add.s64 	%rd57, %rd55, %rd56;
	shl.b64 	%rd58, %rd57, 2;
	add.s64 	%rd59, %rd58, %rd16;
	add.s64 	%rd124, %rd59, 2048;
	add.s32 	%r405, %r404, %r400;
$L__BB63_67:
	mul.wide.u32 	%rd64, %r405, 4;
	add.s64 	%rd60, %rd16, %rd64;
	// begin inline asm
	ld.global.nc.u32 %r110, [%rd60];
	// end inline asm
	mov.b32 	%f122, %r110;
	setp.lt.f32 	%p44, %f443, %f122;
	selp.f32 	%f123, %f122, %f443, %p44;
	add.s64 	%rd61, %rd124, -1024;
	// begin inline asm
	ld.global.nc.u32 %r111, [%rd61];
	// end inline asm
	mov.b32 	%f124, %r111;
	setp.lt.f32 	%p45, %f123, %f124;
	selp.f32 	%f125, %f124, %f123, %p45;
	// begin inline asm
	ld.global.nc.u32 %r112, [%rd124];
	// end inline asm
	mov.b32 	%f126, %r112;
	setp.lt.f32 	%p46, %f125, %f126;
	selp.f32 	%f127, %f126, %f125, %p46;
	add.s64 	%rd63, %rd124, 1024;
	// begin inline asm
	ld.global.nc.u32 %r113, [%rd63];
	// end inline asm
	mov.b32 	%f128, %r113;
	setp.lt.f32 	%p47, %f127, %f128;
	selp.f32 	%f443, %f128, %f127, %p47;
	add.s32 	%r404, %r404, 1024;
	add.s64 	%rd124, %rd124, 4096;
	add.s32 	%r405, %r405, 1024;
	setp.lt.s32 	%p48, %r404, %r51;
	@%p48 bra 	$L__BB63_67;
$L__BB63_68:
	// begin inline asm
	mov.u32 %r114, %laneid;
	// end inline asm
	mov.b32 	%r116, %f443;
	mov.b32 	%r117, 1;
	mov.b32 	%r138, 31;
	mov.b32 	%r139, -1;
	// begin inline asm
	shfl.sync.down.b32 %r115, %r116, %r117, %r138, %r139;
	// end inline asm
	mov.b32 	%f129, %r115;
	setp.gt.s32 	%p49, %r114, 30;
	setp.lt.f32 	%p50, %f443, %f129;
	selp.f32 	%f130, %f129, %f443, %p50;
	selp.f32 	%f131, %f443, %f130, %p49;
	mov.b32 	%r121, %f131;
	mov.b32 	%r122, 2;
	// begin inline asm
	shfl.sync.down.b32 %r120, %r121, %r122, %r138, %r139;
	// end inline asm
	mov.b32 	%f132, %r120;
	setp.gt.s32 	%p51, %r114, 29;
	setp.lt.f32 	%p52, %f131, %f132;
	selp.f32 	%f133, %f132, %f131, %p52;
	selp.f32 	%f134, %f131, %f133, %p51;
	mov.b32 	%r126, %f134;
	mov.b32 	%r127, 4;
	// begin inline asm
	shfl.sync.down.b32 %r125, %r126, %r127, %r138, %r139;
	// end inline asm
	mov.b32 	%f135, %r125;
	setp.gt.s32 	%p53, %r114, 27;
	setp.lt.f32 	%p54, %f134, %f135;
	selp.f32 	%f136, %f135, %f134, %p54;
	selp.f32 	%f137, %f134, %f136, %p53;
	mov.b32 	%r131, %f137;
	mov.b32 	%r132, 8;
	// begin inline asm
	shfl.sync.down.b32 %r130, %r131, %r132, %r138, %r139;
	// end inline asm
	mov.b32 	%f138, %r130;
	setp.gt.s32 	%p55, %r114, 23;
	setp.lt.f32 	%p56, %f137, %f138;
	selp.f32 	%f139, %f138, %f137, %p56;
	selp.f32 	%f140, %f137, %f139, %p55;
	mov.b32 	%r136, %f140;
	mov.b32 	%r137, 16;
	// begin inline asm
	shfl.sync.down.b32 %r135, %r136, %r137, %r138, %r139;
	// end inline asm
	mov.b32 	%f141, %r135;
	setp.gt.s32 	%p57, %r114, 15;
	setp.lt.f32 	%p58, %f140, %f141;
	selp.f32 	%f54, %f141, %f140, %p58;
	selp.f32 	%f444, %f140, %f54, %p57;
	setp.ne.s32 	%p59, %r114, 0;
	@%p59 bra 	$L__BB63_70;
	shr.u32 	%r140, %r46, 3;
	and.b32  	%r141, %r140, 124;
	mov.u32 	%r142, _ZZN3cub18CUB_300001_SM_10006detail6reduce28DeviceReduceSingleTileKernelINS2_10policy_hubIfyN4cuda3__47maximumIfEEE10Policy1000EPfSB_iS8_ffNS5_3std3__410__identityEEEvT0_T1_T2_T3_T4_T6_E12temp_storage;
	add.s32 	%r143, %r142, %r141;
	st.shared.f32 	[%r143+8], %f54;
$L__BB63_70:
	bar.sync 	0;
	setp.ne.s32 	%p60, %r46, 0;
	@%p60 bra 	$L__BB63_72;
	ld.shared.f32 	%f142, [_ZZN3cub18CUB_300001_SM_10006detail6reduce28DeviceReduceSingleTileKernelINS2_10policy_hubIfyN4cuda3__47maximumIfEEE10Policy1000EPfSB_iS8_ffNS5_3std3__410__identityEEEvT0_T1_T2_T3_T4_T6_E12temp_storage+12];
	setp.lt.f32 	%p61, %f444, %f142;
	selp.f32 	%f143, %f142, %f444, %p61;
	ld.shared.f32 	%f144, [_ZZN3cub18CUB_300001_SM_10006detail6reduce28DeviceReduceSingleTileKernelINS2_10policy_hubIfyN4cuda3__47maximumIfEEE10Policy1000EPfSB_iS8_ffNS5_3std3__410__identityEEEvT0_T1_T2_T3_T4_T6_E12temp_storage+16];
	setp.lt.f32 	%p62, %f143, %f144;
	selp.f32 	%f145, %f144, %f143, %p62;
	ld.shared.f32 	%f146, [_ZZN3cub18CUB_300001_SM_10006detail6reduce28DeviceReduceSingleTileKernelINS2_10policy_hubIfyN4cuda3__47maximumIfEEE10Policy1000EPfSB_iS8_ffNS5_3std3__410__identityEEEvT0_T1_T2_T3_T4_T6_E12temp_storage+20];
	setp.lt.f32 	%p63, %f145, %f146;
	selp.f32 	%f147, %f146, %f145, %p63;
	ld.shared.f32 	%f148, [_ZZN3cub18CUB_300001_SM_10006detail6reduce28DeviceReduceSingleTileKernelINS2_10policy_hubIfyN4cuda3__47maximumIfEEE10Policy1000EPfSB_iS8_ffNS5_3std3__410__identityEEEvT0_T1_T2_T3_T4_T6_E12temp_storage+24];
	setp.lt.f32 	%p64, %f147, %f148;
	selp.f32 	%f149, %f148, %f147, %p64;
	ld.shared.f32 	%f150, [_ZZN3cub18CUB_300001_SM_10006detail6reduce28DeviceReduceSingleTileKernelINS2_10policy_hubIfyN4cuda3__47maximumIfEEE10Policy1000EPfSB_iS8_ffNS5_3std3__410__identityEEEvT0_T1_T2_T3_T4_T6_E12temp_storage+28];
	setp.lt.f32 	%p65, %f149, %f150;
	selp.f32 	%f151, %f150, %f149, %p65;
	ld.shared.f32 	%f152, [_ZZN3cub18CUB_300001_SM_10006detail6reduce28DeviceReduceSingleTileKernelINS2_10policy_hubIfyN4cuda3__47maximumIfEEE10Policy1000EPfSB_iS8_ffNS5_3std3__410__identityEEEvT0_T1_T2_T3_T4_T6_E12temp_storage+32];
	setp.lt.f32 	%p66, %f151, %f152;
	selp.f32 	%f153, %f152, %f151, %p66;
	ld.shared.f32 	%f154, [_ZZN3cub18CUB_300001_SM_10006detail6reduce28DeviceReduceSingleTileKernelINS2_10policy_hubIfyN4cuda3__47maximumIfEEE10Policy1000EPfSB_iS8_ffNS5_3std3__410__identityEEEvT0_T1_T2_T3_T4_T6_E12temp_storage+36];
	setp.lt.f32 	%p67, %f153, %f154;
	selp.f32 	%f444, %f154, %f153, %p67;
$L__BB63_72:
	mov.u32 	%r379, %tid.x;
	setp.ne.s32 	%p249, %r379, 0;
	@%p249 bra 	$L__BB63_74;
	setp.lt.f32 	%p250, %f58, %f444;
	selp.f32 	%f417, %f444, %f58, %p250;
	st.global.f32 	[%rd1], %f417;
$L__BB63_74:
	ret;

}
	// .globl	_ZN3cub18CUB_300001_SM_10006detail6reduce28DeviceReduceSingleTileKernelINS2_10policy_hubIfjN4cuda3std3__44plusIfEEE10Policy1000EN6thrust24THRUST_300001_SM_1000_NS6detail15normal_iteratorINSD_10device_ptrIfEEEEPfjS9_ffNS7_10__identityEEEvT0_T1_T2_T3_T4_T6_
.visible .entry _ZN3cub18CUB_300001_SM_10006detail6reduce28DeviceReduceSingleTileKernelINS2_10policy_hubIfjN4cuda3std3__44plusIfEEE10Policy1000EN6thrust24THRUST_300001_SM_1000_NS6detail15normal_iteratorINSD_10device_ptrIfEEEEPfjS9_ffNS7_10__identityEEEvT0_T1_T2_T3_T4_T6_(
	.param .align 8 .b8 _ZN3cub18CUB_300001_SM_10006detail6reduce28DeviceReduceSingleTileKernelINS2_10policy_hubIfjN4cuda3std3__44plusIfEEE10Policy1000EN6thrust24THRUST_300001_SM_1000_NS6detail15normal_iteratorINSD_10device_ptrIfEEEEPfjS9_ffNS7_10__identityEEEvT0_T1_T2_T3_T4_T6__param_0[8],
	.param .u64 .ptr .align 1 _ZN3cub18CUB_300001_SM_10006detail6reduce28DeviceReduceSingleTileKernelINS2_10policy_hubIfjN4cuda3std3__44plusIfEEE10Policy1000EN6thrust24THRUST_300001_SM_1000_NS6detail15normal_iteratorINSD_10device_ptrIfEEEEPfjS9_ffNS7_10__identityEEEvT0_T1_T2_T3_T4_T6__param_1,
	.param .u32 _ZN3cub18CUB_300001_SM_10006detail6reduce28DeviceReduceSingleTileKernelINS2_10policy_hubIfjN4cuda3std3__44plusIfEEE10Policy1000EN6thrust24THRUST_300001_SM_1000_NS6detail15normal_iteratorINSD_10device_ptrIfEEEEPfjS9_ffNS7_10__identityEEEvT0_T1_T2_T3_T4_T6__param_2,
	.param .align 1 .b8 _ZN3cub18CUB_300001_SM_10006detail6reduce28DeviceReduceSingleTileKernelINS2_10policy_hubIfjN4cuda3std3__44plusIfEEE10Policy1000EN6thrust24THRUST_300001_SM_1000_NS6detail15normal_iteratorINSD_10device_ptrIfEEEEPfjS9_ffNS7_10__identityEEEvT0_T1_T2_T3_T4_T6__param_3[1],
	.param .f32 _ZN3cub18CUB_300001_SM_10006detail6reduce28DeviceReduceSingleTileKernelINS2_10policy_hubIfjN4cuda3std3__44plusIfEEE10Policy1000EN6thrust24THRUST_300001_SM_1000_NS6detail15normal_iteratorINSD_10device_ptrIfEEEEPfjS9_ffNS7_10__identityEEEvT0_T1_T2_T3_T4_T6__param_4,
	.param .align 1 .b8 _ZN3cub18CUB_300001_SM_10006detail6reduce28DeviceReduceSingleTileKernelINS2_10policy_hubIfjN4cuda3std3__44plusIfEEE10Policy1000EN6thrust24THRUST_300001_SM_1000_NS6detail15normal_iteratorINSD_10device_ptrIfEEEEPfjS9_ffNS7_10__identityEEEvT0_T1_T2_T3_T4_T6__param_5[1]
)
.maxntid 512
.minnctapersm 1
{
	.reg .pred 	%p<67>;
	.reg .b32 	%r<211>;
	.reg .b32 	%f<384>;
	.reg .b64 	%rd<84>;
	// demoted variable
	.shared .align 4 .b8 _ZZN3cub18CUB_300001_SM_10006detail6reduce28DeviceReduceSingleTileKernelINS2_10policy_hubIfjN4cuda3std3__44plusIfEEE10Policy1000EN6thrust24THRUST_300001_SM_1000_NS6detail15normal_iteratorINSD_10device_ptrIfEEEEPfjS9_ffNS7_10__identityEEEvT0_T1_T2_T3_T4_T6_E12temp_storage[84];
	ld.param.u64 	%rd9, [_ZN3cub18CUB_300001_SM_10006detail6reduce28DeviceReduceSingleTileKernelINS2_10policy_hubIfjN4cuda3std3__44plusIfEEE10Policy1000EN6thrust24THRUST_300001_SM_1000_NS6detail15normal_iteratorINSD_10device_ptrIfEEEEPfjS9_ffNS7_10__identityEEEvT0_T1_T2_T3_T4_T6__param_0];
	ld.param.u64 	%rd10, [_ZN3cub18CUB_300001_SM_10006detail6reduce28DeviceReduceSingleTileKernelINS2_10policy_hubIfjN4cuda3std3__44plusIfEEE10Policy1000EN6thrust24THRUST_300001_SM_1000_NS6detail15normal_iteratorINSD_10device_ptrIfEEEEPfjS9_ffNS7_10__identityEEEvT0_T1_T2_T3_T4_T6__param_1];
	ld.param.u32 	%r51, [_ZN3cub18CUB_300001_SM_10006detail6reduce28DeviceReduceSingleTileKernelINS2_10policy_hubIfjN4cuda3std3__44plusIfEEE10Policy1000EN6thrust24THRUST_300001_SM_1000_NS6detail15normal_iteratorINSD_10device_ptrIfEEEEPfjS9_ffNS7_10__identityEEEvT0_T1_T2_T3_T4_T6__param_2];
	ld.param.f32 	%f42, [_ZN3cub18CUB_300001_SM_10006detail6reduce28DeviceReduceSingleTileKernelINS2_10policy_hubIfjN4cuda3std3__44plusIfEEE10Policy1000EN6thrust24THRUST_300001_SM_1000_NS6detail15normal_iteratorINSD_10device_ptrIfEEEEPfjS9_ffNS7_10__identityEEEvT0_T1_T2_T3_T4_T6__param_4];
	cvta.to.global.u64 	%rd1, %rd10;
	setp.ne.s32 	%p1, %r51, 0;
	@%p1 bra 	$L__BB64_3;
	mov.u32 	%r193, %tid.x;
	setp.ne.s32 	%p66, %r193, 0;
	@%p66 bra 	$L__BB64_52;
	st.global.f32 	[%rd1], %f42;
	bra.uni 	$L__BB64_52;
$L__BB64_3:
	cvta.to.global.u64 	%rd2, %rd9;
	setp.gt.u32 	%p2, %r51, 8191;
	@%p2 bra 	$L__BB64_28;
	mov.u32 	%r1, %tid.x;
	setp.ge.u32 	%p24, %r1, %r51;
	mov.f32 	%f371, 0f00000000;
	mov.u32 	%r197, %r1;
	@%p24 bra 	$L__BB64_6;
	mul.wide.u32 	%rd73, %r1, 4;
	add.s64 	%rd74, %rd2, %rd73;
	ld.global.f32 	%f371, [%rd74];
	add.s32 	%r197, %r1, 512;
$L__BB64_6:
	setp.ge.u32 	%p25, %r197, %r51;
	@%p25 bra 	$L__BB64_19;
	not.b32 	%r120, %r197;
	add.s32 	%r121, %r51, %r120;
	shr.u32 	%r122, %r121, 9;
	add.s32 	%r4, %r122, 1;
	and.b32  	%r5, %r4, 15;
	setp.lt.u32 	%p26, %r121, 7680;
	@%p26 bra 	$L__BB64_10;
	and.b32  	%r123, %r4, 16777200;
	neg.s32 	%r195, %r123;
	mul.wide.u32 	%rd75, %r197, 4;
	add.s64 	%rd76, %rd75, %rd2;
	add.s64 	%rd82, %rd76, 16384;
$L__BB64_9:
	.pragma "nounroll";
	ld.global.f32 	%f205, [%rd82+-16384];
	add.f32 	%f206, %f371, %f205;
	ld.global.f32 	%f207, [%rd82+-14336];
	add.f32 	%f208, %f206, %f207;
	ld.global.f32 	%f209, [%rd82+-12288];
	add.f32 	%f210, %f208, %f209;
	ld.global.f32 	%f211, [%rd82+-10240];
	add.f32 	%f212, %f210, %f211;
	ld.global.f32 	%f213, [%rd82+-8192];
	add.f32 	%f214, %f212, %f213;
	ld.global.f32 	%f215, [%rd82+-6144];
	add.f32 	%f216, %f214, %f215;
	ld.global.f32 	%f217, [%rd82+-4096];
	add.f32 	%f218, %f216, %f217;
	ld.global.f32 	%f219, [%rd82+-2048];
	add.f32 	%f220, %f218, %f219;
	ld.global.f32 	%f221, [%rd82];
	add.f32 	%f222, %f220, %f221;
	ld.global.f32 	%f223, [%rd82+2048];
	add.f32 	%f224, %f222, %f223;
	ld.global.f32 	%f225, [%rd82+4096];
	add.f32 	%f226, %f224, %f225;
	ld.global.f32 	%f227, [%rd82+6144];
	add.f32 	%f228, %f226, %f227;
	ld.global.f32 	%f229, [%rd82+8192];
	add.f32 	%f230, %f228, %f229;
	ld.global.f32 	%f231, [%rd82+10240];
	add.f32 	%f232, %f230, %f231;
	ld.global.f32 	%f233, [%rd82+12288];
	add.f32 	%f234, %f232, %f233;
	ld.global.f32 	%f235, [%rd82+14336];
	add.f32 	%f371, %f234, %f235;
	add.s32 	%r197, %r197, 8192;
	add.s32 	%r195, %r195, 16;
	add.s64 	%rd82, %rd82, 32768;
	setp.ne.s32 	%p27, %r195, 0;
	@%p27 bra 	$L__BB64_9;
$L__BB64_10:
	setp.eq.s32 	%p28, %r5, 0;
	@%p28 bra 	$L__BB64_19;
	and.b32  	%r12, %r4, 7;
	setp.lt.u32 	%p29, %r5, 8;
	@%p29 bra 	$L__BB64_13;
	mul.wide.u32 	%rd77, %r197, 4;
	add.s64 	%rd78, %rd2, %rd77;
	ld.global.f32 	%f237, [%rd78];
	add.f32 	%f238, %f371, %f237;
	ld.global.f32 	%f239, [%rd78+2048];
	add.f32 	%f240, %f238, %f239;
	ld.global.f32 	%f241, [%rd78+4096];
	add.f32 	%f242, %f240, %f241;
	ld.global.f32 	%f243, [%rd78+6144];
	add.f32 	%f244, %f242, %f243;
	ld.global.f32 	%f245, [%rd78+8192];
	add.f32 	%f246, %f244, %f245;
	ld.global.f32 	%f247, [%rd78+10240];
	add.f32 	%f248, %f246, %f247;
	ld.global.f32 	%f249, [%rd78+12288];
	add.f32 	%f250, %f248, %f249;
	ld.global.f32 	%f251, [%rd78+14336];
	add.f32 	%f371, %f250, %f251;
	add.s32 	%r197, %r197, 4096;
$L__BB64_13:
	setp.eq.s32 	%p30, %r12, 0;
	@%p30 bra 	$L__BB64_19;
	and.b32  	%r15, %r4, 3;
	setp.lt.u32 	%p31, %r12, 4;
	@%p31 bra 	$L__BB64_16;
	mul.wide.u32 	%rd79, %r197, 4;
	add.s64 	%rd80, %rd2, %rd79;
	ld.global.f32 	%f253, [%rd80];
	add.f32 	%f254, %f371, %f253;
	ld.global.f32 	%f255, [%rd80+2048];
	add.f32 	%f256, %f254, %f255;
	ld.global.f32 	%f257, [%rd80+4096];
	add.f32 	%f258, %f256, %f257;
	ld.global.f32 	%f259, [%rd80+6144];
	add.f32 	%f371, %f258, %f259;
	add.s32 	%r197, %r197, 2048;
$L__BB64_16:
	setp.eq.s32 	%p32, %r15, 0;
	@%p32 bra 	$L__BB64_19;
	mul.wide.u32 	%rd81, %r197, 4;
	add.s64 	%rd83, %rd2, %rd81;
	neg.s32 	%r200, %r15;
$L__BB64_18:
	.pragma "nounroll";
	ld.global.f32 	%f260, [%rd83];
	add.f32 	%f371, %f371, %f260;
	add.s64 	%rd83, %rd83, 2048;
	add.s32 	%r200, %r200, 1;
	setp.ne.s32 	%p33, %r200, 0;
	@%p33 bra 	$L__BB64_18;
$L__BB64_19:
	setp.lt.u32 	%p34, %r51, 512;
	@%p34 bra 	$L__BB64_24;
	// begin inline asm
	mov.u32 %r162, %laneid;
	// end inline asm
	mov.b32 	%r164, %f371;
	mov.b32 	%r165, 1;
	mov.b32 	%r186, 31;
	mov.b32 	%r187, -1;
	// begin inline asm
	shfl.sync.down.b32 %r163, %r164, %r165, %r186, %r187;
	// end inline asm
	setp.gt.s32 	%p58, %r162, 30;
	mov.b32 	%f319, %r163;
	add.f32 	%f320, %f371, %f319;
	selp.f32 	%f321, %f371, %f320, %p58;
	mov.b32 	%r169, %f321;
	mov.b32 	%r170, 2;
	// begin inline asm
	shfl.sync.down.b32 %r168, %r169, %r170, %r186, %r187;
	// end inline asm
	setp.gt.s32 	%p59, %r162, 29;
	mov.b32 	%f322, %r168;
	add.f32 	%f323, %f321, %f322;
	selp.f32 	%f324, %f321, %f323, %p59;
	mov.b32 	%r174, %f324;
	mov.b32 	%r175, 4;
	// begin inline asm
	shfl.sync.down.b32 %r173, %r174, %r175, %r186, %r187;
	// end inline asm
	setp.gt.s32 	%p60, %r162, 27;
	mov.b32 	%f325, %r173;
	add.f32 	%f326, %f324, %f325;
	selp.f32 	%f327, %f324, %f326, %p60;
	mov.b32 	%r179, %f327;
	mov.b32 	%r180, 8;
	// begin inline asm
	shfl.sync.down.b32 %r178, %r179, %r180, %r186, %r187;
	// end inline asm
	setp.gt.s32 	%p61, %r162, 23;
	mov.b32 	%f328, %r178;
	add.f32 	%f329, %f327, %f328;
	selp.f32 	%f330, %f327, %f329, %p61;
	mov.b32 	%r184, %f330;
	mov.b32 	%r185, 16;
	// begin inline asm
	shfl.sync.down.b32 %r183, %r184, %r185, %r186, %r187;
	// end inline asm
	setp.gt.s32 	%p62, %r162, 15;
	mov.b32 	%f331, %r183;
	add.f32 	%f16, %f330, %f331;
	selp.f32 	%f383, %f330, %f16, %p62;
	setp.ne.s32 	%p63, %r162, 0;
	@%p63 bra 	$L__BB64_22;
	shr.u32 	%r188, %r1, 3;
	and.b32  	%r189, %r188, 124;
	mov.u32 	%r190, _ZZN3cub18CUB_300001_SM_10006detail6reduce28DeviceReduceSingleTileKernelINS2_10policy_hubIfjN4cuda3std3__44plusIfEEE10Policy1000EN6thrust24THRUST_300001_SM_1000_NS6detail15normal_iteratorINSD_10device_ptrIfEEEEPfjS9_ffNS7_10__identityEEEvT0_T1_T2_T3_T4_T6_E12temp_storage;
	add.s32 	%r191, %r190, %r189;
	st.shared.f32 	[%r191+16], %f16;
$L__BB64_22:
	bar.sync 	0;
	setp.ne.s32 	%p64, %r1, 0;
	@%p64 bra 	$L__BB64_50;
	ld.shared.f32 	%f332, [_ZZN3cub18CUB_300001_SM_10006detail6reduce28DeviceReduceSingleTileKernelINS2_10policy_hubIfjN4cuda3std3__44plusIfEEE10Policy1000EN6thrust24THRUST_300001_SM_1000_NS6detail15normal_iteratorINSD_10device_ptrIfEEEEPfjS9_ffNS7_10__identityEEEvT0_T1_T2_T3_T4_T6_E12temp_storage+20];
	add.f32 	%f333, %f383, %f332;
	ld.shared.f32 	%f334, [_ZZN3cub18CUB_300001_SM_10006detail6reduce28DeviceReduceSingleTileKernelINS2_10policy_hubIfjN4cuda3std3__44plusIfEEE10Policy1000EN6thrust24THRUST_300001_SM_1000_NS6detail15normal_iteratorINSD_10device_ptrIfEEEEPfjS9_ffNS7_10__identityEEEvT0_T1_T2_T3_T4_T6_E12temp_storage+24];
	add.f32 	%f335, %f333, %f334;
	ld.shared.f32 	%f336, [_ZZN3cub18CUB_300001_SM_10006detail6reduce28DeviceReduceSingleTileKernelINS2_10policy_hubIfjN4cuda3std3__44plusIfEEE10Policy1000EN6thrust24THRUST_300001_SM_1000_NS6detail15normal_iteratorINSD_10device_ptrIfEEEEPfjS9_ffNS7_10__identityEEEvT0_T1_T2_T3_T4_T6_E12temp_storage+28];
	add.f32 	%f337, %f335, %f336;
	ld.shared.f32 	%f338, [_ZZN3cub18CUB_300001_SM_10006detail6reduce28DeviceReduceSingleTileKernelINS2_10policy_hubIfjN4cuda3std3__44plusIfEEE10Policy1000EN6thrust24THRUST_300001_SM_1000_NS6detail15normal_iteratorINSD_10device_ptrIfEEEEPfjS9_ffNS7_10__identityEEEvT0_T1_T2_T3_T4_T6_E12temp_storage+32];
	add.f32 	%f339, %f337, %f338;
	ld.shared.f32 	%f340, [_ZZN3cub18CUB_300001_SM_10006detail6reduce28DeviceReduceSingleTileKernelINS2_10policy_hubIfjN4cuda3std3__44plusIfEEE10Policy1000EN6thrust24THRUST_300001_SM_1000_NS6detail15normal_iteratorINSD_10device_ptrIfEEEEPfjS9_ffNS7_10__identityEEEvT0_T1_T2_T3_T4_T6_E12temp_storage+36];
	add.f32 	%f341, %f339, %f340;
	ld.shared.f32 	%f342, [_ZZN3cub18CUB_300001_SM_10006detail6reduce28DeviceReduceSingleTileKernelINS2_10policy_hubIfjN4cuda3std3__44plusIfEEE10Policy1000EN6thrust24THRUST_300001_SM_1000_NS6detail15normal_iteratorINSD_10device_ptrIfEEEEPfjS9_ffNS7_10__identityEEEvT0_T1_T2_T3_T4_T6_E12temp_storage+40];
	add.f32 	%f343, %f341, %f342;
	ld.shared.f32 	%f344, [_ZZN3cub18CUB_300001_SM_10006detail6reduce28DeviceReduceSingleTileKernelINS2_10policy_hubIfjN4cuda3std3__44plusIfEEE10Policy1000EN6thrust24THRUST_300001_SM_1000_NS6detail15normal_iteratorINSD_10device_ptrIfEEEEPfjS9_ffNS7_10__identityEEEvT0_T1_T2_T3_T4_T6_E12temp_storage+44];
	add.f32 	%f345, %f343, %f344;
	ld.shared.f32 	%f346, [_ZZN3cub18CUB_300001_SM_10006detail6reduce28DeviceReduceSingleTileKernelINS2_10policy_hubIfjN4cuda3std3__44plusIfEEE10Policy1000EN6thrust24THRUST_300001_SM_1000_NS6detail15normal_iteratorINSD_10device_ptrIfEEEEPfjS9_ffNS7_10__identityEEEvT0_T1_T2_T3_T4_T6_E12temp_storage+48];
	add.f32 	%f347, %f345, %f346;
	ld.shared.f32 	%f348, [_ZZN3cub18CUB_300001_SM_10006detail6reduce28DeviceReduceSingleTileKernelINS2_10policy_hubIfjN4cuda3std3__44plusIfEEE10Policy1000EN6thrust24THRUST_300001_SM_1000_NS6detail15normal_iteratorINSD_10device_ptrIfEEEEPfjS9_ffNS7_10__identityEEEvT0_T1_T2_T3_T4_T6_E12temp_storage+52];
	add.f32 	%f349, %f347, %f348;
	ld.shared.f32 	%f350, [_ZZN3cub18CUB_300001_SM_10006detail6reduce28DeviceReduceSingleTileKernelINS2_10policy_hubIfjN4cuda3std3__44plusIfEEE10Policy1000EN6thrust24THRUST_300001_SM_1000_NS6detail15normal_iteratorINSD_10device_ptrIfEEEEPfjS9_ffNS7_10__identityEEEvT0_T1_T2_T3_T4_T6_E12temp_storage+56];
	add.f32 	%f351, %f349, %f350;
	ld.shared.f32 	%f352, [_ZZN3cub18CUB_300001_SM_10006detail6reduce28DeviceReduceSingleTileKernelINS2_10policy_hubIfjN4cuda3std3__44plusIfEEE10Policy1000EN6thrust24THRUST_300001_SM_1000_NS6detail15normal_iteratorINSD_10device_ptrIfEEEEPfjS9_ffNS7_10__identityEEEvT0_T1_T2_T3_T4_T6_E12temp_storage+60];
	add.f32 	%f353, %f351, %f352;
	ld.shared.f32 	%f354, [_ZZN3cub18CUB_300001_SM_10006detail6reduce28DeviceReduceSingleTileKernelINS2_10policy_hubIfjN4cuda3std3__44plusIfEEE10Policy1000EN6thrust24THRUST_300001_SM_1000_NS6detail15normal_iteratorINSD_10device_ptrIfEEEEPfjS9_ffNS7_10__identityEEEvT0_T1_T2_T3_T4_T6_E12temp_storage+64];
	add.f32 	%f355, %f353, %f354;
	ld.shared.f32 	%f356, [_ZZN3cub18CUB_300001_SM_10006detail6reduce28DeviceReduceSingleTileKernelINS2_10policy_hubIfjN4cuda3std3__44plusIfEEE10Policy1000EN6thrust24THRUST_300001_SM_1000_NS6detail15normal_iteratorINSD_10device_ptrIfEEEEPfjS9_ffNS7_10__identityEEEvT0_T1_T2_T3_T4_T6_E12temp_storage+68];
	add.f32 	%f357, %f355, %f356;
	ld.shared.f32 	%f358, [_ZZN3cub18CUB_300001_SM_10006detail6reduce28DeviceReduceSingleTileKernelINS2_10policy_hubIfjN4cuda3std3__44plusIfEEE10Policy1000EN6thrust24THRUST_300001_SM_1000_NS6detail15normal_iteratorINSD_10device_ptrIfEEEEPfjS9_ffNS7_10__identityEEEvT0_T1_T2_T3_T4_T6_E12temp_storage+72];
	add.f32 	%f359, %f357, %f358;
	ld.shared.f32 	%f360, [_ZZN3cub18CUB_300001_SM_10006detail6reduce28DeviceReduceSingleTileKernelINS2_10policy_hubIfjN4cuda3std3__44plusIfEEE10Policy1000EN6thrust24THRUST_300001_SM_1000_NS6detail15normal_iteratorINSD_10device_ptrIfEEEEPfjS9_ffNS7_10__identityEEEvT0_T1_T2_T3_T4_T6_E12temp_storage+76];
	add.f32 	%f383, %f359, %f360;
	bra.uni 	$L__BB64_50;
$L__BB64_24:
	// begin inline asm
	mov.u32 %r124, %laneid;
	// end inline asm
	and.b32  	%r150, %r1, 992;
	add.s32 	%r151, %r150, 32;
	setp.gt.u32 	%p35, %r151, %r51;
	not.b32 	%r152, %r150;
	add.s32 	%r153, %r51, %r152;
	selp.b32 	%r148, %r153, 31, %p35;
	mov.b32 	%r126, %f371;
	mov.b32 	%r127, 1;
	mov.b32 	%r149, -1;
	// begin inline asm
	shfl.sync.down.b32 %r125, %r126, %r127, %r148, %r149;
	// end inline asm
	setp.lt.s32 	%p36, %r124, %r148;
	mov.b32 	%f261, %r125;
	add.f32 	%f262, %f371, %f261;
	selp.f32 	%f263, %f262, %f371, %p36;
	mov.b32 	%r131, %f263;
	mov.b32 	%r132, 2;
	// begin inline asm
	shfl.sync.down.b32 %r130, %r131, %r132, %r148, %r149;
	// end inline asm
	add.s32 	%r154, %r124, 2;
	setp.gt.s32 	%p37, %r154, %r148;
	mov.b32 	%f264, %r130;
	add.f32 	%f265, %f263, %f264;
	selp.f32 	%f266, %f263, %f265, %p37;
	mov.b32 	%r136, %f266;
	mov.b32 	%r137, 4;
	// begin inline asm
	shfl.sync.down.b32 %r135, %r136, %r137, %r148, %r149;
	// end inline asm
	add.s32 	%r155, %r124, 4;
	setp.gt.s32 	%p38, %r155, %r148;
	mov.b32 	%f267, %r135;
	add.f32 	%f268, %f266, %f267;
	selp.f32 	%f269, %f266, %f268, %p38;
	mov.b32 	%r141, %f269;
	mov.b32 	%r142, 8;
	// begin inline asm
	shfl.sync.down.b32 %r140, %r141, %r142, %r148, %r149;
	// end inline asm
	add.s32 	%r156, %r124, 8;
	setp.gt.s32 	%p39, %r156, %r148;
	mov.b32 	%f270, %r140;
	add.f32 	%f271, %f269, %f270;
	selp.f32 	%f272, %f269, %f271, %p39;
	mov.b32 	%r146, %f272;
	mov.b32 	%r147, 16;
	// begin inline asm
	shfl.sync.down.b32 %r145, %r146, %r147, %r148, %r149;
	// end inline asm
	add.s32 	%r157, %r124, 16;
	setp.gt.s32 	%p40, %r157, %r148;
	mov.b32 	%f273, %r145;
	add.f32 	%f274, %f272, %f273;
	selp.f32 	%f383, %f272, %f274, %p40;
	setp.ne.s32 	%p41, %r124, 0;
	@%p41 bra 	$L__BB64_26;
	shr.u32 	%r158, %r1, 3;
	and.b32  	%r159, %r158, 124;
	mov.u32 	%r160, _ZZN3cub18CUB_300001_SM_10006detail6reduce28DeviceReduceSingleTileKernelINS2_10policy_hubIfjN4cuda3std3__44plusIfEEE10Policy1000EN6thrust24THRUST_300001_SM_1000_NS6detail15normal_iteratorINSD_10device_ptrIfEEEEPfjS9_ffNS7_10__identityEEEvT0_T1_T2_T3_T4_T6_E12temp_storage;
	add.s32 	%r161, %r160, %r159;
	st.shared.f32 	[%r161+16], %f383;
$L__BB64_26:
	bar.sync 	0;
	setp.ne.s32 	%p42, %r1, 0;
	@%p42 bra 	$L__BB64_50;
	setp.gt.u32 	%p43, %r51, 32;
	ld.shared.f32 	%f275, [_ZZN3cub18CUB_300001_SM_10006detail6reduce28DeviceReduceSingleTileKernelINS2_10policy_hubIfjN4cuda3std3__44plusIfEEE10Policy1000EN6thrust24THRUST_300001_SM_1000_NS6detail15normal_iteratorINSD_10device_ptrIfEEEEPfjS9_ffNS7_10__identityEEEvT0_T1_T2_T3_T4_T6_E12temp_storage+20];
	add.f32 	%f276, %f383, %f275;
	selp.f32 	%f277, %f276, %f383, %p43;
	setp.gt.u32 	%p44, %r51, 64;
	ld.shared.f32 	%f278, [_ZZN3cub18CUB_300001_SM_10006detail6reduce28DeviceReduceSingleTileKernelINS2_10policy_hubIfjN4cuda3std3__44plusIfEEE10Policy1000EN6thrust24THRUST_300001_SM_1000_NS6detail15normal_iteratorINSD_10device_ptrIfEEEEPfjS9_ffNS7_10__identityEEEvT0_T1_T2_T3_T4_T6_E12temp_storage+24];
	add.f32 	%f279, %f278, %f277;
	selp.f32 	%f280, %f279, %f277, %p44;
	setp.gt.u32 	%p45, %r51, 96;
	ld.shared.f32 	%f281, [_ZZN3cub18CUB_300001_SM_10006detail6reduce28DeviceReduceSingleTileKernelINS2_10policy_hubIfjN4cuda3std3__44plusIfEEE10Policy1000EN6thrust24THRUST_300001_SM_1000_NS6detail15normal_iteratorINSD_10device_ptrIfEEEEPfjS9_ffNS7_10__identityEEEvT0_T1_T2_T3_T4_T6_E12temp_storage+28];
	add.f32 	%f282, %f281, %f280;
	selp.f32 	%f283, %f282, %f280, %p45;
	setp.gt.u32 	%p46, %r51, 128;
	ld.shared.f32 	%f284, [_ZZN3cub18CUB_300001_SM_10006detail6reduce28DeviceReduceSingleTileKernelINS2_10policy_hubIfjN4cuda3std3__44plusIfEEE10Policy1000EN6thrust24THRUST_300001_SM_1000_NS6detail15normal_iteratorINSD_10device_ptrIfEEEEPfjS9_ffNS7_10__identityEEEvT0_T1_T2_T3_T4_T6_E12temp_storage+32];
	add.f32 	%f285, %f284, %f283;
	selp.f32 	%f286, %f285, %f283, %p46;
	setp.gt.u32 	%p47, %r51, 160;
	ld.shared.f32 	%f287, [_ZZN3cub18CUB_300001_SM_10006detail6reduce28DeviceReduceSingleTileKernelINS2_10policy_hubIfjN4cuda3std3__44plusIfEEE10Policy1000EN6thrust24THRUST_300001_SM_1000_NS6detail15normal_iteratorINSD_10device_ptrIfEEEEPfjS9_ffNS7_10__identityEEEvT0_T1_T2_T3_T4_T6_E12temp_storage+36];
	add.f32 	%f288, %f287, %f286;
	selp.f32 	%f289, %f288, %f286, %p47;
	setp.gt.u32 	%p48, %r51, 192;
	ld.shared.f32 	%f290, [_ZZN3cub18CUB_300001_SM_10006detail6reduce28DeviceReduceSingleTileKernelINS2_10policy_hubIfjN4cuda3std3__44plusIfEEE10Policy1000EN6thrust24THRUST_300001_SM_1000_NS6detail15normal_iteratorINSD_10device_ptrIfEEEEPfjS9_ffNS7_10__identityEEEvT0_T1_T2_T3_T4_T6_E12temp_storage+40];
	add.f32 	%f291, %f290, %f289;
	selp.f32 	%f292, %f291, %f289, %p48;
	setp.gt.u32 	%p49, %r51, 224;
	ld.shared.f32 	%f293, [_ZZN3cub18CUB_300001_SM_10006detail6reduce28DeviceReduceSingleTileKernelINS2_10policy_hubIfjN4cuda3std3__44plusIfEEE10Policy1000EN6thrust24THRUST_300001_SM_1000_NS6detail15normal_iteratorINSD_10device_ptrIfEEEEPfjS9_ffNS7_10__identityEEEvT0_T1_T2_T3_T4_T6_E12temp_storage+44];
	add.f32 	%f294, %f293, %f292;
	selp.f32 	%f295, %f294, %f292, %p49;
	setp.gt.u32 	%p50, %r51, 256;
	ld.shared.f32 	%f296, [_ZZN3cub18CUB_300001_SM_10006detail6reduce28DeviceReduceSingleTileKernelINS2_10policy_hubIfjN4cuda3std3__44plusIfEEE10Policy1000EN6thrust24THRUST_300001_SM_1000_NS6detail15normal_iteratorINSD_10device_ptrIfEEEEPfjS9_ffNS7_10__identityEEEvT0_T1_T2_T3_T4_T6_E12temp_storage+48];
	add.f32 	%f297, %f296, %f295;
	selp.f32 	%f298, %f297, %f295, %p50;
	setp.gt.u32 	%p51, %r51, 288;
	ld.shared.f32 	%f299, [_ZZN3cub18CUB_300001_SM_10006detail6reduce28DeviceReduceSingleTileKernelINS2_10policy_hubIfjN4cuda3std3__44plusIfEEE10Policy1000EN6thrust24THRUST_300001_SM_1000_NS6detail15normal_iteratorINSD_10device_ptrIfEEEEPfjS9_ffNS7_10__identityEEEvT0_T1_T2_T3_T4_T6_E12temp_storage+52];
	add.f32 	%f300, %f299, %f298;
	selp.f32 	%f301, %f300, %f298, %p51;
	setp.gt.u32 	%p52, %r51, 320;
	ld.shared.f32 	%f302, [_ZZN3cub18CUB_300001_SM_10006detail6reduce28DeviceReduceSingleTileKernelINS2_10policy_hubIfjN4cuda3std3__44plusIfEEE10Policy1000EN6thrust24THRUST_300001_SM_1000_NS6detail15normal_iteratorINSD_10device_ptrIfEEEEPfjS9_ffNS7_10__identityEEEvT0_T1_T2_T3_T4_T6_E12temp_storage+56];
	add.f32 	%f303, %f302, %f301;
	selp.f32 	%f304, %f303, %f301, %p52;
	setp.gt.u32 	%p53, %r51, 352;
	ld.shared.f32 	%f305, [_ZZN3cub18CUB_300001_SM_10006detail6reduce28DeviceReduceSingleTileKernelINS2_10policy_hubIfjN4cuda3std3__44plusIfEEE10Policy1000EN6thrust24THRUST_300001_SM_1000_NS6detail15normal_iteratorINSD_10device_ptrIfEEEEPfjS9_ffNS7_10__identityEEEvT0_T1_T2_T3_T4_T6_E12temp_storage+60];
	add.f32 	%f306, %f305, %f304;
	selp.f32 	%f307, %f306, %f304, %p53;
	setp.gt.u32 	%p54, %r51, 384;
	ld.shared.f32 	%f308, [_ZZN3cub18CUB_300001_SM_10006detail6reduce28DeviceReduceSingleTileKernelINS2_10policy_hubIfjN4cuda3std3__44plusIfEEE10Policy1000EN6thrust24THRUST_300001_SM_1000_NS6detail15normal_iteratorINSD_10device_ptrIfEEEEPfjS9_ffNS7_10__identityEEEvT0_T1_T2_T3_T4_T6_E12temp_storage+64];
	add.f32 	%f309, %f308, %f307;
	selp.f32 	%f310, %f309, %f307, %p54;
	setp.gt.u32 	%p55, %r51, 416;
	ld.shared.f32 	%f311, [_ZZN3cub18CUB_300001_SM_10006detail6reduce28DeviceReduceSingleTileKernelINS2_10policy_hubIfjN4cuda3std3__44plusIfEEE10Policy1000EN6thrust24THRUST_300001_SM_1000_NS6detail15normal_iteratorINSD_10device_ptrIfEEEEPfjS9_ffNS7_10__identityEEEvT0_T1_T2_T3_T4_T6_E12temp_storage+68];
	add.f32 	%f312, %f311, %f310;
	selp.f32 	%f313, %f312, %f310, %p55;
	setp.gt.u32 	%p56, %r51, 448;
	ld.shared.f32 	%f314, [_ZZN3cub18CUB_300001_SM_10006detail6reduce28DeviceReduceSingleTileKernelINS2_10policy_hubIfjN4cuda3std3__44plusIfEEE10Policy1000EN6thrust24THRUST_300001_SM_1000_NS6detail15normal_iteratorINSD_10device_ptrIfEEEEPfjS9_ffNS7_10__identityEEEvT0_T1_T2_T3_T4_T6_E12temp_storage+72];
	add.f32 	%f315, %f314, %f313;
	selp.f32 	%f316, %f315, %f313, %p56;
	setp.gt.u32 	%p57, %r51, 480;
	ld.shared.f32 	%f317, [_ZZN3cub18CUB_300001_SM_10006detail6reduce28DeviceReduceSingleTileKernelINS2_10policy_hubIfjN4cuda3std3__44plusIfEEE10Policy1000EN6thrust24THRUST_300001_SM_1000_NS6detail15normal_iteratorINSD_10device_ptrIfEEEEPfjS9_ffNS7_10__identityEEEvT0_T1_T2_T3_T4_T6_E12temp_storage+76];
	add.f32 	%f318, %f317, %f316;
	selp.f32 	%f383, %f318, %f316, %p57;
	bra.uni 	$L__BB64_50;
$L__BB64_28:
	mov.u32 	%r21, %tid.x;
	mul.wide.u32 	%rd11, %r21, 4;
	add.s64 	%rd12, %rd2, %rd11;
	ld.global.f32 	%f43, [%rd12];
	ld.global.f32 	%f44, [%rd12+2048];
	ld.global.f32 	%f45, [%rd12+4096];
	ld.global.f32 	%f46, [%rd12+6144];
	ld.global.f32 	%f47, [%rd12+8192];
	ld.global.f32 	%f48, [%rd12+10240];
	ld.global.f32 	%f49, [%rd12+12288];
	ld.global.f32 	%f50, [%rd12+14336];
	ld.global.f32 	%f51, [%rd12+16384];
	ld.global.f32 	%f52, [%rd12+18432];
	ld.global.f32 	%f53, [%rd12+20480];
	ld.global.f32 	%f54, [%rd12+22528];
	ld.global.f32 	%f55, [%rd12+24576];
	ld.global.f32 	%f56, [%rd12+26624];
	ld.global.f32 	%f57, [%rd12+28672];
	ld.global.f32 	%f58, [%rd12+30720];
	add.f32 	%f59, %f43, %f44;
	add.f32 	%f60, %f45, %f46;
	add.f32 	%f61, %f47, %f48;
	add.f32 	%f62, %f49, %f50;
	add.f32 	%f63, %f51, %f52;
	add.f32 	%f64, %f53, %f54;
	add.f32 	%f65, %f55, %f56;
	add.f32 	%f66, %f57, %f58;
	add.f32 	%f67, %f59, %f60;
	add.f32 	%f68, %f61, %f62;
	add.f32 	%f69, %f63, %f64;
	add.f32 	%f70, %f65, %f66;
	add.f32 	%f71, %f67, %f68;
	add.f32 	%f72, %f69, %f70;
	add.f32 	%f382, %f71, %f72;
	add.s32 	%r22, %r51, -8192;
	setp.lt.u32 	%p3, %r22, 8192;
	mov.b32 	%r202, 8192;
	@%p3 bra 	$L__BB64_32;
	mov.b32 	%r202, 8192;
$L__BB64_30:
	add.s32 	%r54, %r21, %r202;
	mul.wide.u32 	%rd13, %r54, 4;
	add.s64 	%rd14, %rd2, %rd13;
	ld.global.f32 	%f73, [%rd14];
	ld.global.f32 	%f74, [%rd14+2048];
	ld.global.f32 	%f75, [%rd14+4096];
	ld.global.f32 	%f76, [%rd14+6144];
	ld.global.f32 	%f77, [%rd14+8192];
	ld.global.f32 	%f78, [%rd14+10240];
	ld.global.f32 	%f79, [%rd14+12288];
	ld.global.f32 	%f80, [%rd14+14336];
	ld.global.f32 	%f81, [%rd14+16384];
	ld.global.f32 	%f82, [%rd14+18432];
	ld.global.f32 	%f83, [%rd14+20480];
	ld.global.f32 	%f84, [%rd14+22528];
	ld.global.f32 	%f85, [%rd14+24576];
	ld.global.f32 	%f86, [%rd14+26624];
	ld.global.f32 	%f87, [%rd14+28672];
	ld.global.f32 	%f88, [%rd14+30720];
	add.f32 	%f89, %f382, %f73;
	add.f32 	%f90, %f74, %f75;
	add.f32 	%f91, %f76, %f77;
	add.f32 	%f92, %f78, %f79;
	add.f32 	%f93, %f80, %f81;
	add.f32 	%f94, %f82, %f83;
	add.f32 	%f95, %f84, %f85;
	add.f32 	%f96, %f86, %f87;
	add.f32 	%f97, %f89, %f90;
	add.f32 	%f98, %f91, %f92;
	add.f32 	%f99, %f93, %f94;
	add.f32 	%f100, %f95, %f96;
	add.f32 	%f101, %f97, %f98;
	add.f32 	%f102, %f99, %f100;
	add.f32 	%f103, %f101, %f102;
	add.f32 	%f382, %f103, %f88;
	sub.s32 	%r55, %r51, %r202;
	setp.lt.u32 	%p4, %r55, 8192;
	@%p4 bra 	$L__BB64_46;
	add.s32 	%r202, %r202, 8192;
	setp.le.u32 	%p5, %r202, %r22;
	@%p5 bra 	$L__BB64_30;
$L__BB64_32:
	setp.le.u32 	%p6, %r51, %r202;
	sub.s32 	%r56, %r51, %r202;
	setp.ge.s32 	%p7, %r21, %r56;
	or.pred  	%p8, %p6, %p7;
	@%p8 bra 	$L__BB64_46;
	not.b32 	%r58, %r21;
	add.s32 	%r59, %r51, %r58;
	sub.s32 	%r60, %r59, %r202;
	shr.u32 	%r61, %r60, 9;
	add.s32 	%r26, %r61, 1;
	and.b32  	%r27, %r26, 15;
	setp.lt.u32 	%p9, %r60, 7680;
	mov.u32 	%r207, %r21;
	@%p9 bra 	$L__BB64_37;
	or.b32  	%r205, %r21, 4096;
	add.s32 	%r204, %r21, %r202;
	and.b32  	%r62, %r26, 16777200;
	neg.s32 	%r203, %r62;
$L__BB64_35:
	.pragma "nounroll";
	mul.wide.u32 	%rd15, %r204, 4;
	add.s64 	%rd16, %rd2, %rd15;
	ld.global.f32 	%f105, [%rd16];
	add.f32 	%f106, %f382, %f105;
	add.s32 	%r63, %r204, 512;
	mul.wide.u32 	%rd17, %r63, 4;
	add.s64 	%rd18, %rd2, %rd17;
	ld.global.f32 	%f107, [%rd18];
	add.f32 	%f108, %f106, %f107;
	add.s32 	%r64, %r204, 1024;
	mul.wide.u32 	%rd19, %r64, 4;
	add.s64 	%rd20, %rd2, %rd19;
	ld.global.f32 	%f109, [%rd20];
	add.f32 	%f110, %f108, %f109;
	add.s32 	%r65, %r204, 1536;
	mul.wide.u32 	%rd21, %r65, 4;
	add.s64 	%rd22, %rd2, %rd21;
	ld.global.f32 	%f111, [%rd22];
	add.f32 	%f112, %f110, %f111;
	add.s32 	%r66, %r204, 2048;
	mul.wide.u32 	%rd23, %r66, 4;
	add.s64 	%rd24, %rd2, %rd23;
	ld.global.f32 	%f113, [%rd24];
	add.f32 	%f114, %f112, %f113;
	add.s32 	%r67, %r204, 2560;
	mul.wide.u32 	%rd25, %r67, 4;
	add.s64 	%rd26, %rd2, %rd25;
	ld.global.f32 	%f115, [%rd26];
	add.f32 	%f116, %f114, %f115;
	add.s32 	%r68, %r204, 3072;
	mul.wide.u32 	%rd27, %r68, 4;
	add.s64 	%rd28, %rd2, %rd27;
	ld.global.f32 	%f117, [%rd28];
	add.f32 	%f118, %f116, %f117;
	add.s32 	%r69, %r204, 3584;
	mul.wide.u32 	%rd29, %r69, 4;
	add.s64 	%rd30, %rd2, %rd29;
	ld.global.f32 	%f119, [%rd30];
	add.f32 	%f120, %f118, %f119;
	add.s32 	%r70, %r204, 4096;
	mul.wide.u32 	%rd31, %r70, 4;
	add.s64 	%rd32, %rd2, %rd31;
	ld.global.f32 	%f121, [%rd32];
	add.f32 	%f122, %f120, %f121;
	add.s32 	%r71, %r204, 4608;
	mul.wide.u32 	%rd33, %r71, 4;
	add.s64 	%rd34, %rd2, %rd33;
	ld.global.f32 	%f123, [%rd34];
	add.f32 	%f124, %f122, %f123;
	add.s32 	%r72, %r204, 5120;
	mul.wide.u32 	%rd35, %r72, 4;
	add.s64 	%rd36, %rd2, %rd35;
	ld.global.f32 	%f125, [%rd36];
	add.f32 	%f126, %f124, %f125;
	add.s32 	%r73, %r204, 5632;
	mul.wide.u32 	%rd37, %r73, 4;
	add.s64 	%rd38, %rd2, %rd37;
	ld.global.f32 	%f127, [%rd38];
	add.f32 	%f128, %f126, %f127;
	add.s32 	%r74, %r204, 6144;
	mul.wide.u32 	%rd39, %r74, 4;
	add.s64 	%rd40, %rd2, %rd39;
	ld.global.f32 	%f129, [%rd40];
	add.f32 	%f130, %f128, %f129;
	add.s32 	%r75, %r204, 6656;
	mul.wide.u32 	%rd41, %r75, 4;
	add.s64 	%rd42, %rd2, %rd41;
	ld.global.f32 	%f131, [%rd42];
	add.f32 	%f132, %f130, %f131;
	add.s32 	%r76, %r204, 7168;
	mul.wide.u32 	%rd43, %r76, 4;
	add.s64 	%rd44, %rd2, %rd43;
	ld.global.f32 	%f133, [%rd44];
	add.f32 	%f134, %f132, %f133;
	add.s32 	%r77, %r204, 7680;
	mul.wide.u32 	%rd45, %r77, 4;
	add.s64 	%rd46, %rd2, %rd45;
	ld.global.f32 	%f135, [%rd46];
	add.f32 	%f382, %f134, %f135;
	add.s32 	%r205, %r205, 8192;
	add.s32 	%r204, %r204, 8192;
	add.s32 	%r203, %r203, 16;
	setp.ne.s32 	%p10, %r203, 0;
	@%p10 bra 	$L__BB64_35;
	add.s32 	%r207, %r205, -4096;
$L__BB64_37:
	setp.eq.s32 	%p11, %r27, 0;
	@%p11 bra 	$L__BB64_46;
	and.b32  	%r39, %r26, 7;
	setp.lt.u32 	%p12, %r27, 8;
	@%p12 bra 	$L__BB64_40;
	add.s32 	%r78, %r207, %r202;
	mul.wide.u32 	%rd47, %r78, 4;
	add.s64 	%rd48, %rd2, %rd47;
	ld.global.f32 	%f137, [%rd48];
	add.f32 	%f138, %f382, %f137;
	add.s32 	%r79, %r78, 512;
	mul.wide.u32 	%rd49, %r79, 4;
	add.s64 	%rd50, %rd2, %rd49;
	ld.global.f32 	%f139, [%rd50];
	add.f32 	%f140, %f138, %f139;
	add.s32 	%r80, %r78, 1024;
	mul.wide.u32 	%rd51, %r80, 4;
	add.s64 	%rd52, %rd2, %rd51;
	ld.global.f32 	%f141, [%rd52];
	add.f32 	%f142, %f140, %f141;
	add.s32 	%r81, %r78, 1536;
	mul.wide.u32 	%rd53, %r81, 4;
	add.s64 	%rd54, %rd2, %rd53;
	ld.global.f32 	%f143, [%rd54];
	add.f32 	%f144, %f142, %f143;
	add.s32 	%r82, %r78, 2048;
	mul.wide.u32 	%rd55, %r82, 4;
	add.s64 	%rd56, %rd2, %rd55;
	ld.global.f32 	%f145, [%rd56];
	add.f32 	%f146, %f144, %f145;
	add.s32 	%r83, %r78, 2560;
	mul.wide.u32 	%rd57, %r83, 4;
	add.s64 	%rd58, %rd2, %rd57;
	ld.global.f32 	%f147, [%rd58];
	add.f32 	%f148, %f146, %f147;
	add.s32 	%r84, %r78, 3072;
	mul.wide.u32 	%rd59, %r84, 4;
	add.s64 	%rd60, %rd2, %rd59;
	ld.global.f32 	%f149, [%rd60];
	add.f32 	%f150, %f148, %f149;
	add.s32 	%r85, %r78, 3584;
	mul.wide.u32 	%rd61, %r85, 4;
	add.s64 	%rd62, %rd2, %rd61;
	ld.global.f32 	%f151, [%rd62];
	add.f32 	%f382, %f150, %f151;
	add.s32 	%r207, %r207, 4096;
$L__BB64_40:
	setp.eq.s32 	%p13, %r39, 0;
	@%p13 bra 	$L__BB64_46;
	and.b32  	%r42, %r26, 3;
	setp.lt.u32 	%p14, %r39, 4;
	@%p14 bra 	$L__BB64_43;
	add.s32 	%r86, %r207, %r202;
	mul.wide.u32 	%rd63, %r86, 4;
	add.s64 	%rd64, %rd2, %rd63;
	ld.global.f32 	%f153, [%rd64];
	add.f32 	%f154, %f382, %f153;
	add.s32 	%r87, %r86, 512;
	mul.wide.u32 	%rd65, %r87, 4;
	add.s64 	%rd66, %rd2, %rd65;
	ld.global.f32 	%f155, [%rd66];
	add.f32 	%f156, %f154, %f155;
	add.s32 	%r88, %r86, 1024;
	mul.wide.u32 	%rd67, %r88, 4;
	add.s64 	%rd68, %rd2, %rd67;
	ld.global.f32 	%f157, [%rd68];
	add.f32 	%f158, %f156, %f157;
	add.s32 	%r89, %r86, 1536;
	mul.wide.u32 	%rd69, %r89, 4;
	add.s64 	%rd70, %rd2, %rd69;
	ld.global.f32 	%f159, [%rd70];
	add.f32 	%f382, %f158, %f159;
	add.s32 	%r207, %r207, 2048;
$L__BB64_43:
	setp.eq.s32 	%p15, %r42, 0;
	@%p15 bra 	$L__BB64_46;
	add.s32 	%r210, %r207, %r202;
	neg.s32 	%r209, %r42;
$L__BB64_45:
	.pragma "nounroll";
	mul.wide.u32 	%rd71, %r210, 4;
	add.s64 	%rd72, %rd2, %rd71;
	ld.global.f32 	%f160, [%rd72];
	add.f32 	%f382, %f382, %f160;
	add.s32 	%r210, %r210, 512;
	add.s32 	%r209, %r209, 1;
	setp.ne.s32 	%p16, %r209, 0;
	@%p16 bra 	$L__BB64_45;
$L__BB64_46:
	// begin inline asm
	mov.u32 %r90, %laneid;
	// end inline asm
	mov.b32 	%r92, %f382;
	mov.b32 	%r93, 1;
	mov.b32 	%r114, 31;
	mov.b32 	%r115, -1;
	// begin inline asm
	shfl.sync.down.b32 %r91, %r92, %r93, %r114, %r115;
	// end inline asm
	setp.gt.s32 	%p17, %r90, 30;
	mov.b32 	%f161, %r91;
	add.f32 	%f162, %f382, %f161;
	selp.f32 	%f163, %f382, %f162, %p17;
	mov.b32 	%r97, %f163;
	mov.b32 	%r98, 2;
	// begin inline asm
	shfl.sync.down.b32 %r96, %r97, %r98, %r114, %r115;
	// end inline asm
	setp.gt.s32 	%p18, %r90, 29;
	mov.b32 	%f164, %r96;
	add.f32 	%f165, %f163, %f164;
	selp.f32 	%f166, %f163, %f165, %p18;
	mov.b32 	%r102, %f166;
	mov.b32 	%r103, 4;
	// begin inline asm
	shfl.sync.down.b32 %r101, %r102, %r103, %r114, %r115;
	// end inline asm
	setp.gt.s32 	%p19, %r90, 27;
	mov.b32 	%f167, %r101;
	add.f32 	%f168, %f166, %f167;
	selp.f32 	%f169, %f166, %f168, %p19;
	mov.b32 	%r107, %f169;
	mov.b32 	%r108, 8;
	// begin inline asm
	shfl.sync.down.b32 %r106, %r107, %r108, %r114, %r115;
	// end inline asm
	setp.gt.s32 	%p20, %r90, 23;
	mov.b32 	%f170, %r106;
	add.f32 	%f171, %f169, %f170;
	selp.f32 	%f172, %f169, %f171, %p20;
	mov.b32 	%r112, %f172;
	mov.b32 	%r113, 16;
	// begin inline asm
	shfl.sync.down.b32 %r111, %r112, %r113, %r114, %r115;
	// end inline asm
	setp.gt.s32 	%p21, %r90, 15;
	mov.b32 	%f173, %r111;
	add.f32 	%f38, %f172, %f173;
	selp.f32 	%f383, %f172, %f38, %p21;
	setp.ne.s32 	%p22, %r90, 0;
	@%p22 bra 	$L__BB64_48;
	shr.u32 	%r116, %r21, 3;
	and.b32  	%r117, %r116, 124;
	mov.u32 	%r118, _ZZN3cub18CUB_300001_SM_10006detail6reduce28DeviceReduceSingleTileKernelINS2_10policy_hubIfjN4cuda3std3__44plusIfEEE10Policy1000EN6thrust24THRUST_300001_SM_1000_NS6detail15normal_iteratorINSD_10device_ptrIfEEEEPfjS9_ffNS7_10__identityEEEvT0_T1_T2_T3_T4_T6_E12temp_storage;
	add.s32 	%r119, %r118, %r117;
	st.shared.f32 	[%r119+16], %f38;
$L__BB64_48:
	bar.sync 	0;
	setp.ne.s32 	%p23, %r21, 0;
	@%p23 bra 	$L__BB64_50;
	ld.shared.f32 	%f174, [_ZZN3cub18CUB_300001_SM_10006detail6reduce28DeviceReduceSingleTileKernelINS2_10policy_hubIfjN4cuda3std3__44plusIfEEE10Policy1000EN6thrust24THRUST_300001_SM_1000_NS6detail15normal_iteratorINSD_10device_ptrIfEEEEPfjS9_ffNS7_10__identityEEEvT0_T1_T2_T3_T4_T6_E12temp_storage+20];
	add.f32 	%f175, %f383, %f174;
	ld.shared.f32 	%f176, [_ZZN3cub18CUB_300001_SM_10006detail6reduce28DeviceReduceSingleTileKernelINS2_10policy_hubIfjN4cuda3std3__44plusIfEEE10Policy1000EN6thrust24THRUST_300001_SM_1000_NS6detail15normal_iteratorINSD_10device_ptrIfEEEEPfjS9_ffNS7_10__identityEEEvT0_T1_T2_T3_T4_T6_E12temp_storage+24];
	add.f32 	%f177, %f175, %f176;
	ld.shared.f32 	%f178, [_ZZN3cub18CUB_300001_SM_10006detail6reduce28DeviceReduceSingleTileKernelINS2_10policy_hubIfjN4cuda3std3__44plusIfEEE10Policy1000EN6thrust24THRUST_300001_SM_1000_NS6detail15normal_iteratorINSD_10device_ptrIfEEEEPfjS9_ffNS7_10__identityEEEvT0_T1_T2_T3_T4_T6_E12temp_storage+28];
	add.f32 	%f179, %f177, %f178;
	ld.shared.f32 	%f180, [_ZZN3cub18CUB_300001_SM_10006detail6reduce28DeviceReduceSingleTileKernelINS2_10policy_hubIfjN4cuda3std3__44plusIfEEE10Policy1000EN6thrust24THRUST_300001_SM_1000_NS6detail15normal_iteratorINSD_10device_ptrIfEEEEPfjS9_ffNS7_10__identityEEEvT0_T1_T2_T3_T4_T6_E12temp_storage+32];
	add.f32 	%f181, %f179, %f180;
	ld.shared.f32 	%f182, [_ZZN3cub18CUB_300001_SM_10006detail6reduce28DeviceReduceSingleTileKernelINS2_10policy_hubIfjN4cuda3std3__44plusIfEEE10Policy1000EN6thrust24THRUST_300001_SM_1000_NS6detail15normal_iteratorINSD_10device_ptrIfEEEEPfjS9_ffNS7_10__identityEEEvT0_T1_T2_T3_T4_T6_E12temp_storage+36];
	add.f32 	%f183, %f181, %f182;
	ld.shared.f32 	%f184, [_ZZN3cub18CUB_300001_SM_10006detail6reduce28DeviceReduceSingleTileKernelINS2_10policy_hubIfjN4cuda3std3__44plusIfEEE10Policy1000EN6thrust24THRUST_300001_SM_1000_NS6detail15normal_iteratorINSD_10device_ptrIfEEEEPfjS9_ffNS7_10__identityEEEvT0_T1_T2_T3_T4_T6_E12temp_storage+40];
	add.f32 	%f185, %f183, %f184;
	ld.shared.f32 	%f186, [_ZZN3cub18CUB_300001_SM_10006detail6reduce28DeviceReduceSingleTileKernelINS2_10policy_hubIfjN4cuda3std3__44plusIfEEE10Policy1000EN6thrust24THRUST_300001_SM_1000_NS6detail15normal_iteratorINSD_10device_ptrIfEEEEPfjS9_ffNS7_10__identityEEEvT0_T1_T2_T3_T4_T6_E12temp_storage+44];
	add.f32 	%f187, %f185, %f186;
	ld.shared.f32 	%f188, [_ZZN3cub18CUB_300001_SM_10006detail6reduce28DeviceReduceSingleTileKernelINS2_10policy_hubIfjN4cuda3std3__44plusIfEEE10Policy1000EN6thrust24THRUST_300001_SM_1000_NS6detail15normal_iteratorINSD_10device_ptrIfEEEEPfjS9_ffNS7_10__identityEEEvT0_T1_T2_T3_T4_T6_E12temp_storage+48];
	add.f32 	%f189, %f187, %f188;
	ld.shared.f32 	%f190, [_ZZN3cub18CUB_300001_SM_10006detail6reduce28DeviceReduceSingleTileKernelINS2_10policy_hubIfjN4cuda3std3__44plusIfEEE10Policy1000EN6thrust24THRUST_300001_SM_1000_NS6detail15normal_iteratorINSD_10device_ptrIfEEEEPfjS9_ffNS7_10__identityEEEvT0_T1_T2_T3_T4_T6_E12temp_storage+52];
	add.f32 	%f191, %f189, %f190;
	ld.shared.f32 	%f192, [_ZZN3cub18CUB_300001_SM_10006detail6reduce28DeviceReduceSingleTileKernelINS2_10policy_hubIfjN4cuda3std3__44plusIfEEE10Policy1000EN6thrust24THRUST_300001_SM_1000_NS6detail15normal_iteratorINSD_10device_ptrIfEEEEPfjS9_ffNS7_10__identityEEEvT0_T1_T2_T3_T4_T6_E12temp_storage+56];
	add.f32 	%f193, %f191, %f192;
	ld.shared.f32 	%f194, [_ZZN3cub18CUB_300001_SM_10006detail6reduce28DeviceReduceSingleTileKernelINS2_10policy_hubIfjN4cuda3std3__44plusIfEEE10Policy1000EN6thrust24THRUST_300001_SM_1000_NS6detail15normal_iteratorINSD_10device_ptrIfEEEEPfjS9_ffNS7_10__identityEEEvT0_T1_T2_T3_T4_T6_E12temp_storage+60];
	add.f32 	%f195, %f193, %f194;
	ld.shared.f32 	%f196, [_ZZN3cub18CUB_300001_SM_10006detail6reduce28DeviceReduceSingleTileKernelINS2_10policy_hubIfjN4cuda3std3__44plusIfEEE10Policy1000EN6thrust24THRUST_300001_SM_1000_NS6detail15normal_iteratorINSD_10device_ptrIfEEEEPfjS9_ffNS7_10__identityEEEvT0_T1_T2_T3_T4_T6_E12temp_storage+64];
	add.f32 	%f197, %f195, %f196;
	ld.shared.f32 	%f198, [_ZZN3cub18CUB_300001_SM_10006detail6reduce28DeviceReduceSingleTileKernelINS2_10policy_hubIfjN4cuda3std3__44plusIfEEE10Policy1000EN6thrust24THRUST_300001_SM_1000_NS6detail15normal_iteratorINSD_10device_ptrIfEEEEPfjS9_ffNS7_10__identityEEEvT0_T1_T2_T3_T4_T6_E12temp_storage+68];
	add.f32 	%f199, %f197, %f198;
	ld.shared.f32 	%f200, [_ZZN3cub18CUB_300001_SM_10006detail6reduce28DeviceReduceSingleTileKernelINS2_10policy_hubIfjN4cuda3std3__44plusIfEEE10Policy1000EN6thrust24THRUST_300001_SM_1000_NS6detail15normal_iteratorINSD_10device_ptrIfEEEEPfjS9_ffNS7_10__identityEEEvT0_T1_T2_T3_T4_T6_E12temp_storage+72];
	add.f32 	%f201, %f199, %f200;
	ld.shared.f32 	%f202, [_ZZN3cub18CUB_300001_SM_10006detail6reduce28DeviceReduceSingleTileKernelINS2_10policy_hubIfjN4cuda3std3__44plusIfEEE10Policy1000EN6thrust24THRUST_300001_SM_1000_NS6detail15normal_iteratorINSD_10device_ptrIfEEEEPfjS9_ffNS7_10__identityEEEvT0_T1_T2_T3_T4_T6_E12temp_storage+76];
	add.f32 	%f383, %f201, %f202;
$L__BB64_50:
	mov.u32 	%r192, %tid.x;
	setp.ne.s32 	%p65, %r192, 0;
	@%p65 bra 	$L__BB64_52;
	add.f32 	%f361, %f42, %f383;
	st.global.f32 	[%rd1], %f361;
$L__BB64_52:
	ret;

}
	// .globl	_ZN3cub18CUB_300001_SM_10006detail6reduce18DeviceReduceKernelINS2_10policy_hubIfjN4cuda3std3__44plusIfEEE10Policy1000EN6thrust24THRUST_300001_SM_1000_NS6detail15normal_iteratorINSD_10device_ptrIfEEEEjS9_fNS7_10__identityEEEvT0_PT3_T1_NS0_13GridEvenShareISN_EET2_T4_
.visible .entry _ZN3cub18CUB_300001_SM_10006detail6reduce18DeviceReduceKernelINS2_10policy_hubIfjN4cuda3std3__44plusIfEEE10Policy1000EN6thrust24THRUST_300001_SM_1000_NS6detail15normal_iteratorINSD_10device_ptrIfEEEEjS9_fNS7_10__identityEEEvT0_PT3_T1_NS0_13GridEvenShareISN_EET2_T4_(
	.param .align 8 .b8 _ZN3cub18CUB_300001_SM_10006detail6reduce18DeviceReduceKernelINS2_10policy_hubIfjN4cuda3std3__44plusIfEEE10Policy1000EN6thrust24THRUST_300001_SM_1000_NS6detail15normal_iteratorINSD_10device_ptrIfEEEEjS9_fNS7_10__identityEEEvT0_PT3_T1_NS0_13GridEvenShareISN_EET2_T4__param_0[8],
	.param .u64 .ptr .align 1 _ZN3cub18CUB_300001_SM_10006detail6reduce18DeviceReduceKernelINS2_10policy_hubIfjN4cuda3std3__44plusIfEEE10Policy1000EN6thrust24THRUST_300001_SM_1000_NS6detail15normal_iteratorINSD_10device_ptrIfEEEEjS9_fNS7_10__identityEEEvT0_PT3_T1_NS0_13GridEvenShareISN_EET2_T4__param_1,
	.param .u32 _ZN3cub18CUB_300001_SM_10006detail6reduce18DeviceReduceKernelINS2_10policy_hubIfjN4cuda3std3__44plusIfEEE10Policy1000EN6thrust24THRUST_300001_SM_1000_NS6detail15normal_iteratorINSD_10device_ptrIfEEEEjS9_fNS7_10__identityEEEvT0_PT3_T1_NS0_13GridEvenShareISN_EET2_T4__param_2,
	.param .align 4 .b8 _ZN3cub18CUB_300001_SM_10006detail6reduce18DeviceReduceKernelINS2_10policy_hubIfjN4cuda3std3__44plusIfEEE10Policy1000EN6thrust24THRUST_300001_SM_1000_NS6detail15normal_iteratorINSD_10device_ptrIfEEEEjS9_fNS7_10__identityEEEvT0_PT3_T1_NS0_13GridEvenShareISN_EET2_T4__param_3[40],
	.param .align 1 .b8 _ZN3cub18CUB_300001_SM_10006detail6reduce18DeviceReduceKernelINS2_10policy_hubIfjN4cuda3std3__44plusIfEEE10Policy1000EN6thrust24THRUST_300001_SM_1000_NS6detail15normal_iteratorINSD_10device_ptrIfEEEEjS9_fNS7_10__identityEEEvT0_PT3_T1_NS0_13GridEvenShareISN_EET2_T4__param_4[1],
	.param .align 1 .b8 _ZN3cub18CUB_300001_SM_10006detail6reduce18DeviceReduceKernelINS2_10policy_hubIfjN4cuda3std3__44plusIfEEE10Policy1000EN6thrust24THRUST_300001_SM_1000_NS6detail15normal_iteratorINSD_10device_ptrIfEEEEjS9_fNS7_10__identityEEEvT0_PT3_T1_NS0_13GridEvenShareISN_EET2_T4__param_5[1]
)
.maxntid 512
{
	.reg .pred 	%p<65>;
	.reg .b16 	%rs<4>;
	.reg .b32 	%r<279>;
	.reg .b32 	%f<380>;
	.reg .b64 	%rd<130>;
	// demoted variable
	.shared .align 4 .b8 _ZZN3cub18CUB_300001_SM_10006detail6reduce18DeviceReduceKernelINS2_10policy_hubIfjN4cuda3std3__44plusIfEEE10Policy1000EN6thrust24THRUST_300001_SM_1000_NS6detail15normal_iteratorINSD_10device_ptrIfEEEEjS9_fNS7_10__identityEEEvT0_PT3_T1_NS0_13GridEvenShareISN_EET2_T4_E12temp_storage[84];
	ld.param.u32 	%r1, [_ZN3cub18CUB_300001_SM_10006detail6reduce18DeviceReduceKernelINS2_10policy_hubIfjN4cuda3std3__44plusIfEEE10Policy1000EN6thrust24THRUST_300001_SM_1000_NS6detail15normal_iteratorINSD_10device_ptrIfEEEEjS9_fNS7_10__identityEEEvT0_PT3_T1_NS0_13GridEvenShareISN_EET2_T4__param_3+20];
	ld.param.u32 	%r2, [_ZN3cub18CUB_300001_SM_10006detail6reduce18DeviceReduceKernelINS2_10policy_hubIfjN4cuda3std3__44plusIfEEE10Policy1000EN6thrust24THRUST_300001_SM_1000_NS6detail15normal_iteratorINSD_10device_ptrIfEEEEjS9_fNS7_10__identityEEEvT0_PT3_T1_NS0_13GridEvenShareISN_EET2_T4__param_3+24];
	ld.param.u64 	%rd3, [_ZN3cub18CUB_300001_SM_10006detail6reduce18DeviceReduceKernelINS2_10policy_hubIfjN4cuda3std3__44plusIfEEE10Policy1000EN6thrust24THRUST_300001_SM_1000_NS6detail15normal_iteratorINSD_10device_ptrIfEEEEjS9_fNS7_10__identityEEEvT0_PT3_T1_NS0_13GridEvenShareISN_EET2_T4__param_0];
	cvta.to.global.u64 	%rd1, %rd3;
	mov.u32 	%r3, %ctaid.x;
	shl.b32 	%r4, %r2, 13;
	shl.b32 	%r270, %r3, 13;
	sub.s32 	%r6, %r1, %r270;
	setp.gt.u32 	%p1, %r6, 8191;
	@%p1 bra 	$L__BB65_26;
	mov.u32 	%r7, %tid.x;
	setp.ge.u32 	%p23, %r7, %r6;
	mov.f32 	%f368, 0f00000000;
	mov.u32 	%r261, %r7;
	@%p23 bra 	$L__BB65_3;
	add.s32 	%r155, %r270, %r7;
	mul.wide.u32 	%rd66, %r155, 4;
	add.s64 	%rd67, %rd1, %rd66;
	ld.global.f32 	%f368, [%rd67];
	add.s32 	%r261, %r7, 512;
$L__BB65_3:
	setp.ge.u32 	%p24, %r261, %r6;
	@%p24 bra 	$L__BB65_17;
	not.b32 	%r156, %r261;
	add.s32 	%r157, %r1, %r156;
	sub.s32 	%r158, %r157, %r270;
	shr.u32 	%r159, %r158, 9;
	add.s32 	%r10, %r159, 1;
	and.b32  	%r11, %r10, 15;
	setp.lt.u32 	%p25, %r158, 7680;
	@%p25 bra 	$L__BB65_8;
	or.b32  	%r260, %r261, 4096;
	add.s32 	%r259, %r261, %r270;
	and.b32  	%r160, %r10, 16777200;
	neg.s32 	%r258, %r160;
$L__BB65_6:
	.pragma "nounroll";
	mul.wide.u32 	%rd68, %r259, 4;
	add.s64 	%rd69, %rd1, %rd68;
	ld.global.f32 	%f203, [%rd69];
	add.f32 	%f204, %f368, %f203;
	add.s32 	%r161, %r259, 512;
	mul.wide.u32 	%rd70, %r161, 4;
	add.s64 	%rd71, %rd1, %rd70;
	ld.global.f32 	%f205, [%rd71];
	add.f32 	%f206, %f204, %f205;
	add.s32 	%r162, %r259, 1024;
	mul.wide.u32 	%rd72, %r162, 4;
	add.s64 	%rd73, %rd1, %rd72;
	ld.global.f32 	%f207, [%rd73];
	add.f32 	%f208, %f206, %f207;
	add.s32 	%r163, %r259, 1536;
	mul.wide.u32 	%rd74, %r163, 4;
	add.s64 	%rd75, %rd1, %rd74;
	ld.global.f32 	%f209, [%rd75];
	add.f32 	%f210, %f208, %f209;
	add.s32 	%r164, %r259, 2048;
	mul.wide.u32 	%rd76, %r164, 4;
	add.s64 	%rd77, %rd1, %rd76;
	ld.global.f32 	%f211, [%rd77];
	add.f32 	%f212, %f210, %f211;
	add.s32 	%r165, %r259, 2560;
	mul.wide.u32 	%rd78, %r165, 4;
	add.s64 	%rd79, %rd1, %rd78;
	ld.global.f32 	%f213, [%rd79];
	add.f32 	%f214, %f212, %f213;
	add.s32 	%r166, %r259, 3072;
	mul.wide.u32 	%rd80, %r166, 4;
	add.s64 	%rd81, %rd1, %rd80;
	ld.global.f32 	%f215, [%rd81];
	add.f32 	%f216, %f214, %f215;
	add.s32 	%r167, %r259, 3584;
	mul.wide.u32 	%rd82, %r167, 4;
	add.s64 	%rd83, %rd1, %rd82;
	ld.global.f32 	%f217, [%rd83];
	add.f32 	%f218, %f216, %f217;
	add.s32 	%r168, %r259, 4096;
	mul.wide.u32 	%rd84, %r168, 4;
	add.s64 	%rd85, %rd1, %rd84;
	ld.global.f32 	%f219, [%rd85];
	add.f32 	%f220, %f218, %f219;
	add.s32 	%r169, %r259, 4608;
	mul.wide.u32 	%rd86, %r169, 4;
	add.s64 	%rd87, %rd1, %rd86;
	ld.global.f32 	%f221, [%rd87];
	add.f32 	%f222, %f220, %f221;
	add.s32 	%r170, %r259, 5120;
	mul.wide.u32 	%rd88, %r170, 4;
	add.s64 	%rd89, %rd1, %rd88;
	ld.global.f32 	%f223, [%rd89];
	add.f32 	%f224, %f222, %f223;
	add.s32 	%r171, %r259, 5632;
	mul.wide.u32 	%rd90, %r171, 4;
	add.s64 	%rd91, %rd1, %rd90;
	ld.global.f32 	%f225, [%rd91];
	add.f32 	%f226, %f224, %f225;
	add.s32 	%r172, %r259, 6144;
	mul.wide.u32 	%rd92, %r172, 4;
	add.s64 	%rd93, %rd1, %rd92;
	ld.global.f32 	%f227, [%rd93];
	add.f32 	%f228, %f226, %f227;
	add.s32 	%r173, %r259, 6656;
	mul.wide.u32 	%rd94, %r173, 4;
	add.s64 	%rd95, %rd1, %rd94;
	ld.global.f32 	%f229, [%rd95];
	add.f32 	%f230, %f228, %f229;
	add.s32 	%r174, %r259, 7168;
	mul.wide.u32 	%rd96, %r174, 4;
	add.s64 	%rd97, %rd1, %rd96;
	ld.global.f32 	%f231, [%rd97];
	add.f32 	%f232, %f230, %f231;
	add.s32 	%r175, %r259, 7680;
	mul.wide.u32 	%rd98, %r175, 4;
	add.s64 	%rd99, %rd1, %rd98;
	ld.global.f32 	%f233, [%rd99];
	add.f32 	%f368, %f232, %f233;
	add.s32 	%r260, %r260, 8192;
	add.s32 	%r259, %r259, 8192;
	add.s32 	%r258, %r258, 16;
	setp.ne.s32 	%p26, %r258, 0;
	@%p26 bra 	$L__BB65_6;
	add.s32 	%r261, %r260, -4096;
$L__BB65_8:
	setp.eq.s32 	%p27, %r11, 0;
	@%p27 bra 	$L__BB65_17;
	and.b32  	%r23, %r10, 7;
	setp.lt.u32 	%p28, %r11, 8;
	@%p28 bra 	$L__BB65_11;
	add.s32 	%r176, %r270, %r261;
	mul.wide.u32 	%rd100, %r176, 4;
	add.s64 	%rd101, %rd1, %rd100;
	ld.global.f32 	%f235, [%rd101];
	add.f32 	%f236, %f368, %f235;
	add.s32 	%r177, %r176, 512;
	mul.wide.u32 	%rd102, %r177, 4;
	add.s64 	%rd103, %rd1, %rd102;
	ld.global.f32 	%f237, [%rd103];
	add.f32 	%f238, %f236, %f237;
	add.s32 	%r178, %r176, 1024;
	mul.wide.u32 	%rd104, %r178, 4;
	add.s64 	%rd105, %rd1, %rd104;
	ld.global.f32 	%f239, [%rd105];
	add.f32 	%f240, %f238, %f239;
	add.s32 	%r179, %r176, 1536;
	mul.wide.u32 	%rd106, %r179, 4;
	add.s64 	%rd107, %rd1, %rd106;
	ld.global.f32 	%f241, [%rd107];
	add.f32 	%f242, %f240, %f241;
	add.s32 	%r180, %r176, 2048;
	mul.wide.u32 	%rd108, %r180, 4;
	add.s64 	%rd109, %rd1, %rd108;
	ld.global.f32 	%f243, [%rd109];
	add.f32 	%f244, %f242, %f243;
	add.s32 	%r181, %r176, 2560;
	mul.wide.u32 	%rd110, %r181, 4;
	add.s64 	%rd111, %rd1, %rd110;
	ld.global.f32 	%f245, [%rd111];
	add.f32 	%f246, %f244, %f245;
	add.s32 	%r182, %r176, 3072;
	mul.wide.u32 	%rd112, %r182, 4;
	add.s64 	%rd113, %rd1, %rd112;
	ld.global.f32 	%f247, [%rd113];
	add.f32 	%f248, %f246, %f247;
	add.s32 	%r183, %r176, 3584;
	mul.wide.u32 	%rd114, %r183, 4;
	add.s64 	%rd115, %rd1, %rd114;
	ld.global.f32 	%f249, [%rd115];
	add.f32 	%f368, %f248, %f249;
	add.s32 	%r261, %r261, 4096;
$L__BB65_11:
	setp.eq.s32 	%p29, %r23, 0;
	@%p29 bra 	$L__BB65_17;
	and.b32  	%r26, %r10, 3;
	setp.lt.u32 	%p30, %r23, 4;
	@%p30 bra 	$L__BB65_14;
	add.s32 	%r184, %r270, %r261;
	mul.wide.u32 	%rd116, %r184, 4;
	add.s64 	%rd117, %rd1, %rd116;
	ld.global.f32 	%f251, [%rd117];
	add.f32 	%f252, %f368, %f251;
	add.s32 	%r185, %r184, 512;
	mul.wide.u32 	%rd118, %r185, 4;
	add.s64 	%rd119, %rd1, %rd118;
	ld.global.f32 	%f253, [%rd119];
	add.f32 	%f254, %f252, %f253;
	add.s32 	%r186, %r184, 1024;
	mul.wide.u32 	%rd120, %r186, 4;
	add.s64 	%rd121, %rd1, %rd120;
	ld.global.f32 	%f255, [%rd121];
	add.f32 	%f256, %f254, %f255;
	add.s32 	%r187, %r184, 1536;
	mul.wide.u32 	%rd122, %r187, 4;
	add.s64 	%rd123, %rd1, %rd122;
	ld.global.f32 	%f257, [%rd123];
	add.f32 	%f368, %f256, %f257;
	add.s32 	%r261, %r261, 2048;
$L__BB65_14:
	setp.eq.s32 	%p31, %r26, 0;
	@%p31 bra 	$L__BB65_17;
	add.s32 	%r265, %r261, %r270;
	neg.s32 	%r264, %r26;
$L__BB65_16:
	.pragma "nounroll";
	mul.wide.u32 	%rd124, %r265, 4;
	add.s64 	%rd125, %rd1, %rd124;
	ld.global.f32 	%f258, [%rd125];
	add.f32 	%f368, %f368, %f258;
	add.s32 	%r265, %r265, 512;
	add.s32 	%r264, %r264, 1;
	setp.ne.s32 	%p32, %r264, 0;
	@%p32 bra 	$L__BB65_16;
$L__BB65_17:
	setp.lt.u32 	%p33, %r6, 512;
	@%p33 bra 	$L__BB65_22;
	// begin inline asm
	mov.u32 %r226, %laneid;
	// end inline asm
	mov.b32 	%r228, %f368;
	mov.b32 	%r229, 1;
	mov.b32 	%r250, 31;
	mov.b32 	%r251, -1;
	// begin inline asm
	shfl.sync.down.b32 %r227, %r228, %r229, %r250, %r251;
	// end inline asm
	setp.gt.s32 	%p57, %r226, 30;
	mov.b32 	%f317, %r227;
	add.f32 	%f318, %f368, %f317;
	selp.f32 	%f319, %f368, %f318, %p57;
	mov.b32 	%r233, %f319;
	mov.b32 	%r234, 2;
	// begin inline asm
	shfl.sync.down.b32 %r232, %r233, %r234, %r250, %r251;
	// end inline asm
	setp.gt.s32 	%p58, %r226, 29;
	mov.b32 	%f320, %r232;
	add.f32 	%f321, %f319, %f320;
	selp.f32 	%f322, %f319, %f321, %p58;
	mov.b32 	%r238, %f322;
	mov.b32 	%r239, 4;
	// begin inline asm
	shfl.sync.down.b32 %r237, %r238, %r239, %r250, %r251;
	// end inline asm
	setp.gt.s32 	%p59, %r226, 27;
	mov.b32 	%f323, %r237;
	add.f32 	%f324, %f322, %f323;
	selp.f32 	%f325, %f322, %f324, %p59;
	mov.b32 	%r243, %f325;
	mov.b32 	%r244, 8;
	// begin inline asm
	shfl.sync.down.b32 %r242, %r243, %r244, %r250, %r251;
	// end inline asm
	setp.gt.s32 	%p60, %r226, 23;
	mov.b32 	%f326, %r242;
	add.f32 	%f327, %f325, %f326;
	selp.f32 	%f328, %f325, %f327, %p60;
	mov.b32 	%r248, %f328;
	mov.b32 	%r249, 16;
	// begin inline asm
	shfl.sync.down.b32 %r247, %r248, %r249, %r250, %r251;
	// end inline asm
	setp.gt.s32 	%p61, %r226, 15;
	mov.b32 	%f329, %r247;
	add.f32 	%f16, %f328, %f329;
	selp.f32 	%f379, %f328, %f16, %p61;
	setp.ne.s32 	%p62, %r226, 0;
	@%p62 bra 	$L__BB65_20;
	shr.u32 	%r252, %r7, 3;
	and.b32  	%r253, %r252, 124;
	mov.u32 	%r254, _ZZN3cub18CUB_300001_SM_10006detail6reduce18DeviceReduceKernelINS2_10policy_hubIfjN4cuda3std3__44plusIfEEE10Policy1000EN6thrust24THRUST_300001_SM_1000_NS6detail15normal_iteratorINSD_10device_ptrIfEEEEjS9_fNS7_10__identityEEEvT0_PT3_T1_NS0_13GridEvenShareISN_EET2_T4_E12temp_storage;
	add.s32 	%r255, %r254, %r253;
	st.shared.f32 	[%r255+16], %f16;
$L__BB65_20:
	bar.sync 	0;
	setp.ne.s32 	%p63, %r7, 0;
	@%p63 bra 	$L__BB65_48;
	ld.shared.f32 	%f330, [_ZZN3cub18CUB_300001_SM_10006detail6reduce18DeviceReduceKernelINS2_10policy_hubIfjN4cuda3std3__44plusIfEEE10Policy1000EN6thrust24THRUST_300001_SM_1000_NS6detail15normal_iteratorINSD_10device_ptrIfEEEEjS9_fNS7_10__identityEEEvT0_PT3_T1_NS0_13GridEvenShareISN_EET2_T4_E12temp_storage+20];
	add.f32 	%f331, %f379, %f330;
	ld.shared.f32 	%f332, [_ZZN3cub18CUB_300001_SM_10006detail6reduce18DeviceReduceKernelINS2_10policy_hubIfjN4cuda3std3__44plusIfEEE10Policy1000EN6thrust24THRUST_300001_SM_1000_NS6detail15normal_iteratorINSD_10device_ptrIfEEEEjS9_fNS7_10__identityEEEvT0_PT3_T1_NS0_13GridEvenShareISN_EET2_T4_E12temp_storage+24];
	add.f32 	%f333, %f331, %f332;
	ld.shared.f32 	%f334, [_ZZN3cub18CUB_300001_SM_10006detail6reduce18DeviceReduceKernelINS2_10policy_hubIfjN4cuda3std3__44plusIfEEE10Policy1000EN6thrust24THRUST_300001_SM_1000_NS6detail15normal_iteratorINSD_10device_ptrIfEEEEjS9_fNS7_10__identityEEEvT0_PT3_T1_NS0_13GridEvenShareISN_EET2_T4_E12temp_storage+28];
	add.f32 	%f335, %f333, %f334;
	ld.shared.f32 	%f336, [_ZZN3cub18CUB_300001_SM_10006detail6reduce18DeviceReduceKernelINS2_10policy_hubIfjN4cuda3std3__44plusIfEEE10Policy1000EN6thrust24THRUST_300001_SM_1000_NS6detail15normal_iteratorINSD_10device_ptrIfEEEEjS9_fNS7_10__identityEEEvT0_PT3_T1_NS0_13GridEvenShareISN_EET2_T4_E12temp_storage+32];
	add.f32 	%f337, %f335, %f336;
	ld.shared.f32 	%f338, [_ZZN3cub18CUB_300001_SM_10006detail6reduce18DeviceReduceKernelINS2_10policy_hubIfjN4cuda3std3__44plusIfEEE10Policy1000EN6thrust24THRUST_300001_SM_1000_NS6detail15normal_iteratorINSD_10device_ptrIfEEEEjS9_fNS7_10__identityEEEvT0_PT3_T1_NS0_13GridEvenShareISN_EET2_T4_E12temp_storage+36];
	add.f32 	%f339, %f337, %f338;
	ld.shared.f32 	%f340, [_ZZN3cub18CUB_300001_SM_10006detail6reduce18DeviceReduceKernelINS2_10policy_hubIfjN4cuda3std3__44plusIfEEE10Policy1000EN6thrust24THRUST_300001_SM_1000_NS6detail15normal_iteratorINSD_10device_ptrIfEEEEjS9_fNS7_10__identityEEEvT0_PT3_T1_NS0_13GridEvenShareISN_EET2_T4_E12temp_storage+40];
	add.f32 	%f341, %f339, %f340;
	ld.shared.f32 	%f342, [_ZZN3cub18CUB_300001_SM_10006detail6reduce18DeviceReduceKernelINS2_10policy_hubIfjN4cuda3std3__44plusIfEEE10Policy1000EN6thrust24THRUST_300001_SM_1000_NS6detail15normal_iteratorINSD_10device_ptrIfEEEEjS9_fNS7_10__identityEEEvT0_PT3_T1_NS0_13GridEvenShareISN_EET2_T4_E12temp_storage+44];
	add.f32 	%f343, %f341, %f342;
	ld.shared.f32 	%f344, [_ZZN3cub18CUB_300001_SM_10006detail6reduce18DeviceReduceKernelINS2_10policy_hubIfjN4cuda3std3__44plusIfEEE10Policy1000EN6thrust24THRUST_300001_SM_1000_NS6detail15normal_iteratorINSD_10device_ptrIfEEEEjS9_fNS7_10__identityEEEvT0_PT3_T1_NS0_13GridEvenShareISN_EET2_T4_E12temp_storage+48];
	add.f32 	%f345, %f343, %f344;
	ld.shared.f32 	%f346, [_ZZN3cub18CUB_300001_SM_10006detail6reduce18DeviceReduceKernelINS2_10policy_hubIfjN4cuda3std3__44plusIfEEE10Policy1000EN6thrust24THRUST_300001_SM_1000_NS6detail15normal_iteratorINSD_10device_ptrIfEEEEjS9_fNS7_10__identityEEEvT0_PT3_T1_NS0_13GridEvenShareISN_EET2_T4_E12temp_storage+52];
	add.f32 	%f347, %f345, %f346;
	ld.shared.f32 	%f348, [_ZZN3cub18CUB_300001_SM_10006detail6reduce18DeviceReduceKernelINS2_10policy_hubIfjN4cuda3std3__44plusIfEEE10Policy1000EN6thrust24THRUST_300001_SM_1000_NS6detail15normal_iteratorINSD_10device_ptrIfEEEEjS9_fNS7_10__identityEEEvT0_PT3_T1_NS0_13GridEvenShareISN_EET2_T4_E12temp_storage+56];
	add.f32 	%f349, %f347, %f348;
	ld.shared.f32 	%f350, [_ZZN3cub18CUB_300001_SM_10006detail6reduce18DeviceReduceKernelINS2_10policy_hubIfjN4cuda3std3__44plusIfEEE10Policy1000EN6thrust24THRUST_300001_SM_1000_NS6detail15normal_iteratorINSD_10device_ptrIfEEEEjS9_fNS7_10__identityEEEvT0_PT3_T1_NS0_13GridEvenShareISN_EET2_T4_E12temp_storage+60];
	add.f32 	%f351, %f349, %f350;
	ld.shared.f32 	%f352, [_ZZN3cub18CUB_300001_SM_10006detail6reduce18DeviceReduceKernelINS2_10policy_hubIfjN4cuda3std3__44plusIfEEE10Policy1000EN6thrust24THRUST_300001_SM_1000_NS6detail15normal_iteratorINSD_10device_ptrIfEEEEjS9_fNS7_10__identityEEEvT0_PT3_T1_NS0_13GridEvenShareISN_EET2_T4_E12temp_storage+64];
	add.f32 	%f353, %f351, %f352;
	ld.shared.f32 	%f354, [_ZZN3cub18CUB_300001_SM_10006detail6reduce18DeviceReduceKernelINS2_10policy_hubIfjN4cuda3std3__44plusIfEEE10Policy1000EN6thrust24THRUST_300001_SM_1000_NS6detail15normal_iteratorINSD_10device_ptrIfEEEEjS9_fNS7_10__identityEEEvT0_PT3_T1_NS0_13GridEvenShareISN_EET2_T4_E12temp_storage+68];
	add.f32 	%f355, %f353, %f354;
	ld.shared.f32 	%f356, [_ZZN3cub18CUB_300001_SM_10006detail6reduce18DeviceReduceKernelINS2_10policy_hubIfjN4cuda3std3__44plusIfEEE10Policy1000EN6thrust24THRUST_300001_SM_1000_NS6detail15normal_iteratorINSD_10device_ptrIfEEEEjS9_fNS7_10__identityEEEvT0_PT3_T1_NS0_13GridEvenShareISN_EET2_T4_E12temp_storage+72];
	add.f32 	%f357, %f355, %f356;
	ld.shared.f32 	%f358, [_ZZN3cub18CUB_300001_SM_10006detail6reduce18DeviceReduceKernelINS2_10policy_hubIfjN4cuda3std3__44plusIfEEE10Policy1000EN6thrust24THRUST_300001_SM_1000_NS6detail15normal_iteratorINSD_10device_ptrIfEEEEjS9_fNS7_10__identityEEEvT0_PT3_T1_NS0_13GridEvenShareISN_EET2_T4_E12temp_storage+76];
	add.f32 	%f379, %f357, %f358;
	bra.uni 	$L__BB65_48;
$L__BB65_22:
	// begin inline asm
	mov.u32 %r188, %laneid;
	// end inline asm
	and.b32  	%r214, %r7, 992;
	add.s32 	%r215, %r214, 32;
	setp.gt.u32 	%p34, %r215, %r6;
	not.b32 	%r216, %r214;
	add.s32 	%r217, %r6, %r216;
	selp.b32 	%r212, %r217, 31, %p34;
	mov.b32 	%r190, %f368;
	mov.b32 	%r191, 1;
	mov.b32 	%r213, -1;
	// begin inline asm
	shfl.sync.down.b32 %r189, %r190, %r191, %r212, %r213;
	// end inline asm
	setp.lt.s32 	%p35, %r188, %r212;
	mov.b32 	%f259, %r189;
	add.f32 	%f260, %f368, %f259;
	selp.f32 	%f261, %f260, %f368, %p35;
	mov.b32 	%r195, %f261;
	mov.b32 	%r196, 2;
	// begin inline asm
	shfl.sync.down.b32 %r194, %r195, %r196, %r212, %r213;
	// end inline asm
	add.s32 	%r218, %r188, 2;
	setp.gt.s32 	%p36, %r218, %r212;
	mov.b32 	%f262, %r194;
	add.f32 	%f263, %f261, %f262;
	selp.f32 	%f264, %f261, %f263, %p36;
	mov.b32 	%r200, %f264;
	mov.b32 	%r201, 4;
	// begin inline asm
	shfl.sync.down.b32 %r199, %r200, %r201, %r212, %r213;
	// end inline asm
	add.s32 	%r219, %r188, 4;
	setp.gt.s32 	%p37, %r219, %r212;
	mov.b32 	%f265, %r199;
	add.f32 	%f266, %f264, %f265;
	selp.f32 	%f267, %f264, %f266, %p37;
	mov.b32 	%r205, %f267;
	mov.b32 	%r206, 8;
	// begin inline asm
	shfl.sync.down.b32 %r204, %r205, %r206, %r212, %r213;
	// end inline asm
	add.s32 	%r220, %r188, 8;
	setp.gt.s32 	%p38, %r220, %r212;
	mov.b32 	%f268, %r204;
	add.f32 	%f269, %f267, %f268;
	selp.f32 	%f270, %f267, %f269, %p38;
	mov.b32 	%r210, %f270;
	mov.b32 	%r211, 16;
	// begin inline asm
	shfl.sync.down.b32 %r209, %r210, %r211, %r212, %r213;
	// end inline asm
	add.s32 	%r221, %r188, 16;
	setp.gt.s32 	%p39, %r221, %r212;
	mov.b32 	%f271, %r209;
	add.f32 	%f272, %f270, %f271;
	selp.f32 	%f379, %f270, %f272, %p39;
	setp.ne.s32 	%p40, %r188, 0;
	@%p40 bra 	$L__BB65_24;
	shr.u32 	%r222, %r7, 3;
	and.b32  	%r223, %r222, 124;
	mov.u32 	%r224, _ZZN3cub18CUB_300001_SM_10006detail6reduce18DeviceReduceKernelINS2_10policy_hubIfjN4cuda3std3__44plusIfEEE10Policy1000EN6thrust24THRUST_300001_SM_1000_NS6detail15normal_iteratorINSD_10device_ptrIfEEEEjS9_fNS7_10__identityEEEvT0_PT3_T1_NS0_13GridEvenShareISN_EET2_T4_E12temp_storage;
	add.s32 	%r225, %r224, %r223;
	st.shared.f32 	[%r225+16], %f379;
$L__BB65_24:
	bar.sync 	0;
	setp.ne.s32 	%p41, %r7, 0;
	@%p41 bra 	$L__BB65_48;
	setp.gt.u32 	%p42, %r6, 32;
	ld.shared.f32 	%f273, [_ZZN3cub18CUB_300001_SM_10006detail6reduce18DeviceReduceKernelINS2_10policy_hubIfjN4cuda3std3__44plusIfEEE10Policy1000EN6thrust24THRUST_300001_SM_1000_NS6detail15normal_iteratorINSD_10device_ptrIfEEEEjS9_fNS7_10__identityEEEvT0_PT3_T1_NS0_13GridEvenShareISN_EET2_T4_E12temp_storage+20];
	add.f32 	%f274, %f379, %f273;
	selp.f32 	%f275, %f274, %f379, %p42;
	setp.gt.u32 	%p43, %r6, 64;
	ld.shared.f32 	%f276, [_ZZN3cub18CUB_300001_SM_10006detail6reduce18DeviceReduceKernelINS2_10policy_hubIfjN4cuda3std3__44plusIfEEE10Policy1000EN6thrust24THRUST_300001_SM_1000_NS6detail15normal_iteratorINSD_10device_ptrIfEEEEjS9_fNS7_10__identityEEEvT0_PT3_T1_NS0_13GridEvenShareISN_EET2_T4_E12temp_storage+24];
	add.f32 	%f277, %f276, %f275;
	selp.f32 	%f278, %f277, %f275, %p43;
	setp.gt.u32 	%p44, %r6, 96;
	ld.shared.f32 	%f279, [_ZZN3cub18CUB_300001_SM_10006detail6reduce18DeviceReduceKernelINS2_10policy_hubIfjN4cuda3std3__44plusIfEEE10Policy1000EN6thrust24THRUST_300001_SM_1000_NS6detail15normal_iteratorINSD_10device_ptrIfEEEEjS9_fNS7_10__identityEEEvT0_PT3_T1_NS0_13GridEvenShareISN_EET2_T4_E12temp_storage+28];
	add.f32 	%f280, %f279, %f278;
	selp.f32 	%f281, %f280, %f278, %p44;
	setp.gt.u32 	%p45, %r6, 128;
	ld.shared.f32 	%f282, [_ZZN3cub18CUB_300001_SM_10006detail6reduce18DeviceReduceKernelINS2_10policy_hubIfjN4cuda3std3__44plusIfEEE10Policy1000EN6thrust24THRUST_300001_SM_1000_NS6detail15normal_iteratorINSD_10device_ptrIfEEEEjS9_fNS7_10__identityEEEvT0_PT3_T1_NS0_13GridEvenShareISN_EET2_T4_E12temp_storage+32];
	add.f32 	%f283, %f282, %f281;
	selp.f32 	%f284, %f283, %f281, %p45;
	setp.gt.u32 	%p46, %r6, 160;
	ld.shared.f32 	%f285, [_ZZN3cub18CUB_300001_SM_10006detail6reduce18DeviceReduceKernelINS2_10policy_hubIfjN4cuda3std3__44plusIfEEE10Policy1000EN6thrust24THRUST_300001_SM_1000_NS6detail15normal_iteratorINSD_10device_ptrIfEEEEjS9_fNS7_10__identityEEEvT0_PT3_T1_NS0_13GridEvenShareISN_EET2_T4_E12temp_storage+36];
	add.f32 	%f286, %f285, %f284;
	selp.f32 	%f287, %f286, %f284, %p46;
	setp.gt.u32 	%p47, %r6, 192;
	ld.shared.f32 	%f288, [_ZZN3cub18CUB_300001_SM_10006detail6reduce18DeviceReduceKernelINS2_10policy_hubIfjN4cuda3std3__44plusIfEEE10Policy1000EN6thrust24THRUST_300001_SM_1000_NS6detail15normal_iteratorINSD_10device_ptrIfEEEEjS9_fNS7_10__identityEEEvT0_PT3_T1_NS0_13GridEvenShareISN_EET2_T4_E12temp_storage+40];
	add.f32 	%f289, %f288, %f287;
	selp.f32 	%f290, %f289, %f287, %p47;
	setp.gt.u32 	%p48, %r6, 224;
	ld.shared.f32 	%f291, [_ZZN3cub18CUB_300001_SM_10006detail6reduce18DeviceReduceKernelINS2_10policy_hubIfjN4cuda3std3__44plusIfEEE10Policy1000EN6thrust24THRUST_300001_SM_1000_NS6detail15normal_iteratorINSD_10device_ptrIfEEEEjS9_fNS7_10__identityEEEvT0_PT3_T1_NS0_13GridEvenShareISN_EET2_T4_E12temp_storage+44];
	add.f32 	%f292, %f291, %f290;
	selp.f32 	%f293, %f292, %f290, %p48;
	setp.gt.u32 	%p49, %r6, 256;
	ld.shared.f32 	%f294, [_ZZN3cub18CUB_300001_SM_10006detail6reduce18DeviceReduceKernelINS2_10policy_hubIfjN4cuda3std3__44plusIfEEE10Policy1000EN6thrust24THRUST_300001_SM_1000_NS6detail15normal_iteratorINSD_10device_ptrIfEEEEjS9_fNS7_10__identityEEEvT0_PT3_T1_NS0_13GridEvenShareISN_EET2_T4_E12temp_storage+48];
	add.f32 	%f295, %f294, %f293;
	selp.f32 	%f296, %f295, %f293, %p49;
	setp.gt.u32 	%p50, %r6, 288;
	ld.shared.f32 	%f297, [_ZZN3cub18CUB_300001_SM_10006detail6reduce18DeviceReduceKernelINS2_10policy_hubIfjN4cuda3std3__44plusIfEEE10Policy1000EN6thrust24THRUST_300001_SM_1000_NS6detail15normal_iteratorINSD_10device_ptrIfEEEEjS9_fNS7_10__identityEEEvT0_PT3_T1_NS0_13GridEvenShareISN_EET2_T4_E12temp_storage+52];
	add.f32 	%f298, %f297, %f296;
	selp.f32 	%f299, %f298, %f296, %p50;
	setp.gt.u32 	%p51, %r6, 320;
	ld.shared.f32 	%f300, [_ZZN3cub18CUB_300001_SM_10006detail6reduce18DeviceReduceKernelINS2_10policy_hubIfjN4cuda3std3__44plusIfEEE10Policy1000EN6thrust24THRUST_300001_SM_1000_NS6detail15normal_iteratorINSD_10device_ptrIfEEEEjS9_fNS7_10__identityEEEvT0_PT3_T1_NS0_13GridEvenShareISN_EET2_T4_E12temp_storage+56];
	add.f32 	%f301, %f300, %f299;
	selp.f32 	%f302, %f301, %f299, %p51;
	setp.gt.u32 	%p52, %r6, 352;
	ld.shared.f32 	%f303, [_ZZN3cub18CUB_300001_SM_10006detail6reduce18DeviceReduceKernelINS2_10policy_hubIfjN4cuda3std3__44plusIfEEE10Policy1000EN6thrust24THRUST_300001_SM_1000_NS6detail15normal_iteratorINSD_10device_ptrIfEEEEjS9_fNS7_10__identityEEEvT0_PT3_T1_NS0_13GridEvenShareISN_EET2_T4_E12temp_storage+60];
	add.f32 	%f304, %f303, %f302;
	selp.f32 	%f305, %f304, %f302, %p52;
	setp.gt.u32 	%p53, %r6, 384;
	ld.shared.f32 	%f306, [_ZZN3cub18CUB_300001_SM_10006detail6reduce18DeviceReduceKernelINS2_10policy_hubIfjN4cuda3std3__44plusIfEEE10Policy1000EN6thrust24THRUST_300001_SM_1000_NS6detail15normal_iteratorINSD_10device_ptrIfEEEEjS9_fNS7_10__identityEEEvT0_PT3_T1_NS0_13GridEvenShareISN_EET2_T4_E12temp_storage+64];
	add.f32 	%f307, %f306, %f305;
	selp.f32 	%f308, %f307, %f305, %p53;
	setp.gt.u32 	%p54, %r6, 416;
	ld.shared.f32 	%f309, [_ZZN3cub18CUB_300001_SM_10006detail6reduce18DeviceReduceKernelINS2_10policy_hubIfjN4cuda3std3__44plusIfEEE10Policy1000EN6thrust24THRUST_300001_SM_1000_NS6detail15normal_iteratorINSD_10device_ptrIfEEEEjS9_fNS7_10__identityEEEvT0_PT3_T1_NS0_13GridEvenShareISN_EET2_T4_E12temp_storage+68];
	add.f32 	%f310, %f309, %f308;
	selp.f32 	%f311, %f310, %f308, %p54;
	setp.gt.u32 	%p55, %r6, 448;
	ld.shared.f32 	%f312, [_ZZN3cub18CUB_300001_SM_10006detail6reduce18DeviceReduceKernelINS2_10policy_hubIfjN4cuda3std3__44plusIfEEE10Policy1000EN6thrust24THRUST_300001_SM_1000_NS6detail15normal_iteratorINSD_10device_ptrIfEEEEjS9_fNS7_10__identityEEEvT0_PT3_T1_NS0_13GridEvenShareISN_EET2_T4_E12temp_storage+72];
	add.f32 	%f313, %f312, %f311;
	selp.f32 	%f314, %f313, %f311, %p55;
	setp.gt.u32 	%p56, %r6, 480;
	ld.shared.f32 	%f315, [_ZZN3cub18CUB_300001_SM_10006detail6reduce18DeviceReduceKernelINS2_10policy_hubIfjN4cuda3std3__44plusIfEEE10Policy1000EN6thrust24THRUST_300001_SM_1000_NS6detail15normal_iteratorINSD_10device_ptrIfEEEEjS9_fNS7_10__identityEEEvT0_PT3_T1_NS0_13GridEvenShareISN_EET2_T4_E12temp_storage+76];
	add.f32 	%f316, %f315, %f314;
	selp.f32 	%f379, %f316, %f314, %p56;
	bra.uni 	$L__BB65_48;
$L__BB65_26:
	mov.u32 	%r35, %tid.x;
	add.s32 	%r72, %r35, %r270;
	mul.wide.u32 	%rd4, %r72, 4;
	add.s64 	%rd5, %rd1, %rd4;
	ld.global.f32 	%f41, [%rd5];
	ld.global.f32 	%f42, [%rd5+2048];
	ld.global.f32 	%f43, [%rd5+4096];
	ld.global.f32 	%f44, [%rd5+6144];
	ld.global.f32 	%f45, [%rd5+8192];
	ld.global.f32 	%f46, [%rd5+10240];
	ld.global.f32 	%f47, [%rd5+12288];
	ld.global.f32 	%f48, [%rd5+14336];
	ld.global.f32 	%f49, [%rd5+16384];
	ld.global.f32 	%f50, [%rd5+18432];
	ld.global.f32 	%f51, [%rd5+20480];
	ld.global.f32 	%f52, [%rd5+22528];
	ld.global.f32 	%f53, [%rd5+24576];
	ld.global.f32 	%f54, [%rd5+26624];
	ld.global.f32 	%f55, [%rd5+28672];
	ld.global.f32 	%f56, [%rd5+30720];
	add.f32 	%f57, %f41, %f42;
	add.f32 	%f58, %f43, %f44;
	add.f32 	%f59, %f45, %f46;
	add.f32 	%f60, %f47, %f48;
	add.f32 	%f61, %f49, %f50;
	add.f32 	%f62, %f51, %f52;
	add.f32 	%f63, %f53, %f54;
	add.f32 	%f64, %f55, %f56;
	add.f32 	%f65, %f57, %f58;
	add.f32 	%f66, %f59, %f60;
	add.f32 	%f67, %f61, %f62;
	add.f32 	%f68, %f63, %f64;
	add.f32 	%f69, %f65, %f66;
	add.f32 	%f70, %f67, %f68;
	add.f32 	%f378, %f69, %f70;
	setp.lt.u32 	%p2, %r6, %r4;
	@%p2 bra 	$L__BB65_44;
	add.s32 	%r36, %r4, %r270;
	not.b32 	%r74, %r35;
	add.s32 	%r75, %r74, %r1;
	sub.s32 	%r76, %r75, %r4;
	sub.s32 	%r267, %r76, %r270;
	add.s32 	%r77, %r36, %r35;
	add.s32 	%r266, %r77, 4096;
	mov.b32 	%r269, 0;
	mov.u32 	%r268, %r36;
$L__BB65_28:
	add.s32 	%r270, %r270, %r4;
	add.s32 	%r79, %r1, -8192;
	setp.gt.u32 	%p3, %r270, %r79;
	@%p3 bra 	$L__BB65_30;
	add.s32 	%r80, %r35, %r270;
	mul.wide.u32 	%rd6, %r80, 4;
	add.s64 	%rd7, %rd1, %rd6;
	ld.global.f32 	%f71, [%rd7];
	ld.global.f32 	%f72, [%rd7+2048];
	ld.global.f32 	%f73, [%rd7+4096];
	ld.global.f32 	%f74, [%rd7+6144];
	ld.global.f32 	%f75, [%rd7+8192];
	ld.global.f32 	%f76, [%rd7+10240];
	ld.global.f32 	%f77, [%rd7+12288];
	ld.global.f32 	%f78, [%rd7+14336];
	ld.global.f32 	%f79, [%rd7+16384];
	ld.global.f32 	%f80, [%rd7+18432];
	ld.global.f32 	%f81, [%rd7+20480];
	ld.global.f32 	%f82, [%rd7+22528];
	ld.global.f32 	%f83, [%rd7+24576];
	ld.global.f32 	%f84, [%rd7+26624];
	ld.global.f32 	%f85, [%rd7+28672];
	ld.global.f32 	%f86, [%rd7+30720];
	add.f32 	%f87, %f378, %f71;
	add.f32 	%f88, %f72, %f73;
	add.f32 	%f89, %f74, %f75;
	add.f32 	%f90, %f76, %f77;
	add.f32 	%f91, %f78, %f79;
	add.f32 	%f92, %f80, %f81;
	add.f32 	%f93, %f82, %f83;
	add.f32 	%f94, %f84, %f85;
	add.f32 	%f95, %f87, %f88;
	add.f32 	%f96, %f89, %f90;
	add.f32 	%f97, %f91, %f92;
	add.f32 	%f98, %f93, %f94;
	add.f32 	%f99, %f95, %f96;
	add.f32 	%f100, %f97, %f98;
	add.f32 	%f101, %f99, %f100;
	add.f32 	%f378, %f101, %f86;
	sub.s32 	%r81, %r1, %r270;
	setp.lt.u32 	%p4, %r81, %r4;
	add.s32 	%r269, %r269, 1;
	add.s32 	%r268, %r268, %r4;
	sub.s32 	%r267, %r267, %r4;
	add.s32 	%r266, %r266, %r4;
	@%p4 bra 	$L__BB65_44;
	bra.uni 	$L__BB65_28;
$L__BB65_30:
	setp.le.u32 	%p5, %r1, %r270;
	sub.s32 	%r83, %r1, %r270;
	setp.ge.s32 	%p6, %r35, %r83;
	or.pred  	%p7, %p5, %p6;
	@%p7 bra 	$L__BB65_44;
	not.b32 	%r85, %r35;
	add.s32 	%r86, %r1, %r85;
	sub.s32 	%r87, %r86, %r36;
	mul.lo.s32 	%r88, %r2, %r269;
	shl.b32 	%r89, %r88, 13;
	sub.s32 	%r90, %r87, %r89;
	shr.u32 	%r91, %r90, 9;
	add.s32 	%r49, %r91, 1;
	and.b32  	%r50, %r49, 15;
	setp.lt.u32 	%p8, %r90, 7680;
	mov.u32 	%r275, %r35;
	@%p8 bra 	$L__BB65_35;
	or.b32  	%r273, %r35, 4096;
	shr.u32 	%r92, %r267, 9;
	add.s32 	%r93, %r92, 1;
	and.b32  	%r94, %r93, 16777200;
	neg.s32 	%r271, %r94;
$L__BB65_33:
	.pragma "nounroll";
	add.s32 	%r95, %r266, -4096;
	mul.wide.u32 	%rd8, %r95, 4;
	add.s64 	%rd9, %rd1, %rd8;
	ld.global.f32 	%f103, [%rd9];
	add.f32 	%f104, %f378, %f103;
	add.s32 	%r96, %r266, -3584;
	mul.wide.u32 	%rd10, %r96, 4;
	add.s64 	%rd11, %rd1, %rd10;
	ld.global.f32 	%f105, [%rd11];
	add.f32 	%f106, %f104, %f105;
	add.s32 	%r97, %r266, -3072;
	mul.wide.u32 	%rd12, %r97, 4;
	add.s64 	%rd13, %rd1, %rd12;
	ld.global.f32 	%f107, [%rd13];
	add.f32 	%f108, %f106, %f107;
	add.s32 	%r98, %r266, -2560;
	mul.wide.u32 	%rd14, %r98, 4;
	add.s64 	%rd15, %rd1, %rd14;
	ld.global.f32 	%f109, [%rd15];
	add.f32 	%f110, %f108, %f109;
	add.s32 	%r99, %r266, -2048;
	mul.wide.u32 	%rd16, %r99, 4;
	add.s64 	%rd17, %rd1, %rd16;
	ld.global.f32 	%f111, [%rd17];
	add.f32 	%f112, %f110, %f111;
	add.s32 	%r100, %r266, -1536;
	mul.wide.u32 	%rd18, %r100, 4;
	add.s64 	%rd19, %rd1, %rd18;
	ld.global.f32 	%f113, [%rd19];
	add.f32 	%f114, %f112, %f113;
	add.s32 	%r101, %r266, -1024;
	mul.wide.u32 	%rd20, %r101, 4;
	add.s64 	%rd21, %rd1, %rd20;
	ld.global.f32 	%f115, [%rd21];
	add.f32 	%f116, %f114, %f115;
	add.s32 	%r102, %r266, 3584;
	add.s32 	%r103, %r266, -512;
	mul.wide.u32 	%rd22, %r103, 4;
	add.s64 	%rd23, %rd1, %rd22;
	ld.global.f32 	%f117, [%rd23];
	add.f32 	%f118, %f116, %f117;
	mul.wide.u32 	%rd24, %r266, 4;
	add.s64 	%rd25, %rd1, %rd24;
	ld.global.f32 	%f119, [%rd25];
	add.f32 	%f120, %f118, %f119;
	add.s32 	%r104, %r266, 512;
	mul.wide.u32 	%rd26, %r104, 4;
	add.s64 	%rd27, %rd1, %rd26;
	ld.global.f32 	%f121, [%rd27];
	add.f32 	%f122, %f120, %f121;
	add.s32 	%r105, %r266, 1024;
	mul.wide.u32 	%rd28, %r105, 4;
	add.s64 	%rd29, %rd1, %rd28;
	ld.global.f32 	%f123, [%rd29];
	add.f32 	%f124, %f122, %f123;
	add.s32 	%r106, %r266, 1536;
	mul.wide.u32 	%rd30, %r106, 4;
	add.s64 	%rd31, %rd1, %rd30;
	ld.global.f32 	%f125, [%rd31];
	add.f32 	%f126, %f124, %f125;
	add.s32 	%r107, %r266, 2048;
	mul.wide.u32 	%rd32, %r107, 4;
	add.s64 	%rd33, %rd1, %rd32;
	ld.global.f32 	%f127, [%rd33];
	add.f32 	%f128, %f126, %f127;
	add.s32 	%r108, %r266, 2560;
	mul.wide.u32 	%rd34, %r108, 4;
	add.s64 	%rd35, %rd1, %rd34;
	ld.global.f32 	%f129, [%rd35];
	add.f32 	%f130, %f128, %f129;
	add.s32 	%r109, %r266, 3072;
	mul.wide.u32 	%rd36, %r109, 4;
	add.s64 	%rd37, %rd1, %rd36;
	ld.global.f32 	%f131, [%rd37];
	add.f32 	%f132, %f130, %f131;
	mul.wide.u32 	%rd38, %r102, 4;
	add.s64 	%rd39, %rd1, %rd38;
	ld.global.f32 	%f133, [%rd39];
	add.f32 	%f378, %f132, %f133;
	add.s32 	%r273, %r273, 8192;
	add.s32 	%r266, %r266, 8192;
	add.s32 	%r271, %r271, 16;
	setp.ne.s32 	%p9, %r271, 0;
	@%p9 bra 	$L__BB65_33;
	add.s32 	%r275, %r273, -4096;
$L__BB65_35:
	setp.eq.s32 	%p10, %r50, 0;
	@%p10 bra 	$L__BB65_44;
	and.b32  	%r61, %r49, 7;
	setp.lt.u32 	%p11, %r50, 8;
	@%p11 bra 	$L__BB65_38;
	add.s32 	%r110, %r275, %r270;
	mul.wide.u32 	%rd40, %r110, 4;
	add.s64 	%rd41, %rd1, %rd40;
	ld.global.f32 	%f135, [%rd41];
	add.f32 	%f136, %f378, %f135;
	add.s32 	%r111, %r110, 512;
	mul.wide.u32 	%rd42, %r111, 4;
	add.s64 	%rd43, %rd1, %rd42;
	ld.global.f32 	%f137, [%rd43];
	add.f32 	%f138, %f136, %f137;
	add.s32 	%r112, %r110, 1024;
	mul.wide.u32 	%rd44, %r112, 4;
	add.s64 	%rd45, %rd1, %rd44;
	ld.global.f32 	%f139, [%rd45];
	add.f32 	%f140, %f138, %f139;
	add.s32 	%r113, %r110, 1536;
	mul.wide.u32 	%rd46, %r113, 4;
	add.s64 	%rd47, %rd1, %rd46;
	ld.global.f32 	%f141, [%rd47];
	add.f32 	%f142, %f140, %f141;
	add.s32 	%r114, %r110, 2048;
	mul.wide.u32 	%rd48, %r114, 4;
	add.s64 	%rd49, %rd1, %rd48;
	ld.global.f32 	%f143, [%rd49];
	add.f32 	%f144, %f142, %f143;
	add.s32 	%r115, %r110, 2560;
	mul.wide.u32 	%rd50, %r115, 4;
	add.s64 	%rd51, %rd1, %rd50;
	ld.global.f32 	%f145, [%rd51];
	add.f32 	%f146, %f144, %f145;
	add.s32 	%r116, %r110, 3072;
	mul.wide.u32 	%rd52, %r116, 4;
	add.s64 	%rd53, %rd1, %rd52;
	ld.global.f32 	%f147, [%rd53];
	add.f32 	%f148, %f146, %f147;
	add.s32 	%r117, %r110, 3584;
	mul.wide.u32 	%rd54, %r117, 4;
	add.s64 	%rd55, %rd1, %rd54;
	ld.global.f32 	%f149, [%rd55];
	add.f32 	%f378, %f148, %f149;
	add.s32 	%r275, %r275, 4096;
$L__BB65_38:
	setp.eq.s32 	%p12, %r61, 0;
	@%p12 bra 	$L__BB65_44;
	setp.lt.u32 	%p13, %r61, 4;
	@%p13 bra 	$L__BB65_41;
	add.s32 	%r118, %r275, %r270;
	mul.wide.u32 	%rd56, %r118, 4;
	add.s64 	%rd57, %rd1, %rd56;
	ld.global.f32 	%f151, [%rd57];
	add.f32 	%f152, %f378, %f151;
	add.s32 	%r119, %r118, 512;
	mul.wide.u32 	%rd58, %r119, 4;
	add.s64 	%rd59, %rd1, %rd58;
	ld.global.f32 	%f153, [%rd59];
	add.f32 	%f154, %f152, %f153;
	add.s32 	%r120, %r118, 1024;
	mul.wide.u32 	%rd60, %r120, 4;
	add.s64 	%rd61, %rd1, %rd60;
	ld.global.f32 	%f155, [%rd61];
	add.f32 	%f156, %f154, %f155;
	add.s32 	%r121, %r118, 1536;
	mul.wide.u32 	%rd62, %r121, 4;
	add.s64 	%rd63, %rd1, %rd62;
	ld.global.f32 	%f157, [%rd63];
	add.f32 	%f378, %f156, %f157;
	add.s32 	%r275, %r275, 2048;
$L__BB65_41:
	and.b32  	%r122, %r49, 3;
	setp.eq.s32 	%p14, %r122, 0;
	@%p14 bra 	$L__BB65_44;
	add.s32 	%r278, %r275, %r268;
	cvt.u16.u32 	%rs1, %r267;
	shr.u16 	%rs2, %rs1, 9;
	add.s16 	%rs3, %rs2, 1;
	cvt.u32.u16 	%r123, %rs3;
	and.b32  	%r124, %r123, 3;
	neg.s32 	%r277, %r124;
$L__BB65_43:
	.pragma "nounroll";
	mul.wide.u32 	%rd64, %r278, 4;
	add.s64 	%rd65, %rd1, %rd64;
	ld.global.f32 	%f158, [%rd65];
	add.f32 	%f378, %f378, %f158;
	add.s32 	%r278, %r278, 512;
	add.s32 	%r277, %r277, 1;
	setp.ne.s32 	%p15, %r277, 0;
	@%p15 bra 	$L__BB65_43;
$L__BB65_44:
	// begin inline asm
	mov.u32 %r125, %laneid;
	// end inline asm
	mov.b32 	%r127, %f378;
	mov.b32 	%r128, 1;
	mov.b32 	%r149, 31;
	mov.b32 	%r150, -1;
	// begin inline asm
	shfl.sync.down.b32 %r126, %r127, %r128, %r149, %r150;
	// end inline asm
	setp.gt.s32 	%p16, %r125, 30;
	mov.b32 	%f159, %r126;
	add.f32 	%f160, %f378, %f159;
	selp.f32 	%f161, %f378, %f160, %p16;
	mov.b32 	%r132, %f161;
	mov.b32 	%r133, 2;
	// begin inline asm
	shfl.sync.down.b32 %r131, %r132, %r133, %r149, %r150;
	// end inline asm
	setp.gt.s32 	%p17, %r125, 29;
	mov.b32 	%f162, %r131;
	add.f32 	%f163, %f161, %f162;
	selp.f32 	%f164, %f161, %f163, %p17;
	mov.b32 	%r137, %f164;
	mov.b32 	%r138, 4;
	// begin inline asm
	shfl.sync.down.b32 %r136, %r137, %r138, %r149, %r150;
	// end inline asm
	setp.gt.s32 	%p18, %r125, 27;
	mov.b32 	%f165, %r136;
	add.f32 	%f166, %f164, %f165;
	selp.f32 	%f167, %f164, %f166, %p18;
	mov.b32 	%r142, %f167;
	mov.b32 	%r143, 8;
	// begin inline asm
	shfl.sync.down.b32 %r141, %r142, %r143, %r149, %r150;
	// end inline asm
	setp.gt.s32 	%p19, %r125, 23;
	mov.b32 	%f168, %r141;
	add.f32 	%f169, %f167, %f168;
	selp.f32 	%f170, %f167, %f169, %p19;
	mov.b32 	%r147, %f170;
	mov.b32 	%r148, 16;
	// begin inline asm
	shfl.sync.down.b32 %r146, %r147, %r148, %r149, %r150;
	// end inline asm
	setp.gt.s32 	%p20, %r125, 15;
	mov.b32 	%f171, %r146;
	add.f32 	%f37, %f170, %f171;
	selp.f32 	%f379, %f170, %f37, %p20;
	setp.ne.s32 	%p21, %r125, 0;
	@%p21 bra 	$L__BB65_46;
	shr.u32 	%r151, %r35, 3;
	and.b32  	%r152, %r151, 124;
	mov.u32 	%r153, _ZZN3cub18CUB_300001_SM_10006detail6reduce18DeviceReduceKernelINS2_10policy_hubIfjN4cuda3std3__44plusIfEEE10Policy1000EN6thrust24THRUST_300001_SM_1000_NS6detail15normal_iteratorINSD_10device_ptrIfEEEEjS9_fNS7_10__identityEEEvT0_PT3_T1_NS0_13GridEvenShareISN_EET2_T4_E12temp_storage;
	add.s32 	%r154, %r153, %r152;
	st.shared.f32 	[%r154+16], %f37;
$L__BB65_46:
	bar.sync 	0;
	setp.ne.s32 	%p22, %r35, 0;
	@%p22 bra 	$L__BB65_48;
	ld.shared.f32 	%f172, [_ZZN3cub18CUB_300001_SM_10006detail6reduce18DeviceReduceKernelINS2_10policy_hubIfjN4cuda3std3__44plusIfEEE10Policy1000EN6thrust24THRUST_300001_SM_1000_NS6detail15normal_iteratorINSD_10device_ptrIfEEEEjS9_fNS7_10__identityEEEvT0_PT3_T1_NS0_13GridEvenShareISN_EET2_T4_E12temp_storage+20];
	add.f32 	%f173, %f379, %f172;
	ld.shared.f32 	%f174, [_ZZN3cub18CUB_300001_SM_10006detail6reduce18DeviceReduceKernelINS2_10policy_hubIfjN4cuda3std3__44plusIfEEE10Policy1000EN6thrust24THRUST_300001_SM_1000_NS6detail15normal_iteratorINSD_10device_ptrIfEEEEjS9_fNS7_10__identityEEEvT0_PT3_T1_NS0_13GridEvenShareISN_EET2_T4_E12temp_storage+24];
	add.f32 	%f175, %f173, %f174;
	ld.shared.f32 	%f176, [_ZZN3cub18CUB_300001_SM_10006detail6reduce18DeviceReduceKernelINS2_10policy_hubIfjN4cuda3std3__44plusIfEEE10Policy1000EN6thrust24THRUST_300001_SM_1000_NS6detail15normal_iteratorINSD_10device_ptrIfEEEEjS9_fNS7_10__identityEEEvT0_PT3_T1_NS0_13GridEvenShareISN_EET2_T4_E12temp_storage+28];
	add.f32 	%f177, %f175, %f176;
	ld.shared.f32 	%f178, [_ZZN3cub18CUB_300001_SM_10006detail6reduce18DeviceReduceKernelINS2_10policy_hubIfjN4cuda3std3__44plusIfEEE10Policy1000EN6thrust24THRUST_300001_SM_1000_NS6detail15normal_iteratorINSD_10device_ptrIfEEEEjS9_fNS7_10__identityEEEvT0_PT3_T1_NS0_13GridEvenShareISN_EET2_T4_E12temp_storage+32];
	add.f32 	%f179, %f177, %f178;
	ld.shared.f32 	%f180, [_ZZN3cub18CUB_300001_SM_10006detail6reduce18DeviceReduceKernelINS2_10policy_hubIfjN4cuda3std3__44plusIfEEE10Policy1000EN6thrust24THRUST_300001_SM_1000_NS6detail15normal_iteratorINSD_10device_ptrIfEEEEjS9_fNS7_10__identityEEEvT0_PT3_T1_NS0_13GridEvenShareISN_EET2_T4_E12temp_storage+36];
	add.f32 	%f181, %f179, %f180;
	ld.shared.f32 	%f182, [_ZZN3cub18CUB_300001_SM_10006detail6reduce18DeviceReduceKernelINS2_10policy_hubIfjN4cuda3std3__44plusIfEEE10Policy1000EN6thrust24THRUST_300001_SM_1000_NS6detail15normal_iteratorINSD_10device_ptrIfEEEEjS9_fNS7_10__identityEEEvT0_PT3_T1_NS0_13GridEvenShareISN_EET2_T4_E12temp_storage+40];
	add.f32 	%f183, %f181, %f182;
	ld.shared.f32 	%f184, [_ZZN3cub18CUB_300001_SM_10006detail6reduce18DeviceReduceKernelINS2_10policy_hubIfjN4cuda3std3__44plusIfEEE10Policy1000EN6thrust24THRUST_300001_SM_1000_NS6detail15normal_iteratorINSD_10device_ptrIfEEEEjS9_fNS7_10__identityEEEvT0_PT3_T1_NS0_13GridEvenShareISN_EET2_T4_E12temp_storage+44];
	add.f32 	%f185, %f183, %f184;
	ld.shared.f32 	%f186, [_ZZN3cub18CUB_300001_SM_10006detail6reduce18DeviceReduceKernelINS2_10policy_hubIfjN4cuda3std3__44plusIfEEE10Policy1000EN6thrust24THRUST_300001_SM_1000_NS6detail15normal_iteratorINSD_10device_ptrIfEEEEjS9_fNS7_10__identityEEEvT0_PT3_T1_NS0_13GridEvenShareISN_EET2_T4_E12temp_storage+48];
	add.f32 	%f187, %f185, %f186;
	ld.shared.f32 	%f188, [_ZZN3cub18CUB_300001_SM_10006detail6reduce18DeviceReduceKernelINS2_10policy_hubIfjN4cuda3std3__44plusIfEEE10Policy1000EN6thrust24THRUST_300001_SM_1000_NS6detail15normal_iteratorINSD_10device_ptrIfEEEEjS9_fNS7_10__identityEEEvT0_PT3_T1_NS0_13GridEvenShareISN_EET2_T4_E12temp_storage+52];
	add.f32 	%f189, %f187, %f188;
	ld.shared.f32 	%f190, [_ZZN3cub18CUB_300001_SM_10006detail6reduce18DeviceReduceKernelINS2_10policy_hubIfjN4cuda3std3__44plusIfEEE10Policy1000EN6thrust24THRUST_300001_SM_1000_NS6detail15normal_iteratorINSD_10device_ptrIfEEEEjS9_fNS7_10__identityEEEvT0_PT3_T1_NS0_13GridEvenShareISN_EET2_T4_E12temp_storage+56];
	add.f32 	%f191, %f189, %f190;
	ld.shared.f32 	%f192, [_ZZN3cub18CUB_300001_SM_10006detail6reduce18DeviceReduceKernelINS2_10policy_hubIfjN4cuda3std3__44plusIfEEE10Policy1000EN6thrust24THRUST_300001_SM_1000_NS6detail15normal_iteratorINSD_10device_ptrIfEEEEjS9_fNS7_10__identityEEEvT0_PT3_T1_NS0_13GridEvenShareISN_EET2_T4_E12temp_storage+60];
	add.f32 	%f193, %f191, %f192;
	ld.shared.f32 	%f194, [_ZZN3cub18CUB_300001_SM_10006detail6reduce18DeviceReduceKernelINS2_10policy_hubIfjN4cuda3std3__44plusIfEEE10Policy1000EN6thrust24THRUST_300001_SM_1000_NS6detail15normal_iteratorINSD_10device_ptrIfEEEEjS9_fNS7_10__identityEEEvT0_PT3_T1_NS0_13GridEvenShareISN_EET2_T4_E12temp_storage+64];
	add.f32 	%f195, %f193, %f194;
	ld.shared.f32 	%f196, [_ZZN3cub18CUB_300001_SM_10006detail6reduce18DeviceReduceKernelINS2_10policy_hubIfjN4cuda3std3__44plusIfEEE10Policy1000EN6thrust24THRUST_300001_SM_1000_NS6detail15normal_iteratorINSD_10device_ptrIfEEEEjS9_fNS7_10__identityEEEvT0_PT3_T1_NS0_13GridEvenShareISN_EET2_T4_E12temp_storage+68];
	add.f32 	%f197, %f195, %f196;
	ld.shared.f32 	%f198, [_ZZN3cub18CUB_300001_SM_10006detail6reduce18DeviceReduceKernelINS2_10policy_hubIfjN4cuda3std3__44plusIfEEE10Policy1000EN6thrust24THRUST_300001_SM_1000_NS6detail15normal_iteratorINSD_10device_ptrIfEEEEjS9_fNS7_10__identityEEEvT0_PT3_T1_NS0_13GridEvenShareISN_EET2_T4_E12temp_storage+72];
	add.f32 	%f199, %f197, %f198;
	ld.shared.f32 	%f200, [_ZZN3cub18CUB_300001_SM_10006detail6reduce18DeviceReduceKernelINS2_10policy_hubIfjN4cuda3std3__44plusIfEEE10Policy1000EN6thrust24THRUST_300001_SM_1000_NS6detail15normal_iteratorINSD_10device_ptrIfEEEEjS9_fNS7_10__identityEEEvT0_PT3_T1_NS0_13GridEvenShareISN_EET2_T4_E12temp_storage+76];
	add.f32 	%f379, %f199, %f200;
$L__BB65_48:
	mov.u32 	%r256, %tid.x;
	setp.ne.s32 	%p64, %r256, 0;
	@%p64 bra 	$L__BB65_50;
	ld.param.u64 	%rd129, [_ZN3cub18CUB_300001_SM_10006detail6reduce18DeviceReduceKernelINS2_10policy_hubIfjN4cuda3std3__44plusIfEEE10Policy1000EN6thrust24THRUST_300001_SM_1000_NS6detail15normal_iteratorINSD_10device_ptrIfEEEEjS9_fNS7_10__identityEEEvT0_PT3_T1_NS0_13GridEvenShareISN_EET2_T4__param_1];
	cvta.to.global.u64 	%rd126, %rd129;
	mul.wide.u32 	%rd127, %r3, 4;
	add.s64 	%rd128, %rd126, %rd127;
	st.global.f32 	[%rd128], %f379;
$L__BB65_50:
	ret;

}
	// .globl	_ZN3cub18CUB_300001_SM_10006detail6reduce28DeviceReduceSingleTileKernelINS2_10policy_hubIfyN4cuda3std3__44plusIfEEE10Policy1000EN6thrust24THRUST_300001_SM_1000_NS6detail15normal_iteratorINSD_10device_ptrIfEEEEPfyS9_ffNS7_10__identityEEEvT0_T1_T2_T3_T4_T6_
.visible .entry _ZN3cub18CUB_300001_SM_10006detail6reduce28DeviceReduceSingleTileKernelINS2_10policy_hubIfyN4cuda3std3__44plusIfEEE10Policy1000EN6thrust24THRUST_300001_SM_1000_NS6detail15normal_iteratorINSD_10device_ptrIfEEEEPfyS9_ffNS7_10__identityEEEvT0_T1_T2_T3_T4_T6_(
	.param .align 8 .b8 _ZN3cub18CUB_300001_SM_10006detail6reduce28DeviceReduceSingleTileKernelINS2_10policy_hubIfyN4cuda3std3__44plusIfEEE10Policy1000EN6thrust24THRUST_300001_SM_1000_NS6detail15normal_iteratorINSD_10device_ptrIfEEEEPfyS9_ffNS7_10__identityEEEvT0_T1_T2_T3_T4_T6__param_0[8],
	.param .u64 .ptr .align 1 _ZN3cub18CUB_300001_SM_10006detail6reduce28DeviceReduceSingleTileKernelINS2_10policy_hubIfyN4cuda3std3__44plusIfEEE10Policy1000EN6thrust24THRUST_300001_SM_1000_NS6detail15normal_iteratorINSD_10device_ptrIfEEEEPfyS9_ffNS7_10__identityEEEvT0_T1_T2_T3_T4_T6__param_1,
	.param .u64 _ZN3cub18CUB_300001_SM_10006detail6reduce28DeviceReduceSingleTileKernelINS2_10policy_hubIfyN4cuda3std3__44plusIfEEE10Policy1000EN6thrust24THRUST_300001_SM_1000_NS6detail15normal_iteratorINSD_10device_ptrIfEEEEPfyS9_ffNS7_10__identityEEEvT0_T1_T2_T3_T4_T6__param_2,
	.param .align 1 .b8 _ZN3cub18CUB_300001_SM_10006detail6reduce28DeviceReduceSingleTileKernelINS2_10policy_hubIfyN4cuda3std3__44plusIfEEE10Policy1000EN6thrust24THRUST_300001_SM_1000_NS6detail15normal_iteratorINSD_10device_ptrIfEEEEPfyS9_ffNS7_10__identityEEEvT0_T1_T2_T3_T4_T6__param_3[1],
	.param .f32 _ZN3cub18CUB_300001_SM_10006detail6reduce28DeviceReduceSingleTileKernelINS2_10policy_hubIfyN4cuda3std3__44plusIfEEE10Policy1000EN6thrust24THRUST_300001_SM_1000_NS6detail15normal_iteratorINSD_10device_ptrIfEEEEPfyS9_ffNS7_10__identityEEEvT0_T1_T2_T3_T4_T6__param_4,
	.param .align 1 .b8 _ZN3cub18CUB_300001_SM_10006detail6reduce28DeviceReduceSingleTileKernelINS2_10policy_hubIfyN4cuda3std3__44plusIfEEE10Policy1000EN6thrust24THRUST_300001_SM_1000_NS6detail15normal_iteratorINSD_10device_ptrIfEEEEPfyS9_ffNS7_10__identityEEEvT0_T1_T2_T3_T4_T6__param_5[1]
)
.maxntid 256
.minnctapersm 1
{
	.reg .pred 	%p<59>;
	.reg .b32 	%r<171>;
	.reg .b32 	%f<328>;
	.reg .b64 	%rd<56>;
	// demoted variable
	.shared .align 4 .b8 _ZZN3cub18CUB_300001_SM_10006detail6reduce28DeviceReduceSingleTileKernelINS2_10policy_hubIfyN4cuda3std3__44plusIfEEE10Policy1000EN6thrust24THRUST_300001_SM_1000_NS6detail15normal_iteratorINSD_10device_ptrIfEEEEPfyS9_ffNS7_10__identityEEEvT0_T1_T2_T3_T4_T6_E12temp_storage[44];
	ld.param.u64 	%rd18, [_ZN3cub18CUB_300001_SM_10006detail6reduce28DeviceReduceSingleTileKernelINS2_10policy_hubIfyN4cuda3std3__44plusIfEEE10Policy1000EN6thrust24THRUST_300001_SM_1000_NS6detail15normal_iteratorINSD_10device_ptrIfEEEEPfyS9_ffNS7_10__identityEEEvT0_T1_T2_T3_T4_T6__param_0];
	ld.param.u64 	%rd20, [_ZN3cub18CUB_300001_SM_10006detail6reduce28DeviceReduceSingleTileKernelINS2_10policy_hubIfyN4cuda3std3__44plusIfEEE10Policy1000EN6thrust24THRUST_300001_SM_1000_NS6detail15normal_iteratorINSD_10device_ptrIfEEEEPfyS9_ffNS7_10__identityEEEvT0_T1_T2_T3_T4_T6__param_1];
	ld.param.u64 	%rd19, [_ZN3cub18CUB_300001_SM_10006detail6reduce28DeviceReduceSingleTileKernelINS2_10policy_hubIfyN4cuda3std3__44plusIfEEE10Policy1000EN6thrust24THRUST_300001_SM_1000_NS6detail15normal_iteratorINSD_10device_ptrIfEEEEPfyS9_ffNS7_10__identityEEEvT0_T1_T2_T3_T4_T6__param_2];
	ld.param.f32 	%f42, [_ZN3cub18CUB_300001_SM_10006detail6reduce28DeviceReduceSingleTileKernelINS2_10policy_hubIfyN4cuda3std3__44plusIfEEE10Policy1000EN6thrust24THRUST_300001_SM_1000_NS6detail15normal_iteratorINSD_10device_ptrIfEEEEPfyS9_ffNS7_10__identityEEEvT0_T1_T2_T3_T4_T6__param_4];
	cvta.to.global.u64 	%rd1, %rd20;
	setp.ne.s64 	%p1, %rd19, 0;
	@%p1 bra 	$L__BB66_3;
	mov.u32 	%r156, %tid.x;
	setp.ne.s32 	%p58, %r156, 0;
	@%p58 bra 	$L__BB66_51;
	st.global.f32 	[%rd1], %f42;
	bra.uni 	$L__BB66_51;
$L__BB66_3:
	cvta.to.global.u64 	%rd2, %rd18;
	setp.gt.u64 	%p2, %rd19, 4095;
	@%p2 bra 	$L__BB66_28;
	cvt.u32.u64 	%r1, %rd19;
	mov.u32 	%r2, %tid.x;
	setp.ge.u32 	%p24, %r2, %r1;
	mov.f32 	%f315, 0f00000000;
	mov.u32 	%r160, %r2;
	@%p24 bra 	$L__BB66_6;
	mul.wide.u32 	%rd41, %r2, 4;
	add.s64 	%rd42, %rd2, %rd41;
	ld.global.f32 	%f315, [%rd42];
	add.s32 	%r160, %r2, 256;
$L__BB66_6:
	setp.ge.u32 	%p25, %r160, %r1;
	@%p25 bra 	$L__BB66_19;
	not.b32 	%r83, %r160;
	add.s32 	%r84, %r83, %r1;
	shr.u32 	%r85, %r84, 8;
	add.s32 	%r5, %r85, 1;
	and.b32  	%r6, %r5, 15;
	setp.lt.u32 	%p26, %r84, 3840;
	@%p26 bra 	$L__BB66_10;
	and.b32  	%r86, %r5, 33554416;
	neg.s32 	%r158, %r86;
	mul.wide.u32 	%rd43, %r160, 4;
	add.s64 	%rd44, %rd43, %rd2;
	add.s64 	%rd51, %rd44, 8192;
$L__BB66_9:
	.pragma "nounroll";
	ld.global.f32 	%f189, [%rd51+-8192];
	add.f32 	%f190, %f315, %f189;
	ld.global.f32 	%f191, [%rd51+-7168];
	add.f32 	%f192, %f190, %f191;
	ld.global.f32 	%f193, [%rd51+-6144];
	add.f32 	%f194, %f192, %f193;
	ld.global.f32 	%f195, [%rd51+-5120];
	add.f32 	%f196, %f194, %f195;
	ld.global.f32 	%f197, [%rd51+-4096];
	add.f32 	%f198, %f196, %f197;
	ld.global.f32 	%f199, [%rd51+-3072];
	add.f32 	%f200, %f198, %f199;
	ld.global.f32 	%f201, [%rd51+-2048];
	add.f32 	%f202, %f200, %f201;
	ld.global.f32 	%f203, [%rd51+-1024];
	add.f32 	%f204, %f202, %f203;
	ld.global.f32 	%f205, [%rd51];
	add.f32 	%f206, %f204, %f205;
	ld.global.f32 	%f207, [%rd51+1024];
	add.f32 	%f208, %f206, %f207;
	ld.global.f32 	%f209, [%rd51+2048];
	add.f32 	%f210, %f208, %f209;
	ld.global.f32 	%f211, [%rd51+3072];
	add.f32 	%f212, %f210, %f211;
	ld.global.f32 	%f213, [%rd51+4096];
	add.f32 	%f214, %f212, %f213;
	ld.global.f32 	%f215, [%rd51+5120];
	add.f32 	%f216, %f214, %f215;
	ld.global.f32 	%f217, [%rd51+6144];
	add.f32 	%f218, %f216, %f217;
	ld.global.f32 	%f219, [%rd51+7168];
	add.f32 	%f315, %f218, %f219;
	add.s32 	%r160, %r160, 4096;
	add.s32 	%r158, %r158, 16;
	add.s64 	%rd51, %rd51, 16384;
	setp.ne.s32 	%p27, %r158, 0;
	@%p27 bra 	$L__BB66_9;
$L__BB66_10:
	setp.eq.s32 	%p28, %r6, 0;
	@%p28 bra 	$L__BB66_19;
	and.b32  	%r13, %r5, 7;
	setp.lt.u32 	%p29, %r6, 8;
	@%p29 bra 	$L__BB66_13;
	mul.wide.s32 	%rd45, %r160, 4;
	add.s64 	%rd46, %rd2, %rd45;
	ld.global.f32 	%f221, [%rd46];
	add.f32 	%f222, %f315, %f221;
	ld.global.f32 	%f223, [%rd46+1024];
	add.f32 	%f224, %f222, %f223;
	ld.global.f32 	%f225, [%rd46+2048];
	add.f32 	%f226, %f224, %f225;
	ld.global.f32 	%f227, [%rd46+3072];
	add.f32 	%f228, %f226, %f227;
	ld.global.f32 	%f229, [%rd46+4096];
	add.f32 	%f230, %f228, %f229;
	ld.global.f32 	%f231, [%rd46+5120];
	add.f32 	%f232, %f230, %f231;
	ld.global.f32 	%f233, [%rd46+6144];
	add.f32 	%f234, %f232, %f233;
	ld.global.f32 	%f235, [%rd46+7168];
	add.f32 	%f315, %f234, %f235;
	add.s32 	%r160, %r160, 2048;
$L__BB66_13:
	setp.eq.s32 	%p30, %r13, 0;
	@%p30 bra 	$L__BB66_19;
	and.b32  	%r16, %r5, 3;
	setp.lt.u32 	%p31, %r13, 4;
	@%p31 bra 	$L__BB66_16;
	mul.wide.s32 	%rd47, %r160, 4;
	add.s64 	%rd48, %rd2, %rd47;
	ld.global.f32 	%f237, [%rd48];
	add.f32 	%f238, %f315, %f237;
	ld.global.f32 	%f239, [%rd48+1024];
	add.f32 	%f240, %f238, %f239;
	ld.global.f32 	%f241, [%rd48+2048];
	add.f32 	%f242, %f240, %f241;
	ld.global.f32 	%f243, [%rd48+3072];
	add.f32 	%f315, %f242, %f243;
	add.s32 	%r160, %r160, 1024;
$L__BB66_16:
	setp.eq.s32 	%p32, %r16, 0;
	@%p32 bra 	$L__BB66_19;
	neg.s32 	%r163, %r16;
$L__BB66_18:
	.pragma "nounroll";
	mul.wide.s32 	%rd49, %r160, 4;
	add.s64 	%rd50, %rd2, %rd49;
	ld.global.f32 	%f244, [%rd50];
	add.f32 	%f315, %f315, %f244;
	add.s32 	%r160, %r160, 256;
	add.s32 	%r163, %r163, 1;
	setp.ne.s32 	%p33, %r163, 0;
	@%p33 bra 	$L__BB66_18;
$L__BB66_19:
	setp.lt.u64 	%p34, %rd19, 256;
	@%p34 bra 	$L__BB66_24;
	// begin inline asm
	mov.u32 %r125, %laneid;
	// end inline asm
	mov.b32 	%r127, %f315;
	mov.b32 	%r128, 1;
	mov.b32 	%r149, 31;
	mov.b32 	%r150, -1;
	// begin inline asm
	shfl.sync.down.b32 %r126, %r127, %r128, %r149, %r150;
	// end inline asm
	setp.gt.s32 	%p50, %r125, 30;
	mov.b32 	%f279, %r126;
	add.f32 	%f280, %f315, %f279;
	selp.f32 	%f281, %f315, %f280, %p50;
	mov.b32 	%r132, %f281;
	mov.b32 	%r133, 2;
	// begin inline asm
	shfl.sync.down.b32 %r131, %r132, %r133, %r149, %r150;
	// end inline asm
	setp.gt.s32 	%p51, %r125, 29;
	mov.b32 	%f282, %r131;
	add.f32 	%f283, %f281, %f282;
	selp.f32 	%f284, %f281, %f283, %p51;
	mov.b32 	%r137, %f284;
	mov.b32 	%r138, 4;
	// begin inline asm
	shfl.sync.down.b32 %r136, %r137, %r138, %r149, %r150;
	// end inline asm
	setp.gt.s32 	%p52, %r125, 27;
	mov.b32 	%f285, %r136;
	add.f32 	%f286, %f284, %f285;
	selp.f32 	%f287, %f284, %f286, %p52;
	mov.b32 	%r142, %f287;
	mov.b32 	%r143, 8;
	// begin inline asm
	shfl.sync.down.b32 %r141, %r142, %r143, %r149, %r150;
	// end inline asm
	setp.gt.s32 	%p53, %r125, 23;
	mov.b32 	%f288, %r141;
	add.f32 	%f289, %f287, %f288;
	selp.f32 	%f290, %f287, %f289, %p53;
	mov.b32 	%r147, %f290;
	mov.b32 	%r148, 16;
	// begin inline asm
	shfl.sync.down.b32 %r146, %r147, %r148, %r149, %r150;
	// end inline asm
	setp.gt.s32 	%p54, %r125, 15;
	mov.b32 	%f291, %r146;
	add.f32 	%f16, %f290, %f291;
	selp.f32 	%f327, %f290, %f16, %p54;
	setp.ne.s32 	%p55, %r125, 0;
	@%p55 bra 	$L__BB66_22;
	shr.u32 	%r151, %r2, 3;
	and.b32  	%r152, %r151, 124;
	mov.u32 	%r153, _ZZN3cub18CUB_300001_SM_10006detail6reduce28DeviceReduceSingleTileKernelINS2_10policy_hubIfyN4cuda3std3__44plusIfEEE10Policy1000EN6thrust24THRUST_300001_SM_1000_NS6detail15normal_iteratorINSD_10device_ptrIfEEEEPfyS9_ffNS7_10__identityEEEvT0_T1_T2_T3_T4_T6_E12temp_storage;
	add.s32 	%r154, %r153, %r152;
	st.shared.f32 	[%r154+8], %f16;
$L__BB66_22:
	bar.sync 	0;
	setp.ne.s32 	%p56, %r2, 0;
	@%p56 bra 	$L__BB66_49;
	ld.shared.f32 	%f292, [_ZZN3cub18CUB_300001_SM_10006detail6reduce28DeviceReduceSingleTileKernelINS2_10policy_hubIfyN4cuda3std3__44plusIfEEE10Policy1000EN6thrust24THRUST_300001_SM_1000_NS6detail15normal_iteratorINSD_10device_ptrIfEEEEPfyS9_ffNS7_10__identityEEEvT0_T1_T2_T3_T4_T6_E12temp_storage+12];
	add.f32 	%f293, %f327, %f292;
	ld.shared.f32 	%f294, [_ZZN3cub18CUB_300001_SM_10006detail6reduce28DeviceReduceSingleTileKernelINS2_10policy_hubIfyN4cuda3std3__44plusIfEEE10Policy1000EN6thrust24THRUST_300001_SM_1000_NS6detail15normal_iteratorINSD_10device_ptrIfEEEEPfyS9_ffNS7_10__identityEEEvT0_T1_T2_T3_T4_T6_E12temp_storage+16];
	add.f32 	%f295, %f293, %f294;
	ld.shared.f32 	%f296, [_ZZN3cub18CUB_300001_SM_10006detail6reduce28DeviceReduceSingleTileKernelINS2_10policy_hubIfyN4cuda3std3__44plusIfEEE10Policy1000EN6thrust24THRUST_300001_SM_1000_NS6detail15normal_iteratorINSD_10device_ptrIfEEEEPfyS9_ffNS7_10__identityEEEvT0_T1_T2_T3_T4_T6_E12temp_storage+20];
	add.f32 	%f297, %f295, %f296;
	ld.shared.f32 	%f298, [_ZZN3cub18CUB_300001_SM_10006detail6reduce28DeviceReduceSingleTileKernelINS2_10policy_hubIfyN4cuda3std3__44plusIfEEE10Policy1000EN6thrust24THRUST_300001_SM_1000_NS6detail15normal_iteratorINSD_10device_ptrIfEEEEPfyS9_ffNS7_10__identityEEEvT0_T1_T2_T3_T4_T6_E12temp_storage+24];
	add.f32 	%f299, %f297, %f298;
	ld.shared.f32 	%f300, [_ZZN3cub18CUB_300001_SM_10006detail6reduce28DeviceReduceSingleTileKernelINS2_10policy_hubIfyN4cuda3std3__44plusIfEEE10Policy1000EN6thrust24THRUST_300001_SM_1000_NS6detail15normal_iteratorINSD_10device_ptrIfEEEEPfyS9_ffNS7_10__identityEEEvT0_T1_T2_T3_T4_T6_E12temp_storage+28];
	add.f32 	%f301, %f299, %f300;
	ld.shared.f32 	%f302, [_ZZN3cub18CUB_300001_SM_10006detail6reduce28DeviceReduceSingleTileKernelINS2_10policy_hubIfyN4cuda3std3__44plusIfEEE10Policy1000EN6thrust24THRUST_300001_SM_1000_NS6detail15normal_iteratorINSD_10device_ptrIfEEEEPfyS9_ffNS7_10__identityEEEvT0_T1_T2_T3_T4_T6_E12temp_storage+32];
	add.f32 	%f303, %f301, %f302;
	ld.shared.f32 	%f304, [_ZZN3cub18CUB_300001_SM_10006detail6reduce28DeviceReduceSingleTileKernelINS2_10policy_hubIfyN4cuda3std3__44plusIfEEE10Policy1000EN6thrust24THRUST_300001_SM_1000_NS6detail15normal_iteratorINSD_10device_ptrIfEEEEPfyS9_ffNS7_10__identityEEEvT0_T1_T2_T3_T4_T6_E12temp_storage+36];
	add.f32 	%f327, %f303, %f304;
	bra.uni 	$L__BB66_49;
$L__BB66_24:
	// begin inline asm
	mov.u32 %r87, %laneid;
	// end inline asm
	and.b32  	%r113, %r2, 992;
	add.s32 	%r114, %r113, 32;
	setp.gt.u32 	%p35, %r114, %r1;
	not.b32 	%r115, %r113;
	add.s32 	%r116, %r1, %r115;
	selp.b32 	%r111, %r116, 31, %p35;
	mov.b32 	%r89, %f315;
	mov.b32 	%r90, 1;
	mov.b32 	%r112, -1;
	// begin inline asm
	shfl.sync.down.b32 %r88, %r89, %r90, %r111, %r112;
	// end inline asm
	setp.lt.s32 	%p36, %r87, %r111;
	mov.b32 	%f245, %r88;
	add.f32 	%f246, %f315, %f245;
	selp.f32 	%f247, %f246, %f315, %p36;
	mov.b32 	%r94, %f247;
	mov.b32 	%r95, 2;
	// begin inline asm
	shfl.sync.down.b32 %r93, %r94, %r95, %r111, %r112;
	// end inline asm
	add.s32 	%r117, %r87, 2;
	setp.gt.s32 	%p37, %r117, %r111;
	mov.b32 	%f248, %r93;
	add.f32 	%f249, %f247, %f248;
	selp.f32 	%f250, %f247, %f249, %p37;
	mov.b32 	%r99, %f250;
	mov.b32 	%r100, 4;
	// begin inline asm
	shfl.sync.down.b32 %r98, %r99, %r100, %r111, %r112;
	// end inline asm
	add.s32 	%r118, %r87, 4;
	setp.gt.s32 	%p38, %r118, %r111;
	mov.b32 	%f251, %r98;
	add.f32 	%f252, %f250, %f251;
	selp.f32 	%f253, %f250, %f252, %p38;
	mov.b32 	%r104, %f253;
	mov.b32 	%r105, 8;
	// begin inline asm
	shfl.sync.down.b32 %r103, %r104, %r105, %r111, %r112;
	// end inline asm
	add.s32 	%r119, %r87, 8;
	setp.gt.s32 	%p39, %r119, %r111;
	mov.b32 	%f254, %r103;
	add.f32 	%f255, %f253, %f254;
	selp.f32 	%f256, %f253, %f255, %p39;
	mov.b32 	%r109, %f256;
	mov.b32 	%r110, 16;
	// begin inline asm
	shfl.sync.down.b32 %r108, %r109, %r110, %r111, %r112;
	// end inline asm
	add.s32 	%r120, %r87, 16;
	setp.gt.s32 	%p40, %r120, %r111;
	mov.b32 	%f257, %r108;
	add.f32 	%f258, %f256, %f257;
	selp.f32 	%f327, %f256, %f258, %p40;
	setp.ne.s32 	%p41, %r87, 0;
	@%p41 bra 	$L__BB66_26;
	shr.u32 	%r121, %r2, 3;
	and.b32  	%r122, %r121, 124;
	mov.u32 	%r123, _ZZN3cub18CUB_300001_SM_10006detail6reduce28DeviceReduceSingleTileKernelINS2_10policy_hubIfyN4cuda3std3__44plusIfEEE10Policy1000EN6thrust24THRUST_300001_SM_1000_NS6detail15normal_iteratorINSD_10device_ptrIfEEEEPfyS9_ffNS7_10__identityEEEvT0_T1_T2_T3_T4_T6_E12temp_storage;
	add.s32 	%r124, %r123, %r122;
	st.shared.f32 	[%r124+8], %f327;
$L__BB66_26:
	bar.sync 	0;
	setp.ne.s32 	%p42, %r2, 0;
	@%p42 bra 	$L__BB66_49;
	setp.gt.u64 	%p43, %rd19, 32;
	ld.shared.f32 	%f259, [_ZZN3cub18CUB_300001_SM_10006detail6reduce28DeviceReduceSingleTileKernelINS2_10policy_hubIfyN4cuda3std3__44plusIfEEE10Policy1000EN6thrust24THRUST_300001_SM_1000_NS6detail15normal_iteratorINSD_10device_ptrIfEEEEPfyS9_ffNS7_10__identityEEEvT0_T1_T2_T3_T4_T6_E12temp_storage+12];
	add.f32 	%f260, %f327, %f259;
	selp.f32 	%f261, %f260, %f327, %p43;
	setp.gt.u64 	%p44, %rd19, 64;
	ld.shared.f32 	%f262, [_ZZN3cub18CUB_300001_SM_10006detail6reduce28DeviceReduceSingleTileKernelINS2_10policy_hubIfyN4cuda3std3__44plusIfEEE10Policy1000EN6thrust24THRUST_300001_SM_1000_NS6detail15normal_iteratorINSD_10device_ptrIfEEEEPfyS9_ffNS7_10__identityEEEvT0_T1_T2_T3_T4_T6_E12temp_storage+16];
	add.f32 	%f263, %f262, %f261;
	selp.f32 	%f264, %f263, %f261, %p44;
	setp.gt.u64 	%p45, %rd19, 96;
	ld.shared.f32 	%f265, [_ZZN3cub18CUB_300001_SM_10006detail6reduce28DeviceReduceSingleTileKernelINS2_10policy_hubIfyN4cuda3std3__44plusIfEEE10Policy1000EN6thrust24THRUST_300001_SM_1000_NS6detail15normal_iteratorINSD_10device_ptrIfEEEEPfyS9_ffNS7_10__identityEEEvT0_T1_T2_T3_T4_T6_E12temp_storage+20];
	add.f32 	%f266, %f265, %f264;
	selp.f32 	%f267, %f266, %f264, %p45;
	setp.gt.u64 	%p46, %rd19, 128;
	ld.shared.f32 	%f268, [_ZZN3cub18CUB_300001_SM_10006detail6reduce28DeviceReduceSingleTileKernelINS2_10policy_hubIfyN4cuda3std3__44plusIfEEE10Policy1000EN6thrust24THRUST_300001_SM_1000_NS6detail15normal_iteratorINSD_10device_ptrIfEEEEPfyS9_ffNS7_10__identityEEEvT0_T1_T2_T3_T4_T6_E12temp_storage+24];
	add.f32 	%f269, %f268, %f267;
	selp.f32 	%f270, %f269, %f267, %p46;
	setp.gt.u64 	%p47, %rd19, 160;
	ld.shared.f32 	%f271, [_ZZN3cub18CUB_300001_SM_10006detail6reduce28DeviceReduceSingleTileKernelINS2_10policy_hubIfyN4cuda3std3__44plusIfEEE10Policy1000EN6thrust24THRUST_300001_SM_1000_NS6detail15normal_iteratorINSD_10device_ptrIfEEEEPfyS9_ffNS7_10__identityEEEvT0_T1_T2_T3_T4_T6_E12temp_storage+28];
	add.f32 	%f272, %f271, %f270;
	selp.f32 	%f273, %f272, %f270, %p47;
	setp.gt.u64 	%p48, %rd19, 192;
	ld.shared.f32 	%f274, [_ZZN3cub18CUB_300001_SM_10006detail6reduce28DeviceReduceSingleTileKernelINS2_10policy_hubIfyN4cuda3std3__44plusIfEEE10Policy1000EN6thrust24THRUST_300001_SM_1000_NS6detail15normal_iteratorINSD_10device_ptrIfEEEEPfyS9_ffNS7_10__identityEEEvT0_T1_T2_T3_T4_T6_E12temp_storage+32];
	add.f32 	%f275, %f274, %f273;
	selp.f32 	%f276, %f275, %f273, %p48;
	setp.gt.u64 	%p49, %rd19, 224;
	ld.shared.f32 	%f277, [_ZZN3cub18CUB_300001_SM_10006detail6reduce28DeviceReduceSingleTileKernelINS2_10policy_hubIfyN4cuda3std3__44plusIfEEE10Policy1000EN6thrust24THRUST_300001_SM_1000_NS6detail15normal_iteratorINSD_10device_ptrIfEEEEPfyS9_ffNS7_10__identityEEEvT0_T1_T2_T3_T4_T6_E12temp_storage+36];
	add.f32 	%f278, %f277, %f276;
	selp.f32 	%f327, %f278, %f276, %p49;
	bra.uni 	$L__BB66_49;
$L__BB66_28:
	mov.u32 	%r24, %tid.x;
	cvt.u64.u32 	%rd6, %r24;
	mul.wide.u32 	%rd22, %r24, 4;
	add.s64 	%rd7, %rd2, %rd22;
	ld.global.f32 	%f43, [%rd7];
	ld.global.f32 	%f44, [%rd7+1024];
	ld.global.f32 	%f45, [%rd7+2048];
	ld.global.f32 	%f46, [%rd7+3072];
	ld.global.f32 	%f47, [%rd7+4096];
	ld.global.f32 	%f48, [%rd7+5120];
	ld.global.f32 	%f49, [%rd7+6144];
	ld.global.f32 	%f50, [%rd7+7168];
	ld.global.f32 	%f51, [%rd7+8192];
	ld.global.f32 	%f52, [%rd7+9216];
	ld.global.f32 	%f53, [%rd7+10240];
	ld.global.f32 	%f54, [%rd7+11264];
	ld.global.f32 	%f55, [%rd7+12288];
	ld.global.f32 	%f56, [%rd7+13312];
	ld.global.f32 	%f57, [%rd7+14336];
	ld.global.f32 	%f58, [%rd7+15360];
	add.f32 	%f59, %f43, %f44;
	add.f32 	%f60, %f45, %f46;
	add.f32 	%f61, %f47, %f48;
	add.f32 	%f62, %f49, %f50;
	add.f32 	%f63, %f51, %f52;
	add.f32 	%f64, %f53, %f54;
	add.f32 	%f65, %f55, %f56;
	add.f32 	%f66, %f57, %f58;
	add.f32 	%f67, %f59, %f60;
	add.f32 	%f68, %f61, %f62;
	add.f32 	%f69, %f63, %f64;
	add.f32 	%f70, %f65, %f66;
	add.f32 	%f71, %f67, %f68;
	add.f32 	%f72, %f69, %f70;
	add.f32 	%f326, %f71, %f72;
	add.s64 	%rd8, %rd19, -4096;
	setp.lt.u64 	%p3, %rd8, 4096;
	mov.b64 	%rd53, 4096;
	@%p3 bra 	$L__BB66_32;
	mov.b64 	%rd53, 4096;
$L__BB66_30:
	shl.b64 	%rd24, %rd53, 2;
	add.s64 	%rd25, %rd7, %rd24;
	ld.global.f32 	%f73, [%rd25];
	ld.global.f32 	%f74, [%rd25+1024];
	ld.global.f32 	%f75, [%rd25+2048];
	ld.global.f32 	%f76, [%rd25+3072];
	ld.global.f32 	%f77, [%rd25+4096];
	ld.global.f32 	%f78, [%rd25+5120];
	ld.global.f32 	%f79, [%rd25+6144];
	ld.global.f32 	%f80, [%rd25+7168];
	ld.global.f32 	%f81, [%rd25+8192];
	ld.global.f32 	%f82, [%rd25+9216];
	ld.global.f32 	%f83, [%rd25+10240];
	ld.global.f32 	%f84, [%rd25+11264];
	ld.global.f32 	%f85, [%rd25+12288];
	ld.global.f32 	%f86, [%rd25+13312];
	ld.global.f32 	%f87, [%rd25+14336];
	ld.global.f32 	%f88, [%rd25+15360];
	add.f32 	%f89, %f326, %f73;
	add.f32 	%f90, %f74, %f75;
	add.f32 	%f91, %f76, %f77;
	add.f32 	%f92, %f78, %f79;
	add.f32 	%f93, %f80, %f81;
	add.f32 	%f94, %f82, %f83;
	add.f32 	%f95, %f84, %f85;
	add.f32 	%f96, %f86, %f87;
	add.f32 	%f97, %f89, %f90;
	add.f32 	%f98, %f91, %f92;
	add.f32 	%f99, %f93, %f94;
	add.f32 	%f100, %f95, %f96;
	add.f32 	%f101, %f97, %f98;
	add.f32 	%f102, %f99, %f100;
	add.f32 	%f103, %f101, %f102;
	add.f32 	%f326, %f103, %f88;
	sub.s64 	%rd26, %rd19, %rd53;
	setp.lt.u64 	%p4, %rd26, 4096;
	@%p4 bra 	$L__BB66_45;
	add.s64 	%rd53, %rd53, 4096;
	setp.le.u64 	%p5, %rd53, %rd8;
	@%p5 bra 	$L__BB66_30;
$L__BB66_32:
	setp.le.u64 	%p6, %rd19, %rd53;
	cvt.u32.u64 	%r42, %rd53;
	cvt.u32.u64 	%r43, %rd19;
	sub.s32 	%r44, %r43, %r42;
	setp.ge.s32 	%p7, %r24, %r44;
	or.pred  	%p8, %p6, %p7;
	@%p8 bra 	$L__BB66_45;
	not.b32 	%r47, %r24;
	add.s32 	%r48, %r47, %r43;
	sub.s32 	%r50, %r48, %r42;
	shr.u32 	%r51, %r50, 8;
	add.s32 	%r25, %r51, 1;
	and.b32  	%r26, %r25, 15;
	setp.lt.u32 	%p9, %r50, 3840;
	mov.u32 	%r167, %r24;
	@%p9 bra 	$L__BB66_36;
	and.b32  	%r52, %r25, 33554416;
	neg.s32 	%r165, %r52;
	add.s64 	%rd27, %rd53, %rd6;
	shl.b64 	%rd28, %rd27, 2;
	add.s64 	%rd29, %rd28, %rd2;
	add.s64 	%rd54, %rd29, 8192;
	mov.u32 	%r167, %r24;
$L__BB66_35:
	.pragma "nounroll";
	ld.global.f32 	%f105, [%rd54+-8192];
	add.f32 	%f106, %f326, %f105;
	ld.global.f32 	%f107, [%rd54+-7168];
	add.f32 	%f108, %f106, %f107;
	ld.global.f32 	%f109, [%rd54+-6144];
	add.f32 	%f110, %f108, %f109;
	ld.global.f32 	%f111, [%rd54+-5120];
	add.f32 	%f112, %f110, %f111;
	ld.global.f32 	%f113, [%rd54+-4096];
	add.f32 	%f114, %f112, %f113;
	ld.global.f32 	%f115, [%rd54+-3072];
	add.f32 	%f116, %f114, %f115;
	ld.global.f32 	%f117, [%rd54+-2048];
	add.f32 	%f118, %f116, %f117;
	ld.global.f32 	%f119, [%rd54+-1024];
	add.f32 	%f120, %f118, %f119;
	ld.global.f32 	%f121, [%rd54];
	add.f32 	%f122, %f120, %f121;
	ld.global.f32 	%f123, [%rd54+1024];
	add.f32 	%f124, %f122, %f123;
	ld.global.f32 	%f125, [%rd54+2048];
	add.f32 	%f126, %f124, %f125;
	ld.global.f32 	%f127, [%rd54+3072];
	add.f32 	%f128, %f126, %f127;
	ld.global.f32 	%f129, [%rd54+4096];
	add.f32 	%f130, %f128, %f129;
	ld.global.f32 	%f131, [%rd54+5120];
	add.f32 	%f132, %f130, %f131;
	ld.global.f32 	%f133, [%rd54+6144];
	add.f32 	%f134, %f132, %f133;
	ld.global.f32 	%f135, [%rd54+7168];
	add.f32 	%f326, %f134, %f135;
	add.s32 	%r167, %r167, 4096;
	add.s32 	%r165, %r165, 16;
	add.s64 	%rd54, %rd54, 16384;
	setp.ne.s32 	%p10, %r165, 0;
	@%p10 bra 	$L__BB66_35;
$L__BB66_36:
	setp.eq.s32 	%p11, %r26, 0;
	@%p11 bra 	$L__BB66_45;
	and.b32  	%r33, %r25, 7;
	setp.lt.u32 	%p12, %r26, 8;
	@%p12 bra 	$L__BB66_39;
	cvt.u64.u32 	%rd30, %r167;
	add.s64 	%rd31, %rd53, %rd30;
	shl.b64 	%rd32, %rd31, 2;
	add.s64 	%rd33, %rd2, %rd32;
	ld.global.f32 	%f137, [%rd33];
	add.f32 	%f138, %f326, %f137;
	ld.global.f32 	%f139, [%rd33+1024];
	add.f32 	%f140, %f138, %f139;
	ld.global.f32 	%f141, [%rd33+2048];
	add.f32 	%f142, %f140, %f141;
	ld.global.f32 	%f143, [%rd33+3072];
	add.f32 	%f144, %f142, %f143;
	ld.global.f32 	%f145, [%rd33+4096];
	add.f32 	%f146, %f144, %f145;
	ld.global.f32 	%f147, [%rd33+5120];
	add.f32 	%f148, %f146, %f147;
	ld.global.f32 	%f149, [%rd33+6144];
	add.f32 	%f150, %f148, %f149;
	ld.global.f32 	%f151, [%rd33+7168];
	add.f32 	%f326, %f150, %f151;
	add.s32 	%r167, %r167, 2048;
$L__BB66_39:
	setp.eq.s32 	%p13, %r33, 0;
	@%p13 bra 	$L__BB66_45;
	and.b32  	%r36, %r25, 3;
	setp.lt.u32 	%p14, %r33, 4;
	@%p14 bra 	$L__BB66_42;
	cvt.u64.u32 	%rd34, %r167;
	add.s64 	%rd35, %rd53, %rd34;
	shl.b64 	%rd36, %rd35, 2;
	add.s64 	%rd37, %rd2, %rd36;
	ld.global.f32 	%f153, [%rd37];
	add.f32 	%f154, %f326, %f153;
	ld.global.f32 	%f155, [%rd37+1024];
	add.f32 	%f156, %f154, %f155;
	ld.global.f32 	%f157, [%rd37+2048];
	add.f32 	%f158, %f156, %f157;
	ld.global.f32 	%f159, [%rd37+3072];
	add.f32 	%f326, %f158, %f159;
	add.s32 	%r167, %r167, 1024;
$L__BB66_42:
	setp.eq.s32 	%p15, %r36, 0;
	@%p15 bra 	$L__BB66_45;
	cvt.u64.u32 	%rd38, %r167;
	add.s64 	%rd39, %rd53, %rd38;
	shl.b64 	%rd40, %rd39, 2;
	add.s64 	%rd55, %rd2, %rd40;
	neg.s32 	%r170, %r36;
$L__BB66_44:
	.pragma "nounroll";
	ld.global.f32 	%f160, [%rd55];
	add.f32 	%f326, %f326, %f160;
	add.s64 	%rd55, %rd55, 1024;
	add.s32 	%r170, %r170, 1;
	setp.ne.s32 	%p16, %r170, 0;
	@%p16 bra 	$L__BB66_44;
$L__BB66_45:
	// begin inline asm
	mov.u32 %r53, %laneid;
	// end inline asm
	mov.b32 	%r55, %f326;
	mov.b32 	%r56, 1;
	mov.b32 	%r77, 31;
	mov.b32 	%r78, -1;
	// begin inline asm
	shfl.sync.down.b32 %r54, %r55, %r56, %r77, %r78;
	// end inline asm
	setp.gt.s32 	%p17, %r53, 30;
	mov.b32 	%f161, %r54;
	add.f32 	%f162, %f326, %f161;
	selp.f32 	%f163, %f326, %f162, %p17;
	mov.b32 	%r60, %f163;
	mov.b32 	%r61, 2;
	// begin inline asm
	shfl.sync.down.b32 %r59, %r60, %r61, %r77, %r78;
	// end inline asm
	setp.gt.s32 	%p18, %r53, 29;
	mov.b32 	%f164, %r59;
	add.f32 	%f165, %f163, %f164;
	selp.f32 	%f166, %f163, %f165, %p18;
	mov.b32 	%r65, %f166;
	mov.b32 	%r66, 4;
	// begin inline asm
	shfl.sync.down.b32 %r64, %r65, %r66, %r77, %r78;
	// end inline asm
	setp.gt.s32 	%p19, %r53, 27;
	mov.b32 	%f167, %r64;
	add.f32 	%f168, %f166, %f167;
	selp.f32 	%f169, %f166, %f168, %p19;
	mov.b32 	%r70, %f169;
	mov.b32 	%r71, 8;
	// begin inline asm
	shfl.sync.down.b32 %r69, %r70, %r71, %r77, %r78;
	// end inline asm
	setp.gt.s32 	%p20, %r53, 23;
	mov.b32 	%f170, %r69;
	add.f32 	%f171, %f169, %f170;
	selp.f32 	%f172, %f169, %f171, %p20;
	mov.b32 	%r75, %f172;
	mov.b32 	%r76, 16;
	// begin inline asm
	shfl.sync.down.b32 %r74, %r75, %r76, %r77, %r78;
	// end inline asm
	setp.gt.s32 	%p21, %r53, 15;
	mov.b32 	%f173, %r74;
	add.f32 	%f38, %f172, %f173;
	selp.f32 	%f327, %f172, %f38, %p21;
	setp.ne.s32 	%p22, %r53, 0;
	@%p22 bra 	$L__BB66_47;
	shr.u32 	%r79, %r24, 3;
	and.b32  	%r80, %r79, 124;
	mov.u32 	%r81, _ZZN3cub18CUB_300001_SM_10006detail6reduce28DeviceReduceSingleTileKernelINS2_10policy_hubIfyN4cuda3std3__44plusIfEEE10Policy1000EN6thrust24THRUST_300001_SM_1000_NS6detail15normal_iteratorINSD_10device_ptrIfEEEEPfyS9_ffNS7_10__identityEEEvT0_T1_T2_T3_T4_T6_E12temp_storage;
	add.s32 	%r82, %r81, %r80;
	st.shared.f32 	[%r82+8], %f38;
$L__BB66_47:
	bar.sync 	0;
	setp.ne.s32 	%p23, %r24, 0;
	@%p23 bra 	$L__BB66_49;
	ld.shared.f32 	%f174, [_ZZN3cub18CUB_300001_SM_10006detail6reduce28DeviceReduceSingleTileKernelINS2_10policy_hubIfyN4cuda3std3__44plusIfEEE10Policy1000EN6thrust24THRUST_300001_SM_1000_NS6detail15normal_iteratorINSD_10device_ptrIfEEEEPfyS9_ffNS7_10__identityEEEvT0_T1_T2_T3_T4_T6_E12temp_storage+12];
	add.f32 	%f175, %f327, %f174;
	ld.shared.f32 	%f176, [_ZZN3cub18CUB_300001_SM_10006detail6reduce28DeviceReduceSingleTileKernelINS2_10policy_hubIfyN4cuda3std3__44plusIfEEE10Policy1000EN6thrust24THRUST_300001_SM_1000_NS6detail15normal_iteratorINSD_10device_ptrIfEEEEPfyS9_ffNS7_10__identityEEEvT0_T1_T2_T3_T4_T6_E12temp_storage+16];
	add.f32 	%f177, %f175, %f176;
	ld.shared.f32 	%f178, [_ZZN3cub18CUB_300001_SM_10006detail6reduce28DeviceReduceSingleTileKernelINS2_10policy_hubIfyN4cuda3std3__44plusIfEEE10Policy1000EN6thrust24THRUST_300001_SM_1000_NS6detail15normal_iteratorINSD_10device_ptrIfEEEEPfyS9_ffNS7_10__identityEEEvT0_T1_T2_T3_T4_T6_E12temp_storage+20];
	add.f32 	%f179, %f177, %f178;
	ld.shared.f32 	%f180, [_ZZN3cub18CUB_300001_SM_10006detail6reduce28DeviceReduceSingleTileKernelINS2_10policy_hubIfyN4cuda3std3__44plusIfEEE10Policy1000EN6thrust24THRUST_300001_SM_1000_NS6detail15normal_iteratorINSD_10device_ptrIfEEEEPfyS9_ffNS7_10__identityEEEvT0_T1_T2_T3_T4_T6_E12temp_storage+24];
	add.f32 	%f181, %f179, %f180;
	ld.shared.f32 	%f182, [_ZZN3cub18CUB_300001_SM_10006detail6reduce28DeviceReduceSingleTileKernelINS2_10policy_hubIfyN4cuda3std3__44plusIfEEE10Policy1000EN6thrust24THRUST_300001_SM_1000_NS6detail15normal_iteratorINSD_10device_ptrIfEEEEPfyS9_ffNS7_10__identityEEEvT0_T1_T2_T3_T4_T6_E12temp_storage+28];
	add.f32 	%f183, %f181, %f182;
	ld.shared.f32 	%f184, [_ZZN3cub18CUB_300001_SM_10006detail6reduce28DeviceReduceSingleTileKernelINS2_10policy_hubIfyN4cuda3std3__44plusIfEEE10Policy1000EN6thrust24THRUST_300001_SM_1000_NS6detail15normal_iteratorINSD_10device_ptrIfEEEEPfyS9_ffNS7_10__identityEEEvT0_T1_T2_T3_T4_T6_E12temp_storage+32];
	add.f32 	%f185, %f183, %f184;
	ld.shared.f32 	%f186, [_ZZN3cub18CUB_300001_SM_10006detail6reduce28DeviceReduceSingleTileKernelINS2_10policy_hubIfyN4cuda3std3__44plusIfEEE10Policy1000EN6thrust24THRUST_300001_SM_1000_NS6detail15normal_iteratorINSD_10device_ptrIfEEEEPfyS9_ffNS7_10__identityEEEvT0_T1_T2_T3_T4_T6_E12temp_storage+36];
	add.f32 	%f327, %f185, %f186;
$L__BB66_49:
	mov.u32 	%r155, %tid.x;
	setp.ne.s32 	%p57, %r155, 0;
	@%p57 bra 	$L__BB66_51;
	add.f32 	%f305, %f42, %f327;
	st.global.f32 	[%rd1], %f305;
$L__BB66_51:
	ret;

}
	// .globl	_ZN3cub18CUB_300001_SM_10006detail6reduce18DeviceReduceKernelINS2_10policy_hubIfyN4cuda3std3__44plusIfEEE10Policy1000EN6thrust24THRUST_300001_SM_1000_NS6detail15normal_iteratorINSD_10device_ptrIfEEEEyS9_fNS7_10__identityEEEvT0_PT3_T1_NS0_13GridEvenShareISN_EET2_T4_
.visible .entry _ZN3cub18CUB_300001_SM_10006detail6reduce18DeviceReduceKernelINS2_10policy_hubIfyN4cuda3std3__44plusIfEEE10Policy1000EN6thrust24THRUST_300001_SM_1000_NS6detail15normal_iteratorINSD_10device_ptrIfEEEEyS9_fNS7_10__identityEEEvT0_PT3_T1_NS0_13GridEvenShareISN_EET2_T4_(
	.param .align 8 .b8 _ZN3cub18CUB_300001_SM_10006detail6reduce18DeviceReduceKernelINS2_10policy_hubIfyN4cuda3std3__44plusIfEEE10Policy1000EN6thrust24THRUST_300001_SM_1000_NS6detail15normal_iteratorINSD_10device_ptrIfEEEEyS9_fNS7_10__identityEEEvT0_PT3_T1_NS0_13GridEvenShareISN_EET2_T4__param_0[8],
	.param .u64 .ptr .align 1 _ZN3cub18CUB_300001_SM_10006detail6reduce18DeviceReduceKernelINS2_10policy_hubIfyN4cuda3std3__44plusIfEEE10Policy1000EN6thrust24THRUST_300001_SM_1000_NS6detail15normal_iteratorINSD_10device_ptrIfEEEEyS9_fNS7_10__identityEEEvT0_PT3_T1_NS0_13GridEvenShareISN_EET2_T4__param_1,
	.param .u64 _ZN3cub18CUB_300001_SM_10006detail6reduce18DeviceReduceKernelINS2_10policy_hubIfyN4cuda3std3__44plusIfEEE10Policy1000EN6thrust24THRUST_300001_SM_1000_NS6detail15normal_iteratorINSD_10device_ptrIfEEEEyS9_fNS7_10__identityEEEvT0_PT3_T1_NS0_13GridEvenShareISN_EET2_T4__param_2,
	.param .align 8 .b8 _ZN3cub18CUB_300001_SM_10006detail6reduce18DeviceReduceKernelINS2_10policy_hubIfyN4cuda3std3__44plusIfEEE10Policy1000EN6thrust24THRUST_300001_SM_1000_NS6detail15normal_iteratorINSD_10device_ptrIfEEEEyS9_fNS7_10__identityEEEvT0_PT3_T1_NS0_13GridEvenShareISN_EET2_T4__param_3[72],
	.param .align 1 .b8 _ZN3cub18CUB_300001_SM_10006detail6reduce18DeviceReduceKernelINS2_10policy_hubIfyN4cuda3std3__44plusIfEEE10Policy1000EN6thrust24THRUST_300001_SM_1000_NS6detail15normal_iteratorINSD_10device_ptrIfEEEEyS9_fNS7_10__identityEEEvT0_PT3_T1_NS0_13GridEvenShareISN_EET2_T4__param_4[1],
	.param .align 1 .b8 _ZN3cub18CUB_300001_SM_10006detail6reduce18DeviceReduceKernelINS2_10policy_hubIfyN4cuda3std3__44plusIfEEE10Policy1000EN6thrust24THRUST_300001_SM_1000_NS6detail15normal_iteratorINSD_10device_ptrIfEEEEyS9_fNS7_10__identityEEEvT0_PT3_T1_NS0_13GridEvenShareISN_EET2_T4__param_5[1]
)
.maxntid 256
{
	.reg .pred 	%p<57>;
	.reg .b16 	%rs<4>;
	.reg .b32 	%r<206>;
	.reg .b32 	%f<324>;
	.reg .b64 	%rd<78>;
	// demoted variable
	.shared .align 4 .b8 _ZZN3cub18CUB_300001_SM_10006detail6reduce18DeviceReduceKernelINS2_10policy_hubIfyN4cuda3std3__44plusIfEEE10Policy1000EN6thrust24THRUST_300001_SM_1000_NS6detail15normal_iteratorINSD_10device_ptrIfEEEEyS9_fNS7_10__identityEEEvT0_PT3_T1_NS0_13GridEvenShareISN_EET2_T4_E12temp_storage[44];
	ld.param.u64 	%rd1, [_ZN3cub18CUB_300001_SM_10006detail6reduce18DeviceReduceKernelINS2_10policy_hubIfyN4cuda3std3__44plusIfEEE10Policy1000EN6thrust24THRUST_300001_SM_1000_NS6detail15normal_iteratorINSD_10device_ptrIfEEEEyS9_fNS7_10__identityEEEvT0_PT3_T1_NS0_13GridEvenShareISN_EET2_T4__param_3+32];
	ld.param.u32 	%r1, [_ZN3cub18CUB_300001_SM_10006detail6reduce18DeviceReduceKernelINS2_10policy_hubIfyN4cuda3std3__44plusIfEEE10Policy1000EN6thrust24THRUST_300001_SM_1000_NS6detail15normal_iteratorINSD_10device_ptrIfEEEEyS9_fNS7_10__identityEEEvT0_PT3_T1_NS0_13GridEvenShareISN_EET2_T4__param_3+40];
	ld.param.u64 	%rd25, [_ZN3cub18CUB_300001_SM_10006detail6reduce18DeviceReduceKernelINS2_10policy_hubIfyN4cuda3std3__44plusIfEEE10Policy1000EN6thrust24THRUST_300001_SM_1000_NS6detail15normal_iteratorINSD_10device_ptrIfEEEEyS9_fNS7_10__identityEEEvT0_PT3_T1_NS0_13GridEvenShareISN_EET2_T4__param_0];
	cvta.to.global.u64 	%rd2, %rd25;
	mov.u32 	%r2, %ctaid.x;
	shl.b32 	%r50, %r1, 12;
	cvt.s64.s32 	%rd3, %r50;
	shl.b32 	%r51, %r2, 12;
	cvt.u64.u32 	%rd4, %r51;
	sub.s64 	%rd5, %rd1, %rd4;
	setp.gt.u64 	%p1, %rd5, 4095;
	@%p1 bra 	$L__BB67_25;
	cvt.u32.u64 	%r112, %rd4;
	cvt.u32.u64 	%r3, %rd1;
	sub.s32 	%r4, %r3, %r112;
	mov.u32 	%r5, %tid.x;
	setp.ge.s32 	%p23, %r5, %r4;
	mov.f32 	%f312, 0f00000000;
	mov.u32 	%r193, %r5;
	@%p23 bra 	$L__BB67_3;
	add.s32 	%r114, %r112, %r5;
	mul.wide.u32 	%rd51, %r114, 4;
	add.s64 	%rd52, %rd2, %rd51;
	ld.global.f32 	%f312, [%rd52];
	add.s32 	%r193, %r5, 256;
$L__BB67_3:
	setp.ge.s32 	%p24, %r193, %r4;
	@%p24 bra 	$L__BB67_16;
	not.b32 	%r116, %r193;
	add.s32 	%r117, %r116, %r3;
	sub.s32 	%r118, %r117, %r112;
	shr.u32 	%r119, %r118, 8;
	add.s32 	%r8, %r119, 1;
	and.b32  	%r9, %r8, 15;
	setp.lt.u32 	%p25, %r118, 3840;
	@%p25 bra 	$L__BB67_7;
	and.b32  	%r120, %r8, 33554416;
	neg.s32 	%r191, %r120;
	mul.wide.u32 	%rd53, %r2, 16384;
	mul.wide.u32 	%rd54, %r193, 4;
	or.b64  	%rd55, %rd53, %rd54;
	add.s64 	%rd56, %rd55, %rd2;
	add.s64 	%rd72, %rd56, 8192;
$L__BB67_6:
	.pragma "nounroll";
	ld.global.f32 	%f187, [%rd72+-8192];
	add.f32 	%f188, %f312, %f187;
	ld.global.f32 	%f189, [%rd72+-7168];
	add.f32 	%f190, %f188, %f189;
	ld.global.f32 	%f191, [%rd72+-6144];
	add.f32 	%f192, %f190, %f191;
	ld.global.f32 	%f193, [%rd72+-5120];
	add.f32 	%f194, %f192, %f193;
	ld.global.f32 	%f195, [%rd72+-4096];
	add.f32 	%f196, %f194, %f195;
	ld.global.f32 	%f197, [%rd72+-3072];
	add.f32 	%f198, %f196, %f197;
	ld.global.f32 	%f199, [%rd72+-2048];
	add.f32 	%f200, %f198, %f199;
	ld.global.f32 	%f201, [%rd72+-1024];
	add.f32 	%f202, %f200, %f201;
	ld.global.f32 	%f203, [%rd72];
	add.f32 	%f204, %f202, %f203;
	ld.global.f32 	%f205, [%rd72+1024];
	add.f32 	%f206, %f204, %f205;
	ld.global.f32 	%f207, [%rd72+2048];
	add.f32 	%f208, %f206, %f207;
	ld.global.f32 	%f209, [%rd72+3072];
	add.f32 	%f210, %f208, %f209;
	ld.global.f32 	%f211, [%rd72+4096];
	add.f32 	%f212, %f210, %f211;
	ld.global.f32 	%f213, [%rd72+5120];
	add.f32 	%f214, %f212, %f213;
	ld.global.f32 	%f215, [%rd72+6144];
	add.f32 	%f216, %f214, %f215;
	ld.global.f32 	%f217, [%rd72+7168];
	add.f32 	%f312, %f216, %f217;
	add.s32 	%r193, %r193, 4096;
	add.s32 	%r191, %r191, 16;
	add.s64 	%rd72, %rd72, 16384;
	setp.ne.s32 	%p26, %r191, 0;
	@%p26 bra 	$L__BB67_6;
$L__BB67_7:
	setp.eq.s32 	%p27, %r9, 0;
	@%p27 bra 	$L__BB67_16;
	and.b32  	%r16, %r8, 7;
	setp.lt.u32 	%p28, %r9, 8;
	@%p28 bra 	$L__BB67_10;
	cvt.s64.s32 	%rd57, %r193;
	add.s64 	%rd58, %rd57, %rd4;
	shl.b64 	%rd59, %rd58, 2;
	add.s64 	%rd60, %rd2, %rd59;
	ld.global.f32 	%f219, [%rd60];
	add.f32 	%f220, %f312, %f219;
	ld.global.f32 	%f221, [%rd60+1024];
	add.f32 	%f222, %f220, %f221;
	ld.global.f32 	%f223, [%rd60+2048];
	add.f32 	%f224, %f222, %f223;
	ld.global.f32 	%f225, [%rd60+3072];
	add.f32 	%f226, %f224, %f225;
	ld.global.f32 	%f227, [%rd60+4096];
	add.f32 	%f228, %f226, %f227;
	ld.global.f32 	%f229, [%rd60+5120];
	add.f32 	%f230, %f228, %f229;
	ld.global.f32 	%f231, [%rd60+6144];
	add.f32 	%f232, %f230, %f231;
	ld.global.f32 	%f233, [%rd60+7168];
	add.f32 	%f312, %f232, %f233;
	add.s32 	%r193, %r193, 2048;
$L__BB67_10:
	setp.eq.s32 	%p29, %r16, 0;
	@%p29 bra 	$L__BB67_16;
	and.b32  	%r19, %r8, 3;
	setp.lt.u32 	%p30, %r16, 4;
	@%p30 bra 	$L__BB67_13;
	cvt.s64.s32 	%rd61, %r193;
	add.s64 	%rd62, %rd61, %rd4;
	shl.b64 	%rd63, %rd62, 2;
	add.s64 	%rd64, %rd2, %rd63;
	ld.global.f32 	%f235, [%rd64];
	add.f32 	%f236, %f312, %f235;
	ld.global.f32 	%f237, [%rd64+1024];
	add.f32 	%f238, %f236, %f237;
	ld.global.f32 	%f239, [%rd64+2048];
	add.f32 	%f240, %f238, %f239;
	ld.global.f32 	%f241, [%rd64+3072];
	add.f32 	%f312, %f240, %f241;
	add.s32 	%r193, %r193, 1024;
$L__BB67_13:
	setp.eq.s32 	%p31, %r19, 0;
	@%p31 bra 	$L__BB67_16;
	mul.wide.u32 	%rd65, %r2, 16384;
	add.s64 	%rd9, %rd2, %rd65;
	neg.s32 	%r196, %r19;
$L__BB67_15:
	.pragma "nounroll";
	mul.wide.s32 	%rd66, %r193, 4;
	add.s64 	%rd67, %rd9, %rd66;
	ld.global.f32 	%f242, [%rd67];
	add.f32 	%f312, %f312, %f242;
	add.s32 	%r193, %r193, 256;
	add.s32 	%r196, %r196, 1;
	setp.ne.s32 	%p32, %r196, 0;
	@%p32 bra 	$L__BB67_15;
$L__BB67_16:
	setp.lt.s32 	%p33, %r4, 256;
	@%p33 bra 	$L__BB67_21;
	// begin inline asm
	mov.u32 %r159, %laneid;
	// end inline asm
	mov.b32 	%r161, %f312;
	mov.b32 	%r162, 1;
	mov.b32 	%r183, 31;
	mov.b32 	%r184, -1;
	// begin inline asm
	shfl.sync.down.b32 %r160, %r161, %r162, %r183, %r184;
	// end inline asm
	setp.gt.s32 	%p49, %r159, 30;
	mov.b32 	%f277, %r160;
	add.f32 	%f278, %f312, %f277;
	selp.f32 	%f279, %f312, %f278, %p49;
	mov.b32 	%r166, %f279;
	mov.b32 	%r167, 2;
	// begin inline asm
	shfl.sync.down.b32 %r165, %r166, %r167, %r183, %r184;
	// end inline asm
	setp.gt.s32 	%p50, %r159, 29;
	mov.b32 	%f280, %r165;
	add.f32 	%f281, %f279, %f280;
	selp.f32 	%f282, %f279, %f281, %p50;
	mov.b32 	%r171, %f282;
	mov.b32 	%r172, 4;
	// begin inline asm
	shfl.sync.down.b32 %r170, %r171, %r172, %r183, %r184;
	// end inline asm
	setp.gt.s32 	%p51, %r159, 27;
	mov.b32 	%f283, %r170;
	add.f32 	%f284, %f282, %f283;
	selp.f32 	%f285, %f282, %f284, %p51;
	mov.b32 	%r176, %f285;
	mov.b32 	%r177, 8;
	// begin inline asm
	shfl.sync.down.b32 %r175, %r176, %r177, %r183, %r184;
	// end inline asm
	setp.gt.s32 	%p52, %r159, 23;
	mov.b32 	%f286, %r175;
	add.f32 	%f287, %f285, %f286;
	selp.f32 	%f288, %f285, %f287, %p52;
	mov.b32 	%r181, %f288;
	mov.b32 	%r182, 16;
	// begin inline asm
	shfl.sync.down.b32 %r180, %r181, %r182, %r183, %r184;
	// end inline asm
	setp.gt.s32 	%p53, %r159, 15;
	mov.b32 	%f289, %r180;
	add.f32 	%f16, %f288, %f289;
	selp.f32 	%f323, %f288, %f16, %p53;
	setp.ne.s32 	%p54, %r159, 0;
	@%p54 bra 	$L__BB67_19;
	shr.u32 	%r185, %r5, 3;
	and.b32  	%r186, %r185, 124;
	mov.u32 	%r187, _ZZN3cub18CUB_300001_SM_10006detail6reduce18DeviceReduceKernelINS2_10policy_hubIfyN4cuda3std3__44plusIfEEE10Policy1000EN6thrust24THRUST_300001_SM_1000_NS6detail15normal_iteratorINSD_10device_ptrIfEEEEyS9_fNS7_10__identityEEEvT0_PT3_T1_NS0_13GridEvenShareISN_EET2_T4_E12temp_storage;
	add.s32 	%r188, %r187, %r186;
	st.shared.f32 	[%r188+8], %f16;
$L__BB67_19:
	bar.sync 	0;
	setp.ne.s32 	%p55, %r5, 0;
	@%p55 bra 	$L__BB67_46;
	ld.shared.f32 	%f290, [_ZZN3cub18CUB_300001_SM_10006detail6reduce18DeviceReduceKernelINS2_10policy_hubIfyN4cuda3std3__44plusIfEEE10Policy1000EN6thrust24THRUST_300001_SM_1000_NS6detail15normal_iteratorINSD_10device_ptrIfEEEEyS9_fNS7_10__identityEEEvT0_PT3_T1_NS0_13GridEvenShareISN_EET2_T4_E12temp_storage+12];
	add.f32 	%f291, %f323, %f290;
	ld.shared.f32 	%f292, [_ZZN3cub18CUB_300001_SM_10006detail6reduce18DeviceReduceKernelINS2_10policy_hubIfyN4cuda3std3__44plusIfEEE10Policy1000EN6thrust24THRUST_300001_SM_1000_NS6detail15normal_iteratorINSD_10device_ptrIfEEEEyS9_fNS7_10__identityEEEvT0_PT3_T1_NS0_13GridEvenShareISN_EET2_T4_E12temp_storage+16];
	add.f32 	%f293, %f291, %f292;
	ld.shared.f32 	%f294, [_ZZN3cub18CUB_300001_SM_10006detail6reduce18DeviceReduceKernelINS2_10policy_hubIfyN4cuda3std3__44plusIfEEE10Policy1000EN6thrust24THRUST_300001_SM_1000_NS6detail15normal_iteratorINSD_10device_ptrIfEEEEyS9_fNS7_10__identityEEEvT0_PT3_T1_NS0_13GridEvenShareISN_EET2_T4_E12temp_storage+20];
	add.f32 	%f295, %f293, %f294;
	ld.shared.f32 	%f296, [_ZZN3cub18CUB_300001_SM_10006detail6reduce18DeviceReduceKernelINS2_10policy_hubIfyN4cuda3std3__44plusIfEEE10Policy1000EN6thrust24THRUST_300001_SM_1000_NS6detail15normal_iteratorINSD_10device_ptrIfEEEEyS9_fNS7_10__identityEEEvT0_PT3_T1_NS0_13GridEvenShareISN_EET2_T4_E12temp_storage+24];
	add.f32 	%f297, %f295, %f296;
	ld.shared.f32 	%f298, [_ZZN3cub18CUB_300001_SM_10006detail6reduce18DeviceReduceKernelINS2_10policy_hubIfyN4cuda3std3__44plusIfEEE10Policy1000EN6thrust24THRUST_300001_SM_1000_NS6detail15normal_iteratorINSD_10device_ptrIfEEEEyS9_fNS7_10__identityEEEvT0_PT3_T1_NS0_13GridEvenShareISN_EET2_T4_E12temp_storage+28];
	add.f32 	%f299, %f297, %f298;
	ld.shared.f32 	%f300, [_ZZN3cub18CUB_300001_SM_10006detail6reduce18DeviceReduceKernelINS2_10policy_hubIfyN4cuda3std3__44plusIfEEE10Policy1000EN6thrust24THRUST_300001_SM_1000_NS6detail15normal_iteratorINSD_10device_ptrIfEEEEyS9_fNS7_10__identityEEEvT0_PT3_T1_NS0_13GridEvenShareISN_EET2_T4_E12temp_storage+32];
	add.f32 	%f301, %f299, %f300;
	ld.shared.f32 	%f302, [_ZZN3cub18CUB_300001_SM_10006detail6reduce18DeviceReduceKernelINS2_10policy_hubIfyN4cuda3std3__44plusIfEEE10Policy1000EN6thrust24THRUST_300001_SM_1000_NS6detail15normal_iteratorINSD_10device_ptrIfEEEEyS9_fNS7_10__identityEEEvT0_PT3_T1_NS0_13GridEvenShareISN_EET2_T4_E12temp_storage+36];
	add.f32 	%f323, %f301, %f302;
	bra.uni 	$L__BB67_46;
$L__BB67_21:
	// begin inline asm
	mov.u32 %r121, %laneid;
	// end inline asm
	and.b32  	%r147, %r5, 992;
	add.s32 	%r148, %r147, 32;
	setp.gt.s32 	%p34, %r148, %r4;
	not.b32 	%r149, %r147;
	add.s32 	%r150, %r4, %r149;
	selp.b32 	%r145, %r150, 31, %p34;
	mov.b32 	%r123, %f312;
	mov.b32 	%r124, 1;
	mov.b32 	%r146, -1;
	// begin inline asm
	shfl.sync.down.b32 %r122, %r123, %r124, %r145, %r146;
	// end inline asm
	setp.lt.s32 	%p35, %r121, %r145;
	mov.b32 	%f243, %r122;
	add.f32 	%f244, %f312, %f243;
	selp.f32 	%f245, %f244, %f312, %p35;
	mov.b32 	%r128, %f245;
	mov.b32 	%r129, 2;
	// begin inline asm
	shfl.sync.down.b32 %r127, %r128, %r129, %r145, %r146;
	// end inline asm
	add.s32 	%r151, %r121, 2;
	setp.gt.s32 	%p36, %r151, %r145;
	mov.b32 	%f246, %r127;
	add.f32 	%f247, %f245, %f246;
	selp.f32 	%f248, %f245, %f247, %p36;
	mov.b32 	%r133, %f248;
	mov.b32 	%r134, 4;
	// begin inline asm
	shfl.sync.down.b32 %r132, %r133, %r134, %r145, %r146;
	// end inline asm
	add.s32 	%r152, %r121, 4;
	setp.gt.s32 	%p37, %r152, %r145;
	mov.b32 	%f249, %r132;
	add.f32 	%f250, %f248, %f249;
	selp.f32 	%f251, %f248, %f250, %p37;
	mov.b32 	%r138, %f251;
	mov.b32 	%r139, 8;
	// begin inline asm
	shfl.sync.down.b32 %r137, %r138, %r139, %r145, %r146;
	// end inline asm
	add.s32 	%r153, %r121, 8;
	setp.gt.s32 	%p38, %r153, %r145;
	mov.b32 	%f252, %r137;
	add.f32 	%f253, %f251, %f252;
	selp.f32 	%f254, %f251, %f253, %p38;
	mov.b32 	%r143, %f254;
	mov.b32 	%r144, 16;
	// begin inline asm
	shfl.sync.down.b32 %r142, %r143, %r144, %r145, %r146;
	// end inline asm
	add.s32 	%r154, %r121, 16;
	setp.gt.s32 	%p39, %r154, %r145;
	mov.b32 	%f255, %r142;
	add.f32 	%f256, %f254, %f255;
	selp.f32 	%f323, %f254, %f256, %p39;
	setp.ne.s32 	%p40, %r121, 0;
	@%p40 bra 	$L__BB67_23;
	shr.u32 	%r155, %r5, 3;
	and.b32  	%r156, %r155, 124;
	mov.u32 	%r157, _ZZN3cub18CUB_300001_SM_10006detail6reduce18DeviceReduceKernelINS2_10policy_hubIfyN4cuda3std3__44plusIfEEE10Policy1000EN6thrust24THRUST_300001_SM_1000_NS6detail15normal_iteratorINSD_10device_ptrIfEEEEyS9_fNS7_10__identityEEEvT0_PT3_T1_NS0_13GridEvenShareISN_EET2_T4_E12temp_storage;
	add.s32 	%r158, %r157, %r156;
	st.shared.f32 	[%r158+8], %f323;
$L__BB67_23:
	bar.sync 	0;
	setp.ne.s32 	%p41, %r5, 0;
	@%p41 bra 	$L__BB67_46;
	setp.gt.s32 	%p42, %r4, 32;
	ld.shared.f32 	%f257, [_ZZN3cub18CUB_300001_SM_10006detail6reduce18DeviceReduceKernelINS2_10policy_hubIfyN4cuda3std3__44plusIfEEE10Policy1000EN6thrust24THRUST_300001_SM_1000_NS6detail15normal_iteratorINSD_10device_ptrIfEEEEyS9_fNS7_10__identityEEEvT0_PT3_T1_NS0_13GridEvenShareISN_EET2_T4_E12temp_storage+12];
	add.f32 	%f258, %f323, %f257;
	selp.f32 	%f259, %f258, %f323, %p42;
	setp.gt.s32 	%p43, %r4, 64;
	ld.shared.f32 	%f260, [_ZZN3cub18CUB_300001_SM_10006detail6reduce18DeviceReduceKernelINS2_10policy_hubIfyN4cuda3std3__44plusIfEEE10Policy1000EN6thrust24THRUST_300001_SM_1000_NS6detail15normal_iteratorINSD_10device_ptrIfEEEEyS9_fNS7_10__identityEEEvT0_PT3_T1_NS0_13GridEvenShareISN_EET2_T4_E12temp_storage+16];
	add.f32 	%f261, %f260, %f259;
	selp.f32 	%f262, %f261, %f259, %p43;
	setp.gt.s32 	%p44, %r4, 96;
	ld.shared.f32 	%f263, [_ZZN3cub18CUB_300001_SM_10006detail6reduce18DeviceReduceKernelINS2_10policy_hubIfyN4cuda3std3__44plusIfEEE10Policy1000EN6thrust24THRUST_300001_SM_1000_NS6detail15normal_iteratorINSD_10device_ptrIfEEEEyS9_fNS7_10__identityEEEvT0_PT3_T1_NS0_13GridEvenShareISN_EET2_T4_E12temp_storage+20];
	add.f32 	%f264, %f263, %f262;
	selp.f32 	%f265, %f264, %f262, %p44;
	setp.gt.s32 	%p45, %r4, 128;
	ld.shared.f32 	%f266, [_ZZN3cub18CUB_300001_SM_10006detail6reduce18DeviceReduceKernelINS2_10policy_hubIfyN4cuda3std3__44plusIfEEE10Policy1000EN6thrust24THRUST_300001_SM_1000_NS6detail15normal_iteratorINSD_10device_ptrIfEEEEyS9_fNS7_10__identityEEEvT0_PT3_T1_NS0_13GridEvenShareISN_EET2_T4_E12temp_storage+24];
	add.f32 	%f267, %f266, %f265;
	selp.f32 	%f268, %f267, %f265, %p45;
	setp.gt.s32 	%p46, %r4, 160;
	ld.shared.f32 	%f269, [_ZZN3cub18CUB_300001_SM_10006detail6reduce18DeviceReduceKernelINS2_10policy_hubIfyN4cuda3std3__44plusIfEEE10Policy1000EN6thrust24THRUST_300001_SM_1000_NS6detail15normal_iteratorINSD_10device_ptrIfEEEEyS9_fNS7_10__identityEEEvT0_PT3_T1_NS0_13GridEvenShareISN_EET2_T4_E12temp_storage+28];
	add.f32 	%f270, %f269, %f268;
	selp.f32 	%f271, %f270, %f268, %p46;
	setp.gt.s32 	%p47, %r4, 192;
	ld.shared.f32 	%f272, [_ZZN3cub18CUB_300001_SM_10006detail6reduce18DeviceReduceKernelINS2_10policy_hubIfyN4cuda3std3__44plusIfEEE10Policy1000EN6thrust24THRUST_300001_SM_1000_NS6detail15normal_iteratorINSD_10device_ptrIfEEEEyS9_fNS7_10__identityEEEvT0_PT3_T1_NS0_13GridEvenShareISN_EET2_T4_E12temp_storage+32];
	add.f32 	%f273, %f272, %f271;
	selp.f32 	%f274, %f273, %f271, %p47;
	setp.gt.s32 	%p48, %r4, 224;
	ld.shared.f32 	%f275, [_ZZN3cub18CUB_300001_SM_10006detail6reduce18DeviceReduceKernelINS2_10policy_hubIfyN4cuda3std3__44plusIfEEE10Policy1000EN6thrust24THRUST_300001_SM_1000_NS6detail15normal_iteratorINSD_10device_ptrIfEEEEyS9_fNS7_10__identityEEEvT0_PT3_T1_NS0_13GridEvenShareISN_EET2_T4_E12temp_storage+36];
	add.f32 	%f276, %f275, %f274;
	selp.f32 	%f323, %f276, %f274, %p48;
	bra.uni 	$L__BB67_46;
$L__BB67_25:
	cvt.u32.u64 	%r52, %rd4;
	mov.u32 	%r27, %tid.x;
	add.s32 	%r53, %r27, %r52;
	mul.wide.u32 	%rd26, %r53, 4;
	add.s64 	%rd27, %rd2, %rd26;
	ld.global.f32 	%f41, [%rd27];
	ld.global.f32 	%f42, [%rd27+1024];
	ld.global.f32 	%f43, [%rd27+2048];
	ld.global.f32 	%f44, [%rd27+3072];
	ld.global.f32 	%f45, [%rd27+4096];
	ld.global.f32 	%f46, [%rd27+5120];
	ld.global.f32 	%f47, [%rd27+6144];
	ld.global.f32 	%f48, [%rd27+7168];
	ld.global.f32 	%f49, [%rd27+8192];
	ld.global.f32 	%f50, [%rd27+9216];
	ld.global.f32 	%f51, [%rd27+10240];
	ld.global.f32 	%f52, [%rd27+11264];
	ld.global.f32 	%f53, [%rd27+12288];
	ld.global.f32 	%f54, [%rd27+13312];
	ld.global.f32 	%f55, [%rd27+14336];
	ld.global.f32 	%f56, [%rd27+15360];
	add.f32 	%f57, %f41, %f42;
	add.f32 	%f58, %f43, %f44;
	add.f32 	%f59, %f45, %f46;
	add.f32 	%f60, %f47, %f48;
	add.f32 	%f61, %f49, %f50;
	add.f32 	%f62, %f51, %f52;
	add.f32 	%f63, %f53, %f54;
	add.f32 	%f64, %f55, %f56;
	add.f32 	%f65, %f57, %f58;
	add.f32 	%f66, %f59, %f60;
	add.f32 	%f67, %f61, %f62;
	add.f32 	%f68, %f63, %f64;
	add.f32 	%f69, %f65, %f66;
	add.f32 	%f70, %f67, %f68;
	add.f32 	%f322, %f69, %f70;
	setp.lt.u64 	%p2, %rd5, %rd3;
	@%p2 bra 	$L__BB67_42;
	cvt.u32.u64 	%r55, %rd3;
	cvt.u64.u32 	%rd28, %r27;
	add.s64 	%rd74, %rd4, %rd3;
	cvt.u32.u64 	%r28, %rd1;
	not.b32 	%r57, %r27;
	add.s32 	%r58, %r57, %r28;
	sub.s32 	%r59, %r58, %r55;
	sub.s32 	%r198, %r59, %r52;
	add.s64 	%rd29, %rd74, %rd28;
	shl.b64 	%rd30, %rd29, 2;
	add.s64 	%rd31, %rd30, %rd2;
	add.s64 	%rd73, %rd31, 8192;
	mov.b32 	%r199, 0;
	shl.b32 	%r60, %r1, 12;
	mov.u64 	%rd75, %rd4;
$L__BB67_27:
	cvt.s64.s32 	%rd15, %r60;
	add.s64 	%rd75, %rd75, %rd15;
	add.s64 	%rd32, %rd1, -4096;
	setp.gt.u64 	%p3, %rd75, %rd32;
	@%p3 bra 	$L__BB67_29;
	shl.b32 	%r61, %r1, 12;
	cvt.s64.s32 	%rd33, %r61;
	cvt.u64.u32 	%rd34, %r27;
	add.s64 	%rd35, %rd75, %rd34;
	shl.b64 	%rd36, %rd35, 2;
	add.s64 	%rd37, %rd2, %rd36;
	ld.global.f32 	%f71, [%rd37];
	ld.global.f32 	%f72, [%rd37+1024];
	ld.global.f32 	%f73, [%rd37+2048];
	ld.global.f32 	%f74, [%rd37+3072];
	ld.global.f32 	%f75, [%rd37+4096];
	ld.global.f32 	%f76, [%rd37+5120];
	ld.global.f32 	%f77, [%rd37+6144];
	ld.global.f32 	%f78, [%rd37+7168];
	ld.global.f32 	%f79, [%rd37+8192];
	ld.global.f32 	%f80, [%rd37+9216];
	ld.global.f32 	%f81, [%rd37+10240];
	ld.global.f32 	%f82, [%rd37+11264];
	ld.global.f32 	%f83, [%rd37+12288];
	ld.global.f32 	%f84, [%rd37+13312];
	ld.global.f32 	%f85, [%rd37+14336];
	ld.global.f32 	%f86, [%rd37+15360];
	add.f32 	%f87, %f322, %f71;
	add.f32 	%f88, %f72, %f73;
	add.f32 	%f89, %f74, %f75;
	add.f32 	%f90, %f76, %f77;
	add.f32 	%f91, %f78, %f79;
	add.f32 	%f92, %f80, %f81;
	add.f32 	%f93, %f82, %f83;
	add.f32 	%f94, %f84, %f85;
	add.f32 	%f95, %f87, %f88;
	add.f32 	%f96, %f89, %f90;
	add.f32 	%f97, %f91, %f92;
	add.f32 	%f98, %f93, %f94;
	add.f32 	%f99, %f95, %f96;
	add.f32 	%f100, %f97, %f98;
	add.f32 	%f101, %f99, %f100;
	add.f32 	%f322, %f101, %f86;
	sub.s64 	%rd38, %rd1, %rd75;
	setp.lt.u64 	%p4, %rd38, %rd33;
	add.s32 	%r199, %r199, 1;
	add.s64 	%rd74, %rd74, %rd33;
	sub.s32 	%r198, %r198, %r61;
	mul.wide.s32 	%rd39, %r61, 4;
	add.s64 	%rd73, %rd73, %rd39;
	@%p4 bra 	$L__BB67_42;
	bra.uni 	$L__BB67_27;
$L__BB67_29:
	setp.le.u64 	%p5, %rd1, %rd75;
	cvt.u32.u64 	%r62, %rd75;
	cvt.u32.u64 	%r63, %rd1;
	sub.s32 	%r64, %r63, %r62;
	setp.ge.s32 	%p6, %r27, %r64;
	or.pred  	%p7, %p5, %p6;
	@%p7 bra 	$L__BB67_42;
	cvt.u32.u64 	%r66, %rd15;
	cvt.u32.u64 	%r67, %rd4;
	not.b32 	%r68, %r27;
	add.s32 	%r69, %r68, %r28;
	add.s32 	%r70, %r66, %r67;
	sub.s32 	%r71, %r69, %r70;
	mul.lo.s32 	%r72, %r1, %r199;
	shl.b32 	%r73, %r72, 12;
	sub.s32 	%r74, %r71, %r73;
	shr.u32 	%r75, %r74, 8;
	add.s32 	%r34, %r75, 1;
	and.b32  	%r35, %r34, 15;
	setp.lt.u32 	%p8, %r74, 3840;
	mov.u32 	%r202, %r27;
	@%p8 bra 	$L__BB67_33;
	shr.u32 	%r76, %r198, 8;
	add.s32 	%r77, %r76, 1;
	and.b32  	%r78, %r77, 33554416;
	neg.s32 	%r200, %r78;
	mov.u32 	%r202, %r27;
$L__BB67_32:
	.pragma "nounroll";
	ld.global.f32 	%f103, [%rd73+-8192];
	add.f32 	%f104, %f322, %f103;
	ld.global.f32 	%f105, [%rd73+-7168];
	add.f32 	%f106, %f104, %f105;
	ld.global.f32 	%f107, [%rd73+-6144];
	add.f32 	%f108, %f106, %f107;
	ld.global.f32 	%f109, [%rd73+-5120];
	add.f32 	%f110, %f108, %f109;
	ld.global.f32 	%f111, [%rd73+-4096];
	add.f32 	%f112, %f110, %f111;
	ld.global.f32 	%f113, [%rd73+-3072];
	add.f32 	%f114, %f112, %f113;
	ld.global.f32 	%f115, [%rd73+-2048];
	add.f32 	%f116, %f114, %f115;
	ld.global.f32 	%f117, [%rd73+-1024];
	add.f32 	%f118, %f116, %f117;
	ld.global.f32 	%f119, [%rd73];
	add.f32 	%f120, %f118, %f119;
	ld.global.f32 	%f121, [%rd73+1024];
	add.f32 	%f122, %f120, %f121;
	ld.global.f32 	%f123, [%rd73+2048];
	add.f32 	%f124, %f122, %f123;
	ld.global.f32 	%f125, [%rd73+3072];
	add.f32 	%f126, %f124, %f125;
	ld.global.f32 	%f127, [%rd73+4096];
	add.f32 	%f128, %f126, %f127;
	ld.global.f32 	%f129, [%rd73+5120];
	add.f32 	%f130, %f128, %f129;
	ld.global.f32 	%f131, [%rd73+6144];
	add.f32 	%f132, %f130, %f131;
	ld.global.f32 	%f133, [%rd73+7168];
	add.f32 	%f322, %f132, %f133;
	add.s32 	%r202, %r202, 4096;
	add.s32 	%r200, %r200, 16;
	add.s64 	%rd73, %rd73, 16384;
	setp.ne.s32 	%p9, %r200, 0;
	@%p9 bra 	$L__BB67_32;
$L__BB67_33:
	setp.eq.s32 	%p10, %r35, 0;
	@%p10 bra 	$L__BB67_42;
	and.b32  	%r42, %r34, 7;
	setp.lt.u32 	%p11, %r35, 8;
	@%p11 bra 	$L__BB67_36;
	cvt.u64.u32 	%rd40, %r202;
	add.s64 	%rd41, %rd75, %rd40;
	shl.b64 	%rd42, %rd41, 2;
	add.s64 	%rd43, %rd2, %rd42;
	ld.global.f32 	%f135, [%rd43];
	add.f32 	%f136, %f322, %f135;
	ld.global.f32 	%f137, [%rd43+1024];
	add.f32 	%f138, %f136, %f137;
	ld.global.f32 	%f139, [%rd43+2048];
	add.f32 	%f140, %f138, %f139;
	ld.global.f32 	%f141, [%rd43+3072];
	add.f32 	%f142, %f140, %f141;
	ld.global.f32 	%f143, [%rd43+4096];
	add.f32 	%f144, %f142, %f143;
	ld.global.f32 	%f145, [%rd43+5120];
	add.f32 	%f146, %f144, %f145;
	ld.global.f32 	%f147, [%rd43+6144];
	add.f32 	%f148, %f146, %f147;
	ld.global.f32 	%f149, [%rd43+7168];
	add.f32 	%f322, %f148, %f149;
	add.s32 	%r202, %r202, 2048;
$L__BB67_36:
	setp.eq.s32 	%p12, %r42, 0;
	@%p12 bra 	$L__BB67_42;
	setp.lt.u32 	%p13, %r42, 4;
	@%p13 bra 	$L__BB67_39;
	cvt.u64.u32 	%rd44, %r202;
	add.s64 	%rd45, %rd75, %rd44;
	shl.b64 	%rd46, %rd45, 2;
	add.s64 	%rd47, %rd2, %rd46;
	ld.global.f32 	%f151, [%rd47];
	add.f32 	%f152, %f322, %f151;
	ld.global.f32 	%f153, [%rd47+1024];
	add.f32 	%f154, %f152, %f153;
	ld.global.f32 	%f155, [%rd47+2048];
	add.f32 	%f156, %f154, %f155;
	ld.global.f32 	%f157, [%rd47+3072];
	add.f32 	%f322, %f156, %f157;
	add.s32 	%r202, %r202, 1024;
$L__BB67_39:
	and.b32  	%r79, %r34, 3;
	setp.eq.s32 	%p14, %r79, 0;
	@%p14 bra 	$L__BB67_42;
	cvt.u64.u32 	%rd48, %r202;
	add.s64 	%rd49, %rd48, %rd74;
	shl.b64 	%rd50, %rd49, 2;
	add.s64 	%rd77, %rd2, %rd50;
	cvt.u16.u32 	%rs1, %r198;
	shr.u16 	%rs2, %rs1, 8;
	add.s16 	%rs3, %rs2, 1;
	cvt.u32.u16 	%r80, %rs3;
	and.b32  	%r81, %r80, 3;
	neg.s32 	%r205, %r81;
$L__BB67_41:
	.pragma "nounroll";
	ld.global.f32 	%f158, [%rd77];
	add.f32 	%f322, %f322, %f158;
	add.s64 	%rd77, %rd77, 1024;
	add.s32 	%r205, %r205, 1;
	setp.ne.s32 	%p15, %r205, 0;
	@%p15 bra 	$L__BB67_41;
$L__BB67_42:
	// begin inline asm
	mov.u32 %r82, %laneid;
	// end inline asm
	mov.b32 	%r84, %f322;
	mov.b32 	%r85, 1;
	mov.b32 	%r106, 31;
	mov.b32 	%r107, -1;
	// begin inline asm
	shfl.sync.down.b32 %r83, %r84, %r85, %r106, %r107;
	// end inline asm
	setp.gt.s32 	%p16, %r82, 30;
	mov.b32 	%f159, %r83;
	add.f32 	%f160, %f322, %f159;
	selp.f32 	%f161, %f322, %f160, %p16;
	mov.b32 	%r89, %f161;
	mov.b32 	%r90, 2;
	// begin inline asm
	shfl.sync.down.b32 %r88, %r89, %r90, %r106, %r107;
	// end inline asm
	setp.gt.s32 	%p17, %r82, 29;
	mov.b32 	%f162, %r88;
	add.f32 	%f163, %f161, %f162;
	selp.f32 	%f164, %f161, %f163, %p17;
	mov.b32 	%r94, %f164;
	mov.b32 	%r95, 4;
	// begin inline asm
	shfl.sync.down.b32 %r93, %r94, %r95, %r106, %r107;
	// end inline asm
	setp.gt.s32 	%p18, %r82, 27;
	mov.b32 	%f165, %r93;
	add.f32 	%f166, %f164, %f165;
	selp.f32 	%f167, %f164, %f166, %p18;
	mov.b32 	%r99, %f167;
	mov.b32 	%r100, 8;
	// begin inline asm
	shfl.sync.down.b32 %r98, %r99, %r100, %r106, %r107;
	// end inline asm
	setp.gt.s32 	%p19, %r82, 23;
	mov.b32 	%f168, %r98;
	add.f32 	%f169, %f167, %f168;
	selp.f32 	%f170, %f167, %f169, %p19;
	mov.b32 	%r104, %f170;
	mov.b32 	%r105, 16;
	// begin inline asm
	shfl.sync.down.b32 %r103, %r104, %r105, %r106, %r107;
	// end inline asm
	setp.gt.s32 	%p20, %r82, 15;
	mov.b32 	%f171, %r103;
	add.f32 	%f37, %f170, %f171;
	selp.f32 	%f323, %f170, %f37, %p20;
	setp.ne.s32 	%p21, %r82, 0;
	@%p21 bra 	$L__BB67_44;
	shr.u32 	%r108, %r27, 3;
	and.b32  	%r109, %r108, 124;
	mov.u32 	%r110, _ZZN3cub18CUB_300001_SM_10006detail6reduce18DeviceReduceKernelINS2_10policy_hubIfyN4cuda3std3__44plusIfEEE10Policy1000EN6thrust24THRUST_300001_SM_1000_NS6detail15normal_iteratorINSD_10device_ptrIfEEEEyS9_fNS7_10__identityEEEvT0_PT3_T1_NS0_13GridEvenShareISN_EET2_T4_E12temp_storage;
	add.s32 	%r111, %r110, %r109;
	st.shared.f32 	[%r111+8], %f37;
$L__BB67_44:
	bar.sync 	0;
	setp.ne.s32 	%p22, %r27, 0;
	@%p22 bra 	$L__BB67_46;
	ld.shared.f32 	%f172, [_ZZN3cub18CUB_300001_SM_10006detail6reduce18DeviceReduceKernelINS2_10policy_hubIfyN4cuda3std3__44plusIfEEE10Policy1000EN6thrust24THRUST_300001_SM_1000_NS6detail15normal_iteratorINSD_10device_ptrIfEEEEyS9_fNS7_10__identityEEEvT0_PT3_T1_NS0_13GridEvenShareISN_EET2_T4_E12temp_storage+12];
	add.f32 	%f173, %f323, %f172;
	ld.shared.f32 	%f174, [_ZZN3cub18CUB_300001_SM_10006detail6reduce18DeviceReduceKernelINS2_10policy_hubIfyN4cuda3std3__44plusIfEEE10Policy1000EN6thrust24THRUST_300001_SM_1000_NS6detail15normal_iteratorINSD_10device_ptrIfEEEEyS9_fNS7_10__identityEEEvT0_PT3_T1_NS0_13GridEvenShareISN_EET2_T4_E12temp_storage+16];
	add.f32 	%f175, %f173, %f174;
	ld.shared.f32 	%f176, [_ZZN3cub18CUB_300001_SM_10006detail6reduce18DeviceReduceKernelINS2_10policy_hubIfyN4cuda3std3__44plusIfEEE10Policy1000EN6thrust24THRUST_300001_SM_1000_NS6detail15normal_iteratorINSD_10device_ptrIfEEEEyS9_fNS7_10__identityEEEvT0_PT3_T1_NS0_13GridEvenShareISN_EET2_T4_E12temp_storage+20];
	add.f32 	%f177, %f175, %f176;
	ld.shared.f32 	%f178, [_ZZN3cub18CUB_300001_SM_10006detail6reduce18DeviceReduceKernelINS2_10policy_hubIfyN4cuda3std3__44plusIfEEE10Policy1000EN6thrust24THRUST_300001_SM_1000_NS6detail15normal_iteratorINSD_10device_ptrIfEEEEyS9_fNS7_10__identityEEEvT0_PT3_T1_NS0_13GridEvenShareISN_EET2_T4_E12temp_storage+24];
	add.f32 	%f179, %f177, %f178;
	ld.shared.f32 	%f180, [_ZZN3cub18CUB_300001_SM_10006detail6reduce18DeviceReduceKernelINS2_10policy_hubIfyN4cuda3std3__44plusIfEEE10Policy1000EN6thrust24THRUST_300001_SM_1000_NS6detail15normal_iteratorINSD_10device_ptrIfEEEEyS9_fNS7_10__identityEEEvT0_PT3_T1_NS0_13GridEvenShareISN_EET2_T4_E12temp_storage+28];
	add.f32 	%f181, %f179, %f180;
	ld.shared.f32 	%f182, [_ZZN3cub18CUB_300001_SM_10006detail6reduce18DeviceReduceKernelINS2_10policy_hubIfyN4cuda3std3__44plusIfEEE10Policy1000EN6thrust24THRUST_300001_SM_1000_NS6detail15normal_iteratorINSD_10device_ptrIfEEEEyS9_fNS7_10__identityEEEvT0_PT3_T1_NS0_13GridEvenShareISN_EET2_T4_E12temp_storage+32];
	add.f32 	%f183, %f181, %f182;
	ld.shared.f32 	%f184, [_ZZN3cub18CUB_300001_SM_10006detail6reduce18DeviceReduceKernelINS2_10policy_hubIfyN4cuda3std3__44plusIfEEE10Policy1000EN6thrust24THRUST_300001_SM_1000_NS6detail15normal_iteratorINSD_10device_ptrIfEEEEyS9_fNS7_10__identityEEEvT0_PT3_T1_NS0_13GridEvenShareISN_EET2_T4_E12temp_storage+36];
	add.f32 	%f323, %f183, %f184;
$L__BB67_46:
	mov.u32 	%r189, %tid.x;
	setp.ne.s32 	%p56, %r189, 0;
	@%p56 bra 	$L__BB67_48;
	ld.param.u64 	%rd71, [_ZN3cub18CUB_300001_SM_10006detail6reduce18DeviceReduceKernelINS2_10policy_hubIfyN4cuda3std3__44plusIfEEE10Policy1000EN6thrust24THRUST_300001_SM_1000_NS6detail15normal_iteratorINSD_10device_ptrIfEEEEyS9_fNS7_10__identityEEEvT0_PT3_T1_NS0_13GridEvenShareISN_EET2_T4__param_1];
	cvta.to.global.u64 	%rd68, %rd71;
	mul.wide.u32 	%rd69, %r2, 4;
	add.s64 	%rd70, %rd68, %rd69;
	st.global.f32 	[%rd70], %f323;
$L__BB67_48:
	ret;

}
	// .globl	_ZN3cub18CUB_300001_SM_10006detail4scan20DeviceScanInitKernelINS0_13ScanTileStateIiLb1EEEEEvT_i
.visible .entry _ZN3cub18CUB_300001_SM_10006detail4scan20DeviceScanInitKernelINS0_13ScanTileStateIiLb1EEEEEvT_i(
	.param .align 8 .b8 _ZN3cub18CUB_300001_SM_10006detail4scan20DeviceScanInitKernelINS0_13ScanTileStateIiLb1EEEEEvT_i_param_0[8],
	.param .u32 _ZN3cub18CUB_300001_SM_10006detail4scan20DeviceScanInitKernelINS0_13ScanTileStateIiLb1EEEEEvT_i_param_1
)
{
	.reg .pred 	%p<5>;
	.reg .b32 	%r<10>;
	.reg .b64 	%rd<7>;

	ld.param.u64 	%rd2, [_ZN3cub18CUB_300001_SM_10006detail4scan20DeviceScanInitKernelINS0_13ScanTileStateIiLb1EEEEEvT_i_param_0];
	ld.param.u32 	%r4, [_ZN3cub18CUB_300001_SM_10006detail4scan20DeviceScanInitKernelINS0_13ScanTileStateIiLb1EEEEEvT_i_param_1];
	cvta.to.global.u64 	%rd1, %rd2;
	mov.u32 	%r1, %ctaid.x;
	mov.u32 	%r5, %ntid.x;
	mov.u32 	%r2, %tid.x;
	mad.lo.s32 	%r3, %r1, %r5, %r2;
	setp.ge.s32 	%p1, %r3, %r4;
	@%p1 bra 	$L__BB68_2;
	mul.wide.s32 	%rd3, %r3, 8;
	add.s64 	%rd4, %rd1, %rd3;
	mov.b32 	%r6, 0;
	mov.b32 	%r7, 99;
	st.global.v2.u32 	[%rd4+256], {%r7, %r6};
$L__BB68_2:
	setp.ne.s32 	%p2, %r1, 0;
	setp.gt.u32 	%p3, %r2, 31;
	or.pred  	%p4, %p2, %p3;
	@%p4 bra 	$L__BB68_4;
	mul.wide.u32 	%rd5, %r2, 8;
	add.s64 	%rd6, %rd1, %rd5;
	mov.b32 	%r9, 0;
	st.global.v2.u32 	[%rd6], {%r9, %r9};
$L__BB68_4:
	ret;

}
	// .globl	_ZN3cub18CUB_300001_SM_10006detail4scan16DeviceScanKernelINS2_10policy_hubIiiijN4cuda3std3__44plusIvEEE10Policy1000EN6thrust24THRUST_300001_SM_1000_NS6detail15normal_iteratorINSD_10device_ptrIiEEEESI_NS0_13ScanTileStateIiLb1EEES9_NS0_8NullTypeEjiLb0ESL_EEvT0_T1_T2_iT3_T4_T5_
.visible .entry _ZN3cub18CUB_300001_SM_10006detail4scan16DeviceScanKernelINS2_10policy_hubIiiijN4cuda3std3__44plusIvEEE10Policy1000EN6thrust24THRUST_300001_SM_1000_NS6detail15normal_iteratorINSD_10device_ptrIiEEEESI_NS0_13ScanTileStateIiLb1EEES9_NS0_8NullTypeEjiLb0ESL_EEvT0_T1_T2_iT3_T4_T5_(
	.param .align 8 .b8 _ZN3cub18CUB_300001_SM_10006detail4scan16DeviceScanKernelINS2_10policy_hubIiiijN4cuda3std3__44plusIvEEE10Policy1000EN6thrust24THRUST_300001_SM_1000_NS6detail15normal_iteratorINSD_10device_ptrIiEEEESI_NS0_13ScanTileStateIiLb1EEES9_NS0_8NullTypeEjiLb0ESL_EEvT0_T1_T2_iT3_T4_T5__param_0[8],
	.param .align 8 .b8 _ZN3cub18CUB_300001_SM_10006detail4scan16DeviceScanKernelINS2_10policy_hubIiiijN4cuda3std3__44plusIvEEE10Policy1000EN6thrust24THRUST_300001_SM_1000_NS6detail15normal_iteratorINSD_10device_ptrIiEEEESI_NS0_13ScanTileStateIiLb1EEES9_NS0_8NullTypeEjiLb0ESL_EEvT0_T1_T2_iT3_T4_T5__param_1[8],
	.param .align 8 .b8 _ZN3cub18CUB_300001_SM_10006detail4scan16DeviceScanKernelINS2_10policy_hubIiiijN4cuda3std3__44plusIvEEE10Policy1000EN6thrust24THRUST_300001_SM_1000_NS6detail15normal_iteratorINSD_10device_ptrIiEEEESI_NS0_13ScanTileStateIiLb1EEES9_NS0_8NullTypeEjiLb0ESL_EEvT0_T1_T2_iT3_T4_T5__param_2[8],
	.param .u32 _ZN3cub18CUB_300001_SM_10006detail4scan16DeviceScanKernelINS2_10policy_hubIiiijN4cuda3std3__44plusIvEEE10Policy1000EN6thrust24THRUST_300001_SM_1000_NS6detail15normal_iteratorINSD_10device_ptrIiEEEESI_NS0_13ScanTileStateIiLb1EEES9_NS0_8NullTypeEjiLb0ESL_EEvT0_T1_T2_iT3_T4_T5__param_3,
	.param .align 1 .b8 _ZN3cub18CUB_300001_SM_10006detail4scan16DeviceScanKernelINS2_10policy_hubIiiijN4cuda3std3__44plusIvEEE10Policy1000EN6thrust24THRUST_300001_SM_1000_NS6detail15normal_iteratorINSD_10device_ptrIiEEEESI_NS0_13ScanTileStateIiLb1EEES9_NS0_8NullTypeEjiLb0ESL_EEvT0_T1_T2_iT3_T4_T5__param_4[1],
	.param .align 1 .b8 _ZN3cub18CUB_300001_SM_10006detail4scan16DeviceScanKernelINS2_10policy_hubIiiijN4cuda3std3__44plusIvEEE10Policy1000EN6thrust24THRUST_300001_SM_1000_NS6detail15normal_iteratorINSD_10device_ptrIiEEEESI_NS0_13ScanTileStateIiLb1EEES9_NS0_8NullTypeEjiLb0ESL_EEvT0_T1_T2_iT3_T4_T5__param_5[1],
	.param .u32 _ZN3cub18CUB_300001_SM_10006detail4scan16DeviceScanKernelINS2_10policy_hubIiiijN4cuda3std3__44plusIvEEE10Policy1000EN6thrust24THRUST_300001_SM_1000_NS6detail15normal_iteratorINSD_10device_ptrIiEEEESI_NS0_13ScanTileStateIiLb1EEES9_NS0_8NullTypeEjiLb0ESL_EEvT0_T1_T2_iT3_T4_T5__param_6
)
.maxntid 384
{
	.reg .pred 	%p<160>;
	.reg .b32 	%r<1050>;
	.reg .b64 	%rd<55>;
	// demoted variable
	.shared .align 16 .b8 _ZZN3cub18CUB_300001_SM_10006detail4scan16DeviceScanKernelINS2_10policy_hubIiiijN4cuda3std3__44plusIvEEE10Policy1000EN6thrust24THRUST_300001_SM_1000_NS6detail15normal_iteratorINSD_10device_ptrIiEEEESI_NS0_13ScanTileStateIiLb1EEES9_NS0_8NullTypeEjiLb0ESL_EEvT0_T1_T2_iT3_T4_T5_E12temp_storage[33808];
	ld.param.u64 	%rd1, [_ZN3cub18CUB_300001_SM_10006detail4scan16DeviceScanKernelINS2_10policy_hubIiiijN4cuda3std3__44plusIvEEE10Policy1000EN6thrust24THRUST_300001_SM_1000_NS6detail15normal_iteratorINSD_10device_ptrIiEEEESI_NS0_13ScanTileStateIiLb1EEES9_NS0_8NullTypeEjiLb0ESL_EEvT0_T1_T2_iT3_T4_T5__param_2];
	ld.param.u64 	%rd13, [_ZN3cub18CUB_300001_SM_10006detail4scan16DeviceScanKernelINS2_10policy_hubIiiijN4cuda3std3__44plusIvEEE10Policy1000EN6thrust24THRUST_300001_SM_1000_NS6detail15normal_iteratorINSD_10device_ptrIiEEEESI_NS0_13ScanTileStateIiLb1EEES9_NS0_8NullTypeEjiLb0ESL_EEvT0_T1_T2_iT3_T4_T5__param_1];
	ld.param.u64 	%rd14, [_ZN3cub18CUB_300001_SM_10006detail4scan16DeviceScanKernelINS2_10policy_hubIiiijN4cuda3std3__44plusIvEEE10Policy1000EN6thrust24THRUST_300001_SM_1000_NS6detail15normal_iteratorINSD_10device_ptrIiEEEESI_NS0_13ScanTileStateIiLb1EEES9_NS0_8NullTypeEjiLb0ESL_EEvT0_T1_T2_iT3_T4_T5__param_0];
	ld.param.u32 	%r233, [_ZN3cub18CUB_300001_SM_10006detail4scan16DeviceScanKernelINS2_10policy_hubIiiijN4cuda3std3__44plusIvEEE10Policy1000EN6thrust24THRUST_300001_SM_1000_NS6detail15normal_iteratorINSD_10device_ptrIiEEEESI_NS0_13ScanTileStateIiLb1EEES9_NS0_8NullTypeEjiLb0ESL_EEvT0_T1_T2_iT3_T4_T5__param_3];
	ld.param.u32 	%r234, [_ZN3cub18CUB_300001_SM_10006detail4scan16DeviceScanKernelINS2_10policy_hubIiiijN4cuda3std3__44plusIvEEE10Policy1000EN6thrust24THRUST_300001_SM_1000_NS6detail15normal_iteratorINSD_10device_ptrIiEEEESI_NS0_13ScanTileStateIiLb1EEES9_NS0_8NullTypeEjiLb0ESL_EEvT0_T1_T2_iT3_T4_T5__param_6];
	cvta.to.global.u64 	%rd2, %rd14;
	cvta.to.global.u64 	%rd3, %rd13;
	mov.u32 	%r235, %ctaid.x;
	add.s32 	%r998, %r233, %r235;
	mul.lo.s32 	%r2, %r998, 8448;
	sub.s32 	%r3, %r234, %r2;
	setp.lt.u32 	%p1, %r3, 8449;
	@%p1 bra 	$L__BB69_26;
	cvt.u64.u32 	%rd37, %r2;
	mov.u32 	%r4, %tid.x;
	and.b32  	%r642, %r4, 31;
	and.b32  	%r643, %r4, 992;
	mul.lo.s32 	%r644, %r643, 22;
	or.b32  	%r645, %r644, %r642;
	cvt.u64.u32 	%rd38, %r645;
	add.s64 	%rd4, %rd38, %rd37;
	shl.b64 	%rd39, %rd4, 2;
	add.s64 	%rd40, %rd2, %rd39;
	ld.global.u32 	%r646, [%rd40];
	ld.global.u32 	%r647, [%rd40+128];
	ld.global.u32 	%r648, [%rd40+256];
	ld.global.u32 	%r649, [%rd40+384];
	ld.global.u32 	%r650, [%rd40+512];
	ld.global.u32 	%r651, [%rd40+640];
	ld.global.u32 	%r652, [%rd40+768];
	ld.global.u32 	%r653, [%rd40+896];
	ld.global.u32 	%r654, [%rd40+1024];
	ld.global.u32 	%r655, [%rd40+1152];
	ld.global.u32 	%r656, [%rd40+1280];
	ld.global.u32 	%r657, [%rd40+1408];
	ld.global.u32 	%r658, [%rd40+1536];
	ld.global.u32 	%r659, [%rd40+1664];
	ld.global.u32 	%r660, [%rd40+1792];
	ld.global.u32 	%r661, [%rd40+1920];
	ld.global.u32 	%r662, [%rd40+2048];
	ld.global.u32 	%r663, [%rd40+2176];
	ld.global.u32 	%r664, [%rd40+2304];
	ld.global.u32 	%r665, [%rd40+2432];
	ld.global.u32 	%r666, [%rd40+2560];
	ld.global.u32 	%r667, [%rd40+2688];
	// begin inline asm
	mov.u32 %r641, %laneid;
	// end inline asm
	shr.u32 	%r6, %r4, 5;
	mad.lo.s32 	%r668, %r6, 704, %r641;
	shl.b32 	%r669, %r668, 2;
	mov.u32 	%r670, _ZZN3cub18CUB_300001_SM_10006detail4scan16DeviceScanKernelINS2_10policy_hubIiiijN4cuda3std3__44plusIvEEE10Policy1000EN6thrust24THRUST_300001_SM_1000_NS6detail15normal_iteratorINSD_10device_ptrIiEEEESI_NS0_13ScanTileStateIiLb1EEES9_NS0_8NullTypeEjiLb0ESL_EEvT0_T1_T2_iT3_T4_T5_E12temp_storage;
	add.s32 	%r7, %r670, %r669;
	st.shared.u32 	[%r7], %r646;
	st.shared.u32 	[%r7+128], %r647;
	st.shared.u32 	[%r7+256], %r648;
	st.shared.u32 	[%r7+384], %r649;
	st.shared.u32 	[%r7+512], %r650;
	st.shared.u32 	[%r7+640], %r651;
	st.shared.u32 	[%r7+768], %r652;
	st.shared.u32 	[%r7+896], %r653;
	st.shared.u32 	[%r7+1024], %r654;
	st.shared.u32 	[%r7+1152], %r655;
	st.shared.u32 	[%r7+1280], %r656;
	st.shared.u32 	[%r7+1408], %r657;
	st.shared.u32 	[%r7+1536], %r658;
	st.shared.u32 	[%r7+1664], %r659;
	st.shared.u32 	[%r7+1792], %r660;
	st.shared.u32 	[%r7+1920], %r661;
	st.shared.u32 	[%r7+2048], %r662;
	st.shared.u32 	[%r7+2176], %r663;
	st.shared.u32 	[%r7+2304], %r664;
	st.shared.u32 	[%r7+2432], %r665;
	st.shared.u32 	[%r7+2560], %r666;
	st.shared.u32 	[%r7+2688], %r667;
	bar.warp.sync 	-1;
	mad.lo.s32 	%r8, %r641, 84, %r7;
	ld.shared.v2.u32 	{%r9, %r10}, [%r8];
	ld.shared.v2.u32 	{%r11, %r12}, [%r8+8];
	ld.shared.v2.u32 	{%r13, %r14}, [%r8+16];
	ld.shared.v2.u32 	{%r15, %r16}, [%r8+24];
	ld.shared.v2.u32 	{%r17, %r18}, [%r8+32];
	ld.shared.v2.u32 	{%r19, %r20}, [%r8+40];
	ld.shared.v2.u32 	{%r21, %r22}, [%r8+48];
	ld.shared.v2.u32 	{%r23, %r24}, [%r8+56];
	ld.shared.v2.u32 	{%r25, %r26}, [%r8+64];
	ld.shared.v2.u32 	{%r27, %r28}, [%r8+72];
	ld.shared.v2.u32 	{%r29, %r30}, [%r8+80];
	bar.sync 	0;
	setp.ne.s32 	%p104, %r998, 0;
	@%p104 bra 	$L__BB69_6;
	add.s32 	%r892, %r10, %r9;
	add.s32 	%r893, %r11, %r892;
	add.s32 	%r894, %r12, %r893;
	add.s32 	%r895, %r13, %r894;
	add.s32 	%r896, %r14, %r895;
	add.s32 	%r897, %r15, %r896;
	add.s32 	%r898, %r16, %r897;
	add.s32 	%r899, %r17, %r898;
	add.s32 	%r900, %r18, %r899;
	add.s32 	%r901, %r19, %r900;
	add.s32 	%r902, %r20, %r901;
	add.s32 	%r903, %r21, %r902;
	add.s32 	%r904, %r22, %r903;
	add.s32 	%r905, %r23, %r904;
	add.s32 	%r906, %r24, %r905;
	add.s32 	%r907, %r25, %r906;
	add.s32 	%r908, %r26, %r907;
	add.s32 	%r909, %r27, %r908;
	add.s32 	%r910, %r28, %r909;
	add.s32 	%r911, %r29, %r910;
	add.s32 	%r866, %r30, %r911;
	mov.b32 	%r864, 1;
	mov.b32 	%r889, 0;
	mov.b32 	%r891, -1;
	// begin inline asm
	{  .reg .s32 r0;  .reg .pred p;  shfl.sync.up.b32 r0|p, %r866, %r864, %r889, %r891;  @p add.s32 r0, r0, %r866;  mov.s32 %r862, r0;}
	// end inline asm
	mov.b32 	%r870, 2;
	// begin inline asm
	{  .reg .s32 r0;  .reg .pred p;  shfl.sync.up.b32 r0|p, %r862, %r870, %r889, %r891;  @p add.s32 r0, r0, %r862;  mov.s32 %r868, r0;}
	// end inline asm
	mov.b32 	%r876, 4;
	// begin inline asm
	{  .reg .s32 r0;  .reg .pred p;  shfl.sync.up.b32 r0|p, %r868, %r876, %r889, %r891;  @p add.s32 r0, r0, %r868;  mov.s32 %r874, r0;}
	// end inline asm
	mov.b32 	%r882, 8;
	// begin inline asm
	{  .reg .s32 r0;  .reg .pred p;  shfl.sync.up.b32 r0|p, %r874, %r882, %r889, %r891;  @p add.s32 r0, r0, %r874;  mov.s32 %r880, r0;}
	// end inline asm
	mov.b32 	%r888, 16;
	// begin inline asm
	{  .reg .s32 r0;  .reg .pred p;  shfl.sync.up.b32 r0|p, %r880, %r888, %r889, %r891;  @p add.s32 r0, r0, %r880;  mov.s32 %r886, r0;}
	// end inline asm
	setp.ne.s32 	%p146, %r641, 31;
	@%p146 bra 	$L__BB69_4;
	shl.b32 	%r912, %r6, 2;
	add.s32 	%r914, %r670, %r912;
	st.shared.u32 	[%r914+16], %r886;
$L__BB69_4:
	sub.s32 	%r915, %r886, %r866;
	bar.sync 	0;
	ld.shared.v4.u32 	{%r916, %r917, %r918, %r919}, [_ZZN3cub18CUB_300001_SM_10006detail4scan16DeviceScanKernelINS2_10policy_hubIiiijN4cuda3std3__44plusIvEEE10Policy1000EN6thrust24THRUST_300001_SM_1000_NS6detail15normal_iteratorINSD_10device_ptrIiEEEESI_NS0_13ScanTileStateIiLb1EEES9_NS0_8NullTypeEjiLb0ESL_EEvT0_T1_T2_iT3_T4_T5_E12temp_storage+16];
	add.s32 	%r920, %r917, %r916;
	setp.eq.s32 	%p147, %r6, 2;
	selp.b32 	%r921, %r920, %r916, %p147;
	add.s32 	%r922, %r920, %r918;
	setp.eq.s32 	%p148, %r6, 3;
	selp.b32 	%r923, %r922, %r921, %p148;
	add.s32 	%r924, %r922, %r919;
	setp.eq.s32 	%p149, %r6, 4;
	selp.b32 	%r925, %r924, %r923, %p149;
	ld.shared.v4.u32 	{%r926, %r927, %r928, %r929}, [_ZZN3cub18CUB_300001_SM_10006detail4scan16DeviceScanKernelINS2_10policy_hubIiiijN4cuda3std3__44plusIvEEE10Policy1000EN6thrust24THRUST_300001_SM_1000_NS6detail15normal_iteratorINSD_10device_ptrIiEEEESI_NS0_13ScanTileStateIiLb1EEES9_NS0_8NullTypeEjiLb0ESL_EEvT0_T1_T2_iT3_T4_T5_E12temp_storage+32];
	add.s32 	%r930, %r924, %r926;
	setp.eq.s32 	%p150, %r6, 5;
	selp.b32 	%r931, %r930, %r925, %p150;
	add.s32 	%r932, %r930, %r927;
	setp.eq.s32 	%p151, %r6, 6;
	selp.b32 	%r933, %r932, %r931, %p151;
	add.s32 	%r934, %r932, %r928;
	setp.eq.s32 	%p152, %r6, 7;
	selp.b32 	%r935, %r934, %r933, %p152;
	add.s32 	%r936, %r934, %r929;
	setp.eq.s32 	%p153, %r6, 8;
	selp.b32 	%r937, %r936, %r935, %p153;
	ld.shared.v4.u32 	{%r938, %r939, %r940, %r941}, [_ZZN3cub18CUB_300001_SM_10006detail4scan16DeviceScanKernelINS2_10policy_hubIiiijN4cuda3std3__44plusIvEEE10Policy1000EN6thrust24THRUST_300001_SM_1000_NS6detail15normal_iteratorINSD_10device_ptrIiEEEESI_NS0_13ScanTileStateIiLb1EEES9_NS0_8NullTypeEjiLb0ESL_EEvT0_T1_T2_iT3_T4_T5_E12temp_storage+48];
	add.s32 	%r942, %r936, %r938;
	setp.eq.s32 	%p154, %r6, 9;
	selp.b32 	%r943, %r942, %r937, %p154;
	add.s32 	%r944, %r942, %r939;
	setp.eq.s32 	%p155, %r6, 10;
	selp.b32 	%r945, %r944, %r943, %p155;
	add.s32 	%r946, %r944, %r940;
	setp.eq.s32 	%p156, %r6, 11;
	selp.b32 	%r947, %r946, %r945, %p156;
	add.s32 	%r33, %r946, %r941;
	setp.lt.u32 	%p157, %r4, 32;
	setp.eq.s32 	%p158, %r641, 0;
	selp.b32 	%r948, 0, %r915, %p158;
	add.s32 	%r949, %r947, %r948;
	selp.b32 	%r1012, %r915, %r949, %p157;
	setp.ne.s32 	%p159, %r4, 0;
	@%p159 bra 	$L__BB69_25;
	add.s64 	%rd52, %rd1, 256;
	mov.b32 	%r950, 101;
	// begin inline asm
	st.relaxed.gpu.v2.u32 [%rd52], {%r950, %r33};
	// end inline asm
	mov.b32 	%r1012, 0;
	bra.uni 	$L__BB69_25;
$L__BB69_6:
	add.s32 	%r701, %r10, %r9;
	add.s32 	%r702, %r11, %r701;
	add.s32 	%r703, %r12, %r702;
	add.s32 	%r704, %r13, %r703;
	add.s32 	%r705, %r14, %r704;
	add.s32 	%r706, %r15, %r705;
	add.s32 	%r707, %r16, %r706;
	add.s32 	%r708, %r17, %r707;
	add.s32 	%r709, %r18, %r708;
	add.s32 	%r710, %r19, %r709;
	add.s32 	%r711, %r20, %r710;
	add.s32 	%r712, %r21, %r711;
	add.s32 	%r713, %r22, %r712;
	add.s32 	%r714, %r23, %r713;
	add.s32 	%r715, %r24, %r714;
	add.s32 	%r716, %r25, %r715;
	add.s32 	%r717, %r26, %r716;
	add.s32 	%r718, %r27, %r717;
	add.s32 	%r719, %r28, %r718;
	add.s32 	%r720, %r29, %r719;
	add.s32 	%r675, %r30, %r720;
	mov.b32 	%r673, 1;
	mov.b32 	%r698, 0;
	mov.b32 	%r700, -1;
	// begin inline asm
	{  .reg .s32 r0;  .reg .pred p;  shfl.sync.up.b32 r0|p, %r675, %r673, %r698, %r700;  @p add.s32 r0, r0, %r675;  mov.s32 %r671, r0;}
	// end inline asm
	mov.b32 	%r679, 2;
	// begin inline asm
	{  .reg .s32 r0;  .reg .pred p;  shfl.sync.up.b32 r0|p, %r671, %r679, %r698, %r700;  @p add.s32 r0, r0, %r671;  mov.s32 %r677, r0;}
	// end inline asm
	mov.b32 	%r685, 4;
	// begin inline asm
	{  .reg .s32 r0;  .reg .pred p;  shfl.sync.up.b32 r0|p, %r677, %r685, %r698, %r700;  @p add.s32 r0, r0, %r677;  mov.s32 %r683, r0;}
	// end inline asm
	mov.b32 	%r691, 8;
	// begin inline asm
	{  .reg .s32 r0;  .reg .pred p;  shfl.sync.up.b32 r0|p, %r683, %r691, %r698, %r700;  @p add.s32 r0, r0, %r683;  mov.s32 %r689, r0;}
	// end inline asm
	mov.b32 	%r697, 16;
	// begin inline asm
	{  .reg .s32 r0;  .reg .pred p;  shfl.sync.up.b32 r0|p, %r689, %r697, %r698, %r700;  @p add.s32 r0, r0, %r689;  mov.s32 %r695, r0;}
	// end inline asm
	setp.ne.s32 	%p105, %r641, 31;
	@%p105 bra 	$L__BB69_8;
	shl.b32 	%r721, %r6, 2;
	add.s32 	%r723, %r670, %r721;
	st.shared.u32 	[%r723+16], %r695;
$L__BB69_8:
	sub.s32 	%r724, %r695, %r675;
	bar.sync 	0;
	ld.shared.v4.u32 	{%r725, %r726, %r727, %r728}, [_ZZN3cub18CUB_300001_SM_10006detail4scan16DeviceScanKernelINS2_10policy_hubIiiijN4cuda3std3__44plusIvEEE10Policy1000EN6thrust24THRUST_300001_SM_1000_NS6detail15normal_iteratorINSD_10device_ptrIiEEEESI_NS0_13ScanTileStateIiLb1EEES9_NS0_8NullTypeEjiLb0ESL_EEvT0_T1_T2_iT3_T4_T5_E12temp_storage+16];
	add.s32 	%r729, %r726, %r725;
	setp.eq.s32 	%p106, %r6, 2;
	selp.b32 	%r730, %r729, %r725, %p106;
	add.s32 	%r731, %r729, %r727;
	setp.eq.s32 	%p107, %r6, 3;
	selp.b32 	%r732, %r731, %r730, %p107;
	add.s32 	%r733, %r731, %r728;
	setp.eq.s32 	%p108, %r6, 4;
	selp.b32 	%r734, %r733, %r732, %p108;
	ld.shared.v4.u32 	{%r735, %r736, %r737, %r738}, [_ZZN3cub18CUB_300001_SM_10006detail4scan16DeviceScanKernelINS2_10policy_hubIiiijN4cuda3std3__44plusIvEEE10Policy1000EN6thrust24THRUST_300001_SM_1000_NS6detail15normal_iteratorINSD_10device_ptrIiEEEESI_NS0_13ScanTileStateIiLb1EEES9_NS0_8NullTypeEjiLb0ESL_EEvT0_T1_T2_iT3_T4_T5_E12temp_storage+32];
	add.s32 	%r739, %r733, %r735;
	setp.eq.s32 	%p109, %r6, 5;
	selp.b32 	%r740, %r739, %r734, %p109;
	add.s32 	%r741, %r739, %r736;
	setp.eq.s32 	%p110, %r6, 6;
	selp.b32 	%r742, %r741, %r740, %p110;
	add.s32 	%r743, %r741, %r737;
	setp.eq.s32 	%p111, %r6, 7;
	selp.b32 	%r744, %r743, %r742, %p111;
	add.s32 	%r745, %r743, %r738;
	setp.eq.s32 	%p112, %r6, 8;
	selp.b32 	%r746, %r745, %r744, %p112;
	ld.shared.v4.u32 	{%r747, %r748, %r749, %r750}, [_ZZN3cub18CUB_300001_SM_10006detail4scan16DeviceScanKernelINS2_10policy_hubIiiijN4cuda3std3__44plusIvEEE10Policy1000EN6thrust24THRUST_300001_SM_1000_NS6detail15normal_iteratorINSD_10device_ptrIiEEEESI_NS0_13ScanTileStateIiLb1EEES9_NS0_8NullTypeEjiLb0ESL_EEvT0_T1_T2_iT3_T4_T5_E12temp_storage+48];
	add.s32 	%r751, %r745, %r747;
	setp.eq.s32 	%p113, %r6, 9;
	selp.b32 	%r752, %r751, %r746, %p113;
	add.s32 	%r753, %r751, %r748;
	setp.eq.s32 	%p114, %r6, 10;
	selp.b32 	%r754, %r753, %r752, %p114;
	add.s32 	%r755, %r753, %r749;
	setp.eq.s32 	%p115, %r6, 11;
	selp.b32 	%r756, %r755, %r754, %p115;
	add.s32 	%r37, %r755, %r750;
	setp.gt.u32 	%p116, %r4, 31;
	setp.lt.u32 	%p117, %r4, 32;
	setp.eq.s32 	%p118, %r641, 0;
	selp.b32 	%r757, 0, %r724, %p118;
	add.s32 	%r1011, %r756, %r757;
	selp.b32 	%r39, %r724, %r1011, %p117;
	@%p116 bra 	$L__BB69_24;
	setp.ne.s32 	%p119, %r4, 0;
	mul.wide.s32 	%rd41, %r998, 8;
	add.s64 	%rd5, %rd1, %rd41;
	@%p119 bra 	$L__BB69_11;
	st.shared.u32 	[_ZZN3cub18CUB_300001_SM_10006detail4scan16DeviceScanKernelINS2_10policy_hubIiiijN4cuda3std3__44plusIvEEE10Policy1000EN6thrust24THRUST_300001_SM_1000_NS6detail15normal_iteratorINSD_10device_ptrIiEEEESI_NS0_13ScanTileStateIiLb1EEES9_NS0_8NullTypeEjiLb0ESL_EEvT0_T1_T2_iT3_T4_T5_E12temp_storage+12], %r37;
	add.s64 	%rd42, %rd5, 256;
	mov.b32 	%r758, 100;
	// begin inline asm
	st.relaxed.gpu.v2.u32 [%rd42], {%r758, %r37};
	// end inline asm
$L__BB69_11:
	not.b32 	%r764, %r4;
	add.s32 	%r1006, %r998, %r764;
	mov.b32 	%r760, 830;
	// begin inline asm
	nanosleep.u32 %r760;
	// end inline asm
	mul.wide.s32 	%rd44, %r1006, 8;
	add.s64 	%rd45, %rd1, %rd44;
	add.s64 	%rd43, %rd45, 256;
	// begin inline asm
	ld.relaxed.gpu.v2.u32 {%r1008, %r1000}, [%rd43];
	// end inline asm
	mov.b32 	%r1001, 952;
$L__BB69_12:
	setp.eq.s32 	%p120, %r1008, 99;
	mov.b32 	%r765, -1;
	vote.sync.any.pred 	%p121, %p120, %r765;
	not.pred 	%p122, %p121;
	@%p122 bra 	$L__BB69_14;
	mul.lo.s32 	%r860, %r998, 16807;
	and.b32  	%r998, %r860, 2147483647;
	add.s32 	%r861, %r1001, 1;
	rem.u32 	%r857, %r998, %r861;
	// begin inline asm
	nanosleep.u32 %r857;
	// end inline asm
	shr.u32 	%r1001, %r1001, 1;
	// begin inline asm
	ld.relaxed.gpu.v2.u32 {%r1008, %r1000}, [%rd43];
	// end inline asm
	bra.uni 	$L__BB69_12;
$L__BB69_14:
	setp.eq.s32 	%p123, %r1008, 101;
	mov.b32 	%r792, -1;
	vote.sync.ballot.b32 	%r794, %p123, %r792;
	// begin inline asm
	mov.u32 %r767, %lanemask_ge;
	// end inline asm
	and.b32  	%r795, %r794, %r767;
	or.b32  	%r796, %r795, -2147483648;
	add.s32 	%r797, %r796, -1;
	not.b32 	%r798, %r796;
	and.b32  	%r799, %r798, %r797;
	popc.b32 	%r771, %r799;
	mov.b32 	%r770, 1;
	// begin inline asm
	shfl.sync.down.b32 %r768, %r1000, %r770, %r771, %r792;
	// end inline asm
	setp.lt.s32 	%p125, %r641, %r771;
	selp.b32 	%r800, %r768, 0, %p125;
	add.s32 	%r774, %r800, %r1000;
	mov.b32 	%r775, 2;
	// begin inline asm
	shfl.sync.down.b32 %r773, %r774, %r775, %r771, %r792;
	// end inline asm
	add.s32 	%r54, %r641, 2;
	setp.gt.s32 	%p126, %r54, %r771;
	selp.b32 	%r801, 0, %r773, %p126;
	add.s32 	%r779, %r774, %r801;
	mov.b32 	%r780, 4;
	// begin inline asm
	shfl.sync.down.b32 %r778, %r779, %r780, %r771, %r792;
	// end inline asm
	add.s32 	%r55, %r641, 4;
	setp.gt.s32 	%p127, %r55, %r771;
	selp.b32 	%r802, 0, %r778, %p127;
	add.s32 	%r784, %r779, %r802;
	mov.b32 	%r785, 8;
	// begin inline asm
	shfl.sync.down.b32 %r783, %r784, %r785, %r771, %r792;
	// end inline asm
	add.s32 	%r56, %r641, 8;
	setp.gt.s32 	%p128, %r56, %r771;
	selp.b32 	%r803, 0, %r783, %p128;
	add.s32 	%r789, %r784, %r803;
	mov.b32 	%r790, 16;
	// begin inline asm
	shfl.sync.down.b32 %r788, %r789, %r790, %r771, %r792;
	// end inline asm
	add.s32 	%r57, %r641, 16;
	setp.gt.s32 	%p129, %r57, %r771;
	selp.b32 	%r804, 0, %r788, %p129;
	add.s32 	%r1005, %r789, %r804;
	add.s64 	%rd7, %rd1, 256;
	mov.b32 	%r1002, 952;
$L__BB69_15:
	setp.ne.s32 	%p130, %r1008, 101;
	mov.b32 	%r805, -1;
	vote.sync.all.pred 	%p131, %p130, %r805;
	not.pred 	%p132, %p131;
	@%p132 bra 	$L__BB69_20;
	shr.u32 	%r1002, %r1002, 1;
	mul.wide.s32 	%rd48, %r1006, 8;
	add.s64 	%rd49, %rd7, %rd48;
	add.s64 	%rd47, %rd49, -256;
	// begin inline asm
	ld.relaxed.gpu.v2.u32 {%r1008, %r1009}, [%rd47];
	// end inline asm
	mov.u32 	%r1010, %r1002;
$L__BB69_17:
	setp.eq.s32 	%p136, %r1008, 99;
	mov.b32 	%r813, -1;
	vote.sync.any.pred 	%p137, %p136, %r813;
	not.pred 	%p138, %p137;
	@%p138 bra 	$L__BB69_19;
	mul.lo.s32 	%r855, %r998, 16807;
	and.b32  	%r998, %r855, 2147483647;
	add.s32 	%r856, %r1010, 1;
	rem.u32 	%r852, %r998, %r856;
	// begin inline asm
	nanosleep.u32 %r852;
	// end inline asm
	shr.u32 	%r1010, %r1010, 1;
	// begin inline asm
	ld.relaxed.gpu.v2.u32 {%r1008, %r1009}, [%rd47];
	// end inline asm
	bra.uni 	$L__BB69_17;
$L__BB69_19:
	setp.eq.s32 	%p139, %r1008, 101;
	mov.b32 	%r839, -1;
	vote.sync.ballot.b32 	%r840, %p139, %r839;
	and.b32  	%r841, %r840, %r767;
	or.b32  	%r842, %r841, -2147483648;
	add.s32 	%r843, %r842, -1;
	not.b32 	%r844, %r842;
	and.b32  	%r845, %r844, %r843;
	popc.b32 	%r818, %r845;
	mov.b32 	%r817, 1;
	// begin inline asm
	shfl.sync.down.b32 %r815, %r1009, %r817, %r818, %r839;
	// end inline asm
	setp.lt.s32 	%p141, %r641, %r818;
	selp.b32 	%r846, %r815, 0, %p141;
	add.s32 	%r821, %r846, %r1009;
	mov.b32 	%r822, 2;
	// begin inline asm
	shfl.sync.down.b32 %r820, %r821, %r822, %r818, %r839;
	// end inline asm
	setp.gt.s32 	%p142, %r54, %r818;
	selp.b32 	%r847, 0, %r820, %p142;
	add.s32 	%r826, %r821, %r847;
	mov.b32 	%r827, 4;
	// begin inline asm
	shfl.sync.down.b32 %r825, %r826, %r827, %r818, %r839;
	// end inline asm
	setp.gt.s32 	%p143, %r55, %r818;
	selp.b32 	%r848, 0, %r825, %p143;
	add.s32 	%r831, %r826, %r848;
	mov.b32 	%r832, 8;
	// begin inline asm
	shfl.sync.down.b32 %r830, %r831, %r832, %r818, %r839;
	// end inline asm
	setp.gt.s32 	%p144, %r56, %r818;
	selp.b32 	%r849, 0, %r830, %p144;
	add.s32 	%r836, %r831, %r849;
	mov.b32 	%r837, 16;
	// begin inline asm
	shfl.sync.down.b32 %r835, %r836, %r837, %r818, %r839;
	// end inline asm
	setp.gt.s32 	%p145, %r57, %r818;
	selp.b32 	%r850, 0, %r835, %p145;
	add.s32 	%r851, %r850, %r1005;
	add.s32 	%r1005, %r851, %r836;
	add.s32 	%r1006, %r1006, -32;
	bra.uni 	$L__BB69_15;
$L__BB69_20:
	@%p119 bra 	$L__BB69_22;
	add.s32 	%r808, %r1005, %r37;
	add.s64 	%rd46, %rd5, 256;
	mov.b32 	%r807, 101;
	// begin inline asm
	st.relaxed.gpu.v2.u32 [%rd46], {%r807, %r808};
	// end inline asm
	st.shared.u32 	[_ZZN3cub18CUB_300001_SM_10006detail4scan16DeviceScanKernelINS2_10policy_hubIiiijN4cuda3std3__44plusIvEEE10Policy1000EN6thrust24THRUST_300001_SM_1000_NS6detail15normal_iteratorINSD_10device_ptrIiEEEESI_NS0_13ScanTileStateIiLb1EEES9_NS0_8NullTypeEjiLb0ESL_EEvT0_T1_T2_iT3_T4_T5_E12temp_storage+4], %r1005;
	st.shared.u32 	[_ZZN3cub18CUB_300001_SM_10006detail4scan16DeviceScanKernelINS2_10policy_hubIiiijN4cuda3std3__44plusIvEEE10Policy1000EN6thrust24THRUST_300001_SM_1000_NS6detail15normal_iteratorINSD_10device_ptrIiEEEESI_NS0_13ScanTileStateIiLb1EEES9_NS0_8NullTypeEjiLb0ESL_EEvT0_T1_T2_iT3_T4_T5_E12temp_storage+8], %r808;
$L__BB69_22:
	setp.ne.s32 	%p134, %r641, 0;
	mov.u32 	%r1011, %r39;
	@%p134 bra 	$L__BB69_24;
	st.shared.u32 	[_ZZN3cub18CUB_300001_SM_10006detail4scan16DeviceScanKernelINS2_10policy_hubIiiijN4cuda3std3__44plusIvEEE10Policy1000EN6thrust24THRUST_300001_SM_1000_NS6detail15normal_iteratorINSD_10device_ptrIiEEEESI_NS0_13ScanTileStateIiLb1EEES9_NS0_8NullTypeEjiLb0ESL_EEvT0_T1_T2_iT3_T4_T5_E12temp_storage+76], %r1005;
	mov.u32 	%r1011, %r1005;
$L__BB69_24:
	bar.sync 	0;
	setp.eq.s32 	%p135, %r4, 0;
	ld.shared.u32 	%r809, [_ZZN3cub18CUB_300001_SM_10006detail4scan16DeviceScanKernelINS2_10policy_hubIiiijN4cuda3std3__44plusIvEEE10Policy1000EN6thrust24THRUST_300001_SM_1000_NS6detail15normal_iteratorINSD_10device_ptrIiEEEESI_NS0_13ScanTileStateIiLb1EEES9_NS0_8NullTypeEjiLb0ESL_EEvT0_T1_T2_iT3_T4_T5_E12temp_storage+76];
	selp.b32 	%r810, 0, %r809, %p135;
	add.s32 	%r1012, %r810, %r1011;
$L__BB69_25:
	add.s32 	%r953, %r1012, %r9;
	add.s32 	%r954, %r10, %r953;
	add.s32 	%r955, %r11, %r954;
	add.s32 	%r956, %r12, %r955;
	add.s32 	%r957, %r13, %r956;
	add.s32 	%r958, %r14, %r957;
	add.s32 	%r959, %r15, %r958;
	add.s32 	%r960, %r16, %r959;
	add.s32 	%r961, %r17, %r960;
	add.s32 	%r962, %r18, %r961;
	add.s32 	%r963, %r19, %r962;
	add.s32 	%r964, %r20, %r963;
	add.s32 	%r965, %r21, %r964;
	add.s32 	%r966, %r22, %r965;
	add.s32 	%r967, %r23, %r966;
	add.s32 	%r968, %r24, %r967;
	add.s32 	%r969, %r25, %r968;
	add.s32 	%r970, %r26, %r969;
	add.s32 	%r971, %r27, %r970;
	add.s32 	%r972, %r28, %r971;
	add.s32 	%r973, %r29, %r972;
	add.s32 	%r974, %r30, %r973;
	bar.sync 	0;
	st.shared.v2.u32 	[%r8], {%r953, %r954};
	st.shared.v2.u32 	[%r8+8], {%r955, %r956};
	st.shared.v2.u32 	[%r8+16], {%r957, %r958};
	st.shared.v2.u32 	[%r8+24], {%r959, %r960};
	st.shared.v2.u32 	[%r8+32], {%r961, %r962};
	st.shared.v2.u32 	[%r8+40], {%r963, %r964};
	st.shared.v2.u32 	[%r8+48], {%r965, %r966};
	st.shared.v2.u32 	[%r8+56], {%r967, %r968};
	st.shared.v2.u32 	[%r8+64], {%r969, %r970};
	st.shared.v2.u32 	[%r8+72], {%r971, %r972};
	st.shared.v2.u32 	[%r8+80], {%r973, %r974};
	bar.warp.sync 	-1;
	ld.shared.u32 	%r975, [%r7];
	ld.shared.u32 	%r976, [%r7+128];
	ld.shared.u32 	%r977, [%r7+256];
	ld.shared.u32 	%r978, [%r7+384];
	ld.shared.u32 	%r979, [%r7+512];
	ld.shared.u32 	%r980, [%r7+640];
	ld.shared.u32 	%r981, [%r7+768];
	ld.shared.u32 	%r982, [%r7+896];
	ld.shared.u32 	%r983, [%r7+1024];
	ld.shared.u32 	%r984, [%r7+1152];
	ld.shared.u32 	%r985, [%r7+1280];
	ld.shared.u32 	%r986, [%r7+1408];
	ld.shared.u32 	%r987, [%r7+1536];
	ld.shared.u32 	%r988, [%r7+1664];
	ld.shared.u32 	%r989, [%r7+1792];
	ld.shared.u32 	%r990, [%r7+1920];
	ld.shared.u32 	%r991, [%r7+2048];
	ld.shared.u32 	%r992, [%r7+2176];
	ld.shared.u32 	%r993, [%r7+2304];
	ld.shared.u32 	%r994, [%r7+2432];
	ld.shared.u32 	%r995, [%r7+2560];
	ld.shared.u32 	%r996, [%r7+2688];
	add.s64 	%rd54, %rd3, %rd39;
	st.global.u32 	[%rd54], %r975;
	st.global.u32 	[%rd54+128], %r976;
	st.global.u32 	[%rd54+256], %r977;
	st.global.u32 	[%rd54+384], %r978;
	st.global.u32 	[%rd54+512], %r979;
	st.global.u32 	[%rd54+640], %r980;
	st.global.u32 	[%rd54+768], %r981;
	st.global.u32 	[%rd54+896], %r982;
	st.global.u32 	[%rd54+1024], %r983;
	st.global.u32 	[%rd54+1152], %r984;
	st.global.u32 	[%rd54+1280], %r985;
	st.global.u32 	[%rd54+1408], %r986;
	st.global.u32 	[%rd54+1536], %r987;
	st.global.u32 	[%rd54+1664], %r988;
	st.global.u32 	[%rd54+1792], %r989;
	st.global.u32 	[%rd54+1920], %r990;
	st.global.u32 	[%rd54+2048], %r991;
	st.global.u32 	[%rd54+2176], %r992;
	st.global.u32 	[%rd54+2304], %r993;
	st.global.u32 	[%rd54+2432], %r994;
	st.global.u32 	[%rd54+2560], %r995;
	st.global.u32 	[%rd54+2688], %r996;
	bra.uni 	$L__BB69_140;
$L__BB69_26:
	setp.eq.s32 	%p2, %r3, 0;
	@%p2 bra 	$L__BB69_140;
	mul.wide.u32 	%rd15, %r2, 4;
	add.s64 	%rd16, %rd2, %rd15;
	mov.u32 	%r82, %tid.x;
	ld.global.u32 	%r1034, [%rd16];
	and.b32  	%r236, %r82, 31;
	and.b32  	%r237, %r82, 992;
	mul.lo.s32 	%r238, %r237, 22;
	or.b32  	%r84, %r238, %r236;
	setp.ge.u32 	%p3, %r84, %r3;
	shl.b32 	%r239, %r84, 2;
	cvt.u64.u32 	%rd17, %r239;
	add.s64 	%rd9, %rd16, %rd17;
	mov.u32 	%r1013, %r1034;
	@%p3 bra 	$L__BB69_29;
	ld.global.u32 	%r1013, [%rd9];
$L__BB69_29:
	add.s32 	%r240, %r84, 32;
	setp.ge.u32 	%p4, %r240, %r3;
	mov.u32 	%r1014, %r1034;
	@%p4 bra 	$L__BB69_31;
	ld.global.u32 	%r1014, [%rd9+128];
$L__BB69_31:
	add.s32 	%r89, %r84, 64;
	setp.ge.u32 	%p5, %r89, %r3;
	mov.u32 	%r1015, %r1034;
	@%p5 bra 	$L__BB69_33;
	ld.global.u32 	%r1015, [%rd9+256];
$L__BB69_33:
	add.s32 	%r92, %r84, 96;
	setp.ge.u32 	%p6, %r92, %r3;
	mov.u32 	%r1016, %r1034;
	@%p6 bra 	$L__BB69_35;
	ld.global.u32 	%r1016, [%rd9+384];
$L__BB69_35:
	add.s32 	%r241, %r84, 128;
	setp.ge.u32 	%p7, %r241, %r3;
	mov.u32 	%r1017, %r1034;
	@%p7 bra 	$L__BB69_37;
	ld.global.u32 	%r1017, [%rd9+512];
$L__BB69_37:
	add.s32 	%r242, %r84, 160;
	setp.ge.u32 	%p8, %r242, %r3;
	mov.u32 	%r1018, %r1034;
	@%p8 bra 	$L__BB69_39;
	ld.global.u32 	%r1018, [%rd9+640];
$L__BB69_39:
	add.s32 	%r243, %r84, 192;
	setp.ge.u32 	%p9, %r243, %r3;
	mov.u32 	%r1019, %r1034;
	@%p9 bra 	$L__BB69_41;
	ld.global.u32 	%r1019, [%rd9+768];
$L__BB69_41:
	add.s32 	%r101, %r84, 224;
	setp.ge.u32 	%p10, %r101, %r3;
	mov.u32 	%r1020, %r1034;
	@%p10 bra 	$L__BB69_43;
	ld.global.u32 	%r1020, [%rd9+896];
$L__BB69_43:
	add.s32 	%r244, %r84, 256;
	setp.ge.u32 	%p11, %r244, %r3;
	mov.u32 	%r1021, %r1034;
	@%p11 bra 	$L__BB69_45;
	ld.global.u32 	%r1021, [%rd9+1024];
$L__BB69_45:
	add.s32 	%r245, %r84, 288;
	setp.ge.u32 	%p12, %r245, %r3;
	mov.u32 	%r1022, %r1034;
	@%p12 bra 	$L__BB69_47;
	ld.global.u32 	%r1022, [%rd9+1152];
$L__BB69_47:
	add.s32 	%r246, %r84, 320;
	setp.ge.u32 	%p13, %r246, %r3;
	mov.u32 	%r1023, %r1034;
	@%p13 bra 	$L__BB69_49;
	ld.global.u32 	%r1023, [%rd9+1280];
$L__BB69_49:
	add.s32 	%r110, %r84, 352;
	setp.ge.u32 	%p14, %r110, %r3;
	mov.u32 	%r1024, %r1034;
	@%p14 bra 	$L__BB69_51;
	ld.global.u32 	%r1024, [%rd9+1408];
$L__BB69_51:
	add.s32 	%r113, %r84, 384;
	setp.ge.u32 	%p15, %r113, %r3;
	mov.u32 	%r1025, %r1034;
	@%p15 bra 	$L__BB69_53;
	ld.global.u32 	%r1025, [%rd9+1536];
$L__BB69_53:
	add.s32 	%r116, %r84, 416;
	setp.ge.u32 	%p16, %r116, %r3;
	mov.u32 	%r1026, %r1034;
	@%p16 bra 	$L__BB69_55;
	ld.global.u32 	%r1026, [%rd9+1664];
$L__BB69_55:
	add.s32 	%r119, %r84, 448;
	setp.ge.u32 	%p17, %r119, %r3;
	mov.u32 	%r1027, %r1034;
	@%p17 bra 	$L__BB69_57;
	ld.global.u32 	%r1027, [%rd9+1792];
$L__BB69_57:
	add.s32 	%r247, %r84, 480;
	setp.ge.u32 	%p18, %r247, %r3;
	mov.u32 	%r1028, %r1034;
	@%p18 bra 	$L__BB69_59;
	ld.global.u32 	%r1028, [%rd9+1920];
$L__BB69_59:
	add.s32 	%r248, %r84, 512;
	setp.ge.u32 	%p19, %r248, %r3;
	mov.u32 	%r1029, %r1034;
	@%p19 bra 	$L__BB69_61;
	ld.global.u32 	%r1029, [%rd9+2048];
$L__BB69_61:
	add.s32 	%r126, %r84, 544;
	setp.ge.u32 	%p20, %r126, %r3;
	mov.u32 	%r1030, %r1034;
	@%p20 bra 	$L__BB69_63;
	ld.global.u32 	%r1030, [%rd9+2176];
$L__BB69_63:
	add.s32 	%r249, %r84, 576;
	setp.ge.u32 	%p21, %r249, %r3;
	mov.u32 	%r1031, %r1034;
	@%p21 bra 	$L__BB69_65;
	ld.global.u32 	%r1031, [%rd9+2304];
$L__BB69_65:
	add.s32 	%r131, %r84, 608;
	setp.ge.u32 	%p22, %r131, %r3;
	mov.u32 	%r1032, %r1034;
	@%p22 bra 	$L__BB69_67;
	ld.global.u32 	%r1032, [%rd9+2432];
$L__BB69_67:
	add.s32 	%r250, %r84, 640;
	setp.ge.u32 	%p23, %r250, %r3;
	mov.u32 	%r1033, %r1034;
	@%p23 bra 	$L__BB69_69;
	ld.global.u32 	%r1033, [%rd9+2560];
$L__BB69_69:
	add.s32 	%r251, %r84, 672;
	setp.ge.u32 	%p24, %r251, %r3;
	@%p24 bra 	$L__BB69_71;
	ld.global.u32 	%r1034, [%rd9+2688];
$L__BB69_71:
	// begin inline asm
	mov.u32 %r252, %laneid;
	// end inline asm
	shr.u32 	%r139, %r82, 5;
	mad.lo.s32 	%r253, %r139, 704, %r252;
	shl.b32 	%r254, %r253, 2;
	mov.u32 	%r255, _ZZN3cub18CUB_300001_SM_10006detail4scan16DeviceScanKernelINS2_10policy_hubIiiijN4cuda3std3__44plusIvEEE10Policy1000EN6thrust24THRUST_300001_SM_1000_NS6detail15normal_iteratorINSD_10device_ptrIiEEEESI_NS0_13ScanTileStateIiLb1EEES9_NS0_8NullTypeEjiLb0ESL_EEvT0_T1_T2_iT3_T4_T5_E12temp_storage;
	add.s32 	%r140, %r255, %r254;
	st.shared.u32 	[%r140], %r1013;
	st.shared.u32 	[%r140+128], %r1014;
	st.shared.u32 	[%r140+256], %r1015;
	st.shared.u32 	[%r140+384], %r1016;
	st.shared.u32 	[%r140+512], %r1017;
	st.shared.u32 	[%r140+640], %r1018;
	st.shared.u32 	[%r140+768], %r1019;
	st.shared.u32 	[%r140+896], %r1020;
	st.shared.u32 	[%r140+1024], %r1021;
	st.shared.u32 	[%r140+1152], %r1022;
	st.shared.u32 	[%r140+1280], %r1023;
	st.shared.u32 	[%r140+1408], %r1024;
	st.shared.u32 	[%r140+1536], %r1025;
	st.shared.u32 	[%r140+1664], %r1026;
	st.shared.u32 	[%r140+1792], %r1027;
	st.shared.u32 	[%r140+1920], %r1028;
	st.shared.u32 	[%r140+2048], %r1029;
	st.shared.u32 	[%r140+2176], %r1030;
	st.shared.u32 	[%r140+2304], %r1031;
	st.shared.u32 	[%r140+2432], %r1032;
	st.shared.u32 	[%r140+2560], %r1033;
	st.shared.u32 	[%r140+2688], %r1034;
	bar.warp.sync 	-1;
	mad.lo.s32 	%r141, %r252, 84, %r140;
	ld.shared.v2.u32 	{%r142, %r143}, [%r141];
	ld.shared.v2.u32 	{%r144, %r145}, [%r141+8];
	ld.shared.v2.u32 	{%r146, %r147}, [%r141+16];
	ld.shared.v2.u32 	{%r148, %r149}, [%r141+24];
	ld.shared.v2.u32 	{%r150, %r151}, [%r141+32];
	ld.shared.v2.u32 	{%r152, %r153}, [%r141+40];
	ld.shared.v2.u32 	{%r154, %r155}, [%r141+48];
	ld.shared.v2.u32 	{%r156, %r157}, [%r141+56];
	ld.shared.v2.u32 	{%r158, %r159}, [%r141+64];
	ld.shared.v2.u32 	{%r160, %r161}, [%r141+72];
	ld.shared.v2.u32 	{%r162, %r163}, [%r141+80];
	bar.sync 	0;
	setp.ne.s32 	%p25, %r998, 0;
	@%p25 bra 	$L__BB69_75;
	add.s32 	%r485, %r143, %r142;
	add.s32 	%r486, %r144, %r485;
	add.s32 	%r487, %r145, %r486;
	add.s32 	%r488, %r146, %r487;
	add.s32 	%r489, %r147, %r488;
	add.s32 	%r490, %r148, %r489;
	add.s32 	%r491, %r149, %r490;
	add.s32 	%r492, %r150, %r491;
	add.s32 	%r493, %r151, %r492;
	add.s32 	%r494, %r152, %r493;
	add.s32 	%r495, %r153, %r494;
	add.s32 	%r496, %r154, %r495;
	add.s32 	%r497, %r155, %r496;
	add.s32 	%r498, %r156, %r497;
	add.s32 	%r499, %r157, %r498;
	add.s32 	%r500, %r158, %r499;
	add.s32 	%r501, %r159, %r500;
	add.s32 	%r502, %r160, %r501;
	add.s32 	%r503, %r161, %r502;
	add.s32 	%r504, %r162, %r503;
	add.s32 	%r459, %r163, %r504;
	mov.b32 	%r457, 1;
	mov.b32 	%r482, 0;
	mov.b32 	%r484, -1;
	// begin inline asm
	{  .reg .s32 r0;  .reg .pred p;  shfl.sync.up.b32 r0|p, %r459, %r457, %r482, %r484;  @p add.s32 r0, r0, %r459;  mov.s32 %r455, r0;}
	// end inline asm
	mov.b32 	%r463, 2;
	// begin inline asm
	{  .reg .s32 r0;  .reg .pred p;  shfl.sync.up.b32 r0|p, %r455, %r463, %r482, %r484;  @p add.s32 r0, r0, %r455;  mov.s32 %r461, r0;}
	// end inline asm
	mov.b32 	%r469, 4;
	// begin inline asm
	{  .reg .s32 r0;  .reg .pred p;  shfl.sync.up.b32 r0|p, %r461, %r469, %r482, %r484;  @p add.s32 r0, r0, %r461;  mov.s32 %r467, r0;}
	// end inline asm
	mov.b32 	%r475, 8;
	// begin inline asm
	{  .reg .s32 r0;  .reg .pred p;  shfl.sync.up.b32 r0|p, %r467, %r475, %r482, %r484;  @p add.s32 r0, r0, %r467;  mov.s32 %r473, r0;}
	// end inline asm
	mov.b32 	%r481, 16;
	// begin inline asm
	{  .reg .s32 r0;  .reg .pred p;  shfl.sync.up.b32 r0|p, %r473, %r481, %r482, %r484;  @p add.s32 r0, r0, %r473;  mov.s32 %r479, r0;}
	// end inline asm
	setp.ne.s32 	%p67, %r252, 31;
	@%p67 bra 	$L__BB69_74;
	shl.b32 	%r505, %r139, 2;
	mov.u32 	%r506, _ZZN3cub18CUB_300001_SM_10006detail4scan16DeviceScanKernelINS2_10policy_hubIiiijN4cuda3std3__44plusIvEEE10Policy1000EN6thrust24THRUST_300001_SM_1000_NS6detail15normal_iteratorINSD_10device_ptrIiEEEESI_NS0_13ScanTileStateIiLb1EEES9_NS0_8NullTypeEjiLb0ESL_EEvT0_T1_T2_iT3_T4_T5_E12temp_storage;
	add.s32 	%r507, %r506, %r505;
	st.shared.u32 	[%r507+16], %r479;
$L__BB69_74:
	sub.s32 	%r508, %r479, %r459;
	bar.sync 	0;
	ld.shared.v4.u32 	{%r509, %r510, %r511, %r512}, [_ZZN3cub18CUB_300001_SM_10006detail4scan16DeviceScanKernelINS2_10policy_hubIiiijN4cuda3std3__44plusIvEEE10Policy1000EN6thrust24THRUST_300001_SM_1000_NS6detail15normal_iteratorINSD_10device_ptrIiEEEESI_NS0_13ScanTileStateIiLb1EEES9_NS0_8NullTypeEjiLb0ESL_EEvT0_T1_T2_iT3_T4_T5_E12temp_storage+16];
	add.s32 	%r513, %r510, %r509;
	setp.eq.s32 	%p68, %r139, 2;
	selp.b32 	%r514, %r513, %r509, %p68;
	add.s32 	%r515, %r513, %r511;
	setp.eq.s32 	%p69, %r139, 3;
	selp.b32 	%r516, %r515, %r514, %p69;
	add.s32 	%r517, %r515, %r512;
	setp.eq.s32 	%p70, %r139, 4;
	selp.b32 	%r518, %r517, %r516, %p70;
	ld.shared.v4.u32 	{%r519, %r520, %r521, %r522}, [_ZZN3cub18CUB_300001_SM_10006detail4scan16DeviceScanKernelINS2_10policy_hubIiiijN4cuda3std3__44plusIvEEE10Policy1000EN6thrust24THRUST_300001_SM_1000_NS6detail15normal_iteratorINSD_10device_ptrIiEEEESI_NS0_13ScanTileStateIiLb1EEES9_NS0_8NullTypeEjiLb0ESL_EEvT0_T1_T2_iT3_T4_T5_E12temp_storage+32];
	add.s32 	%r523, %r517, %r519;
	setp.eq.s32 	%p71, %r139, 5;
	selp.b32 	%r524, %r523, %r518, %p71;
	add.s32 	%r525, %r523, %r520;
	setp.eq.s32 	%p72, %r139, 6;
	selp.b32 	%r526, %r525, %r524, %p72;
	add.s32 	%r527, %r525, %r521;
	setp.eq.s32 	%p73, %r139, 7;
	selp.b32 	%r528, %r527, %r526, %p73;
	add.s32 	%r529, %r527, %r522;
	setp.eq.s32 	%p74, %r139, 8;
	selp.b32 	%r530, %r529, %r528, %p74;
	.pragma "used_bytes_mask 4095";
	ld.shared.v4.u32 	{%r531, %r532, %r533, %r534}, [_ZZN3cub18CUB_300001_SM_10006detail4scan16DeviceScanKernelINS2_10policy_hubIiiijN4cuda3std3__44plusIvEEE10Policy1000EN6thrust24THRUST_300001_SM_1000_NS6detail15normal_iteratorINSD_10device_ptrIiEEEESI_NS0_13ScanTileStateIiLb1EEES9_NS0_8NullTypeEjiLb0ESL_EEvT0_T1_T2_iT3_T4_T5_E12temp_storage+48];
	add.s32 	%r535, %r529, %r531;
	setp.eq.s32 	%p75, %r139, 9;
	selp.b32 	%r536, %r535, %r530, %p75;
	add.s32 	%r537, %r535, %r532;
	setp.eq.s32 	%p76, %r139, 10;
	selp.b32 	%r538, %r537, %r536, %p76;
	add.s32 	%r539, %r537, %r533;
	setp.eq.s32 	%p77, %r139, 11;
	selp.b32 	%r540, %r539, %r538, %p77;
	setp.lt.u32 	%p78, %r82, 32;
	setp.eq.s32 	%p79, %r252, 0;
	selp.b32 	%r541, 0, %r508, %p79;
	add.s32 	%r542, %r540, %r541;
	selp.b32 	%r543, %r508, %r542, %p78;
	setp.eq.s32 	%p80, %r82, 0;
	selp.b32 	%r1049, 0, %r543, %p80;
	bra.uni 	$L__BB69_94;
$L__BB69_75:
	add.s32 	%r286, %r143, %r142;
	add.s32 	%r287, %r144, %r286;
	add.s32 	%r288, %r145, %r287;
	add.s32 	%r289, %r146, %r288;
	add.s32 	%r290, %r147, %r289;
	add.s32 	%r291, %r148, %r290;
	add.s32 	%r292, %r149, %r291;
	add.s32 	%r293, %r150, %r292;
	add.s32 	%r294, %r151, %r293;
	add.s32 	%r295, %r152, %r294;
	add.s32 	%r296, %r153, %r295;
	add.s32 	%r297, %r154, %r296;
	add.s32 	%r298, %r155, %r297;
	add.s32 	%r299, %r156, %r298;
	add.s32 	%r300, %r157, %r299;
	add.s32 	%r301, %r158, %r300;
	add.s32 	%r302, %r159, %r301;
	add.s32 	%r303, %r160, %r302;
	add.s32 	%r304, %r161, %r303;
	add.s32 	%r305, %r162, %r304;
	add.s32 	%r260, %r163, %r305;
	mov.b32 	%r258, 1;
	mov.b32 	%r283, 0;
	mov.b32 	%r285, -1;
	// begin inline asm
	{  .reg .s32 r0;  .reg .pred p;  shfl.sync.up.b32 r0|p, %r260, %r258, %r283, %r285;  @p add.s32 r0, r0, %r260;  mov.s32 %r256, r0;}
	// end inline asm
	mov.b32 	%r264, 2;
	// begin inline asm
	{  .reg .s32 r0;  .reg .pred p;  shfl.sync.up.b32 r0|p, %r256, %r264, %r283, %r285;  @p add.s32 r0, r0, %r256;  mov.s32 %r262, r0;}
	// end inline asm
	mov.b32 	%r270, 4;
	// begin inline asm
	{  .reg .s32 r0;  .reg .pred p;  shfl.sync.up.b32 r0|p, %r262, %r270, %r283, %r285;  @p add.s32 r0, r0, %r262;  mov.s32 %r268, r0;}
	// end inline asm
	mov.b32 	%r276, 8;
	// begin inline asm
	{  .reg .s32 r0;  .reg .pred p;  shfl.sync.up.b32 r0|p, %r268, %r276, %r283, %r285;  @p add.s32 r0, r0, %r268;  mov.s32 %r274, r0;}
	// end inline asm
	mov.b32 	%r282, 16;
	// begin inline asm
	{  .reg .s32 r0;  .reg .pred p;  shfl.sync.up.b32 r0|p, %r274, %r282, %r283, %r285;  @p add.s32 r0, r0, %r274;  mov.s32 %r280, r0;}
	// end inline asm
	setp.ne.s32 	%p26, %r252, 31;
	@%p26 bra 	$L__BB69_77;
	shl.b32 	%r306, %r139, 2;
	mov.u32 	%r307, _ZZN3cub18CUB_300001_SM_10006detail4scan16DeviceScanKernelINS2_10policy_hubIiiijN4cuda3std3__44plusIvEEE10Policy1000EN6thrust24THRUST_300001_SM_1000_NS6detail15normal_iteratorINSD_10device_ptrIiEEEESI_NS0_13ScanTileStateIiLb1EEES9_NS0_8NullTypeEjiLb0ESL_EEvT0_T1_T2_iT3_T4_T5_E12temp_storage;
	add.s32 	%r308, %r307, %r306;
	st.shared.u32 	[%r308+16], %r280;
$L__BB69_77:
	sub.s32 	%r309, %r280, %r260;
	bar.sync 	0;
	ld.shared.v4.u32 	{%r310, %r311, %r312, %r313}, [_ZZN3cub18CUB_300001_SM_10006detail4scan16DeviceScanKernelINS2_10policy_hubIiiijN4cuda3std3__44plusIvEEE10Policy1000EN6thrust24THRUST_300001_SM_1000_NS6detail15normal_iteratorINSD_10device_ptrIiEEEESI_NS0_13ScanTileStateIiLb1EEES9_NS0_8NullTypeEjiLb0ESL_EEvT0_T1_T2_iT3_T4_T5_E12temp_storage+16];
	add.s32 	%r314, %r311, %r310;
	setp.eq.s32 	%p27, %r139, 2;
	selp.b32 	%r315, %r314, %r310, %p27;
	add.s32 	%r316, %r314, %r312;
	setp.eq.s32 	%p28, %r139, 3;
	selp.b32 	%r317, %r316, %r315, %p28;
	add.s32 	%r318, %r316, %r313;
	setp.eq.s32 	%p29, %r139, 4;
	selp.b32 	%r319, %r318, %r317, %p29;
	ld.shared.v4.u32 	{%r320, %r321, %r322, %r323}, [_ZZN3cub18CUB_300001_SM_10006detail4scan16DeviceScanKernelINS2_10policy_hubIiiijN4cuda3std3__44plusIvEEE10Policy1000EN6thrust24THRUST_300001_SM_1000_NS6detail15normal_iteratorINSD_10device_ptrIiEEEESI_NS0_13ScanTileStateIiLb1EEES9_NS0_8NullTypeEjiLb0ESL_EEvT0_T1_T2_iT3_T4_T5_E12temp_storage+32];
	add.s32 	%r324, %r318, %r320;
	setp.eq.s32 	%p30, %r139, 5;
	selp.b32 	%r325, %r324, %r319, %p30;
	add.s32 	%r326, %r324, %r321;
	setp.eq.s32 	%p31, %r139, 6;
	selp.b32 	%r327, %r326, %r325, %p31;
	add.s32 	%r328, %r326, %r322;
	setp.eq.s32 	%p32, %r139, 7;
	selp.b32 	%r329, %r328, %r327, %p32;
	add.s32 	%r330, %r328, %r323;
	setp.eq.s32 	%p33, %r139, 8;
	selp.b32 	%r331, %r330, %r329, %p33;
	ld.shared.v4.u32 	{%r332, %r333, %r334, %r335}, [_ZZN3cub18CUB_300001_SM_10006detail4scan16DeviceScanKernelINS2_10policy_hubIiiijN4cuda3std3__44plusIvEEE10Policy1000EN6thrust24THRUST_300001_SM_1000_NS6detail15normal_iteratorINSD_10device_ptrIiEEEESI_NS0_13ScanTileStateIiLb1EEES9_NS0_8NullTypeEjiLb0ESL_EEvT0_T1_T2_iT3_T4_T5_E12temp_storage+48];
	add.s32 	%r336, %r330, %r332;
	setp.eq.s32 	%p34, %r139, 9;
	selp.b32 	%r337, %r336, %r331, %p34;
	add.s32 	%r338, %r336, %r333;
	setp.eq.s32 	%p35, %r139, 10;
	selp.b32 	%r339, %r338, %r337, %p35;
	add.s32 	%r340, %r338, %r334;
	setp.eq.s32 	%p36, %r139, 11;
	selp.b32 	%r341, %r340, %r339, %p36;
	add.s32 	%r169, %r340, %r335;
	setp.gt.u32 	%p37, %r82, 31;
	setp.lt.u32 	%p38, %r82, 32;
	setp.eq.s32 	%p39, %r252, 0;
	selp.b32 	%r342, 0, %r309, %p39;
	add.s32 	%r1048, %r341, %r342;
	selp.b32 	%r171, %r309, %r1048, %p38;
	@%p37 bra 	$L__BB69_93;
	setp.ne.s32 	%p40, %r82, 0;
	mul.wide.s32 	%rd18, %r998, 8;
	add.s64 	%rd10, %rd1, %rd18;
	@%p40 bra 	$L__BB69_80;
	st.shared.u32 	[_ZZN3cub18CUB_300001_SM_10006detail4scan16DeviceScanKernelINS2_10policy_hubIiiijN4cuda3std3__44plusIvEEE10Policy1000EN6thrust24THRUST_300001_SM_1000_NS6detail15normal_iteratorINSD_10device_ptrIiEEEESI_NS0_13ScanTileStateIiLb1EEES9_NS0_8NullTypeEjiLb0ESL_EEvT0_T1_T2_iT3_T4_T5_E12temp_storage+12], %r169;
	add.s64 	%rd19, %rd10, 256;
	mov.b32 	%r343, 100;
	// begin inline asm
	st.relaxed.gpu.v2.u32 [%rd19], {%r343, %r169};
	// end inline asm
$L__BB69_80:
	not.b32 	%r349, %r82;
	add.s32 	%r1043, %r998, %r349;
	mov.b32 	%r345, 830;
	// begin inline asm
	nanosleep.u32 %r345;
	// end inline asm
	mul.wide.s32 	%rd21, %r1043, 8;
	add.s64 	%rd22, %rd1, %rd21;
	add.s64 	%rd20, %rd22, 256;
	// begin inline asm
	ld.relaxed.gpu.v2.u32 {%r1045, %r1037}, [%rd20];
	// end inline asm
	mov.b32 	%r1038, 952;
$L__BB69_81:
	setp.eq.s32 	%p41, %r1045, 99;
	mov.b32 	%r350, -1;
	vote.sync.any.pred 	%p42, %p41, %r350;
	not.pred 	%p43, %p42;
	@%p43 bra 	$L__BB69_83;
	mul.lo.s32 	%r453, %r998, 16807;
	and.b32  	%r998, %r453, 2147483647;
	add.s32 	%r454, %r1038, 1;
	rem.u32 	%r450, %r998, %r454;
	// begin inline asm
	nanosleep.u32 %r450;
	// end inline asm
	shr.u32 	%r1038, %r1038, 1;
	// begin inline asm
	ld.relaxed.gpu.v2.u32 {%r1045, %r1037}, [%rd20];
	// end inline asm
	bra.uni 	$L__BB69_81;
$L__BB69_83:
	setp.eq.s32 	%p44, %r1045, 101;
	mov.b32 	%r377, -1;
	vote.sync.ballot.b32 	%r379, %p44, %r377;
	// begin inline asm
	mov.u32 %r352, %lanemask_ge;
	// end inline asm
	and.b32  	%r380, %r379, %r352;
	or.b32  	%r381, %r380, -2147483648;
	add.s32 	%r382, %r381, -1;
	not.b32 	%r383, %r381;
	and.b32  	%r384, %r383, %r382;
	popc.b32 	%r356, %r384;
	mov.b32 	%r355, 1;
	// begin inline asm
	shfl.sync.down.b32 %r353, %r1037, %r355, %r356, %r377;
	// end inline asm
	setp.lt.s32 	%p46, %r252, %r356;
	selp.b32 	%r385, %r353, 0, %p46;
	add.s32 	%r359, %r385, %r1037;
	mov.b32 	%r360, 2;
	// begin inline asm
	shfl.sync.down.b32 %r358, %r359, %r360, %r356, %r377;
	// end inline asm
	add.s32 	%r386, %r252, 2;
	setp.gt.s32 	%p47, %r386, %r356;
	selp.b32 	%r387, 0, %r358, %p47;
	add.s32 	%r364, %r359, %r387;
	mov.b32 	%r365, 4;
	// begin inline asm
	shfl.sync.down.b32 %r363, %r364, %r365, %r356, %r377;
	// end inline asm
	add.s32 	%r388, %r252, 4;
	setp.gt.s32 	%p48, %r388, %r356;
	selp.b32 	%r389, 0, %r363, %p48;
	add.s32 	%r369, %r364, %r389;
	mov.b32 	%r370, 8;
	// begin inline asm
	shfl.sync.down.b32 %r368, %r369, %r370, %r356, %r377;
	// end inline asm
	add.s32 	%r390, %r252, 8;
	setp.gt.s32 	%p49, %r390, %r356;
	selp.b32 	%r391, 0, %r368, %p49;
	add.s32 	%r374, %r369, %r391;
	mov.b32 	%r375, 16;
	// begin inline asm
	shfl.sync.down.b32 %r373, %r374, %r375, %r356, %r377;
	// end inline asm
	add.s32 	%r392, %r252, 16;
	setp.gt.s32 	%p50, %r392, %r356;
	selp.b32 	%r393, 0, %r373, %p50;
	add.s32 	%r1041, %r374, %r393;
	add.s64 	%rd11, %rd1, 256;
	mov.b32 	%r1039, 952;
$L__BB69_84:
	setp.ne.s32 	%p51, %r1045, 101;
	mov.b32 	%r394, -1;
	vote.sync.all.pred 	%p52, %p51, %r394;
	not.pred 	%p53, %p52;
	@%p53 bra 	$L__BB69_89;
	shr.u32 	%r1039, %r1039, 1;
	mul.wide.s32 	%rd25, %r1043, 8;
	add.s64 	%rd26, %rd11, %rd25;
	add.s64 	%rd24, %rd26, -256;
	// begin inline asm
	ld.relaxed.gpu.v2.u32 {%r1045, %r1046}, [%rd24];
	// end inline asm
	mov.u32 	%r1047, %r1039;
$L__BB69_86:
	setp.eq.s32 	%p57, %r1045, 99;
	mov.b32 	%r402, -1;
	vote.sync.any.pred 	%p58, %p57, %r402;
	not.pred 	%p59, %p58;
	@%p59 bra 	$L__BB69_88;
	mul.lo.s32 	%r448, %r998, 16807;
	and.b32  	%r998, %r448, 2147483647;
	add.s32 	%r449, %r1047, 1;
	rem.u32 	%r445, %r998, %r449;
	// begin inline asm
	nanosleep.u32 %r445;
	// end inline asm
	shr.u32 	%r1047, %r1047, 1;
	// begin inline asm
	ld.relaxed.gpu.v2.u32 {%r1045, %r1046}, [%rd24];
	// end inline asm
	bra.uni 	$L__BB69_86;
$L__BB69_88:
	setp.eq.s32 	%p60, %r1045, 101;
	mov.b32 	%r428, -1;
	vote.sync.ballot.b32 	%r429, %p60, %r428;
	and.b32  	%r430, %r429, %r352;
	or.b32  	%r431, %r430, -2147483648;
	add.s32 	%r432, %r431, -1;
	not.b32 	%r433, %r431;
	and.b32  	%r434, %r433, %r432;
	popc.b32 	%r407, %r434;
	mov.b32 	%r406, 1;
	// begin inline asm
	shfl.sync.down.b32 %r404, %r1046, %r406, %r407, %r428;
	// end inline asm
	setp.lt.s32 	%p62, %r252, %r407;
	selp.b32 	%r435, %r404, 0, %p62;
	add.s32 	%r410, %r435, %r1046;
	mov.b32 	%r411, 2;
	// begin inline asm
	shfl.sync.down.b32 %r409, %r410, %r411, %r407, %r428;
	// end inline asm
	add.s32 	%r436, %r252, 2;
	setp.gt.s32 	%p63, %r436, %r407;
	selp.b32 	%r437, 0, %r409, %p63;
	add.s32 	%r415, %r410, %r437;
	mov.b32 	%r416, 4;
	// begin inline asm
	shfl.sync.down.b32 %r414, %r415, %r416, %r407, %r428;
	// end inline asm
	add.s32 	%r438, %r252, 4;
	setp.gt.s32 	%p64, %r438, %r407;
	selp.b32 	%r439, 0, %r414, %p64;
	add.s32 	%r420, %r415, %r439;
	mov.b32 	%r421, 8;
	// begin inline asm
	shfl.sync.down.b32 %r419, %r420, %r421, %r407, %r428;
	// end inline asm
	add.s32 	%r440, %r252, 8;
	setp.gt.s32 	%p65, %r440, %r407;
	selp.b32 	%r441, 0, %r419, %p65;
	add.s32 	%r425, %r420, %r441;
	mov.b32 	%r426, 16;
	// begin inline asm
	shfl.sync.down.b32 %r424, %r425, %r426, %r407, %r428;
	// end inline asm
	add.s32 	%r442, %r252, 16;
	setp.gt.s32 	%p66, %r442, %r407;
	selp.b32 	%r443, 0, %r424, %p66;
	add.s32 	%r444, %r443, %r1041;
	add.s32 	%r1041, %r444, %r425;
	add.s32 	%r1043, %r1043, -32;
	bra.uni 	$L__BB69_84;
$L__BB69_89:
	@%p40 bra 	$L__BB69_91;
	add.s32 	%r397, %r1041, %r169;
	add.s64 	%rd23, %rd10, 256;
	mov.b32 	%r396, 101;
	// begin inline asm
	st.relaxed.gpu.v2.u32 [%rd23], {%r396, %r397};
	// end inline asm
	st.shared.u32 	[_ZZN3cub18CUB_300001_SM_10006detail4scan16DeviceScanKernelINS2_10policy_hubIiiijN4cuda3std3__44plusIvEEE10Policy1000EN6thrust24THRUST_300001_SM_1000_NS6detail15normal_iteratorINSD_10device_ptrIiEEEESI_NS0_13ScanTileStateIiLb1EEES9_NS0_8NullTypeEjiLb0ESL_EEvT0_T1_T2_iT3_T4_T5_E12temp_storage+4], %r1041;
	st.shared.u32 	[_ZZN3cub18CUB_300001_SM_10006detail4scan16DeviceScanKernelINS2_10policy_hubIiiijN4cuda3std3__44plusIvEEE10Policy1000EN6thrust24THRUST_300001_SM_1000_NS6detail15normal_iteratorINSD_10device_ptrIiEEEESI_NS0_13ScanTileStateIiLb1EEES9_NS0_8NullTypeEjiLb0ESL_EEvT0_T1_T2_iT3_T4_T5_E12temp_storage+8], %r397;
$L__BB69_91:
	setp.ne.s32 	%p55, %r252, 0;
	mov.u32 	%r1048, %r171;
	@%p55 bra 	$L__BB69_93;
	st.shared.u32 	[_ZZN3cub18CUB_300001_SM_10006detail4scan16DeviceScanKernelINS2_10policy_hubIiiijN4cuda3std3__44plusIvEEE10Policy1000EN6thrust24THRUST_300001_SM_1000_NS6detail15normal_iteratorINSD_10device_ptrIiEEEESI_NS0_13ScanTileStateIiLb1EEES9_NS0_8NullTypeEjiLb0ESL_EEvT0_T1_T2_iT3_T4_T5_E12temp_storage+76], %r1041;
	mov.u32 	%r1048, %r1041;
$L__BB69_93:
	bar.sync 	0;
	setp.eq.s32 	%p56, %r82, 0;
	ld.shared.u32 	%r398, [_ZZN3cub18CUB_300001_SM_10006detail4scan16DeviceScanKernelINS2_10policy_hubIiiijN4cuda3std3__44plusIvEEE10Policy1000EN6thrust24THRUST_300001_SM_1000_NS6detail15normal_iteratorINSD_10device_ptrIiEEEESI_NS0_13ScanTileStateIiLb1EEES9_NS0_8NullTypeEjiLb0ESL_EEvT0_T1_T2_iT3_T4_T5_E12temp_storage+76];
	selp.b32 	%r399, 0, %r398, %p56;
	add.s32 	%r1049, %r399, %r1048;
$L__BB69_94:
	add.s32 	%r544, %r1049, %r142;
	add.s32 	%r545, %r143, %r544;
	add.s32 	%r546, %r144, %r545;
	add.s32 	%r547, %r145, %r546;
	add.s32 	%r548, %r146, %r547;
	add.s32 	%r549, %r147, %r548;
	add.s32 	%r550, %r148, %r549;
	add.s32 	%r551, %r149, %r550;
	add.s32 	%r552, %r150, %r551;
	add.s32 	%r553, %r151, %r552;
	add.s32 	%r554, %r152, %r553;
	add.s32 	%r555, %r153, %r554;
	add.s32 	%r556, %r154, %r555;
	add.s32 	%r557, %r155, %r556;
	add.s32 	%r558, %r156, %r557;
	add.s32 	%r559, %r157, %r558;
	add.s32 	%r560, %r158, %r559;
	add.s32 	%r561, %r159, %r560;
	add.s32 	%r562, %r160, %r561;
	add.s32 	%r563, %r161, %r562;
	add.s32 	%r564, %r162, %r563;
	add.s32 	%r565, %r163, %r564;
	bar.sync 	0;
	st.shared.v2.u32 	[%r141], {%r544, %r545};
	st.shared.v2.u32 	[%r141+8], {%r546, %r547};
	st.shared.v2.u32 	[%r141+16], {%r548, %r549};
	st.shared.v2.u32 	[%r141+24], {%r550, %r551};
	st.shared.v2.u32 	[%r141+32], {%r552, %r553};
	st.shared.v2.u32 	[%r141+40], {%r554, %r555};
	st.shared.v2.u32 	[%r141+48], {%r556, %r557};
	st.shared.v2.u32 	[%r141+56], {%r558, %r559};
	st.shared.v2.u32 	[%r141+64], {%r560, %r561};
	st.shared.v2.u32 	[%r141+72], {%r562, %r563};
	st.shared.v2.u32 	[%r141+80], {%r564, %r565};
	bar.warp.sync 	-1;
	ld.shared.u32 	%r210, [%r140];
	ld.shared.u32 	%r211, [%r140+128];
	ld.shared.u32 	%r212, [%r140+256];
	ld.shared.u32 	%r213, [%r140+384];
	ld.shared.u32 	%r214, [%r140+512];
	ld.shared.u32 	%r215, [%r140+640];
	ld.shared.u32 	%r216, [%r140+768];
	ld.shared.u32 	%r217, [%r140+896];
	ld.shared.u32 	%r218, [%r140+1024];
	ld.shared.u32 	%r219, [%r140+1152];
	ld.shared.u32 	%r220, [%r140+1280];
	ld.shared.u32 	%r221, [%r140+1408];
	ld.shared.u32 	%r222, [%r140+1536];
	ld.shared.u32 	%r223, [%r140+1664];
	ld.shared.u32 	%r224, [%r140+1792];
	ld.shared.u32 	%r225, [%r140+1920];
	ld.shared.u32 	%r226, [%r140+2048];
	ld.shared.u32 	%r227, [%r140+2176];
	ld.shared.u32 	%r228, [%r140+2304];
	ld.shared.u32 	%r229, [%r140+2432];
	ld.shared.u32 	%r230, [%r140+2560];
	ld.shared.u32 	%r231, [%r140+2688];
	setp.ne.s32 	%p81, %r82, 0;
	@%p81 bra 	$L__BB69_96;
	st.volatile.shared.u32 	[_ZZN3cub18CUB_300001_SM_10006detail4scan16DeviceScanKernelINS2_10policy_hubIiiijN4cuda3std3__44plusIvEEE10Policy1000EN6thrust24THRUST_300001_SM_1000_NS6detail15normal_iteratorINSD_10device_ptrIiEEEESI_NS0_13ScanTileStateIiLb1EEES9_NS0_8NullTypeEjiLb0ESL_EEvT0_T1_T2_iT3_T4_T5_E12temp_storage+33792], %r3;
$L__BB69_96:
	ld.param.u32 	%r997, [_ZN3cub18CUB_300001_SM_10006detail4scan16DeviceScanKernelINS2_10policy_hubIiiijN4cuda3std3__44plusIvEEE10Policy1000EN6thrust24THRUST_300001_SM_1000_NS6detail15normal_iteratorINSD_10device_ptrIiEEEESI_NS0_13ScanTileStateIiLb1EEES9_NS0_8NullTypeEjiLb0ESL_EEvT0_T1_T2_iT3_T4_T5__param_3];
	bar.sync 	0;
	ld.volatile.shared.u32 	%r232, [_ZZN3cub18CUB_300001_SM_10006detail4scan16DeviceScanKernelINS2_10policy_hubIiiijN4cuda3std3__44plusIvEEE10Policy1000EN6thrust24THRUST_300001_SM_1000_NS6detail15normal_iteratorINSD_10device_ptrIiEEEESI_NS0_13ScanTileStateIiLb1EEES9_NS0_8NullTypeEjiLb0ESL_EEvT0_T1_T2_iT3_T4_T5_E12temp_storage+33792];
	cvt.u64.u32 	%rd33, %r84;
	mov.u32 	%r566, %ctaid.x;
	add.s32 	%r567, %r997, %r566;
	mul.lo.s32 	%r568, %r567, 8448;
	cvt.u64.u32 	%rd34, %r568;
	add.s64 	%rd35, %rd33, %rd34;
	setp.ge.s32 	%p82, %r84, %r232;
	shl.b64 	%rd36, %rd35, 2;
	add.s64 	%rd12, %rd3, %rd36;
	@%p82 bra 	$L__BB69_98;
	st.global.u32 	[%rd12], %r210;
$L__BB69_98:
	mov.u32 	%r569, %tid.x;
	and.b32  	%r570, %r569, 992;
	mul.lo.s32 	%r571, %r570, 22;
	and.b32  	%r572, %r569, 31;
	or.b32  	%r573, %r571, %r572;
	or.b32  	%r574, %r573, 32;
	setp.ge.s32 	%p83, %r574, %r232;
	@%p83 bra 	$L__BB69_100;
	st.global.u32 	[%rd12+128], %r211;
$L__BB69_100:
	setp.ge.s32 	%p84, %r89, %r232;
	@%p84 bra 	$L__BB69_102;
	st.global.u32 	[%rd12+256], %r212;
$L__BB69_102:
	setp.ge.s32 	%p85, %r92, %r232;
	@%p85 bra 	$L__BB69_104;
	st.global.u32 	[%rd12+384], %r213;
$L__BB69_104:
	add.s32 	%r580, %r573, 128;
	setp.ge.s32 	%p86, %r580, %r232;
	@%p86 bra 	$L__BB69_106;
	st.global.u32 	[%rd12+512], %r214;
$L__BB69_106:
	add.s32 	%r586, %r573, 160;
	setp.ge.s32 	%p87, %r586, %r232;
	@%p87 bra 	$L__BB69_108;
	st.global.u32 	[%rd12+640], %r215;
$L__BB69_108:
	add.s32 	%r592, %r573, 192;
	setp.ge.s32 	%p88, %r592, %r232;
	@%p88 bra 	$L__BB69_110;
	st.global.u32 	[%rd12+768], %r216;
$L__BB69_110:
	setp.ge.s32 	%p89, %r101, %r232;
	@%p89 bra 	$L__BB69_112;
	st.global.u32 	[%rd12+896], %r217;
$L__BB69_112:
	add.s32 	%r598, %r573, 256;
	setp.ge.s32 	%p90, %r598, %r232;
	@%p90 bra 	$L__BB69_114;
	st.global.u32 	[%rd12+1024], %r218;
$L__BB69_114:
	add.s32 	%r604, %r573, 288;
	setp.ge.s32 	%p91, %r604, %r232;
	@%p91 bra 	$L__BB69_116;
	st.global.u32 	[%rd12+1152], %r219;
$L__BB69_116:
	add.s32 	%r610, %r573, 320;
	setp.ge.s32 	%p92, %r610, %r232;
	@%p92 bra 	$L__BB69_118;
	st.global.u32 	[%rd12+1280], %r220;
$L__BB69_118:
	setp.ge.s32 	%p93, %r110, %r232;
	@%p93 bra 	$L__BB69_120;
	st.global.u32 	[%rd12+1408], %r221;
$L__BB69_120:
	setp.ge.s32 	%p94, %r113, %r232;
	@%p94 bra 	$L__BB69_122;
	st.global.u32 	[%rd12+1536], %r222;
$L__BB69_122:
	setp.ge.s32 	%p95, %r116, %r232;
	@%p95 bra 	$L__BB69_124;
	st.global.u32 	[%rd12+1664], %r223;
$L__BB69_124:
	setp.ge.s32 	%p96, %r119, %r232;
	@%p96 bra 	$L__BB69_126;
	st.global.u32 	[%rd12+1792], %r224;
$L__BB69_126:
	add.s32 	%r616, %r573, 480;
	setp.ge.s32 	%p97, %r616, %r232;
	@%p97 bra 	$L__BB69_128;
	st.global.u32 	[%rd12+1920], %r225;
$L__BB69_128:
	add.s32 	%r622, %r573, 512;
	setp.ge.s32 	%p98, %r622, %r232;
	@%p98 bra 	$L__BB69_130;
	st.global.u32 	[%rd12+2048], %r226;
$L__BB69_130:
	setp.ge.s32 	%p99, %r126, %r232;
	@%p99 bra 	$L__BB69_132;
	st.global.u32 	[%rd12+2176], %r227;
$L__BB69_132:
	add.s32 	%r628, %r573, 576;
	setp.ge.s32 	%p100, %r628, %r232;
	@%p100 bra 	$L__BB69_134;
	st.global.u32 	[%rd12+2304], %r228;
$L__BB69_134:
	setp.ge.s32 	%p101, %r131, %r232;
	@%p101 bra 	$L__BB69_136;
	st.global.u32 	[%rd12+2432], %r229;
$L__BB69_136:
	add.s32 	%r634, %r573, 640;
	setp.ge.s32 	%p102, %r634, %r232;
	@%p102 bra 	$L__BB69_138;
	st.global.u32 	[%rd12+2560], %r230;
$L__BB69_138:
	add.s32 	%r640, %r573, 672;
	setp.ge.s32 	%p103, %r640, %r232;
	@%p103 bra 	$L__BB69_140;
	st.global.u32 	[%rd12+2688], %r231;
$L__BB69_140:
	ret;

}
	// .globl	_ZN3cub18CUB_300001_SM_10006detail4scan16DeviceScanKernelINS2_10policy_hubIiiimN4cuda3std3__44plusIvEEE10Policy1000EN6thrust24THRUST_300001_SM_1000_NS6detail15normal_iteratorINSD_10device_ptrIiEEEESI_NS0_13ScanTileStateIiLb1EEES9_NS0_8NullTypeEmiLb0ESL_EEvT0_T1_T2_iT3_T4_T5_
.visible .entry _ZN3cub18CUB_300001_SM_10006detail4scan16DeviceScanKernelINS2_10policy_hubIiiimN4cuda3std3__44plusIvEEE10Policy1000EN6thrust24THRUST_300001_SM_1000_NS6detail15normal_iteratorINSD_10device_ptrIiEEEESI_NS0_13ScanTileStateIiLb1EEES9_NS0_8NullTypeEmiLb0ESL_EEvT0_T1_T2_iT3_T4_T5_(
	.param .align 8 .b8 _ZN3cub18CUB_300001_SM_10006detail4scan16DeviceScanKernelINS2_10policy_hubIiiimN4cuda3std3__44plusIvEEE10Policy1000EN6thrust24THRUST_300001_SM_1000_NS6detail15normal_iteratorINSD_10device_ptrIiEEEESI_NS0_13ScanTileStateIiLb1EEES9_NS0_8NullTypeEmiLb0ESL_EEvT0_T1_T2_iT3_T4_T5__param_0[8],
	.param .align 8 .b8 _ZN3cub18CUB_300001_SM_10006detail4scan16DeviceScanKernelINS2_10policy_hubIiiimN4cuda3std3__44plusIvEEE10Policy1000EN6thrust24THRUST_300001_SM_1000_NS6detail15normal_iteratorINSD_10device_ptrIiEEEESI_NS0_13ScanTileStateIiLb1EEES9_NS0_8NullTypeEmiLb0ESL_EEvT0_T1_T2_iT3_T4_T5__param_1[8],
	.param .align 8 .b8 _ZN3cub18CUB_300001_SM_10006detail4scan16DeviceScanKernelINS2_10policy_hubIiiimN4cuda3std3__44plusIvEEE10Policy1000EN6thrust24THRUST_300001_SM_1000_NS6detail15normal_iteratorINSD_10device_ptrIiEEEESI_NS0_13ScanTileStateIiLb1EEES9_NS0_8NullTypeEmiLb0ESL_EEvT0_T1_T2_iT3_T4_T5__param_2[8],
	.param .u32 _ZN3cub18CUB_300001_SM_10006detail4scan16DeviceScanKernelINS2_10policy_hubIiiimN4cuda3std3__44plusIvEEE10Policy1000EN6thrust24THRUST_300001_SM_1000_NS6detail15normal_iteratorINSD_10device_ptrIiEEEESI_NS0_13ScanTileStateIiLb1EEES9_NS0_8NullTypeEmiLb0ESL_EEvT0_T1_T2_iT3_T4_T5__param_3,
	.param .align 1 .b8 _ZN3cub18CUB_300001_SM_10006detail4scan16DeviceScanKernelINS2_10policy_hubIiiimN4cuda3std3__44plusIvEEE10Policy1000EN6thrust24THRUST_300001_SM_1000_NS6detail15normal_iteratorINSD_10device_ptrIiEEEESI_NS0_13ScanTileStateIiLb1EEES9_NS0_8NullTypeEmiLb0ESL_EEvT0_T1_T2_iT3_T4_T5__param_4[1],
	.param .align 1 .b8 _ZN3cub18CUB_300001_SM_10006detail4scan16DeviceScanKernelINS2_10policy_hubIiiimN4cuda3std3__44plusIvEEE10Policy1000EN6thrust24THRUST_300001_SM_1000_NS6detail15normal_iteratorINSD_10device_ptrIiEEEESI_NS0_13ScanTileStateIiLb1EEES9_NS0_8NullTypeEmiLb0ESL_EEvT0_T1_T2_iT3_T4_T5__param_5[1],
	.param .u64 _ZN3cub18CUB_300001_SM_10006detail4scan16DeviceScanKernelINS2_10policy_hubIiiimN4cuda3std3__44plusIvEEE10Policy1000EN6thrust24THRUST_300001_SM_1000_NS6detail15normal_iteratorINSD_10device_ptrIiEEEESI_NS0_13ScanTileStateIiLb1EEES9_NS0_8NullTypeEmiLb0ESL_EEvT0_T1_T2_iT3_T4_T5__param_6
)
.maxntid 416
{
	.reg .pred 	%p<158>;
	.reg .b32 	%r<1009>;
	.reg .b64 	%rd<55>;
	// demoted variable
	.shared .align 16 .b8 _ZZN3cub18CUB_300001_SM_10006detail4scan16DeviceScanKernelINS2_10policy_hubIiiimN4cuda3std3__44plusIvEEE10Policy1000EN6thrust24THRUST_300001_SM_1000_NS6detail15normal_iteratorINSD_10device_ptrIiEEEESI_NS0_13ScanTileStateIiLb1EEES9_NS0_8NullTypeEmiLb0ESL_EEvT0_T1_T2_iT3_T4_T5_E12temp_storage[31632];
	ld.param.u64 	%rd1, [_ZN3cub18CUB_300001_SM_10006detail4scan16DeviceScanKernelINS2_10policy_hubIiiimN4cuda3std3__44plusIvEEE10Policy1000EN6thrust24THRUST_300001_SM_1000_NS6detail15normal_iteratorINSD_10device_ptrIiEEEESI_NS0_13ScanTileStateIiLb1EEES9_NS0_8NullTypeEmiLb0ESL_EEvT0_T1_T2_iT3_T4_T5__param_2];
	ld.param.u64 	%rd16, [_ZN3cub18CUB_300001_SM_10006detail4scan16DeviceScanKernelINS2_10policy_hubIiiimN4cuda3std3__44plusIvEEE10Policy1000EN6thrust24THRUST_300001_SM_1000_NS6detail15normal_iteratorINSD_10device_ptrIiEEEESI_NS0_13ScanTileStateIiLb1EEES9_NS0_8NullTypeEmiLb0ESL_EEvT0_T1_T2_iT3_T4_T5__param_1];
	ld.param.u64 	%rd17, [_ZN3cub18CUB_300001_SM_10006detail4scan16DeviceScanKernelINS2_10policy_hubIiiimN4cuda3std3__44plusIvEEE10Policy1000EN6thrust24THRUST_300001_SM_1000_NS6detail15normal_iteratorINSD_10device_ptrIiEEEESI_NS0_13ScanTileStateIiLb1EEES9_NS0_8NullTypeEmiLb0ESL_EEvT0_T1_T2_iT3_T4_T5__param_0];
	ld.param.u32 	%r200, [_ZN3cub18CUB_300001_SM_10006detail4scan16DeviceScanKernelINS2_10policy_hubIiiimN4cuda3std3__44plusIvEEE10Policy1000EN6thrust24THRUST_300001_SM_1000_NS6detail15normal_iteratorINSD_10device_ptrIiEEEESI_NS0_13ScanTileStateIiLb1EEES9_NS0_8NullTypeEmiLb0ESL_EEvT0_T1_T2_iT3_T4_T5__param_3];
	ld.param.u64 	%rd18, [_ZN3cub18CUB_300001_SM_10006detail4scan16DeviceScanKernelINS2_10policy_hubIiiimN4cuda3std3__44plusIvEEE10Policy1000EN6thrust24THRUST_300001_SM_1000_NS6detail15normal_iteratorINSD_10device_ptrIiEEEESI_NS0_13ScanTileStateIiLb1EEES9_NS0_8NullTypeEmiLb0ESL_EEvT0_T1_T2_iT3_T4_T5__param_6];
	cvta.to.global.u64 	%rd2, %rd17;
	cvta.to.global.u64 	%rd3, %rd16;
	mov.u32 	%r201, %ctaid.x;
	add.s32 	%r1, %r200, %r201;
	mul.wide.s32 	%rd4, %r1, 7904;
	sub.s64 	%rd5, %rd18, %rd4;
	setp.lt.u64 	%p1, %rd5, 7905;
	@%p1 bra 	$L__BB70_26;
	mov.u32 	%r2, %tid.x;
	and.b32  	%r625, %r2, 31;
	and.b32  	%r626, %r2, 992;
	mul.lo.s32 	%r627, %r626, 19;
	or.b32  	%r628, %r627, %r625;
	cvt.u64.u32 	%rd38, %r628;
	add.s64 	%rd6, %rd4, %rd38;
	shl.b64 	%rd39, %rd6, 2;
	add.s64 	%rd40, %rd2, %rd39;
	ld.global.u32 	%r629, [%rd40];
	ld.global.u32 	%r630, [%rd40+128];
	ld.global.u32 	%r631, [%rd40+256];
	ld.global.u32 	%r632, [%rd40+384];
	ld.global.u32 	%r633, [%rd40+512];
	ld.global.u32 	%r634, [%rd40+640];
	ld.global.u32 	%r635, [%rd40+768];
	ld.global.u32 	%r636, [%rd40+896];
	ld.global.u32 	%r637, [%rd40+1024];
	ld.global.u32 	%r638, [%rd40+1152];
	ld.global.u32 	%r639, [%rd40+1280];
	ld.global.u32 	%r640, [%rd40+1408];
	ld.global.u32 	%r641, [%rd40+1536];
	ld.global.u32 	%r642, [%rd40+1664];
	ld.global.u32 	%r643, [%rd40+1792];
	ld.global.u32 	%r644, [%rd40+1920];
	ld.global.u32 	%r645, [%rd40+2048];
	ld.global.u32 	%r646, [%rd40+2176];
	ld.global.u32 	%r647, [%rd40+2304];
	// begin inline asm
	mov.u32 %r624, %laneid;
	// end inline asm
	shr.u32 	%r4, %r2, 5;
	mad.lo.s32 	%r648, %r4, 608, %r624;
	shl.b32 	%r649, %r648, 2;
	mov.u32 	%r650, _ZZN3cub18CUB_300001_SM_10006detail4scan16DeviceScanKernelINS2_10policy_hubIiiimN4cuda3std3__44plusIvEEE10Policy1000EN6thrust24THRUST_300001_SM_1000_NS6detail15normal_iteratorINSD_10device_ptrIiEEEESI_NS0_13ScanTileStateIiLb1EEES9_NS0_8NullTypeEmiLb0ESL_EEvT0_T1_T2_iT3_T4_T5_E12temp_storage;
	add.s32 	%r5, %r650, %r649;
	st.shared.u32 	[%r5], %r629;
	st.shared.u32 	[%r5+128], %r630;
	st.shared.u32 	[%r5+256], %r631;
	st.shared.u32 	[%r5+384], %r632;
	st.shared.u32 	[%r5+512], %r633;
	st.shared.u32 	[%r5+640], %r634;
	st.shared.u32 	[%r5+768], %r635;
	st.shared.u32 	[%r5+896], %r636;
	st.shared.u32 	[%r5+1024], %r637;
	st.shared.u32 	[%r5+1152], %r638;
	st.shared.u32 	[%r5+1280], %r639;
	st.shared.u32 	[%r5+1408], %r640;
	st.shared.u32 	[%r5+1536], %r641;
	st.shared.u32 	[%r5+1664], %r642;
	st.shared.u32 	[%r5+1792], %r643;
	st.shared.u32 	[%r5+1920], %r644;
	st.shared.u32 	[%r5+2048], %r645;
	st.shared.u32 	[%r5+2176], %r646;
	st.shared.u32 	[%r5+2304], %r647;
	bar.warp.sync 	-1;
	mad.lo.s32 	%r6, %r624, 72, %r5;
	ld.shared.u32 	%r7, [%r6];
	ld.shared.u32 	%r8, [%r6+4];
	ld.shared.u32 	%r9, [%r6+8];
	ld.shared.u32 	%r10, [%r6+12];
	ld.shared.u32 	%r11, [%r6+16];
	ld.shared.u32 	%r12, [%r6+20];
	ld.shared.u32 	%r13, [%r6+24];
	ld.shared.u32 	%r14, [%r6+28];
	ld.shared.u32 	%r15, [%r6+32];
	ld.shared.u32 	%r16, [%r6+36];
	ld.shared.u32 	%r17, [%r6+40];
	ld.shared.u32 	%r18, [%r6+44];
	ld.shared.u32 	%r19, [%r6+48];
	ld.shared.u32 	%r20, [%r6+52];
	ld.shared.u32 	%r21, [%r6+56];
	ld.shared.u32 	%r22, [%r6+60];
	ld.shared.u32 	%r23, [%r6+64];
	ld.shared.u32 	%r24, [%r6+68];
	ld.shared.u32 	%r25, [%r6+72];
	bar.sync 	0;
	setp.ne.s32 	%p100, %r1, 0;
	@%p100 bra 	$L__BB70_6;
	add.s32 	%r868, %r8, %r7;
	add.s32 	%r869, %r9, %r868;
	add.s32 	%r870, %r10, %r869;
	add.s32 	%r871, %r11, %r870;
	add.s32 	%r872, %r12, %r871;
	add.s32 	%r873, %r13, %r872;
	add.s32 	%r874, %r14, %r873;
	add.s32 	%r875, %r15, %r874;
	add.s32 	%r876, %r16, %r875;
	add.s32 	%r877, %r17, %r876;
	add.s32 	%r878, %r18, %r877;
	add.s32 	%r879, %r19, %r878;
	add.s32 	%r880, %r20, %r879;
	add.s32 	%r881, %r21, %r880;
	add.s32 	%r882, %r22, %r881;
	add.s32 	%r883, %r23, %r882;
	add.s32 	%r884, %r24, %r883;
	add.s32 	%r842, %r25, %r884;
	mov.b32 	%r840, 1;
	mov.b32 	%r865, 0;
	mov.b32 	%r867, -1;
	// begin inline asm
	{  .reg .s32 r0;  .reg .pred p;  shfl.sync.up.b32 r0|p, %r842, %r840, %r865, %r867;  @p add.s32 r0, r0, %r842;  mov.s32 %r838, r0;}
	// end inline asm
	mov.b32 	%r846, 2;
	// begin inline asm
	{  .reg .s32 r0;  .reg .pred p;  shfl.sync.up.b32 r0|p, %r838, %r846, %r865, %r867;  @p add.s32 r0, r0, %r838;  mov.s32 %r844, r0;}
	// end inline asm
	mov.b32 	%r852, 4;
	// begin inline asm
	{  .reg .s32 r0;  .reg .pred p;  shfl.sync.up.b32 r0|p, %r844, %r852, %r865, %r867;  @p add.s32 r0, r0, %r844;  mov.s32 %r850, r0;}
	// end inline asm
	mov.b32 	%r858, 8;
	// begin inline asm
	{  .reg .s32 r0;  .reg .pred p;  shfl.sync.up.b32 r0|p, %r850, %r858, %r865, %r867;  @p add.s32 r0, r0, %r850;  mov.s32 %r856, r0;}
	// end inline asm
	mov.b32 	%r864, 16;
	// begin inline asm
	{  .reg .s32 r0;  .reg .pred p;  shfl.sync.up.b32 r0|p, %r856, %r864, %r865, %r867;  @p add.s32 r0, r0, %r856;  mov.s32 %r862, r0;}
	// end inline asm
	setp.ne.s32 	%p143, %r624, 31;
	@%p143 bra 	$L__BB70_4;
	shl.b32 	%r885, %r4, 2;
	mov.u32 	%r886, _ZZN3cub18CUB_300001_SM_10006detail4scan16DeviceScanKernelINS2_10policy_hubIiiimN4cuda3std3__44plusIvEEE10Policy1000EN6thrust24THRUST_300001_SM_1000_NS6detail15normal_iteratorINSD_10device_ptrIiEEEESI_NS0_13ScanTileStateIiLb1EEES9_NS0_8NullTypeEmiLb0ESL_EEvT0_T1_T2_iT3_T4_T5_E12temp_storage;
	add.s32 	%r887, %r886, %r885;
	st.shared.u32 	[%r887+16], %r862;
$L__BB70_4:
	sub.s32 	%r888, %r862, %r842;
	bar.sync 	0;
	ld.shared.v4.u32 	{%r889, %r890, %r891, %r892}, [_ZZN3cub18CUB_300001_SM_10006detail4scan16DeviceScanKernelINS2_10policy_hubIiiimN4cuda3std3__44plusIvEEE10Policy1000EN6thrust24THRUST_300001_SM_1000_NS6detail15normal_iteratorINSD_10device_ptrIiEEEESI_NS0_13ScanTileStateIiLb1EEES9_NS0_8NullTypeEmiLb0ESL_EEvT0_T1_T2_iT3_T4_T5_E12temp_storage+16];
	add.s32 	%r893, %r890, %r889;
	setp.eq.s32 	%p144, %r4, 2;
	selp.b32 	%r894, %r893, %r889, %p144;
	add.s32 	%r895, %r893, %r891;
	setp.eq.s32 	%p145, %r4, 3;
	selp.b32 	%r896, %r895, %r894, %p145;
	add.s32 	%r897, %r895, %r892;
	setp.eq.s32 	%p146, %r4, 4;
	selp.b32 	%r898, %r897, %r896, %p146;
	ld.shared.v4.u32 	{%r899, %r900, %r901, %r902}, [_ZZN3cub18CUB_300001_SM_10006detail4scan16DeviceScanKernelINS2_10policy_hubIiiimN4cuda3std3__44plusIvEEE10Policy1000EN6thrust24THRUST_300001_SM_1000_NS6detail15normal_iteratorINSD_10device_ptrIiEEEESI_NS0_13ScanTileStateIiLb1EEES9_NS0_8NullTypeEmiLb0ESL_EEvT0_T1_T2_iT3_T4_T5_E12temp_storage+32];
	add.s32 	%r903, %r897, %r899;
	setp.eq.s32 	%p147, %r4, 5;
	selp.b32 	%r904, %r903, %r898, %p147;
	add.s32 	%r905, %r903, %r900;
	setp.eq.s32 	%p148, %r4, 6;
	selp.b32 	%r906, %r905, %r904, %p148;
	add.s32 	%r907, %r905, %r901;
	setp.eq.s32 	%p149, %r4, 7;
	selp.b32 	%r908, %r907, %r906, %p149;
	add.s32 	%r909, %r907, %r902;
	setp.eq.s32 	%p150, %r4, 8;
	selp.b32 	%r910, %r909, %r908, %p150;
	ld.shared.v4.u32 	{%r911, %r912, %r913, %r914}, [_ZZN3cub18CUB_300001_SM_10006detail4scan16DeviceScanKernelINS2_10policy_hubIiiimN4cuda3std3__44plusIvEEE10Policy1000EN6thrust24THRUST_300001_SM_1000_NS6detail15normal_iteratorINSD_10device_ptrIiEEEESI_NS0_13ScanTileStateIiLb1EEES9_NS0_8NullTypeEmiLb0ESL_EEvT0_T1_T2_iT3_T4_T5_E12temp_storage+48];
	add.s32 	%r915, %r909, %r911;
	setp.eq.s32 	%p151, %r4, 9;
	selp.b32 	%r916, %r915, %r910, %p151;
	add.s32 	%r917, %r915, %r912;
	setp.eq.s32 	%p152, %r4, 10;
	selp.b32 	%r918, %r917, %r916, %p152;
	add.s32 	%r919, %r917, %r913;
	setp.eq.s32 	%p153, %r4, 11;
	selp.b32 	%r920, %r919, %r918, %p153;
	add.s32 	%r28, %r919, %r914;
	setp.eq.s32 	%p154, %r4, 12;
	selp.b32 	%r921, %r28, %r920, %p154;
	setp.lt.u32 	%p155, %r2, 32;
	setp.eq.s32 	%p156, %r624, 0;
	selp.b32 	%r922, 0, %r888, %p156;
	add.s32 	%r923, %r921, %r922;
	selp.b32 	%r977, %r888, %r923, %p155;
	setp.ne.s32 	%p157, %r2, 0;
	@%p157 bra 	$L__BB70_25;
	ld.shared.u32 	%r927, [_ZZN3cub18CUB_300001_SM_10006detail4scan16DeviceScanKernelINS2_10policy_hubIiiimN4cuda3std3__44plusIvEEE10Policy1000EN6thrust24THRUST_300001_SM_1000_NS6detail15normal_iteratorINSD_10device_ptrIiEEEESI_NS0_13ScanTileStateIiLb1EEES9_NS0_8NullTypeEmiLb0ESL_EEvT0_T1_T2_iT3_T4_T5_E12temp_storage+64];
	add.s64 	%rd52, %rd1, 256;
	add.s32 	%r925, %r28, %r927;
	mov.b32 	%r924, 101;
	// begin inline asm
	st.relaxed.gpu.v2.u32 [%rd52], {%r924, %r925};
	// end inline asm
	mov.b32 	%r977, 0;
	bra.uni 	$L__BB70_25;
$L__BB70_6:
	add.s32 	%r681, %r8, %r7;
	add.s32 	%r682, %r9, %r681;
	add.s32 	%r683, %r10, %r682;
	add.s32 	%r684, %r11, %r683;
	add.s32 	%r685, %r12, %r684;
	add.s32 	%r686, %r13, %r685;
	add.s32 	%r687, %r14, %r686;
	add.s32 	%r688, %r15, %r687;
	add.s32 	%r689, %r16, %r688;
	add.s32 	%r690, %r17, %r689;
	add.s32 	%r691, %r18, %r690;
	add.s32 	%r692, %r19, %r691;
	add.s32 	%r693, %r20, %r692;
	add.s32 	%r694, %r21, %r693;
	add.s32 	%r695, %r22, %r694;
	add.s32 	%r696, %r23, %r695;
	add.s32 	%r697, %r24, %r696;
	add.s32 	%r655, %r25, %r697;
	mov.b32 	%r653, 1;
	mov.b32 	%r678, 0;
	mov.b32 	%r680, -1;
	// begin inline asm
	{  .reg .s32 r0;  .reg .pred p;  shfl.sync.up.b32 r0|p, %r655, %r653, %r678, %r680;  @p add.s32 r0, r0, %r655;  mov.s32 %r651, r0;}
	// end inline asm
	mov.b32 	%r659, 2;
	// begin inline asm
	{  .reg .s32 r0;  .reg .pred p;  shfl.sync.up.b32 r0|p, %r651, %r659, %r678, %r680;  @p add.s32 r0, r0, %r651;  mov.s32 %r657, r0;}
	// end inline asm
	mov.b32 	%r665, 4;
	// begin inline asm
	{  .reg .s32 r0;  .reg .pred p;  shfl.sync.up.b32 r0|p, %r657, %r665, %r678, %r680;  @p add.s32 r0, r0, %r657;  mov.s32 %r663, r0;}
	// end inline asm
	mov.b32 	%r671, 8;
	// begin inline asm
	{  .reg .s32 r0;  .reg .pred p;  shfl.sync.up.b32 r0|p, %r663, %r671, %r678, %r680;  @p add.s32 r0, r0, %r663;  mov.s32 %r669, r0;}
	// end inline asm
	mov.b32 	%r677, 16;
	// begin inline asm
	{  .reg .s32 r0;  .reg .pred p;  shfl.sync.up.b32 r0|p, %r669, %r677, %r678, %r680;  @p add.s32 r0, r0, %r669;  mov.s32 %r675, r0;}
	// end inline asm
	setp.ne.s32 	%p101, %r624, 31;
	@%p101 bra 	$L__BB70_8;
	shl.b32 	%r698, %r4, 2;
	mov.u32 	%r699, _ZZN3cub18CUB_300001_SM_10006detail4scan16DeviceScanKernelINS2_10policy_hubIiiimN4cuda3std3__44plusIvEEE10Policy1000EN6thrust24THRUST_300001_SM_1000_NS6detail15normal_iteratorINSD_10device_ptrIiEEEESI_NS0_13ScanTileStateIiLb1EEES9_NS0_8NullTypeEmiLb0ESL_EEvT0_T1_T2_iT3_T4_T5_E12temp_storage;
	add.s32 	%r700, %r699, %r698;
	st.shared.u32 	[%r700+16], %r675;
$L__BB70_8:
	sub.s32 	%r701, %r675, %r655;
	bar.sync 	0;
	ld.shared.v4.u32 	{%r702, %r703, %r704, %r705}, [_ZZN3cub18CUB_300001_SM_10006detail4scan16DeviceScanKernelINS2_10policy_hubIiiimN4cuda3std3__44plusIvEEE10Policy1000EN6thrust24THRUST_300001_SM_1000_NS6detail15normal_iteratorINSD_10device_ptrIiEEEESI_NS0_13ScanTileStateIiLb1EEES9_NS0_8NullTypeEmiLb0ESL_EEvT0_T1_T2_iT3_T4_T5_E12temp_storage+16];
	add.s32 	%r706, %r703, %r702;
	setp.eq.s32 	%p102, %r4, 2;
	selp.b32 	%r707, %r706, %r702, %p102;
	add.s32 	%r708, %r706, %r704;
	setp.eq.s32 	%p103, %r4, 3;
	selp.b32 	%r709, %r708, %r707, %p103;
	add.s32 	%r710, %r708, %r705;
	setp.eq.s32 	%p104, %r4, 4;
	selp.b32 	%r711, %r710, %r709, %p104;
	ld.shared.v4.u32 	{%r712, %r713, %r714, %r715}, [_ZZN3cub18CUB_300001_SM_10006detail4scan16DeviceScanKernelINS2_10policy_hubIiiimN4cuda3std3__44plusIvEEE10Policy1000EN6thrust24THRUST_300001_SM_1000_NS6detail15normal_iteratorINSD_10device_ptrIiEEEESI_NS0_13ScanTileStateIiLb1EEES9_NS0_8NullTypeEmiLb0ESL_EEvT0_T1_T2_iT3_T4_T5_E12temp_storage+32];
	add.s32 	%r716, %r710, %r712;
	setp.eq.s32 	%p105, %r4, 5;
	selp.b32 	%r717, %r716, %r711, %p105;
	add.s32 	%r718, %r716, %r713;
	setp.eq.s32 	%p106, %r4, 6;
	selp.b32 	%r719, %r718, %r717, %p106;
	add.s32 	%r720, %r718, %r714;
	setp.eq.s32 	%p107, %r4, 7;
	selp.b32 	%r721, %r720, %r719, %p107;
	add.s32 	%r722, %r720, %r715;
	setp.eq.s32 	%p108, %r4, 8;
	selp.b32 	%r723, %r722, %r721, %p108;
	ld.shared.v4.u32 	{%r724, %r725, %r726, %r727}, [_ZZN3cub18CUB_300001_SM_10006detail4scan16DeviceScanKernelINS2_10policy_hubIiiimN4cuda3std3__44plusIvEEE10Policy1000EN6thrust24THRUST_300001_SM_1000_NS6detail15normal_iteratorINSD_10device_ptrIiEEEESI_NS0_13ScanTileStateIiLb1EEES9_NS0_8NullTypeEmiLb0ESL_EEvT0_T1_T2_iT3_T4_T5_E12temp_storage+48];
	add.s32 	%r728, %r722, %r724;
	setp.eq.s32 	%p109, %r4, 9;
	selp.b32 	%r729, %r728, %r723, %p109;
	add.s32 	%r730, %r728, %r725;
	setp.eq.s32 	%p110, %r4, 10;
	selp.b32 	%r731, %r730, %r729, %p110;
	add.s32 	%r732, %r730, %r726;
	setp.eq.s32 	%p111, %r4, 11;
	selp.b32 	%r733, %r732, %r731, %p111;
	add.s32 	%r734, %r732, %r727;
	setp.eq.s32 	%p112, %r4, 12;
	selp.b32 	%r735, %r734, %r733, %p112;
	ld.shared.u32 	%r736, [_ZZN3cub18CUB_300001_SM_10006detail4scan16DeviceScanKernelINS2_10policy_hubIiiimN4cuda3std3__44plusIvEEE10Policy1000EN6thrust24THRUST_300001_SM_1000_NS6detail15normal_iteratorINSD_10device_ptrIiEEEESI_NS0_13ScanTileStateIiLb1EEES9_NS0_8NullTypeEmiLb0ESL_EEvT0_T1_T2_iT3_T4_T5_E12temp_storage+64];
	add.s32 	%r32, %r734, %r736;
	setp.gt.u32 	%p113, %r2, 31;
	setp.lt.u32 	%p114, %r2, 32;
	setp.eq.s32 	%p115, %r624, 0;
	selp.b32 	%r737, 0, %r701, %p115;
	add.s32 	%r976, %r735, %r737;
	selp.b32 	%r34, %r701, %r976, %p114;
	@%p113 bra 	$L__BB70_24;
	setp.ne.s32 	%p116, %r2, 0;
	mul.wide.s32 	%rd41, %r1, 8;
	add.s64 	%rd7, %rd1, %rd41;
	@%p116 bra 	$L__BB70_11;
	st.shared.u32 	[_ZZN3cub18CUB_300001_SM_10006detail4scan16DeviceScanKernelINS2_10policy_hubIiiimN4cuda3std3__44plusIvEEE10Policy1000EN6thrust24THRUST_300001_SM_1000_NS6detail15normal_iteratorINSD_10device_ptrIiEEEESI_NS0_13ScanTileStateIiLb1EEES9_NS0_8NullTypeEmiLb0ESL_EEvT0_T1_T2_iT3_T4_T5_E12temp_storage+12], %r32;
	add.s64 	%rd42, %rd7, 256;
	mov.b32 	%r738, 100;
	// begin inline asm
	st.relaxed.gpu.v2.u32 [%rd42], {%r738, %r32};
	// end inline asm
$L__BB70_11:
	not.b32 	%r744, %r2;
	add.s32 	%r972, %r1, %r744;
	mov.b32 	%r740, 550;
	// begin inline asm
	nanosleep.u32 %r740;
	// end inline asm
	mul.wide.s32 	%rd44, %r972, 8;
	add.s64 	%rd45, %rd1, %rd44;
	add.s64 	%rd43, %rd45, 256;
	// begin inline asm
	ld.relaxed.gpu.v2.u32 {%r973, %r967}, [%rd43];
	// end inline asm
	mov.b32 	%r968, 478;
$L__BB70_12:
	setp.eq.s32 	%p117, %r973, 99;
	mov.b32 	%r745, -1;
	vote.sync.any.pred 	%p118, %p117, %r745;
	not.pred 	%p119, %p118;
	@%p119 bra 	$L__BB70_14;
	// begin inline asm
	nanosleep.u32 %r968;
	// end inline asm
	shr.u32 	%r968, %r968, 1;
	// begin inline asm
	ld.relaxed.gpu.v2.u32 {%r973, %r967}, [%rd43];
	// end inline asm
	bra.uni 	$L__BB70_12;
$L__BB70_14:
	setp.eq.s32 	%p120, %r973, 101;
	mov.b32 	%r772, -1;
	vote.sync.ballot.b32 	%r774, %p120, %r772;
	// begin inline asm
	mov.u32 %r747, %lanemask_ge;
	// end inline asm
	and.b32  	%r775, %r774, %r747;
	or.b32  	%r776, %r775, -2147483648;
	add.s32 	%r777, %r776, -1;
	not.b32 	%r778, %r776;
	and.b32  	%r779, %r778, %r777;
	popc.b32 	%r751, %r779;
	mov.b32 	%r750, 1;
	// begin inline asm
	shfl.sync.down.b32 %r748, %r967, %r750, %r751, %r772;
	// end inline asm
	setp.lt.s32 	%p122, %r624, %r751;
	selp.b32 	%r780, %r748, 0, %p122;
	add.s32 	%r754, %r780, %r967;
	mov.b32 	%r755, 2;
	// begin inline asm
	shfl.sync.down.b32 %r753, %r754, %r755, %r751, %r772;
	// end inline asm
	add.s32 	%r47, %r624, 2;
	setp.gt.s32 	%p123, %r47, %r751;
	selp.b32 	%r781, 0, %r753, %p123;
	add.s32 	%r759, %r754, %r781;
	mov.b32 	%r760, 4;
	// begin inline asm
	shfl.sync.down.b32 %r758, %r759, %r760, %r751, %r772;
	// end inline asm
	add.s32 	%r48, %r624, 4;
	setp.gt.s32 	%p124, %r48, %r751;
	selp.b32 	%r782, 0, %r758, %p124;
	add.s32 	%r764, %r759, %r782;
	mov.b32 	%r765, 8;
	// begin inline asm
	shfl.sync.down.b32 %r763, %r764, %r765, %r751, %r772;
	// end inline asm
	add.s32 	%r49, %r624, 8;
	setp.gt.s32 	%p125, %r49, %r751;
	selp.b32 	%r783, 0, %r763, %p125;
	add.s32 	%r769, %r764, %r783;
	mov.b32 	%r770, 16;
	// begin inline asm
	shfl.sync.down.b32 %r768, %r769, %r770, %r751, %r772;
	// end inline asm
	add.s32 	%r50, %r624, 16;
	setp.gt.s32 	%p126, %r50, %r751;
	selp.b32 	%r784, 0, %r768, %p126;
	add.s32 	%r971, %r769, %r784;
	add.s64 	%rd9, %rd1, 256;
	mov.b32 	%r969, 478;
$L__BB70_15:
	setp.ne.s32 	%p127, %r973, 101;
	mov.b32 	%r785, -1;
	vote.sync.all.pred 	%p128, %p127, %r785;
	not.pred 	%p129, %p128;
	@%p129 bra 	$L__BB70_20;
	shr.u32 	%r969, %r969, 1;
	mul.wide.s32 	%rd48, %r972, 8;
	add.s64 	%rd49, %rd9, %rd48;
	add.s64 	%rd47, %rd49, -256;
	// begin inline asm
	ld.relaxed.gpu.v2.u32 {%r973, %r974}, [%rd47];
	// end inline asm
	mov.u32 	%r975, %r969;
$L__BB70_17:
	setp.eq.s32 	%p133, %r973, 99;
	mov.b32 	%r793, -1;
	vote.sync.any.pred 	%p134, %p133, %r793;
	not.pred 	%p135, %p134;
	@%p135 bra 	$L__BB70_19;
	// begin inline asm
	nanosleep.u32 %r975;
	// end inline asm
	shr.u32 	%r975, %r975, 1;
	// begin inline asm
	ld.relaxed.gpu.v2.u32 {%r973, %r974}, [%rd47];
	// end inline asm
	bra.uni 	$L__BB70_17;
$L__BB70_19:
	setp.eq.s32 	%p136, %r973, 101;
	mov.b32 	%r819, -1;
	vote.sync.ballot.b32 	%r820, %p136, %r819;
	and.b32  	%r821, %r820, %r747;
	or.b32  	%r822, %r821, -2147483648;
	add.s32 	%r823, %r822, -1;
	not.b32 	%r824, %r822;
	and.b32  	%r825, %r824, %r823;
	popc.b32 	%r798, %r825;
	mov.b32 	%r797, 1;
	// begin inline asm
	shfl.sync.down.b32 %r795, %r974, %r797, %r798, %r819;
	// end inline asm
	setp.lt.s32 	%p138, %r624, %r798;
	selp.b32 	%r826, %r795, 0, %p138;
	add.s32 	%r801, %r826, %r974;
	mov.b32 	%r802, 2;
	// begin inline asm
	shfl.sync.down.b32 %r800, %r801, %r802, %r798, %r819;
	// end inline asm
	setp.gt.s32 	%p139, %r47, %r798;
	selp.b32 	%r827, 0, %r800, %p139;
	add.s32 	%r806, %r801, %r827;
	mov.b32 	%r807, 4;
	// begin inline asm
	shfl.sync.down.b32 %r805, %r806, %r807, %r798, %r819;
	// end inline asm
	setp.gt.s32 	%p140, %r48, %r798;
	selp.b32 	%r828, 0, %r805, %p140;
	add.s32 	%r811, %r806, %r828;
	mov.b32 	%r812, 8;
	// begin inline asm
	shfl.sync.down.b32 %r810, %r811, %r812, %r798, %r819;
	// end inline asm
	setp.gt.s32 	%p141, %r49, %r798;
	selp.b32 	%r829, 0, %r810, %p141;
	add.s32 	%r816, %r811, %r829;
	mov.b32 	%r817, 16;
	// begin inline asm
	shfl.sync.down.b32 %r815, %r816, %r817, %r798, %r819;
	// end inline asm
	setp.gt.s32 	%p142, %r50, %r798;
	selp.b32 	%r830, 0, %r815, %p142;
	add.s32 	%r831, %r830, %r971;
	add.s32 	%r971, %r831, %r816;
	add.s32 	%r972, %r972, -32;
	bra.uni 	$L__BB70_15;
$L__BB70_20:
	@%p116 bra 	$L__BB70_22;
	add.s32 	%r788, %r971, %r32;
	add.s64 	%rd46, %rd7, 256;
	mov.b32 	%r787, 101;
	// begin inline asm
	st.relaxed.gpu.v2.u32 [%rd46], {%r787, %r788};
	// end inline asm
	st.shared.u32 	[_ZZN3cub18CUB_300001_SM_10006detail4scan16DeviceScanKernelINS2_10policy_hubIiiimN4cuda3std3__44plusIvEEE10Policy1000EN6thrust24THRUST_300001_SM_1000_NS6detail15normal_iteratorINSD_10device_ptrIiEEEESI_NS0_13ScanTileStateIiLb1EEES9_NS0_8NullTypeEmiLb0ESL_EEvT0_T1_T2_iT3_T4_T5_E12temp_storage+4], %r971;
	st.shared.u32 	[_ZZN3cub18CUB_300001_SM_10006detail4scan16DeviceScanKernelINS2_10policy_hubIiiimN4cuda3std3__44plusIvEEE10Policy1000EN6thrust24THRUST_300001_SM_1000_NS6detail15normal_iteratorINSD_10device_ptrIiEEEESI_NS0_13ScanTileStateIiLb1EEES9_NS0_8NullTypeEmiLb0ESL_EEvT0_T1_T2_iT3_T4_T5_E12temp_storage+8], %r788;
$L__BB70_22:
	setp.ne.s32 	%p131, %r624, 0;
	mov.u32 	%r976, %r34;
	@%p131 bra 	$L__BB70_24;
	st.shared.u32 	[_ZZN3cub18CUB_300001_SM_10006detail4scan16DeviceScanKernelINS2_10policy_hubIiiimN4cuda3std3__44plusIvEEE10Policy1000EN6thrust24THRUST_300001_SM_1000_NS6detail15normal_iteratorINSD_10device_ptrIiEEEESI_NS0_13ScanTileStateIiLb1EEES9_NS0_8NullTypeEmiLb0ESL_EEvT0_T1_T2_iT3_T4_T5_E12temp_storage+84], %r971;
	mov.u32 	%r976, %r971;
$L__BB70_24:
	bar.sync 	0;
	setp.eq.s32 	%p132, %r2, 0;
	ld.shared.u32 	%r789, [_ZZN3cub18CUB_300001_SM_10006detail4scan16DeviceScanKernelINS2_10policy_hubIiiimN4cuda3std3__44plusIvEEE10Policy1000EN6thrust24THRUST_300001_SM_1000_NS6detail15normal_iteratorINSD_10device_ptrIiEEEESI_NS0_13ScanTileStateIiLb1EEES9_NS0_8NullTypeEmiLb0ESL_EEvT0_T1_T2_iT3_T4_T5_E12temp_storage+84];
	selp.b32 	%r790, 0, %r789, %p132;
	add.s32 	%r977, %r790, %r976;
$L__BB70_25:
	add.s32 	%r928, %r977, %r7;
	add.s32 	%r929, %r8, %r928;
	add.s32 	%r930, %r9, %r929;
	add.s32 	%r931, %r10, %r930;
	add.s32 	%r932, %r11, %r931;
	add.s32 	%r933, %r12, %r932;
	add.s32 	%r934, %r13, %r933;
	add.s32 	%r935, %r14, %r934;
	add.s32 	%r936, %r15, %r935;
	add.s32 	%r937, %r16, %r936;
	add.s32 	%r938, %r17, %r937;
	add.s32 	%r939, %r18, %r938;
	add.s32 	%r940, %r19, %r939;
	add.s32 	%r941, %r20, %r940;
	add.s32 	%r942, %r21, %r941;
	add.s32 	%r943, %r22, %r942;
	add.s32 	%r944, %r23, %r943;
	add.s32 	%r945, %r24, %r944;
	add.s32 	%r946, %r25, %r945;
	bar.sync 	0;
	st.shared.u32 	[%r6], %r928;
	st.shared.u32 	[%r6+4], %r929;
	st.shared.u32 	[%r6+8], %r930;
	st.shared.u32 	[%r6+12], %r931;
	st.shared.u32 	[%r6+16], %r932;
	st.shared.u32 	[%r6+20], %r933;
	st.shared.u32 	[%r6+24], %r934;
	st.shared.u32 	[%r6+28], %r935;
	st.shared.u32 	[%r6+32], %r936;
	st.shared.u32 	[%r6+36], %r937;
	st.shared.u32 	[%r6+40], %r938;
	st.shared.u32 	[%r6+44], %r939;
	st.shared.u32 	[%r6+48], %r940;
	st.shared.u32 	[%r6+52], %r941;
	st.shared.u32 	[%r6+56], %r942;
	st.shared.u32 	[%r6+60], %r943;
	st.shared.u32 	[%r6+64], %r944;
	st.shared.u32 	[%r6+68], %r945;
	st.shared.u32 	[%r6+72], %r946;
	bar.warp.sync 	-1;
	ld.shared.u32 	%r947, [%r5];
	ld.shared.u32 	%r948, [%r5+128];
	ld.shared.u32 	%r949, [%r5+256];
	ld.shared.u32 	%r950, [%r5+384];
	ld.shared.u32 	%r951, [%r5+512];
	ld.shared.u32 	%r952, [%r5+640];
	ld.shared.u32 	%r953, [%r5+768];
	ld.shared.u32 	%r954, [%r5+896];
	ld.shared.u32 	%r955, [%r5+1024];
	ld.shared.u32 	%r956, [%r5+1152];
	ld.shared.u32 	%r957, [%r5+1280];
	ld.shared.u32 	%r958, [%r5+1408];
	ld.shared.u32 	%r959, [%r5+1536];
	ld.shared.u32 	%r960, [%r5+1664];
	ld.shared.u32 	%r961, [%r5+1792];
	ld.shared.u32 	%r962, [%r5+1920];
	ld.shared.u32 	%r963, [%r5+2048];
	ld.shared.u32 	%r964, [%r5+2176];
	ld.shared.u32 	%r965, [%r5+2304];
	add.s64 	%rd54, %rd3, %rd39;
	st.global.u32 	[%rd54], %r947;
	st.global.u32 	[%rd54+128], %r948;
	st.global.u32 	[%rd54+256], %r949;
	st.global.u32 	[%rd54+384], %r950;
	st.global.u32 	[%rd54+512], %r951;
	st.global.u32 	[%rd54+640], %r952;
	st.global.u32 	[%rd54+768], %r953;
	st.global.u32 	[%rd54+896], %r954;
	st.global.u32 	[%rd54+1024], %r955;
	st.global.u32 	[%rd54+1152], %r956;
	st.global.u32 	[%rd54+1280], %r957;
	st.global.u32 	[%rd54+1408], %r958;
	st.global.u32 	[%rd54+1536], %r959;
	st.global.u32 	[%rd54+1664], %r960;
	st.global.u32 	[%rd54+1792], %r961;
	st.global.u32 	[%rd54+1920], %r962;
	st.global.u32 	[%rd54+2048], %r963;
	st.global.u32 	[%rd54+2176], %r964;
	st.global.u32 	[%rd54+2304], %r965;
	bra.uni 	$L__BB70_128;
$L__BB70_26:
	setp.eq.s64 	%p2, %rd5, 0;
	@%p2 bra 	$L__BB70_128;
	cvt.u32.u64 	%r72, %rd5;
	shl.b64 	%rd19, %rd4, 2;
	add.s64 	%rd20, %rd2, %rd19;
	mov.u32 	%r73, %tid.x;
	ld.global.u32 	%r996, [%rd20];
	and.b32  	%r202, %r73, 31;
	and.b32  	%r203, %r73, 992;
	mul.lo.s32 	%r204, %r203, 19;
	or.b32  	%r75, %r204, %r202;
	setp.ge.u32 	%p3, %r75, %r72;
	shl.b32 	%r205, %r75, 2;
	cvt.u64.u32 	%rd21, %r205;
	add.s64 	%rd11, %rd20, %rd21;
	mov.u32 	%r978, %r996;
	@%p3 bra 	$L__BB70_29;
	ld.global.u32 	%r978, [%rd11];
$L__BB70_29:
	add.s32 	%r206, %r75, 32;
	setp.ge.u32 	%p4, %r206, %r72;
	mov.u32 	%r979, %r996;
	@%p4 bra 	$L__BB70_31;
	ld.global.u32 	%r979, [%rd11+128];
$L__BB70_31:
	add.s32 	%r207, %r75, 64;
	setp.ge.u32 	%p5, %r207, %r72;
	mov.u32 	%r980, %r996;
	@%p5 bra 	$L__BB70_33;
	ld.global.u32 	%r980, [%rd11+256];
$L__BB70_33:
	add.s32 	%r208, %r75, 96;
	setp.ge.u32 	%p6, %r208, %r72;
	mov.u32 	%r981, %r996;
	@%p6 bra 	$L__BB70_35;
	ld.global.u32 	%r981, [%rd11+384];
$L__BB70_35:
	add.s32 	%r209, %r75, 128;
	setp.ge.u32 	%p7, %r209, %r72;
	mov.u32 	%r982, %r996;
	@%p7 bra 	$L__BB70_37;
	ld.global.u32 	%r982, [%rd11+512];
$L__BB70_37:
	add.s32 	%r210, %r75, 160;
	setp.ge.u32 	%p8, %r210, %r72;
	mov.u32 	%r983, %r996;
	@%p8 bra 	$L__BB70_39;
	ld.global.u32 	%r983, [%rd11+640];
$L__BB70_39:
	add.s32 	%r211, %r75, 192;
	setp.ge.u32 	%p9, %r211, %r72;
	mov.u32 	%r984, %r996;
	@%p9 bra 	$L__BB70_41;
	ld.global.u32 	%r984, [%rd11+768];
$L__BB70_41:
	add.s32 	%r212, %r75, 224;
	setp.ge.u32 	%p10, %r212, %r72;
	mov.u32 	%r985, %r996;
	@%p10 bra 	$L__BB70_43;
	ld.global.u32 	%r985, [%rd11+896];
$L__BB70_43:
	add.s32 	%r92, %r75, 256;
	setp.ge.u32 	%p11, %r92, %r72;
	mov.u32 	%r986, %r996;
	@%p11 bra 	$L__BB70_45;
	ld.global.u32 	%r986, [%rd11+1024];
$L__BB70_45:
	add.s32 	%r213, %r75, 288;
	setp.ge.u32 	%p12, %r213, %r72;
	mov.u32 	%r987, %r996;
	@%p12 bra 	$L__BB70_47;
	ld.global.u32 	%r987, [%rd11+1152];
$L__BB70_47:
	add.s32 	%r214, %r75, 320;
	setp.ge.u32 	%p13, %r214, %r72;
	mov.u32 	%r988, %r996;
	@%p13 bra 	$L__BB70_49;
	ld.global.u32 	%r988, [%rd11+1280];
$L__BB70_49:
	add.s32 	%r215, %r75, 352;
	setp.ge.u32 	%p14, %r215, %r72;
	mov.u32 	%r989, %r996;
	@%p14 bra 	$L__BB70_51;
	ld.global.u32 	%r989, [%rd11+1408];
$L__BB70_51:
	add.s32 	%r216, %r75, 384;
	setp.ge.u32 	%p15, %r216, %r72;
	mov.u32 	%r990, %r996;
	@%p15 bra 	$L__BB70_53;
	ld.global.u32 	%r990, [%rd11+1536];
$L__BB70_53:
	add.s32 	%r217, %r75, 416;
	setp.ge.u32 	%p16, %r217, %r72;
	mov.u32 	%r991, %r996;
	@%p16 bra 	$L__BB70_55;
	ld.global.u32 	%r991, [%rd11+1664];
$L__BB70_55:
	add.s32 	%r218, %r75, 448;
	setp.ge.u32 	%p17, %r218, %r72;
	mov.u32 	%r992, %r996;
	@%p17 bra 	$L__BB70_57;
	ld.global.u32 	%r992, [%rd11+1792];
$L__BB70_57:
	add.s32 	%r219, %r75, 480;
	setp.ge.u32 	%p18, %r219, %r72;
	mov.u32 	%r993, %r996;
	@%p18 bra 	$L__BB70_59;
	ld.global.u32 	%r993, [%rd11+1920];
$L__BB70_59:
	add.s32 	%r220, %r75, 512;
	setp.ge.u32 	%p19, %r220, %r72;
	mov.u32 	%r994, %r996;
	@%p19 bra 	$L__BB70_61;
	ld.global.u32 	%r994, [%rd11+2048];
$L__BB70_61:
	add.s32 	%r221, %r75, 544;
	setp.ge.u32 	%p20, %r221, %r72;
	mov.u32 	%r995, %r996;
	@%p20 bra 	$L__BB70_63;
	ld.global.u32 	%r995, [%rd11+2176];
$L__BB70_63:
	add.s32 	%r113, %r75, 576;
	setp.ge.u32 	%p21, %r113, %r72;
	@%p21 bra 	$L__BB70_65;
	ld.global.u32 	%r996, [%rd11+2304];
$L__BB70_65:
	// begin inline asm
	mov.u32 %r222, %laneid;
	// end inline asm
	shr.u32 	%r117, %r73, 5;
	mad.lo.s32 	%r223, %r117, 608, %r222;
	shl.b32 	%r224, %r223, 2;
	mov.u32 	%r225, _ZZN3cub18CUB_300001_SM_10006detail4scan16DeviceScanKernelINS2_10policy_hubIiiimN4cuda3std3__44plusIvEEE10Policy1000EN6thrust24THRUST_300001_SM_1000_NS6detail15normal_iteratorINSD_10device_ptrIiEEEESI_NS0_13ScanTileStateIiLb1EEES9_NS0_8NullTypeEmiLb0ESL_EEvT0_T1_T2_iT3_T4_T5_E12temp_storage;
	add.s32 	%r118, %r225, %r224;
	st.shared.u32 	[%r118], %r978;
	st.shared.u32 	[%r118+128], %r979;
	st.shared.u32 	[%r118+256], %r980;
	st.shared.u32 	[%r118+384], %r981;
	st.shared.u32 	[%r118+512], %r982;
	st.shared.u32 	[%r118+640], %r983;
	st.shared.u32 	[%r118+768], %r984;
	st.shared.u32 	[%r118+896], %r985;
	st.shared.u32 	[%r118+1024], %r986;
	st.shared.u32 	[%r118+1152], %r987;
	st.shared.u32 	[%r118+1280], %r988;
	st.shared.u32 	[%r118+1408], %r989;
	st.shared.u32 	[%r118+1536], %r990;
	st.shared.u32 	[%r118+1664], %r991;
	st.shared.u32 	[%r118+1792], %r992;
	st.shared.u32 	[%r118+1920], %r993;
	st.shared.u32 	[%r118+2048], %r994;
	st.shared.u32 	[%r118+2176], %r995;
	st.shared.u32 	[%r118+2304], %r996;
	bar.warp.sync 	-1;
	mad.lo.s32 	%r119, %r222, 72, %r118;
	ld.shared.u32 	%r120, [%r119];
	ld.shared.u32 	%r121, [%r119+4];
	ld.shared.u32 	%r122, [%r119+8];
	ld.shared.u32 	%r123, [%r119+12];
	ld.shared.u32 	%r124, [%r119+16];
	ld.shared.u32 	%r125, [%r119+20];
	ld.shared.u32 	%r126, [%r119+24];
	ld.shared.u32 	%r127, [%r119+28];
	ld.shared.u32 	%r128, [%r119+32];
	ld.shared.u32 	%r129, [%r119+36];
	ld.shared.u32 	%r130, [%r119+40];
	ld.shared.u32 	%r131, [%r119+44];
	ld.shared.u32 	%r132, [%r119+48];
	ld.shared.u32 	%r133, [%r119+52];
	ld.shared.u32 	%r134, [%r119+56];
	ld.shared.u32 	%r135, [%r119+60];
	ld.shared.u32 	%r136, [%r119+64];
	ld.shared.u32 	%r137, [%r119+68];
	ld.shared.u32 	%r138, [%r119+72];
	bar.sync 	0;
	setp.ne.s32 	%p22, %r1, 0;
	@%p22 bra 	$L__BB70_69;
	add.s32 	%r451, %r121, %r120;
	add.s32 	%r452, %r122, %r451;
	add.s32 	%r453, %r123, %r452;
	add.s32 	%r454, %r124, %r453;
	add.s32 	%r455, %r125, %r454;
	add.s32 	%r456, %r126, %r455;
	add.s32 	%r457, %r127, %r456;
	add.s32 	%r458, %r128, %r457;
	add.s32 	%r459, %r129, %r458;
	add.s32 	%r460, %r130, %r459;
	add.s32 	%r461, %r131, %r460;
	add.s32 	%r462, %r132, %r461;
	add.s32 	%r463, %r133, %r462;
	add.s32 	%r464, %r134, %r463;
	add.s32 	%r465, %r135, %r464;
	add.s32 	%r466, %r136, %r465;
	add.s32 	%r467, %r137, %r466;
	add.s32 	%r425, %r138, %r467;
	mov.b32 	%r423, 1;
	mov.b32 	%r448, 0;
	mov.b32 	%r450, -1;
	// begin inline asm
	{  .reg .s32 r0;  .reg .pred p;  shfl.sync.up.b32 r0|p, %r425, %r423, %r448, %r450;  @p add.s32 r0, r0, %r425;  mov.s32 %r421, r0;}
	// end inline asm
	mov.b32 	%r429, 2;
	// begin inline asm
	{  .reg .s32 r0;  .reg .pred p;  shfl.sync.up.b32 r0|p, %r421, %r429, %r448, %r450;  @p add.s32 r0, r0, %r421;  mov.s32 %r427, r0;}
	// end inline asm
	mov.b32 	%r435, 4;
	// begin inline asm
	{  .reg .s32 r0;  .reg .pred p;  shfl.sync.up.b32 r0|p, %r427, %r435, %r448, %r450;  @p add.s32 r0, r0, %r427;  mov.s32 %r433, r0;}
	// end inline asm
	mov.b32 	%r441, 8;
	// begin inline asm
	{  .reg .s32 r0;  .reg .pred p;  shfl.sync.up.b32 r0|p, %r433, %r441, %r448, %r450;  @p add.s32 r0, r0, %r433;  mov.s32 %r439, r0;}
	// end inline asm
	mov.b32 	%r447, 16;
	// begin inline asm
	{  .reg .s32 r0;  .reg .pred p;  shfl.sync.up.b32 r0|p, %r439, %r447, %r448, %r450;  @p add.s32 r0, r0, %r439;  mov.s32 %r445, r0;}
	// end inline asm
	setp.ne.s32 	%p65, %r222, 31;
	@%p65 bra 	$L__BB70_68;
	shl.b32 	%r468, %r117, 2;
	mov.u32 	%r469, _ZZN3cub18CUB_300001_SM_10006detail4scan16DeviceScanKernelINS2_10policy_hubIiiimN4cuda3std3__44plusIvEEE10Policy1000EN6thrust24THRUST_300001_SM_1000_NS6detail15normal_iteratorINSD_10device_ptrIiEEEESI_NS0_13ScanTileStateIiLb1EEES9_NS0_8NullTypeEmiLb0ESL_EEvT0_T1_T2_iT3_T4_T5_E12temp_storage;
	add.s32 	%r470, %r469, %r468;
	st.shared.u32 	[%r470+16], %r445;
$L__BB70_68:
	sub.s32 	%r471, %r445, %r425;
	bar.sync 	0;
	ld.shared.v4.u32 	{%r472, %r473, %r474, %r475}, [_ZZN3cub18CUB_300001_SM_10006detail4scan16DeviceScanKernelINS2_10policy_hubIiiimN4cuda3std3__44plusIvEEE10Policy1000EN6thrust24THRUST_300001_SM_1000_NS6detail15normal_iteratorINSD_10device_ptrIiEEEESI_NS0_13ScanTileStateIiLb1EEES9_NS0_8NullTypeEmiLb0ESL_EEvT0_T1_T2_iT3_T4_T5_E12temp_storage+16];
	add.s32 	%r476, %r473, %r472;
	setp.eq.s32 	%p66, %r117, 2;
	selp.b32 	%r477, %r476, %r472, %p66;
	add.s32 	%r478, %r476, %r474;
	setp.eq.s32 	%p67, %r117, 3;
	selp.b32 	%r479, %r478, %r477, %p67;
	add.s32 	%r480, %r478, %r475;
	setp.eq.s32 	%p68, %r117, 4;
	selp.b32 	%r481, %r480, %r479, %p68;
	ld.shared.v4.u32 	{%r482, %r483, %r484, %r485}, [_ZZN3cub18CUB_300001_SM_10006detail4scan16DeviceScanKernelINS2_10policy_hubIiiimN4cuda3std3__44plusIvEEE10Policy1000EN6thrust24THRUST_300001_SM_1000_NS6detail15normal_iteratorINSD_10device_ptrIiEEEESI_NS0_13ScanTileStateIiLb1EEES9_NS0_8NullTypeEmiLb0ESL_EEvT0_T1_T2_iT3_T4_T5_E12temp_storage+32];
	add.s32 	%r486, %r480, %r482;
	setp.eq.s32 	%p69, %r117, 5;
	selp.b32 	%r487, %r486, %r481, %p69;
	add.s32 	%r488, %r486, %r483;
	setp.eq.s32 	%p70, %r117, 6;
	selp.b32 	%r489, %r488, %r487, %p70;
	add.s32 	%r490, %r488, %r484;
	setp.eq.s32 	%p71, %r117, 7;
	selp.b32 	%r491, %r490, %r489, %p71;
	add.s32 	%r492, %r490, %r485;
	setp.eq.s32 	%p72, %r117, 8;
	selp.b32 	%r493, %r492, %r491, %p72;
	ld.shared.v4.u32 	{%r494, %r495, %r496, %r497}, [_ZZN3cub18CUB_300001_SM_10006detail4scan16DeviceScanKernelINS2_10policy_hubIiiimN4cuda3std3__44plusIvEEE10Policy1000EN6thrust24THRUST_300001_SM_1000_NS6detail15normal_iteratorINSD_10device_ptrIiEEEESI_NS0_13ScanTileStateIiLb1EEES9_NS0_8NullTypeEmiLb0ESL_EEvT0_T1_T2_iT3_T4_T5_E12temp_storage+48];
	add.s32 	%r498, %r492, %r494;
	setp.eq.s32 	%p73, %r117, 9;
	selp.b32 	%r499, %r498, %r493, %p73;
	add.s32 	%r500, %r498, %r495;
	setp.eq.s32 	%p74, %r117, 10;
	selp.b32 	%r501, %r500, %r499, %p74;
	add.s32 	%r502, %r500, %r496;
	setp.eq.s32 	%p75, %r117, 11;
	selp.b32 	%r503, %r502, %r501, %p75;
	add.s32 	%r504, %r502, %r497;
	setp.eq.s32 	%p76, %r117, 12;
	selp.b32 	%r505, %r504, %r503, %p76;
	setp.lt.u32 	%p77, %r73, 32;
	setp.eq.s32 	%p78, %r222, 0;
	selp.b32 	%r506, 0, %r471, %p78;
	add.s32 	%r507, %r505, %r506;
	selp.b32 	%r508, %r471, %r507, %p77;
	setp.eq.s32 	%p79, %r73, 0;
	selp.b32 	%r1008, 0, %r508, %p79;
	bra.uni 	$L__BB70_88;
$L__BB70_69:
	add.s32 	%r256, %r121, %r120;
	add.s32 	%r257, %r122, %r256;
	add.s32 	%r258, %r123, %r257;
	add.s32 	%r259, %r124, %r258;
	add.s32 	%r260, %r125, %r259;
	add.s32 	%r261, %r126, %r260;
	add.s32 	%r262, %r127, %r261;
	add.s32 	%r263, %r128, %r262;
	add.s32 	%r264, %r129, %r263;
	add.s32 	%r265, %r130, %r264;
	add.s32 	%r266, %r131, %r265;
	add.s32 	%r267, %r132, %r266;
	add.s32 	%r268, %r133, %r267;
	add.s32 	%r269, %r134, %r268;
	add.s32 	%r270, %r135, %r269;
	add.s32 	%r271, %r136, %r270;
	add.s32 	%r272, %r137, %r271;
	add.s32 	%r230, %r138, %r272;
	mov.b32 	%r228, 1;
	mov.b32 	%r253, 0;
	mov.b32 	%r255, -1;
	// begin inline asm
	{  .reg .s32 r0;  .reg .pred p;  shfl.sync.up.b32 r0|p, %r230, %r228, %r253, %r255;  @p add.s32 r0, r0, %r230;  mov.s32 %r226, r0;}
	// end inline asm
	mov.b32 	%r234, 2;
	// begin inline asm
	{  .reg .s32 r0;  .reg .pred p;  shfl.sync.up.b32 r0|p, %r226, %r234, %r253, %r255;  @p add.s32 r0, r0, %r226;  mov.s32 %r232, r0;}
	// end inline asm
	mov.b32 	%r240, 4;
	// begin inline asm
	{  .reg .s32 r0;  .reg .pred p;  shfl.sync.up.b32 r0|p, %r232, %r240, %r253, %r255;  @p add.s32 r0, r0, %r232;  mov.s32 %r238, r0;}
	// end inline asm
	mov.b32 	%r246, 8;
	// begin inline asm
	{  .reg .s32 r0;  .reg .pred p;  shfl.sync.up.b32 r0|p, %r238, %r246, %r253, %r255;  @p add.s32 r0, r0, %r238;  mov.s32 %r244, r0;}
	// end inline asm
	mov.b32 	%r252, 16;
	// begin inline asm
	{  .reg .s32 r0;  .reg .pred p;  shfl.sync.up.b32 r0|p, %r244, %r252, %r253, %r255;  @p add.s32 r0, r0, %r244;  mov.s32 %r250, r0;}
	// end inline asm
	setp.ne.s32 	%p23, %r222, 31;
	@%p23 bra 	$L__BB70_71;
	shl.b32 	%r273, %r117, 2;
	mov.u32 	%r274, _ZZN3cub18CUB_300001_SM_10006detail4scan16DeviceScanKernelINS2_10policy_hubIiiimN4cuda3std3__44plusIvEEE10Policy1000EN6thrust24THRUST_300001_SM_1000_NS6detail15normal_iteratorINSD_10device_ptrIiEEEESI_NS0_13ScanTileStateIiLb1EEES9_NS0_8NullTypeEmiLb0ESL_EEvT0_T1_T2_iT3_T4_T5_E12temp_storage;
	add.s32 	%r275, %r274, %r273;
	st.shared.u32 	[%r275+16], %r250;
$L__BB70_71:
	sub.s32 	%r276, %r250, %r230;
	bar.sync 	0;
	ld.shared.v4.u32 	{%r277, %r278, %r279, %r280}, [_ZZN3cub18CUB_300001_SM_10006detail4scan16DeviceScanKernelINS2_10policy_hubIiiimN4cuda3std3__44plusIvEEE10Policy1000EN6thrust24THRUST_300001_SM_1000_NS6detail15normal_iteratorINSD_10device_ptrIiEEEESI_NS0_13ScanTileStateIiLb1EEES9_NS0_8NullTypeEmiLb0ESL_EEvT0_T1_T2_iT3_T4_T5_E12temp_storage+16];
	add.s32 	%r281, %r278, %r277;
	setp.eq.s32 	%p24, %r117, 2;
	selp.b32 	%r282, %r281, %r277, %p24;
	add.s32 	%r283, %r281, %r279;
	setp.eq.s32 	%p25, %r117, 3;
	selp.b32 	%r284, %r283, %r282, %p25;
	add.s32 	%r285, %r283, %r280;
	setp.eq.s32 	%p26, %r117, 4;
	selp.b32 	%r286, %r285, %r284, %p26;
	ld.shared.v4.u32 	{%r287, %r288, %r289, %r290}, [_ZZN3cub18CUB_300001_SM_10006detail4scan16DeviceScanKernelINS2_10policy_hubIiiimN4cuda3std3__44plusIvEEE10Policy1000EN6thrust24THRUST_300001_SM_1000_NS6detail15normal_iteratorINSD_10device_ptrIiEEEESI_NS0_13ScanTileStateIiLb1EEES9_NS0_8NullTypeEmiLb0ESL_EEvT0_T1_T2_iT3_T4_T5_E12temp_storage+32];
	add.s32 	%r291, %r285, %r287;
	setp.eq.s32 	%p27, %r117, 5;
	selp.b32 	%r292, %r291, %r286, %p27;
	add.s32 	%r293, %r291, %r288;
	setp.eq.s32 	%p28, %r117, 6;
	selp.b32 	%r294, %r293, %r292, %p28;
	add.s32 	%r295, %r293, %r289;
	setp.eq.s32 	%p29, %r117, 7;
	selp.b32 	%r296, %r295, %r294, %p29;
	add.s32 	%r297, %r295, %r290;
	setp.eq.s32 	%p30, %r117, 8;
	selp.b32 	%r298, %r297, %r296, %p30;
	ld.shared.v4.u32 	{%r299, %r300, %r301, %r302}, [_ZZN3cub18CUB_300001_SM_10006detail4scan16DeviceScanKernelINS2_10policy_hubIiiimN4cuda3std3__44plusIvEEE10Policy1000EN6thrust24THRUST_300001_SM_1000_NS6detail15normal_iteratorINSD_10device_ptrIiEEEESI_NS0_13ScanTileStateIiLb1EEES9_NS0_8NullTypeEmiLb0ESL_EEvT0_T1_T2_iT3_T4_T5_E12temp_storage+48];
	add.s32 	%r303, %r297, %r299;
	setp.eq.s32 	%p31, %r117, 9;
	selp.b32 	%r304, %r303, %r298, %p31;
	add.s32 	%r305, %r303, %r300;
	setp.eq.s32 	%p32, %r117, 10;
	selp.b32 	%r306, %r305, %r304, %p32;
	add.s32 	%r307, %r305, %r301;
	setp.eq.s32 	%p33, %r117, 11;
	selp.b32 	%r308, %r307, %r306, %p33;
	add.s32 	%r309, %r307, %r302;
	setp.eq.s32 	%p34, %r117, 12;
	selp.b32 	%r310, %r309, %r308, %p34;
	ld.shared.u32 	%r311, [_ZZN3cub18CUB_300001_SM_10006detail4scan16DeviceScanKernelINS2_10policy_hubIiiimN4cuda3std3__44plusIvEEE10Policy1000EN6thrust24THRUST_300001_SM_1000_NS6detail15normal_iteratorINSD_10device_ptrIiEEEESI_NS0_13ScanTileStateIiLb1EEES9_NS0_8NullTypeEmiLb0ESL_EEvT0_T1_T2_iT3_T4_T5_E12temp_storage+64];
	add.s32 	%r144, %r309, %r311;
	setp.gt.u32 	%p35, %r73, 31;
	setp.lt.u32 	%p36, %r73, 32;
	setp.eq.s32 	%p37, %r222, 0;
	selp.b32 	%r312, 0, %r276, %p37;
	add.s32 	%r1007, %r310, %r312;
	selp.b32 	%r146, %r276, %r1007, %p36;
	@%p35 bra 	$L__BB70_87;
	setp.ne.s32 	%p38, %r73, 0;
	mul.wide.s32 	%rd22, %r1, 8;
	add.s64 	%rd12, %rd1, %rd22;
	@%p38 bra 	$L__BB70_74;
	st.shared.u32 	[_ZZN3cub18CUB_300001_SM_10006detail4scan16DeviceScanKernelINS2_10policy_hubIiiimN4cuda3std3__44plusIvEEE10Policy1000EN6thrust24THRUST_300001_SM_1000_NS6detail15normal_iteratorINSD_10device_ptrIiEEEESI_NS0_13ScanTileStateIiLb1EEES9_NS0_8NullTypeEmiLb0ESL_EEvT0_T1_T2_iT3_T4_T5_E12temp_storage+12], %r144;
	add.s64 	%rd23, %rd12, 256;
	mov.b32 	%r313, 100;
	// begin inline asm
	st.relaxed.gpu.v2.u32 [%rd23], {%r313, %r144};
	// end inline asm
$L__BB70_74:
	not.b32 	%r319, %r73;
	add.s32 	%r1003, %r1, %r319;
	mov.b32 	%r315, 550;
	// begin inline asm
	nanosleep.u32 %r315;
	// end inline asm
	mul.wide.s32 	%rd25, %r1003, 8;
	add.s64 	%rd26, %rd1, %rd25;
	add.s64 	%rd24, %rd26, 256;
	// begin inline asm
	ld.relaxed.gpu.v2.u32 {%r1004, %r998}, [%rd24];
	// end inline asm
	mov.b32 	%r999, 478;
$L__BB70_75:
	setp.eq.s32 	%p39, %r1004, 99;
	mov.b32 	%r320, -1;
	vote.sync.any.pred 	%p40, %p39, %r320;
	not.pred 	%p41, %p40;
	@%p41 bra 	$L__BB70_77;
	// begin inline asm
	nanosleep.u32 %r999;
	// end inline asm
	shr.u32 	%r999, %r999, 1;
	// begin inline asm
	ld.relaxed.gpu.v2.u32 {%r1004, %r998}, [%rd24];
	// end inline asm
	bra.uni 	$L__BB70_75;
$L__BB70_77:
	setp.eq.s32 	%p42, %r1004, 101;
	mov.b32 	%r347, -1;
	vote.sync.ballot.b32 	%r349, %p42, %r347;
	// begin inline asm
	mov.u32 %r322, %lanemask_ge;
	// end inline asm
	and.b32  	%r350, %r349, %r322;
	or.b32  	%r351, %r350, -2147483648;
	add.s32 	%r352, %r351, -1;
	not.b32 	%r353, %r351;
	and.b32  	%r354, %r353, %r352;
	popc.b32 	%r326, %r354;
	mov.b32 	%r325, 1;
	// begin inline asm
	shfl.sync.down.b32 %r323, %r998, %r325, %r326, %r347;
	// end inline asm
	setp.lt.s32 	%p44, %r222, %r326;
	selp.b32 	%r355, %r323, 0, %p44;
	add.s32 	%r329, %r355, %r998;
	mov.b32 	%r330, 2;
	// begin inline asm
	shfl.sync.down.b32 %r328, %r329, %r330, %r326, %r347;
	// end inline asm
	add.s32 	%r356, %r222, 2;
	setp.gt.s32 	%p45, %r356, %r326;
	selp.b32 	%r357, 0, %r328, %p45;
	add.s32 	%r334, %r329, %r357;
	mov.b32 	%r335, 4;
	// begin inline asm
	shfl.sync.down.b32 %r333, %r334, %r335, %r326, %r347;
	// end inline asm
	add.s32 	%r358, %r222, 4;
	setp.gt.s32 	%p46, %r358, %r326;
	selp.b32 	%r359, 0, %r333, %p46;
	add.s32 	%r339, %r334, %r359;
	mov.b32 	%r340, 8;
	// begin inline asm
	shfl.sync.down.b32 %r338, %r339, %r340, %r326, %r347;
	// end inline asm
	add.s32 	%r360, %r222, 8;
	setp.gt.s32 	%p47, %r360, %r326;
	selp.b32 	%r361, 0, %r338, %p47;
	add.s32 	%r344, %r339, %r361;
	mov.b32 	%r345, 16;
	// begin inline asm
	shfl.sync.down.b32 %r343, %r344, %r345, %r326, %r347;
	// end inline asm
	add.s32 	%r362, %r222, 16;
	setp.gt.s32 	%p48, %r362, %r326;
	selp.b32 	%r363, 0, %r343, %p48;
	add.s32 	%r1000, %r344, %r363;
	add.s64 	%rd13, %rd1, 256;
	mov.b32 	%r1001, 478;
$L__BB70_78:
	setp.ne.s32 	%p49, %r1004, 101;
	mov.b32 	%r364, -1;
	vote.sync.all.pred 	%p50, %p49, %r364;
	not.pred 	%p51, %p50;
	@%p51 bra 	$L__BB70_83;
	shr.u32 	%r1001, %r1001, 1;
	mul.wide.s32 	%rd29, %r1003, 8;
	add.s64 	%rd30, %rd13, %rd29;
	add.s64 	%rd28, %rd30, -256;
	// begin inline asm
	ld.relaxed.gpu.v2.u32 {%r1004, %r1005}, [%rd28];
	// end inline asm
	mov.u32 	%r1006, %r1001;
$L__BB70_80:
	setp.eq.s32 	%p55, %r1004, 99;
	mov.b32 	%r372, -1;
	vote.sync.any.pred 	%p56, %p55, %r372;
	not.pred 	%p57, %p56;
	@%p57 bra 	$L__BB70_82;
	// begin inline asm
	nanosleep.u32 %r1006;
	// end inline asm
	shr.u32 	%r1006, %r1006, 1;
	// begin inline asm
	ld.relaxed.gpu.v2.u32 {%r1004, %r1005}, [%rd28];
	// end inline asm
	bra.uni 	$L__BB70_80;
$L__BB70_82:
	setp.eq.s32 	%p58, %r1004, 101;
	mov.b32 	%r398, -1;
	vote.sync.ballot.b32 	%r399, %p58, %r398;
	and.b32  	%r400, %r399, %r322;
	or.b32  	%r401, %r400, -2147483648;
	add.s32 	%r402, %r401, -1;
	not.b32 	%r403, %r401;
	and.b32  	%r404, %r403, %r402;
	popc.b32 	%r377, %r404;
	mov.b32 	%r376, 1;
	// begin inline asm
	shfl.sync.down.b32 %r374, %r1005, %r376, %r377, %r398;
	// end inline asm
	setp.lt.s32 	%p60, %r222, %r377;
	selp.b32 	%r405, %r374, 0, %p60;
	add.s32 	%r380, %r405, %r1005;
	mov.b32 	%r381, 2;
	// begin inline asm
	shfl.sync.down.b32 %r379, %r380, %r381, %r377, %r398;
	// end inline asm
	add.s32 	%r406, %r222, 2;
	setp.gt.s32 	%p61, %r406, %r377;
	selp.b32 	%r407, 0, %r379, %p61;
	add.s32 	%r385, %r380, %r407;
	mov.b32 	%r386, 4;
	// begin inline asm
	shfl.sync.down.b32 %r384, %r385, %r386, %r377, %r398;
	// end inline asm
	add.s32 	%r408, %r222, 4;
	setp.gt.s32 	%p62, %r408, %r377;
	selp.b32 	%r409, 0, %r384, %p62;
	add.s32 	%r390, %r385, %r409;
	mov.b32 	%r391, 8;
	// begin inline asm
	shfl.sync.down.b32 %r389, %r390, %r391, %r377, %r398;
	// end inline asm
	add.s32 	%r410, %r222, 8;
	setp.gt.s32 	%p63, %r410, %r377;
	selp.b32 	%r411, 0, %r389, %p63;
	add.s32 	%r395, %r390, %r411;
	mov.b32 	%r396, 16;
	// begin inline asm
	shfl.sync.down.b32 %r394, %r395, %r396, %r377, %r398;
	// end inline asm
	add.s32 	%r412, %r222, 16;
	setp.gt.s32 	%p64, %r412, %r377;
	selp.b32 	%r413, 0, %r394, %p64;
	add.s32 	%r414, %r413, %r1000;
	add.s32 	%r1000, %r414, %r395;
	add.s32 	%r1003, %r1003, -32;
	bra.uni 	$L__BB70_78;
$L__BB70_83:
	@%p38 bra 	$L__BB70_85;
	add.s32 	%r367, %r1000, %r144;
	add.s64 	%rd27, %rd12, 256;
	mov.b32 	%r366, 101;
	// begin inline asm
	st.relaxed.gpu.v2.u32 [%rd27], {%r366, %r367};
	// end inline asm
	st.shared.u32 	[_ZZN3cub18CUB_300001_SM_10006detail4scan16DeviceScanKernelINS2_10policy_hubIiiimN4cuda3std3__44plusIvEEE10Policy1000EN6thrust24THRUST_300001_SM_1000_NS6detail15normal_iteratorINSD_10device_ptrIiEEEESI_NS0_13ScanTileStateIiLb1EEES9_NS0_8NullTypeEmiLb0ESL_EEvT0_T1_T2_iT3_T4_T5_E12temp_storage+4], %r1000;
	st.shared.u32 	[_ZZN3cub18CUB_300001_SM_10006detail4scan16DeviceScanKernelINS2_10policy_hubIiiimN4cuda3std3__44plusIvEEE10Policy1000EN6thrust24THRUST_300001_SM_1000_NS6detail15normal_iteratorINSD_10device_ptrIiEEEESI_NS0_13ScanTileStateIiLb1EEES9_NS0_8NullTypeEmiLb0ESL_EEvT0_T1_T2_iT3_T4_T5_E12temp_storage+8], %r367;
$L__BB70_85:
	setp.ne.s32 	%p53, %r222, 0;
	mov.u32 	%r1007, %r146;
	@%p53 bra 	$L__BB70_87;
	st.shared.u32 	[_ZZN3cub18CUB_300001_SM_10006detail4scan16DeviceScanKernelINS2_10policy_hubIiiimN4cuda3std3__44plusIvEEE10Policy1000EN6thrust24THRUST_300001_SM_1000_NS6detail15normal_iteratorINSD_10device_ptrIiEEEESI_NS0_13ScanTileStateIiLb1EEES9_NS0_8NullTypeEmiLb0ESL_EEvT0_T1_T2_iT3_T4_T5_E12temp_storage+84], %r1000;
	mov.u32 	%r1007, %r1000;
$L__BB70_87:
	bar.sync 	0;
	setp.eq.s32 	%p54, %r73, 0;
	ld.shared.u32 	%r368, [_ZZN3cub18CUB_300001_SM_10006detail4scan16DeviceScanKernelINS2_10policy_hubIiiimN4cuda3std3__44plusIvEEE10Policy1000EN6thrust24THRUST_300001_SM_1000_NS6detail15normal_iteratorINSD_10device_ptrIiEEEESI_NS0_13ScanTileStateIiLb1EEES9_NS0_8NullTypeEmiLb0ESL_EEvT0_T1_T2_iT3_T4_T5_E12temp_storage+84];
	selp.b32 	%r369, 0, %r368, %p54;
	add.s32 	%r1008, %r369, %r1007;
$L__BB70_88:
	add.s32 	%r509, %r1008, %r120;
	add.s32 	%r510, %r121, %r509;
	add.s32 	%r511, %r122, %r510;
	add.s32 	%r512, %r123, %r511;
	add.s32 	%r513, %r124, %r512;
	add.s32 	%r514, %r125, %r513;
	add.s32 	%r515, %r126, %r514;
	add.s32 	%r516, %r127, %r515;
	add.s32 	%r517, %r128, %r516;
	add.s32 	%r518, %r129, %r517;
	add.s32 	%r519, %r130, %r518;
	add.s32 	%r520, %r131, %r519;
	add.s32 	%r521, %r132, %r520;
	add.s32 	%r522, %r133, %r521;
	add.s32 	%r523, %r134, %r522;
	add.s32 	%r524, %r135, %r523;
	add.s32 	%r525, %r136, %r524;
	add.s32 	%r526, %r137, %r525;
	add.s32 	%r527, %r138, %r526;
	bar.sync 	0;
	st.shared.u32 	[%r119], %r509;
	st.shared.u32 	[%r119+4], %r510;
	st.shared.u32 	[%r119+8], %r511;
	st.shared.u32 	[%r119+12], %r512;
	st.shared.u32 	[%r119+16], %r513;
	st.shared.u32 	[%r119+20], %r514;
	st.shared.u32 	[%r119+24], %r515;
	st.shared.u32 	[%r119+28], %r516;
	st.shared.u32 	[%r119+32], %r517;
	st.shared.u32 	[%r119+36], %r518;
	st.shared.u32 	[%r119+40], %r519;
	st.shared.u32 	[%r119+44], %r520;
	st.shared.u32 	[%r119+48], %r521;
	st.shared.u32 	[%r119+52], %r522;
	st.shared.u32 	[%r119+56], %r523;
	st.shared.u32 	[%r119+60], %r524;
	st.shared.u32 	[%r119+64], %r525;
	st.shared.u32 	[%r119+68], %r526;
	st.shared.u32 	[%r119+72], %r527;
	bar.warp.sync 	-1;
	ld.shared.u32 	%r180, [%r118];
	ld.shared.u32 	%r181, [%r118+128];
	ld.shared.u32 	%r182, [%r118+256];
	ld.shared.u32 	%r183, [%r118+384];
	ld.shared.u32 	%r184, [%r118+512];
	ld.shared.u32 	%r185, [%r118+640];
	ld.shared.u32 	%r186, [%r118+768];
	ld.shared.u32 	%r187, [%r118+896];
	ld.shared.u32 	%r188, [%r118+1024];
	ld.shared.u32 	%r189, [%r118+1152];
	ld.shared.u32 	%r190, [%r118+1280];
	ld.shared.u32 	%r191, [%r118+1408];
	ld.shared.u32 	%r192, [%r118+1536];
	ld.shared.u32 	%r193, [%r118+1664];
	ld.shared.u32 	%r194, [%r118+1792];
	ld.shared.u32 	%r195, [%r118+1920];
	ld.shared.u32 	%r196, [%r118+2048];
	ld.shared.u32 	%r197, [%r118+2176];
	ld.shared.u32 	%r198, [%r118+2304];
	setp.ne.s32 	%p80, %r73, 0;
	@%p80 bra 	$L__BB70_90;
	st.volatile.shared.u32 	[_ZZN3cub18CUB_300001_SM_10006detail4scan16DeviceScanKernelINS2_10policy_hubIiiimN4cuda3std3__44plusIvEEE10Policy1000EN6thrust24THRUST_300001_SM_1000_NS6detail15normal_iteratorINSD_10device_ptrIiEEEESI_NS0_13ScanTileStateIiLb1EEES9_NS0_8NullTypeEmiLb0ESL_EEvT0_T1_T2_iT3_T4_T5_E12temp_storage+31616], %r72;
$L__BB70_90:
	bar.sync 	0;
	ld.volatile.shared.u32 	%r199, [_ZZN3cub18CUB_300001_SM_10006detail4scan16DeviceScanKernelINS2_10policy_hubIiiimN4cuda3std3__44plusIvEEE10Policy1000EN6thrust24THRUST_300001_SM_1000_NS6detail15normal_iteratorINSD_10device_ptrIiEEEESI_NS0_13ScanTileStateIiLb1EEES9_NS0_8NullTypeEmiLb0ESL_EEvT0_T1_T2_iT3_T4_T5_E12temp_storage+31616];
	cvt.u64.u32 	%rd35, %r75;
	add.s64 	%rd36, %rd4, %rd35;
	setp.ge.s32 	%p81, %r75, %r199;
	shl.b64 	%rd37, %rd36, 2;
	add.s64 	%rd15, %rd3, %rd37;
	@%p81 bra 	$L__BB70_92;
	st.global.u32 	[%rd15], %r180;
$L__BB70_92:
	mov.u32 	%r528, %tid.x;
	and.b32  	%r529, %r528, 992;
	mul.lo.s32 	%r530, %r529, 19;
	and.b32  	%r531, %r528, 31;
	or.b32  	%r532, %r530, %r531;
	add.s32 	%r533, %r532, 32;
	setp.ge.s32 	%p82, %r533, %r199;
	@%p82 bra 	$L__BB70_94;
	st.global.u32 	[%rd15+128], %r181;
$L__BB70_94:
	add.s32 	%r539, %r532, 64;
	setp.ge.s32 	%p83, %r539, %r199;
	@%p83 bra 	$L__BB70_96;
	st.global.u32 	[%rd15+256], %r182;
$L__BB70_96:
	add.s32 	%r545, %r532, 96;
	setp.ge.s32 	%p84, %r545, %r199;
	@%p84 bra 	$L__BB70_98;
	st.global.u32 	[%rd15+384], %r183;
$L__BB70_98:
	add.s32 	%r551, %r532, 128;
	setp.ge.s32 	%p85, %r551, %r199;
	@%p85 bra 	$L__BB70_100;
	st.global.u32 	[%rd15+512], %r184;
$L__BB70_100:
	add.s32 	%r557, %r532, 160;
	setp.ge.s32 	%p86, %r557, %r199;
	@%p86 bra 	$L__BB70_102;
	st.global.u32 	[%rd15+640], %r185;
$L__BB70_102:
	add.s32 	%r563, %r532, 192;
	setp.ge.s32 	%p87, %r563, %r199;
	@%p87 bra 	$L__BB70_104;
	st.global.u32 	[%rd15+768], %r186;
$L__BB70_104:
	add.s32 	%r569, %r532, 224;
	setp.ge.s32 	%p88, %r569, %r199;
	@%p88 bra 	$L__BB70_106;
	st.global.u32 	[%rd15+896], %r187;
$L__BB70_106:
	setp.ge.s32 	%p89, %r92, %r199;
	@%p89 bra 	$L__BB70_108;
	st.global.u32 	[%rd15+1024], %r188;
$L__BB70_108:
	add.s32 	%r575, %r532, 288;
	setp.ge.s32 	%p90, %r575, %r199;
	@%p90 bra 	$L__BB70_110;
	st.global.u32 	[%rd15+1152], %r189;
$L__BB70_110:
	add.s32 	%r581, %r532, 320;
	setp.ge.s32 	%p91, %r581, %r199;
	@%p91 bra 	$L__BB70_112;
	st.global.u32 	[%rd15+1280], %r190;
$L__BB70_112:
	add.s32 	%r587, %r532, 352;
	setp.ge.s32 	%p92, %r587, %r199;
	@%p92 bra 	$L__BB70_114;
	st.global.u32 	[%rd15+1408], %r191;
$L__BB70_114:
	add.s32 	%r593, %r532, 384;
	setp.ge.s32 	%p93, %r593, %r199;
	@%p93 bra 	$L__BB70_116;
	st.global.u32 	[%rd15+1536], %r192;
$L__BB70_116:
	add.s32 	%r599, %r532, 416;
	setp.ge.s32 	%p94, %r599, %r199;
	@%p94 bra 	$L__BB70_118;
	st.global.u32 	[%rd15+1664], %r193;
$L__BB70_118:
	add.s32 	%r605, %r532, 448;
	setp.ge.s32 	%p95, %r605, %r199;
	@%p95 bra 	$L__BB70_120;
	st.global.u32 	[%rd15+1792], %r194;
$L__BB70_120:
	add.s32 	%r611, %r532, 480;
	setp.ge.s32 	%p96, %r611, %r199;
	@%p96 bra 	$L__BB70_122;
	st.global.u32 	[%rd15+1920], %r195;
$L__BB70_122:
	add.s32 	%r617, %r532, 512;
	setp.ge.s32 	%p97, %r617, %r199;
	@%p97 bra 	$L__BB70_124;
	st.global.u32 	[%rd15+2048], %r196;
$L__BB70_124:
	add.s32 	%r623, %r532, 544;
	setp.ge.s32 	%p98, %r623, %r199;
	@%p98 bra 	$L__BB70_126;
	st.global.u32 	[%rd15+2176], %r197;
$L__BB70_126:
	setp.ge.s32 	%p99, %r113, %r199;
	@%p99 bra 	$L__BB70_128;
	st.global.u32 	[%rd15+2304], %r198;
$L__BB70_128:
	ret;

}
	// .globl	_ZN3cub18CUB_300001_SM_10006detail4scan16DeviceScanKernelINS2_10policy_hubIiiijN4cuda3std3__44plusIvEEE10Policy1000EN6thrust24THRUST_300001_SM_1000_NS6detail15normal_iteratorINSD_10device_ptrIiEEEESI_NS0_13ScanTileStateIiLb1EEES9_NS1_10InputValueIiPiEEjiLb0EiEEvT0_T1_T2_iT3_T4_T5_
.visible .entry _ZN3cub18CUB_300001_SM_10006detail4scan16DeviceScanKernelINS2_10policy_hubIiiijN4cuda3std3__44plusIvEEE10Policy1000EN6thrust24THRUST_300001_SM_1000_NS6detail15normal_iteratorINSD_10device_ptrIiEEEESI_NS0_13ScanTileStateIiLb1EEES9_NS1_10InputValueIiPiEEjiLb0EiEEvT0_T1_T2_iT3_T4_T5_(
	.param .align 8 .b8 _ZN3cub18CUB_300001_SM_10006detail4scan16DeviceScanKernelINS2_10policy_hubIiiijN4cuda3std3__44plusIvEEE10Policy1000EN6thrust24THRUST_300001_SM_1000_NS6detail15normal_iteratorINSD_10device_ptrIiEEEESI_NS0_13ScanTileStateIiLb1EEES9_NS1_10InputValueIiPiEEjiLb0EiEEvT0_T1_T2_iT3_T4_T5__param_0[8],
	.param .align 8 .b8 _ZN3cub18CUB_300001_SM_10006detail4scan16DeviceScanKernelINS2_10policy_hubIiiijN4cuda3std3__44plusIvEEE10Policy1000EN6thrust24THRUST_300001_SM_1000_NS6detail15normal_iteratorINSD_10device_ptrIiEEEESI_NS0_13ScanTileStateIiLb1EEES9_NS1_10InputValueIiPiEEjiLb0EiEEvT0_T1_T2_iT3_T4_T5__param_1[8],
	.param .align 8 .b8 _ZN3cub18CUB_300001_SM_10006detail4scan16DeviceScanKernelINS2_10policy_hubIiiijN4cuda3std3__44plusIvEEE10Policy1000EN6thrust24THRUST_300001_SM_1000_NS6detail15normal_iteratorINSD_10device_ptrIiEEEESI_NS0_13ScanTileStateIiLb1EEES9_NS1_10InputValueIiPiEEjiLb0EiEEvT0_T1_T2_iT3_T4_T5__param_2[8],
	.param .u32 _ZN3cub18CUB_300001_SM_10006detail4scan16DeviceScanKernelINS2_10policy_hubIiiijN4cuda3std3__44plusIvEEE10Policy1000EN6thrust24THRUST_300001_SM_1000_NS6detail15normal_iteratorINSD_10device_ptrIiEEEESI_NS0_13ScanTileStateIiLb1EEES9_NS1_10InputValueIiPiEEjiLb0EiEEvT0_T1_T2_iT3_T4_T5__param_3,
	.param .align 1 .b8 _ZN3cub18CUB_300001_SM_10006detail4scan16DeviceScanKernelINS2_10policy_hubIiiijN4cuda3std3__44plusIvEEE10Policy1000EN6thrust24THRUST_300001_SM_1000_NS6detail15normal_iteratorINSD_10device_ptrIiEEEESI_NS0_13ScanTileStateIiLb1EEES9_NS1_10InputValueIiPiEEjiLb0EiEEvT0_T1_T2_iT3_T4_T5__param_4[1],
	.param .align 8 .b8 _ZN3cub18CUB_300001_SM_10006detail4scan16DeviceScanKernelINS2_10policy_hubIiiijN4cuda3std3__44plusIvEEE10Policy1000EN6thrust24THRUST_300001_SM_1000_NS6detail15normal_iteratorINSD_10device_ptrIiEEEESI_NS0_13ScanTileStateIiLb1EEES9_NS1_10InputValueIiPiEEjiLb0EiEEvT0_T1_T2_iT3_T4_T5__param_5[16],
	.param .u32 _ZN3cub18CUB_300001_SM_10006detail4scan16DeviceScanKernelINS2_10policy_hubIiiijN4cuda3std3__44plusIvEEE10Policy1000EN6thrust24THRUST_300001_SM_1000_NS6detail15normal_iteratorINSD_10device_ptrIiEEEESI_NS0_13ScanTileStateIiLb1EEES9_NS1_10InputValueIiPiEEjiLb0EiEEvT0_T1_T2_iT3_T4_T5__param_6
)
.maxntid 384
{
	.reg .pred 	%p<160>;
	.reg .b16 	%rs<3>;
	.reg .b32 	%r<1050>;
	.reg .b64 	%rd<58>;
	// demoted variable
	.shared .align 16 .b8 _ZZN3cub18CUB_300001_SM_10006detail4scan16DeviceScanKernelINS2_10policy_hubIiiijN4cuda3std3__44plusIvEEE10Policy1000EN6thrust24THRUST_300001_SM_1000_NS6detail15normal_iteratorINSD_10device_ptrIiEEEESI_NS0_13ScanTileStateIiLb1EEES9_NS1_10InputValueIiPiEEjiLb0EiEEvT0_T1_T2_iT3_T4_T5_E12temp_storage[33808];
	ld.param.u32 	%r239, [_ZN3cub18CUB_300001_SM_10006detail4scan16DeviceScanKernelINS2_10policy_hubIiiijN4cuda3std3__44plusIvEEE10Policy1000EN6thrust24THRUST_300001_SM_1000_NS6detail15normal_iteratorINSD_10device_ptrIiEEEESI_NS0_13ScanTileStateIiLb1EEES9_NS1_10InputValueIiPiEEjiLb0EiEEvT0_T1_T2_iT3_T4_T5__param_5];
	bfe.u32 	%r240, %r239, 0, 8;
	cvt.u16.u32 	%rs1, %r240;
	and.b16  	%rs2, %rs1, 255;
	ld.param.u64 	%rd16, [_ZN3cub18CUB_300001_SM_10006detail4scan16DeviceScanKernelINS2_10policy_hubIiiijN4cuda3std3__44plusIvEEE10Policy1000EN6thrust24THRUST_300001_SM_1000_NS6detail15normal_iteratorINSD_10device_ptrIiEEEESI_NS0_13ScanTileStateIiLb1EEES9_NS1_10InputValueIiPiEEjiLb0EiEEvT0_T1_T2_iT3_T4_T5__param_2];
	ld.param.u64 	%rd15, [_ZN3cub18CUB_300001_SM_10006detail4scan16DeviceScanKernelINS2_10policy_hubIiiijN4cuda3std3__44plusIvEEE10Policy1000EN6thrust24THRUST_300001_SM_1000_NS6detail15normal_iteratorINSD_10device_ptrIiEEEESI_NS0_13ScanTileStateIiLb1EEES9_NS1_10InputValueIiPiEEjiLb0EiEEvT0_T1_T2_iT3_T4_T5__param_1];
	ld.param.u64 	%rd14, [_ZN3cub18CUB_300001_SM_10006detail4scan16DeviceScanKernelINS2_10policy_hubIiiijN4cuda3std3__44plusIvEEE10Policy1000EN6thrust24THRUST_300001_SM_1000_NS6detail15normal_iteratorINSD_10device_ptrIiEEEESI_NS0_13ScanTileStateIiLb1EEES9_NS1_10InputValueIiPiEEjiLb0EiEEvT0_T1_T2_iT3_T4_T5__param_0];
	ld.param.u64 	%rd1, [_ZN3cub18CUB_300001_SM_10006detail4scan16DeviceScanKernelINS2_10policy_hubIiiijN4cuda3std3__44plusIvEEE10Policy1000EN6thrust24THRUST_300001_SM_1000_NS6detail15normal_iteratorINSD_10device_ptrIiEEEESI_NS0_13ScanTileStateIiLb1EEES9_NS1_10InputValueIiPiEEjiLb0EiEEvT0_T1_T2_iT3_T4_T5__param_5+8];
	ld.param.u32 	%r238, [_ZN3cub18CUB_300001_SM_10006detail4scan16DeviceScanKernelINS2_10policy_hubIiiijN4cuda3std3__44plusIvEEE10Policy1000EN6thrust24THRUST_300001_SM_1000_NS6detail15normal_iteratorINSD_10device_ptrIiEEEESI_NS0_13ScanTileStateIiLb1EEES9_NS1_10InputValueIiPiEEjiLb0EiEEvT0_T1_T2_iT3_T4_T5__param_6];
	setp.eq.s16 	%p1, %rs2, 0;
	@%p1 bra 	$L__BB71_2;
	cvta.to.global.u64 	%rd17, %rd1;
	ld.global.u32 	%r997, [%rd17];
	bra.uni 	$L__BB71_3;
$L__BB71_2:
	cvt.u32.u64 	%r997, %rd1;
$L__BB71_3:
	ld.param.u32 	%r995, [_ZN3cub18CUB_300001_SM_10006detail4scan16DeviceScanKernelINS2_10policy_hubIiiijN4cuda3std3__44plusIvEEE10Policy1000EN6thrust24THRUST_300001_SM_1000_NS6detail15normal_iteratorINSD_10device_ptrIiEEEESI_NS0_13ScanTileStateIiLb1EEES9_NS1_10InputValueIiPiEEjiLb0EiEEvT0_T1_T2_iT3_T4_T5__param_3];
	cvta.to.global.u64 	%rd3, %rd14;
	cvta.to.global.u64 	%rd4, %rd15;
	mov.u32 	%r241, %ctaid.x;
	add.s32 	%r998, %r995, %r241;
	mul.lo.s32 	%r5, %r998, 8448;
	sub.s32 	%r6, %r238, %r5;
	setp.lt.u32 	%p2, %r6, 8449;
	@%p2 bra 	$L__BB71_29;
	cvt.u64.u32 	%rd40, %r5;
	mov.u32 	%r7, %tid.x;
	and.b32  	%r640, %r7, 31;
	and.b32  	%r641, %r7, 992;
	mul.lo.s32 	%r642, %r641, 22;
	or.b32  	%r643, %r642, %r640;
	cvt.u64.u32 	%rd41, %r643;
	add.s64 	%rd5, %rd41, %rd40;
	shl.b64 	%rd42, %rd5, 2;
	add.s64 	%rd43, %rd3, %rd42;
	ld.global.u32 	%r644, [%rd43];
	ld.global.u32 	%r645, [%rd43+128];
	ld.global.u32 	%r646, [%rd43+256];
	ld.global.u32 	%r647, [%rd43+384];
	ld.global.u32 	%r648, [%rd43+512];
	ld.global.u32 	%r649, [%rd43+640];
	ld.global.u32 	%r650, [%rd43+768];
	ld.global.u32 	%r651, [%rd43+896];
	ld.global.u32 	%r652, [%rd43+1024];
	ld.global.u32 	%r653, [%rd43+1152];
	ld.global.u32 	%r654, [%rd43+1280];
	ld.global.u32 	%r655, [%rd43+1408];
	ld.global.u32 	%r656, [%rd43+1536];
	ld.global.u32 	%r657, [%rd43+1664];
	ld.global.u32 	%r658, [%rd43+1792];
	ld.global.u32 	%r659, [%rd43+1920];
	ld.global.u32 	%r660, [%rd43+2048];
	ld.global.u32 	%r661, [%rd43+2176];
	ld.global.u32 	%r662, [%rd43+2304];
	ld.global.u32 	%r663, [%rd43+2432];
	ld.global.u32 	%r664, [%rd43+2560];
	ld.global.u32 	%r665, [%rd43+2688];
	// begin inline asm
	mov.u32 %r639, %laneid;
	// end inline asm
	shr.u32 	%r9, %r7, 5;
	mad.lo.s32 	%r666, %r9, 704, %r639;
	shl.b32 	%r667, %r666, 2;
	mov.u32 	%r668, _ZZN3cub18CUB_300001_SM_10006detail4scan16DeviceScanKernelINS2_10policy_hubIiiijN4cuda3std3__44plusIvEEE10Policy1000EN6thrust24THRUST_300001_SM_1000_NS6detail15normal_iteratorINSD_10device_ptrIiEEEESI_NS0_13ScanTileStateIiLb1EEES9_NS1_10InputValueIiPiEEjiLb0EiEEvT0_T1_T2_iT3_T4_T5_E12temp_storage;
	add.s32 	%r10, %r668, %r667;
	st.shared.u32 	[%r10], %r644;
	st.shared.u32 	[%r10+128], %r645;
	st.shared.u32 	[%r10+256], %r646;
	st.shared.u32 	[%r10+384], %r647;
	st.shared.u32 	[%r10+512], %r648;
	st.shared.u32 	[%r10+640], %r649;
	st.shared.u32 	[%r10+768], %r650;
	st.shared.u32 	[%r10+896], %r651;
	st.shared.u32 	[%r10+1024], %r652;
	st.shared.u32 	[%r10+1152], %r653;
	st.shared.u32 	[%r10+1280], %r654;
	st.shared.u32 	[%r10+1408], %r655;
	st.shared.u32 	[%r10+1536], %r656;
	st.shared.u32 	[%r10+1664], %r657;
	st.shared.u32 	[%r10+1792], %r658;
	st.shared.u32 	[%r10+1920], %r659;
	st.shared.u32 	[%r10+2048], %r660;
	st.shared.u32 	[%r10+2176], %r661;
	st.shared.u32 	[%r10+2304], %r662;
	st.shared.u32 	[%r10+2432], %r663;
	st.shared.u32 	[%r10+2560], %r664;
	st.shared.u32 	[%r10+2688], %r665;
	bar.warp.sync 	-1;
	mad.lo.s32 	%r11, %r639, 84, %r10;
	ld.shared.v2.u32 	{%r12, %r13}, [%r11];
	ld.shared.v2.u32 	{%r14, %r15}, [%r11+8];
	ld.shared.v2.u32 	{%r16, %r17}, [%r11+16];
	ld.shared.v2.u32 	{%r18, %r19}, [%r11+24];
	ld.shared.v2.u32 	{%r20, %r21}, [%r11+32];
	ld.shared.v2.u32 	{%r22, %r23}, [%r11+40];
	ld.shared.v2.u32 	{%r24, %r25}, [%r11+48];
	ld.shared.v2.u32 	{%r26, %r27}, [%r11+56];
	ld.shared.v2.u32 	{%r28, %r29}, [%r11+64];
	ld.shared.v2.u32 	{%r30, %r31}, [%r11+72];
	ld.shared.v2.u32 	{%r32, %r33}, [%r11+80];
	bar.sync 	0;
	setp.ne.s32 	%p104, %r998, 0;
	@%p104 bra 	$L__BB71_9;
	add.s32 	%r890, %r13, %r12;
	add.s32 	%r891, %r14, %r890;
	add.s32 	%r892, %r15, %r891;
	add.s32 	%r893, %r16, %r892;
	add.s32 	%r894, %r17, %r893;
	add.s32 	%r895, %r18, %r894;
	add.s32 	%r896, %r19, %r895;
	add.s32 	%r897, %r20, %r896;
	add.s32 	%r898, %r21, %r897;
	add.s32 	%r899, %r22, %r898;
	add.s32 	%r900, %r23, %r899;
	add.s32 	%r901, %r24, %r900;
	add.s32 	%r902, %r25, %r901;
	add.s32 	%r903, %r26, %r902;
	add.s32 	%r904, %r27, %r903;
	add.s32 	%r905, %r28, %r904;
	add.s32 	%r906, %r29, %r905;
	add.s32 	%r907, %r30, %r906;
	add.s32 	%r908, %r31, %r907;
	add.s32 	%r909, %r32, %r908;
	add.s32 	%r864, %r33, %r909;
	mov.b32 	%r862, 1;
	mov.b32 	%r887, 0;
	mov.b32 	%r889, -1;
	// begin inline asm
	{  .reg .s32 r0;  .reg .pred p;  shfl.sync.up.b32 r0|p, %r864, %r862, %r887, %r889;  @p add.s32 r0, r0, %r864;  mov.s32 %r860, r0;}
	// end inline asm
	mov.b32 	%r868, 2;
	// begin inline asm
	{  .reg .s32 r0;  .reg .pred p;  shfl.sync.up.b32 r0|p, %r860, %r868, %r887, %r889;  @p add.s32 r0, r0, %r860;  mov.s32 %r866, r0;}
	// end inline asm
	mov.b32 	%r874, 4;
	// begin inline asm
	{  .reg .s32 r0;  .reg .pred p;  shfl.sync.up.b32 r0|p, %r866, %r874, %r887, %r889;  @p add.s32 r0, r0, %r866;  mov.s32 %r872, r0;}
	// end inline asm
	mov.b32 	%r880, 8;
	// begin inline asm
	{  .reg .s32 r0;  .reg .pred p;  shfl.sync.up.b32 r0|p, %r872, %r880, %r887, %r889;  @p add.s32 r0, r0, %r872;  mov.s32 %r878, r0;}
	// end inline asm
	mov.b32 	%r886, 16;
	// begin inline asm
	{  .reg .s32 r0;  .reg .pred p;  shfl.sync.up.b32 r0|p, %r878, %r886, %r887, %r889;  @p add.s32 r0, r0, %r878;  mov.s32 %r884, r0;}
	// end inline asm
	setp.ne.s32 	%p146, %r639, 31;
	@%p146 bra 	$L__BB71_7;
	shl.b32 	%r910, %r9, 2;
	add.s32 	%r912, %r668, %r910;
	st.shared.u32 	[%r912+16], %r884;
$L__BB71_7:
	bar.sync 	0;
	ld.shared.v4.u32 	{%r913, %r914, %r915, %r916}, [_ZZN3cub18CUB_300001_SM_10006detail4scan16DeviceScanKernelINS2_10policy_hubIiiijN4cuda3std3__44plusIvEEE10Policy1000EN6thrust24THRUST_300001_SM_1000_NS6detail15normal_iteratorINSD_10device_ptrIiEEEESI_NS0_13ScanTileStateIiLb1EEES9_NS1_10InputValueIiPiEEjiLb0EiEEvT0_T1_T2_iT3_T4_T5_E12temp_storage+16];
	add.s32 	%r917, %r914, %r913;
	setp.eq.s32 	%p147, %r9, 2;
	selp.b32 	%r918, %r917, %r913, %p147;
	add.s32 	%r919, %r917, %r915;
	setp.eq.s32 	%p148, %r9, 3;
	selp.b32 	%r920, %r919, %r918, %p148;
	add.s32 	%r921, %r919, %r916;
	setp.eq.s32 	%p149, %r9, 4;
	selp.b32 	%r922, %r921, %r920, %p149;
	ld.shared.v4.u32 	{%r923, %r924, %r925, %r926}, [_ZZN3cub18CUB_300001_SM_10006detail4scan16DeviceScanKernelINS2_10policy_hubIiiijN4cuda3std3__44plusIvEEE10Policy1000EN6thrust24THRUST_300001_SM_1000_NS6detail15normal_iteratorINSD_10device_ptrIiEEEESI_NS0_13ScanTileStateIiLb1EEES9_NS1_10InputValueIiPiEEjiLb0EiEEvT0_T1_T2_iT3_T4_T5_E12temp_storage+32];
	add.s32 	%r927, %r921, %r923;
	setp.eq.s32 	%p150, %r9, 5;
	selp.b32 	%r928, %r927, %r922, %p150;
	add.s32 	%r929, %r927, %r924;
	setp.eq.s32 	%p151, %r9, 6;
	selp.b32 	%r930, %r929, %r928, %p151;
	add.s32 	%r931, %r929, %r925;
	setp.eq.s32 	%p152, %r9, 7;
	selp.b32 	%r932, %r931, %r930, %p152;
	add.s32 	%r933, %r931, %r926;
	setp.eq.s32 	%p153, %r9, 8;
	selp.b32 	%r934, %r933, %r932, %p153;
	ld.shared.v4.u32 	{%r935, %r936, %r937, %r938}, [_ZZN3cub18CUB_300001_SM_10006detail4scan16DeviceScanKernelINS2_10policy_hubIiiijN4cuda3std3__44plusIvEEE10Policy1000EN6thrust24THRUST_300001_SM_1000_NS6detail15normal_iteratorINSD_10device_ptrIiEEEESI_NS0_13ScanTileStateIiLb1EEES9_NS1_10InputValueIiPiEEjiLb0EiEEvT0_T1_T2_iT3_T4_T5_E12temp_storage+48];
	add.s32 	%r939, %r933, %r935;
	setp.eq.s32 	%p154, %r9, 9;
	selp.b32 	%r940, %r939, %r934, %p154;
	add.s32 	%r941, %r939, %r936;
	setp.eq.s32 	%p155, %r9, 10;
	selp.b32 	%r942, %r941, %r940, %p155;
	add.s32 	%r943, %r941, %r937;
	setp.eq.s32 	%p156, %r9, 11;
	selp.b32 	%r944, %r943, %r942, %p156;
	setp.lt.u32 	%p157, %r7, 32;
	selp.b32 	%r945, 0, %r944, %p157;
	setp.eq.s32 	%p158, %r639, 0;
	sub.s32 	%r946, %r884, %r864;
	selp.b32 	%r947, 0, %r946, %p158;
	add.s32 	%r948, %r947, %r997;
	add.s32 	%r1012, %r948, %r945;
	add.s32 	%r949, %r938, %r997;
	add.s32 	%r37, %r949, %r943;
	setp.ne.s32 	%p159, %r7, 0;
	@%p159 bra 	$L__BB71_28;
	add.s64 	%rd55, %rd16, 256;
	mov.b32 	%r950, 101;
	// begin inline asm
	st.relaxed.gpu.v2.u32 [%rd55], {%r950, %r37};
	// end inline asm
	bra.uni 	$L__BB71_28;
$L__BB71_9:
	add.s32 	%r699, %r13, %r12;
	add.s32 	%r700, %r14, %r699;
	add.s32 	%r701, %r15, %r700;
	add.s32 	%r702, %r16, %r701;
	add.s32 	%r703, %r17, %r702;
	add.s32 	%r704, %r18, %r703;
	add.s32 	%r705, %r19, %r704;
	add.s32 	%r706, %r20, %r705;
	add.s32 	%r707, %r21, %r706;
	add.s32 	%r708, %r22, %r707;
	add.s32 	%r709, %r23, %r708;
	add.s32 	%r710, %r24, %r709;
	add.s32 	%r711, %r25, %r710;
	add.s32 	%r712, %r26, %r711;
	add.s32 	%r713, %r27, %r712;
	add.s32 	%r714, %r28, %r713;
	add.s32 	%r715, %r29, %r714;
	add.s32 	%r716, %r30, %r715;
	add.s32 	%r717, %r31, %r716;
	add.s32 	%r718, %r32, %r717;
	add.s32 	%r673, %r33, %r718;
	mov.b32 	%r671, 1;
	mov.b32 	%r696, 0;
	mov.b32 	%r698, -1;
	// begin inline asm
	{  .reg .s32 r0;  .reg .pred p;  shfl.sync.up.b32 r0|p, %r673, %r671, %r696, %r698;  @p add.s32 r0, r0, %r673;  mov.s32 %r669, r0;}
	// end inline asm
	mov.b32 	%r677, 2;
	// begin inline asm
	{  .reg .s32 r0;  .reg .pred p;  shfl.sync.up.b32 r0|p, %r669, %r677, %r696, %r698;  @p add.s32 r0, r0, %r669;  mov.s32 %r675, r0;}
	// end inline asm
	mov.b32 	%r683, 4;
	// begin inline asm
	{  .reg .s32 r0;  .reg .pred p;  shfl.sync.up.b32 r0|p, %r675, %r683, %r696, %r698;  @p add.s32 r0, r0, %r675;  mov.s32 %r681, r0;}
	// end inline asm
	mov.b32 	%r689, 8;
	// begin inline asm
	{  .reg .s32 r0;  .reg .pred p;  shfl.sync.up.b32 r0|p, %r681, %r689, %r696, %r698;  @p add.s32 r0, r0, %r681;  mov.s32 %r687, r0;}
	// end inline asm
	mov.b32 	%r695, 16;
	// begin inline asm
	{  .reg .s32 r0;  .reg .pred p;  shfl.sync.up.b32 r0|p, %r687, %r695, %r696, %r698;  @p add.s32 r0, r0, %r687;  mov.s32 %r693, r0;}
	// end inline asm
	setp.ne.s32 	%p105, %r639, 31;
	@%p105 bra 	$L__BB71_11;
	shl.b32 	%r719, %r9, 2;
	add.s32 	%r721, %r668, %r719;
	st.shared.u32 	[%r721+16], %r693;
$L__BB71_11:
	sub.s32 	%r722, %r693, %r673;
	bar.sync 	0;
	ld.shared.v4.u32 	{%r723, %r724, %r725, %r726}, [_ZZN3cub18CUB_300001_SM_10006detail4scan16DeviceScanKernelINS2_10policy_hubIiiijN4cuda3std3__44plusIvEEE10Policy1000EN6thrust24THRUST_300001_SM_1000_NS6detail15normal_iteratorINSD_10device_ptrIiEEEESI_NS0_13ScanTileStateIiLb1EEES9_NS1_10InputValueIiPiEEjiLb0EiEEvT0_T1_T2_iT3_T4_T5_E12temp_storage+16];
	add.s32 	%r727, %r724, %r723;
	setp.eq.s32 	%p106, %r9, 2;
	selp.b32 	%r728, %r727, %r723, %p106;
	add.s32 	%r729, %r727, %r725;
	setp.eq.s32 	%p107, %r9, 3;
	selp.b32 	%r730, %r729, %r728, %p107;
	add.s32 	%r731, %r729, %r726;
	setp.eq.s32 	%p108, %r9, 4;
	selp.b32 	%r732, %r731, %r730, %p108;
	ld.shared.v4.u32 	{%r733, %r734, %r735, %r736}, [_ZZN3cub18CUB_300001_SM_10006detail4scan16DeviceScanKernelINS2_10policy_hubIiiijN4cuda3std3__44plusIvEEE10Policy1000EN6thrust24THRUST_300001_SM_1000_NS6detail15normal_iteratorINSD_10device_ptrIiEEEESI_NS0_13ScanTileStateIiLb1EEES9_NS1_10InputValueIiPiEEjiLb0EiEEvT0_T1_T2_iT3_T4_T5_E12temp_storage+32];
	add.s32 	%r737, %r731, %r733;
	setp.eq.s32 	%p109, %r9, 5;
	selp.b32 	%r738, %r737, %r732, %p109;
	add.s32 	%r739, %r737, %r734;
	setp.eq.s32 	%p110, %r9, 6;
	selp.b32 	%r740, %r739, %r738, %p110;
	add.s32 	%r741, %r739, %r735;
	setp.eq.s32 	%p111, %r9, 7;
	selp.b32 	%r742, %r741, %r740, %p111;
	add.s32 	%r743, %r741, %r736;
	setp.eq.s32 	%p112, %r9, 8;
	selp.b32 	%r744, %r743, %r742, %p112;
	ld.shared.v4.u32 	{%r745, %r746, %r747, %r748}, [_ZZN3cub18CUB_300001_SM_10006detail4scan16DeviceScanKernelINS2_10policy_hubIiiijN4cuda3std3__44plusIvEEE10Policy1000EN6thrust24THRUST_300001_SM_1000_NS6detail15normal_iteratorINSD_10device_ptrIiEEEESI_NS0_13ScanTileStateIiLb1EEES9_NS1_10InputValueIiPiEEjiLb0EiEEvT0_T1_T2_iT3_T4_T5_E12temp_storage+48];
	add.s32 	%r749, %r743, %r745;
	setp.eq.s32 	%p113, %r9, 9;
	selp.b32 	%r750, %r749, %r744, %p113;
	add.s32 	%r751, %r749, %r746;
	setp.eq.s32 	%p114, %r9, 10;
	selp.b32 	%r752, %r751, %r750, %p114;
	add.s32 	%r753, %r751, %r747;
	setp.eq.s32 	%p115, %r9, 11;
	selp.b32 	%r754, %r753, %r752, %p115;
	add.s32 	%r40, %r753, %r748;
	setp.gt.u32 	%p116, %r7, 31;
	setp.lt.u32 	%p117, %r7, 32;
	setp.eq.s32 	%p118, %r639, 0;
	selp.b32 	%r755, 0, %r722, %p118;
	add.s32 	%r1011, %r754, %r755;
	selp.b32 	%r42, %r722, %r1011, %p117;
	@%p116 bra 	$L__BB71_27;
	setp.ne.s32 	%p119, %r7, 0;
	mul.wide.s32 	%rd44, %r998, 8;
	add.s64 	%rd6, %rd16, %rd44;
	@%p119 bra 	$L__BB71_14;
	st.shared.u32 	[_ZZN3cub18CUB_300001_SM_10006detail4scan16DeviceScanKernelINS2_10policy_hubIiiijN4cuda3std3__44plusIvEEE10Policy1000EN6thrust24THRUST_300001_SM_1000_NS6detail15normal_iteratorINSD_10device_ptrIiEEEESI_NS0_13ScanTileStateIiLb1EEES9_NS1_10InputValueIiPiEEjiLb0EiEEvT0_T1_T2_iT3_T4_T5_E12temp_storage+12], %r40;
	add.s64 	%rd45, %rd6, 256;
	mov.b32 	%r756, 100;
	// begin inline asm
	st.relaxed.gpu.v2.u32 [%rd45], {%r756, %r40};
	// end inline asm
$L__BB71_14:
	not.b32 	%r762, %r7;
	add.s32 	%r1006, %r998, %r762;
	mov.b32 	%r758, 830;
	// begin inline asm
	nanosleep.u32 %r758;
	// end inline asm
	mul.wide.s32 	%rd47, %r1006, 8;
	add.s64 	%rd48, %rd16, %rd47;
	add.s64 	%rd46, %rd48, 256;
	// begin inline asm
	ld.relaxed.gpu.v2.u32 {%r1008, %r1000}, [%rd46];
	// end inline asm
	mov.b32 	%r1001, 952;
$L__BB71_15:
	setp.eq.s32 	%p120, %r1008, 99;
	mov.b32 	%r763, -1;
	vote.sync.any.pred 	%p121, %p120, %r763;
	not.pred 	%p122, %p121;
	@%p122 bra 	$L__BB71_17;
	mul.lo.s32 	%r858, %r998, 16807;
	and.b32  	%r998, %r858, 2147483647;
	add.s32 	%r859, %r1001, 1;
	rem.u32 	%r855, %r998, %r859;
	// begin inline asm
	nanosleep.u32 %r855;
	// end inline asm
	shr.u32 	%r1001, %r1001, 1;
	// begin inline asm
	ld.relaxed.gpu.v2.u32 {%r1008, %r1000}, [%rd46];
	// end inline asm
	bra.uni 	$L__BB71_15;
$L__BB71_17:
	setp.eq.s32 	%p123, %r1008, 101;
	mov.b32 	%r790, -1;
	vote.sync.ballot.b32 	%r792, %p123, %r790;
	// begin inline asm
	mov.u32 %r765, %lanemask_ge;
	// end inline asm
	and.b32  	%r793, %r792, %r765;
	or.b32  	%r794, %r793, -2147483648;
	add.s32 	%r795, %r794, -1;
	not.b32 	%r796, %r794;
	and.b32  	%r797, %r796, %r795;
	popc.b32 	%r769, %r797;
	mov.b32 	%r768, 1;
	// begin inline asm
	shfl.sync.down.b32 %r766, %r1000, %r768, %r769, %r790;
	// end inline asm
	setp.lt.s32 	%p125, %r639, %r769;
	selp.b32 	%r798, %r766, 0, %p125;
	add.s32 	%r772, %r798, %r1000;
	mov.b32 	%r773, 2;
	// begin inline asm
	shfl.sync.down.b32 %r771, %r772, %r773, %r769, %r790;
	// end inline asm
	add.s32 	%r57, %r639, 2;
	setp.gt.s32 	%p126, %r57, %r769;
	selp.b32 	%r799, 0, %r771, %p126;
	add.s32 	%r777, %r772, %r799;
	mov.b32 	%r778, 4;
	// begin inline asm
	shfl.sync.down.b32 %r776, %r777, %r778, %r769, %r790;
	// end inline asm
	add.s32 	%r58, %r639, 4;
	setp.gt.s32 	%p127, %r58, %r769;
	selp.b32 	%r800, 0, %r776, %p127;
	add.s32 	%r782, %r777, %r800;
	mov.b32 	%r783, 8;
	// begin inline asm
	shfl.sync.down.b32 %r781, %r782, %r783, %r769, %r790;
	// end inline asm
	add.s32 	%r59, %r639, 8;
	setp.gt.s32 	%p128, %r59, %r769;
	selp.b32 	%r801, 0, %r781, %p128;
	add.s32 	%r787, %r782, %r801;
	mov.b32 	%r788, 16;
	// begin inline asm
	shfl.sync.down.b32 %r786, %r787, %r788, %r769, %r790;
	// end inline asm
	add.s32 	%r60, %r639, 16;
	setp.gt.s32 	%p129, %r60, %r769;
	selp.b32 	%r802, 0, %r786, %p129;
	add.s32 	%r1005, %r787, %r802;
	add.s64 	%rd8, %rd16, 256;
	mov.b32 	%r1002, 952;
$L__BB71_18:
	setp.ne.s32 	%p130, %r1008, 101;
	mov.b32 	%r803, -1;
	vote.sync.all.pred 	%p131, %p130, %r803;
	not.pred 	%p132, %p131;
	@%p132 bra 	$L__BB71_23;
	shr.u32 	%r1002, %r1002, 1;
	mul.wide.s32 	%rd51, %r1006, 8;
	add.s64 	%rd52, %rd8, %rd51;
	add.s64 	%rd50, %rd52, -256;
	// begin inline asm
	ld.relaxed.gpu.v2.u32 {%r1008, %r1009}, [%rd50];
	// end inline asm
	mov.u32 	%r1010, %r1002;
$L__BB71_20:
	setp.eq.s32 	%p136, %r1008, 99;
	mov.b32 	%r811, -1;
	vote.sync.any.pred 	%p137, %p136, %r811;
	not.pred 	%p138, %p137;
	@%p138 bra 	$L__BB71_22;
	mul.lo.s32 	%r853, %r998, 16807;
	and.b32  	%r998, %r853, 2147483647;
	add.s32 	%r854, %r1010, 1;
	rem.u32 	%r850, %r998, %r854;
	// begin inline asm
	nanosleep.u32 %r850;
	// end inline asm
	shr.u32 	%r1010, %r1010, 1;
	// begin inline asm
	ld.relaxed.gpu.v2.u32 {%r1008, %r1009}, [%rd50];
	// end inline asm
	bra.uni 	$L__BB71_20;
$L__BB71_22:
	setp.eq.s32 	%p139, %r1008, 101;
	mov.b32 	%r837, -1;
	vote.sync.ballot.b32 	%r838, %p139, %r837;
	and.b32  	%r839, %r838, %r765;
	or.b32  	%r840, %r839, -2147483648;
	add.s32 	%r841, %r840, -1;
	not.b32 	%r842, %r840;
	and.b32  	%r843, %r842, %r841;
	popc.b32 	%r816, %r843;
	mov.b32 	%r815, 1;
	// begin inline asm
	shfl.sync.down.b32 %r813, %r1009, %r815, %r816, %r837;
	// end inline asm
	setp.lt.s32 	%p141, %r639, %r816;
	selp.b32 	%r844, %r813, 0, %p141;
	add.s32 	%r819, %r844, %r1009;
	mov.b32 	%r820, 2;
	// begin inline asm
	shfl.sync.down.b32 %r818, %r819, %r820, %r816, %r837;
	// end inline asm
	setp.gt.s32 	%p142, %r57, %r816;
	selp.b32 	%r845, 0, %r818, %p142;
	add.s32 	%r824, %r819, %r845;
	mov.b32 	%r825, 4;
	// begin inline asm
	shfl.sync.down.b32 %r823, %r824, %r825, %r816, %r837;
	// end inline asm
	setp.gt.s32 	%p143, %r58, %r816;
	selp.b32 	%r846, 0, %r823, %p143;
	add.s32 	%r829, %r824, %r846;
	mov.b32 	%r830, 8;
	// begin inline asm
	shfl.sync.down.b32 %r828, %r829, %r830, %r816, %r837;
	// end inline asm
	setp.gt.s32 	%p144, %r59, %r816;
	selp.b32 	%r847, 0, %r828, %p144;
	add.s32 	%r834, %r829, %r847;
	mov.b32 	%r835, 16;
	// begin inline asm
	shfl.sync.down.b32 %r833, %r834, %r835, %r816, %r837;
	// end inline asm
	setp.gt.s32 	%p145, %r60, %r816;
	selp.b32 	%r848, 0, %r833, %p145;
	add.s32 	%r849, %r848, %r1005;
	add.s32 	%r1005, %r849, %r834;
	add.s32 	%r1006, %r1006, -32;
	bra.uni 	$L__BB71_18;
$L__BB71_23:
	@%p119 bra 	$L__BB71_25;
	add.s32 	%r806, %r1005, %r40;
	add.s64 	%rd49, %rd6, 256;
	mov.b32 	%r805, 101;
	// begin inline asm
	st.relaxed.gpu.v2.u32 [%rd49], {%r805, %r806};
	// end inline asm
	st.shared.u32 	[_ZZN3cub18CUB_300001_SM_10006detail4scan16DeviceScanKernelINS2_10policy_hubIiiijN4cuda3std3__44plusIvEEE10Policy1000EN6thrust24THRUST_300001_SM_1000_NS6detail15normal_iteratorINSD_10device_ptrIiEEEESI_NS0_13ScanTileStateIiLb1EEES9_NS1_10InputValueIiPiEEjiLb0EiEEvT0_T1_T2_iT3_T4_T5_E12temp_storage+4], %r1005;
	st.shared.u32 	[_ZZN3cub18CUB_300001_SM_10006detail4scan16DeviceScanKernelINS2_10policy_hubIiiijN4cuda3std3__44plusIvEEE10Policy1000EN6thrust24THRUST_300001_SM_1000_NS6detail15normal_iteratorINSD_10device_ptrIiEEEESI_NS0_13ScanTileStateIiLb1EEES9_NS1_10InputValueIiPiEEjiLb0EiEEvT0_T1_T2_iT3_T4_T5_E12temp_storage+8], %r806;
$L__BB71_25:
	setp.ne.s32 	%p134, %r639, 0;
	mov.u32 	%r1011, %r42;
	@%p134 bra 	$L__BB71_27;
	st.shared.u32 	[_ZZN3cub18CUB_300001_SM_10006detail4scan16DeviceScanKernelINS2_10policy_hubIiiijN4cuda3std3__44plusIvEEE10Policy1000EN6thrust24THRUST_300001_SM_1000_NS6detail15normal_iteratorINSD_10device_ptrIiEEEESI_NS0_13ScanTileStateIiLb1EEES9_NS1_10InputValueIiPiEEjiLb0EiEEvT0_T1_T2_iT3_T4_T5_E12temp_storage+76], %r1005;
	mov.u32 	%r1011, %r1005;
$L__BB71_27:
	bar.sync 	0;
	setp.eq.s32 	%p135, %r7, 0;
	ld.shared.u32 	%r807, [_ZZN3cub18CUB_300001_SM_10006detail4scan16DeviceScanKernelINS2_10policy_hubIiiijN4cuda3std3__44plusIvEEE10Policy1000EN6thrust24THRUST_300001_SM_1000_NS6detail15normal_iteratorINSD_10device_ptrIiEEEESI_NS0_13ScanTileStateIiLb1EEES9_NS1_10InputValueIiPiEEjiLb0EiEEvT0_T1_T2_iT3_T4_T5_E12temp_storage+76];
	selp.b32 	%r808, 0, %r807, %p135;
	add.s32 	%r1012, %r808, %r1011;
$L__BB71_28:
	add.s32 	%r952, %r1012, %r12;
	add.s32 	%r953, %r13, %r952;
	add.s32 	%r954, %r14, %r953;
	add.s32 	%r955, %r15, %r954;
	add.s32 	%r956, %r16, %r955;
	add.s32 	%r957, %r17, %r956;
	add.s32 	%r958, %r18, %r957;
	add.s32 	%r959, %r19, %r958;
	add.s32 	%r960, %r20, %r959;
	add.s32 	%r961, %r21, %r960;
	add.s32 	%r962, %r22, %r961;
	add.s32 	%r963, %r23, %r962;
	add.s32 	%r964, %r24, %r963;
	add.s32 	%r965, %r25, %r964;
	add.s32 	%r966, %r26, %r965;
	add.s32 	%r967, %r27, %r966;
	add.s32 	%r968, %r28, %r967;
	add.s32 	%r969, %r29, %r968;
	add.s32 	%r970, %r30, %r969;
	add.s32 	%r971, %r31, %r970;
	add.s32 	%r972, %r32, %r971;
	bar.sync 	0;
	st.shared.v2.u32 	[%r11], {%r1012, %r952};
	st.shared.v2.u32 	[%r11+8], {%r953, %r954};
	st.shared.v2.u32 	[%r11+16], {%r955, %r956};
	st.shared.v2.u32 	[%r11+24], {%r957, %r958};
	st.shared.v2.u32 	[%r11+32], {%r959, %r960};
	st.shared.v2.u32 	[%r11+40], {%r961, %r962};
	st.shared.v2.u32 	[%r11+48], {%r963, %r964};
	st.shared.v2.u32 	[%r11+56], {%r965, %r966};
	st.shared.v2.u32 	[%r11+64], {%r967, %r968};
	st.shared.v2.u32 	[%r11+72], {%r969, %r970};
	st.shared.v2.u32 	[%r11+80], {%r971, %r972};
	bar.warp.sync 	-1;
	ld.shared.u32 	%r973, [%r10];
	ld.shared.u32 	%r974, [%r10+128];
	ld.shared.u32 	%r975, [%r10+256];
	ld.shared.u32 	%r976, [%r10+384];
	ld.shared.u32 	%r977, [%r10+512];
	ld.shared.u32 	%r978, [%r10+640];
	ld.shared.u32 	%r979, [%r10+768];
	ld.shared.u32 	%r980, [%r10+896];
	ld.shared.u32 	%r981, [%r10+1024];
	ld.shared.u32 	%r982, [%r10+1152];
	ld.shared.u32 	%r983, [%r10+1280];
	ld.shared.u32 	%r984, [%r10+1408];
	ld.shared.u32 	%r985, [%r10+1536];
	ld.shared.u32 	%r986, [%r10+1664];
	ld.shared.u32 	%r987, [%r10+1792];
	ld.shared.u32 	%r988, [%r10+1920];
	ld.shared.u32 	%r989, [%r10+2048];
	ld.shared.u32 	%r990, [%r10+2176];
	ld.shared.u32 	%r991, [%r10+2304];
	ld.shared.u32 	%r992, [%r10+2432];
	ld.shared.u32 	%r993, [%r10+2560];
	ld.shared.u32 	%r994, [%r10+2688];
	add.s64 	%rd57, %rd4, %rd42;
	st.global.u32 	[%rd57], %r973;
	st.global.u32 	[%rd57+128], %r974;
	st.global.u32 	[%rd57+256], %r975;
	st.global.u32 	[%rd57+384], %r976;
	st.global.u32 	[%rd57+512], %r977;
	st.global.u32 	[%rd57+640], %r978;
	st.global.u32 	[%rd57+768], %r979;
	st.global.u32 	[%rd57+896], %r980;
	st.global.u32 	[%rd57+1024], %r981;
	st.global.u32 	[%rd57+1152], %r982;
	st.global.u32 	[%rd57+1280], %r983;
	st.global.u32 	[%rd57+1408], %r984;
	st.global.u32 	[%rd57+1536], %r985;
	st.global.u32 	[%rd57+1664], %r986;
	st.global.u32 	[%rd57+1792], %r987;
	st.global.u32 	[%rd57+1920], %r988;
	st.global.u32 	[%rd57+2048], %r989;
	st.global.u32 	[%rd57+2176], %r990;
	st.global.u32 	[%rd57+2304], %r991;
	st.global.u32 	[%rd57+2432], %r992;
	st.global.u32 	[%rd57+2560], %r993;
	st.global.u32 	[%rd57+2688], %r994;
	bra.uni 	$L__BB71_143;
$L__BB71_29:
	setp.eq.s32 	%p3, %r6, 0;
	@%p3 bra 	$L__BB71_143;
	mul.wide.u32 	%rd18, %r5, 4;
	add.s64 	%rd19, %rd3, %rd18;
	mov.u32 	%r85, %tid.x;
	ld.global.u32 	%r1034, [%rd19];
	and.b32  	%r242, %r85, 31;
	and.b32  	%r243, %r85, 992;
	mul.lo.s32 	%r244, %r243, 22;
	or.b32  	%r87, %r244, %r242;
	setp.ge.u32 	%p4, %r87, %r6;
	shl.b32 	%r245, %r87, 2;
	cvt.u64.u32 	%rd20, %r245;
	add.s64 	%rd10, %rd19, %rd20;
	mov.u32 	%r1013, %r1034;
	@%p4 bra 	$L__BB71_32;
	ld.global.u32 	%r1013, [%rd10];
$L__BB71_32:
	add.s32 	%r90, %r87, 32;
	setp.ge.u32 	%p5, %r90, %r6;
	mov.u32 	%r1014, %r1034;
	@%p5 bra 	$L__BB71_34;
	ld.global.u32 	%r1014, [%rd10+128];
$L__BB71_34:
	add.s32 	%r93, %r87, 64;
	setp.ge.u32 	%p6, %r93, %r6;
	mov.u32 	%r1015, %r1034;
	@%p6 bra 	$L__BB71_36;
	ld.global.u32 	%r1015, [%rd10+256];
$L__BB71_36:
	add.s32 	%r96, %r87, 96;
	setp.ge.u32 	%p7, %r96, %r6;
	mov.u32 	%r1016, %r1034;
	@%p7 bra 	$L__BB71_38;
	ld.global.u32 	%r1016, [%rd10+384];
$L__BB71_38:
	add.s32 	%r246, %r87, 128;
	setp.ge.u32 	%p8, %r246, %r6;
	mov.u32 	%r1017, %r1034;
	@%p8 bra 	$L__BB71_40;
	ld.global.u32 	%r1017, [%rd10+512];
$L__BB71_40:
	add.s32 	%r247, %r87, 160;
	setp.ge.u32 	%p9, %r247, %r6;
	mov.u32 	%r1018, %r1034;
	@%p9 bra 	$L__BB71_42;
	ld.global.u32 	%r1018, [%rd10+640];
$L__BB71_42:
	add.s32 	%r248, %r87, 192;
	setp.ge.u32 	%p10, %r248, %r6;
	mov.u32 	%r1019, %r1034;
	@%p10 bra 	$L__BB71_44;
	ld.global.u32 	%r1019, [%rd10+768];
$L__BB71_44:
	add.s32 	%r249, %r87, 224;
	setp.ge.u32 	%p11, %r249, %r6;
	mov.u32 	%r1020, %r1034;
	@%p11 bra 	$L__BB71_46;
	ld.global.u32 	%r1020, [%rd10+896];
$L__BB71_46:
	add.s32 	%r250, %r87, 256;
	setp.ge.u32 	%p12, %r250, %r6;
	mov.u32 	%r1021, %r1034;
	@%p12 bra 	$L__BB71_48;
	ld.global.u32 	%r1021, [%rd10+1024];
$L__BB71_48:
	add.s32 	%r251, %r87, 288;
	setp.ge.u32 	%p13, %r251, %r6;
	mov.u32 	%r1022, %r1034;
	@%p13 bra 	$L__BB71_50;
	ld.global.u32 	%r1022, [%rd10+1152];
$L__BB71_50:
	add.s32 	%r111, %r87, 320;
	setp.ge.u32 	%p14, %r111, %r6;
	mov.u32 	%r1023, %r1034;
	@%p14 bra 	$L__BB71_52;
	ld.global.u32 	%r1023, [%rd10+1280];
$L__BB71_52:
	add.s32 	%r114, %r87, 352;
	setp.ge.u32 	%p15, %r114, %r6;
	mov.u32 	%r1024, %r1034;
	@%p15 bra 	$L__BB71_54;
	ld.global.u32 	%r1024, [%rd10+1408];
$L__BB71_54:
	add.s32 	%r117, %r87, 384;
	setp.ge.u32 	%p16, %r117, %r6;
	mov.u32 	%r1025, %r1034;
	@%p16 bra 	$L__BB71_56;
	ld.global.u32 	%r1025, [%rd10+1536];
$L__BB71_56:
	add.s32 	%r120, %r87, 416;
	setp.ge.u32 	%p17, %r120, %r6;
	mov.u32 	%r1026, %r1034;
	@%p17 bra 	$L__BB71_58;
	ld.global.u32 	%r1026, [%rd10+1664];
$L__BB71_58:
	add.s32 	%r252, %r87, 448;
	setp.ge.u32 	%p18, %r252, %r6;
	mov.u32 	%r1027, %r1034;
	@%p18 bra 	$L__BB71_60;
	ld.global.u32 	%r1027, [%rd10+1792];
$L__BB71_60:
	add.s32 	%r253, %r87, 480;
	setp.ge.u32 	%p19, %r253, %r6;
	mov.u32 	%r1028, %r1034;
	@%p19 bra 	$L__BB71_62;
	ld.global.u32 	%r1028, [%rd10+1920];
$L__BB71_62:
	add.s32 	%r254, %r87, 512;
	setp.ge.u32 	%p20, %r254, %r6;
	mov.u32 	%r1029, %r1034;
	@%p20 bra 	$L__BB71_64;
	ld.global.u32 	%r1029, [%rd10+2048];
$L__BB71_64:
	add.s32 	%r129, %r87, 544;
	setp.ge.u32 	%p21, %r129, %r6;
	mov.u32 	%r1030, %r1034;
	@%p21 bra 	$L__BB71_66;
	ld.global.u32 	%r1030, [%rd10+2176];
$L__BB71_66:
	add.s32 	%r132, %r87, 576;
	setp.ge.u32 	%p22, %r132, %r6;
	mov.u32 	%r1031, %r1034;
	@%p22 bra 	$L__BB71_68;
	ld.global.u32 	%r1031, [%rd10+2304];
$L__BB71_68:
	add.s32 	%r255, %r87, 608;
	setp.ge.u32 	%p23, %r255, %r6;
	mov.u32 	%r1032, %r1034;
	@%p23 bra 	$L__BB71_70;
	ld.global.u32 	%r1032, [%rd10+2432];
$L__BB71_70:
	add.s32 	%r256, %r87, 640;
	setp.ge.u32 	%p24, %r256, %r6;
	mov.u32 	%r1033, %r1034;
	@%p24 bra 	$L__BB71_72;
	ld.global.u32 	%r1033, [%rd10+2560];
$L__BB71_72:
	add.s32 	%r139, %r87, 672;
	setp.ge.u32 	%p25, %r139, %r6;
	@%p25 bra 	$L__BB71_74;
	ld.global.u32 	%r1034, [%rd10+2688];
$L__BB71_74:
	// begin inline asm
	mov.u32 %r257, %laneid;
	// end inline asm
	shr.u32 	%r143, %r85, 5;
	mad.lo.s32 	%r258, %r143, 704, %r257;
	shl.b32 	%r259, %r258, 2;
	mov.u32 	%r260, _ZZN3cub18CUB_300001_SM_10006detail4scan16DeviceScanKernelINS2_10policy_hubIiiijN4cuda3std3__44plusIvEEE10Policy1000EN6thrust24THRUST_300001_SM_1000_NS6detail15normal_iteratorINSD_10device_ptrIiEEEESI_NS0_13ScanTileStateIiLb1EEES9_NS1_10InputValueIiPiEEjiLb0EiEEvT0_T1_T2_iT3_T4_T5_E12temp_storage;
	add.s32 	%r144, %r260, %r259;
	st.shared.u32 	[%r144], %r1013;
	st.shared.u32 	[%r144+128], %r1014;
	st.shared.u32 	[%r144+256], %r1015;
	st.shared.u32 	[%r144+384], %r1016;
	st.shared.u32 	[%r144+512], %r1017;
	st.shared.u32 	[%r144+640], %r1018;
	st.shared.u32 	[%r144+768], %r1019;
	st.shared.u32 	[%r144+896], %r1020;
	st.shared.u32 	[%r144+1024], %r1021;
	st.shared.u32 	[%r144+1152], %r1022;
	st.shared.u32 	[%r144+1280], %r1023;
	st.shared.u32 	[%r144+1408], %r1024;
	st.shared.u32 	[%r144+1536], %r1025;
	st.shared.u32 	[%r144+1664], %r1026;
	st.shared.u32 	[%r144+1792], %r1027;
	st.shared.u32 	[%r144+1920], %r1028;
	st.shared.u32 	[%r144+2048], %r1029;
	st.shared.u32 	[%r144+2176], %r1030;
	st.shared.u32 	[%r144+2304], %r1031;
	st.shared.u32 	[%r144+2432], %r1032;
	st.shared.u32 	[%r144+2560], %r1033;
	st.shared.u32 	[%r144+2688], %r1034;
	bar.warp.sync 	-1;
	mad.lo.s32 	%r145, %r257, 84, %r144;
	ld.shared.v2.u32 	{%r146, %r147}, [%r145];
	ld.shared.v2.u32 	{%r148, %r149}, [%r145+8];
	ld.shared.v2.u32 	{%r150, %r151}, [%r145+16];
	ld.shared.v2.u32 	{%r152, %r153}, [%r145+24];
	ld.shared.v2.u32 	{%r154, %r155}, [%r145+32];
	ld.shared.v2.u32 	{%r156, %r157}, [%r145+40];
	ld.shared.v2.u32 	{%r158, %r159}, [%r145+48];
	ld.shared.v2.u32 	{%r160, %r161}, [%r145+56];
	ld.shared.v2.u32 	{%r162, %r163}, [%r145+64];
	ld.shared.v2.u32 	{%r164, %r165}, [%r145+72];
	ld.shared.v2.u32 	{%r166, %r167}, [%r145+80];
	bar.sync 	0;
	setp.ne.s32 	%p26, %r998, 0;
	@%p26 bra 	$L__BB71_78;
	add.s32 	%r490, %r147, %r146;
	add.s32 	%r491, %r148, %r490;
	add.s32 	%r492, %r149, %r491;
	add.s32 	%r493, %r150, %r492;
	add.s32 	%r494, %r151, %r493;
	add.s32 	%r495, %r152, %r494;
	add.s32 	%r496, %r153, %r495;
	add.s32 	%r497, %r154, %r496;
	add.s32 	%r498, %r155, %r497;
	add.s32 	%r499, %r156, %r498;
	add.s32 	%r500, %r157, %r499;
	add.s32 	%r501, %r158, %r500;
	add.s32 	%r502, %r159, %r501;
	add.s32 	%r503, %r160, %r502;
	add.s32 	%r504, %r161, %r503;
	add.s32 	%r505, %r162, %r504;
	add.s32 	%r506, %r163, %r505;
	add.s32 	%r507, %r164, %r506;
	add.s32 	%r508, %r165, %r507;
	add.s32 	%r509, %r166, %r508;
	add.s32 	%r464, %r167, %r509;
	mov.b32 	%r462, 1;
	mov.b32 	%r487, 0;
	mov.b32 	%r489, -1;
	// begin inline asm
	{  .reg .s32 r0;  .reg .pred p;  shfl.sync.up.b32 r0|p, %r464, %r462, %r487, %r489;  @p add.s32 r0, r0, %r464;  mov.s32 %r460, r0;}
	// end inline asm
	mov.b32 	%r468, 2;
	// begin inline asm
	{  .reg .s32 r0;  .reg .pred p;  shfl.sync.up.b32 r0|p, %r460, %r468, %r487, %r489;  @p add.s32 r0, r0, %r460;  mov.s32 %r466, r0;}
	// end inline asm
	mov.b32 	%r474, 4;
	// begin inline asm
	{  .reg .s32 r0;  .reg .pred p;  shfl.sync.up.b32 r0|p, %r466, %r474, %r487, %r489;  @p add.s32 r0, r0, %r466;  mov.s32 %r472, r0;}
	// end inline asm
	mov.b32 	%r480, 8;
	// begin inline asm
	{  .reg .s32 r0;  .reg .pred p;  shfl.sync.up.b32 r0|p, %r472, %r480, %r487, %r489;  @p add.s32 r0, r0, %r472;  mov.s32 %r478, r0;}
	// end inline asm
	mov.b32 	%r486, 16;
	// begin inline asm
	{  .reg .s32 r0;  .reg .pred p;  shfl.sync.up.b32 r0|p, %r478, %r486, %r487, %r489;  @p add.s32 r0, r0, %r478;  mov.s32 %r484, r0;}
	// end inline asm
	setp.ne.s32 	%p68, %r257, 31;
	@%p68 bra 	$L__BB71_77;
	shl.b32 	%r510, %r143, 2;
	mov.u32 	%r511, _ZZN3cub18CUB_300001_SM_10006detail4scan16DeviceScanKernelINS2_10policy_hubIiiijN4cuda3std3__44plusIvEEE10Policy1000EN6thrust24THRUST_300001_SM_1000_NS6detail15normal_iteratorINSD_10device_ptrIiEEEESI_NS0_13ScanTileStateIiLb1EEES9_NS1_10InputValueIiPiEEjiLb0EiEEvT0_T1_T2_iT3_T4_T5_E12temp_storage;
	add.s32 	%r512, %r511, %r510;
	st.shared.u32 	[%r512+16], %r484;
$L__BB71_77:
	bar.sync 	0;
	ld.shared.v4.u32 	{%r513, %r514, %r515, %r516}, [_ZZN3cub18CUB_300001_SM_10006detail4scan16DeviceScanKernelINS2_10policy_hubIiiijN4cuda3std3__44plusIvEEE10Policy1000EN6thrust24THRUST_300001_SM_1000_NS6detail15normal_iteratorINSD_10device_ptrIiEEEESI_NS0_13ScanTileStateIiLb1EEES9_NS1_10InputValueIiPiEEjiLb0EiEEvT0_T1_T2_iT3_T4_T5_E12temp_storage+16];
	add.s32 	%r517, %r514, %r513;
	setp.eq.s32 	%p69, %r143, 2;
	selp.b32 	%r518, %r517, %r513, %p69;
	add.s32 	%r519, %r517, %r515;
	setp.eq.s32 	%p70, %r143, 3;
	selp.b32 	%r520, %r519, %r518, %p70;
	add.s32 	%r521, %r519, %r516;
	setp.eq.s32 	%p71, %r143, 4;
	selp.b32 	%r522, %r521, %r520, %p71;
	ld.shared.v4.u32 	{%r523, %r524, %r525, %r526}, [_ZZN3cub18CUB_300001_SM_10006detail4scan16DeviceScanKernelINS2_10policy_hubIiiijN4cuda3std3__44plusIvEEE10Policy1000EN6thrust24THRUST_300001_SM_1000_NS6detail15normal_iteratorINSD_10device_ptrIiEEEESI_NS0_13ScanTileStateIiLb1EEES9_NS1_10InputValueIiPiEEjiLb0EiEEvT0_T1_T2_iT3_T4_T5_E12temp_storage+32];
	add.s32 	%r527, %r521, %r523;
	setp.eq.s32 	%p72, %r143, 5;
	selp.b32 	%r528, %r527, %r522, %p72;
	add.s32 	%r529, %r527, %r524;
	setp.eq.s32 	%p73, %r143, 6;
	selp.b32 	%r530, %r529, %r528, %p73;
	add.s32 	%r531, %r529, %r525;
	setp.eq.s32 	%p74, %r143, 7;
	selp.b32 	%r532, %r531, %r530, %p74;
	add.s32 	%r533, %r531, %r526;
	setp.eq.s32 	%p75, %r143, 8;
	selp.b32 	%r534, %r533, %r532, %p75;
	.pragma "used_bytes_mask 4095";
	ld.shared.v4.u32 	{%r535, %r536, %r537, %r538}, [_ZZN3cub18CUB_300001_SM_10006detail4scan16DeviceScanKernelINS2_10policy_hubIiiijN4cuda3std3__44plusIvEEE10Policy1000EN6thrust24THRUST_300001_SM_1000_NS6detail15normal_iteratorINSD_10device_ptrIiEEEESI_NS0_13ScanTileStateIiLb1EEES9_NS1_10InputValueIiPiEEjiLb0EiEEvT0_T1_T2_iT3_T4_T5_E12temp_storage+48];
	add.s32 	%r539, %r533, %r535;
	setp.eq.s32 	%p76, %r143, 9;
	selp.b32 	%r540, %r539, %r534, %p76;
	add.s32 	%r541, %r539, %r536;
	setp.eq.s32 	%p77, %r143, 10;
	selp.b32 	%r542, %r541, %r540, %p77;
	add.s32 	%r543, %r541, %r537;
	setp.eq.s32 	%p78, %r143, 11;
	selp.b32 	%r544, %r543, %r542, %p78;
	setp.lt.u32 	%p79, %r85, 32;
	selp.b32 	%r545, 0, %r544, %p79;
	setp.eq.s32 	%p80, %r257, 0;
	sub.s32 	%r546, %r484, %r464;
	selp.b32 	%r547, 0, %r546, %p80;
	add.s32 	%r548, %r547, %r997;
	add.s32 	%r1049, %r548, %r545;
	bra.uni 	$L__BB71_97;
$L__BB71_78:
	add.s32 	%r291, %r147, %r146;
	add.s32 	%r292, %r148, %r291;
	add.s32 	%r293, %r149, %r292;
	add.s32 	%r294, %r150, %r293;
	add.s32 	%r295, %r151, %r294;
	add.s32 	%r296, %r152, %r295;
	add.s32 	%r297, %r153, %r296;
	add.s32 	%r298, %r154, %r297;
	add.s32 	%r299, %r155, %r298;
	add.s32 	%r300, %r156, %r299;
	add.s32 	%r301, %r157, %r300;
	add.s32 	%r302, %r158, %r301;
	add.s32 	%r303, %r159, %r302;
	add.s32 	%r304, %r160, %r303;
	add.s32 	%r305, %r161, %r304;
	add.s32 	%r306, %r162, %r305;
	add.s32 	%r307, %r163, %r306;
	add.s32 	%r308, %r164, %r307;
	add.s32 	%r309, %r165, %r308;
	add.s32 	%r310, %r166, %r309;
	add.s32 	%r265, %r167, %r310;
	mov.b32 	%r263, 1;
	mov.b32 	%r288, 0;
	mov.b32 	%r290, -1;
	// begin inline asm
	{  .reg .s32 r0;  .reg .pred p;  shfl.sync.up.b32 r0|p, %r265, %r263, %r288, %r290;  @p add.s32 r0, r0, %r265;  mov.s32 %r261, r0;}
	// end inline asm
	mov.b32 	%r269, 2;
	// begin inline asm
	{  .reg .s32 r0;  .reg .pred p;  shfl.sync.up.b32 r0|p, %r261, %r269, %r288, %r290;  @p add.s32 r0, r0, %r261;  mov.s32 %r267, r0;}
	// end inline asm
	mov.b32 	%r275, 4;
	// begin inline asm
	{  .reg .s32 r0;  .reg .pred p;  shfl.sync.up.b32 r0|p, %r267, %r275, %r288, %r290;  @p add.s32 r0, r0, %r267;  mov.s32 %r273, r0;}
	// end inline asm
	mov.b32 	%r281, 8;
	// begin inline asm
	{  .reg .s32 r0;  .reg .pred p;  shfl.sync.up.b32 r0|p, %r273, %r281, %r288, %r290;  @p add.s32 r0, r0, %r273;  mov.s32 %r279, r0;}
	// end inline asm
	mov.b32 	%r287, 16;
	// begin inline asm
	{  .reg .s32 r0;  .reg .pred p;  shfl.sync.up.b32 r0|p, %r279, %r287, %r288, %r290;  @p add.s32 r0, r0, %r279;  mov.s32 %r285, r0;}
	// end inline asm
	setp.ne.s32 	%p27, %r257, 31;
	@%p27 bra 	$L__BB71_80;
	shl.b32 	%r311, %r143, 2;
	mov.u32 	%r312, _ZZN3cub18CUB_300001_SM_10006detail4scan16DeviceScanKernelINS2_10policy_hubIiiijN4cuda3std3__44plusIvEEE10Policy1000EN6thrust24THRUST_300001_SM_1000_NS6detail15normal_iteratorINSD_10device_ptrIiEEEESI_NS0_13ScanTileStateIiLb1EEES9_NS1_10InputValueIiPiEEjiLb0EiEEvT0_T1_T2_iT3_T4_T5_E12temp_storage;
	add.s32 	%r313, %r312, %r311;
	st.shared.u32 	[%r313+16], %r285;
$L__BB71_80:
	sub.s32 	%r314, %r285, %r265;
	bar.sync 	0;
	ld.shared.v4.u32 	{%r315, %r316, %r317, %r318}, [_ZZN3cub18CUB_300001_SM_10006detail4scan16DeviceScanKernelINS2_10policy_hubIiiijN4cuda3std3__44plusIvEEE10Policy1000EN6thrust24THRUST_300001_SM_1000_NS6detail15normal_iteratorINSD_10device_ptrIiEEEESI_NS0_13ScanTileStateIiLb1EEES9_NS1_10InputValueIiPiEEjiLb0EiEEvT0_T1_T2_iT3_T4_T5_E12temp_storage+16];
	add.s32 	%r319, %r316, %r315;
	setp.eq.s32 	%p28, %r143, 2;
	selp.b32 	%r320, %r319, %r315, %p28;
	add.s32 	%r321, %r319, %r317;
	setp.eq.s32 	%p29, %r143, 3;
	selp.b32 	%r322, %r321, %r320, %p29;
	add.s32 	%r323, %r321, %r318;
	setp.eq.s32 	%p30, %r143, 4;
	selp.b32 	%r324, %r323, %r322, %p30;
	ld.shared.v4.u32 	{%r325, %r326, %r327, %r328}, [_ZZN3cub18CUB_300001_SM_10006detail4scan16DeviceScanKernelINS2_10policy_hubIiiijN4cuda3std3__44plusIvEEE10Policy1000EN6thrust24THRUST_300001_SM_1000_NS6detail15normal_iteratorINSD_10device_ptrIiEEEESI_NS0_13ScanTileStateIiLb1EEES9_NS1_10InputValueIiPiEEjiLb0EiEEvT0_T1_T2_iT3_T4_T5_E12temp_storage+32];
	add.s32 	%r329, %r323, %r325;
	setp.eq.s32 	%p31, %r143, 5;
	selp.b32 	%r330, %r329, %r324, %p31;
	add.s32 	%r331, %r329, %r326;
	setp.eq.s32 	%p32, %r143, 6;
	selp.b32 	%r332, %r331, %r330, %p32;
	add.s32 	%r333, %r331, %r327;
	setp.eq.s32 	%p33, %r143, 7;
	selp.b32 	%r334, %r333, %r332, %p33;
	add.s32 	%r335, %r333, %r328;
	setp.eq.s32 	%p34, %r143, 8;
	selp.b32 	%r336, %r335, %r334, %p34;
	ld.shared.v4.u32 	{%r337, %r338, %r339, %r340}, [_ZZN3cub18CUB_300001_SM_10006detail4scan16DeviceScanKernelINS2_10policy_hubIiiijN4cuda3std3__44plusIvEEE10Policy1000EN6thrust24THRUST_300001_SM_1000_NS6detail15normal_iteratorINSD_10device_ptrIiEEEESI_NS0_13ScanTileStateIiLb1EEES9_NS1_10InputValueIiPiEEjiLb0EiEEvT0_T1_T2_iT3_T4_T5_E12temp_storage+48];
	add.s32 	%r341, %r335, %r337;
	setp.eq.s32 	%p35, %r143, 9;
	selp.b32 	%r342, %r341, %r336, %p35;
	add.s32 	%r343, %r341, %r338;
	setp.eq.s32 	%p36, %r143, 10;
	selp.b32 	%r344, %r343, %r342, %p36;
	add.s32 	%r345, %r343, %r339;
	setp.eq.s32 	%p37, %r143, 11;
	selp.b32 	%r346, %r345, %r344, %p37;
	add.s32 	%r173, %r345, %r340;
	setp.gt.u32 	%p38, %r85, 31;
	setp.lt.u32 	%p39, %r85, 32;
	setp.eq.s32 	%p40, %r257, 0;
	selp.b32 	%r347, 0, %r314, %p40;
	add.s32 	%r1048, %r346, %r347;
	selp.b32 	%r175, %r314, %r1048, %p39;
	@%p38 bra 	$L__BB71_96;
	setp.ne.s32 	%p41, %r85, 0;
	mul.wide.s32 	%rd21, %r998, 8;
	add.s64 	%rd11, %rd16, %rd21;
	@%p41 bra 	$L__BB71_83;
	st.shared.u32 	[_ZZN3cub18CUB_300001_SM_10006detail4scan16DeviceScanKernelINS2_10policy_hubIiiijN4cuda3std3__44plusIvEEE10Policy1000EN6thrust24THRUST_300001_SM_1000_NS6detail15normal_iteratorINSD_10device_ptrIiEEEESI_NS0_13ScanTileStateIiLb1EEES9_NS1_10InputValueIiPiEEjiLb0EiEEvT0_T1_T2_iT3_T4_T5_E12temp_storage+12], %r173;
	add.s64 	%rd22, %rd11, 256;
	mov.b32 	%r348, 100;
	// begin inline asm
	st.relaxed.gpu.v2.u32 [%rd22], {%r348, %r173};
	// end inline asm
$L__BB71_83:
	not.b32 	%r354, %r85;
	add.s32 	%r1043, %r998, %r354;
	mov.b32 	%r350, 830;
	// begin inline asm
	nanosleep.u32 %r350;
	// end inline asm
	mul.wide.s32 	%rd24, %r1043, 8;
	add.s64 	%rd25, %rd16, %rd24;
	add.s64 	%rd23, %rd25, 256;
	// begin inline asm
	ld.relaxed.gpu.v2.u32 {%r1045, %r1037}, [%rd23];
	// end inline asm
	mov.b32 	%r1038, 952;
$L__BB71_84:
	setp.eq.s32 	%p42, %r1045, 99;
	mov.b32 	%r355, -1;
	vote.sync.any.pred 	%p43, %p42, %r355;
	not.pred 	%p44, %p43;
	@%p44 bra 	$L__BB71_86;
	mul.lo.s32 	%r458, %r998, 16807;
	and.b32  	%r998, %r458, 2147483647;
	add.s32 	%r459, %r1038, 1;
	rem.u32 	%r455, %r998, %r459;
	// begin inline asm
	nanosleep.u32 %r455;
	// end inline asm
	shr.u32 	%r1038, %r1038, 1;
	// begin inline asm
	ld.relaxed.gpu.v2.u32 {%r1045, %r1037}, [%rd23];
	// end inline asm
	bra.uni 	$L__BB71_84;
$L__BB71_86:
	setp.eq.s32 	%p45, %r1045, 101;
	mov.b32 	%r382, -1;
	vote.sync.ballot.b32 	%r384, %p45, %r382;
	// begin inline asm
	mov.u32 %r357, %lanemask_ge;
	// end inline asm
	and.b32  	%r385, %r384, %r357;
	or.b32  	%r386, %r385, -2147483648;
	add.s32 	%r387, %r386, -1;
	not.b32 	%r388, %r386;
	and.b32  	%r389, %r388, %r387;
	popc.b32 	%r361, %r389;
	mov.b32 	%r360, 1;
	// begin inline asm
	shfl.sync.down.b32 %r358, %r1037, %r360, %r361, %r382;
	// end inline asm
	setp.lt.s32 	%p47, %r257, %r361;
	selp.b32 	%r390, %r358, 0, %p47;
	add.s32 	%r364, %r390, %r1037;
	mov.b32 	%r365, 2;
	// begin inline asm
	shfl.sync.down.b32 %r363, %r364, %r365, %r361, %r382;
	// end inline asm
	add.s32 	%r391, %r257, 2;
	setp.gt.s32 	%p48, %r391, %r361;
	selp.b32 	%r392, 0, %r363, %p48;
	add.s32 	%r369, %r364, %r392;
	mov.b32 	%r370, 4;
	// begin inline asm
	shfl.sync.down.b32 %r368, %r369, %r370, %r361, %r382;
	// end inline asm
	add.s32 	%r393, %r257, 4;
	setp.gt.s32 	%p49, %r393, %r361;
	selp.b32 	%r394, 0, %r368, %p49;
	add.s32 	%r374, %r369, %r394;
	mov.b32 	%r375, 8;
	// begin inline asm
	shfl.sync.down.b32 %r373, %r374, %r375, %r361, %r382;
	// end inline asm
	add.s32 	%r395, %r257, 8;
	setp.gt.s32 	%p50, %r395, %r361;
	selp.b32 	%r396, 0, %r373, %p50;
	add.s32 	%r379, %r374, %r396;
	mov.b32 	%r380, 16;
	// begin inline asm
	shfl.sync.down.b32 %r378, %r379, %r380, %r361, %r382;
	// end inline asm
	add.s32 	%r397, %r257, 16;
	setp.gt.s32 	%p51, %r397, %r361;
	selp.b32 	%r398, 0, %r378, %p51;
	add.s32 	%r1041, %r379, %r398;
	add.s64 	%rd12, %rd16, 256;
	mov.b32 	%r1039, 952;
$L__BB71_87:
	setp.ne.s32 	%p52, %r1045, 101;
	mov.b32 	%r399, -1;
	vote.sync.all.pred 	%p53, %p52, %r399;
	not.pred 	%p54, %p53;
	@%p54 bra 	$L__BB71_92;
	shr.u32 	%r1039, %r1039, 1;
	mul.wide.s32 	%rd28, %r1043, 8;
	add.s64 	%rd29, %rd12, %rd28;
	add.s64 	%rd27, %rd29, -256;
	// begin inline asm
	ld.relaxed.gpu.v2.u32 {%r1045, %r1046}, [%rd27];
	// end inline asm
	mov.u32 	%r1047, %r1039;
$L__BB71_89:
	setp.eq.s32 	%p58, %r1045, 99;
	mov.b32 	%r407, -1;
	vote.sync.any.pred 	%p59, %p58, %r407;
	not.pred 	%p60, %p59;
	@%p60 bra 	$L__BB71_91;
	mul.lo.s32 	%r453, %r998, 16807;
	and.b32  	%r998, %r453, 2147483647;
	add.s32 	%r454, %r1047, 1;
	rem.u32 	%r450, %r998, %r454;
	// begin inline asm
	nanosleep.u32 %r450;
	// end inline asm
	shr.u32 	%r1047, %r1047, 1;
	// begin inline asm
	ld.relaxed.gpu.v2.u32 {%r1045, %r1046}, [%rd27];
	// end inline asm
	bra.uni 	$L__BB71_89;
$L__BB71_91:
	setp.eq.s32 	%p61, %r1045, 101;
	mov.b32 	%r433, -1;
	vote.sync.ballot.b32 	%r434, %p61, %r433;
	and.b32  	%r435, %r434, %r357;
	or.b32  	%r436, %r435, -2147483648;
	add.s32 	%r437, %r436, -1;
	not.b32 	%r438, %r436;
	and.b32  	%r439, %r438, %r437;
	popc.b32 	%r412, %r439;
	mov.b32 	%r411, 1;
	// begin inline asm
	shfl.sync.down.b32 %r409, %r1046, %r411, %r412, %r433;
	// end inline asm
	setp.lt.s32 	%p63, %r257, %r412;
	selp.b32 	%r440, %r409, 0, %p63;
	add.s32 	%r415, %r440, %r1046;
	mov.b32 	%r416, 2;
	// begin inline asm
	shfl.sync.down.b32 %r414, %r415, %r416, %r412, %r433;
	// end inline asm
	add.s32 	%r441, %r257, 2;
	setp.gt.s32 	%p64, %r441, %r412;
	selp.b32 	%r442, 0, %r414, %p64;
	add.s32 	%r420, %r415, %r442;
	mov.b32 	%r421, 4;
	// begin inline asm
	shfl.sync.down.b32 %r419, %r420, %r421, %r412, %r433;
	// end inline asm
	add.s32 	%r443, %r257, 4;
	setp.gt.s32 	%p65, %r443, %r412;
	selp.b32 	%r444, 0, %r419, %p65;
	add.s32 	%r425, %r420, %r444;
	mov.b32 	%r426, 8;
	// begin inline asm
	shfl.sync.down.b32 %r424, %r425, %r426, %r412, %r433;
	// end inline asm
	add.s32 	%r445, %r257, 8;
	setp.gt.s32 	%p66, %r445, %r412;
	selp.b32 	%r446, 0, %r424, %p66;
	add.s32 	%r430, %r425, %r446;
	mov.b32 	%r431, 16;
	// begin inline asm
	shfl.sync.down.b32 %r429, %r430, %r431, %r412, %r433;
	// end inline asm
	add.s32 	%r447, %r257, 16;
	setp.gt.s32 	%p67, %r447, %r412;
	selp.b32 	%r448, 0, %r429, %p67;
	add.s32 	%r449, %r448, %r1041;
	add.s32 	%r1041, %r449, %r430;
	add.s32 	%r1043, %r1043, -32;
	bra.uni 	$L__BB71_87;
$L__BB71_92:
	@%p41 bra 	$L__BB71_94;
	add.s32 	%r402, %r1041, %r173;
	add.s64 	%rd26, %rd11, 256;
	mov.b32 	%r401, 101;
	// begin inline asm
	st.relaxed.gpu.v2.u32 [%rd26], {%r401, %r402};
	// end inline asm
	st.shared.u32 	[_ZZN3cub18CUB_300001_SM_10006detail4scan16DeviceScanKernelINS2_10policy_hubIiiijN4cuda3std3__44plusIvEEE10Policy1000EN6thrust24THRUST_300001_SM_1000_NS6detail15normal_iteratorINSD_10device_ptrIiEEEESI_NS0_13ScanTileStateIiLb1EEES9_NS1_10InputValueIiPiEEjiLb0EiEEvT0_T1_T2_iT3_T4_T5_E12temp_storage+4], %r1041;
	st.shared.u32 	[_ZZN3cub18CUB_300001_SM_10006detail4scan16DeviceScanKernelINS2_10policy_hubIiiijN4cuda3std3__44plusIvEEE10Policy1000EN6thrust24THRUST_300001_SM_1000_NS6detail15normal_iteratorINSD_10device_ptrIiEEEESI_NS0_13ScanTileStateIiLb1EEES9_NS1_10InputValueIiPiEEjiLb0EiEEvT0_T1_T2_iT3_T4_T5_E12temp_storage+8], %r402;
$L__BB71_94:
	setp.ne.s32 	%p56, %r257, 0;
	mov.u32 	%r1048, %r175;
	@%p56 bra 	$L__BB71_96;
	st.shared.u32 	[_ZZN3cub18CUB_300001_SM_10006detail4scan16DeviceScanKernelINS2_10policy_hubIiiijN4cuda3std3__44plusIvEEE10Policy1000EN6thrust24THRUST_300001_SM_1000_NS6detail15normal_iteratorINSD_10device_ptrIiEEEESI_NS0_13ScanTileStateIiLb1EEES9_NS1_10InputValueIiPiEEjiLb0EiEEvT0_T1_T2_iT3_T4_T5_E12temp_storage+76], %r1041;
	mov.u32 	%r1048, %r1041;
$L__BB71_96:
	bar.sync 	0;
	setp.eq.s32 	%p57, %r85, 0;
	ld.shared.u32 	%r403, [_ZZN3cub18CUB_300001_SM_10006detail4scan16DeviceScanKernelINS2_10policy_hubIiiijN4cuda3std3__44plusIvEEE10Policy1000EN6thrust24THRUST_300001_SM_1000_NS6detail15normal_iteratorINSD_10device_ptrIiEEEESI_NS0_13ScanTileStateIiLb1EEES9_NS1_10InputValueIiPiEEjiLb0EiEEvT0_T1_T2_iT3_T4_T5_E12temp_storage+76];
	selp.b32 	%r404, 0, %r403, %p57;
	add.s32 	%r1049, %r404, %r1048;
$L__BB71_97:
	add.s32 	%r549, %r1049, %r146;
	add.s32 	%r550, %r147, %r549;
	add.s32 	%r551, %r148, %r550;
	add.s32 	%r552, %r149, %r551;
	add.s32 	%r553, %r150, %r552;
	add.s32 	%r554, %r151, %r553;
	add.s32 	%r555, %r152, %r554;
	add.s32 	%r556, %r153, %r555;
	add.s32 	%r557, %r154, %r556;
	add.s32 	%r558, %r155, %r557;
	add.s32 	%r559, %r156, %r558;
	add.s32 	%r560, %r157, %r559;
	add.s32 	%r561, %r158, %r560;
	add.s32 	%r562, %r159, %r561;
	add.s32 	%r563, %r160, %r562;
	add.s32 	%r564, %r161, %r563;
	add.s32 	%r565, %r162, %r564;
	add.s32 	%r566, %r163, %r565;
	add.s32 	%r567, %r164, %r566;
	add.s32 	%r568, %r165, %r567;
	add.s32 	%r569, %r166, %r568;
	bar.sync 	0;
	st.shared.v2.u32 	[%r145], {%r1049, %r549};
	st.shared.v2.u32 	[%r145+8], {%r550, %r551};
	st.shared.v2.u32 	[%r145+16], {%r552, %r553};
	st.shared.v2.u32 	[%r145+24], {%r554, %r555};
	st.shared.v2.u32 	[%r145+32], {%r556, %r557};
	st.shared.v2.u32 	[%r145+40], {%r558, %r559};
	st.shared.v2.u32 	[%r145+48], {%r560, %r561};
	st.shared.v2.u32 	[%r145+56], {%r562, %r563};
	st.shared.v2.u32 	[%r145+64], {%r564, %r565};
	st.shared.v2.u32 	[%r145+72], {%r566, %r567};
	st.shared.v2.u32 	[%r145+80], {%r568, %r569};
	bar.warp.sync 	-1;
	ld.shared.u32 	%r214, [%r144];
	ld.shared.u32 	%r215, [%r144+128];
	ld.shared.u32 	%r216, [%r144+256];
	ld.shared.u32 	%r217, [%r144+384];
	ld.shared.u32 	%r218, [%r144+512];
	ld.shared.u32 	%r219, [%r144+640];
	ld.shared.u32 	%r220, [%r144+768];
	ld.shared.u32 	%r221, [%r144+896];
	ld.shared.u32 	%r222, [%r144+1024];
	ld.shared.u32 	%r223, [%r144+1152];
	ld.shared.u32 	%r224, [%r144+1280];
	ld.shared.u32 	%r225, [%r144+1408];
	ld.shared.u32 	%r226, [%r144+1536];
	ld.shared.u32 	%r227, [%r144+1664];
	ld.shared.u32 	%r228, [%r144+1792];
	ld.shared.u32 	%r229, [%r144+1920];
	ld.shared.u32 	%r230, [%r144+2048];
	ld.shared.u32 	%r231, [%r144+2176];
	ld.shared.u32 	%r232, [%r144+2304];
	ld.shared.u32 	%r233, [%r144+2432];
	ld.shared.u32 	%r234, [%r144+2560];
	ld.shared.u32 	%r235, [%r144+2688];
	setp.ne.s32 	%p81, %r85, 0;
	@%p81 bra 	$L__BB71_99;
	st.volatile.shared.u32 	[_ZZN3cub18CUB_300001_SM_10006detail4scan16DeviceScanKernelINS2_10policy_hubIiiijN4cuda3std3__44plusIvEEE10Policy1000EN6thrust24THRUST_300001_SM_1000_NS6detail15normal_iteratorINSD_10device_ptrIiEEEESI_NS0_13ScanTileStateIiLb1EEES9_NS1_10InputValueIiPiEEjiLb0EiEEvT0_T1_T2_iT3_T4_T5_E12temp_storage+33792], %r6;
$L__BB71_99:
	ld.param.u32 	%r996, [_ZN3cub18CUB_300001_SM_10006detail4scan16DeviceScanKernelINS2_10policy_hubIiiijN4cuda3std3__44plusIvEEE10Policy1000EN6thrust24THRUST_300001_SM_1000_NS6detail15normal_iteratorINSD_10device_ptrIiEEEESI_NS0_13ScanTileStateIiLb1EEES9_NS1_10InputValueIiPiEEjiLb0EiEEvT0_T1_T2_iT3_T4_T5__param_3];
	bar.sync 	0;
	ld.volatile.shared.u32 	%r236, [_ZZN3cub18CUB_300001_SM_10006detail4scan16DeviceScanKernelINS2_10policy_hubIiiijN4cuda3std3__44plusIvEEE10Policy1000EN6thrust24THRUST_300001_SM_1000_NS6detail15normal_iteratorINSD_10device_ptrIiEEEESI_NS0_13ScanTileStateIiLb1EEES9_NS1_10InputValueIiPiEEjiLb0EiEEvT0_T1_T2_iT3_T4_T5_E12temp_storage+33792];
	cvt.u64.u32 	%rd36, %r87;
	mov.u32 	%r570, %ctaid.x;
	add.s32 	%r571, %r996, %r570;
	mul.lo.s32 	%r572, %r571, 8448;
	cvt.u64.u32 	%rd37, %r572;
	add.s64 	%rd38, %rd36, %rd37;
	setp.ge.s32 	%p82, %r87, %r236;
	shl.b64 	%rd39, %rd38, 2;
	add.s64 	%rd13, %rd4, %rd39;
	@%p82 bra 	$L__BB71_101;
	st.global.u32 	[%rd13], %r214;
$L__BB71_101:
	setp.ge.s32 	%p83, %r90, %r236;
	@%p83 bra 	$L__BB71_103;
	st.global.u32 	[%rd13+128], %r215;
$L__BB71_103:
	setp.ge.s32 	%p84, %r93, %r236;
	@%p84 bra 	$L__BB71_105;
	st.global.u32 	[%rd13+256], %r216;
$L__BB71_105:
	setp.ge.s32 	%p85, %r96, %r236;
	@%p85 bra 	$L__BB71_107;
	st.global.u32 	[%rd13+384], %r217;
$L__BB71_107:
	mov.u32 	%r573, %tid.x;
	and.b32  	%r574, %r573, 992;
	mul.lo.s32 	%r575, %r574, 22;
	and.b32  	%r576, %r573, 31;
	or.b32  	%r577, %r575, %r576;
	add.s32 	%r578, %r577, 128;
	setp.ge.s32 	%p86, %r578, %r236;
	@%p86 bra 	$L__BB71_109;
	st.global.u32 	[%rd13+512], %r218;
$L__BB71_109:
	add.s32 	%r584, %r577, 160;
	setp.ge.s32 	%p87, %r584, %r236;
	@%p87 bra 	$L__BB71_111;
	st.global.u32 	[%rd13+640], %r219;
$L__BB71_111:
	add.s32 	%r590, %r577, 192;
	setp.ge.s32 	%p88, %r590, %r236;
	@%p88 bra 	$L__BB71_113;
	st.global.u32 	[%rd13+768], %r220;
$L__BB71_113:
	add.s32 	%r596, %r577, 224;
	setp.ge.s32 	%p89, %r596, %r236;
	@%p89 bra 	$L__BB71_115;
	st.global.u32 	[%rd13+896], %r221;
$L__BB71_115:
	add.s32 	%r602, %r577, 256;
	setp.ge.s32 	%p90, %r602, %r236;
	@%p90 bra 	$L__BB71_117;
	st.global.u32 	[%rd13+1024], %r222;
$L__BB71_117:
	add.s32 	%r608, %r577, 288;
	setp.ge.s32 	%p91, %r608, %r236;
	@%p91 bra 	$L__BB71_119;
	st.global.u32 	[%rd13+1152], %r223;
$L__BB71_119:
	setp.ge.s32 	%p92, %r111, %r236;
	@%p92 bra 	$L__BB71_121;
	st.global.u32 	[%rd13+1280], %r224;
$L__BB71_121:
	setp.ge.s32 	%p93, %r114, %r236;
	@%p93 bra 	$L__BB71_123;
	st.global.u32 	[%rd13+1408], %r225;
$L__BB71_123:
	setp.ge.s32 	%p94, %r117, %r236;
	@%p94 bra 	$L__BB71_125;
	st.global.u32 	[%rd13+1536], %r226;
$L__BB71_125:
	setp.ge.s32 	%p95, %r120, %r236;
	@%p95 bra 	$L__BB71_127;
	st.global.u32 	[%rd13+1664], %r227;
$L__BB71_127:
	add.s32 	%r614, %r577, 448;
	setp.ge.s32 	%p96, %r614, %r236;
	@%p96 bra 	$L__BB71_129;
	st.global.u32 	[%rd13+1792], %r228;
$L__BB71_129:
	add.s32 	%r620, %r577, 480;
	setp.ge.s32 	%p97, %r620, %r236;
	@%p97 bra 	$L__BB71_131;
	st.global.u32 	[%rd13+1920], %r229;
$L__BB71_131:
	add.s32 	%r626, %r577, 512;
	setp.ge.s32 	%p98, %r626, %r236;
	@%p98 bra 	$L__BB71_133;
	st.global.u32 	[%rd13+2048], %r230;
$L__BB71_133:
	setp.ge.s32 	%p99, %r129, %r236;
	@%p99 bra 	$L__BB71_135;
	st.global.u32 	[%rd13+2176], %r231;
$L__BB71_135:
	setp.ge.s32 	%p100, %r132, %r236;
	@%p100 bra 	$L__BB71_137;
	st.global.u32 	[%rd13+2304], %r232;
$L__BB71_137:
	add.s32 	%r632, %r577, 608;
	setp.ge.s32 	%p101, %r632, %r236;
	@%p101 bra 	$L__BB71_139;
	st.global.u32 	[%rd13+2432], %r233;
$L__BB71_139:
	add.s32 	%r638, %r577, 640;
	setp.ge.s32 	%p102, %r638, %r236;
	@%p102 bra 	$L__BB71_141;
	st.global.u32 	[%rd13+2560], %r234;
$L__BB71_141:
	setp.ge.s32 	%p103, %r139, %r236;
	@%p103 bra 	$L__BB71_143;
	st.global.u32 	[%rd13+2688], %r235;
$L__BB71_143:
	ret;

}
	// .globl	_ZN3cub18CUB_300001_SM_10006detail4scan16DeviceScanKernelINS2_10policy_hubIiiimN4cuda3std3__44plusIvEEE10Policy1000EN6thrust24THRUST_300001_SM_1000_NS6detail15normal_iteratorINSD_10device_ptrIiEEEESI_NS0_13ScanTileStateIiLb1EEES9_NS1_10InputValueIiPiEEmiLb0EiEEvT0_T1_T2_iT3_T4_T5_
.visible .entry _ZN3cub18CUB_300001_SM_10006detail4scan16DeviceScanKernelINS2_10policy_hubIiiimN4cuda3std3__44plusIvEEE10Policy1000EN6thrust24THRUST_300001_SM_1000_NS6detail15normal_iteratorINSD_10device_ptrIiEEEESI_NS0_13ScanTileStateIiLb1EEES9_NS1_10InputValueIiPiEEmiLb0EiEEvT0_T1_T2_iT3_T4_T5_(
	.param .align 8 .b8 _ZN3cub18CUB_300001_SM_10006detail4scan16DeviceScanKernelINS2_10policy_hubIiiimN4cuda3std3__44plusIvEEE10Policy1000EN6thrust24THRUST_300001_SM_1000_NS6detail15normal_iteratorINSD_10device_ptrIiEEEESI_NS0_13ScanTileStateIiLb1EEES9_NS1_10InputValueIiPiEEmiLb0EiEEvT0_T1_T2_iT3_T4_T5__param_0[8],
	.param .align 8 .b8 _ZN3cub18CUB_300001_SM_10006detail4scan16DeviceScanKernelINS2_10policy_hubIiiimN4cuda3std3__44plusIvEEE10Policy1000EN6thrust24THRUST_300001_SM_1000_NS6detail15normal_iteratorINSD_10device_ptrIiEEEESI_NS0_13ScanTileStateIiLb1EEES9_NS1_10InputValueIiPiEEmiLb0EiEEvT0_T1_T2_iT3_T4_T5__param_1[8],
	.param .align 8 .b8 _ZN3cub18CUB_300001_SM_10006detail4scan16DeviceScanKernelINS2_10policy_hubIiiimN4cuda3std3__44plusIvEEE10Policy1000EN6thrust24THRUST_300001_SM_1000_NS6detail15normal_iteratorINSD_10device_ptrIiEEEESI_NS0_13ScanTileStateIiLb1EEES9_NS1_10InputValueIiPiEEmiLb0EiEEvT0_T1_T2_iT3_T4_T5__param_2[8],
	.param .u32 _ZN3cub18CUB_300001_SM_10006detail4scan16DeviceScanKernelINS2_10policy_hubIiiimN4cuda3std3__44plusIvEEE10Policy1000EN6thrust24THRUST_300001_SM_1000_NS6detail15normal_iteratorINSD_10device_ptrIiEEEESI_NS0_13ScanTileStateIiLb1EEES9_NS1_10InputValueIiPiEEmiLb0EiEEvT0_T1_T2_iT3_T4_T5__param_3,
	.param .align 1 .b8 _ZN3cub18CUB_300001_SM_10006detail4scan16DeviceScanKernelINS2_10policy_hubIiiimN4cuda3std3__44plusIvEEE10Policy1000EN6thrust24THRUST_300001_SM_1000_NS6detail15normal_iteratorINSD_10device_ptrIiEEEESI_NS0_13ScanTileStateIiLb1EEES9_NS1_10InputValueIiPiEEmiLb0EiEEvT0_T1_T2_iT3_T4_T5__param_4[1],
	.param .align 8 .b8 _ZN3cub18CUB_300001_SM_10006detail4scan16DeviceScanKernelINS2_10policy_hubIiiimN4cuda3std3__44plusIvEEE10Policy1000EN6thrust24THRUST_300001_SM_1000_NS6detail15normal_iteratorINSD_10device_ptrIiEEEESI_NS0_13ScanTileStateIiLb1EEES9_NS1_10InputValueIiPiEEmiLb0EiEEvT0_T1_T2_iT3_T4_T5__param_5[16],
	.param .u64 _ZN3cub18CUB_300001_SM_10006detail4scan16DeviceScanKernelINS2_10policy_hubIiiimN4cuda3std3__44plusIvEEE10Policy1000EN6thrust24THRUST_300001_SM_1000_NS6detail15normal_iteratorINSD_10device_ptrIiEEEESI_NS0_13ScanTileStateIiLb1EEES9_NS1_10InputValueIiPiEEmiLb0EiEEvT0_T1_T2_iT3_T4_T5__param_6
)
.maxntid 416
{
	.reg .pred 	%p<158>;
	.reg .b16 	%rs<3>;
	.reg .b32 	%r<1003>;
	.reg .b64 	%rd<59>;
	// demoted variable
	.shared .align 16 .b8 _ZZN3cub18CUB_300001_SM_10006detail4scan16DeviceScanKernelINS2_10policy_hubIiiimN4cuda3std3__44plusIvEEE10Policy1000EN6thrust24THRUST_300001_SM_1000_NS6detail15normal_iteratorINSD_10device_ptrIiEEEESI_NS0_13ScanTileStateIiLb1EEES9_NS1_10InputValueIiPiEEmiLb0EiEEvT0_T1_T2_iT3_T4_T5_E12temp_storage[31632];
	ld.param.u32 	%r206, [_ZN3cub18CUB_300001_SM_10006detail4scan16DeviceScanKernelINS2_10policy_hubIiiimN4cuda3std3__44plusIvEEE10Policy1000EN6thrust24THRUST_300001_SM_1000_NS6detail15normal_iteratorINSD_10device_ptrIiEEEESI_NS0_13ScanTileStateIiLb1EEES9_NS1_10InputValueIiPiEEmiLb0EiEEvT0_T1_T2_iT3_T4_T5__param_5];
	bfe.u32 	%r207, %r206, 0, 8;
	cvt.u16.u32 	%rs1, %r207;
	and.b16  	%rs2, %rs1, 255;
	ld.param.u64 	%rd18, [_ZN3cub18CUB_300001_SM_10006detail4scan16DeviceScanKernelINS2_10policy_hubIiiimN4cuda3std3__44plusIvEEE10Policy1000EN6thrust24THRUST_300001_SM_1000_NS6detail15normal_iteratorINSD_10device_ptrIiEEEESI_NS0_13ScanTileStateIiLb1EEES9_NS1_10InputValueIiPiEEmiLb0EiEEvT0_T1_T2_iT3_T4_T5__param_2];
	ld.param.u64 	%rd17, [_ZN3cub18CUB_300001_SM_10006detail4scan16DeviceScanKernelINS2_10policy_hubIiiimN4cuda3std3__44plusIvEEE10Policy1000EN6thrust24THRUST_300001_SM_1000_NS6detail15normal_iteratorINSD_10device_ptrIiEEEESI_NS0_13ScanTileStateIiLb1EEES9_NS1_10InputValueIiPiEEmiLb0EiEEvT0_T1_T2_iT3_T4_T5__param_1];
	ld.param.u64 	%rd16, [_ZN3cub18CUB_300001_SM_10006detail4scan16DeviceScanKernelINS2_10policy_hubIiiimN4cuda3std3__44plusIvEEE10Policy1000EN6thrust24THRUST_300001_SM_1000_NS6detail15normal_iteratorINSD_10device_ptrIiEEEESI_NS0_13ScanTileStateIiLb1EEES9_NS1_10InputValueIiPiEEmiLb0EiEEvT0_T1_T2_iT3_T4_T5__param_0];
	ld.param.u64 	%rd1, [_ZN3cub18CUB_300001_SM_10006detail4scan16DeviceScanKernelINS2_10policy_hubIiiimN4cuda3std3__44plusIvEEE10Policy1000EN6thrust24THRUST_300001_SM_1000_NS6detail15normal_iteratorINSD_10device_ptrIiEEEESI_NS0_13ScanTileStateIiLb1EEES9_NS1_10InputValueIiPiEEmiLb0EiEEvT0_T1_T2_iT3_T4_T5__param_5+8];
	ld.param.u32 	%r205, [_ZN3cub18CUB_300001_SM_10006detail4scan16DeviceScanKernelINS2_10policy_hubIiiimN4cuda3std3__44plusIvEEE10Policy1000EN6thrust24THRUST_300001_SM_1000_NS6detail15normal_iteratorINSD_10device_ptrIiEEEESI_NS0_13ScanTileStateIiLb1EEES9_NS1_10InputValueIiPiEEmiLb0EiEEvT0_T1_T2_iT3_T4_T5__param_3];
	ld.param.u64 	%rd19, [_ZN3cub18CUB_300001_SM_10006detail4scan16DeviceScanKernelINS2_10policy_hubIiiimN4cuda3std3__44plusIvEEE10Policy1000EN6thrust24THRUST_300001_SM_1000_NS6detail15normal_iteratorINSD_10device_ptrIiEEEESI_NS0_13ScanTileStateIiLb1EEES9_NS1_10InputValueIiPiEEmiLb0EiEEvT0_T1_T2_iT3_T4_T5__param_6];
	setp.eq.s16 	%p1, %rs2, 0;
	@%p1 bra 	$L__BB72_2;
	cvta.to.global.u64 	%rd20, %rd1;
	ld.global.u32 	%r959, [%rd20];
	bra.uni 	$L__BB72_3;
$L__BB72_2:
	cvt.u32.u64 	%r959, %rd1;
$L__BB72_3:
	cvta.to.global.u64 	%rd3, %rd16;
	cvta.to.global.u64 	%rd4, %rd17;
	mov.u32 	%r208, %ctaid.x;
	add.s32 	%r4, %r205, %r208;
	mul.wide.s32 	%rd5, %r4, 7904;
	sub.s64 	%rd6, %rd19, %rd5;
	setp.lt.u64 	%p2, %rd6, 7905;
	@%p2 bra 	$L__BB72_29;
	mov.u32 	%r5, %tid.x;
	and.b32  	%r617, %r5, 31;
	and.b32  	%r618, %r5, 992;
	mul.lo.s32 	%r619, %r618, 19;
	or.b32  	%r620, %r619, %r617;
	cvt.u64.u32 	%rd42, %r620;
	add.s64 	%rd7, %rd5, %rd42;
	shl.b64 	%rd43, %rd7, 2;
	add.s64 	%rd44, %rd3, %rd43;
	ld.global.u32 	%r621, [%rd44];
	ld.global.u32 	%r622, [%rd44+128];
	ld.global.u32 	%r623, [%rd44+256];
	ld.global.u32 	%r624, [%rd44+384];
	ld.global.u32 	%r625, [%rd44+512];
	ld.global.u32 	%r626, [%rd44+640];
	ld.global.u32 	%r627, [%rd44+768];
	ld.global.u32 	%r628, [%rd44+896];
	ld.global.u32 	%r629, [%rd44+1024];
	ld.global.u32 	%r630, [%rd44+1152];
	ld.global.u32 	%r631, [%rd44+1280];
	ld.global.u32 	%r632, [%rd44+1408];
	ld.global.u32 	%r633, [%rd44+1536];
	ld.global.u32 	%r634, [%rd44+1664];
	ld.global.u32 	%r635, [%rd44+1792];
	ld.global.u32 	%r636, [%rd44+1920];
	ld.global.u32 	%r637, [%rd44+2048];
	ld.global.u32 	%r638, [%rd44+2176];
	ld.global.u32 	%r639, [%rd44+2304];
	// begin inline asm
	mov.u32 %r616, %laneid;
	// end inline asm
	shr.u32 	%r7, %r5, 5;
	mad.lo.s32 	%r640, %r7, 608, %r616;
	shl.b32 	%r641, %r640, 2;
	mov.u32 	%r642, _ZZN3cub18CUB_300001_SM_10006detail4scan16DeviceScanKernelINS2_10policy_hubIiiimN4cuda3std3__44plusIvEEE10Policy1000EN6thrust24THRUST_300001_SM_1000_NS6detail15normal_iteratorINSD_10device_ptrIiEEEESI_NS0_13ScanTileStateIiLb1EEES9_NS1_10InputValueIiPiEEmiLb0EiEEvT0_T1_T2_iT3_T4_T5_E12temp_storage;
	add.s32 	%r8, %r642, %r641;
	st.shared.u32 	[%r8], %r621;
	st.shared.u32 	[%r8+128], %r622;
	st.shared.u32 	[%r8+256], %r623;
	st.shared.u32 	[%r8+384], %r624;
	st.shared.u32 	[%r8+512], %r625;
	st.shared.u32 	[%r8+640], %r626;
	st.shared.u32 	[%r8+768], %r627;
	st.shared.u32 	[%r8+896], %r628;
	st.shared.u32 	[%r8+1024], %r629;
	st.shared.u32 	[%r8+1152], %r630;
	st.shared.u32 	[%r8+1280], %r631;
	st.shared.u32 	[%r8+1408], %r632;
	st.shared.u32 	[%r8+1536], %r633;
	st.shared.u32 	[%r8+1664], %r634;
	st.shared.u32 	[%r8+1792], %r635;
	st.shared.u32 	[%r8+1920], %r636;
	st.shared.u32 	[%r8+2048], %r637;
	st.shared.u32 	[%r8+2176], %r638;
	st.shared.u32 	[%r8+2304], %r639;
	bar.warp.sync 	-1;
	mad.lo.s32 	%r9, %r616, 72, %r8;
	ld.shared.u32 	%r10, [%r9];
	ld.shared.u32 	%r11, [%r9+4];
	ld.shared.u32 	%r12, [%r9+8];
	ld.shared.u32 	%r13, [%r9+12];
	ld.shared.u32 	%r14, [%r9+16];
	ld.shared.u32 	%r15, [%r9+20];
	ld.shared.u32 	%r16, [%r9+24];
	ld.shared.u32 	%r17, [%r9+28];
	ld.shared.u32 	%r18, [%r9+32];
	ld.shared.u32 	%r19, [%r9+36];
	ld.shared.u32 	%r20, [%r9+40];
	ld.shared.u32 	%r21, [%r9+44];
	ld.shared.u32 	%r22, [%r9+48];
	ld.shared.u32 	%r23, [%r9+52];
	ld.shared.u32 	%r24, [%r9+56];
	ld.shared.u32 	%r25, [%r9+60];
	ld.shared.u32 	%r26, [%r9+64];
	ld.shared.u32 	%r27, [%r9+68];
	ld.shared.u32 	%r28, [%r9+72];
	bar.sync 	0;
	setp.ne.s32 	%p100, %r4, 0;
	@%p100 bra 	$L__BB72_9;
	add.s32 	%r860, %r11, %r10;
	add.s32 	%r861, %r12, %r860;
	add.s32 	%r862, %r13, %r861;
	add.s32 	%r863, %r14, %r862;
	add.s32 	%r864, %r15, %r863;
	add.s32 	%r865, %r16, %r864;
	add.s32 	%r866, %r17, %r865;
	add.s32 	%r867, %r18, %r866;
	add.s32 	%r868, %r19, %r867;
	add.s32 	%r869, %r20, %r868;
	add.s32 	%r870, %r21, %r869;
	add.s32 	%r871, %r22, %r870;
	add.s32 	%r872, %r23, %r871;
	add.s32 	%r873, %r24, %r872;
	add.s32 	%r874, %r25, %r873;
	add.s32 	%r875, %r26, %r874;
	add.s32 	%r876, %r27, %r875;
	add.s32 	%r834, %r28, %r876;
	mov.b32 	%r832, 1;
	mov.b32 	%r857, 0;
	mov.b32 	%r859, -1;
	// begin inline asm
	{  .reg .s32 r0;  .reg .pred p;  shfl.sync.up.b32 r0|p, %r834, %r832, %r857, %r859;  @p add.s32 r0, r0, %r834;  mov.s32 %r830, r0;}
	// end inline asm
	mov.b32 	%r838, 2;
	// begin inline asm
	{  .reg .s32 r0;  .reg .pred p;  shfl.sync.up.b32 r0|p, %r830, %r838, %r857, %r859;  @p add.s32 r0, r0, %r830;  mov.s32 %r836, r0;}
	// end inline asm
	mov.b32 	%r844, 4;
	// begin inline asm
	{  .reg .s32 r0;  .reg .pred p;  shfl.sync.up.b32 r0|p, %r836, %r844, %r857, %r859;  @p add.s32 r0, r0, %r836;  mov.s32 %r842, r0;}
	// end inline asm
	mov.b32 	%r850, 8;
	// begin inline asm
	{  .reg .s32 r0;  .reg .pred p;  shfl.sync.up.b32 r0|p, %r842, %r850, %r857, %r859;  @p add.s32 r0, r0, %r842;  mov.s32 %r848, r0;}
	// end inline asm
	mov.b32 	%r856, 16;
	// begin inline asm
	{  .reg .s32 r0;  .reg .pred p;  shfl.sync.up.b32 r0|p, %r848, %r856, %r857, %r859;  @p add.s32 r0, r0, %r848;  mov.s32 %r854, r0;}
	// end inline asm
	setp.ne.s32 	%p143, %r616, 31;
	@%p143 bra 	$L__BB72_7;
	shl.b32 	%r877, %r7, 2;
	mov.u32 	%r878, _ZZN3cub18CUB_300001_SM_10006detail4scan16DeviceScanKernelINS2_10policy_hubIiiimN4cuda3std3__44plusIvEEE10Policy1000EN6thrust24THRUST_300001_SM_1000_NS6detail15normal_iteratorINSD_10device_ptrIiEEEESI_NS0_13ScanTileStateIiLb1EEES9_NS1_10InputValueIiPiEEmiLb0EiEEvT0_T1_T2_iT3_T4_T5_E12temp_storage;
	add.s32 	%r879, %r878, %r877;
	st.shared.u32 	[%r879+16], %r854;
$L__BB72_7:
	bar.sync 	0;
	ld.shared.v4.u32 	{%r880, %r881, %r882, %r883}, [_ZZN3cub18CUB_300001_SM_10006detail4scan16DeviceScanKernelINS2_10policy_hubIiiimN4cuda3std3__44plusIvEEE10Policy1000EN6thrust24THRUST_300001_SM_1000_NS6detail15normal_iteratorINSD_10device_ptrIiEEEESI_NS0_13ScanTileStateIiLb1EEES9_NS1_10InputValueIiPiEEmiLb0EiEEvT0_T1_T2_iT3_T4_T5_E12temp_storage+16];
	add.s32 	%r884, %r881, %r880;
	setp.eq.s32 	%p144, %r7, 2;
	selp.b32 	%r885, %r884, %r880, %p144;
	add.s32 	%r886, %r884, %r882;
	setp.eq.s32 	%p145, %r7, 3;
	selp.b32 	%r887, %r886, %r885, %p145;
	add.s32 	%r888, %r886, %r883;
	setp.eq.s32 	%p146, %r7, 4;
	selp.b32 	%r889, %r888, %r887, %p146;
	ld.shared.v4.u32 	{%r890, %r891, %r892, %r893}, [_ZZN3cub18CUB_300001_SM_10006detail4scan16DeviceScanKernelINS2_10policy_hubIiiimN4cuda3std3__44plusIvEEE10Policy1000EN6thrust24THRUST_300001_SM_1000_NS6detail15normal_iteratorINSD_10device_ptrIiEEEESI_NS0_13ScanTileStateIiLb1EEES9_NS1_10InputValueIiPiEEmiLb0EiEEvT0_T1_T2_iT3_T4_T5_E12temp_storage+32];
	add.s32 	%r894, %r888, %r890;
	setp.eq.s32 	%p147, %r7, 5;
	selp.b32 	%r895, %r894, %r889, %p147;
	add.s32 	%r896, %r894, %r891;
	setp.eq.s32 	%p148, %r7, 6;
	selp.b32 	%r897, %r896, %r895, %p148;
	add.s32 	%r898, %r896, %r892;
	setp.eq.s32 	%p149, %r7, 7;
	selp.b32 	%r899, %r898, %r897, %p149;
	add.s32 	%r900, %r898, %r893;
	setp.eq.s32 	%p150, %r7, 8;
	selp.b32 	%r901, %r900, %r899, %p150;
	ld.shared.v4.u32 	{%r902, %r903, %r904, %r905}, [_ZZN3cub18CUB_300001_SM_10006detail4scan16DeviceScanKernelINS2_10policy_hubIiiimN4cuda3std3__44plusIvEEE10Policy1000EN6thrust24THRUST_300001_SM_1000_NS6detail15normal_iteratorINSD_10device_ptrIiEEEESI_NS0_13ScanTileStateIiLb1EEES9_NS1_10InputValueIiPiEEmiLb0EiEEvT0_T1_T2_iT3_T4_T5_E12temp_storage+48];
	add.s32 	%r906, %r900, %r902;
	setp.eq.s32 	%p151, %r7, 9;
	selp.b32 	%r907, %r906, %r901, %p151;
	add.s32 	%r908, %r906, %r903;
	setp.eq.s32 	%p152, %r7, 10;
	selp.b32 	%r909, %r908, %r907, %p152;
	add.s32 	%r910, %r908, %r904;
	setp.eq.s32 	%p153, %r7, 11;
	selp.b32 	%r911, %r910, %r909, %p153;
	add.s32 	%r912, %r910, %r905;
	setp.eq.s32 	%p154, %r7, 12;
	selp.b32 	%r913, %r912, %r911, %p154;
	ld.shared.u32 	%r914, [_ZZN3cub18CUB_300001_SM_10006detail4scan16DeviceScanKernelINS2_10policy_hubIiiimN4cuda3std3__44plusIvEEE10Policy1000EN6thrust24THRUST_300001_SM_1000_NS6detail15normal_iteratorINSD_10device_ptrIiEEEESI_NS0_13ScanTileStateIiLb1EEES9_NS1_10InputValueIiPiEEmiLb0EiEEvT0_T1_T2_iT3_T4_T5_E12temp_storage+64];
	setp.lt.u32 	%p155, %r5, 32;
	selp.b32 	%r915, 0, %r913, %p155;
	setp.eq.s32 	%p156, %r616, 0;
	sub.s32 	%r916, %r854, %r834;
	selp.b32 	%r917, 0, %r916, %p156;
	add.s32 	%r918, %r917, %r959;
	add.s32 	%r971, %r918, %r915;
	add.s32 	%r919, %r914, %r959;
	add.s32 	%r32, %r919, %r912;
	setp.ne.s32 	%p157, %r5, 0;
	@%p157 bra 	$L__BB72_28;
	add.s64 	%rd56, %rd18, 256;
	mov.b32 	%r920, 101;
	// begin inline asm
	st.relaxed.gpu.v2.u32 [%rd56], {%r920, %r32};
	// end inline asm
	bra.uni 	$L__BB72_28;
$L__BB72_9:
	add.s32 	%r673, %r11, %r10;
	add.s32 	%r674, %r12, %r673;
	add.s32 	%r675, %r13, %r674;
	add.s32 	%r676, %r14, %r675;
	add.s32 	%r677, %r15, %r676;
	add.s32 	%r678, %r16, %r677;
	add.s32 	%r679, %r17, %r678;
	add.s32 	%r680, %r18, %r679;
	add.s32 	%r681, %r19, %r680;
	add.s32 	%r682, %r20, %r681;
	add.s32 	%r683, %r21, %r682;
	add.s32 	%r684, %r22, %r683;
	add.s32 	%r685, %r23, %r684;
	add.s32 	%r686, %r24, %r685;
	add.s32 	%r687, %r25, %r686;
	add.s32 	%r688, %r26, %r687;
	add.s32 	%r689, %r27, %r688;
	add.s32 	%r647, %r28, %r689;
	mov.b32 	%r645, 1;
	mov.b32 	%r670, 0;
	mov.b32 	%r672, -1;
	// begin inline asm
	{  .reg .s32 r0;  .reg .pred p;  shfl.sync.up.b32 r0|p, %r647, %r645, %r670, %r672;  @p add.s32 r0, r0, %r647;  mov.s32 %r643, r0;}
	// end inline asm
	mov.b32 	%r651, 2;
	// begin inline asm
	{  .reg .s32 r0;  .reg .pred p;  shfl.sync.up.b32 r0|p, %r643, %r651, %r670, %r672;  @p add.s32 r0, r0, %r643;  mov.s32 %r649, r0;}
	// end inline asm
	mov.b32 	%r657, 4;
	// begin inline asm
	{  .reg .s32 r0;  .reg .pred p;  shfl.sync.up.b32 r0|p, %r649, %r657, %r670, %r672;  @p add.s32 r0, r0, %r649;  mov.s32 %r655, r0;}
	// end inline asm
	mov.b32 	%r663, 8;
	// begin inline asm
	{  .reg .s32 r0;  .reg .pred p;  shfl.sync.up.b32 r0|p, %r655, %r663, %r670, %r672;  @p add.s32 r0, r0, %r655;  mov.s32 %r661, r0;}
	// end inline asm
	mov.b32 	%r669, 16;
	// begin inline asm
	{  .reg .s32 r0;  .reg .pred p;  shfl.sync.up.b32 r0|p, %r661, %r669, %r670, %r672;  @p add.s32 r0, r0, %r661;  mov.s32 %r667, r0;}
	// end inline asm
	setp.ne.s32 	%p101, %r616, 31;
	@%p101 bra 	$L__BB72_11;
	shl.b32 	%r690, %r7, 2;
	mov.u32 	%r691, _ZZN3cub18CUB_300001_SM_10006detail4scan16DeviceScanKernelINS2_10policy_hubIiiimN4cuda3std3__44plusIvEEE10Policy1000EN6thrust24THRUST_300001_SM_1000_NS6detail15normal_iteratorINSD_10device_ptrIiEEEESI_NS0_13ScanTileStateIiLb1EEES9_NS1_10InputValueIiPiEEmiLb0EiEEvT0_T1_T2_iT3_T4_T5_E12temp_storage;
	add.s32 	%r692, %r691, %r690;
	st.shared.u32 	[%r692+16], %r667;
$L__BB72_11:
	sub.s32 	%r693, %r667, %r647;
	bar.sync 	0;
	ld.shared.v4.u32 	{%r694, %r695, %r696, %r697}, [_ZZN3cub18CUB_300001_SM_10006detail4scan16DeviceScanKernelINS2_10policy_hubIiiimN4cuda3std3__44plusIvEEE10Policy1000EN6thrust24THRUST_300001_SM_1000_NS6detail15normal_iteratorINSD_10device_ptrIiEEEESI_NS0_13ScanTileStateIiLb1EEES9_NS1_10InputValueIiPiEEmiLb0EiEEvT0_T1_T2_iT3_T4_T5_E12temp_storage+16];
	add.s32 	%r698, %r695, %r694;
	setp.eq.s32 	%p102, %r7, 2;
	selp.b32 	%r699, %r698, %r694, %p102;
	add.s32 	%r700, %r698, %r696;
	setp.eq.s32 	%p103, %r7, 3;
	selp.b32 	%r701, %r700, %r699, %p103;
	add.s32 	%r702, %r700, %r697;
	setp.eq.s32 	%p104, %r7, 4;
	selp.b32 	%r703, %r702, %r701, %p104;
	ld.shared.v4.u32 	{%r704, %r705, %r706, %r707}, [_ZZN3cub18CUB_300001_SM_10006detail4scan16DeviceScanKernelINS2_10policy_hubIiiimN4cuda3std3__44plusIvEEE10Policy1000EN6thrust24THRUST_300001_SM_1000_NS6detail15normal_iteratorINSD_10device_ptrIiEEEESI_NS0_13ScanTileStateIiLb1EEES9_NS1_10InputValueIiPiEEmiLb0EiEEvT0_T1_T2_iT3_T4_T5_E12temp_storage+32];
	add.s32 	%r708, %r702, %r704;
	setp.eq.s32 	%p105, %r7, 5;
	selp.b32 	%r709, %r708, %r703, %p105;
	add.s32 	%r710, %r708, %r705;
	setp.eq.s32 	%p106, %r7, 6;
	selp.b32 	%r711, %r710, %r709, %p106;
	add.s32 	%r712, %r710, %r706;
	setp.eq.s32 	%p107, %r7, 7;
	selp.b32 	%r713, %r712, %r711, %p107;
	add.s32 	%r714, %r712, %r707;
	setp.eq.s32 	%p108, %r7, 8;
	selp.b32 	%r715, %r714, %r713, %p108;
	ld.shared.v4.u32 	{%r716, %r717, %r718, %r719}, [_ZZN3cub18CUB_300001_SM_10006detail4scan16DeviceScanKernelINS2_10policy_hubIiiimN4cuda3std3__44plusIvEEE10Policy1000EN6thrust24THRUST_300001_SM_1000_NS6detail15normal_iteratorINSD_10device_ptrIiEEEESI_NS0_13ScanTileStateIiLb1EEES9_NS1_10InputValueIiPiEEmiLb0EiEEvT0_T1_T2_iT3_T4_T5_E12temp_storage+48];
	add.s32 	%r720, %r714, %r716;
	setp.eq.s32 	%p109, %r7, 9;
	selp.b32 	%r721, %r720, %r715, %p109;
	add.s32 	%r722, %r720, %r717;
	setp.eq.s32 	%p110, %r7, 10;
	selp.b32 	%r723, %r722, %r721, %p110;
	add.s32 	%r724, %r722, %r718;
	setp.eq.s32 	%p111, %r7, 11;
	selp.b32 	%r725, %r724, %r723, %p111;
	add.s32 	%r726, %r724, %r719;
	setp.eq.s32 	%p112, %r7, 12;
	selp.b32 	%r727, %r726, %r725, %p112;
	ld.shared.u32 	%r728, [_ZZN3cub18CUB_300001_SM_10006detail4scan16DeviceScanKernelINS2_10policy_hubIiiimN4cuda3std3__44plusIvEEE10Policy1000EN6thrust24THRUST_300001_SM_1000_NS6detail15normal_iteratorINSD_10device_ptrIiEEEESI_NS0_13ScanTileStateIiLb1EEES9_NS1_10InputValueIiPiEEmiLb0EiEEvT0_T1_T2_iT3_T4_T5_E12temp_storage+64];
	add.s32 	%r35, %r726, %r728;
	setp.gt.u32 	%p113, %r5, 31;
	setp.lt.u32 	%p114, %r5, 32;
	setp.eq.s32 	%p115, %r616, 0;
	selp.b32 	%r729, 0, %r693, %p115;
	add.s32 	%r970, %r727, %r729;
	selp.b32 	%r37, %r693, %r970, %p114;
	@%p113 bra 	$L__BB72_27;
	setp.ne.s32 	%p116, %r5, 0;
	mul.wide.s32 	%rd45, %r4, 8;
	add.s64 	%rd8, %rd18, %rd45;
	@%p116 bra 	$L__BB72_14;
	st.shared.u32 	[_ZZN3cub18CUB_300001_SM_10006detail4scan16DeviceScanKernelINS2_10policy_hubIiiimN4cuda3std3__44plusIvEEE10Policy1000EN6thrust24THRUST_300001_SM_1000_NS6detail15normal_iteratorINSD_10device_ptrIiEEEESI_NS0_13ScanTileStateIiLb1EEES9_NS1_10InputValueIiPiEEmiLb0EiEEvT0_T1_T2_iT3_T4_T5_E12temp_storage+12], %r35;
	add.s64 	%rd46, %rd8, 256;
	mov.b32 	%r730, 100;
	// begin inline asm
	st.relaxed.gpu.v2.u32 [%rd46], {%r730, %r35};
	// end inline asm
$L__BB72_14:
	not.b32 	%r736, %r5;
	add.s32 	%r966, %r4, %r736;
	mov.b32 	%r732, 550;
	// begin inline asm
	nanosleep.u32 %r732;
	// end inline asm
	mul.wide.s32 	%rd48, %r966, 8;
	add.s64 	%rd49, %rd18, %rd48;
	add.s64 	%rd47, %rd49, 256;
	// begin inline asm
	ld.relaxed.gpu.v2.u32 {%r967, %r961}, [%rd47];
	// end inline asm
	mov.b32 	%r962, 478;
$L__BB72_15:
	setp.eq.s32 	%p117, %r967, 99;
	mov.b32 	%r737, -1;
	vote.sync.any.pred 	%p118, %p117, %r737;
	not.pred 	%p119, %p118;
	@%p119 bra 	$L__BB72_17;
	// begin inline asm
	nanosleep.u32 %r962;
	// end inline asm
	shr.u32 	%r962, %r962, 1;
	// begin inline asm
	ld.relaxed.gpu.v2.u32 {%r967, %r961}, [%rd47];
	// end inline asm
	bra.uni 	$L__BB72_15;
$L__BB72_17:
	setp.eq.s32 	%p120, %r967, 101;
	mov.b32 	%r764, -1;
	vote.sync.ballot.b32 	%r766, %p120, %r764;
	// begin inline asm
	mov.u32 %r739, %lanemask_ge;
	// end inline asm
	and.b32  	%r767, %r766, %r739;
	or.b32  	%r768, %r767, -2147483648;
	add.s32 	%r769, %r768, -1;
	not.b32 	%r770, %r768;
	and.b32  	%r771, %r770, %r769;
	popc.b32 	%r743, %r771;
	mov.b32 	%r742, 1;
	// begin inline asm
	shfl.sync.down.b32 %r740, %r961, %r742, %r743, %r764;
	// end inline asm
	setp.lt.s32 	%p122, %r616, %r743;
	selp.b32 	%r772, %r740, 0, %p122;
	add.s32 	%r746, %r772, %r961;
	mov.b32 	%r747, 2;
	// begin inline asm
	shfl.sync.down.b32 %r745, %r746, %r747, %r743, %r764;
	// end inline asm
	add.s32 	%r50, %r616, 2;
	setp.gt.s32 	%p123, %r50, %r743;
	selp.b32 	%r773, 0, %r745, %p123;
	add.s32 	%r751, %r746, %r773;
	mov.b32 	%r752, 4;
	// begin inline asm
	shfl.sync.down.b32 %r750, %r751, %r752, %r743, %r764;
	// end inline asm
	add.s32 	%r51, %r616, 4;
	setp.gt.s32 	%p124, %r51, %r743;
	selp.b32 	%r774, 0, %r750, %p124;
	add.s32 	%r756, %r751, %r774;
	mov.b32 	%r757, 8;
	// begin inline asm
	shfl.sync.down.b32 %r755, %r756, %r757, %r743, %r764;
	// end inline asm
	add.s32 	%r52, %r616, 8;
	setp.gt.s32 	%p125, %r52, %r743;
	selp.b32 	%r775, 0, %r755, %p125;
	add.s32 	%r761, %r756, %r775;
	mov.b32 	%r762, 16;
	// begin inline asm
	shfl.sync.down.b32 %r760, %r761, %r762, %r743, %r764;
	// end inline asm
	add.s32 	%r53, %r616, 16;
	setp.gt.s32 	%p126, %r53, %r743;
	selp.b32 	%r776, 0, %r760, %p126;
	add.s32 	%r965, %r761, %r776;
	add.s64 	%rd10, %rd18, 256;
	mov.b32 	%r963, 478;
$L__BB72_18:
	setp.ne.s32 	%p127, %r967, 101;
	mov.b32 	%r777, -1;
	vote.sync.all.pred 	%p128, %p127, %r777;
	not.pred 	%p129, %p128;
	@%p129 bra 	$L__BB72_23;
	shr.u32 	%r963, %r963, 1;
	mul.wide.s32 	%rd52, %r966, 8;
	add.s64 	%rd53, %rd10, %rd52;
	add.s64 	%rd51, %rd53, -256;
	// begin inline asm
	ld.relaxed.gpu.v2.u32 {%r967, %r968}, [%rd51];
	// end inline asm
	mov.u32 	%r969, %r963;
$L__BB72_20:
	setp.eq.s32 	%p133, %r967, 99;
	mov.b32 	%r785, -1;
	vote.sync.any.pred 	%p134, %p133, %r785;
	not.pred 	%p135, %p134;
	@%p135 bra 	$L__BB72_22;
	// begin inline asm
	nanosleep.u32 %r969;
	// end inline asm
	shr.u32 	%r969, %r969, 1;
	// begin inline asm
	ld.relaxed.gpu.v2.u32 {%r967, %r968}, [%rd51];
	// end inline asm
	bra.uni 	$L__BB72_20;
$L__BB72_22:
	setp.eq.s32 	%p136, %r967, 101;
	mov.b32 	%r811, -1;
	vote.sync.ballot.b32 	%r812, %p136, %r811;
	and.b32  	%r813, %r812, %r739;
	or.b32  	%r814, %r813, -2147483648;
	add.s32 	%r815, %r814, -1;
	not.b32 	%r816, %r814;
	and.b32  	%r817, %r816, %r815;
	popc.b32 	%r790, %r817;
	mov.b32 	%r789, 1;
	// begin inline asm
	shfl.sync.down.b32 %r787, %r968, %r789, %r790, %r811;
	// end inline asm
	setp.lt.s32 	%p138, %r616, %r790;
	selp.b32 	%r818, %r787, 0, %p138;
	add.s32 	%r793, %r818, %r968;
	mov.b32 	%r794, 2;
	// begin inline asm
	shfl.sync.down.b32 %r792, %r793, %r794, %r790, %r811;
	// end inline asm
	setp.gt.s32 	%p139, %r50, %r790;
	selp.b32 	%r819, 0, %r792, %p139;
	add.s32 	%r798, %r793, %r819;
	mov.b32 	%r799, 4;
	// begin inline asm
	shfl.sync.down.b32 %r797, %r798, %r799, %r790, %r811;
	// end inline asm
	setp.gt.s32 	%p140, %r51, %r790;
	selp.b32 	%r820, 0, %r797, %p140;
	add.s32 	%r803, %r798, %r820;
	mov.b32 	%r804, 8;
	// begin inline asm
	shfl.sync.down.b32 %r802, %r803, %r804, %r790, %r811;
	// end inline asm
	setp.gt.s32 	%p141, %r52, %r790;
	selp.b32 	%r821, 0, %r802, %p141;
	add.s32 	%r808, %r803, %r821;
	mov.b32 	%r809, 16;
	// begin inline asm
	shfl.sync.down.b32 %r807, %r808, %r809, %r790, %r811;
	// end inline asm
	setp.gt.s32 	%p142, %r53, %r790;
	selp.b32 	%r822, 0, %r807, %p142;
	add.s32 	%r823, %r822, %r965;
	add.s32 	%r965, %r823, %r808;
	add.s32 	%r966, %r966, -32;
	bra.uni 	$L__BB72_18;
$L__BB72_23:
	@%p116 bra 	$L__BB72_25;
	add.s32 	%r780, %r965, %r35;
	add.s64 	%rd50, %rd8, 256;
	mov.b32 	%r779, 101;
	// begin inline asm
	st.relaxed.gpu.v2.u32 [%rd50], {%r779, %r780};
	// end inline asm
	st.shared.u32 	[_ZZN3cub18CUB_300001_SM_10006detail4scan16DeviceScanKernelINS2_10policy_hubIiiimN4cuda3std3__44plusIvEEE10Policy1000EN6thrust24THRUST_300001_SM_1000_NS6detail15normal_iteratorINSD_10device_ptrIiEEEESI_NS0_13ScanTileStateIiLb1EEES9_NS1_10InputValueIiPiEEmiLb0EiEEvT0_T1_T2_iT3_T4_T5_E12temp_storage+4], %r965;
	st.shared.u32 	[_ZZN3cub18CUB_300001_SM_10006detail4scan16DeviceScanKernelINS2_10policy_hubIiiimN4cuda3std3__44plusIvEEE10Policy1000EN6thrust24THRUST_300001_SM_1000_NS6detail15normal_iteratorINSD_10device_ptrIiEEEESI_NS0_13ScanTileStateIiLb1EEES9_NS1_10InputValueIiPiEEmiLb0EiEEvT0_T1_T2_iT3_T4_T5_E12temp_storage+8], %r780;
$L__BB72_25:
	setp.ne.s32 	%p131, %r616, 0;
	mov.u32 	%r970, %r37;
	@%p131 bra 	$L__BB72_27;
	st.shared.u32 	[_ZZN3cub18CUB_300001_SM_10006detail4scan16DeviceScanKernelINS2_10policy_hubIiiimN4cuda3std3__44plusIvEEE10Policy1000EN6thrust24THRUST_300001_SM_1000_NS6detail15normal_iteratorINSD_10device_ptrIiEEEESI_NS0_13ScanTileStateIiLb1EEES9_NS1_10InputValueIiPiEEmiLb0EiEEvT0_T1_T2_iT3_T4_T5_E12temp_storage+84], %r965;
	mov.u32 	%r970, %r965;
$L__BB72_27:
	bar.sync 	0;
	setp.eq.s32 	%p132, %r5, 0;
	ld.shared.u32 	%r781, [_ZZN3cub18CUB_300001_SM_10006detail4scan16DeviceScanKernelINS2_10policy_hubIiiimN4cuda3std3__44plusIvEEE10Policy1000EN6thrust24THRUST_300001_SM_1000_NS6detail15normal_iteratorINSD_10device_ptrIiEEEESI_NS0_13ScanTileStateIiLb1EEES9_NS1_10InputValueIiPiEEmiLb0EiEEvT0_T1_T2_iT3_T4_T5_E12temp_storage+84];
	selp.b32 	%r782, 0, %r781, %p132;
	add.s32 	%r971, %r782, %r970;
$L__BB72_28:
	add.s32 	%r922, %r971, %r10;
	add.s32 	%r923, %r11, %r922;
	add.s32 	%r924, %r12, %r923;
	add.s32 	%r925, %r13, %r924;
	add.s32 	%r926, %r14, %r925;
	add.s32 	%r927, %r15, %r926;
	add.s32 	%r928, %r16, %r927;
	add.s32 	%r929, %r17, %r928;
	add.s32 	%r930, %r18, %r929;
	add.s32 	%r931, %r19, %r930;
	add.s32 	%r932, %r20, %r931;
	add.s32 	%r933, %r21, %r932;
	add.s32 	%r934, %r22, %r933;
	add.s32 	%r935, %r23, %r934;
	add.s32 	%r936, %r24, %r935;
	add.s32 	%r937, %r25, %r936;
	add.s32 	%r938, %r26, %r937;
	add.s32 	%r939, %r27, %r938;
	bar.sync 	0;
	st.shared.u32 	[%r9], %r971;
	st.shared.u32 	[%r9+4], %r922;
	st.shared.u32 	[%r9+8], %r923;
	st.shared.u32 	[%r9+12], %r924;
	st.shared.u32 	[%r9+16], %r925;
	st.shared.u32 	[%r9+20], %r926;
	st.shared.u32 	[%r9+24], %r927;
	st.shared.u32 	[%r9+28], %r928;
	st.shared.u32 	[%r9+32], %r929;
	st.shared.u32 	[%r9+36], %r930;
	st.shared.u32 	[%r9+40], %r931;
	st.shared.u32 	[%r9+44], %r932;
	st.shared.u32 	[%r9+48], %r933;
	st.shared.u32 	[%r9+52], %r934;
	st.shared.u32 	[%r9+56], %r935;
	st.shared.u32 	[%r9+60], %r936;
	st.shared.u32 	[%r9+64], %r937;
	st.shared.u32 	[%r9+68], %r938;
	st.shared.u32 	[%r9+72], %r939;
	bar.warp.sync 	-1;
	ld.shared.u32 	%r940, [%r8];
	ld.shared.u32 	%r941, [%r8+128];
	ld.shared.u32 	%r942, [%r8+256];
	ld.shared.u32 	%r943, [%r8+384];
	ld.shared.u32 	%r944, [%r8+512];
	ld.shared.u32 	%r945, [%r8+640];
	ld.shared.u32 	%r946, [%r8+768];
	ld.shared.u32 	%r947, [%r8+896];
	ld.shared.u32 	%r948, [%r8+1024];
	ld.shared.u32 	%r949, [%r8+1152];
	ld.shared.u32 	%r950, [%r8+1280];
	ld.shared.u32 	%r951, [%r8+1408];
	ld.shared.u32 	%r952, [%r8+1536];
	ld.shared.u32 	%r953, [%r8+1664];
	ld.shared.u32 	%r954, [%r8+1792];
	ld.shared.u32 	%r955, [%r8+1920];
	ld.shared.u32 	%r956, [%r8+2048];
	ld.shared.u32 	%r957, [%r8+2176];
	ld.shared.u32 	%r958, [%r8+2304];
	add.s64 	%rd58, %rd4, %rd43;
	st.global.u32 	[%rd58], %r940;
	st.global.u32 	[%rd58+128], %r941;
	st.global.u32 	[%rd58+256], %r942;
	st.global.u32 	[%rd58+384], %r943;
	st.global.u32 	[%rd58+512], %r944;
	st.global.u32 	[%rd58+640], %r945;
	st.global.u32 	[%rd58+768], %r946;
	st.global.u32 	[%rd58+896], %r947;
	st.global.u32 	[%rd58+1024], %r948;
	st.global.u32 	[%rd58+1152], %r949;
	st.global.u32 	[%rd58+1280], %r950;
	st.global.u32 	[%rd58+1408], %r951;
	st.global.u32 	[%rd58+1536], %r952;
	st.global.u32 	[%rd58+1664], %r953;
	st.global.u32 	[%rd58+1792], %r954;
	st.global.u32 	[%rd58+1920], %r955;
	st.global.u32 	[%rd58+2048], %r956;
	st.global.u32 	[%rd58+2176], %r957;
	st.global.u32 	[%rd58+2304], %r958;
	bra.uni 	$L__BB72_131;
$L__BB72_29:
	setp.eq.s64 	%p3, %rd6, 0;
	@%p3 bra 	$L__BB72_131;
	cvt.u32.u64 	%r75, %rd6;
	shl.b64 	%rd21, %rd5, 2;
	add.s64 	%rd22, %rd3, %rd21;
	mov.u32 	%r76, %tid.x;
	ld.global.u32 	%r990, [%rd22];
	and.b32  	%r209, %r76, 31;
	and.b32  	%r210, %r76, 992;
	mul.lo.s32 	%r211, %r210, 19;
	or.b32  	%r78, %r211, %r209;
	setp.ge.u32 	%p4, %r78, %r75;
	shl.b32 	%r212, %r78, 2;
	cvt.u64.u32 	%rd23, %r212;
	add.s64 	%rd12, %rd22, %rd23;
	mov.u32 	%r972, %r990;
	@%p4 bra 	$L__BB72_32;
	ld.global.u32 	%r972, [%rd12];
$L__BB72_32:
	add.s32 	%r213, %r78, 32;
	setp.ge.u32 	%p5, %r213, %r75;
	mov.u32 	%r973, %r990;
	@%p5 bra 	$L__BB72_34;
	ld.global.u32 	%r973, [%rd12+128];
$L__BB72_34:
	add.s32 	%r214, %r78, 64;
	setp.ge.u32 	%p6, %r214, %r75;
	mov.u32 	%r974, %r990;
	@%p6 bra 	$L__BB72_36;
	ld.global.u32 	%r974, [%rd12+256];
$L__BB72_36:
	add.s32 	%r215, %r78, 96;
	setp.ge.u32 	%p7, %r215, %r75;
	mov.u32 	%r975, %r990;
	@%p7 bra 	$L__BB72_38;
	ld.global.u32 	%r975, [%rd12+384];
$L__BB72_38:
	add.s32 	%r216, %r78, 128;
	setp.ge.u32 	%p8, %r216, %r75;
	mov.u32 	%r976, %r990;
	@%p8 bra 	$L__BB72_40;
	ld.global.u32 	%r976, [%rd12+512];
$L__BB72_40:
	add.s32 	%r217, %r78, 160;
	setp.ge.u32 	%p9, %r217, %r75;
	mov.u32 	%r977, %r990;
	@%p9 bra 	$L__BB72_42;
	ld.global.u32 	%r977, [%rd12+640];
$L__BB72_42:
	add.s32 	%r218, %r78, 192;
	setp.ge.u32 	%p10, %r218, %r75;
	mov.u32 	%r978, %r990;
	@%p10 bra 	$L__BB72_44;
	ld.global.u32 	%r978, [%rd12+768];
$L__BB72_44:
	add.s32 	%r219, %r78, 224;
	setp.ge.u32 	%p11, %r219, %r75;
	mov.u32 	%r979, %r990;
	@%p11 bra 	$L__BB72_46;
	ld.global.u32 	%r979, [%rd12+896];
$L__BB72_46:
	add.s32 	%r95, %r78, 256;
	setp.ge.u32 	%p12, %r95, %r75;
	mov.u32 	%r980, %r990;
	@%p12 bra 	$L__BB72_48;
	ld.global.u32 	%r980, [%rd12+1024];
$L__BB72_48:
	add.s32 	%r98, %r78, 288;
	setp.ge.u32 	%p13, %r98, %r75;
	mov.u32 	%r981, %r990;
	@%p13 bra 	$L__BB72_50;
	ld.global.u32 	%r981, [%rd12+1152];
$L__BB72_50:
	add.s32 	%r220, %r78, 320;
	setp.ge.u32 	%p14, %r220, %r75;
	mov.u32 	%r982, %r990;
	@%p14 bra 	$L__BB72_52;
	ld.global.u32 	%r982, [%rd12+1280];
$L__BB72_52:
	add.s32 	%r221, %r78, 352;
	setp.ge.u32 	%p15, %r221, %r75;
	mov.u32 	%r983, %r990;
	@%p15 bra 	$L__BB72_54;
	ld.global.u32 	%r983, [%rd12+1408];
$L__BB72_54:
	add.s32 	%r222, %r78, 384;
	setp.ge.u32 	%p16, %r222, %r75;
	mov.u32 	%r984, %r990;
	@%p16 bra 	$L__BB72_56;
	ld.global.u32 	%r984, [%rd12+1536];
$L__BB72_56:
	add.s32 	%r223, %r78, 416;
	setp.ge.u32 	%p17, %r223, %r75;
	mov.u32 	%r985, %r990;
	@%p17 bra 	$L__BB72_58;
	ld.global.u32 	%r985, [%rd12+1664];
$L__BB72_58:
	add.s32 	%r224, %r78, 448;
	setp.ge.u32 	%p18, %r224, %r75;
	mov.u32 	%r986, %r990;
	@%p18 bra 	$L__BB72_60;
	ld.global.u32 	%r986, [%rd12+1792];
$L__BB72_60:
	add.s32 	%r225, %r78, 480;
	setp.ge.u32 	%p19, %r225, %r75;
	mov.u32 	%r987, %r990;
	@%p19 bra 	$L__BB72_62;
	ld.global.u32 	%r987, [%rd12+1920];
$L__BB72_62:
	add.s32 	%r226, %r78, 512;
	setp.ge.u32 	%p20, %r226, %r75;
	mov.u32 	%r988, %r990;
	@%p20 bra 	$L__BB72_64;
	ld.global.u32 	%r988, [%rd12+2048];
$L__BB72_64:
	add.s32 	%r115, %r78, 544;
	setp.ge.u32 	%p21, %r115, %r75;
	mov.u32 	%r989, %r990;
	@%p21 bra 	$L__BB72_66;
	ld.global.u32 	%r989, [%rd12+2176];
$L__BB72_66:
	add.s32 	%r118, %r78, 576;
	setp.ge.u32 	%p22, %r118, %r75;
	@%p22 bra 	$L__BB72_68;
	ld.global.u32 	%r990, [%rd12+2304];
$L__BB72_68:
	// begin inline asm
	mov.u32 %r227, %laneid;
	// end inline asm
	shr.u32 	%r122, %r76, 5;
	mad.lo.s32 	%r228, %r122, 608, %r227;
	shl.b32 	%r229, %r228, 2;
	mov.u32 	%r230, _ZZN3cub18CUB_300001_SM_10006detail4scan16DeviceScanKernelINS2_10policy_hubIiiimN4cuda3std3__44plusIvEEE10Policy1000EN6thrust24THRUST_300001_SM_1000_NS6detail15normal_iteratorINSD_10device_ptrIiEEEESI_NS0_13ScanTileStateIiLb1EEES9_NS1_10InputValueIiPiEEmiLb0EiEEvT0_T1_T2_iT3_T4_T5_E12temp_storage;
	add.s32 	%r123, %r230, %r229;
	st.shared.u32 	[%r123], %r972;
	st.shared.u32 	[%r123+128], %r973;
	st.shared.u32 	[%r123+256], %r974;
	st.shared.u32 	[%r123+384], %r975;
	st.shared.u32 	[%r123+512], %r976;
	st.shared.u32 	[%r123+640], %r977;
	st.shared.u32 	[%r123+768], %r978;
	st.shared.u32 	[%r123+896], %r979;
	st.shared.u32 	[%r123+1024], %r980;
	st.shared.u32 	[%r123+1152], %r981;
	st.shared.u32 	[%r123+1280], %r982;
	st.shared.u32 	[%r123+1408], %r983;
	st.shared.u32 	[%r123+1536], %r984;
	st.shared.u32 	[%r123+1664], %r985;
	st.shared.u32 	[%r123+1792], %r986;
	st.shared.u32 	[%r123+1920], %r987;
	st.shared.u32 	[%r123+2048], %r988;
	st.shared.u32 	[%r123+2176], %r989;
	st.shared.u32 	[%r123+2304], %r990;
	bar.warp.sync 	-1;
	mad.lo.s32 	%r124, %r227, 72, %r123;
	ld.shared.u32 	%r125, [%r124];
	ld.shared.u32 	%r126, [%r124+4];
	ld.shared.u32 	%r127, [%r124+8];
	ld.shared.u32 	%r128, [%r124+12];
	ld.shared.u32 	%r129, [%r124+16];
	ld.shared.u32 	%r130, [%r124+20];
	ld.shared.u32 	%r131, [%r124+24];
	ld.shared.u32 	%r132, [%r124+28];
	ld.shared.u32 	%r133, [%r124+32];
	ld.shared.u32 	%r134, [%r124+36];
	ld.shared.u32 	%r135, [%r124+40];
	ld.shared.u32 	%r136, [%r124+44];
	ld.shared.u32 	%r137, [%r124+48];
	ld.shared.u32 	%r138, [%r124+52];
	ld.shared.u32 	%r139, [%r124+56];
	ld.shared.u32 	%r140, [%r124+60];
	ld.shared.u32 	%r141, [%r124+64];
	ld.shared.u32 	%r142, [%r124+68];
	ld.shared.u32 	%r143, [%r124+72];
	bar.sync 	0;
	setp.ne.s32 	%p23, %r4, 0;
	@%p23 bra 	$L__BB72_72;
	add.s32 	%r456, %r126, %r125;
	add.s32 	%r457, %r127, %r456;
	add.s32 	%r458, %r128, %r457;
	add.s32 	%r459, %r129, %r458;
	add.s32 	%r460, %r130, %r459;
	add.s32 	%r461, %r131, %r460;
	add.s32 	%r462, %r132, %r461;
	add.s32 	%r463, %r133, %r462;
	add.s32 	%r464, %r134, %r463;
	add.s32 	%r465, %r135, %r464;
	add.s32 	%r466, %r136, %r465;
	add.s32 	%r467, %r137, %r466;
	add.s32 	%r468, %r138, %r467;
	add.s32 	%r469, %r139, %r468;
	add.s32 	%r470, %r140, %r469;
	add.s32 	%r471, %r141, %r470;
	add.s32 	%r472, %r142, %r471;
	add.s32 	%r430, %r143, %r472;
	mov.b32 	%r428, 1;
	mov.b32 	%r453, 0;
	mov.b32 	%r455, -1;
	// begin inline asm
	{  .reg .s32 r0;  .reg .pred p;  shfl.sync.up.b32 r0|p, %r430, %r428, %r453, %r455;  @p add.s32 r0, r0, %r430;  mov.s32 %r426, r0;}
	// end inline asm
	mov.b32 	%r434, 2;
	// begin inline asm
	{  .reg .s32 r0;  .reg .pred p;  shfl.sync.up.b32 r0|p, %r426, %r434, %r453, %r455;  @p add.s32 r0, r0, %r426;  mov.s32 %r432, r0;}
	// end inline asm
	mov.b32 	%r440, 4;
	// begin inline asm
	{  .reg .s32 r0;  .reg .pred p;  shfl.sync.up.b32 r0|p, %r432, %r440, %r453, %r455;  @p add.s32 r0, r0, %r432;  mov.s32 %r438, r0;}
	// end inline asm
	mov.b32 	%r446, 8;
	// begin inline asm
	{  .reg .s32 r0;  .reg .pred p;  shfl.sync.up.b32 r0|p, %r438, %r446, %r453, %r455;  @p add.s32 r0, r0, %r438;  mov.s32 %r444, r0;}
	// end inline asm
	mov.b32 	%r452, 16;
	// begin inline asm
	{  .reg .s32 r0;  .reg .pred p;  shfl.sync.up.b32 r0|p, %r444, %r452, %r453, %r455;  @p add.s32 r0, r0, %r444;  mov.s32 %r450, r0;}
	// end inline asm
	setp.ne.s32 	%p66, %r227, 31;
	@%p66 bra 	$L__BB72_71;
	shl.b32 	%r473, %r122, 2;
	mov.u32 	%r474, _ZZN3cub18CUB_300001_SM_10006detail4scan16DeviceScanKernelINS2_10policy_hubIiiimN4cuda3std3__44plusIvEEE10Policy1000EN6thrust24THRUST_300001_SM_1000_NS6detail15normal_iteratorINSD_10device_ptrIiEEEESI_NS0_13ScanTileStateIiLb1EEES9_NS1_10InputValueIiPiEEmiLb0EiEEvT0_T1_T2_iT3_T4_T5_E12temp_storage;
	add.s32 	%r475, %r474, %r473;
	st.shared.u32 	[%r475+16], %r450;
$L__BB72_71:
	bar.sync 	0;
	ld.shared.v4.u32 	{%r476, %r477, %r478, %r479}, [_ZZN3cub18CUB_300001_SM_10006detail4scan16DeviceScanKernelINS2_10policy_hubIiiimN4cuda3std3__44plusIvEEE10Policy1000EN6thrust24THRUST_300001_SM_1000_NS6detail15normal_iteratorINSD_10device_ptrIiEEEESI_NS0_13ScanTileStateIiLb1EEES9_NS1_10InputValueIiPiEEmiLb0EiEEvT0_T1_T2_iT3_T4_T5_E12temp_storage+16];
	add.s32 	%r480, %r477, %r476;
	setp.eq.s32 	%p67, %r122, 2;
	selp.b32 	%r481, %r480, %r476, %p67;
	add.s32 	%r482, %r480, %r478;
	setp.eq.s32 	%p68, %r122, 3;
	selp.b32 	%r483, %r482, %r481, %p68;
	add.s32 	%r484, %r482, %r479;
	setp.eq.s32 	%p69, %r122, 4;
	selp.b32 	%r485, %r484, %r483, %p69;
	ld.shared.v4.u32 	{%r486, %r487, %r488, %r489}, [_ZZN3cub18CUB_300001_SM_10006detail4scan16DeviceScanKernelINS2_10policy_hubIiiimN4cuda3std3__44plusIvEEE10Policy1000EN6thrust24THRUST_300001_SM_1000_NS6detail15normal_iteratorINSD_10device_ptrIiEEEESI_NS0_13ScanTileStateIiLb1EEES9_NS1_10InputValueIiPiEEmiLb0EiEEvT0_T1_T2_iT3_T4_T5_E12temp_storage+32];
	add.s32 	%r490, %r484, %r486;
	setp.eq.s32 	%p70, %r122, 5;
	selp.b32 	%r491, %r490, %r485, %p70;
	add.s32 	%r492, %r490, %r487;
	setp.eq.s32 	%p71, %r122, 6;
	selp.b32 	%r493, %r492, %r491, %p71;
	add.s32 	%r494, %r492, %r488;
	setp.eq.s32 	%p72, %r122, 7;
	selp.b32 	%r495, %r494, %r493, %p72;
	add.s32 	%r496, %r494, %r489;
	setp.eq.s32 	%p73, %r122, 8;
	selp.b32 	%r497, %r496, %r495, %p73;
	ld.shared.v4.u32 	{%r498, %r499, %r500, %r501}, [_ZZN3cub18CUB_300001_SM_10006detail4scan16DeviceScanKernelINS2_10policy_hubIiiimN4cuda3std3__44plusIvEEE10Policy1000EN6thrust24THRUST_300001_SM_1000_NS6detail15normal_iteratorINSD_10device_ptrIiEEEESI_NS0_13ScanTileStateIiLb1EEES9_NS1_10InputValueIiPiEEmiLb0EiEEvT0_T1_T2_iT3_T4_T5_E12temp_storage+48];
	add.s32 	%r502, %r496, %r498;
	setp.eq.s32 	%p74, %r122, 9;
	selp.b32 	%r503, %r502, %r497, %p74;
	add.s32 	%r504, %r502, %r499;
	setp.eq.s32 	%p75, %r122, 10;
	selp.b32 	%r505, %r504, %r503, %p75;
	add.s32 	%r506, %r504, %r500;
	setp.eq.s32 	%p76, %r122, 11;
	selp.b32 	%r507, %r506, %r505, %p76;
	add.s32 	%r508, %r506, %r501;
	setp.eq.s32 	%p77, %r122, 12;
	selp.b32 	%r509, %r508, %r507, %p77;
	setp.lt.u32 	%p78, %r76, 32;
	selp.b32 	%r510, 0, %r509, %p78;
	setp.eq.s32 	%p79, %r227, 0;
	sub.s32 	%r511, %r450, %r430;
	selp.b32 	%r512, 0, %r511, %p79;
	add.s32 	%r513, %r512, %r959;
	add.s32 	%r1002, %r513, %r510;
	bra.uni 	$L__BB72_91;
$L__BB72_72:
	add.s32 	%r261, %r126, %r125;
	add.s32 	%r262, %r127, %r261;
	add.s32 	%r263, %r128, %r262;
	add.s32 	%r264, %r129, %r263;
	add.s32 	%r265, %r130, %r264;
	add.s32 	%r266, %r131, %r265;
	add.s32 	%r267, %r132, %r266;
	add.s32 	%r268, %r133, %r267;
	add.s32 	%r269, %r134, %r268;
	add.s32 	%r270, %r135, %r269;
	add.s32 	%r271, %r136, %r270;
	add.s32 	%r272, %r137, %r271;
	add.s32 	%r273, %r138, %r272;
	add.s32 	%r274, %r139, %r273;
	add.s32 	%r275, %r140, %r274;
	add.s32 	%r276, %r141, %r275;
	add.s32 	%r277, %r142, %r276;
	add.s32 	%r235, %r143, %r277;
	mov.b32 	%r233, 1;
	mov.b32 	%r258, 0;
	mov.b32 	%r260, -1;
	// begin inline asm
	{  .reg .s32 r0;  .reg .pred p;  shfl.sync.up.b32 r0|p, %r235, %r233, %r258, %r260;  @p add.s32 r0, r0, %r235;  mov.s32 %r231, r0;}
	// end inline asm
	mov.b32 	%r239, 2;
	// begin inline asm
	{  .reg .s32 r0;  .reg .pred p;  shfl.sync.up.b32 r0|p, %r231, %r239, %r258, %r260;  @p add.s32 r0, r0, %r231;  mov.s32 %r237, r0;}
	// end inline asm
	mov.b32 	%r245, 4;
	// begin inline asm
	{  .reg .s32 r0;  .reg .pred p;  shfl.sync.up.b32 r0|p, %r237, %r245, %r258, %r260;  @p add.s32 r0, r0, %r237;  mov.s32 %r243, r0;}
	// end inline asm
	mov.b32 	%r251, 8;
	// begin inline asm
	{  .reg .s32 r0;  .reg .pred p;  shfl.sync.up.b32 r0|p, %r243, %r251, %r258, %r260;  @p add.s32 r0, r0, %r243;  mov.s32 %r249, r0;}
	// end inline asm
	mov.b32 	%r257, 16;
	// begin inline asm
	{  .reg .s32 r0;  .reg .pred p;  shfl.sync.up.b32 r0|p, %r249, %r257, %r258, %r260;  @p add.s32 r0, r0, %r249;  mov.s32 %r255, r0;}
	// end inline asm
	setp.ne.s32 	%p24, %r227, 31;
	@%p24 bra 	$L__BB72_74;
	shl.b32 	%r278, %r122, 2;
	mov.u32 	%r279, _ZZN3cub18CUB_300001_SM_10006detail4scan16DeviceScanKernelINS2_10policy_hubIiiimN4cuda3std3__44plusIvEEE10Policy1000EN6thrust24THRUST_300001_SM_1000_NS6detail15normal_iteratorINSD_10device_ptrIiEEEESI_NS0_13ScanTileStateIiLb1EEES9_NS1_10InputValueIiPiEEmiLb0EiEEvT0_T1_T2_iT3_T4_T5_E12temp_storage;
	add.s32 	%r280, %r279, %r278;
	st.shared.u32 	[%r280+16], %r255;
$L__BB72_74:
	sub.s32 	%r281, %r255, %r235;
	bar.sync 	0;
	ld.shared.v4.u32 	{%r282, %r283, %r284, %r285}, [_ZZN3cub18CUB_300001_SM_10006detail4scan16DeviceScanKernelINS2_10policy_hubIiiimN4cuda3std3__44plusIvEEE10Policy1000EN6thrust24THRUST_300001_SM_1000_NS6detail15normal_iteratorINSD_10device_ptrIiEEEESI_NS0_13ScanTileStateIiLb1EEES9_NS1_10InputValueIiPiEEmiLb0EiEEvT0_T1_T2_iT3_T4_T5_E12temp_storage+16];
	add.s32 	%r286, %r283, %r282;
	setp.eq.s32 	%p25, %r122, 2;
	selp.b32 	%r287, %r286, %r282, %p25;
	add.s32 	%r288, %r286, %r284;
	setp.eq.s32 	%p26, %r122, 3;
	selp.b32 	%r289, %r288, %r287, %p26;
	add.s32 	%r290, %r288, %r285;
	setp.eq.s32 	%p27, %r122, 4;
	selp.b32 	%r291, %r290, %r289, %p27;
	ld.shared.v4.u32 	{%r292, %r293, %r294, %r295}, [_ZZN3cub18CUB_300001_SM_10006detail4scan16DeviceScanKernelINS2_10policy_hubIiiimN4cuda3std3__44plusIvEEE10Policy1000EN6thrust24THRUST_300001_SM_1000_NS6detail15normal_iteratorINSD_10device_ptrIiEEEESI_NS0_13ScanTileStateIiLb1EEES9_NS1_10InputValueIiPiEEmiLb0EiEEvT0_T1_T2_iT3_T4_T5_E12temp_storage+32];
	add.s32 	%r296, %r290, %r292;
	setp.eq.s32 	%p28, %r122, 5;
	selp.b32 	%r297, %r296, %r291, %p28;
	add.s32 	%r298, %r296, %r293;
	setp.eq.s32 	%p29, %r122, 6;
	selp.b32 	%r299, %r298, %r297, %p29;
	add.s32 	%r300, %r298, %r294;
	setp.eq.s32 	%p30, %r122, 7;
	selp.b32 	%r301, %r300, %r299, %p30;
	add.s32 	%r302, %r300, %r295;
	setp.eq.s32 	%p31, %r122, 8;
	selp.b32 	%r303, %r302, %r301, %p31;
	ld.shared.v4.u32 	{%r304, %r305, %r306, %r307}, [_ZZN3cub18CUB_300001_SM_10006detail4scan16DeviceScanKernelINS2_10policy_hubIiiimN4cuda3std3__44plusIvEEE10Policy1000EN6thrust24THRUST_300001_SM_1000_NS6detail15normal_iteratorINSD_10device_ptrIiEEEESI_NS0_13ScanTileStateIiLb1EEES9_NS1_10InputValueIiPiEEmiLb0EiEEvT0_T1_T2_iT3_T4_T5_E12temp_storage+48];
	add.s32 	%r308, %r302, %r304;
	setp.eq.s32 	%p32, %r122, 9;
	selp.b32 	%r309, %r308, %r303, %p32;
	add.s32 	%r310, %r308, %r305;
	setp.eq.s32 	%p33, %r122, 10;
	selp.b32 	%r311, %r310, %r309, %p33;
	add.s32 	%r312, %r310, %r306;
	setp.eq.s32 	%p34, %r122, 11;
	selp.b32 	%r313, %r312, %r311, %p34;
	add.s32 	%r314, %r312, %r307;
	setp.eq.s32 	%p35, %r122, 12;
	selp.b32 	%r315, %r314, %r313, %p35;
	ld.shared.u32 	%r316, [_ZZN3cub18CUB_300001_SM_10006detail4scan16DeviceScanKernelINS2_10policy_hubIiiimN4cuda3std3__44plusIvEEE10Policy1000EN6thrust24THRUST_300001_SM_1000_NS6detail15normal_iteratorINSD_10device_ptrIiEEEESI_NS0_13ScanTileStateIiLb1EEES9_NS1_10InputValueIiPiEEmiLb0EiEEvT0_T1_T2_iT3_T4_T5_E12temp_storage+64];
	add.s32 	%r149, %r314, %r316;
	setp.gt.u32 	%p36, %r76, 31;
	setp.lt.u32 	%p37, %r76, 32;
	setp.eq.s32 	%p38, %r227, 0;
	selp.b32 	%r317, 0, %r281, %p38;
	add.s32 	%r1001, %r315, %r317;
	selp.b32 	%r151, %r281, %r1001, %p37;
	@%p36 bra 	$L__BB72_90;
	setp.ne.s32 	%p39, %r76, 0;
	mul.wide.s32 	%rd24, %r4, 8;
	add.s64 	%rd13, %rd18, %rd24;
	@%p39 bra 	$L__BB72_77;
	st.shared.u32 	[_ZZN3cub18CUB_300001_SM_10006detail4scan16DeviceScanKernelINS2_10policy_hubIiiimN4cuda3std3__44plusIvEEE10Policy1000EN6thrust24THRUST_300001_SM_1000_NS6detail15normal_iteratorINSD_10device_ptrIiEEEESI_NS0_13ScanTileStateIiLb1EEES9_NS1_10InputValueIiPiEEmiLb0EiEEvT0_T1_T2_iT3_T4_T5_E12temp_storage+12], %r149;
	add.s64 	%rd25, %rd13, 256;
	mov.b32 	%r318, 100;
	// begin inline asm
	st.relaxed.gpu.v2.u32 [%rd25], {%r318, %r149};
	// end inline asm
$L__BB72_77:
	not.b32 	%r324, %r76;
	add.s32 	%r997, %r4, %r324;
	mov.b32 	%r320, 550;
	// begin inline asm
	nanosleep.u32 %r320;
	// end inline asm
	mul.wide.s32 	%rd27, %r997, 8;
	add.s64 	%rd28, %rd18, %rd27;
	add.s64 	%rd26, %rd28, 256;
	// begin inline asm
	ld.relaxed.gpu.v2.u32 {%r998, %r992}, [%rd26];
	// end inline asm
	mov.b32 	%r993, 478;
$L__BB72_78:
	setp.eq.s32 	%p40, %r998, 99;
	mov.b32 	%r325, -1;
	vote.sync.any.pred 	%p41, %p40, %r325;
	not.pred 	%p42, %p41;
	@%p42 bra 	$L__BB72_80;
	// begin inline asm
	nanosleep.u32 %r993;
	// end inline asm
	shr.u32 	%r993, %r993, 1;
	// begin inline asm
	ld.relaxed.gpu.v2.u32 {%r998, %r992}, [%rd26];
	// end inline asm
	bra.uni 	$L__BB72_78;
$L__BB72_80:
	setp.eq.s32 	%p43, %r998, 101;
	mov.b32 	%r352, -1;
	vote.sync.ballot.b32 	%r354, %p43, %r352;
	// begin inline asm
	mov.u32 %r327, %lanemask_ge;
	// end inline asm
	and.b32  	%r355, %r354, %r327;
	or.b32  	%r356, %r355, -2147483648;
	add.s32 	%r357, %r356, -1;
	not.b32 	%r358, %r356;
	and.b32  	%r359, %r358, %r357;
	popc.b32 	%r331, %r359;
	mov.b32 	%r330, 1;
	// begin inline asm
	shfl.sync.down.b32 %r328, %r992, %r330, %r331, %r352;
	// end inline asm
	setp.lt.s32 	%p45, %r227, %r331;
	selp.b32 	%r360, %r328, 0, %p45;
	add.s32 	%r334, %r360, %r992;
	mov.b32 	%r335, 2;
	// begin inline asm
	shfl.sync.down.b32 %r333, %r334, %r335, %r331, %r352;
	// end inline asm
	add.s32 	%r361, %r227, 2;
	setp.gt.s32 	%p46, %r361, %r331;
	selp.b32 	%r362, 0, %r333, %p46;
	add.s32 	%r339, %r334, %r362;
	mov.b32 	%r340, 4;
	// begin inline asm
	shfl.sync.down.b32 %r338, %r339, %r340, %r331, %r352;
	// end inline asm
	add.s32 	%r363, %r227, 4;
	setp.gt.s32 	%p47, %r363, %r331;
	selp.b32 	%r364, 0, %r338, %p47;
	add.s32 	%r344, %r339, %r364;
	mov.b32 	%r345, 8;
	// begin inline asm
	shfl.sync.down.b32 %r343, %r344, %r345, %r331, %r352;
	// end inline asm
	add.s32 	%r365, %r227, 8;
	setp.gt.s32 	%p48, %r365, %r331;
	selp.b32 	%r366, 0, %r343, %p48;
	add.s32 	%r349, %r344, %r366;
	mov.b32 	%r350, 16;
	// begin inline asm
	shfl.sync.down.b32 %r348, %r349, %r350, %r331, %r352;
	// end inline asm
	add.s32 	%r367, %r227, 16;
	setp.gt.s32 	%p49, %r367, %r331;
	selp.b32 	%r368, 0, %r348, %p49;
	add.s32 	%r994, %r349, %r368;
	add.s64 	%rd14, %rd18, 256;
	mov.b32 	%r995, 478;
$L__BB72_81:
	setp.ne.s32 	%p50, %r998, 101;
	mov.b32 	%r369, -1;
	vote.sync.all.pred 	%p51, %p50, %r369;
	not.pred 	%p52, %p51;
	@%p52 bra 	$L__BB72_86;
	shr.u32 	%r995, %r995, 1;
	mul.wide.s32 	%rd31, %r997, 8;
	add.s64 	%rd32, %rd14, %rd31;
	add.s64 	%rd30, %rd32, -256;
	// begin inline asm
	ld.relaxed.gpu.v2.u32 {%r998, %r999}, [%rd30];
	// end inline asm
	mov.u32 	%r1000, %r995;
$L__BB72_83:
	setp.eq.s32 	%p56, %r998, 99;
	mov.b32 	%r377, -1;
	vote.sync.any.pred 	%p57, %p56, %r377;
	not.pred 	%p58, %p57;
	@%p58 bra 	$L__BB72_85;
	// begin inline asm
	nanosleep.u32 %r1000;
	// end inline asm
	shr.u32 	%r1000, %r1000, 1;
	// begin inline asm
	ld.relaxed.gpu.v2.u32 {%r998, %r999}, [%rd30];
	// end inline asm
	bra.uni 	$L__BB72_83;
$L__BB72_85:
	setp.eq.s32 	%p59, %r998, 101;
	mov.b32 	%r403, -1;
	vote.sync.ballot.b32 	%r404, %p59, %r403;
	and.b32  	%r405, %r404, %r327;
	or.b32  	%r406, %r405, -2147483648;
	add.s32 	%r407, %r406, -1;
	not.b32 	%r408, %r406;
	and.b32  	%r409, %r408, %r407;
	popc.b32 	%r382, %r409;
	mov.b32 	%r381, 1;
	// begin inline asm
	shfl.sync.down.b32 %r379, %r999, %r381, %r382, %r403;
	// end inline asm
	setp.lt.s32 	%p61, %r227, %r382;
	selp.b32 	%r410, %r379, 0, %p61;
	add.s32 	%r385, %r410, %r999;
	mov.b32 	%r386, 2;
	// begin inline asm
	shfl.sync.down.b32 %r384, %r385, %r386, %r382, %r403;
	// end inline asm
	add.s32 	%r411, %r227, 2;
	setp.gt.s32 	%p62, %r411, %r382;
	selp.b32 	%r412, 0, %r384, %p62;
	add.s32 	%r390, %r385, %r412;
	mov.b32 	%r391, 4;
	// begin inline asm
	shfl.sync.down.b32 %r389, %r390, %r391, %r382, %r403;
	// end inline asm
	add.s32 	%r413, %r227, 4;
	setp.gt.s32 	%p63, %r413, %r382;
	selp.b32 	%r414, 0, %r389, %p63;
	add.s32 	%r395, %r390, %r414;
	mov.b32 	%r396, 8;
	// begin inline asm
	shfl.sync.down.b32 %r394, %r395, %r396, %r382, %r403;
	// end inline asm
	add.s32 	%r415, %r227, 8;
	setp.gt.s32 	%p64, %r415, %r382;
	selp.b32 	%r416, 0, %r394, %p64;
	add.s32 	%r400, %r395, %r416;
	mov.b32 	%r401, 16;
	// begin inline asm
	shfl.sync.down.b32 %r399, %r400, %r401, %r382, %r403;
	// end inline asm
	add.s32 	%r417, %r227, 16;
	setp.gt.s32 	%p65, %r417, %r382;
	selp.b32 	%r418, 0, %r399, %p65;
	add.s32 	%r419, %r418, %r994;
	add.s32 	%r994, %r419, %r400;
	add.s32 	%r997, %r997, -32;
	bra.uni 	$L__BB72_81;
$L__BB72_86:
	@%p39 bra 	$L__BB72_88;
	add.s32 	%r372, %r994, %r149;
	add.s64 	%rd29, %rd13, 256;
	mov.b32 	%r371, 101;
	// begin inline asm
	st.relaxed.gpu.v2.u32 [%rd29], {%r371, %r372};
	// end inline asm
	st.shared.u32 	[_ZZN3cub18CUB_300001_SM_10006detail4scan16DeviceScanKernelINS2_10policy_hubIiiimN4cuda3std3__44plusIvEEE10Policy1000EN6thrust24THRUST_300001_SM_1000_NS6detail15normal_iteratorINSD_10device_ptrIiEEEESI_NS0_13ScanTileStateIiLb1EEES9_NS1_10InputValueIiPiEEmiLb0EiEEvT0_T1_T2_iT3_T4_T5_E12temp_storage+4], %r994;
	st.shared.u32 	[_ZZN3cub18CUB_300001_SM_10006detail4scan16DeviceScanKernelINS2_10policy_hubIiiimN4cuda3std3__44plusIvEEE10Policy1000EN6thrust24THRUST_300001_SM_1000_NS6detail15normal_iteratorINSD_10device_ptrIiEEEESI_NS0_13ScanTileStateIiLb1EEES9_NS1_10InputValueIiPiEEmiLb0EiEEvT0_T1_T2_iT3_T4_T5_E12temp_storage+8], %r372;
$L__BB72_88:
	setp.ne.s32 	%p54, %r227, 0;
	mov.u32 	%r1001, %r151;
	@%p54 bra 	$L__BB72_90;
	st.shared.u32 	[_ZZN3cub18CUB_300001_SM_10006detail4scan16DeviceScanKernelINS2_10policy_hubIiiimN4cuda3std3__44plusIvEEE10Policy1000EN6thrust24THRUST_300001_SM_1000_NS6detail15normal_iteratorINSD_10device_ptrIiEEEESI_NS0_13ScanTileStateIiLb1EEES9_NS1_10InputValueIiPiEEmiLb0EiEEvT0_T1_T2_iT3_T4_T5_E12temp_storage+84], %r994;
	mov.u32 	%r1001, %r994;
$L__BB72_90:
	bar.sync 	0;
	setp.eq.s32 	%p55, %r76, 0;
	ld.shared.u32 	%r373, [_ZZN3cub18CUB_300001_SM_10006detail4scan16DeviceScanKernelINS2_10policy_hubIiiimN4cuda3std3__44plusIvEEE10Policy1000EN6thrust24THRUST_300001_SM_1000_NS6detail15normal_iteratorINSD_10device_ptrIiEEEESI_NS0_13ScanTileStateIiLb1EEES9_NS1_10InputValueIiPiEEmiLb0EiEEvT0_T1_T2_iT3_T4_T5_E12temp_storage+84];
	selp.b32 	%r374, 0, %r373, %p55;
	add.s32 	%r1002, %r374, %r1001;
$L__BB72_91:
	add.s32 	%r514, %r1002, %r125;
	add.s32 	%r515, %r126, %r514;
	add.s32 	%r516, %r127, %r515;
	add.s32 	%r517, %r128, %r516;
	add.s32 	%r518, %r129, %r517;
	add.s32 	%r519, %r130, %r518;
	add.s32 	%r520, %r131, %r519;
	add.s32 	%r521, %r132, %r520;
	add.s32 	%r522, %r133, %r521;
	add.s32 	%r523, %r134, %r522;
	add.s32 	%r524, %r135, %r523;
	add.s32 	%r525, %r136, %r524;
	add.s32 	%r526, %r137, %r525;
	add.s32 	%r527, %r138, %r526;
	add.s32 	%r528, %r139, %r527;
	add.s32 	%r529, %r140, %r528;
	add.s32 	%r530, %r141, %r529;
	add.s32 	%r531, %r142, %r530;
	bar.sync 	0;
	st.shared.u32 	[%r124], %r1002;
	st.shared.u32 	[%r124+4], %r514;
	st.shared.u32 	[%r124+8], %r515;
	st.shared.u32 	[%r124+12], %r516;
	st.shared.u32 	[%r124+16], %r517;
	st.shared.u32 	[%r124+20], %r518;
	st.shared.u32 	[%r124+24], %r519;
	st.shared.u32 	[%r124+28], %r520;
	st.shared.u32 	[%r124+32], %r521;
	st.shared.u32 	[%r124+36], %r522;
	st.shared.u32 	[%r124+40], %r523;
	st.shared.u32 	[%r124+44], %r524;
	st.shared.u32 	[%r124+48], %r525;
	st.shared.u32 	[%r124+52], %r526;
	st.shared.u32 	[%r124+56], %r527;
	st.shared.u32 	[%r124+60], %r528;
	st.shared.u32 	[%r124+64], %r529;
	st.shared.u32 	[%r124+68], %r530;
	st.shared.u32 	[%r124+72], %r531;
	bar.warp.sync 	-1;
	ld.shared.u32 	%r185, [%r123];
	ld.shared.u32 	%r186, [%r123+128];
	ld.shared.u32 	%r187, [%r123+256];
	ld.shared.u32 	%r188, [%r123+384];
	ld.shared.u32 	%r189, [%r123+512];
	ld.shared.u32 	%r190, [%r123+640];
	ld.shared.u32 	%r191, [%r123+768];
	ld.shared.u32 	%r192, [%r123+896];
	ld.shared.u32 	%r193, [%r123+1024];
	ld.shared.u32 	%r194, [%r123+1152];
	ld.shared.u32 	%r195, [%r123+1280];
	ld.shared.u32 	%r196, [%r123+1408];
	ld.shared.u32 	%r197, [%r123+1536];
	ld.shared.u32 	%r198, [%r123+1664];
	ld.shared.u32 	%r199, [%r123+1792];
	ld.shared.u32 	%r200, [%r123+1920];
	ld.shared.u32 	%r201, [%r123+2048];
	ld.shared.u32 	%r202, [%r123+2176];
	ld.shared.u32 	%r203, [%r123+2304];
	setp.ne.s32 	%p80, %r76, 0;
	@%p80 bra 	$L__BB72_93;
	st.volatile.shared.u32 	[_ZZN3cub18CUB_300001_SM_10006detail4scan16DeviceScanKernelINS2_10policy_hubIiiimN4cuda3std3__44plusIvEEE10Policy1000EN6thrust24THRUST_300001_SM_1000_NS6detail15normal_iteratorINSD_10device_ptrIiEEEESI_NS0_13ScanTileStateIiLb1EEES9_NS1_10InputValueIiPiEEmiLb0EiEEvT0_T1_T2_iT3_T4_T5_E12temp_storage+31616], %r75;
$L__BB72_93:
	bar.sync 	0;
	ld.volatile.shared.u32 	%r204, [_ZZN3cub18CUB_300001_SM_10006detail4scan16DeviceScanKernelINS2_10policy_hubIiiimN4cuda3std3__44plusIvEEE10Policy1000EN6thrust24THRUST_300001_SM_1000_NS6detail15normal_iteratorINSD_10device_ptrIiEEEESI_NS0_13ScanTileStateIiLb1EEES9_NS1_10InputValueIiPiEEmiLb0EiEEvT0_T1_T2_iT3_T4_T5_E12temp_storage+31616];
	cvt.u64.u32 	%rd39, %r78;
	add.s64 	%rd40, %rd5, %rd39;
	setp.ge.s32 	%p81, %r78, %r204;
	shl.b64 	%rd41, %rd40, 2;
	add.s64 	%rd15, %rd4, %rd41;
	@%p81 bra 	$L__BB72_95;
	st.global.u32 	[%rd15], %r185;
$L__BB72_95:
	mov.u32 	%r532, %tid.x;
	and.b32  	%r533, %r532, 992;
	mul.lo.s32 	%r534, %r533, 19;
	and.b32  	%r535, %r532, 31;
	or.b32  	%r536, %r534, %r535;
	add.s32 	%r537, %r536, 32;
	setp.ge.s32 	%p82, %r537, %r204;
	@%p82 bra 	$L__BB72_97;
	st.global.u32 	[%rd15+128], %r186;
$L__BB72_97:
	add.s32 	%r543, %r536, 64;
	setp.ge.s32 	%p83, %r543, %r204;
	@%p83 bra 	$L__BB72_99;
	st.global.u32 	[%rd15+256], %r187;
$L__BB72_99:
	add.s32 	%r549, %r536, 96;
	setp.ge.s32 	%p84, %r549, %r204;
	@%p84 bra 	$L__BB72_101;
	st.global.u32 	[%rd15+384], %r188;
$L__BB72_101:
	add.s32 	%r555, %r536, 128;
	setp.ge.s32 	%p85, %r555, %r204;
	@%p85 bra 	$L__BB72_103;
	st.global.u32 	[%rd15+512], %r189;
$L__BB72_103:
	add.s32 	%r561, %r536, 160;
	setp.ge.s32 	%p86, %r561, %r204;
	@%p86 bra 	$L__BB72_105;
	st.global.u32 	[%rd15+640], %r190;
$L__BB72_105:
	add.s32 	%r567, %r536, 192;
	setp.ge.s32 	%p87, %r567, %r204;
	@%p87 bra 	$L__BB72_107;
	st.global.u32 	[%rd15+768], %r191;
$L__BB72_107:
	add.s32 	%r573, %r536, 224;
	setp.ge.s32 	%p88, %r573, %r204;
	@%p88 bra 	$L__BB72_109;
	st.global.u32 	[%rd15+896], %r192;
$L__BB72_109:
	setp.ge.s32 	%p89, %r95, %r204;
	@%p89 bra 	$L__BB72_111;
	st.global.u32 	[%rd15+1024], %r193;
$L__BB72_111:
	setp.ge.s32 	%p90, %r98, %r204;
	@%p90 bra 	$L__BB72_113;
	st.global.u32 	[%rd15+1152], %r194;
$L__BB72_113:
	add.s32 	%r579, %r536, 320;
	setp.ge.s32 	%p91, %r579, %r204;
	@%p91 bra 	$L__BB72_115;
	st.global.u32 	[%rd15+1280], %r195;
$L__BB72_115:
	add.s32 	%r585, %r536, 352;
	setp.ge.s32 	%p92, %r585, %r204;
	@%p92 bra 	$L__BB72_117;
	st.global.u32 	[%rd15+1408], %r196;
$L__BB72_117:
	add.s32 	%r591, %r536, 384;
	setp.ge.s32 	%p93, %r591, %r204;
	@%p93 bra 	$L__BB72_119;
	st.global.u32 	[%rd15+1536], %r197;
$L__BB72_119:
	add.s32 	%r597, %r536, 416;
	setp.ge.s32 	%p94, %r597, %r204;
	@%p94 bra 	$L__BB72_121;
	st.global.u32 	[%rd15+1664], %r198;
$L__BB72_121:
	add.s32 	%r603, %r536, 448;
	setp.ge.s32 	%p95, %r603, %r204;
	@%p95 bra 	$L__BB72_123;
	st.global.u32 	[%rd15+1792], %r199;
$L__BB72_123:
	add.s32 	%r609, %r536, 480;
	setp.ge.s32 	%p96, %r609, %r204;
	@%p96 bra 	$L__BB72_125;
	st.global.u32 	[%rd15+1920], %r200;
$L__BB72_125:
	add.s32 	%r615, %r536, 512;
	setp.ge.s32 	%p97, %r615, %r204;
	@%p97 bra 	$L__BB72_127;
	st.global.u32 	[%rd15+2048], %r201;
$L__BB72_127:
	setp.ge.s32 	%p98, %r115, %r204;
	@%p98 bra 	$L__BB72_129;
	st.global.u32 	[%rd15+2176], %r202;
$L__BB72_129:
	setp.ge.s32 	%p99, %r118, %r204;
	@%p99 bra 	$L__BB72_131;
	st.global.u32 	[%rd15+2304], %r203;
$L__BB72_131:
	ret;

}
	// .globl	_ZN3cub18CUB_300001_SM_10006detail11scan_by_key25DeviceScanByKeyInitKernelINS0_24ReduceByKeyScanTileStateIiiLb1EEEPijEEvT_T0_PN4cuda3std3__415iterator_traitsIS8_vE10value_typeET1_i
.visible .entry _ZN3cub18CUB_300001_SM_10006detail11scan_by_key25DeviceScanByKeyInitKernelINS0_24ReduceByKeyScanTileStateIiiLb1EEEPijEEvT_T0_PN4cuda3std3__415iterator_traitsIS8_vE10value_typeET1_i(
	.param .align 8 .b8 _ZN3cub18CUB_300001_SM_10006detail11scan_by_key25DeviceScanByKeyInitKernelINS0_24ReduceByKeyScanTileStateIiiLb1EEEPijEEvT_T0_PN4cuda3std3__415iterator_traitsIS8_vE10value_typeET1_i_param_0[8],
	.param .u64 .ptr .align 1 _ZN3cub18CUB_300001_SM_10006detail11scan_by_key25DeviceScanByKeyInitKernelINS0_24ReduceByKeyScanTileStateIiiLb1EEEPijEEvT_T0_PN4cuda3std3__415iterator_traitsIS8_vE10value_typeET1_i_param_1,
	.param .u64 .ptr .align 1 _ZN3cub18CUB_300001_SM_10006detail11scan_by_key25DeviceScanByKeyInitKernelINS0_24ReduceByKeyScanTileStateIiiLb1EEEPijEEvT_T0_PN4cuda3std3__415iterator_traitsIS8_vE10value_typeET1_i_param_2,
	.param .u32 _ZN3cub18CUB_300001_SM_10006detail11scan_by_key25DeviceScanByKeyInitKernelINS0_24ReduceByKeyScanTileStateIiiLb1EEEPijEEvT_T0_PN4cuda3std3__415iterator_traitsIS8_vE10value_typeET1_i_param_3,
	.param .u32 _ZN3cub18CUB_300001_SM_10006detail11scan_by_key25DeviceScanByKeyInitKernelINS0_24ReduceByKeyScanTileStateIiiLb1EEEPijEEvT_T0_PN4cuda3std3__415iterator_traitsIS8_vE10value_typeET1_i_param_4
)
{
	.reg .pred 	%p<8>;
	.reg .b32 	%r<10>;
	.reg .b64 	%rd<18>;

	ld.param.u64 	%rd4, [_ZN3cub18CUB_300001_SM_10006detail11scan_by_key25DeviceScanByKeyInitKernelINS0_24ReduceByKeyScanTileStateIiiLb1EEEPijEEvT_T0_PN4cuda3std3__415iterator_traitsIS8_vE10value_typeET1_i_param_0];
	ld.param.u64 	%rd2, [_ZN3cub18CUB_300001_SM_10006detail11scan_by_key25DeviceScanByKeyInitKernelINS0_24ReduceByKeyScanTileStateIiiLb1EEEPijEEvT_T0_PN4cuda3std3__415iterator_traitsIS8_vE10value_typeET1_i_param_1];
	ld.param.u64 	%rd3, [_ZN3cub18CUB_300001_SM_10006detail11scan_by_key25DeviceScanByKeyInitKernelINS0_24ReduceByKeyScanTileStateIiiLb1EEEPijEEvT_T0_PN4cuda3std3__415iterator_traitsIS8_vE10value_typeET1_i_param_2];
	ld.param.u32 	%r4, [_ZN3cub18CUB_300001_SM_10006detail11scan_by_key25DeviceScanByKeyInitKernelINS0_24ReduceByKeyScanTileStateIiiLb1EEEPijEEvT_T0_PN4cuda3std3__415iterator_traitsIS8_vE10value_typeET1_i_param_3];
	ld.param.u32 	%r5, [_ZN3cub18CUB_300001_SM_10006detail11scan_by_key25DeviceScanByKeyInitKernelINS0_24ReduceByKeyScanTileStateIiiLb1EEEPijEEvT_T0_PN4cuda3std3__415iterator_traitsIS8_vE10value_typeET1_i_param_4];
	cvta.to.global.u64 	%rd1, %rd4;
	mov.u32 	%r1, %ctaid.x;
	mov.u32 	%r6, %ntid.x;
	mov.u32 	%r2, %tid.x;
	mad.lo.s32 	%r3, %r1, %r6, %r2;
	setp.ge.s32 	%p1, %r3, %r5;
	@%p1 bra 	$L__BB73_2;
	mul.wide.s32 	%rd5, %r3, 16;
	add.s64 	%rd6, %rd1, %rd5;
	mov.b64 	%rd7, 99;
	mov.b64 	%rd8, 0;
	st.global.v2.u64 	[%rd6+512], {%rd8, %rd7};
$L__BB73_2:
	setp.ne.s32 	%p2, %r1, 0;
	setp.gt.u32 	%p3, %r2, 31;
	or.pred  	%p4, %p2, %p3;
	@%p4 bra 	$L__BB73_4;
	mul.wide.u32 	%rd9, %r2, 16;
	add.s64 	%rd10, %rd1, %rd9;
	mov.b64 	%rd11, 0;
	st.global.v2.u64 	[%rd10], {%rd11, %rd11};
$L__BB73_4:
	setp.eq.s32 	%p5, %r3, 0;
	setp.ge.u32 	%p6, %r3, %r5;
	or.pred  	%p7, %p5, %p6;
	@%p7 bra 	$L__BB73_6;
	mad.lo.s32 	%r8, %r4, %r3, -1;
	cvta.to.global.u64 	%rd12, %rd2;
	mul.wide.u32 	%rd13, %r8, 4;
	add.s64 	%rd14, %rd12, %rd13;
	ld.global.u32 	%r9, [%rd14];
	cvta.to.global.u64 	%rd15, %rd3;
	mul.wide.u32 	%rd16, %r3, 4;
	add.s64 	%rd17, %rd15, %rd16;
	st.global.u32 	[%rd17], %r9;
$L__BB73_6:
	ret;

}
	// .globl	_ZN3cub18CUB_300001_SM_10006detail11scan_by_key21DeviceScanByKeyKernelINS2_10policy_hubIPiiiN4cuda3std3__44plusIvEEE10Policy1000ES5_S5_S5_NS0_24ReduceByKeyScanTileStateIiiLb1EEENS8_8equal_toIvEESA_NS0_8NullTypeEjiiEEvT0_PT9_T1_T2_T3_iT4_T5_T6_T7_
.visible .entry _ZN3cub18CUB_300001_SM_10006detail11scan_by_key21DeviceScanByKeyKernelINS2_10policy_hubIPiiiN4cuda3std3__44plusIvEEE10Policy1000ES5_S5_S5_NS0_24ReduceByKeyScanTileStateIiiLb1EEENS8_8equal_toIvEESA_NS0_8NullTypeEjiiEEvT0_PT9_T1_T2_T3_iT4_T5_T6_T7_(
	.param .u64 .ptr .align 1 _ZN3cub18CUB_300001_SM_10006detail11scan_by_key21DeviceScanByKeyKernelINS2_10policy_hubIPiiiN4cuda3std3__44plusIvEEE10Policy1000ES5_S5_S5_NS0_24ReduceByKeyScanTileStateIiiLb1EEENS8_8equal_toIvEESA_NS0_8NullTypeEjiiEEvT0_PT9_T1_T2_T3_iT4_T5_T6_T7__param_0,
	.param .u64 .ptr .align 1 _ZN3cub18CUB_300001_SM_10006detail11scan_by_key21DeviceScanByKeyKernelINS2_10policy_hubIPiiiN4cuda3std3__44plusIvEEE10Policy1000ES5_S5_S5_NS0_24ReduceByKeyScanTileStateIiiLb1EEENS8_8equal_toIvEESA_NS0_8NullTypeEjiiEEvT0_PT9_T1_T2_T3_iT4_T5_T6_T7__param_1,
	.param .u64 .ptr .align 1 _ZN3cub18CUB_300001_SM_10006detail11scan_by_key21DeviceScanByKeyKernelINS2_10policy_hubIPiiiN4cuda3std3__44plusIvEEE10Policy1000ES5_S5_S5_NS0_24ReduceByKeyScanTileStateIiiLb1EEENS8_8equal_toIvEESA_NS0_8NullTypeEjiiEEvT0_PT9_T1_T2_T3_iT4_T5_T6_T7__param_2,
	.param .u64 .ptr .align 1 _ZN3cub18CUB_300001_SM_10006detail11scan_by_key21DeviceScanByKeyKernelINS2_10policy_hubIPiiiN4cuda3std3__44plusIvEEE10Policy1000ES5_S5_S5_NS0_24ReduceByKeyScanTileStateIiiLb1EEENS8_8equal_toIvEESA_NS0_8NullTypeEjiiEEvT0_PT9_T1_T2_T3_iT4_T5_T6_T7__param_3,
	.param .align 8 .b8 _ZN3cub18CUB_300001_SM_10006detail11scan_by_key21DeviceScanByKeyKernelINS2_10policy_hubIPiiiN4cuda3std3__44plusIvEEE10Policy1000ES5_S5_S5_NS0_24ReduceByKeyScanTileStateIiiLb1EEENS8_8equal_toIvEESA_NS0_8NullTypeEjiiEEvT0_PT9_T1_T2_T3_iT4_T5_T6_T7__param_4[8],
	.param .u32 _ZN3cub18CUB_300001_SM_10006detail11scan_by_key21DeviceScanByKeyKernelINS2_10policy_hubIPiiiN4cuda3std3__44plusIvEEE10Policy1000ES5_S5_S5_NS0_24ReduceByKeyScanTileStateIiiLb1EEENS8_8equal_toIvEESA_NS0_8NullTypeEjiiEEvT0_PT9_T1_T2_T3_iT4_T5_T6_T7__param_5,
	.param .align 1 .b8 _ZN3cub18CUB_300001_SM_10006detail11scan_by_key21DeviceScanByKeyKernelINS2_10policy_hubIPiiiN4cuda3std3__44plusIvEEE10Policy1000ES5_S5_S5_NS0_24ReduceByKeyScanTileStateIiiLb1EEENS8_8equal_toIvEESA_NS0_8NullTypeEjiiEEvT0_PT9_T1_T2_T3_iT4_T5_T6_T7__param_6[1],
	.param .align 1 .b8 _ZN3cub18CUB_300001_SM_10006detail11scan_by_key21DeviceScanByKeyKernelINS2_10policy_hubIPiiiN4cuda3std3__44plusIvEEE10Policy1000ES5_S5_S5_NS0_24ReduceByKeyScanTileStateIiiLb1EEENS8_8equal_toIvEESA_NS0_8NullTypeEjiiEEvT0_PT9_T1_T2_T3_iT4_T5_T6_T7__param_7[1],
	.param .align 1 .b8 _ZN3cub18CUB_300001_SM_10006detail11scan_by_key21DeviceScanByKeyKernelINS2_10policy_hubIPiiiN4cuda3std3__44plusIvEEE10Policy1000ES5_S5_S5_NS0_24ReduceByKeyScanTileStateIiiLb1EEENS8_8equal_toIvEESA_NS0_8NullTypeEjiiEEvT0_PT9_T1_T2_T3_iT4_T5_T6_T7__param_8[1],
	.param .u32 _ZN3cub18CUB_300001_SM_10006detail11scan_by_key21DeviceScanByKeyKernelINS2_10policy_hubIPiiiN4cuda3std3__44plusIvEEE10Policy1000ES5_S5_S5_NS0_24ReduceByKeyScanTileStateIiiLb1EEENS8_8equal_toIvEESA_NS0_8NullTypeEjiiEEvT0_PT9_T1_T2_T3_iT4_T5_T6_T7__param_9
)
.maxntid 224
{
	.reg .pred 	%p<524>;
	.reg .b32 	%r<1837>;
	.reg .b64 	%rd<182>;
	// demoted variable
	.shared .align 16 .b8 _ZZN3cub18CUB_300001_SM_10006detail11scan_by_key21DeviceScanByKeyKernelINS2_10policy_hubIPiiiN4cuda3std3__44plusIvEEE10Policy1000ES5_S5_S5_NS0_24ReduceByKeyScanTileStateIiiLb1EEENS8_8equal_toIvEESA_NS0_8NullTypeEjiiEEvT0_PT9_T1_T2_T3_iT4_T5_T6_T7_E12temp_storage[17936];
	ld.param.u64 	%rd1, [_ZN3cub18CUB_300001_SM_10006detail11scan_by_key21DeviceScanByKeyKernelINS2_10policy_hubIPiiiN4cuda3std3__44plusIvEEE10Policy1000ES5_S5_S5_NS0_24ReduceByKeyScanTileStateIiiLb1EEENS8_8equal_toIvEESA_NS0_8NullTypeEjiiEEvT0_PT9_T1_T2_T3_iT4_T5_T6_T7__param_4];
	ld.param.u32 	%r439, [_ZN3cub18CUB_300001_SM_10006detail11scan_by_key21DeviceScanByKeyKernelINS2_10policy_hubIPiiiN4cuda3std3__44plusIvEEE10Policy1000ES5_S5_S5_NS0_24ReduceByKeyScanTileStateIiiLb1EEENS8_8equal_toIvEESA_NS0_8NullTypeEjiiEEvT0_PT9_T1_T2_T3_iT4_T5_T6_T7__param_9];
	mov.u32 	%r1, %ctaid.x;
	mul.lo.s32 	%r2, %r1, 4480;
	sub.s32 	%r3, %r439, %r2;
	setp.lt.u32 	%p40, %r3, 4481;
	@%p40 bra 	$L__BB74_33;
	ld.param.u64 	%rd177, [_ZN3cub18CUB_300001_SM_10006detail11scan_by_key21DeviceScanByKeyKernelINS2_10policy_hubIPiiiN4cuda3std3__44plusIvEEE10Policy1000ES5_S5_S5_NS0_24ReduceByKeyScanTileStateIiiLb1EEENS8_8equal_toIvEESA_NS0_8NullTypeEjiiEEvT0_PT9_T1_T2_T3_iT4_T5_T6_T7__param_2];
	ld.param.u64 	%rd173, [_ZN3cub18CUB_300001_SM_10006detail11scan_by_key21DeviceScanByKeyKernelINS2_10policy_hubIPiiiN4cuda3std3__44plusIvEEE10Policy1000ES5_S5_S5_NS0_24ReduceByKeyScanTileStateIiiLb1EEENS8_8equal_toIvEESA_NS0_8NullTypeEjiiEEvT0_PT9_T1_T2_T3_iT4_T5_T6_T7__param_0];
	mov.u32 	%r1731, %ctaid.x;
	mul.lo.s32 	%r1152, %r1731, 4480;
	cvt.u64.u32 	%rd138, %r1152;
	mov.u32 	%r5, %tid.x;
	and.b32  	%r1153, %r5, 31;
	and.b32  	%r1154, %r5, 992;
	mul.lo.s32 	%r1155, %r1154, 20;
	or.b32  	%r1156, %r1155, %r1153;
	cvt.u64.u32 	%rd139, %r1156;
	add.s64 	%rd140, %rd139, %rd138;
	shl.b64 	%rd141, %rd140, 2;
	add.s64 	%rd98, %rd173, %rd141;
	// begin inline asm
	ld.ca.u32 %r1111, [%rd98];
	// end inline asm
	add.s64 	%rd99, %rd98, 128;
	// begin inline asm
	ld.ca.u32 %r1112, [%rd99];
	// end inline asm
	add.s64 	%rd100, %rd98, 256;
	// begin inline asm
	ld.ca.u32 %r1113, [%rd100];
	// end inline asm
	add.s64 	%rd101, %rd98, 384;
	// begin inline asm
	ld.ca.u32 %r1114, [%rd101];
	// end inline asm
	add.s64 	%rd102, %rd98, 512;
	// begin inline asm
	ld.ca.u32 %r1115, [%rd102];
	// end inline asm
	add.s64 	%rd103, %rd98, 640;
	// begin inline asm
	ld.ca.u32 %r1116, [%rd103];
	// end inline asm
	add.s64 	%rd104, %rd98, 768;
	// begin inline asm
	ld.ca.u32 %r1117, [%rd104];
	// end inline asm
	add.s64 	%rd105, %rd98, 896;
	// begin inline asm
	ld.ca.u32 %r1118, [%rd105];
	// end inline asm
	add.s64 	%rd106, %rd98, 1024;
	// begin inline asm
	ld.ca.u32 %r1119, [%rd106];
	// end inline asm
	add.s64 	%rd107, %rd98, 1152;
	// begin inline asm
	ld.ca.u32 %r1120, [%rd107];
	// end inline asm
	add.s64 	%rd108, %rd98, 1280;
	// begin inline asm
	ld.ca.u32 %r1121, [%rd108];
	// end inline asm
	add.s64 	%rd109, %rd98, 1408;
	// begin inline asm
	ld.ca.u32 %r1122, [%rd109];
	// end inline asm
	add.s64 	%rd110, %rd98, 1536;
	// begin inline asm
	ld.ca.u32 %r1123, [%rd110];
	// end inline asm
	add.s64 	%rd111, %rd98, 1664;
	// begin inline asm
	ld.ca.u32 %r1124, [%rd111];
	// end inline asm
	add.s64 	%rd112, %rd98, 1792;
	// begin inline asm
	ld.ca.u32 %r1125, [%rd112];
	// end inline asm
	add.s64 	%rd113, %rd98, 1920;
	// begin inline asm
	ld.ca.u32 %r1126, [%rd113];
	// end inline asm
	add.s64 	%rd114, %rd98, 2048;
	// begin inline asm
	ld.ca.u32 %r1127, [%rd114];
	// end inline asm
	add.s64 	%rd115, %rd98, 2176;
	// begin inline asm
	ld.ca.u32 %r1128, [%rd115];
	// end inline asm
	add.s64 	%rd116, %rd98, 2304;
	// begin inline asm
	ld.ca.u32 %r1129, [%rd116];
	// end inline asm
	add.s64 	%rd117, %rd98, 2432;
	// begin inline asm
	ld.ca.u32 %r1130, [%rd117];
	// end inline asm
	// begin inline asm
	mov.u32 %r1131, %laneid;
	// end inline asm
	shr.u32 	%r7, %r5, 5;
	mad.lo.s32 	%r1157, %r7, 640, %r1131;
	shl.b32 	%r1158, %r1157, 2;
	mov.u32 	%r1159, _ZZN3cub18CUB_300001_SM_10006detail11scan_by_key21DeviceScanByKeyKernelINS2_10policy_hubIPiiiN4cuda3std3__44plusIvEEE10Policy1000ES5_S5_S5_NS0_24ReduceByKeyScanTileStateIiiLb1EEENS8_8equal_toIvEESA_NS0_8NullTypeEjiiEEvT0_PT9_T1_T2_T3_iT4_T5_T6_T7_E12temp_storage;
	add.s32 	%r8, %r1159, %r1158;
	st.shared.u32 	[%r8], %r1111;
	st.shared.u32 	[%r8+128], %r1112;
	st.shared.u32 	[%r8+256], %r1113;
	st.shared.u32 	[%r8+384], %r1114;
	st.shared.u32 	[%r8+512], %r1115;
	st.shared.u32 	[%r8+640], %r1116;
	st.shared.u32 	[%r8+768], %r1117;
	st.shared.u32 	[%r8+896], %r1118;
	st.shared.u32 	[%r8+1024], %r1119;
	st.shared.u32 	[%r8+1152], %r1120;
	st.shared.u32 	[%r8+1280], %r1121;
	st.shared.u32 	[%r8+1408], %r1122;
	st.shared.u32 	[%r8+1536], %r1123;
	st.shared.u32 	[%r8+1664], %r1124;
	st.shared.u32 	[%r8+1792], %r1125;
	st.shared.u32 	[%r8+1920], %r1126;
	st.shared.u32 	[%r8+2048], %r1127;
	st.shared.u32 	[%r8+2176], %r1128;
	st.shared.u32 	[%r8+2304], %r1129;
	st.shared.u32 	[%r8+2432], %r1130;
	bar.warp.sync 	-1;
	mad.lo.s32 	%r9, %r1131, 76, %r8;
	ld.shared.v4.u32 	{%r10, %r11, %r12, %r13}, [%r9];
	ld.shared.v4.u32 	{%r14, %r15, %r16, %r17}, [%r9+16];
	ld.shared.v4.u32 	{%r18, %r19, %r20, %r21}, [%r9+32];
	ld.shared.v4.u32 	{%r22, %r23, %r24, %r25}, [%r9+48];
	ld.shared.v4.u32 	{%r26, %r27, %r28, %r29}, [%r9+64];
	bar.sync 	0;
	add.s64 	%rd118, %rd177, %rd141;
	// begin inline asm
	ld.ca.u32 %r1132, [%rd118];
	// end inline asm
	add.s64 	%rd119, %rd118, 128;
	// begin inline asm
	ld.ca.u32 %r1133, [%rd119];
	// end inline asm
	add.s64 	%rd120, %rd118, 256;
	// begin inline asm
	ld.ca.u32 %r1134, [%rd120];
	// end inline asm
	add.s64 	%rd121, %rd118, 384;
	// begin inline asm
	ld.ca.u32 %r1135, [%rd121];
	// end inline asm
	add.s64 	%rd122, %rd118, 512;
	// begin inline asm
	ld.ca.u32 %r1136, [%rd122];
	// end inline asm
	add.s64 	%rd123, %rd118, 640;
	// begin inline asm
	ld.ca.u32 %r1137, [%rd123];
	// end inline asm
	add.s64 	%rd124, %rd118, 768;
	// begin inline asm
	ld.ca.u32 %r1138, [%rd124];
	// end inline asm
	add.s64 	%rd125, %rd118, 896;
	// begin inline asm
	ld.ca.u32 %r1139, [%rd125];
	// end inline asm
	add.s64 	%rd126, %rd118, 1024;
	// begin inline asm
	ld.ca.u32 %r1140, [%rd126];
	// end inline asm
	add.s64 	%rd127, %rd118, 1152;
	// begin inline asm
	ld.ca.u32 %r1141, [%rd127];
	// end inline asm
	add.s64 	%rd128, %rd118, 1280;
	// begin inline asm
	ld.ca.u32 %r1142, [%rd128];
	// end inline asm
	add.s64 	%rd129, %rd118, 1408;
	// begin inline asm
	ld.ca.u32 %r1143, [%rd129];
	// end inline asm
	add.s64 	%rd130, %rd118, 1536;
	// begin inline asm
	ld.ca.u32 %r1144, [%rd130];
	// end inline asm
	add.s64 	%rd131, %rd118, 1664;
	// begin inline asm
	ld.ca.u32 %r1145, [%rd131];
	// end inline asm
	add.s64 	%rd132, %rd118, 1792;
	// begin inline asm
	ld.ca.u32 %r1146, [%rd132];
	// end inline asm
	add.s64 	%rd133, %rd118, 1920;
	// begin inline asm
	ld.ca.u32 %r1147, [%rd133];
	// end inline asm
	add.s64 	%rd134, %rd118, 2048;
	// begin inline asm
	ld.ca.u32 %r1148, [%rd134];
	// end inline asm
	add.s64 	%rd135, %rd118, 2176;
	// begin inline asm
	ld.ca.u32 %r1149, [%rd135];
	// end inline asm
	add.s64 	%rd136, %rd118, 2304;
	// begin inline asm
	ld.ca.u32 %r1150, [%rd136];
	// end inline asm
	add.s64 	%rd137, %rd118, 2432;
	// begin inline asm
	ld.ca.u32 %r1151, [%rd137];
	// end inline asm
	st.shared.u32 	[%r8], %r1132;
	st.shared.u32 	[%r8+128], %r1133;
	st.shared.u32 	[%r8+256], %r1134;
	st.shared.u32 	[%r8+384], %r1135;
	st.shared.u32 	[%r8+512], %r1136;
	st.shared.u32 	[%r8+640], %r1137;
	st.shared.u32 	[%r8+768], %r1138;
	st.shared.u32 	[%r8+896], %r1139;
	st.shared.u32 	[%r8+1024], %r1140;
	st.shared.u32 	[%r8+1152], %r1141;
	st.shared.u32 	[%r8+1280], %r1142;
	st.shared.u32 	[%r8+1408], %r1143;
	st.shared.u32 	[%r8+1536], %r1144;
	st.shared.u32 	[%r8+1664], %r1145;
	st.shared.u32 	[%r8+1792], %r1146;
	st.shared.u32 	[%r8+1920], %r1147;
	st.shared.u32 	[%r8+2048], %r1148;
	st.shared.u32 	[%r8+2176], %r1149;
	st.shared.u32 	[%r8+2304], %r1150;
	st.shared.u32 	[%r8+2432], %r1151;
	bar.warp.sync 	-1;
	ld.shared.v4.u32 	{%r30, %r31, %r32, %r33}, [%r9];
	ld.shared.v4.u32 	{%r34, %r35, %r36, %r37}, [%r9+16];
	ld.shared.v4.u32 	{%r38, %r39, %r40, %r41}, [%r9+32];
	ld.shared.v4.u32 	{%r42, %r43, %r44, %r45}, [%r9+48];
	ld.shared.v4.u32 	{%r46, %r47, %r48, %r49}, [%r9+64];
	bar.sync 	0;
	setp.ne.s32 	%p313, %r1731, 0;
	@%p313 bra 	$L__BB74_10;
	shl.b32 	%r1523, %r5, 2;
	add.s32 	%r1525, %r1159, %r1523;
	add.s32 	%r50, %r1525, 1020;
	st.shared.u32 	[%r1525+1020], %r29;
	bar.sync 	0;
	setp.eq.s32 	%p438, %r5, 0;
	mov.b32 	%r1727, 1;
	@%p438 bra 	$L__BB74_4;
	ld.shared.u32 	%r1526, [%r50+-4];
	setp.ne.s32 	%p439, %r1526, %r10;
	selp.u32 	%r1727, 1, 0, %p439;
$L__BB74_4:
	setp.ne.s32 	%p440, %r10, %r11;
	setp.ne.s32 	%p441, %r11, %r12;
	setp.ne.s32 	%p442, %r12, %r13;
	setp.ne.s32 	%p443, %r13, %r14;
	setp.ne.s32 	%p444, %r14, %r15;
	setp.ne.s32 	%p445, %r15, %r16;
	setp.ne.s32 	%p446, %r16, %r17;
	setp.ne.s32 	%p447, %r17, %r18;
	setp.ne.s32 	%p448, %r18, %r19;
	setp.ne.s32 	%p449, %r19, %r20;
	setp.ne.s32 	%p450, %r20, %r21;
	setp.ne.s32 	%p451, %r21, %r22;
	setp.ne.s32 	%p452, %r22, %r23;
	setp.ne.s32 	%p453, %r23, %r24;
	setp.ne.s32 	%p454, %r24, %r25;
	setp.ne.s32 	%p455, %r25, %r26;
	setp.ne.s32 	%p456, %r26, %r27;
	setp.ne.s32 	%p457, %r27, %r28;
	setp.ne.s32 	%p458, %r28, %r29;
	selp.b32 	%r1587, 0, %r30, %p440;
	add.s32 	%r1588, %r31, %r1587;
	or.pred  	%p459, %p440, %p441;
	selp.b32 	%r1589, 0, %r1588, %p441;
	add.s32 	%r1590, %r32, %r1589;
	or.pred  	%p460, %p459, %p442;
	selp.b32 	%r1591, 0, %r1590, %p442;
	add.s32 	%r1592, %r33, %r1591;
	or.pred  	%p461, %p460, %p443;
	selp.b32 	%r1593, 0, %r1592, %p443;
	add.s32 	%r1594, %r34, %r1593;
	or.pred  	%p462, %p461, %p444;
	selp.b32 	%r1595, 0, %r1594, %p444;
	add.s32 	%r1596, %r35, %r1595;
	or.pred  	%p463, %p462, %p445;
	selp.b32 	%r1597, 0, %r1596, %p445;
	add.s32 	%r1598, %r36, %r1597;
	or.pred  	%p464, %p463, %p446;
	selp.b32 	%r1599, 0, %r1598, %p446;
	add.s32 	%r1600, %r37, %r1599;
	or.pred  	%p465, %p464, %p447;
	selp.b32 	%r1601, 0, %r1600, %p447;
	add.s32 	%r1602, %r38, %r1601;
	or.pred  	%p466, %p465, %p448;
	selp.b32 	%r1603, 0, %r1602, %p448;
	add.s32 	%r1604, %r39, %r1603;
	or.pred  	%p467, %p466, %p449;
	selp.b32 	%r1605, 0, %r1604, %p449;
	add.s32 	%r1606, %r40, %r1605;
	or.pred  	%p468, %p467, %p450;
	selp.b32 	%r1607, 0, %r1606, %p450;
	add.s32 	%r1608, %r41, %r1607;
	or.pred  	%p469, %p468, %p451;
	selp.b32 	%r1609, 0, %r1608, %p451;
	add.s32 	%r1610, %r42, %r1609;
	or.pred  	%p470, %p469, %p452;
	selp.b32 	%r1611, 0, %r1610, %p452;
	add.s32 	%r1612, %r43, %r1611;
	or.pred  	%p471, %p470, %p453;
	selp.b32 	%r1613, 0, %r1612, %p453;
	add.s32 	%r1614, %r44, %r1613;
	or.pred  	%p472, %p471, %p454;
	selp.b32 	%r1615, 0, %r1614, %p454;
	add.s32 	%r1616, %r45, %r1615;
	or.pred  	%p473, %p472, %p455;
	selp.b32 	%r1617, 0, %r1616, %p455;
	add.s32 	%r1618, %r46, %r1617;
	or.pred  	%p474, %p473, %p456;
	selp.b32 	%r1619, 0, %r1618, %p456;
	add.s32 	%r1620, %r47, %r1619;
	or.pred  	%p475, %p474, %p457;
	selp.b32 	%r1621, 0, %r1620, %p457;
	add.s32 	%r1622, %r48, %r1621;
	or.pred  	%p476, %p475, %p458;
	selp.u32 	%r1623, 1, 0, %p476;
	or.b32  	%r1528, %r1727, %r1623;
	selp.b32 	%r1624, 0, %r1622, %p458;
	add.s32 	%r1533, %r49, %r1624;
	mov.b32 	%r1584, 1;
	mov.b32 	%r1585, 0;
	mov.b32 	%r1586, -1;
	// begin inline asm
	shfl.sync.up.b32 %r1527, %r1528, %r1584, %r1585, %r1586;
	// end inline asm
	// begin inline asm
	shfl.sync.up.b32 %r1532, %r1533, %r1584, %r1585, %r1586;
	// end inline asm
	setp.eq.s32 	%p477, %r1528, 0;
	selp.b32 	%r1625, %r1532, 0, %p477;
	setp.lt.s32 	%p478, %r1131, 1;
	selp.b32 	%r1626, 0, %r1625, %p478;
	add.s32 	%r1543, %r1626, %r1533;
	selp.b32 	%r1627, 0, %r1527, %p478;
	or.b32  	%r1538, %r1627, %r1528;
	mov.b32 	%r1544, 2;
	// begin inline asm
	shfl.sync.up.b32 %r1537, %r1538, %r1544, %r1585, %r1586;
	// end inline asm
	// begin inline asm
	shfl.sync.up.b32 %r1542, %r1543, %r1544, %r1585, %r1586;
	// end inline asm
	setp.eq.s32 	%p479, %r1538, 0;
	selp.b32 	%r1628, %r1542, 0, %p479;
	setp.lt.s32 	%p480, %r1131, 2;
	selp.b32 	%r1629, 0, %r1628, %p480;
	add.s32 	%r1553, %r1629, %r1543;
	selp.b32 	%r1630, 0, %r1537, %p480;
	or.b32  	%r1548, %r1630, %r1538;
	mov.b32 	%r1554, 4;
	// begin inline asm
	shfl.sync.up.b32 %r1547, %r1548, %r1554, %r1585, %r1586;
	// end inline asm
	// begin inline asm
	shfl.sync.up.b32 %r1552, %r1553, %r1554, %r1585, %r1586;
	// end inline asm
	setp.eq.s32 	%p481, %r1548, 0;
	selp.b32 	%r1631, %r1552, 0, %p481;
	setp.lt.s32 	%p482, %r1131, 4;
	selp.b32 	%r1632, 0, %r1631, %p482;
	add.s32 	%r1563, %r1632, %r1553;
	selp.b32 	%r1633, 0, %r1547, %p482;
	or.b32  	%r1558, %r1633, %r1548;
	mov.b32 	%r1564, 8;
	// begin inline asm
	shfl.sync.up.b32 %r1557, %r1558, %r1564, %r1585, %r1586;
	// end inline asm
	// begin inline asm
	shfl.sync.up.b32 %r1562, %r1563, %r1564, %r1585, %r1586;
	// end inline asm
	setp.eq.s32 	%p483, %r1558, 0;
	selp.b32 	%r1634, %r1562, 0, %p483;
	setp.lt.s32 	%p484, %r1131, 8;
	selp.b32 	%r1635, 0, %r1634, %p484;
	add.s32 	%r1573, %r1635, %r1563;
	selp.b32 	%r1636, 0, %r1557, %p484;
	or.b32  	%r1568, %r1636, %r1558;
	mov.b32 	%r1574, 16;
	// begin inline asm
	shfl.sync.up.b32 %r1567, %r1568, %r1574, %r1585, %r1586;
	// end inline asm
	// begin inline asm
	shfl.sync.up.b32 %r1572, %r1573, %r1574, %r1585, %r1586;
	// end inline asm
	setp.eq.s32 	%p485, %r1568, 0;
	selp.b32 	%r1637, %r1572, 0, %p485;
	setp.lt.s32 	%p486, %r1131, 16;
	selp.b32 	%r1638, 0, %r1637, %p486;
	add.s32 	%r1583, %r1638, %r1573;
	selp.b32 	%r1639, 0, %r1567, %p486;
	or.b32  	%r1578, %r1639, %r1568;
	// begin inline asm
	shfl.sync.up.b32 %r1577, %r1578, %r1584, %r1585, %r1586;
	// end inline asm
	// begin inline asm
	shfl.sync.up.b32 %r1728, %r1583, %r1584, %r1585, %r1586;
	// end inline asm
	setp.ne.s32 	%p487, %r1131, 31;
	@%p487 bra 	$L__BB74_6;
	shl.b32 	%r1640, %r7, 3;
	mov.u32 	%r1641, _ZZN3cub18CUB_300001_SM_10006detail11scan_by_key21DeviceScanByKeyKernelINS2_10policy_hubIPiiiN4cuda3std3__44plusIvEEE10Policy1000ES5_S5_S5_NS0_24ReduceByKeyScanTileStateIiiLb1EEENS8_8equal_toIvEESA_NS0_8NullTypeEjiiEEvT0_PT9_T1_T2_T3_iT4_T5_T6_T7_E12temp_storage;
	add.s32 	%r1642, %r1641, %r1640;
	st.shared.v2.u32 	[%r1642], {%r1578, %r1583};
$L__BB74_6:
	bar.sync 	0;
	ld.shared.v4.u32 	{%r1643, %r1644, %r1645, %r1646}, [_ZZN3cub18CUB_300001_SM_10006detail11scan_by_key21DeviceScanByKeyKernelINS2_10policy_hubIPiiiN4cuda3std3__44plusIvEEE10Policy1000ES5_S5_S5_NS0_24ReduceByKeyScanTileStateIiiLb1EEENS8_8equal_toIvEESA_NS0_8NullTypeEjiiEEvT0_PT9_T1_T2_T3_iT4_T5_T6_T7_E12temp_storage];
	or.b32  	%r1647, %r1645, %r1643;
	setp.eq.s32 	%p488, %r1645, 0;
	selp.b32 	%r1648, %r1644, 0, %p488;
	add.s32 	%r1649, %r1648, %r1646;
	setp.eq.s32 	%p489, %r7, 2;
	selp.b32 	%r1650, %r1649, %r1644, %p489;
	ld.shared.v4.u32 	{%r1651, %r1652, %r1653, %r1654}, [_ZZN3cub18CUB_300001_SM_10006detail11scan_by_key21DeviceScanByKeyKernelINS2_10policy_hubIPiiiN4cuda3std3__44plusIvEEE10Policy1000ES5_S5_S5_NS0_24ReduceByKeyScanTileStateIiiLb1EEENS8_8equal_toIvEESA_NS0_8NullTypeEjiiEEvT0_PT9_T1_T2_T3_iT4_T5_T6_T7_E12temp_storage+16];
	or.b32  	%r1655, %r1651, %r1647;
	setp.eq.s32 	%p490, %r1651, 0;
	selp.b32 	%r1656, %r1649, 0, %p490;
	add.s32 	%r1657, %r1656, %r1652;
	setp.eq.s32 	%p491, %r7, 3;
	selp.b32 	%r1658, %r1657, %r1650, %p491;
	or.b32  	%r1659, %r1653, %r1655;
	setp.eq.s32 	%p492, %r1653, 0;
	selp.b32 	%r1660, %r1657, 0, %p492;
	add.s32 	%r1661, %r1660, %r1654;
	setp.eq.s32 	%p493, %r7, 4;
	selp.b32 	%r1662, %r1661, %r1658, %p493;
	ld.shared.v4.u32 	{%r1663, %r1664, %r1665, %r1666}, [_ZZN3cub18CUB_300001_SM_10006detail11scan_by_key21DeviceScanByKeyKernelINS2_10policy_hubIPiiiN4cuda3std3__44plusIvEEE10Policy1000ES5_S5_S5_NS0_24ReduceByKeyScanTileStateIiiLb1EEENS8_8equal_toIvEESA_NS0_8NullTypeEjiiEEvT0_PT9_T1_T2_T3_iT4_T5_T6_T7_E12temp_storage+32];
	or.b32  	%r1667, %r1663, %r1659;
	setp.eq.s32 	%p494, %r1663, 0;
	selp.b32 	%r1668, %r1661, 0, %p494;
	add.s32 	%r1669, %r1668, %r1664;
	setp.eq.s32 	%p495, %r7, 5;
	selp.b32 	%r1670, %r1669, %r1662, %p495;
	or.b32  	%r1671, %r1665, %r1667;
	setp.eq.s32 	%p496, %r1665, 0;
	selp.b32 	%r1672, %r1669, 0, %p496;
	add.s32 	%r1673, %r1672, %r1666;
	setp.eq.s32 	%p497, %r7, 6;
	selp.b32 	%r57, %r1673, %r1670, %p497;
	ld.shared.v2.u32 	{%r1674, %r1675}, [_ZZN3cub18CUB_300001_SM_10006detail11scan_by_key21DeviceScanByKeyKernelINS2_10policy_hubIPiiiN4cuda3std3__44plusIvEEE10Policy1000ES5_S5_S5_NS0_24ReduceByKeyScanTileStateIiiLb1EEENS8_8equal_toIvEESA_NS0_8NullTypeEjiiEEvT0_PT9_T1_T2_T3_iT4_T5_T6_T7_E12temp_storage+48];
	or.b32  	%r58, %r1674, %r1671;
	setp.eq.s32 	%p498, %r1674, 0;
	selp.b32 	%r1676, %r1673, 0, %p498;
	add.s32 	%r59, %r1676, %r1675;
	setp.lt.u32 	%p499, %r5, 32;
	@%p499 bra 	$L__BB74_8;
	setp.eq.s32 	%p500, %r1577, 0;
	selp.b32 	%r1677, %r57, 0, %p500;
	add.s32 	%r1678, %r1677, %r1728;
	setp.eq.s32 	%p501, %r1131, 0;
	selp.b32 	%r1728, %r57, %r1678, %p501;
$L__BB74_8:
	setp.ne.s32 	%p502, %r28, %r29;
	setp.ne.s32 	%p503, %r27, %r28;
	setp.ne.s32 	%p504, %r26, %r27;
	setp.ne.s32 	%p505, %r25, %r26;
	setp.ne.s32 	%p506, %r24, %r25;
	setp.ne.s32 	%p507, %r23, %r24;
	setp.ne.s32 	%p508, %r22, %r23;
	setp.ne.s32 	%p509, %r21, %r22;
	setp.ne.s32 	%p510, %r20, %r21;
	setp.ne.s32 	%p511, %r19, %r20;
	setp.ne.s32 	%p512, %r18, %r19;
	setp.ne.s32 	%p513, %r17, %r18;
	setp.ne.s32 	%p514, %r16, %r17;
	setp.ne.s32 	%p515, %r15, %r16;
	setp.ne.s32 	%p516, %r14, %r15;
	setp.ne.s32 	%p517, %r13, %r14;
	setp.ne.s32 	%p518, %r12, %r13;
	setp.ne.s32 	%p519, %r11, %r12;
	setp.ne.s32 	%p520, %r10, %r11;
	setp.ne.s32 	%p521, %r5, 0;
	setp.eq.s32 	%p522, %r5, 0;
	setp.eq.s32 	%p523, %r1727, 0;
	selp.b32 	%r1679, %r1728, 0, %p523;
	selp.b32 	%r1680, 0, %r1679, %p522;
	add.s32 	%r1761, %r1680, %r30;
	selp.b32 	%r1681, 0, %r1761, %p520;
	add.s32 	%r1760, %r31, %r1681;
	selp.b32 	%r1682, 0, %r1760, %p519;
	add.s32 	%r1759, %r32, %r1682;
	selp.b32 	%r1683, 0, %r1759, %p518;
	add.s32 	%r1758, %r33, %r1683;
	selp.b32 	%r1684, 0, %r1758, %p517;
	add.s32 	%r1757, %r34, %r1684;
	selp.b32 	%r1685, 0, %r1757, %p516;
	add.s32 	%r1756, %r35, %r1685;
	selp.b32 	%r1686, 0, %r1756, %p515;
	add.s32 	%r1755, %r36, %r1686;
	selp.b32 	%r1687, 0, %r1755, %p514;
	add.s32 	%r1754, %r37, %r1687;
	selp.b32 	%r1688, 0, %r1754, %p513;
	add.s32 	%r1753, %r38, %r1688;
	selp.b32 	%r1689, 0, %r1753, %p512;
	add.s32 	%r1752, %r39, %r1689;
	selp.b32 	%r1690, 0, %r1752, %p511;
	add.s32 	%r1751, %r40, %r1690;
	selp.b32 	%r1691, 0, %r1751, %p510;
	add.s32 	%r1750, %r41, %r1691;
	selp.b32 	%r1692, 0, %r1750, %p509;
	add.s32 	%r1749, %r42, %r1692;
	selp.b32 	%r1693, 0, %r1749, %p508;
	add.s32 	%r1748, %r43, %r1693;
	selp.b32 	%r1694, 0, %r1748, %p507;
	add.s32 	%r1747, %r44, %r1694;
	selp.b32 	%r1695, 0, %r1747, %p506;
	add.s32 	%r1746, %r45, %r1695;
	selp.b32 	%r1696, 0, %r1746, %p505;
	add.s32 	%r1745, %r46, %r1696;
	selp.b32 	%r1697, 0, %r1745, %p504;
	add.s32 	%r1744, %r47, %r1697;
	selp.b32 	%r1698, 0, %r1744, %p503;
	add.s32 	%r1743, %r48, %r1698;
	selp.b32 	%r1742, 0, %r1743, %p502;
	@%p521 bra 	$L__BB74_32;
	mov.b64 	%rd164, {%r58, %r59};
	add.s64 	%rd163, %rd1, 512;
	mov.b64 	%rd165, 101;
	// begin inline asm
	st.relaxed.gpu.v2.u64 [%rd163], {%rd164, %rd165};
	// end inline asm
	bra.uni 	$L__BB74_32;
$L__BB74_10:
	setp.ne.s32 	%p314, %r5, 0;
	mov.b32 	%r1730, 0;
	@%p314 bra 	$L__BB74_12;
	ld.param.u64 	%rd175, [_ZN3cub18CUB_300001_SM_10006detail11scan_by_key21DeviceScanByKeyKernelINS2_10policy_hubIPiiiN4cuda3std3__44plusIvEEE10Policy1000ES5_S5_S5_NS0_24ReduceByKeyScanTileStateIiiLb1EEENS8_8equal_toIvEESA_NS0_8NullTypeEjiiEEvT0_PT9_T1_T2_T3_iT4_T5_T6_T7__param_1];
	cvta.to.global.u64 	%rd142, %rd175;
	mul.wide.u32 	%rd143, %r1731, 4;
	add.s64 	%rd144, %rd142, %rd143;
	ld.global.u32 	%r1730, [%rd144];
$L__BB74_12:
	setp.eq.s32 	%p315, %r5, 0;
	shl.b32 	%r1161, %r5, 2;
	add.s32 	%r1163, %r1159, %r1161;
	add.s32 	%r84, %r1163, 1020;
	st.shared.u32 	[%r1163+1020], %r29;
	bar.sync 	0;
	@%p315 bra 	$L__BB74_14;
	ld.shared.u32 	%r1730, [%r84+-4];
$L__BB74_14:
	setp.ne.s32 	%p316, %r1730, %r10;
	setp.ne.s32 	%p317, %r10, %r11;
	setp.ne.s32 	%p318, %r11, %r12;
	setp.ne.s32 	%p319, %r12, %r13;
	setp.ne.s32 	%p320, %r13, %r14;
	setp.ne.s32 	%p321, %r14, %r15;
	setp.ne.s32 	%p322, %r15, %r16;
	setp.ne.s32 	%p323, %r16, %r17;
	setp.ne.s32 	%p324, %r17, %r18;
	setp.ne.s32 	%p325, %r18, %r19;
	setp.ne.s32 	%p326, %r19, %r20;
	setp.ne.s32 	%p327, %r20, %r21;
	setp.ne.s32 	%p328, %r21, %r22;
	setp.ne.s32 	%p329, %r22, %r23;
	setp.ne.s32 	%p330, %r23, %r24;
	setp.ne.s32 	%p331, %r24, %r25;
	setp.ne.s32 	%p332, %r25, %r26;
	setp.ne.s32 	%p333, %r26, %r27;
	setp.ne.s32 	%p334, %r27, %r28;
	setp.ne.s32 	%p335, %r28, %r29;
	or.pred  	%p336, %p317, %p316;
	selp.b32 	%r1224, 0, %r30, %p317;
	add.s32 	%r1225, %r31, %r1224;
	or.pred  	%p337, %p336, %p318;
	selp.b32 	%r1226, 0, %r1225, %p318;
	add.s32 	%r1227, %r32, %r1226;
	or.pred  	%p338, %p337, %p319;
	selp.b32 	%r1228, 0, %r1227, %p319;
	add.s32 	%r1229, %r33, %r1228;
	or.pred  	%p339, %p338, %p320;
	selp.b32 	%r1230, 0, %r1229, %p320;
	add.s32 	%r1231, %r34, %r1230;
	or.pred  	%p340, %p339, %p321;
	selp.b32 	%r1232, 0, %r1231, %p321;
	add.s32 	%r1233, %r35, %r1232;
	or.pred  	%p341, %p340, %p322;
	selp.b32 	%r1234, 0, %r1233, %p322;
	add.s32 	%r1235, %r36, %r1234;
	or.pred  	%p342, %p341, %p323;
	selp.b32 	%r1236, 0, %r1235, %p323;
	add.s32 	%r1237, %r37, %r1236;
	or.pred  	%p343, %p342, %p324;
	selp.b32 	%r1238, 0, %r1237, %p324;
	add.s32 	%r1239, %r38, %r1238;
	or.pred  	%p344, %p343, %p325;
	selp.b32 	%r1240, 0, %r1239, %p325;
	add.s32 	%r1241, %r39, %r1240;
	or.pred  	%p345, %p344, %p326;
	selp.b32 	%r1242, 0, %r1241, %p326;
	add.s32 	%r1243, %r40, %r1242;
	or.pred  	%p346, %p345, %p327;
	selp.b32 	%r1244, 0, %r1243, %p327;
	add.s32 	%r1245, %r41, %r1244;
	or.pred  	%p347, %p346, %p328;
	selp.b32 	%r1246, 0, %r1245, %p328;
	add.s32 	%r1247, %r42, %r1246;
	or.pred  	%p348, %p347, %p329;
	selp.b32 	%r1248, 0, %r1247, %p329;
	add.s32 	%r1249, %r43, %r1248;
	or.pred  	%p349, %p348, %p330;
	selp.b32 	%r1250, 0, %r1249, %p330;
	add.s32 	%r1251, %r44, %r1250;
	or.pred  	%p350, %p349, %p331;
	selp.b32 	%r1252, 0, %r1251, %p331;
	add.s32 	%r1253, %r45, %r1252;
	or.pred  	%p351, %p350, %p332;
	selp.b32 	%r1254, 0, %r1253, %p332;
	add.s32 	%r1255, %r46, %r1254;
	or.pred  	%p352, %p351, %p333;
	selp.b32 	%r1256, 0, %r1255, %p333;
	add.s32 	%r1257, %r47, %r1256;
	or.pred  	%p353, %p352, %p334;
	selp.b32 	%r1258, 0, %r1257, %p334;
	add.s32 	%r1259, %r48, %r1258;
	or.pred  	%p354, %p353, %p335;
	selp.u32 	%r1165, 1, 0, %p354;
	selp.b32 	%r1260, 0, %r1259, %p335;
	add.s32 	%r1170, %r49, %r1260;
	mov.b32 	%r1221, 1;
	mov.b32 	%r1222, 0;
	mov.b32 	%r1223, -1;
	// begin inline asm
	shfl.sync.up.b32 %r1164, %r1165, %r1221, %r1222, %r1223;
	// end inline asm
	// begin inline asm
	shfl.sync.up.b32 %r1169, %r1170, %r1221, %r1222, %r1223;
	// end inline asm
	setp.lt.s32 	%p356, %r1131, 1;
	selp.b32 	%r1261, 0, %r1164, %p356;
	or.b32  	%r1175, %r1261, %r1165;
	selp.b32 	%r1262, 0, %r1169, %p354;
	selp.b32 	%r1263, 0, %r1262, %p356;
	add.s32 	%r1180, %r1263, %r1170;
	mov.b32 	%r1181, 2;
	// begin inline asm
	shfl.sync.up.b32 %r1174, %r1175, %r1181, %r1222, %r1223;
	// end inline asm
	// begin inline asm
	shfl.sync.up.b32 %r1179, %r1180, %r1181, %r1222, %r1223;
	// end inline asm
	setp.eq.s32 	%p357, %r1175, 0;
	selp.b32 	%r1264, %r1179, 0, %p357;
	setp.lt.s32 	%p358, %r1131, 2;
	selp.b32 	%r1265, 0, %r1174, %p358;
	or.b32  	%r1185, %r1265, %r1175;
	selp.b32 	%r1266, 0, %r1264, %p358;
	add.s32 	%r1190, %r1266, %r1180;
	mov.b32 	%r1191, 4;
	// begin inline asm
	shfl.sync.up.b32 %r1184, %r1185, %r1191, %r1222, %r1223;
	// end inline asm
	// begin inline asm
	shfl.sync.up.b32 %r1189, %r1190, %r1191, %r1222, %r1223;
	// end inline asm
	setp.eq.s32 	%p359, %r1185, 0;
	selp.b32 	%r1267, %r1189, 0, %p359;
	setp.lt.s32 	%p360, %r1131, 4;
	selp.b32 	%r1268, 0, %r1184, %p360;
	or.b32  	%r1195, %r1268, %r1185;
	selp.b32 	%r1269, 0, %r1267, %p360;
	add.s32 	%r1200, %r1269, %r1190;
	mov.b32 	%r1201, 8;
	// begin inline asm
	shfl.sync.up.b32 %r1194, %r1195, %r1201, %r1222, %r1223;
	// end inline asm
	// begin inline asm
	shfl.sync.up.b32 %r1199, %r1200, %r1201, %r1222, %r1223;
	// end inline asm
	setp.eq.s32 	%p361, %r1195, 0;
	selp.b32 	%r1270, %r1199, 0, %p361;
	setp.lt.s32 	%p362, %r1131, 8;
	selp.b32 	%r1271, 0, %r1194, %p362;
	or.b32  	%r1205, %r1271, %r1195;
	selp.b32 	%r1272, 0, %r1270, %p362;
	add.s32 	%r1210, %r1272, %r1200;
	mov.b32 	%r1211, 16;
	// begin inline asm
	shfl.sync.up.b32 %r1204, %r1205, %r1211, %r1222, %r1223;
	// end inline asm
	// begin inline asm
	shfl.sync.up.b32 %r1209, %r1210, %r1211, %r1222, %r1223;
	// end inline asm
	setp.eq.s32 	%p363, %r1205, 0;
	selp.b32 	%r1273, %r1209, 0, %p363;
	setp.lt.s32 	%p364, %r1131, 16;
	selp.b32 	%r1274, 0, %r1204, %p364;
	or.b32  	%r1215, %r1274, %r1205;
	selp.b32 	%r1275, 0, %r1273, %p364;
	add.s32 	%r1220, %r1275, %r1210;
	// begin inline asm
	shfl.sync.up.b32 %r1740, %r1215, %r1221, %r1222, %r1223;
	// end inline asm
	// begin inline asm
	shfl.sync.up.b32 %r1741, %r1220, %r1221, %r1222, %r1223;
	// end inline asm
	setp.ne.s32 	%p365, %r1131, 31;
	@%p365 bra 	$L__BB74_16;
	shl.b32 	%r1276, %r7, 3;
	mov.u32 	%r1277, _ZZN3cub18CUB_300001_SM_10006detail11scan_by_key21DeviceScanByKeyKernelINS2_10policy_hubIPiiiN4cuda3std3__44plusIvEEE10Policy1000ES5_S5_S5_NS0_24ReduceByKeyScanTileStateIiiLb1EEENS8_8equal_toIvEESA_NS0_8NullTypeEjiiEEvT0_PT9_T1_T2_T3_iT4_T5_T6_T7_E12temp_storage;
	add.s32 	%r1278, %r1277, %r1276;
	st.shared.v2.u32 	[%r1278], {%r1215, %r1220};
$L__BB74_16:
	bar.sync 	0;
	ld.shared.v4.u32 	{%r1279, %r1280, %r1281, %r1282}, [_ZZN3cub18CUB_300001_SM_10006detail11scan_by_key21DeviceScanByKeyKernelINS2_10policy_hubIPiiiN4cuda3std3__44plusIvEEE10Policy1000ES5_S5_S5_NS0_24ReduceByKeyScanTileStateIiiLb1EEENS8_8equal_toIvEESA_NS0_8NullTypeEjiiEEvT0_PT9_T1_T2_T3_iT4_T5_T6_T7_E12temp_storage];
	or.b32  	%r1283, %r1281, %r1279;
	setp.eq.s32 	%p366, %r1281, 0;
	selp.b32 	%r1284, %r1280, 0, %p366;
	add.s32 	%r1285, %r1284, %r1282;
	setp.eq.s32 	%p367, %r7, 2;
	selp.b32 	%r1286, %r1283, %r1279, %p367;
	selp.b32 	%r1287, %r1285, %r1280, %p367;
	ld.shared.v4.u32 	{%r1288, %r1289, %r1290, %r1291}, [_ZZN3cub18CUB_300001_SM_10006detail11scan_by_key21DeviceScanByKeyKernelINS2_10policy_hubIPiiiN4cuda3std3__44plusIvEEE10Policy1000ES5_S5_S5_NS0_24ReduceByKeyScanTileStateIiiLb1EEENS8_8equal_toIvEESA_NS0_8NullTypeEjiiEEvT0_PT9_T1_T2_T3_iT4_T5_T6_T7_E12temp_storage+16];
	or.b32  	%r1292, %r1288, %r1283;
	setp.eq.s32 	%p368, %r1288, 0;
	selp.b32 	%r1293, %r1285, 0, %p368;
	add.s32 	%r1294, %r1293, %r1289;
	setp.eq.s32 	%p369, %r7, 3;
	selp.b32 	%r1295, %r1292, %r1286, %p369;
	selp.b32 	%r1296, %r1294, %r1287, %p369;
	or.b32  	%r1297, %r1290, %r1292;
	setp.eq.s32 	%p370, %r1290, 0;
	selp.b32 	%r1298, %r1294, 0, %p370;
	add.s32 	%r1299, %r1298, %r1291;
	setp.eq.s32 	%p371, %r7, 4;
	selp.b32 	%r1300, %r1297, %r1295, %p371;
	selp.b32 	%r1301, %r1299, %r1296, %p371;
	ld.shared.v4.u32 	{%r1302, %r1303, %r1304, %r1305}, [_ZZN3cub18CUB_300001_SM_10006detail11scan_by_key21DeviceScanByKeyKernelINS2_10policy_hubIPiiiN4cuda3std3__44plusIvEEE10Policy1000ES5_S5_S5_NS0_24ReduceByKeyScanTileStateIiiLb1EEENS8_8equal_toIvEESA_NS0_8NullTypeEjiiEEvT0_PT9_T1_T2_T3_iT4_T5_T6_T7_E12temp_storage+32];
	or.b32  	%r1306, %r1302, %r1297;
	setp.eq.s32 	%p372, %r1302, 0;
	selp.b32 	%r1307, %r1299, 0, %p372;
	add.s32 	%r1308, %r1307, %r1303;
	setp.eq.s32 	%p373, %r7, 5;
	selp.b32 	%r1309, %r1306, %r1300, %p373;
	selp.b32 	%r1310, %r1308, %r1301, %p373;
	or.b32  	%r1311, %r1304, %r1306;
	setp.eq.s32 	%p374, %r1304, 0;
	selp.b32 	%r1312, %r1308, 0, %p374;
	add.s32 	%r1313, %r1312, %r1305;
	setp.eq.s32 	%p375, %r7, 6;
	selp.b32 	%r91, %r1311, %r1309, %p375;
	selp.b32 	%r92, %r1313, %r1310, %p375;
	ld.shared.v2.u32 	{%r1314, %r1315}, [_ZZN3cub18CUB_300001_SM_10006detail11scan_by_key21DeviceScanByKeyKernelINS2_10policy_hubIPiiiN4cuda3std3__44plusIvEEE10Policy1000ES5_S5_S5_NS0_24ReduceByKeyScanTileStateIiiLb1EEENS8_8equal_toIvEESA_NS0_8NullTypeEjiiEEvT0_PT9_T1_T2_T3_iT4_T5_T6_T7_E12temp_storage+48];
	or.b32  	%r93, %r1314, %r1311;
	setp.eq.s32 	%p376, %r1314, 0;
	selp.b32 	%r1316, %r1313, 0, %p376;
	add.s32 	%r94, %r1316, %r1315;
	setp.lt.u32 	%p377, %r5, 32;
	@%p377 bra 	$L__BB74_18;
	setp.eq.s32 	%p378, %r1740, 0;
	selp.b32 	%r1317, %r92, 0, %p378;
	add.s32 	%r1318, %r1317, %r1741;
	setp.eq.s32 	%p379, %r1131, 0;
	selp.b32 	%r1319, 0, %r1740, %p379;
	or.b32  	%r1740, %r91, %r1319;
	selp.b32 	%r1741, %r92, %r1318, %p379;
	bra.uni 	$L__BB74_31;
$L__BB74_18:
	setp.ne.s32 	%p380, %r5, 0;
	mul.wide.u32 	%rd145, %r1731, 16;
	add.s64 	%rd2, %rd1, %rd145;
	@%p380 bra 	$L__BB74_20;
	st.shared.u32 	[_ZZN3cub18CUB_300001_SM_10006detail11scan_by_key21DeviceScanByKeyKernelINS2_10policy_hubIPiiiN4cuda3std3__44plusIvEEE10Policy1000ES5_S5_S5_NS0_24ReduceByKeyScanTileStateIiiLb1EEENS8_8equal_toIvEESA_NS0_8NullTypeEjiiEEvT0_PT9_T1_T2_T3_iT4_T5_T6_T7_E12temp_storage+116], %r93;
	st.shared.u32 	[_ZZN3cub18CUB_300001_SM_10006detail11scan_by_key21DeviceScanByKeyKernelINS2_10policy_hubIPiiiN4cuda3std3__44plusIvEEE10Policy1000ES5_S5_S5_NS0_24ReduceByKeyScanTileStateIiiLb1EEENS8_8equal_toIvEESA_NS0_8NullTypeEjiiEEvT0_PT9_T1_T2_T3_iT4_T5_T6_T7_E12temp_storage+120], %r94;
	mov.b64 	%rd147, {%r93, %r94};
	add.s64 	%rd146, %rd2, 512;
	mov.b64 	%rd148, 100;
	// begin inline asm
	st.relaxed.gpu.v2.u64 [%rd146], {%rd147, %rd148};
	// end inline asm
$L__BB74_20:
	not.b32 	%r97, %r5;
	mov.b32 	%r1320, 280;
	// begin inline asm
	nanosleep.u32 %r1320;
	// end inline asm
	mul.wide.u32 	%rd149, %r5, 16;
	xor.b64  	%rd150, %rd149, -16;
	add.s64 	%rd151, %rd2, %rd150;
	add.s64 	%rd3, %rd151, 512;
	mov.b32 	%r1732, 928;
$L__BB74_21:
	shr.u32 	%r100, %r1732, 1;
	mul.lo.s32 	%r1323, %r1731, 16807;
	and.b32  	%r1731, %r1323, 2147483647;
	sub.s32 	%r1324, %r1732, %r100;
	add.s32 	%r1325, %r1324, 1;
	rem.u32 	%r1326, %r1731, %r1325;
	add.s32 	%r1322, %r1326, %r100;
	// begin inline asm
	nanosleep.u32 %r1322;
	// end inline asm
	// begin inline asm
	ld.relaxed.gpu.v2.u64 {%rd152, %rd180}, [%rd3];
	// end inline asm
	setp.eq.s64 	%p381, %rd180, 99;
	mov.b32 	%r1327, -1;
	vote.sync.any.pred 	%p382, %p381, %r1327;
	mov.u32 	%r1732, %r100;
	@%p382 bra 	$L__BB74_21;
	mov.b64 	{%r1331, %r1336}, %rd152;
	setp.eq.s64 	%p383, %rd180, 101;
	mov.b32 	%r1379, -1;
	vote.sync.ballot.b32 	%r1381, %p383, %r1379;
	// begin inline asm
	mov.u32 %r1329, %lanemask_ge;
	// end inline asm
	and.b32  	%r1382, %r1381, %r1329;
	or.b32  	%r1383, %r1382, -2147483648;
	add.s32 	%r1384, %r1383, -1;
	not.b32 	%r1385, %r1383;
	and.b32  	%r1386, %r1385, %r1384;
	popc.b32 	%r1333, %r1386;
	mov.b32 	%r1337, 1;
	// begin inline asm
	shfl.sync.down.b32 %r1330, %r1331, %r1337, %r1333, %r1379;
	// end inline asm
	// begin inline asm
	shfl.sync.down.b32 %r1335, %r1336, %r1337, %r1333, %r1379;
	// end inline asm
	setp.lt.s32 	%p385, %r1131, %r1333;
	setp.eq.s32 	%p386, %r1331, 0;
	selp.b32 	%r1387, %r1330, 0, %p385;
	or.b32  	%r1341, %r1387, %r1331;
	selp.b32 	%r1388, %r1335, 0, %p386;
	selp.b32 	%r1389, %r1388, 0, %p385;
	add.s32 	%r1346, %r1389, %r1336;
	mov.b32 	%r1347, 2;
	// begin inline asm
	shfl.sync.down.b32 %r1340, %r1341, %r1347, %r1333, %r1379;
	// end inline asm
	// begin inline asm
	shfl.sync.down.b32 %r1345, %r1346, %r1347, %r1333, %r1379;
	// end inline asm
	add.s32 	%r1390, %r1131, 2;
	setp.gt.s32 	%p387, %r1390, %r1333;
	setp.eq.s32 	%p388, %r1341, 0;
	selp.b32 	%r1391, %r1345, 0, %p388;
	selp.b32 	%r1392, 0, %r1340, %p387;
	or.b32  	%r1351, %r1341, %r1392;
	selp.b32 	%r1393, 0, %r1391, %p387;
	add.s32 	%r1356, %r1393, %r1346;
	mov.b32 	%r1357, 4;
	// begin inline asm
	shfl.sync.down.b32 %r1350, %r1351, %r1357, %r1333, %r1379;
	// end inline asm
	// begin inline asm
	shfl.sync.down.b32 %r1355, %r1356, %r1357, %r1333, %r1379;
	// end inline asm
	add.s32 	%r1394, %r1131, 4;
	setp.gt.s32 	%p389, %r1394, %r1333;
	setp.eq.s32 	%p390, %r1351, 0;
	selp.b32 	%r1395, %r1355, 0, %p390;
	selp.b32 	%r1396, 0, %r1350, %p389;
	or.b32  	%r1361, %r1351, %r1396;
	selp.b32 	%r1397, 0, %r1395, %p389;
	add.s32 	%r1366, %r1356, %r1397;
	mov.b32 	%r1367, 8;
	// begin inline asm
	shfl.sync.down.b32 %r1360, %r1361, %r1367, %r1333, %r1379;
	// end inline asm
	// begin inline asm
	shfl.sync.down.b32 %r1365, %r1366, %r1367, %r1333, %r1379;
	// end inline asm
	add.s32 	%r1398, %r1131, 8;
	setp.gt.s32 	%p391, %r1398, %r1333;
	setp.eq.s32 	%p392, %r1361, 0;
	selp.b32 	%r1399, %r1365, 0, %p392;
	selp.b32 	%r1400, 0, %r1360, %p391;
	or.b32  	%r1371, %r1361, %r1400;
	selp.b32 	%r1401, 0, %r1399, %p391;
	add.s32 	%r1376, %r1366, %r1401;
	mov.b32 	%r1377, 16;
	// begin inline asm
	shfl.sync.down.b32 %r1370, %r1371, %r1377, %r1333, %r1379;
	// end inline asm
	// begin inline asm
	shfl.sync.down.b32 %r1375, %r1376, %r1377, %r1333, %r1379;
	// end inline asm
	add.s32 	%r1402, %r1131, 16;
	setp.gt.s32 	%p393, %r1402, %r1333;
	setp.eq.s32 	%p394, %r1371, 0;
	selp.b32 	%r1403, %r1375, 0, %p394;
	selp.b32 	%r1404, 0, %r1370, %p393;
	or.b32  	%r1736, %r1404, %r1371;
	selp.b32 	%r1405, 0, %r1403, %p393;
	add.s32 	%r1735, %r1376, %r1405;
	add.s64 	%rd6, %rd1, 512;
	mov.u32 	%r1406, %ctaid.x;
	add.s32 	%r1737, %r1406, %r97;
	mov.b32 	%r1734, 928;
$L__BB74_23:
	setp.ne.s64 	%p395, %rd180, 101;
	mov.b32 	%r1407, -1;
	vote.sync.all.pred 	%p396, %p395, %r1407;
	not.pred 	%p397, %p396;
	@%p397 bra 	$L__BB74_27;
	shr.u32 	%r1734, %r1734, 1;
	mul.wide.s32 	%rd161, %r1737, 16;
	add.s64 	%rd162, %rd6, %rd161;
	add.s64 	%rd160, %rd162, -512;
	mov.u32 	%r1739, %r1734;
$L__BB74_25:
	shr.u32 	%r114, %r1739, 1;
	mul.lo.s32 	%r1438, %r1731, 16807;
	and.b32  	%r1731, %r1438, 2147483647;
	sub.s32 	%r1439, %r1739, %r114;
	add.s32 	%r1440, %r1439, 1;
	rem.u32 	%r1441, %r1731, %r1440;
	add.s32 	%r1437, %r1441, %r114;
	// begin inline asm
	nanosleep.u32 %r1437;
	// end inline asm
	// begin inline asm
	ld.relaxed.gpu.v2.u64 {%rd158, %rd180}, [%rd160];
	// end inline asm
	setp.eq.s64 	%p423, %rd180, 99;
	mov.b32 	%r1442, -1;
	vote.sync.any.pred 	%p424, %p423, %r1442;
	mov.u32 	%r1739, %r114;
	@%p424 bra 	$L__BB74_25;
	mov.b64 	{%r1445, %r1450}, %rd158;
	setp.eq.s64 	%p425, %rd180, 101;
	mov.b32 	%r1493, -1;
	vote.sync.ballot.b32 	%r1494, %p425, %r1493;
	and.b32  	%r1495, %r1494, %r1329;
	or.b32  	%r1496, %r1495, -2147483648;
	add.s32 	%r1497, %r1496, -1;
	not.b32 	%r1498, %r1496;
	and.b32  	%r1499, %r1498, %r1497;
	popc.b32 	%r1447, %r1499;
	mov.b32 	%r1451, 1;
	// begin inline asm
	shfl.sync.down.b32 %r1444, %r1445, %r1451, %r1447, %r1493;
	// end inline asm
	// begin inline asm
	shfl.sync.down.b32 %r1449, %r1450, %r1451, %r1447, %r1493;
	// end inline asm
	setp.lt.s32 	%p427, %r1131, %r1447;
	setp.eq.s32 	%p428, %r1445, 0;
	selp.b32 	%r1500, %r1444, 0, %p427;
	or.b32  	%r1455, %r1500, %r1445;
	selp.b32 	%r1501, %r1449, 0, %p428;
	selp.b32 	%r1502, %r1501, 0, %p427;
	add.s32 	%r1460, %r1502, %r1450;
	mov.b32 	%r1461, 2;
	// begin inline asm
	shfl.sync.down.b32 %r1454, %r1455, %r1461, %r1447, %r1493;
	// end inline asm
	// begin inline asm
	shfl.sync.down.b32 %r1459, %r1460, %r1461, %r1447, %r1493;
	// end inline asm
	add.s32 	%r1503, %r1131, 2;
	setp.gt.s32 	%p429, %r1503, %r1447;
	setp.eq.s32 	%p430, %r1455, 0;
	selp.b32 	%r1504, %r1459, 0, %p430;
	selp.b32 	%r1505, 0, %r1454, %p429;
	or.b32  	%r1465, %r1455, %r1505;
	selp.b32 	%r1506, 0, %r1504, %p429;
	add.s32 	%r1470, %r1506, %r1460;
	mov.b32 	%r1471, 4;
	// begin inline asm
	shfl.sync.down.b32 %r1464, %r1465, %r1471, %r1447, %r1493;
	// end inline asm
	// begin inline asm
	shfl.sync.down.b32 %r1469, %r1470, %r1471, %r1447, %r1493;
	// end inline asm
	add.s32 	%r1507, %r1131, 4;
	setp.gt.s32 	%p431, %r1507, %r1447;
	setp.eq.s32 	%p432, %r1465, 0;
	selp.b32 	%r1508, %r1469, 0, %p432;
	selp.b32 	%r1509, 0, %r1464, %p431;
	or.b32  	%r1475, %r1465, %r1509;
	selp.b32 	%r1510, 0, %r1508, %p431;
	add.s32 	%r1480, %r1470, %r1510;
	mov.b32 	%r1481, 8;
	// begin inline asm
	shfl.sync.down.b32 %r1474, %r1475, %r1481, %r1447, %r1493;
	// end inline asm
	// begin inline asm
	shfl.sync.down.b32 %r1479, %r1480, %r1481, %r1447, %r1493;
	// end inline asm
	add.s32 	%r1511, %r1131, 8;
	setp.gt.s32 	%p433, %r1511, %r1447;
	setp.eq.s32 	%p434, %r1475, 0;
	selp.b32 	%r1512, %r1479, 0, %p434;
	selp.b32 	%r1513, 0, %r1474, %p433;
	or.b32  	%r1485, %r1475, %r1513;
	selp.b32 	%r1514, 0, %r1512, %p433;
	add.s32 	%r1490, %r1480, %r1514;
	mov.b32 	%r1491, 16;
	// begin inline asm
	shfl.sync.down.b32 %r1484, %r1485, %r1491, %r1447, %r1493;
	// end inline asm
	// begin inline asm
	shfl.sync.down.b32 %r1489, %r1490, %r1491, %r1447, %r1493;
	// end inline asm
	add.s32 	%r1515, %r1131, 16;
	setp.gt.s32 	%p435, %r1515, %r1447;
	setp.eq.s32 	%p436, %r1485, 0;
	selp.b32 	%r1516, %r1489, 0, %p436;
	selp.b32 	%r1517, 0, %r1484, %p435;
	selp.b32 	%r1518, 0, %r1516, %p435;
	add.s32 	%r1519, %r1490, %r1518;
	or.b32  	%r1520, %r1517, %r1736;
	or.b32  	%r116, %r1520, %r1485;
	setp.eq.s32 	%p437, %r1736, 0;
	selp.b32 	%r1521, %r1519, 0, %p437;
	add.s32 	%r1735, %r1521, %r1735;
	add.s32 	%r1737, %r1737, -32;
	mov.u32 	%r1736, %r116;
	bra.uni 	$L__BB74_23;
$L__BB74_27:
	mov.u32 	%r1409, %tid.x;
	setp.ne.s32 	%p398, %r1409, 0;
	@%p398 bra 	$L__BB74_29;
	or.b32  	%r1410, %r1736, %r93;
	setp.eq.s32 	%p399, %r93, 0;
	selp.b32 	%r1411, %r1735, 0, %p399;
	add.s32 	%r1412, %r1411, %r94;
	mov.b64 	%rd156, {%r1410, %r1412};
	add.s64 	%rd155, %rd2, 512;
	mov.b64 	%rd157, 101;
	// begin inline asm
	st.relaxed.gpu.v2.u64 [%rd155], {%rd156, %rd157};
	// end inline asm
	st.shared.u32 	[_ZZN3cub18CUB_300001_SM_10006detail11scan_by_key21DeviceScanByKeyKernelINS2_10policy_hubIPiiiN4cuda3std3__44plusIvEEE10Policy1000ES5_S5_S5_NS0_24ReduceByKeyScanTileStateIiiLb1EEENS8_8equal_toIvEESA_NS0_8NullTypeEjiiEEvT0_PT9_T1_T2_T3_iT4_T5_T6_T7_E12temp_storage+100], %r1736;
	st.shared.v2.u32 	[_ZZN3cub18CUB_300001_SM_10006detail11scan_by_key21DeviceScanByKeyKernelINS2_10policy_hubIPiiiN4cuda3std3__44plusIvEEE10Policy1000ES5_S5_S5_NS0_24ReduceByKeyScanTileStateIiiLb1EEENS8_8equal_toIvEESA_NS0_8NullTypeEjiiEEvT0_PT9_T1_T2_T3_iT4_T5_T6_T7_E12temp_storage+104], {%r1735, %r1410};
	st.shared.u32 	[_ZZN3cub18CUB_300001_SM_10006detail11scan_by_key21DeviceScanByKeyKernelINS2_10policy_hubIPiiiN4cuda3std3__44plusIvEEE10Policy1000ES5_S5_S5_NS0_24ReduceByKeyScanTileStateIiiLb1EEENS8_8equal_toIvEESA_NS0_8NullTypeEjiiEEvT0_PT9_T1_T2_T3_iT4_T5_T6_T7_E12temp_storage+112], %r1412;
$L__BB74_29:
	setp.ne.s32 	%p400, %r1131, 0;
	@%p400 bra 	$L__BB74_31;
	st.shared.v2.u32 	[_ZZN3cub18CUB_300001_SM_10006detail11scan_by_key21DeviceScanByKeyKernelINS2_10policy_hubIPiiiN4cuda3std3__44plusIvEEE10Policy1000ES5_S5_S5_NS0_24ReduceByKeyScanTileStateIiiLb1EEENS8_8equal_toIvEESA_NS0_8NullTypeEjiiEEvT0_PT9_T1_T2_T3_iT4_T5_T6_T7_E12temp_storage+64], {%r1736, %r1735};
	mov.u32 	%r1740, %r1736;
	mov.u32 	%r1741, %r1735;
$L__BB74_31:
	setp.ne.s32 	%p401, %r28, %r29;
	setp.ne.s32 	%p402, %r27, %r28;
	setp.ne.s32 	%p403, %r26, %r27;
	setp.ne.s32 	%p404, %r25, %r26;
	setp.ne.s32 	%p405, %r24, %r25;
	setp.ne.s32 	%p406, %r23, %r24;
	setp.ne.s32 	%p407, %r22, %r23;
	setp.ne.s32 	%p408, %r21, %r22;
	setp.ne.s32 	%p409, %r20, %r21;
	setp.ne.s32 	%p410, %r19, %r20;
	setp.ne.s32 	%p411, %r18, %r19;
	setp.ne.s32 	%p412, %r17, %r18;
	setp.ne.s32 	%p413, %r16, %r17;
	setp.ne.s32 	%p414, %r15, %r16;
	setp.ne.s32 	%p415, %r14, %r15;
	setp.ne.s32 	%p416, %r13, %r14;
	setp.ne.s32 	%p417, %r12, %r13;
	setp.ne.s32 	%p418, %r11, %r12;
	setp.ne.s32 	%p419, %r10, %r11;
	setp.ne.s32 	%p420, %r1730, %r10;
	mov.u32 	%r1413, %tid.x;
	setp.eq.s32 	%p421, %r1413, 0;
	bar.sync 	0;
	ld.shared.u32 	%r1414, [_ZZN3cub18CUB_300001_SM_10006detail11scan_by_key21DeviceScanByKeyKernelINS2_10policy_hubIPiiiN4cuda3std3__44plusIvEEE10Policy1000ES5_S5_S5_NS0_24ReduceByKeyScanTileStateIiiLb1EEENS8_8equal_toIvEESA_NS0_8NullTypeEjiiEEvT0_PT9_T1_T2_T3_iT4_T5_T6_T7_E12temp_storage+68];
	setp.eq.s32 	%p422, %r1740, 0;
	selp.b32 	%r1415, %r1414, 0, %p422;
	selp.b32 	%r1416, 0, %r1415, %p421;
	add.s32 	%r1417, %r1741, %r1416;
	selp.b32 	%r1418, 0, %r1417, %p420;
	add.s32 	%r1761, %r1418, %r30;
	selp.b32 	%r1419, 0, %r1761, %p419;
	add.s32 	%r1760, %r31, %r1419;
	selp.b32 	%r1420, 0, %r1760, %p418;
	add.s32 	%r1759, %r32, %r1420;
	selp.b32 	%r1421, 0, %r1759, %p417;
	add.s32 	%r1758, %r33, %r1421;
	selp.b32 	%r1422, 0, %r1758, %p416;
	add.s32 	%r1757, %r34, %r1422;
	selp.b32 	%r1423, 0, %r1757, %p415;
	add.s32 	%r1756, %r35, %r1423;
	selp.b32 	%r1424, 0, %r1756, %p414;
	add.s32 	%r1755, %r36, %r1424;
	selp.b32 	%r1425, 0, %r1755, %p413;
	add.s32 	%r1754, %r37, %r1425;
	selp.b32 	%r1426, 0, %r1754, %p412;
	add.s32 	%r1753, %r38, %r1426;
	selp.b32 	%r1427, 0, %r1753, %p411;
	add.s32 	%r1752, %r39, %r1427;
	selp.b32 	%r1428, 0, %r1752, %p410;
	add.s32 	%r1751, %r40, %r1428;
	selp.b32 	%r1429, 0, %r1751, %p409;
	add.s32 	%r1750, %r41, %r1429;
	selp.b32 	%r1430, 0, %r1750, %p408;
	add.s32 	%r1749, %r42, %r1430;
	selp.b32 	%r1431, 0, %r1749, %p407;
	add.s32 	%r1748, %r43, %r1431;
	selp.b32 	%r1432, 0, %r1748, %p406;
	add.s32 	%r1747, %r44, %r1432;
	selp.b32 	%r1433, 0, %r1747, %p405;
	add.s32 	%r1746, %r45, %r1433;
	selp.b32 	%r1434, 0, %r1746, %p404;
	add.s32 	%r1745, %r46, %r1434;
	selp.b32 	%r1435, 0, %r1745, %p403;
	add.s32 	%r1744, %r47, %r1435;
	selp.b32 	%r1436, 0, %r1744, %p402;
	add.s32 	%r1743, %r48, %r1436;
	selp.b32 	%r1742, 0, %r1743, %p401;
$L__BB74_32:
	ld.param.u64 	%rd179, [_ZN3cub18CUB_300001_SM_10006detail11scan_by_key21DeviceScanByKeyKernelINS2_10policy_hubIPiiiN4cuda3std3__44plusIvEEE10Policy1000ES5_S5_S5_NS0_24ReduceByKeyScanTileStateIiiLb1EEENS8_8equal_toIvEESA_NS0_8NullTypeEjiiEEvT0_PT9_T1_T2_T3_iT4_T5_T6_T7__param_3];
	add.s32 	%r1699, %r49, %r1742;
	bar.sync 	0;
	st.shared.v4.u32 	[%r9], {%r1761, %r1760, %r1759, %r1758};
	st.shared.v4.u32 	[%r9+16], {%r1757, %r1756, %r1755, %r1754};
	st.shared.v4.u32 	[%r9+32], {%r1753, %r1752, %r1751, %r1750};
	st.shared.v4.u32 	[%r9+48], {%r1749, %r1748, %r1747, %r1746};
	st.shared.v4.u32 	[%r9+64], {%r1745, %r1744, %r1743, %r1699};
	bar.warp.sync 	-1;
	ld.shared.u32 	%r1700, [%r8];
	ld.shared.u32 	%r1701, [%r8+128];
	ld.shared.u32 	%r1702, [%r8+256];
	ld.shared.u32 	%r1703, [%r8+384];
	ld.shared.u32 	%r1704, [%r8+512];
	ld.shared.u32 	%r1705, [%r8+640];
	ld.shared.u32 	%r1706, [%r8+768];
	ld.shared.u32 	%r1707, [%r8+896];
	ld.shared.u32 	%r1708, [%r8+1024];
	ld.shared.u32 	%r1709, [%r8+1152];
	ld.shared.u32 	%r1710, [%r8+1280];
	ld.shared.u32 	%r1711, [%r8+1408];
	ld.shared.u32 	%r1712, [%r8+1536];
	ld.shared.u32 	%r1713, [%r8+1664];
	ld.shared.u32 	%r1714, [%r8+1792];
	ld.shared.u32 	%r1715, [%r8+1920];
	ld.shared.u32 	%r1716, [%r8+2048];
	ld.shared.u32 	%r1717, [%r8+2176];
	ld.shared.u32 	%r1718, [%r8+2304];
	ld.shared.u32 	%r1719, [%r8+2432];
	cvta.to.global.u64 	%rd166, %rd179;
	mov.u32 	%r1720, %tid.x;
	and.b32  	%r1721, %r1720, 992;
	mul.lo.s32 	%r1722, %r1721, 20;
	and.b32  	%r1723, %r1720, 31;
	or.b32  	%r1724, %r1722, %r1723;
	cvt.u64.u32 	%rd167, %r1724;
	mov.u32 	%r1725, %ctaid.x;
	mul.lo.s32 	%r1726, %r1725, 4480;
	cvt.u64.u32 	%rd168, %r1726;
	add.s64 	%rd169, %rd167, %rd168;
	shl.b64 	%rd170, %rd169, 2;
	add.s64 	%rd171, %rd166, %rd170;
	st.global.u32 	[%rd171], %r1700;
	st.global.u32 	[%rd171+128], %r1701;
	st.global.u32 	[%rd171+256], %r1702;
	st.global.u32 	[%rd171+384], %r1703;
	st.global.u32 	[%rd171+512], %r1704;
	st.global.u32 	[%rd171+640], %r1705;
	st.global.u32 	[%rd171+768], %r1706;
	st.global.u32 	[%rd171+896], %r1707;
	st.global.u32 	[%rd171+1024], %r1708;
	st.global.u32 	[%rd171+1152], %r1709;
	st.global.u32 	[%rd171+1280], %r1710;
	st.global.u32 	[%rd171+1408], %r1711;
	st.global.u32 	[%rd171+1536], %r1712;
	st.global.u32 	[%rd171+1664], %r1713;
	st.global.u32 	[%rd171+1792], %r1714;
	st.global.u32 	[%rd171+1920], %r1715;
	st.global.u32 	[%rd171+2048], %r1716;
	st.global.u32 	[%rd171+2176], %r1717;
	st.global.u32 	[%rd171+2304], %r1718;
	st.global.u32 	[%rd171+2432], %r1719;
	bra.uni 	$L__BB74_186;
$L__BB74_33:
	setp.eq.s32 	%p41, %r3, 0;
	@%p41 bra 	$L__BB74_186;
	ld.param.u64 	%rd172, [_ZN3cub18CUB_300001_SM_10006detail11scan_by_key21DeviceScanByKeyKernelINS2_10policy_hubIPiiiN4cuda3std3__44plusIvEEE10Policy1000ES5_S5_S5_NS0_24ReduceByKeyScanTileStateIiiLb1EEENS8_8equal_toIvEESA_NS0_8NullTypeEjiiEEvT0_PT9_T1_T2_T3_iT4_T5_T6_T7__param_0];
	cvt.u64.u32 	%rd10, %r2;
	mul.wide.u32 	%rd27, %r2, 4;
	add.s64 	%rd26, %rd172, %rd27;
	// begin inline asm
	ld.ca.u32 %r1781, [%rd26];
	// end inline asm
	mov.u32 	%r162, %tid.x;
	and.b32  	%r441, %r162, 31;
	and.b32  	%r442, %r162, 992;
	mul.lo.s32 	%r443, %r442, 20;
	or.b32  	%r163, %r443, %r441;
	setp.ge.u32 	%p42, %r163, %r3;
	shl.b32 	%r164, %r163, 2;
	cvt.u64.u32 	%rd28, %r164;
	add.s64 	%rd11, %rd26, %rd28;
	mov.u32 	%r1762, %r1781;
	@%p42 bra 	$L__BB74_36;
	// begin inline asm
	ld.ca.u32 %r1762, [%rd11];
	// end inline asm
$L__BB74_36:
	add.s32 	%r167, %r163, 32;
	setp.ge.u32 	%p43, %r167, %r3;
	mov.u32 	%r1763, %r1781;
	@%p43 bra 	$L__BB74_38;
	add.s64 	%rd30, %rd11, 128;
	// begin inline asm
	ld.ca.u32 %r1763, [%rd30];
	// end inline asm
$L__BB74_38:
	add.s32 	%r170, %r163, 64;
	setp.ge.u32 	%p44, %r170, %r3;
	mov.u32 	%r1764, %r1781;
	@%p44 bra 	$L__BB74_40;
	add.s64 	%rd31, %rd11, 256;
	// begin inline asm
	ld.ca.u32 %r1764, [%rd31];
	// end inline asm
$L__BB74_40:
	add.s32 	%r173, %r163, 96;
	setp.ge.u32 	%p45, %r173, %r3;
	mov.u32 	%r1765, %r1781;
	@%p45 bra 	$L__BB74_42;
	add.s64 	%rd32, %rd11, 384;
	// begin inline asm
	ld.ca.u32 %r1765, [%rd32];
	// end inline asm
$L__BB74_42:
	add.s32 	%r176, %r163, 128;
	setp.ge.u32 	%p46, %r176, %r3;
	mov.u32 	%r1766, %r1781;
	@%p46 bra 	$L__BB74_44;
	add.s64 	%rd33, %rd11, 512;
	// begin inline asm
	ld.ca.u32 %r1766, [%rd33];
	// end inline asm
$L__BB74_44:
	add.s32 	%r179, %r163, 160;
	setp.ge.u32 	%p47, %r179, %r3;
	mov.u32 	%r1767, %r1781;
	@%p47 bra 	$L__BB74_46;
	add.s64 	%rd34, %rd11, 640;
	// begin inline asm
	ld.ca.u32 %r1767, [%rd34];
	// end inline asm
$L__BB74_46:
	add.s32 	%r182, %r163, 192;
	setp.ge.u32 	%p48, %r182, %r3;
	mov.u32 	%r1768, %r1781;
	@%p48 bra 	$L__BB74_48;
	add.s64 	%rd35, %rd11, 768;
	// begin inline asm
	ld.ca.u32 %r1768, [%rd35];
	// end inline asm
$L__BB74_48:
	add.s32 	%r185, %r163, 224;
	setp.ge.u32 	%p49, %r185, %r3;
	mov.u32 	%r1769, %r1781;
	@%p49 bra 	$L__BB74_50;
	add.s64 	%rd36, %rd11, 896;
	// begin inline asm
	ld.ca.u32 %r1769, [%rd36];
	// end inline asm
$L__BB74_50:
	add.s32 	%r188, %r163, 256;
	setp.ge.u32 	%p50, %r188, %r3;
	mov.u32 	%r1770, %r1781;
	@%p50 bra 	$L__BB74_52;
	add.s64 	%rd37, %rd11, 1024;
	// begin inline asm
	ld.ca.u32 %r1770, [%rd37];
	// end inline asm
$L__BB74_52:
	add.s32 	%r191, %r163, 288;
	setp.ge.u32 	%p51, %r191, %r3;
	mov.u32 	%r1771, %r1781;
	@%p51 bra 	$L__BB74_54;
	add.s64 	%rd38, %rd11, 1152;
	// begin inline asm
	ld.ca.u32 %r1771, [%rd38];
	// end inline asm
$L__BB74_54:
	add.s32 	%r194, %r163, 320;
	setp.ge.u32 	%p52, %r194, %r3;
	mov.u32 	%r1772, %r1781;
	@%p52 bra 	$L__BB74_56;
	add.s64 	%rd39, %rd11, 1280;
	// begin inline asm
	ld.ca.u32 %r1772, [%rd39];
	// end inline asm
$L__BB74_56:
	add.s32 	%r197, %r163, 352;
	setp.ge.u32 	%p53, %r197, %r3;
	mov.u32 	%r1773, %r1781;
	@%p53 bra 	$L__BB74_58;
	add.s64 	%rd40, %rd11, 1408;
	// begin inline asm
	ld.ca.u32 %r1773, [%rd40];
	// end inline asm
$L__BB74_58:
	add.s32 	%r200, %r163, 384;
	setp.ge.u32 	%p54, %r200, %r3;
	mov.u32 	%r1774, %r1781;
	@%p54 bra 	$L__BB74_60;
	add.s64 	%rd41, %rd11, 1536;
	// begin inline asm
	ld.ca.u32 %r1774, [%rd41];
	// end inline asm
$L__BB74_60:
	add.s32 	%r203, %r163, 416;
	setp.ge.u32 	%p55, %r203, %r3;
	mov.u32 	%r1775, %r1781;
	@%p55 bra 	$L__BB74_62;
	add.s64 	%rd42, %rd11, 1664;
	// begin inline asm
	ld.ca.u32 %r1775, [%rd42];
	// end inline asm
$L__BB74_62:
	add.s32 	%r206, %r163, 448;
	setp.ge.u32 	%p56, %r206, %r3;
	mov.u32 	%r1776, %r1781;
	@%p56 bra 	$L__BB74_64;
	add.s64 	%rd43, %rd11, 1792;
	// begin inline asm
	ld.ca.u32 %r1776, [%rd43];
	// end inline asm
$L__BB74_64:
	add.s32 	%r209, %r163, 480;
	setp.ge.u32 	%p57, %r209, %r3;
	mov.u32 	%r1777, %r1781;
	@%p57 bra 	$L__BB74_66;
	add.s64 	%rd44, %rd11, 1920;
	// begin inline asm
	ld.ca.u32 %r1777, [%rd44];
	// end inline asm
$L__BB74_66:
	add.s32 	%r460, %r163, 512;
	setp.ge.u32 	%p58, %r460, %r3;
	mov.u32 	%r1778, %r1781;
	@%p58 bra 	$L__BB74_68;
	add.s64 	%rd45, %rd11, 2048;
	// begin inline asm
	ld.ca.u32 %r1778, [%rd45];
	// end inline asm
$L__BB74_68:
	add.s32 	%r214, %r163, 544;
	setp.ge.u32 	%p59, %r214, %r3;
	mov.u32 	%r1779, %r1781;
	@%p59 bra 	$L__BB74_70;
	add.s64 	%rd46, %rd11, 2176;
	// begin inline asm
	ld.ca.u32 %r1779, [%rd46];
	// end inline asm
$L__BB74_70:
	add.s32 	%r217, %r163, 576;
	setp.ge.u32 	%p60, %r217, %r3;
	mov.u32 	%r1780, %r1781;
	@%p60 bra 	$L__BB74_72;
	add.s64 	%rd47, %rd11, 2304;
	// begin inline asm
	ld.ca.u32 %r1780, [%rd47];
	// end inline asm
$L__BB74_72:
	add.s32 	%r220, %r163, 608;
	setp.ge.u32 	%p61, %r220, %r3;
	@%p61 bra 	$L__BB74_74;
	add.s64 	%rd48, %rd11, 2432;
	// begin inline asm
	ld.ca.u32 %r1781, [%rd48];
	// end inline asm
$L__BB74_74:
	ld.param.u64 	%rd176, [_ZN3cub18CUB_300001_SM_10006detail11scan_by_key21DeviceScanByKeyKernelINS2_10policy_hubIPiiiN4cuda3std3__44plusIvEEE10Policy1000ES5_S5_S5_NS0_24ReduceByKeyScanTileStateIiiLb1EEENS8_8equal_toIvEESA_NS0_8NullTypeEjiiEEvT0_PT9_T1_T2_T3_iT4_T5_T6_T7__param_2];
	setp.ge.u32 	%p62, %r163, %r3;
	// begin inline asm
	mov.u32 %r465, %laneid;
	// end inline asm
	shr.u32 	%r467, %r162, 5;
	mad.lo.s32 	%r468, %r467, 640, %r465;
	shl.b32 	%r469, %r468, 2;
	mov.u32 	%r470, _ZZN3cub18CUB_300001_SM_10006detail11scan_by_key21DeviceScanByKeyKernelINS2_10policy_hubIPiiiN4cuda3std3__44plusIvEEE10Policy1000ES5_S5_S5_NS0_24ReduceByKeyScanTileStateIiiLb1EEENS8_8equal_toIvEESA_NS0_8NullTypeEjiiEEvT0_PT9_T1_T2_T3_iT4_T5_T6_T7_E12temp_storage;
	add.s32 	%r224, %r470, %r469;
	st.shared.u32 	[%r224], %r1762;
	st.shared.u32 	[%r224+128], %r1763;
	st.shared.u32 	[%r224+256], %r1764;
	st.shared.u32 	[%r224+384], %r1765;
	st.shared.u32 	[%r224+512], %r1766;
	st.shared.u32 	[%r224+640], %r1767;
	st.shared.u32 	[%r224+768], %r1768;
	st.shared.u32 	[%r224+896], %r1769;
	st.shared.u32 	[%r224+1024], %r1770;
	st.shared.u32 	[%r224+1152], %r1771;
	st.shared.u32 	[%r224+1280], %r1772;
	st.shared.u32 	[%r224+1408], %r1773;
	st.shared.u32 	[%r224+1536], %r1774;
	st.shared.u32 	[%r224+1664], %r1775;
	st.shared.u32 	[%r224+1792], %r1776;
	st.shared.u32 	[%r224+1920], %r1777;
	st.shared.u32 	[%r224+2048], %r1778;
	st.shared.u32 	[%r224+2176], %r1779;
	st.shared.u32 	[%r224+2304], %r1780;
	st.shared.u32 	[%r224+2432], %r1781;
	bar.warp.sync 	-1;
	mad.lo.s32 	%r225, %r465, 76, %r224;
	ld.shared.v4.u32 	{%r226, %r227, %r228, %r229}, [%r225];
	ld.shared.v4.u32 	{%r230, %r231, %r232, %r233}, [%r225+16];
	ld.shared.v4.u32 	{%r234, %r235, %r236, %r237}, [%r225+32];
	ld.shared.v4.u32 	{%r238, %r239, %r240, %r241}, [%r225+48];
	ld.shared.v4.u32 	{%r242, %r243, %r244, %r245}, [%r225+64];
	bar.sync 	0;
	shl.b64 	%rd51, %rd10, 2;
	add.s64 	%rd49, %rd176, %rd51;
	// begin inline asm
	ld.ca.u32 %r1801, [%rd49];
	// end inline asm
	add.s64 	%rd12, %rd49, %rd28;
	mov.u32 	%r1782, %r1801;
	@%p62 bra 	$L__BB74_76;
	// begin inline asm
	ld.ca.u32 %r1782, [%rd12];
	// end inline asm
$L__BB74_76:
	setp.ge.u32 	%p63, %r167, %r3;
	mov.u32 	%r1783, %r1801;
	@%p63 bra 	$L__BB74_78;
	add.s64 	%rd53, %rd12, 128;
	// begin inline asm
	ld.ca.u32 %r1783, [%rd53];
	// end inline asm
$L__BB74_78:
	setp.ge.u32 	%p64, %r170, %r3;
	mov.u32 	%r1784, %r1801;
	@%p64 bra 	$L__BB74_80;
	add.s64 	%rd54, %rd12, 256;
	// begin inline asm
	ld.ca.u32 %r1784, [%rd54];
	// end inline asm
$L__BB74_80:
	setp.ge.u32 	%p65, %r173, %r3;
	mov.u32 	%r1785, %r1801;
	@%p65 bra 	$L__BB74_82;
	add.s64 	%rd55, %rd12, 384;
	// begin inline asm
	ld.ca.u32 %r1785, [%rd55];
	// end inline asm
$L__BB74_82:
	setp.ge.u32 	%p66, %r176, %r3;
	mov.u32 	%r1786, %r1801;
	@%p66 bra 	$L__BB74_84;
	add.s64 	%rd56, %rd12, 512;
	// begin inline asm
	ld.ca.u32 %r1786, [%rd56];
	// end inline asm
$L__BB74_84:
	setp.ge.u32 	%p67, %r179, %r3;
	mov.u32 	%r1787, %r1801;
	@%p67 bra 	$L__BB74_86;
	add.s64 	%rd57, %rd12, 640;
	// begin inline asm
	ld.ca.u32 %r1787, [%rd57];
	// end inline asm
$L__BB74_86:
	setp.ge.u32 	%p68, %r182, %r3;
	mov.u32 	%r1788, %r1801;
	@%p68 bra 	$L__BB74_88;
	add.s64 	%rd58, %rd12, 768;
	// begin inline asm
	ld.ca.u32 %r1788, [%rd58];
	// end inline asm
$L__BB74_88:
	setp.ge.u32 	%p69, %r185, %r3;
	mov.u32 	%r1789, %r1801;
	@%p69 bra 	$L__BB74_90;
	add.s64 	%rd59, %rd12, 896;
	// begin inline asm
	ld.ca.u32 %r1789, [%rd59];
	// end inline asm
$L__BB74_90:
	setp.ge.u32 	%p70, %r188, %r3;
	mov.u32 	%r1790, %r1801;
	@%p70 bra 	$L__BB74_92;
	add.s64 	%rd60, %rd12, 1024;
	// begin inline asm
	ld.ca.u32 %r1790, [%rd60];
	// end inline asm
$L__BB74_92:
	setp.ge.u32 	%p71, %r191, %r3;
	mov.u32 	%r1791, %r1801;
	@%p71 bra 	$L__BB74_94;
	add.s64 	%rd61, %rd12, 1152;
	// begin inline asm
	ld.ca.u32 %r1791, [%rd61];
	// end inline asm
$L__BB74_94:
	setp.ge.u32 	%p72, %r194, %r3;
	mov.u32 	%r1792, %r1801;
	@%p72 bra 	$L__BB74_96;
	add.s64 	%rd62, %rd12, 1280;
	// begin inline asm
	ld.ca.u32 %r1792, [%rd62];
	// end inline asm
$L__BB74_96:
	setp.ge.u32 	%p73, %r197, %r3;
	mov.u32 	%r1793, %r1801;
	@%p73 bra 	$L__BB74_98;
	add.s64 	%rd63, %rd12, 1408;
	// begin inline asm
	ld.ca.u32 %r1793, [%rd63];
	// end inline asm
$L__BB74_98:
	setp.ge.u32 	%p74, %r200, %r3;
	mov.u32 	%r1794, %r1801;
	@%p74 bra 	$L__BB74_100;
	add.s64 	%rd64, %rd12, 1536;
	// begin inline asm
	ld.ca.u32 %r1794, [%rd64];
	// end inline asm
$L__BB74_100:
	setp.ge.u32 	%p75, %r203, %r3;
	mov.u32 	%r1795, %r1801;
	@%p75 bra 	$L__BB74_102;
	add.s64 	%rd65, %rd12, 1664;
	// begin inline asm
	ld.ca.u32 %r1795, [%rd65];
	// end inline asm
$L__BB74_102:
	setp.ge.u32 	%p76, %r206, %r3;
	mov.u32 	%r1796, %r1801;
	@%p76 bra 	$L__BB74_104;
	add.s64 	%rd66, %rd12, 1792;
	// begin inline asm
	ld.ca.u32 %r1796, [%rd66];
	// end inline asm
$L__BB74_104:
	mov.u32 	%r1797, %r1801;
	@%p57 bra 	$L__BB74_106;
	add.s64 	%rd67, %rd12, 1920;
	// begin inline asm
	ld.ca.u32 %r1797, [%rd67];
	// end inline asm
$L__BB74_106:
	add.s32 	%r487, %r163, 512;
	setp.ge.u32 	%p78, %r487, %r3;
	mov.u32 	%r1798, %r1801;
	@%p78 bra 	$L__BB74_108;
	add.s64 	%rd68, %rd12, 2048;
	// begin inline asm
	ld.ca.u32 %r1798, [%rd68];
	// end inline asm
$L__BB74_108:
	mov.u32 	%r1799, %r1801;
	@%p59 bra 	$L__BB74_110;
	add.s64 	%rd69, %rd12, 2176;
	// begin inline asm
	ld.ca.u32 %r1799, [%rd69];
	// end inline asm
$L__BB74_110:
	mov.u32 	%r1800, %r1801;
	@%p60 bra 	$L__BB74_112;
	add.s64 	%rd70, %rd12, 2304;
	// begin inline asm
	ld.ca.u32 %r1800, [%rd70];
	// end inline asm
$L__BB74_112:
	@%p61 bra 	$L__BB74_114;
	add.s64 	%rd71, %rd12, 2432;
	// begin inline asm
	ld.ca.u32 %r1801, [%rd71];
	// end inline asm
$L__BB74_114:
	st.shared.u32 	[%r224], %r1782;
	st.shared.u32 	[%r224+128], %r1783;
	st.shared.u32 	[%r224+256], %r1784;
	st.shared.u32 	[%r224+384], %r1785;
	st.shared.u32 	[%r224+512], %r1786;
	st.shared.u32 	[%r224+640], %r1787;
	st.shared.u32 	[%r224+768], %r1788;
	st.shared.u32 	[%r224+896], %r1789;
	st.shared.u32 	[%r224+1024], %r1790;
	st.shared.u32 	[%r224+1152], %r1791;
	st.shared.u32 	[%r224+1280], %r1792;
	st.shared.u32 	[%r224+1408], %r1793;
	st.shared.u32 	[%r224+1536], %r1794;
	st.shared.u32 	[%r224+1664], %r1795;
	st.shared.u32 	[%r224+1792], %r1796;
	st.shared.u32 	[%r224+1920], %r1797;
	st.shared.u32 	[%r224+2048], %r1798;
	st.shared.u32 	[%r224+2176], %r1799;
	st.shared.u32 	[%r224+2304], %r1800;
	st.shared.u32 	[%r224+2432], %r1801;
	bar.warp.sync 	-1;
	ld.shared.v4.u32 	{%r287, %r288, %r289, %r290}, [%r225];
	ld.shared.v4.u32 	{%r291, %r292, %r293, %r294}, [%r225+16];
	ld.shared.v4.u32 	{%r295, %r296, %r297, %r298}, [%r225+32];
	ld.shared.v4.u32 	{%r299, %r300, %r301, %r302}, [%r225+48];
	ld.shared.v4.u32 	{%r303, %r304, %r305, %r306}, [%r225+64];
	bar.sync 	0;
	setp.ne.s32 	%p82, %r1, 0;
	@%p82 bra 	$L__BB74_122;
	shl.b32 	%r872, %r162, 2;
	mov.u32 	%r873, _ZZN3cub18CUB_300001_SM_10006detail11scan_by_key21DeviceScanByKeyKernelINS2_10policy_hubIPiiiN4cuda3std3__44plusIvEEE10Policy1000ES5_S5_S5_NS0_24ReduceByKeyScanTileStateIiiLb1EEENS8_8equal_toIvEESA_NS0_8NullTypeEjiiEEvT0_PT9_T1_T2_T3_iT4_T5_T6_T7_E12temp_storage;
	add.s32 	%r874, %r873, %r872;
	add.s32 	%r307, %r874, 1020;
	st.shared.u32 	[%r874+1020], %r245;
	bar.sync 	0;
	setp.eq.s32 	%p207, %r162, 0;
	mov.b32 	%r1802, 1;
	@%p207 bra 	$L__BB74_117;
	ld.shared.u32 	%r875, [%r307+-4];
	setp.ne.s32 	%p208, %r875, %r226;
	selp.u32 	%r1802, 1, 0, %p208;
$L__BB74_117:
	shr.u32 	%r310, %r162, 5;
	setp.ne.s32 	%p209, %r226, %r227;
	setp.ne.s32 	%p210, %r227, %r228;
	setp.ne.s32 	%p211, %r228, %r229;
	setp.ne.s32 	%p212, %r229, %r230;
	setp.ne.s32 	%p213, %r230, %r231;
	setp.ne.s32 	%p214, %r231, %r232;
	setp.ne.s32 	%p215, %r232, %r233;
	setp.ne.s32 	%p216, %r233, %r234;
	setp.ne.s32 	%p217, %r234, %r235;
	setp.ne.s32 	%p218, %r235, %r236;
	setp.ne.s32 	%p219, %r236, %r237;
	setp.ne.s32 	%p220, %r237, %r238;
	setp.ne.s32 	%p221, %r238, %r239;
	setp.ne.s32 	%p222, %r239, %r240;
	setp.ne.s32 	%p223, %r240, %r241;
	setp.ne.s32 	%p224, %r241, %r242;
	setp.ne.s32 	%p225, %r242, %r243;
	setp.ne.s32 	%p226, %r243, %r244;
	setp.ne.s32 	%p227, %r244, %r245;
	mul.lo.s32 	%r936, %r162, 20;
	setp.eq.s32 	%p228, %r936, %r3;
	selp.b32 	%r311, 1, %r1802, %p228;
	or.b32  	%r937, %r936, 1;
	setp.eq.s32 	%p229, %r937, %r3;
	or.pred  	%p1, %p229, %p209;
	or.b32  	%r938, %r936, 2;
	setp.eq.s32 	%p230, %r938, %r3;
	or.pred  	%p2, %p230, %p210;
	or.b32  	%r939, %r936, 3;
	setp.eq.s32 	%p231, %r939, %r3;
	or.pred  	%p3, %p231, %p211;
	add.s32 	%r940, %r936, 4;
	setp.eq.s32 	%p232, %r940, %r3;
	or.pred  	%p4, %p232, %p212;
	add.s32 	%r941, %r936, 5;
	setp.eq.s32 	%p233, %r941, %r3;
	or.pred  	%p5, %p233, %p213;
	add.s32 	%r942, %r936, 6;
	setp.eq.s32 	%p234, %r942, %r3;
	or.pred  	%p6, %p234, %p214;
	add.s32 	%r943, %r936, 7;
	setp.eq.s32 	%p235, %r943, %r3;
	or.pred  	%p7, %p235, %p215;
	add.s32 	%r944, %r936, 8;
	setp.eq.s32 	%p236, %r944, %r3;
	or.pred  	%p8, %p236, %p216;
	add.s32 	%r945, %r936, 9;
	setp.eq.s32 	%p237, %r945, %r3;
	or.pred  	%p9, %p237, %p217;
	add.s32 	%r946, %r936, 10;
	setp.eq.s32 	%p238, %r946, %r3;
	or.pred  	%p10, %p238, %p218;
	add.s32 	%r947, %r936, 11;
	setp.eq.s32 	%p239, %r947, %r3;
	or.pred  	%p11, %p239, %p219;
	add.s32 	%r948, %r936, 12;
	setp.eq.s32 	%p240, %r948, %r3;
	or.pred  	%p12, %p240, %p220;
	add.s32 	%r949, %r936, 13;
	setp.eq.s32 	%p241, %r949, %r3;
	or.pred  	%p13, %p241, %p221;
	add.s32 	%r950, %r936, 14;
	setp.eq.s32 	%p242, %r950, %r3;
	or.pred  	%p14, %p242, %p222;
	add.s32 	%r951, %r936, 15;
	setp.eq.s32 	%p243, %r951, %r3;
	or.pred  	%p15, %p243, %p223;
	add.s32 	%r952, %r936, 16;
	setp.eq.s32 	%p244, %r952, %r3;
	or.pred  	%p16, %p244, %p224;
	add.s32 	%r953, %r936, 17;
	setp.eq.s32 	%p245, %r953, %r3;
	or.pred  	%p17, %p245, %p225;
	add.s32 	%r954, %r936, 18;
	setp.eq.s32 	%p246, %r954, %r3;
	or.pred  	%p18, %p246, %p226;
	add.s32 	%r955, %r936, 19;
	setp.eq.s32 	%p247, %r955, %r3;
	or.pred  	%p19, %p247, %p227;
	selp.b32 	%r956, 0, %r287, %p1;
	add.s32 	%r957, %r288, %r956;
	or.pred  	%p248, %p1, %p2;
	selp.b32 	%r958, 0, %r957, %p2;
	add.s32 	%r959, %r289, %r958;
	or.pred  	%p249, %p248, %p3;
	selp.b32 	%r960, 0, %r959, %p3;
	add.s32 	%r961, %r290, %r960;
	or.pred  	%p250, %p249, %p4;
	selp.b32 	%r962, 0, %r961, %p4;
	add.s32 	%r963, %r291, %r962;
	or.pred  	%p251, %p250, %p5;
	selp.b32 	%r964, 0, %r963, %p5;
	add.s32 	%r965, %r292, %r964;
	or.pred  	%p252, %p251, %p6;
	selp.b32 	%r966, 0, %r965, %p6;
	add.s32 	%r967, %r293, %r966;
	or.pred  	%p253, %p252, %p7;
	selp.b32 	%r968, 0, %r967, %p7;
	add.s32 	%r969, %r294, %r968;
	or.pred  	%p254, %p253, %p8;
	selp.b32 	%r970, 0, %r969, %p8;
	add.s32 	%r971, %r295, %r970;
	or.pred  	%p255, %p254, %p9;
	selp.b32 	%r972, 0, %r971, %p9;
	add.s32 	%r973, %r296, %r972;
	or.pred  	%p256, %p255, %p10;
	selp.b32 	%r974, 0, %r973, %p10;
	add.s32 	%r975, %r297, %r974;
	or.pred  	%p257, %p256, %p11;
	selp.b32 	%r976, 0, %r975, %p11;
	add.s32 	%r977, %r298, %r976;
	or.pred  	%p258, %p257, %p12;
	selp.b32 	%r978, 0, %r977, %p12;
	add.s32 	%r979, %r299, %r978;
	or.pred  	%p259, %p258, %p13;
	selp.b32 	%r980, 0, %r979, %p13;
	add.s32 	%r981, %r300, %r980;
	or.pred  	%p260, %p259, %p14;
	selp.b32 	%r982, 0, %r981, %p14;
	add.s32 	%r983, %r301, %r982;
	or.pred  	%p261, %p260, %p15;
	selp.b32 	%r984, 0, %r983, %p15;
	add.s32 	%r985, %r302, %r984;
	or.pred  	%p262, %p261, %p16;
	selp.b32 	%r986, 0, %r985, %p16;
	add.s32 	%r987, %r303, %r986;
	or.pred  	%p263, %p262, %p17;
	selp.b32 	%r988, 0, %r987, %p17;
	add.s32 	%r989, %r304, %r988;
	or.pred  	%p264, %p263, %p18;
	selp.b32 	%r990, 0, %r989, %p18;
	add.s32 	%r991, %r305, %r990;
	or.pred  	%p265, %p264, %p19;
	selp.u32 	%r992, 1, 0, %p265;
	or.b32  	%r877, %r311, %r992;
	selp.b32 	%r993, 0, %r991, %p19;
	add.s32 	%r882, %r306, %r993;
	mov.b32 	%r933, 1;
	mov.b32 	%r934, 0;
	mov.b32 	%r935, -1;
	// begin inline asm
	shfl.sync.up.b32 %r876, %r877, %r933, %r934, %r935;
	// end inline asm
	// begin inline asm
	shfl.sync.up.b32 %r881, %r882, %r933, %r934, %r935;
	// end inline asm
	setp.eq.s32 	%p266, %r877, 0;
	selp.b32 	%r994, %r881, 0, %p266;
	setp.lt.s32 	%p267, %r465, 1;
	selp.b32 	%r995, 0, %r876, %p267;
	or.b32  	%r887, %r995, %r877;
	selp.b32 	%r996, 0, %r994, %p267;
	add.s32 	%r892, %r996, %r882;
	mov.b32 	%r893, 2;
	// begin inline asm
	shfl.sync.up.b32 %r886, %r887, %r893, %r934, %r935;
	// end inline asm
	// begin inline asm
	shfl.sync.up.b32 %r891, %r892, %r893, %r934, %r935;
	// end inline asm
	setp.eq.s32 	%p268, %r887, 0;
	selp.b32 	%r997, %r891, 0, %p268;
	setp.lt.s32 	%p269, %r465, 2;
	selp.b32 	%r998, 0, %r886, %p269;
	or.b32  	%r897, %r998, %r887;
	selp.b32 	%r999, 0, %r997, %p269;
	add.s32 	%r902, %r999, %r892;
	mov.b32 	%r903, 4;
	// begin inline asm
	shfl.sync.up.b32 %r896, %r897, %r903, %r934, %r935;
	// end inline asm
	// begin inline asm
	shfl.sync.up.b32 %r901, %r902, %r903, %r934, %r935;
	// end inline asm
	setp.eq.s32 	%p270, %r897, 0;
	selp.b32 	%r1000, %r901, 0, %p270;
	setp.lt.s32 	%p271, %r465, 4;
	selp.b32 	%r1001, 0, %r896, %p271;
	or.b32  	%r907, %r1001, %r897;
	selp.b32 	%r1002, 0, %r1000, %p271;
	add.s32 	%r912, %r1002, %r902;
	mov.b32 	%r913, 8;
	// begin inline asm
	shfl.sync.up.b32 %r906, %r907, %r913, %r934, %r935;
	// end inline asm
	// begin inline asm
	shfl.sync.up.b32 %r911, %r912, %r913, %r934, %r935;
	// end inline asm
	setp.eq.s32 	%p272, %r907, 0;
	selp.b32 	%r1003, %r911, 0, %p272;
	setp.lt.s32 	%p273, %r465, 8;
	selp.b32 	%r1004, 0, %r906, %p273;
	or.b32  	%r917, %r1004, %r907;
	selp.b32 	%r1005, 0, %r1003, %p273;
	add.s32 	%r922, %r1005, %r912;
	mov.b32 	%r923, 16;
	// begin inline asm
	shfl.sync.up.b32 %r916, %r917, %r923, %r934, %r935;
	// end inline asm
	// begin inline asm
	shfl.sync.up.b32 %r921, %r922, %r923, %r934, %r935;
	// end inline asm
	setp.eq.s32 	%p274, %r917, 0;
	selp.b32 	%r1006, %r921, 0, %p274;
	setp.lt.s32 	%p275, %r465, 16;
	selp.b32 	%r1007, 0, %r916, %p275;
	or.b32  	%r927, %r1007, %r917;
	selp.b32 	%r1008, 0, %r1006, %p275;
	add.s32 	%r932, %r1008, %r922;
	// begin inline asm
	shfl.sync.up.b32 %r926, %r927, %r933, %r934, %r935;
	// end inline asm
	// begin inline asm
	shfl.sync.up.b32 %r1803, %r932, %r933, %r934, %r935;
	// end inline asm
	setp.ne.s32 	%p276, %r465, 31;
	@%p276 bra 	$L__BB74_119;
	shl.b32 	%r1009, %r310, 3;
	mov.u32 	%r1010, _ZZN3cub18CUB_300001_SM_10006detail11scan_by_key21DeviceScanByKeyKernelINS2_10policy_hubIPiiiN4cuda3std3__44plusIvEEE10Policy1000ES5_S5_S5_NS0_24ReduceByKeyScanTileStateIiiLb1EEENS8_8equal_toIvEESA_NS0_8NullTypeEjiiEEvT0_PT9_T1_T2_T3_iT4_T5_T6_T7_E12temp_storage;
	add.s32 	%r1011, %r1010, %r1009;
	st.shared.v2.u32 	[%r1011], {%r927, %r932};
$L__BB74_119:
	bar.sync 	0;
	setp.lt.u32 	%p277, %r162, 32;
	@%p277 bra 	$L__BB74_121;
	ld.shared.u32 	%r1012, [_ZZN3cub18CUB_300001_SM_10006detail11scan_by_key21DeviceScanByKeyKernelINS2_10policy_hubIPiiiN4cuda3std3__44plusIvEEE10Policy1000ES5_S5_S5_NS0_24ReduceByKeyScanTileStateIiiLb1EEENS8_8equal_toIvEESA_NS0_8NullTypeEjiiEEvT0_PT9_T1_T2_T3_iT4_T5_T6_T7_E12temp_storage+4];
	ld.shared.v2.u32 	{%r1013, %r1014}, [_ZZN3cub18CUB_300001_SM_10006detail11scan_by_key21DeviceScanByKeyKernelINS2_10policy_hubIPiiiN4cuda3std3__44plusIvEEE10Policy1000ES5_S5_S5_NS0_24ReduceByKeyScanTileStateIiiLb1EEENS8_8equal_toIvEESA_NS0_8NullTypeEjiiEEvT0_PT9_T1_T2_T3_iT4_T5_T6_T7_E12temp_storage+8];
	setp.eq.s32 	%p278, %r1013, 0;
	selp.b32 	%r1015, %r1012, 0, %p278;
	add.s32 	%r1016, %r1015, %r1014;
	ld.shared.v4.u32 	{%r1017, %r1018, %r1019, %r1020}, [_ZZN3cub18CUB_300001_SM_10006detail11scan_by_key21DeviceScanByKeyKernelINS2_10policy_hubIPiiiN4cuda3std3__44plusIvEEE10Policy1000ES5_S5_S5_NS0_24ReduceByKeyScanTileStateIiiLb1EEENS8_8equal_toIvEESA_NS0_8NullTypeEjiiEEvT0_PT9_T1_T2_T3_iT4_T5_T6_T7_E12temp_storage+16];
	setp.eq.s32 	%p279, %r1017, 0;
	selp.b32 	%r1021, %r1016, 0, %p279;
	add.s32 	%r1022, %r1021, %r1018;
	setp.eq.s32 	%p280, %r1019, 0;
	selp.b32 	%r1023, %r1022, 0, %p280;
	add.s32 	%r1024, %r1023, %r1020;
	ld.shared.v4.u32 	{%r1025, %r1026, %r1027, %r1028}, [_ZZN3cub18CUB_300001_SM_10006detail11scan_by_key21DeviceScanByKeyKernelINS2_10policy_hubIPiiiN4cuda3std3__44plusIvEEE10Policy1000ES5_S5_S5_NS0_24ReduceByKeyScanTileStateIiiLb1EEENS8_8equal_toIvEESA_NS0_8NullTypeEjiiEEvT0_PT9_T1_T2_T3_iT4_T5_T6_T7_E12temp_storage+32];
	setp.eq.s32 	%p281, %r1025, 0;
	selp.b32 	%r1029, %r1024, 0, %p281;
	add.s32 	%r1030, %r1029, %r1026;
	setp.eq.s32 	%p282, %r310, 6;
	setp.eq.s32 	%p283, %r1027, 0;
	selp.b32 	%r1031, %r1030, 0, %p283;
	add.s32 	%r1032, %r1031, %r1028;
	setp.eq.s32 	%p284, %r310, 5;
	setp.eq.s32 	%p285, %r310, 4;
	setp.eq.s32 	%p286, %r310, 3;
	setp.eq.s32 	%p287, %r310, 2;
	selp.b32 	%r1033, %r1016, %r1012, %p287;
	selp.b32 	%r1034, %r1022, %r1033, %p286;
	selp.b32 	%r1035, %r1024, %r1034, %p285;
	selp.b32 	%r1036, %r1030, %r1035, %p284;
	selp.b32 	%r1037, %r1032, %r1036, %p282;
	setp.eq.s32 	%p288, %r926, 0;
	selp.b32 	%r1038, %r1037, 0, %p288;
	add.s32 	%r1039, %r1038, %r1803;
	setp.eq.s32 	%p289, %r465, 0;
	selp.b32 	%r1803, %r1037, %r1039, %p289;
$L__BB74_121:
	setp.eq.s32 	%p290, %r162, 0;
	setp.eq.s32 	%p291, %r311, 0;
	selp.b32 	%r1040, %r1803, 0, %p291;
	selp.b32 	%r1041, 0, %r1040, %p290;
	add.s32 	%r1836, %r1041, %r287;
	selp.b32 	%r1042, 0, %r1836, %p1;
	add.s32 	%r1835, %r288, %r1042;
	selp.b32 	%r1043, 0, %r1835, %p2;
	add.s32 	%r1834, %r289, %r1043;
	selp.b32 	%r1044, 0, %r1834, %p3;
	add.s32 	%r1833, %r290, %r1044;
	selp.b32 	%r1045, 0, %r1833, %p4;
	add.s32 	%r1832, %r291, %r1045;
	selp.b32 	%r1046, 0, %r1832, %p5;
	add.s32 	%r1831, %r292, %r1046;
	selp.b32 	%r1047, 0, %r1831, %p6;
	add.s32 	%r1830, %r293, %r1047;
	selp.b32 	%r1048, 0, %r1830, %p7;
	add.s32 	%r1829, %r294, %r1048;
	selp.b32 	%r1049, 0, %r1829, %p8;
	add.s32 	%r1828, %r295, %r1049;
	selp.b32 	%r1050, 0, %r1828, %p9;
	add.s32 	%r1827, %r296, %r1050;
	selp.b32 	%r1051, 0, %r1827, %p10;
	add.s32 	%r1826, %r297, %r1051;
	selp.b32 	%r1052, 0, %r1826, %p11;
	add.s32 	%r1825, %r298, %r1052;
	selp.b32 	%r1053, 0, %r1825, %p12;
	add.s32 	%r1824, %r299, %r1053;
	selp.b32 	%r1054, 0, %r1824, %p13;
	add.s32 	%r1823, %r300, %r1054;
	selp.b32 	%r1055, 0, %r1823, %p14;
	add.s32 	%r1822, %r301, %r1055;
	selp.b32 	%r1056, 0, %r1822, %p15;
	add.s32 	%r1821, %r302, %r1056;
	selp.b32 	%r1057, 0, %r1821, %p16;
	add.s32 	%r1820, %r303, %r1057;
	selp.b32 	%r1058, 0, %r1820, %p17;
	add.s32 	%r1819, %r304, %r1058;
	selp.b32 	%r1059, 0, %r1819, %p18;
	add.s32 	%r1818, %r305, %r1059;
	selp.b32 	%r1817, 0, %r1818, %p19;
	bra.uni 	$L__BB74_144;
$L__BB74_122:
	setp.ne.s32 	%p83, %r162, 0;
	mov.b32 	%r1805, 0;
	@%p83 bra 	$L__BB74_124;
	ld.param.u64 	%rd174, [_ZN3cub18CUB_300001_SM_10006detail11scan_by_key21DeviceScanByKeyKernelINS2_10policy_hubIPiiiN4cuda3std3__44plusIvEEE10Policy1000ES5_S5_S5_NS0_24ReduceByKeyScanTileStateIiiLb1EEENS8_8equal_toIvEESA_NS0_8NullTypeEjiiEEvT0_PT9_T1_T2_T3_iT4_T5_T6_T7__param_1];
	cvta.to.global.u64 	%rd72, %rd174;
	mul.wide.u32 	%rd73, %r1, 4;
	add.s64 	%rd74, %rd72, %rd73;
	ld.global.u32 	%r1805, [%rd74];
$L__BB74_124:
	setp.eq.s32 	%p84, %r162, 0;
	shl.b32 	%r493, %r162, 2;
	mov.u32 	%r494, _ZZN3cub18CUB_300001_SM_10006detail11scan_by_key21DeviceScanByKeyKernelINS2_10policy_hubIPiiiN4cuda3std3__44plusIvEEE10Policy1000ES5_S5_S5_NS0_24ReduceByKeyScanTileStateIiiLb1EEENS8_8equal_toIvEESA_NS0_8NullTypeEjiiEEvT0_PT9_T1_T2_T3_iT4_T5_T6_T7_E12temp_storage;
	add.s32 	%r495, %r494, %r493;
	add.s32 	%r340, %r495, 1020;
	st.shared.u32 	[%r495+1020], %r245;
	bar.sync 	0;
	@%p84 bra 	$L__BB74_126;
	ld.shared.u32 	%r1805, [%r340+-4];
$L__BB74_126:
	shr.u32 	%r343, %r162, 5;
	setp.ne.s32 	%p85, %r1805, %r226;
	setp.ne.s32 	%p86, %r226, %r227;
	setp.ne.s32 	%p87, %r227, %r228;
	setp.ne.s32 	%p88, %r228, %r229;
	setp.ne.s32 	%p89, %r229, %r230;
	setp.ne.s32 	%p90, %r230, %r231;
	setp.ne.s32 	%p91, %r231, %r232;
	setp.ne.s32 	%p92, %r232, %r233;
	setp.ne.s32 	%p93, %r233, %r234;
	setp.ne.s32 	%p94, %r234, %r235;
	setp.ne.s32 	%p95, %r235, %r236;
	setp.ne.s32 	%p96, %r236, %r237;
	setp.ne.s32 	%p97, %r237, %r238;
	setp.ne.s32 	%p98, %r238, %r239;
	setp.ne.s32 	%p99, %r239, %r240;
	setp.ne.s32 	%p100, %r240, %r241;
	setp.ne.s32 	%p101, %r241, %r242;
	setp.ne.s32 	%p102, %r242, %r243;
	setp.ne.s32 	%p103, %r243, %r244;
	setp.ne.s32 	%p104, %r244, %r245;
	mul.lo.s32 	%r556, %r162, 20;
	setp.eq.s32 	%p105, %r556, %r3;
	or.pred  	%p20, %p105, %p85;
	or.b32  	%r557, %r556, 1;
	setp.eq.s32 	%p106, %r557, %r3;
	or.pred  	%p21, %p106, %p86;
	or.b32  	%r558, %r556, 2;
	setp.eq.s32 	%p107, %r558, %r3;
	or.pred  	%p22, %p107, %p87;
	or.b32  	%r559, %r556, 3;
	setp.eq.s32 	%p108, %r559, %r3;
	or.pred  	%p23, %p108, %p88;
	add.s32 	%r560, %r556, 4;
	setp.eq.s32 	%p109, %r560, %r3;
	or.pred  	%p24, %p109, %p89;
	add.s32 	%r561, %r556, 5;
	setp.eq.s32 	%p110, %r561, %r3;
	or.pred  	%p25, %p110, %p90;
	add.s32 	%r562, %r556, 6;
	setp.eq.s32 	%p111, %r562, %r3;
	or.pred  	%p26, %p111, %p91;
	add.s32 	%r563, %r556, 7;
	setp.eq.s32 	%p112, %r563, %r3;
	or.pred  	%p27, %p112, %p92;
	add.s32 	%r564, %r556, 8;
	setp.eq.s32 	%p113, %r564, %r3;
	or.pred  	%p28, %p113, %p93;
	add.s32 	%r565, %r556, 9;
	setp.eq.s32 	%p114, %r565, %r3;
	or.pred  	%p29, %p114, %p94;
	add.s32 	%r566, %r556, 10;
	setp.eq.s32 	%p115, %r566, %r3;
	or.pred  	%p30, %p115, %p95;
	add.s32 	%r567, %r556, 11;
	setp.eq.s32 	%p116, %r567, %r3;
	or.pred  	%p31, %p116, %p96;
	add.s32 	%r568, %r556, 12;
	setp.eq.s32 	%p117, %r568, %r3;
	or.pred  	%p32, %p117, %p97;
	add.s32 	%r569, %r556, 13;
	setp.eq.s32 	%p118, %r569, %r3;
	or.pred  	%p33, %p118, %p98;
	add.s32 	%r570, %r556, 14;
	setp.eq.s32 	%p119, %r570, %r3;
	or.pred  	%p34, %p119, %p99;
	add.s32 	%r571, %r556, 15;
	setp.eq.s32 	%p120, %r571, %r3;
	or.pred  	%p35, %p120, %p100;
	add.s32 	%r572, %r556, 16;
	setp.eq.s32 	%p121, %r572, %r3;
	or.pred  	%p36, %p121, %p101;
	add.s32 	%r573, %r556, 17;
	setp.eq.s32 	%p122, %r573, %r3;
	or.pred  	%p37, %p122, %p102;
	add.s32 	%r574, %r556, 18;
	setp.eq.s32 	%p123, %r574, %r3;
	or.pred  	%p38, %p123, %p103;
	add.s32 	%r575, %r556, 19;
	setp.eq.s32 	%p124, %r575, %r3;
	or.pred  	%p39, %p124, %p104;
	or.pred  	%p125, %p21, %p20;
	selp.b32 	%r576, 0, %r287, %p21;
	add.s32 	%r577, %r288, %r576;
	or.pred  	%p126, %p22, %p125;
	selp.b32 	%r578, 0, %r577, %p22;
	add.s32 	%r579, %r289, %r578;
	or.pred  	%p127, %p23, %p126;
	selp.b32 	%r580, 0, %r579, %p23;
	add.s32 	%r581, %r290, %r580;
	or.pred  	%p128, %p24, %p127;
	selp.b32 	%r582, 0, %r581, %p24;
	add.s32 	%r583, %r291, %r582;
	or.pred  	%p129, %p25, %p128;
	selp.b32 	%r584, 0, %r583, %p25;
	add.s32 	%r585, %r292, %r584;
	or.pred  	%p130, %p26, %p129;
	selp.b32 	%r586, 0, %r585, %p26;
	add.s32 	%r587, %r293, %r586;
	or.pred  	%p131, %p27, %p130;
	selp.b32 	%r588, 0, %r587, %p27;
	add.s32 	%r589, %r294, %r588;
	or.pred  	%p132, %p28, %p131;
	selp.b32 	%r590, 0, %r589, %p28;
	add.s32 	%r591, %r295, %r590;
	or.pred  	%p133, %p29, %p132;
	selp.b32 	%r592, 0, %r591, %p29;
	add.s32 	%r593, %r296, %r592;
	or.pred  	%p134, %p30, %p133;
	selp.b32 	%r594, 0, %r593, %p30;
	add.s32 	%r595, %r297, %r594;
	or.pred  	%p135, %p31, %p134;
	selp.b32 	%r596, 0, %r595, %p31;
	add.s32 	%r597, %r298, %r596;
	or.pred  	%p136, %p32, %p135;
	selp.b32 	%r598, 0, %r597, %p32;
	add.s32 	%r599, %r299, %r598;
	or.pred  	%p137, %p33, %p136;
	selp.b32 	%r600, 0, %r599, %p33;
	add.s32 	%r601, %r300, %r600;
	or.pred  	%p138, %p34, %p137;
	selp.b32 	%r602, 0, %r601, %p34;
	add.s32 	%r603, %r301, %r602;
	or.pred  	%p139, %p35, %p138;
	selp.b32 	%r604, 0, %r603, %p35;
	add.s32 	%r605, %r302, %r604;
	or.pred  	%p140, %p36, %p139;
	selp.b32 	%r606, 0, %r605, %p36;
	add.s32 	%r607, %r303, %r606;
	or.pred  	%p141, %p37, %p140;
	selp.b32 	%r608, 0, %r607, %p37;
	add.s32 	%r609, %r304, %r608;
	or.pred  	%p142, %p38, %p141;
	selp.b32 	%r610, 0, %r609, %p38;
	add.s32 	%r611, %r305, %r610;
	or.pred  	%p143, %p39, %p142;
	selp.u32 	%r497, 1, 0, %p143;
	selp.b32 	%r612, 0, %r611, %p39;
	add.s32 	%r502, %r306, %r612;
	mov.b32 	%r553, 1;
	mov.b32 	%r554, 0;
	mov.b32 	%r555, -1;
	// begin inline asm
	shfl.sync.up.b32 %r496, %r497, %r553, %r554, %r555;
	// end inline asm
	// begin inline asm
	shfl.sync.up.b32 %r501, %r502, %r553, %r554, %r555;
	// end inline asm
	setp.lt.s32 	%p145, %r465, 1;
	selp.b32 	%r613, 0, %r496, %p145;
	or.b32  	%r507, %r613, %r497;
	selp.b32 	%r614, 0, %r501, %p143;
	selp.b32 	%r615, 0, %r614, %p145;
	add.s32 	%r512, %r615, %r502;
	mov.b32 	%r513, 2;
	// begin inline asm
	shfl.sync.up.b32 %r506, %r507, %r513, %r554, %r555;
	// end inline asm
	// begin inline asm
	shfl.sync.up.b32 %r511, %r512, %r513, %r554, %r555;
	// end inline asm
	setp.eq.s32 	%p146, %r507, 0;
	selp.b32 	%r616, %r511, 0, %p146;
	setp.lt.s32 	%p147, %r465, 2;
	selp.b32 	%r617, 0, %r506, %p147;
	or.b32  	%r517, %r617, %r507;
	selp.b32 	%r618, 0, %r616, %p147;
	add.s32 	%r522, %r618, %r512;
	mov.b32 	%r523, 4;
	// begin inline asm
	shfl.sync.up.b32 %r516, %r517, %r523, %r554, %r555;
	// end inline asm
	// begin inline asm
	shfl.sync.up.b32 %r521, %r522, %r523, %r554, %r555;
	// end inline asm
	setp.eq.s32 	%p148, %r517, 0;
	selp.b32 	%r619, %r521, 0, %p148;
	setp.lt.s32 	%p149, %r465, 4;
	selp.b32 	%r620, 0, %r516, %p149;
	or.b32  	%r527, %r620, %r517;
	selp.b32 	%r621, 0, %r619, %p149;
	add.s32 	%r532, %r621, %r522;
	mov.b32 	%r533, 8;
	// begin inline asm
	shfl.sync.up.b32 %r526, %r527, %r533, %r554, %r555;
	// end inline asm
	// begin inline asm
	shfl.sync.up.b32 %r531, %r532, %r533, %r554, %r555;
	// end inline asm
	setp.eq.s32 	%p150, %r527, 0;
	selp.b32 	%r622, %r531, 0, %p150;
	setp.lt.s32 	%p151, %r465, 8;
	selp.b32 	%r623, 0, %r526, %p151;
	or.b32  	%r537, %r623, %r527;
	selp.b32 	%r624, 0, %r622, %p151;
	add.s32 	%r542, %r624, %r532;
	mov.b32 	%r543, 16;
	// begin inline asm
	shfl.sync.up.b32 %r536, %r537, %r543, %r554, %r555;
	// end inline asm
	// begin inline asm
	shfl.sync.up.b32 %r541, %r542, %r543, %r554, %r555;
	// end inline asm
	setp.eq.s32 	%p152, %r537, 0;
	selp.b32 	%r625, %r541, 0, %p152;
	setp.lt.s32 	%p153, %r465, 16;
	selp.b32 	%r626, 0, %r536, %p153;
	or.b32  	%r547, %r626, %r537;
	selp.b32 	%r627, 0, %r625, %p153;
	add.s32 	%r552, %r627, %r542;
	// begin inline asm
	shfl.sync.up.b32 %r1815, %r547, %r553, %r554, %r555;
	// end inline asm
	// begin inline asm
	shfl.sync.up.b32 %r1816, %r552, %r553, %r554, %r555;
	// end inline asm
	setp.ne.s32 	%p154, %r465, 31;
	@%p154 bra 	$L__BB74_128;
	shl.b32 	%r628, %r343, 3;
	mov.u32 	%r629, _ZZN3cub18CUB_300001_SM_10006detail11scan_by_key21DeviceScanByKeyKernelINS2_10policy_hubIPiiiN4cuda3std3__44plusIvEEE10Policy1000ES5_S5_S5_NS0_24ReduceByKeyScanTileStateIiiLb1EEENS8_8equal_toIvEESA_NS0_8NullTypeEjiiEEvT0_PT9_T1_T2_T3_iT4_T5_T6_T7_E12temp_storage;
	add.s32 	%r630, %r629, %r628;
	st.shared.v2.u32 	[%r630], {%r547, %r552};
$L__BB74_128:
	bar.sync 	0;
	ld.shared.v4.u32 	{%r631, %r632, %r633, %r634}, [_ZZN3cub18CUB_300001_SM_10006detail11scan_by_key21DeviceScanByKeyKernelINS2_10policy_hubIPiiiN4cuda3std3__44plusIvEEE10Policy1000ES5_S5_S5_NS0_24ReduceByKeyScanTileStateIiiLb1EEENS8_8equal_toIvEESA_NS0_8NullTypeEjiiEEvT0_PT9_T1_T2_T3_iT4_T5_T6_T7_E12temp_storage];
	or.b32  	%r635, %r633, %r631;
	setp.eq.s32 	%p155, %r633, 0;
	selp.b32 	%r636, %r632, 0, %p155;
	add.s32 	%r637, %r636, %r634;
	setp.eq.s32 	%p156, %r343, 2;
	selp.b32 	%r638, %r635, %r631, %p156;
	selp.b32 	%r639, %r637, %r632, %p156;
	ld.shared.v4.u32 	{%r640, %r641, %r642, %r643}, [_ZZN3cub18CUB_300001_SM_10006detail11scan_by_key21DeviceScanByKeyKernelINS2_10policy_hubIPiiiN4cuda3std3__44plusIvEEE10Policy1000ES5_S5_S5_NS0_24ReduceByKeyScanTileStateIiiLb1EEENS8_8equal_toIvEESA_NS0_8NullTypeEjiiEEvT0_PT9_T1_T2_T3_iT4_T5_T6_T7_E12temp_storage+16];
	or.b32  	%r644, %r640, %r635;
	setp.eq.s32 	%p157, %r640, 0;
	selp.b32 	%r645, %r637, 0, %p157;
	add.s32 	%r646, %r645, %r641;
	setp.eq.s32 	%p158, %r343, 3;
	selp.b32 	%r647, %r644, %r638, %p158;
	selp.b32 	%r648, %r646, %r639, %p158;
	or.b32  	%r649, %r642, %r644;
	setp.eq.s32 	%p159, %r642, 0;
	selp.b32 	%r650, %r646, 0, %p159;
	add.s32 	%r651, %r650, %r643;
	setp.eq.s32 	%p160, %r343, 4;
	selp.b32 	%r652, %r649, %r647, %p160;
	selp.b32 	%r653, %r651, %r648, %p160;
	ld.shared.v4.u32 	{%r654, %r655, %r656, %r657}, [_ZZN3cub18CUB_300001_SM_10006detail11scan_by_key21DeviceScanByKeyKernelINS2_10policy_hubIPiiiN4cuda3std3__44plusIvEEE10Policy1000ES5_S5_S5_NS0_24ReduceByKeyScanTileStateIiiLb1EEENS8_8equal_toIvEESA_NS0_8NullTypeEjiiEEvT0_PT9_T1_T2_T3_iT4_T5_T6_T7_E12temp_storage+32];
	or.b32  	%r658, %r654, %r649;
	setp.eq.s32 	%p161, %r654, 0;
	selp.b32 	%r659, %r651, 0, %p161;
	add.s32 	%r660, %r659, %r655;
	setp.eq.s32 	%p162, %r343, 5;
	selp.b32 	%r661, %r658, %r652, %p162;
	selp.b32 	%r662, %r660, %r653, %p162;
	or.b32  	%r663, %r656, %r658;
	setp.eq.s32 	%p163, %r656, 0;
	selp.b32 	%r664, %r660, 0, %p163;
	add.s32 	%r665, %r664, %r657;
	setp.eq.s32 	%p164, %r343, 6;
	selp.b32 	%r348, %r663, %r661, %p164;
	selp.b32 	%r349, %r665, %r662, %p164;
	ld.shared.v2.u32 	{%r666, %r667}, [_ZZN3cub18CUB_300001_SM_10006detail11scan_by_key21DeviceScanByKeyKernelINS2_10policy_hubIPiiiN4cuda3std3__44plusIvEEE10Policy1000ES5_S5_S5_NS0_24ReduceByKeyScanTileStateIiiLb1EEENS8_8equal_toIvEESA_NS0_8NullTypeEjiiEEvT0_PT9_T1_T2_T3_iT4_T5_T6_T7_E12temp_storage+48];
	or.b32  	%r350, %r666, %r663;
	setp.eq.s32 	%p165, %r666, 0;
	selp.b32 	%r668, %r665, 0, %p165;
	add.s32 	%r351, %r668, %r667;
	setp.lt.u32 	%p166, %r162, 32;
	@%p166 bra 	$L__BB74_130;
	setp.eq.s32 	%p167, %r1815, 0;
	selp.b32 	%r669, %r349, 0, %p167;
	add.s32 	%r670, %r669, %r1816;
	setp.eq.s32 	%p168, %r465, 0;
	selp.b32 	%r671, 0, %r1815, %p168;
	or.b32  	%r1815, %r348, %r671;
	selp.b32 	%r1816, %r349, %r670, %p168;
	bra.uni 	$L__BB74_143;
$L__BB74_130:
	setp.ne.s32 	%p169, %r162, 0;
	mul.wide.u32 	%rd75, %r1, 16;
	add.s64 	%rd13, %rd1, %rd75;
	@%p169 bra 	$L__BB74_132;
	st.shared.u32 	[_ZZN3cub18CUB_300001_SM_10006detail11scan_by_key21DeviceScanByKeyKernelINS2_10policy_hubIPiiiN4cuda3std3__44plusIvEEE10Policy1000ES5_S5_S5_NS0_24ReduceByKeyScanTileStateIiiLb1EEENS8_8equal_toIvEESA_NS0_8NullTypeEjiiEEvT0_PT9_T1_T2_T3_iT4_T5_T6_T7_E12temp_storage+116], %r350;
	st.shared.u32 	[_ZZN3cub18CUB_300001_SM_10006detail11scan_by_key21DeviceScanByKeyKernelINS2_10policy_hubIPiiiN4cuda3std3__44plusIvEEE10Policy1000ES5_S5_S5_NS0_24ReduceByKeyScanTileStateIiiLb1EEENS8_8equal_toIvEESA_NS0_8NullTypeEjiiEEvT0_PT9_T1_T2_T3_iT4_T5_T6_T7_E12temp_storage+120], %r351;
	mov.b64 	%rd77, {%r350, %r351};
	add.s64 	%rd76, %rd13, 512;
	mov.b64 	%rd78, 100;
	// begin inline asm
	st.relaxed.gpu.v2.u64 [%rd76], {%rd77, %rd78};
	// end inline asm
$L__BB74_132:
	not.b32 	%r354, %r162;
	mov.b32 	%r672, 280;
	// begin inline asm
	nanosleep.u32 %r672;
	// end inline asm
	mul.wide.u32 	%rd79, %r162, 16;
	xor.b64  	%rd80, %rd79, -16;
	add.s64 	%rd81, %rd13, %rd80;
	add.s64 	%rd14, %rd81, 512;
	mov.b32 	%r1807, 928;
	mov.u32 	%r1813, %r1;
$L__BB74_133:
	shr.u32 	%r357, %r1807, 1;
	mul.lo.s32 	%r675, %r1813, 16807;
	and.b32  	%r1813, %r675, 2147483647;
	sub.s32 	%r676, %r1807, %r357;
	add.s32 	%r677, %r676, 1;
	rem.u32 	%r678, %r1813, %r677;
	add.s32 	%r674, %r678, %r357;
	// begin inline asm
	nanosleep.u32 %r674;
	// end inline asm
	// begin inline asm
	ld.relaxed.gpu.v2.u64 {%rd82, %rd181}, [%rd14];
	// end inline asm
	setp.eq.s64 	%p170, %rd181, 99;
	mov.b32 	%r679, -1;
	vote.sync.any.pred 	%p171, %p170, %r679;
	mov.u32 	%r1807, %r357;
	@%p171 bra 	$L__BB74_133;
	mov.b64 	{%r683, %r688}, %rd82;
	setp.eq.s64 	%p172, %rd181, 101;
	mov.b32 	%r731, -1;
	vote.sync.ballot.b32 	%r733, %p172, %r731;
	// begin inline asm
	mov.u32 %r681, %lanemask_ge;
	// end inline asm
	and.b32  	%r734, %r733, %r681;
	or.b32  	%r735, %r734, -2147483648;
	add.s32 	%r736, %r735, -1;
	not.b32 	%r737, %r735;
	and.b32  	%r738, %r737, %r736;
	popc.b32 	%r685, %r738;
	mov.b32 	%r689, 1;
	// begin inline asm
	shfl.sync.down.b32 %r682, %r683, %r689, %r685, %r731;
	// end inline asm
	// begin inline asm
	shfl.sync.down.b32 %r687, %r688, %r689, %r685, %r731;
	// end inline asm
	setp.lt.s32 	%p174, %r465, %r685;
	setp.eq.s32 	%p175, %r683, 0;
	selp.b32 	%r739, %r682, 0, %p174;
	or.b32  	%r693, %r739, %r683;
	selp.b32 	%r740, %r687, 0, %p175;
	selp.b32 	%r741, %r740, 0, %p174;
	add.s32 	%r698, %r741, %r688;
	mov.b32 	%r699, 2;
	// begin inline asm
	shfl.sync.down.b32 %r692, %r693, %r699, %r685, %r731;
	// end inline asm
	// begin inline asm
	shfl.sync.down.b32 %r697, %r698, %r699, %r685, %r731;
	// end inline asm
	add.s32 	%r742, %r465, 2;
	setp.gt.s32 	%p176, %r742, %r685;
	setp.eq.s32 	%p177, %r693, 0;
	selp.b32 	%r743, %r697, 0, %p177;
	selp.b32 	%r744, 0, %r692, %p176;
	or.b32  	%r703, %r693, %r744;
	selp.b32 	%r745, 0, %r743, %p176;
	add.s32 	%r708, %r745, %r698;
	mov.b32 	%r709, 4;
	// begin inline asm
	shfl.sync.down.b32 %r702, %r703, %r709, %r685, %r731;
	// end inline asm
	// begin inline asm
	shfl.sync.down.b32 %r707, %r708, %r709, %r685, %r731;
	// end inline asm
	add.s32 	%r746, %r465, 4;
	setp.gt.s32 	%p178, %r746, %r685;
	setp.eq.s32 	%p179, %r703, 0;
	selp.b32 	%r747, %r707, 0, %p179;
	selp.b32 	%r748, 0, %r702, %p178;
	or.b32  	%r713, %r703, %r748;
	selp.b32 	%r749, 0, %r747, %p178;
	add.s32 	%r718, %r708, %r749;
	mov.b32 	%r719, 8;
	// begin inline asm
	shfl.sync.down.b32 %r712, %r713, %r719, %r685, %r731;
	// end inline asm
	// begin inline asm
	shfl.sync.down.b32 %r717, %r718, %r719, %r685, %r731;
	// end inline asm
	add.s32 	%r750, %r465, 8;
	setp.gt.s32 	%p180, %r750, %r685;
	setp.eq.s32 	%p181, %r713, 0;
	selp.b32 	%r751, %r717, 0, %p181;
	selp.b32 	%r752, 0, %r712, %p180;
	or.b32  	%r723, %r713, %r752;
	selp.b32 	%r753, 0, %r751, %p180;
	add.s32 	%r728, %r718, %r753;
	mov.b32 	%r729, 16;
	// begin inline asm
	shfl.sync.down.b32 %r722, %r723, %r729, %r685, %r731;
	// end inline asm
	// begin inline asm
	shfl.sync.down.b32 %r727, %r728, %r729, %r685, %r731;
	// end inline asm
	add.s32 	%r754, %r465, 16;
	setp.gt.s32 	%p182, %r754, %r685;
	setp.eq.s32 	%p183, %r723, 0;
	selp.b32 	%r755, %r727, 0, %p183;
	selp.b32 	%r756, 0, %r722, %p182;
	or.b32  	%r1810, %r756, %r723;
	selp.b32 	%r757, 0, %r755, %p182;
	add.s32 	%r1811, %r728, %r757;
	add.s64 	%rd17, %rd1, 512;
	add.s32 	%r1812, %r1, %r354;
	mov.b32 	%r1809, 928;
$L__BB74_135:
	setp.ne.s64 	%p184, %rd181, 101;
	mov.b32 	%r758, -1;
	vote.sync.all.pred 	%p185, %p184, %r758;
	not.pred 	%p186, %p185;
	@%p186 bra 	$L__BB74_139;
	shr.u32 	%r1809, %r1809, 1;
	mul.wide.s32 	%rd91, %r1812, 16;
	add.s64 	%rd92, %rd17, %rd91;
	add.s64 	%rd90, %rd92, -512;
	mov.u32 	%r1814, %r1809;
$L__BB74_137:
	shr.u32 	%r371, %r1814, 1;
	mul.lo.s32 	%r787, %r1813, 16807;
	and.b32  	%r1813, %r787, 2147483647;
	sub.s32 	%r788, %r1814, %r371;
	add.s32 	%r789, %r788, 1;
	rem.u32 	%r790, %r1813, %r789;
	add.s32 	%r786, %r790, %r371;
	// begin inline asm
	nanosleep.u32 %r786;
	// end inline asm
	// begin inline asm
	ld.relaxed.gpu.v2.u64 {%rd88, %rd181}, [%rd90];
	// end inline asm
	setp.eq.s64 	%p192, %rd181, 99;
	mov.b32 	%r791, -1;
	vote.sync.any.pred 	%p193, %p192, %r791;
	mov.u32 	%r1814, %r371;
	@%p193 bra 	$L__BB74_137;
	mov.b64 	{%r794, %r799}, %rd88;
	setp.eq.s64 	%p194, %rd181, 101;
	mov.b32 	%r842, -1;
	vote.sync.ballot.b32 	%r843, %p194, %r842;
	and.b32  	%r844, %r843, %r681;
	or.b32  	%r845, %r844, -2147483648;
	add.s32 	%r846, %r845, -1;
	not.b32 	%r847, %r845;
	and.b32  	%r848, %r847, %r846;
	popc.b32 	%r796, %r848;
	mov.b32 	%r800, 1;
	// begin inline asm
	shfl.sync.down.b32 %r793, %r794, %r800, %r796, %r842;
	// end inline asm
	// begin inline asm
	shfl.sync.down.b32 %r798, %r799, %r800, %r796, %r842;
	// end inline asm
	setp.lt.s32 	%p196, %r465, %r796;
	setp.eq.s32 	%p197, %r794, 0;
	selp.b32 	%r849, %r793, 0, %p196;
	or.b32  	%r804, %r849, %r794;
	selp.b32 	%r850, %r798, 0, %p197;
	selp.b32 	%r851, %r850, 0, %p196;
	add.s32 	%r809, %r851, %r799;
	mov.b32 	%r810, 2;
	// begin inline asm
	shfl.sync.down.b32 %r803, %r804, %r810, %r796, %r842;
	// end inline asm
	// begin inline asm
	shfl.sync.down.b32 %r808, %r809, %r810, %r796, %r842;
	// end inline asm
	add.s32 	%r852, %r465, 2;
	setp.gt.s32 	%p198, %r852, %r796;
	setp.eq.s32 	%p199, %r804, 0;
	selp.b32 	%r853, %r808, 0, %p199;
	selp.b32 	%r854, 0, %r803, %p198;
	or.b32  	%r814, %r804, %r854;
	selp.b32 	%r855, 0, %r853, %p198;
	add.s32 	%r819, %r855, %r809;
	mov.b32 	%r820, 4;
	// begin inline asm
	shfl.sync.down.b32 %r813, %r814, %r820, %r796, %r842;
	// end inline asm
	// begin inline asm
	shfl.sync.down.b32 %r818, %r819, %r820, %r796, %r842;
	// end inline asm
	add.s32 	%r856, %r465, 4;
	setp.gt.s32 	%p200, %r856, %r796;
	setp.eq.s32 	%p201, %r814, 0;
	selp.b32 	%r857, %r818, 0, %p201;
	selp.b32 	%r858, 0, %r813, %p200;
	or.b32  	%r824, %r814, %r858;
	selp.b32 	%r859, 0, %r857, %p200;
	add.s32 	%r829, %r819, %r859;
	mov.b32 	%r830, 8;
	// begin inline asm
	shfl.sync.down.b32 %r823, %r824, %r830, %r796, %r842;
	// end inline asm
	// begin inline asm
	shfl.sync.down.b32 %r828, %r829, %r830, %r796, %r842;
	// end inline asm
	add.s32 	%r860, %r465, 8;
	setp.gt.s32 	%p202, %r860, %r796;
	setp.eq.s32 	%p203, %r824, 0;
	selp.b32 	%r861, %r828, 0, %p203;
	selp.b32 	%r862, 0, %r823, %p202;
	or.b32  	%r834, %r824, %r862;
	selp.b32 	%r863, 0, %r861, %p202;
	add.s32 	%r839, %r829, %r863;
	mov.b32 	%r840, 16;
	// begin inline asm
	shfl.sync.down.b32 %r833, %r834, %r840, %r796, %r842;
	// end inline asm
	// begin inline asm
	shfl.sync.down.b32 %r838, %r839, %r840, %r796, %r842;
	// end inline asm
	add.s32 	%r864, %r465, 16;
	setp.gt.s32 	%p204, %r864, %r796;
	setp.eq.s32 	%p205, %r834, 0;
	selp.b32 	%r865, %r838, 0, %p205;
	selp.b32 	%r866, 0, %r833, %p204;
	selp.b32 	%r867, 0, %r865, %p204;
	add.s32 	%r868, %r839, %r867;
	or.b32  	%r869, %r866, %r1810;
	or.b32  	%r373, %r869, %r834;
	setp.eq.s32 	%p206, %r1810, 0;
	selp.b32 	%r870, %r868, 0, %p206;
	add.s32 	%r1811, %r870, %r1811;
	add.s32 	%r1812, %r1812, -32;
	mov.u32 	%r1810, %r373;
	bra.uni 	$L__BB74_135;
$L__BB74_139:
	setp.ne.s32 	%p187, %r162, 0;
	@%p187 bra 	$L__BB74_141;
	or.b32  	%r760, %r1810, %r350;
	setp.eq.s32 	%p188, %r350, 0;
	selp.b32 	%r761, %r1811, 0, %p188;
	add.s32 	%r762, %r761, %r351;
	mov.b64 	%rd86, {%r760, %r762};
	add.s64 	%rd85, %rd13, 512;
	mov.b64 	%rd87, 101;
	// begin inline asm
	st.relaxed.gpu.v2.u64 [%rd85], {%rd86, %rd87};
	// end inline asm
	st.shared.u32 	[_ZZN3cub18CUB_300001_SM_10006detail11scan_by_key21DeviceScanByKeyKernelINS2_10policy_hubIPiiiN4cuda3std3__44plusIvEEE10Policy1000ES5_S5_S5_NS0_24ReduceByKeyScanTileStateIiiLb1EEENS8_8equal_toIvEESA_NS0_8NullTypeEjiiEEvT0_PT9_T1_T2_T3_iT4_T5_T6_T7_E12temp_storage+100], %r1810;
	st.shared.v2.u32 	[_ZZN3cub18CUB_300001_SM_10006detail11scan_by_key21DeviceScanByKeyKernelINS2_10policy_hubIPiiiN4cuda3std3__44plusIvEEE10Policy1000ES5_S5_S5_NS0_24ReduceByKeyScanTileStateIiiLb1EEENS8_8equal_toIvEESA_NS0_8NullTypeEjiiEEvT0_PT9_T1_T2_T3_iT4_T5_T6_T7_E12temp_storage+104], {%r1811, %r760};
	st.shared.u32 	[_ZZN3cub18CUB_300001_SM_10006detail11scan_by_key21DeviceScanByKeyKernelINS2_10policy_hubIPiiiN4cuda3std3__44plusIvEEE10Policy1000ES5_S5_S5_NS0_24ReduceByKeyScanTileStateIiiLb1EEENS8_8equal_toIvEESA_NS0_8NullTypeEjiiEEvT0_PT9_T1_T2_T3_iT4_T5_T6_T7_E12temp_storage+112], %r762;
$L__BB74_141:
	setp.ne.s32 	%p189, %r465, 0;
	@%p189 bra 	$L__BB74_143;
	st.shared.v2.u32 	[_ZZN3cub18CUB_300001_SM_10006detail11scan_by_key21DeviceScanByKeyKernelINS2_10policy_hubIPiiiN4cuda3std3__44plusIvEEE10Policy1000ES5_S5_S5_NS0_24ReduceByKeyScanTileStateIiiLb1EEENS8_8equal_toIvEESA_NS0_8NullTypeEjiiEEvT0_PT9_T1_T2_T3_iT4_T5_T6_T7_E12temp_storage+64], {%r1810, %r1811};
	mov.u32 	%r1815, %r1810;
	mov.u32 	%r1816, %r1811;
$L__BB74_143:
	setp.eq.s32 	%p190, %r162, 0;
	bar.sync 	0;
	ld.shared.u32 	%r763, [_ZZN3cub18CUB_300001_SM_10006detail11scan_by_key21DeviceScanByKeyKernelINS2_10policy_hubIPiiiN4cuda3std3__44plusIvEEE10Policy1000ES5_S5_S5_NS0_24ReduceByKeyScanTileStateIiiLb1EEENS8_8equal_toIvEESA_NS0_8NullTypeEjiiEEvT0_PT9_T1_T2_T3_iT4_T5_T6_T7_E12temp_storage+68];
	setp.eq.s32 	%p191, %r1815, 0;
	selp.b32 	%r764, %r763, 0, %p191;
	selp.b32 	%r765, 0, %r764, %p190;
	add.s32 	%r766, %r1816, %r765;
	selp.b32 	%r767, 0, %r766, %p20;
	add.s32 	%r1836, %r767, %r287;
	selp.b32 	%r768, 0, %r1836, %p21;
	add.s32 	%r1835, %r288, %r768;
	selp.b32 	%r769, 0, %r1835, %p22;
	add.s32 	%r1834, %r289, %r769;
	selp.b32 	%r770, 0, %r1834, %p23;
	add.s32 	%r1833, %r290, %r770;
	selp.b32 	%r771, 0, %r1833, %p24;
	add.s32 	%r1832, %r291, %r771;
	selp.b32 	%r772, 0, %r1832, %p25;
	add.s32 	%r1831, %r292, %r772;
	selp.b32 	%r773, 0, %r1831, %p26;
	add.s32 	%r1830, %r293, %r773;
	selp.b32 	%r774, 0, %r1830, %p27;
	add.s32 	%r1829, %r294, %r774;
	selp.b32 	%r775, 0, %r1829, %p28;
	add.s32 	%r1828, %r295, %r775;
	selp.b32 	%r776, 0, %r1828, %p29;
	add.s32 	%r1827, %r296, %r776;
	selp.b32 	%r777, 0, %r1827, %p30;
	add.s32 	%r1826, %r297, %r777;
	selp.b32 	%r778, 0, %r1826, %p31;
	add.s32 	%r1825, %r298, %r778;
	selp.b32 	%r779, 0, %r1825, %p32;
	add.s32 	%r1824, %r299, %r779;
	selp.b32 	%r780, 0, %r1824, %p33;
	add.s32 	%r1823, %r300, %r780;
	selp.b32 	%r781, 0, %r1823, %p34;
	add.s32 	%r1822, %r301, %r781;
	selp.b32 	%r782, 0, %r1822, %p35;
	add.s32 	%r1821, %r302, %r782;
	selp.b32 	%r783, 0, %r1821, %p36;
	add.s32 	%r1820, %r303, %r783;
	selp.b32 	%r784, 0, %r1820, %p37;
	add.s32 	%r1819, %r304, %r784;
	selp.b32 	%r785, 0, %r1819, %p38;
	add.s32 	%r1818, %r305, %r785;
	selp.b32 	%r1817, 0, %r1818, %p39;
$L__BB74_144:
	add.s32 	%r1060, %r306, %r1817;
	bar.sync 	0;
	st.shared.v4.u32 	[%r225], {%r1836, %r1835, %r1834, %r1833};
	st.shared.v4.u32 	[%r225+16], {%r1832, %r1831, %r1830, %r1829};
	st.shared.v4.u32 	[%r225+32], {%r1828, %r1827, %r1826, %r1825};
	st.shared.v4.u32 	[%r225+48], {%r1824, %r1823, %r1822, %r1821};
	st.shared.v4.u32 	[%r225+64], {%r1820, %r1819, %r1818, %r1060};
	bar.warp.sync 	-1;
	ld.shared.u32 	%r418, [%r224];
	ld.shared.u32 	%r419, [%r224+128];
	ld.shared.u32 	%r420, [%r224+256];
	ld.shared.u32 	%r421, [%r224+384];
	ld.shared.u32 	%r422, [%r224+512];
	ld.shared.u32 	%r423, [%r224+640];
	ld.shared.u32 	%r424, [%r224+768];
	ld.shared.u32 	%r425, [%r224+896];
	ld.shared.u32 	%r426, [%r224+1024];
	ld.shared.u32 	%r427, [%r224+1152];
	ld.shared.u32 	%r428, [%r224+1280];
	ld.shared.u32 	%r429, [%r224+1408];
	ld.shared.u32 	%r430, [%r224+1536];
	ld.shared.u32 	%r431, [%r224+1664];
	ld.shared.u32 	%r432, [%r224+1792];
	ld.shared.u32 	%r433, [%r224+1920];
	ld.shared.u32 	%r434, [%r224+2048];
	ld.shared.u32 	%r435, [%r224+2176];
	ld.shared.u32 	%r436, [%r224+2304];
	ld.shared.u32 	%r437, [%r224+2432];
	setp.ne.s32 	%p292, %r162, 0;
	@%p292 bra 	$L__BB74_146;
	st.volatile.shared.u32 	[_ZZN3cub18CUB_300001_SM_10006detail11scan_by_key21DeviceScanByKeyKernelINS2_10policy_hubIPiiiN4cuda3std3__44plusIvEEE10Policy1000ES5_S5_S5_NS0_24ReduceByKeyScanTileStateIiiLb1EEENS8_8equal_toIvEESA_NS0_8NullTypeEjiiEEvT0_PT9_T1_T2_T3_iT4_T5_T6_T7_E12temp_storage+17920], %r3;
$L__BB74_146:
	ld.param.u64 	%rd178, [_ZN3cub18CUB_300001_SM_10006detail11scan_by_key21DeviceScanByKeyKernelINS2_10policy_hubIPiiiN4cuda3std3__44plusIvEEE10Policy1000ES5_S5_S5_NS0_24ReduceByKeyScanTileStateIiiLb1EEENS8_8equal_toIvEESA_NS0_8NullTypeEjiiEEvT0_PT9_T1_T2_T3_iT4_T5_T6_T7__param_3];
	bar.sync 	0;
	ld.volatile.shared.u32 	%r438, [_ZZN3cub18CUB_300001_SM_10006detail11scan_by_key21DeviceScanByKeyKernelINS2_10policy_hubIPiiiN4cuda3std3__44plusIvEEE10Policy1000ES5_S5_S5_NS0_24ReduceByKeyScanTileStateIiiLb1EEENS8_8equal_toIvEESA_NS0_8NullTypeEjiiEEvT0_PT9_T1_T2_T3_iT4_T5_T6_T7_E12temp_storage+17920];
	setp.ge.s32 	%p293, %r163, %r438;
	cvt.u64.u32 	%rd93, %r163;
	mov.u32 	%r1061, %ctaid.x;
	mul.lo.s32 	%r1062, %r1061, 4480;
	cvt.u64.u32 	%rd94, %r1062;
	add.s64 	%rd95, %rd93, %rd94;
	cvta.to.global.u64 	%rd96, %rd178;
	shl.b64 	%rd97, %rd95, 2;
	add.s64 	%rd21, %rd96, %rd97;
	@%p293 bra 	$L__BB74_148;
	st.global.u32 	[%rd21], %r418;
$L__BB74_148:
	mov.u32 	%r1063, %tid.x;
	and.b32  	%r1064, %r1063, 992;
	mul.lo.s32 	%r1065, %r1064, 20;
	and.b32  	%r1066, %r1063, 31;
	or.b32  	%r1067, %r1065, %r1066;
	or.b32  	%r1068, %r1067, 32;
	setp.ge.s32 	%p294, %r1068, %r438;
	@%p294 bra 	$L__BB74_150;
	st.global.u32 	[%rd21+128], %r419;
$L__BB74_150:
	setp.ge.s32 	%p295, %r170, %r438;
	@%p295 bra 	$L__BB74_152;
	st.global.u32 	[%rd21+256], %r420;
$L__BB74_152:
	setp.ge.s32 	%p296, %r173, %r438;
	@%p296 bra 	$L__BB74_154;
	st.global.u32 	[%rd21+384], %r421;
$L__BB74_154:
	setp.ge.s32 	%p297, %r176, %r438;
	@%p297 bra 	$L__BB74_156;
	st.global.u32 	[%rd21+512], %r422;
$L__BB74_156:
	add.s32 	%r1074, %r1067, 160;
	setp.ge.s32 	%p298, %r1074, %r438;
	@%p298 bra 	$L__BB74_158;
	st.global.u32 	[%rd21+640], %r423;
$L__BB74_158:
	setp.ge.s32 	%p299, %r182, %r438;
	@%p299 bra 	$L__BB74_160;
	st.global.u32 	[%rd21+768], %r424;
$L__BB74_160:
	setp.ge.s32 	%p300, %r185, %r438;
	@%p300 bra 	$L__BB74_162;
	st.global.u32 	[%rd21+896], %r425;
$L__BB74_162:
	setp.ge.s32 	%p301, %r188, %r438;
	@%p301 bra 	$L__BB74_164;
	st.global.u32 	[%rd21+1024], %r426;
$L__BB74_164:
	setp.ge.s32 	%p302, %r191, %r438;
	@%p302 bra 	$L__BB74_166;
	st.global.u32 	[%rd21+1152], %r427;
$L__BB74_166:
	setp.ge.s32 	%p303, %r194, %r438;
	@%p303 bra 	$L__BB74_168;
	st.global.u32 	[%rd21+1280], %r428;
$L__BB74_168:
	add.s32 	%r1080, %r1067, 352;
	setp.ge.s32 	%p304, %r1080, %r438;
	@%p304 bra 	$L__BB74_170;
	st.global.u32 	[%rd21+1408], %r429;
$L__BB74_170:
	add.s32 	%r1086, %r1067, 384;
	setp.ge.s32 	%p305, %r1086, %r438;
	@%p305 bra 	$L__BB74_172;
	st.global.u32 	[%rd21+1536], %r430;
$L__BB74_172:
	add.s32 	%r1092, %r1067, 416;
	setp.ge.s32 	%p306, %r1092, %r438;
	@%p306 bra 	$L__BB74_174;
	st.global.u32 	[%rd21+1664], %r431;
$L__BB74_174:
	add.s32 	%r1098, %r1067, 448;
	setp.ge.s32 	%p307, %r1098, %r438;
	@%p307 bra 	$L__BB74_176;
	st.global.u32 	[%rd21+1792], %r432;
$L__BB74_176:
	setp.ge.s32 	%p308, %r209, %r438;
	@%p308 bra 	$L__BB74_178;
	st.global.u32 	[%rd21+1920], %r433;
$L__BB74_178:
	add.s32 	%r1104, %r1067, 512;
	setp.ge.s32 	%p309, %r1104, %r438;
	@%p309 bra 	$L__BB74_180;
	st.global.u32 	[%rd21+2048], %r434;
$L__BB74_180:
	setp.ge.s32 	%p310, %r214, %r438;
	@%p310 bra 	$L__BB74_182;
	st.global.u32 	[%rd21+2176], %r435;
$L__BB74_182:
	add.s32 	%r1110, %r1067, 576;
	setp.ge.s32 	%p311, %r1110, %r438;
	@%p311 bra 	$L__BB74_184;
	st.global.u32 	[%rd21+2304], %r436;
$L__BB74_184:
	setp.ge.s32 	%p312, %r220, %r438;
	@%p312 bra 	$L__BB74_186;
	st.global.u32 	[%rd21+2432], %r437;
$L__BB74_186:
	ret;

}
	// .globl	_ZN3cub18CUB_300001_SM_10006detail11scan_by_key25DeviceScanByKeyInitKernelINS0_24ReduceByKeyScanTileStateIiiLb1EEEPimEEvT_T0_PN4cuda3std3__415iterator_traitsIS8_vE10value_typeET1_i
.visible .entry _ZN3cub18CUB_300001_SM_10006detail11scan_by_key25DeviceScanByKeyInitKernelINS0_24ReduceByKeyScanTileStateIiiLb1EEEPimEEvT_T0_PN4cuda3std3__415iterator_traitsIS8_vE10value_typeET1_i(
	.param .align 8 .b8 _ZN3cub18CUB_300001_SM_10006detail11scan_by_key25DeviceScanByKeyInitKernelINS0_24ReduceByKeyScanTileStateIiiLb1EEEPimEEvT_T0_PN4cuda3std3__415iterator_traitsIS8_vE10value_typeET1_i_param_0[8],
	.param .u64 .ptr .align 1 _ZN3cub18CUB_300001_SM_10006detail11scan_by_key25DeviceScanByKeyInitKernelINS0_24ReduceByKeyScanTileStateIiiLb1EEEPimEEvT_T0_PN4cuda3std3__415iterator_traitsIS8_vE10value_typeET1_i_param_1,
	.param .u64 .ptr .align 1 _ZN3cub18CUB_300001_SM_10006detail11scan_by_key25DeviceScanByKeyInitKernelINS0_24ReduceByKeyScanTileStateIiiLb1EEEPimEEvT_T0_PN4cuda3std3__415iterator_traitsIS8_vE10value_typeET1_i_param_2,
	.param .u64 _ZN3cub18CUB_300001_SM_10006detail11scan_by_key25DeviceScanByKeyInitKernelINS0_24ReduceByKeyScanTileStateIiiLb1EEEPimEEvT_T0_PN4cuda3std3__415iterator_traitsIS8_vE10value_typeET1_i_param_3,
	.param .u32 _ZN3cub18CUB_300001_SM_10006detail11scan_by_key25DeviceScanByKeyInitKernelINS0_24ReduceByKeyScanTileStateIiiLb1EEEPimEEvT_T0_PN4cuda3std3__415iterator_traitsIS8_vE10value_typeET1_i_param_4
)
{
	.reg .pred 	%p<8>;
	.reg .b32 	%r<8>;
	.reg .b64 	%rd<21>;

	ld.param.u64 	%rd5, [_ZN3cub18CUB_300001_SM_10006detail11scan_by_key25DeviceScanByKeyInitKernelINS0_24ReduceByKeyScanTileStateIiiLb1EEEPimEEvT_T0_PN4cuda3std3__415iterator_traitsIS8_vE10value_typeET1_i_param_0];
	ld.param.u64 	%rd2, [_ZN3cub18CUB_300001_SM_10006detail11scan_by_key25DeviceScanByKeyInitKernelINS0_24ReduceByKeyScanTileStateIiiLb1EEEPimEEvT_T0_PN4cuda3std3__415iterator_traitsIS8_vE10value_typeET1_i_param_1];
	ld.param.u64 	%rd3, [_ZN3cub18CUB_300001_SM_10006detail11scan_by_key25DeviceScanByKeyInitKernelINS0_24ReduceByKeyScanTileStateIiiLb1EEEPimEEvT_T0_PN4cuda3std3__415iterator_traitsIS8_vE10value_typeET1_i_param_2];
	ld.param.u64 	%rd4, [_ZN3cub18CUB_300001_SM_10006detail11scan_by_key25DeviceScanByKeyInitKernelINS0_24ReduceByKeyScanTileStateIiiLb1EEEPimEEvT_T0_PN4cuda3std3__415iterator_traitsIS8_vE10value_typeET1_i_param_3];
	ld.param.u32 	%r4, [_ZN3cub18CUB_300001_SM_10006detail11scan_by_key25DeviceScanByKeyInitKernelINS0_24ReduceByKeyScanTileStateIiiLb1EEEPimEEvT_T0_PN4cuda3std3__415iterator_traitsIS8_vE10value_typeET1_i_param_4];
	cvta.to.global.u64 	%rd1, %rd5;
	mov.u32 	%r1, %ctaid.x;
	mov.u32 	%r5, %ntid.x;
	mov.u32 	%r2, %tid.x;
	mad.lo.s32 	%r3, %r1, %r5, %r2;
	setp.ge.s32 	%p1, %r3, %r4;
	@%p1 bra 	$L__BB75_2;
	mul.wide.s32 	%rd6, %r3, 16;
	add.s64 	%rd7, %rd1, %rd6;
	mov.b64 	%rd8, 99;
	mov.b64 	%rd9, 0;
	st.global.v2.u64 	[%rd7+512], {%rd9, %rd8};
$L__BB75_2:
	setp.ne.s32 	%p2, %r1, 0;
	setp.gt.u32 	%p3, %r2, 31;
	or.pred  	%p4, %p2, %p3;
	@%p4 bra 	$L__BB75_4;
	mul.wide.u32 	%rd10, %r2, 16;
	add.s64 	%rd11, %rd1, %rd10;
	mov.b64 	%rd12, 0;
	st.global.v2.u64 	[%rd11], {%rd12, %rd12};
$L__BB75_4:
	setp.eq.s32 	%p5, %r3, 0;
	setp.ge.u32 	%p6, %r3, %r4;
	or.pred  	%p7, %p5, %p6;
	@%p7 bra 	$L__BB75_6;
	cvt.u64.u32 	%rd13, %r3;
	cvta.to.global.u64 	%rd14, %rd2;
	mul.lo.s64 	%rd15, %rd4, %rd13;
	shl.b64 	%rd16, %rd15, 2;
	add.s64 	%rd17, %rd14, %rd16;
	ld.global.u32 	%r7, [%rd17+-4];
	cvta.to.global.u64 	%rd18, %rd3;
	mul.wide.u32 	%rd19, %r3, 4;
	add.s64 	%rd20, %rd18, %rd19;
	st.global.u32 	[%rd20], %r7;
$L__BB75_6:
	ret;

}
	// .globl	_ZN3cub18CUB_300001_SM_10006detail11scan_by_key21DeviceScanByKeyKernelINS2_10policy_hubIPiiiN4cuda3std3__44plusIvEEE10Policy1000ES5_S5_S5_NS0_24ReduceByKeyScanTileStateIiiLb1EEENS8_8equal_toIvEESA_NS0_8NullTypeEmiiEEvT0_PT9_T1_T2_T3_iT4_T5_T6_T7_
.visible .entry _ZN3cub18CUB_300001_SM_10006detail11scan_by_key21DeviceScanByKeyKernelINS2_10policy_hubIPiiiN4cuda3std3__44plusIvEEE10Policy1000ES5_S5_S5_NS0_24ReduceByKeyScanTileStateIiiLb1EEENS8_8equal_toIvEESA_NS0_8NullTypeEmiiEEvT0_PT9_T1_T2_T3_iT4_T5_T6_T7_(
	.param .u64 .ptr .align 1 _ZN3cub18CUB_300001_SM_10006detail11scan_by_key21DeviceScanByKeyKernelINS2_10policy_hubIPiiiN4cuda3std3__44plusIvEEE10Policy1000ES5_S5_S5_NS0_24ReduceByKeyScanTileStateIiiLb1EEENS8_8equal_toIvEESA_NS0_8NullTypeEmiiEEvT0_PT9_T1_T2_T3_iT4_T5_T6_T7__param_0,
	.param .u64 .ptr .align 1 _ZN3cub18CUB_300001_SM_10006detail11scan_by_key21DeviceScanByKeyKernelINS2_10policy_hubIPiiiN4cuda3std3__44plusIvEEE10Policy1000ES5_S5_S5_NS0_24ReduceByKeyScanTileStateIiiLb1EEENS8_8equal_toIvEESA_NS0_8NullTypeEmiiEEvT0_PT9_T1_T2_T3_iT4_T5_T6_T7__param_1,
	.param .u64 .ptr .align 1 _ZN3cub18CUB_300001_SM_10006detail11scan_by_key21DeviceScanByKeyKernelINS2_10policy_hubIPiiiN4cuda3std3__44plusIvEEE10Policy1000ES5_S5_S5_NS0_24ReduceByKeyScanTileStateIiiLb1EEENS8_8equal_toIvEESA_NS0_8NullTypeEmiiEEvT0_PT9_T1_T2_T3_iT4_T5_T6_T7__param_2,
	.param .u64 .ptr .align 1 _ZN3cub18CUB_300001_SM_10006detail11scan_by_key21DeviceScanByKeyKernelINS2_10policy_hubIPiiiN4cuda3std3__44plusIvEEE10Policy1000ES5_S5_S5_NS0_24ReduceByKeyScanTileStateIiiLb1EEENS8_8equal_toIvEESA_NS0_8NullTypeEmiiEEvT0_PT9_T1_T2_T3_iT4_T5_T6_T7__param_3,
	.param .align 8 .b8 _ZN3cub18CUB_300001_SM_10006detail11scan_by_key21DeviceScanByKeyKernelINS2_10policy_hubIPiiiN4cuda3std3__44plusIvEEE10Policy1000ES5_S5_S5_NS0_24ReduceByKeyScanTileStateIiiLb1EEENS8_8equal_toIvEESA_NS0_8NullTypeEmiiEEvT0_PT9_T1_T2_T3_iT4_T5_T6_T7__param_4[8],
	.param .u32 _ZN3cub18CUB_300001_SM_10006detail11scan_by_key21DeviceScanByKeyKernelINS2_10policy_hubIPiiiN4cuda3std3__44plusIvEEE10Policy1000ES5_S5_S5_NS0_24ReduceByKeyScanTileStateIiiLb1EEENS8_8equal_toIvEESA_NS0_8NullTypeEmiiEEvT0_PT9_T1_T2_T3_iT4_T5_T6_T7__param_5,
	.param .align 1 .b8 _ZN3cub18CUB_300001_SM_10006detail11scan_by_key21DeviceScanByKeyKernelINS2_10policy_hubIPiiiN4cuda3std3__44plusIvEEE10Policy1000ES5_S5_S5_NS0_24ReduceByKeyScanTileStateIiiLb1EEENS8_8equal_toIvEESA_NS0_8NullTypeEmiiEEvT0_PT9_T1_T2_T3_iT4_T5_T6_T7__param_6[1],
	.param .align 1 .b8 _ZN3cub18CUB_300001_SM_10006detail11scan_by_key21DeviceScanByKeyKernelINS2_10policy_hubIPiiiN4cuda3std3__44plusIvEEE10Policy1000ES5_S5_S5_NS0_24ReduceByKeyScanTileStateIiiLb1EEENS8_8equal_toIvEESA_NS0_8NullTypeEmiiEEvT0_PT9_T1_T2_T3_iT4_T5_T6_T7__param_7[1],
	.param .align 1 .b8 _ZN3cub18CUB_300001_SM_10006detail11scan_by_key21DeviceScanByKeyKernelINS2_10policy_hubIPiiiN4cuda3std3__44plusIvEEE10Policy1000ES5_S5_S5_NS0_24ReduceByKeyScanTileStateIiiLb1EEENS8_8equal_toIvEESA_NS0_8NullTypeEmiiEEvT0_PT9_T1_T2_T3_iT4_T5_T6_T7__param_8[1],
	.param .u64 _ZN3cub18CUB_300001_SM_10006detail11scan_by_key21DeviceScanByKeyKernelINS2_10policy_hubIPiiiN4cuda3std3__44plusIvEEE10Policy1000ES5_S5_S5_NS0_24ReduceByKeyScanTileStateIiiLb1EEENS8_8equal_toIvEESA_NS0_8NullTypeEmiiEEvT0_PT9_T1_T2_T3_iT4_T5_T6_T7__param_9
)
.maxntid 224
{
	.reg .pred 	%p<524>;
	.reg .b32 	%r<1846>;
	.reg .b64 	%rd<224>;
	// demoted variable
	.shared .align 16 .b8 _ZZN3cub18CUB_300001_SM_10006detail11scan_by_key21DeviceScanByKeyKernelINS2_10policy_hubIPiiiN4cuda3std3__44plusIvEEE10Policy1000ES5_S5_S5_NS0_24ReduceByKeyScanTileStateIiiLb1EEENS8_8equal_toIvEESA_NS0_8NullTypeEmiiEEvT0_PT9_T1_T2_T3_iT4_T5_T6_T7_E12temp_storage[17936];
	ld.param.u64 	%rd1, [_ZN3cub18CUB_300001_SM_10006detail11scan_by_key21DeviceScanByKeyKernelINS2_10policy_hubIPiiiN4cuda3std3__44plusIvEEE10Policy1000ES5_S5_S5_NS0_24ReduceByKeyScanTileStateIiiLb1EEENS8_8equal_toIvEESA_NS0_8NullTypeEmiiEEvT0_PT9_T1_T2_T3_iT4_T5_T6_T7__param_4];
	ld.param.u64 	%rd27, [_ZN3cub18CUB_300001_SM_10006detail11scan_by_key21DeviceScanByKeyKernelINS2_10policy_hubIPiiiN4cuda3std3__44plusIvEEE10Policy1000ES5_S5_S5_NS0_24ReduceByKeyScanTileStateIiiLb1EEENS8_8equal_toIvEESA_NS0_8NullTypeEmiiEEvT0_PT9_T1_T2_T3_iT4_T5_T6_T7__param_9];
	mov.u32 	%r1, %ctaid.x;
	mul.wide.u32 	%rd2, %r1, 4480;
	sub.s64 	%rd3, %rd27, %rd2;
	setp.lt.u64 	%p40, %rd3, 4481;
	@%p40 bra 	$L__BB76_33;
	ld.param.u64 	%rd219, [_ZN3cub18CUB_300001_SM_10006detail11scan_by_key21DeviceScanByKeyKernelINS2_10policy_hubIPiiiN4cuda3std3__44plusIvEEE10Policy1000ES5_S5_S5_NS0_24ReduceByKeyScanTileStateIiiLb1EEENS8_8equal_toIvEESA_NS0_8NullTypeEmiiEEvT0_PT9_T1_T2_T3_iT4_T5_T6_T7__param_2];
	ld.param.u64 	%rd215, [_ZN3cub18CUB_300001_SM_10006detail11scan_by_key21DeviceScanByKeyKernelINS2_10policy_hubIPiiiN4cuda3std3__44plusIvEEE10Policy1000ES5_S5_S5_NS0_24ReduceByKeyScanTileStateIiiLb1EEENS8_8equal_toIvEESA_NS0_8NullTypeEmiiEEvT0_PT9_T1_T2_T3_iT4_T5_T6_T7__param_0];
	mov.u32 	%r2, %tid.x;
	and.b32  	%r1163, %r2, 31;
	and.b32  	%r1164, %r2, 992;
	mul.lo.s32 	%r1165, %r1164, 20;
	or.b32  	%r1166, %r1165, %r1163;
	cvt.u64.u32 	%rd180, %r1166;
	mov.u32 	%r1740, %ctaid.x;
	mul.wide.u32 	%rd181, %r1740, 4480;
	add.s64 	%rd182, %rd181, %rd180;
	shl.b64 	%rd183, %rd182, 2;
	add.s64 	%rd140, %rd215, %rd183;
	// begin inline asm
	ld.ca.u32 %r1122, [%rd140];
	// end inline asm
	add.s64 	%rd141, %rd140, 128;
	// begin inline asm
	ld.ca.u32 %r1123, [%rd141];
	// end inline asm
	add.s64 	%rd142, %rd140, 256;
	// begin inline asm
	ld.ca.u32 %r1124, [%rd142];
	// end inline asm
	add.s64 	%rd143, %rd140, 384;
	// begin inline asm
	ld.ca.u32 %r1125, [%rd143];
	// end inline asm
	add.s64 	%rd144, %rd140, 512;
	// begin inline asm
	ld.ca.u32 %r1126, [%rd144];
	// end inline asm
	add.s64 	%rd145, %rd140, 640;
	// begin inline asm
	ld.ca.u32 %r1127, [%rd145];
	// end inline asm
	add.s64 	%rd146, %rd140, 768;
	// begin inline asm
	ld.ca.u32 %r1128, [%rd146];
	// end inline asm
	add.s64 	%rd147, %rd140, 896;
	// begin inline asm
	ld.ca.u32 %r1129, [%rd147];
	// end inline asm
	add.s64 	%rd148, %rd140, 1024;
	// begin inline asm
	ld.ca.u32 %r1130, [%rd148];
	// end inline asm
	add.s64 	%rd149, %rd140, 1152;
	// begin inline asm
	ld.ca.u32 %r1131, [%rd149];
	// end inline asm
	add.s64 	%rd150, %rd140, 1280;
	// begin inline asm
	ld.ca.u32 %r1132, [%rd150];
	// end inline asm
	add.s64 	%rd151, %rd140, 1408;
	// begin inline asm
	ld.ca.u32 %r1133, [%rd151];
	// end inline asm
	add.s64 	%rd152, %rd140, 1536;
	// begin inline asm
	ld.ca.u32 %r1134, [%rd152];
	// end inline asm
	add.s64 	%rd153, %rd140, 1664;
	// begin inline asm
	ld.ca.u32 %r1135, [%rd153];
	// end inline asm
	add.s64 	%rd154, %rd140, 1792;
	// begin inline asm
	ld.ca.u32 %r1136, [%rd154];
	// end inline asm
	add.s64 	%rd155, %rd140, 1920;
	// begin inline asm
	ld.ca.u32 %r1137, [%rd155];
	// end inline asm
	add.s64 	%rd156, %rd140, 2048;
	// begin inline asm
	ld.ca.u32 %r1138, [%rd156];
	// end inline asm
	add.s64 	%rd157, %rd140, 2176;
	// begin inline asm
	ld.ca.u32 %r1139, [%rd157];
	// end inline asm
	add.s64 	%rd158, %rd140, 2304;
	// begin inline asm
	ld.ca.u32 %r1140, [%rd158];
	// end inline asm
	add.s64 	%rd159, %rd140, 2432;
	// begin inline asm
	ld.ca.u32 %r1141, [%rd159];
	// end inline asm
	// begin inline asm
	mov.u32 %r1142, %laneid;
	// end inline asm
	shr.u32 	%r5, %r2, 5;
	mad.lo.s32 	%r1167, %r5, 640, %r1142;
	shl.b32 	%r1168, %r1167, 2;
	mov.u32 	%r1169, _ZZN3cub18CUB_300001_SM_10006detail11scan_by_key21DeviceScanByKeyKernelINS2_10policy_hubIPiiiN4cuda3std3__44plusIvEEE10Policy1000ES5_S5_S5_NS0_24ReduceByKeyScanTileStateIiiLb1EEENS8_8equal_toIvEESA_NS0_8NullTypeEmiiEEvT0_PT9_T1_T2_T3_iT4_T5_T6_T7_E12temp_storage;
	add.s32 	%r6, %r1169, %r1168;
	st.shared.u32 	[%r6], %r1122;
	st.shared.u32 	[%r6+128], %r1123;
	st.shared.u32 	[%r6+256], %r1124;
	st.shared.u32 	[%r6+384], %r1125;
	st.shared.u32 	[%r6+512], %r1126;
	st.shared.u32 	[%r6+640], %r1127;
	st.shared.u32 	[%r6+768], %r1128;
	st.shared.u32 	[%r6+896], %r1129;
	st.shared.u32 	[%r6+1024], %r1130;
	st.shared.u32 	[%r6+1152], %r1131;
	st.shared.u32 	[%r6+1280], %r1132;
	st.shared.u32 	[%r6+1408], %r1133;
	st.shared.u32 	[%r6+1536], %r1134;
	st.shared.u32 	[%r6+1664], %r1135;
	st.shared.u32 	[%r6+1792], %r1136;
	st.shared.u32 	[%r6+1920], %r1137;
	st.shared.u32 	[%r6+2048], %r1138;
	st.shared.u32 	[%r6+2176], %r1139;
	st.shared.u32 	[%r6+2304], %r1140;
	st.shared.u32 	[%r6+2432], %r1141;
	bar.warp.sync 	-1;
	mad.lo.s32 	%r7, %r1142, 76, %r6;
	ld.shared.v4.u32 	{%r8, %r9, %r10, %r11}, [%r7];
	ld.shared.v4.u32 	{%r12, %r13, %r14, %r15}, [%r7+16];
	ld.shared.v4.u32 	{%r16, %r17, %r18, %r19}, [%r7+32];
	ld.shared.v4.u32 	{%r20, %r21, %r22, %r23}, [%r7+48];
	ld.shared.v4.u32 	{%r24, %r25, %r26, %r27}, [%r7+64];
	bar.sync 	0;
	add.s64 	%rd160, %rd219, %rd183;
	// begin inline asm
	ld.ca.u32 %r1143, [%rd160];
	// end inline asm
	add.s64 	%rd161, %rd160, 128;
	// begin inline asm
	ld.ca.u32 %r1144, [%rd161];
	// end inline asm
	add.s64 	%rd162, %rd160, 256;
	// begin inline asm
	ld.ca.u32 %r1145, [%rd162];
	// end inline asm
	add.s64 	%rd163, %rd160, 384;
	// begin inline asm
	ld.ca.u32 %r1146, [%rd163];
	// end inline asm
	add.s64 	%rd164, %rd160, 512;
	// begin inline asm
	ld.ca.u32 %r1147, [%rd164];
	// end inline asm
	add.s64 	%rd165, %rd160, 640;
	// begin inline asm
	ld.ca.u32 %r1148, [%rd165];
	// end inline asm
	add.s64 	%rd166, %rd160, 768;
	// begin inline asm
	ld.ca.u32 %r1149, [%rd166];
	// end inline asm
	add.s64 	%rd167, %rd160, 896;
	// begin inline asm
	ld.ca.u32 %r1150, [%rd167];
	// end inline asm
	add.s64 	%rd168, %rd160, 1024;
	// begin inline asm
	ld.ca.u32 %r1151, [%rd168];
	// end inline asm
	add.s64 	%rd169, %rd160, 1152;
	// begin inline asm
	ld.ca.u32 %r1152, [%rd169];
	// end inline asm
	add.s64 	%rd170, %rd160, 1280;
	// begin inline asm
	ld.ca.u32 %r1153, [%rd170];
	// end inline asm
	add.s64 	%rd171, %rd160, 1408;
	// begin inline asm
	ld.ca.u32 %r1154, [%rd171];
	// end inline asm
	add.s64 	%rd172, %rd160, 1536;
	// begin inline asm
	ld.ca.u32 %r1155, [%rd172];
	// end inline asm
	add.s64 	%rd173, %rd160, 1664;
	// begin inline asm
	ld.ca.u32 %r1156, [%rd173];
	// end inline asm
	add.s64 	%rd174, %rd160, 1792;
	// begin inline asm
	ld.ca.u32 %r1157, [%rd174];
	// end inline asm
	add.s64 	%rd175, %rd160, 1920;
	// begin inline asm
	ld.ca.u32 %r1158, [%rd175];
	// end inline asm
	add.s64 	%rd176, %rd160, 2048;
	// begin inline asm
	ld.ca.u32 %r1159, [%rd176];
	// end inline asm
	add.s64 	%rd177, %rd160, 2176;
	// begin inline asm
	ld.ca.u32 %r1160, [%rd177];
	// end inline asm
	add.s64 	%rd178, %rd160, 2304;
	// begin inline asm
	ld.ca.u32 %r1161, [%rd178];
	// end inline asm
	add.s64 	%rd179, %rd160, 2432;
	// begin inline asm
	ld.ca.u32 %r1162, [%rd179];
	// end inline asm
	st.shared.u32 	[%r6], %r1143;
	st.shared.u32 	[%r6+128], %r1144;
	st.shared.u32 	[%r6+256], %r1145;
	st.shared.u32 	[%r6+384], %r1146;
	st.shared.u32 	[%r6+512], %r1147;
	st.shared.u32 	[%r6+640], %r1148;
	st.shared.u32 	[%r6+768], %r1149;
	st.shared.u32 	[%r6+896], %r1150;
	st.shared.u32 	[%r6+1024], %r1151;
	st.shared.u32 	[%r6+1152], %r1152;
	st.shared.u32 	[%r6+1280], %r1153;
	st.shared.u32 	[%r6+1408], %r1154;
	st.shared.u32 	[%r6+1536], %r1155;
	st.shared.u32 	[%r6+1664], %r1156;
	st.shared.u32 	[%r6+1792], %r1157;
	st.shared.u32 	[%r6+1920], %r1158;
	st.shared.u32 	[%r6+2048], %r1159;
	st.shared.u32 	[%r6+2176], %r1160;
	st.shared.u32 	[%r6+2304], %r1161;
	st.shared.u32 	[%r6+2432], %r1162;
	bar.warp.sync 	-1;
	ld.shared.v4.u32 	{%r28, %r29, %r30, %r31}, [%r7];
	ld.shared.v4.u32 	{%r32, %r33, %r34, %r35}, [%r7+16];
	ld.shared.v4.u32 	{%r36, %r37, %r38, %r39}, [%r7+32];
	ld.shared.v4.u32 	{%r40, %r41, %r42, %r43}, [%r7+48];
	ld.shared.v4.u32 	{%r44, %r45, %r46, %r47}, [%r7+64];
	bar.sync 	0;
	setp.ne.s32 	%p313, %r1740, 0;
	@%p313 bra 	$L__BB76_10;
	shl.b32 	%r1533, %r2, 2;
	add.s32 	%r1535, %r1169, %r1533;
	add.s32 	%r48, %r1535, 1020;
	st.shared.u32 	[%r1535+1020], %r27;
	bar.sync 	0;
	setp.eq.s32 	%p438, %r2, 0;
	mov.b32 	%r1736, 1;
	@%p438 bra 	$L__BB76_4;
	ld.shared.u32 	%r1536, [%r48+-4];
	setp.ne.s32 	%p439, %r1536, %r8;
	selp.u32 	%r1736, 1, 0, %p439;
$L__BB76_4:
	setp.ne.s32 	%p440, %r8, %r9;
	setp.ne.s32 	%p441, %r9, %r10;
	setp.ne.s32 	%p442, %r10, %r11;
	setp.ne.s32 	%p443, %r11, %r12;
	setp.ne.s32 	%p444, %r12, %r13;
	setp.ne.s32 	%p445, %r13, %r14;
	setp.ne.s32 	%p446, %r14, %r15;
	setp.ne.s32 	%p447, %r15, %r16;
	setp.ne.s32 	%p448, %r16, %r17;
	setp.ne.s32 	%p449, %r17, %r18;
	setp.ne.s32 	%p450, %r18, %r19;
	setp.ne.s32 	%p451, %r19, %r20;
	setp.ne.s32 	%p452, %r20, %r21;
	setp.ne.s32 	%p453, %r21, %r22;
	setp.ne.s32 	%p454, %r22, %r23;
	setp.ne.s32 	%p455, %r23, %r24;
	setp.ne.s32 	%p456, %r24, %r25;
	setp.ne.s32 	%p457, %r25, %r26;
	setp.ne.s32 	%p458, %r26, %r27;
	selp.b32 	%r1597, 0, %r28, %p440;
	add.s32 	%r1598, %r29, %r1597;
	or.pred  	%p459, %p440, %p441;
	selp.b32 	%r1599, 0, %r1598, %p441;
	add.s32 	%r1600, %r30, %r1599;
	or.pred  	%p460, %p459, %p442;
	selp.b32 	%r1601, 0, %r1600, %p442;
	add.s32 	%r1602, %r31, %r1601;
	or.pred  	%p461, %p460, %p443;
	selp.b32 	%r1603, 0, %r1602, %p443;
	add.s32 	%r1604, %r32, %r1603;
	or.pred  	%p462, %p461, %p444;
	selp.b32 	%r1605, 0, %r1604, %p444;
	add.s32 	%r1606, %r33, %r1605;
	or.pred  	%p463, %p462, %p445;
	selp.b32 	%r1607, 0, %r1606, %p445;
	add.s32 	%r1608, %r34, %r1607;
	or.pred  	%p464, %p463, %p446;
	selp.b32 	%r1609, 0, %r1608, %p446;
	add.s32 	%r1610, %r35, %r1609;
	or.pred  	%p465, %p464, %p447;
	selp.b32 	%r1611, 0, %r1610, %p447;
	add.s32 	%r1612, %r36, %r1611;
	or.pred  	%p466, %p465, %p448;
	selp.b32 	%r1613, 0, %r1612, %p448;
	add.s32 	%r1614, %r37, %r1613;
	or.pred  	%p467, %p466, %p449;
	selp.b32 	%r1615, 0, %r1614, %p449;
	add.s32 	%r1616, %r38, %r1615;
	or.pred  	%p468, %p467, %p450;
	selp.b32 	%r1617, 0, %r1616, %p450;
	add.s32 	%r1618, %r39, %r1617;
	or.pred  	%p469, %p468, %p451;
	selp.b32 	%r1619, 0, %r1618, %p451;
	add.s32 	%r1620, %r40, %r1619;
	or.pred  	%p470, %p469, %p452;
	selp.b32 	%r1621, 0, %r1620, %p452;
	add.s32 	%r1622, %r41, %r1621;
	or.pred  	%p471, %p470, %p453;
	selp.b32 	%r1623, 0, %r1622, %p453;
	add.s32 	%r1624, %r42, %r1623;
	or.pred  	%p472, %p471, %p454;
	selp.b32 	%r1625, 0, %r1624, %p454;
	add.s32 	%r1626, %r43, %r1625;
	or.pred  	%p473, %p472, %p455;
	selp.b32 	%r1627, 0, %r1626, %p455;
	add.s32 	%r1628, %r44, %r1627;
	or.pred  	%p474, %p473, %p456;
	selp.b32 	%r1629, 0, %r1628, %p456;
	add.s32 	%r1630, %r45, %r1629;
	or.pred  	%p475, %p474, %p457;
	selp.b32 	%r1631, 0, %r1630, %p457;
	add.s32 	%r1632, %r46, %r1631;
	or.pred  	%p476, %p475, %p458;
	selp.u32 	%r1633, 1, 0, %p476;
	or.b32  	%r1538, %r1736, %r1633;
	selp.b32 	%r1634, 0, %r1632, %p458;
	add.s32 	%r1543, %r47, %r1634;
	mov.b32 	%r1594, 1;
	mov.b32 	%r1595, 0;
	mov.b32 	%r1596, -1;
	// begin inline asm
	shfl.sync.up.b32 %r1537, %r1538, %r1594, %r1595, %r1596;
	// end inline asm
	// begin inline asm
	shfl.sync.up.b32 %r1542, %r1543, %r1594, %r1595, %r1596;
	// end inline asm
	setp.eq.s32 	%p477, %r1538, 0;
	selp.b32 	%r1635, %r1542, 0, %p477;
	setp.lt.s32 	%p478, %r1142, 1;
	selp.b32 	%r1636, 0, %r1635, %p478;
	add.s32 	%r1553, %r1636, %r1543;
	selp.b32 	%r1637, 0, %r1537, %p478;
	or.b32  	%r1548, %r1637, %r1538;
	mov.b32 	%r1554, 2;
	// begin inline asm
	shfl.sync.up.b32 %r1547, %r1548, %r1554, %r1595, %r1596;
	// end inline asm
	// begin inline asm
	shfl.sync.up.b32 %r1552, %r1553, %r1554, %r1595, %r1596;
	// end inline asm
	setp.eq.s32 	%p479, %r1548, 0;
	selp.b32 	%r1638, %r1552, 0, %p479;
	setp.lt.s32 	%p480, %r1142, 2;
	selp.b32 	%r1639, 0, %r1638, %p480;
	add.s32 	%r1563, %r1639, %r1553;
	selp.b32 	%r1640, 0, %r1547, %p480;
	or.b32  	%r1558, %r1640, %r1548;
	mov.b32 	%r1564, 4;
	// begin inline asm
	shfl.sync.up.b32 %r1557, %r1558, %r1564, %r1595, %r1596;
	// end inline asm
	// begin inline asm
	shfl.sync.up.b32 %r1562, %r1563, %r1564, %r1595, %r1596;
	// end inline asm
	setp.eq.s32 	%p481, %r1558, 0;
	selp.b32 	%r1641, %r1562, 0, %p481;
	setp.lt.s32 	%p482, %r1142, 4;
	selp.b32 	%r1642, 0, %r1641, %p482;
	add.s32 	%r1573, %r1642, %r1563;
	selp.b32 	%r1643, 0, %r1557, %p482;
	or.b32  	%r1568, %r1643, %r1558;
	mov.b32 	%r1574, 8;
	// begin inline asm
	shfl.sync.up.b32 %r1567, %r1568, %r1574, %r1595, %r1596;
	// end inline asm
	// begin inline asm
	shfl.sync.up.b32 %r1572, %r1573, %r1574, %r1595, %r1596;
	// end inline asm
	setp.eq.s32 	%p483, %r1568, 0;
	selp.b32 	%r1644, %r1572, 0, %p483;
	setp.lt.s32 	%p484, %r1142, 8;
	selp.b32 	%r1645, 0, %r1644, %p484;
	add.s32 	%r1583, %r1645, %r1573;
	selp.b32 	%r1646, 0, %r1567, %p484;
	or.b32  	%r1578, %r1646, %r1568;
	mov.b32 	%r1584, 16;
	// begin inline asm
	shfl.sync.up.b32 %r1577, %r1578, %r1584, %r1595, %r1596;
	// end inline asm
	// begin inline asm
	shfl.sync.up.b32 %r1582, %r1583, %r1584, %r1595, %r1596;
	// end inline asm
	setp.eq.s32 	%p485, %r1578, 0;
	selp.b32 	%r1647, %r1582, 0, %p485;
	setp.lt.s32 	%p486, %r1142, 16;
	selp.b32 	%r1648, 0, %r1647, %p486;
	add.s32 	%r1593, %r1648, %r1583;
	selp.b32 	%r1649, 0, %r1577, %p486;
	or.b32  	%r1588, %r1649, %r1578;
	// begin inline asm
	shfl.sync.up.b32 %r1587, %r1588, %r1594, %r1595, %r1596;
	// end inline asm
	// begin inline asm
	shfl.sync.up.b32 %r1737, %r1593, %r1594, %r1595, %r1596;
	// end inline asm
	setp.ne.s32 	%p487, %r1142, 31;
	@%p487 bra 	$L__BB76_6;
	shl.b32 	%r1650, %r5, 3;
	mov.u32 	%r1651, _ZZN3cub18CUB_300001_SM_10006detail11scan_by_key21DeviceScanByKeyKernelINS2_10policy_hubIPiiiN4cuda3std3__44plusIvEEE10Policy1000ES5_S5_S5_NS0_24ReduceByKeyScanTileStateIiiLb1EEENS8_8equal_toIvEESA_NS0_8NullTypeEmiiEEvT0_PT9_T1_T2_T3_iT4_T5_T6_T7_E12temp_storage;
	add.s32 	%r1652, %r1651, %r1650;
	st.shared.v2.u32 	[%r1652], {%r1588, %r1593};
$L__BB76_6:
	bar.sync 	0;
	ld.shared.v4.u32 	{%r1653, %r1654, %r1655, %r1656}, [_ZZN3cub18CUB_300001_SM_10006detail11scan_by_key21DeviceScanByKeyKernelINS2_10policy_hubIPiiiN4cuda3std3__44plusIvEEE10Policy1000ES5_S5_S5_NS0_24ReduceByKeyScanTileStateIiiLb1EEENS8_8equal_toIvEESA_NS0_8NullTypeEmiiEEvT0_PT9_T1_T2_T3_iT4_T5_T6_T7_E12temp_storage];
	or.b32  	%r1657, %r1655, %r1653;
	setp.eq.s32 	%p488, %r1655, 0;
	selp.b32 	%r1658, %r1654, 0, %p488;
	add.s32 	%r1659, %r1658, %r1656;
	setp.eq.s32 	%p489, %r5, 2;
	selp.b32 	%r1660, %r1659, %r1654, %p489;
	ld.shared.v4.u32 	{%r1661, %r1662, %r1663, %r1664}, [_ZZN3cub18CUB_300001_SM_10006detail11scan_by_key21DeviceScanByKeyKernelINS2_10policy_hubIPiiiN4cuda3std3__44plusIvEEE10Policy1000ES5_S5_S5_NS0_24ReduceByKeyScanTileStateIiiLb1EEENS8_8equal_toIvEESA_NS0_8NullTypeEmiiEEvT0_PT9_T1_T2_T3_iT4_T5_T6_T7_E12temp_storage+16];
	or.b32  	%r1665, %r1661, %r1657;
	setp.eq.s32 	%p490, %r1661, 0;
	selp.b32 	%r1666, %r1659, 0, %p490;
	add.s32 	%r1667, %r1666, %r1662;
	setp.eq.s32 	%p491, %r5, 3;
	selp.b32 	%r1668, %r1667, %r1660, %p491;
	or.b32  	%r1669, %r1663, %r1665;
	setp.eq.s32 	%p492, %r1663, 0;
	selp.b32 	%r1670, %r1667, 0, %p492;
	add.s32 	%r1671, %r1670, %r1664;
	setp.eq.s32 	%p493, %r5, 4;
	selp.b32 	%r1672, %r1671, %r1668, %p493;
	ld.shared.v4.u32 	{%r1673, %r1674, %r1675, %r1676}, [_ZZN3cub18CUB_300001_SM_10006detail11scan_by_key21DeviceScanByKeyKernelINS2_10policy_hubIPiiiN4cuda3std3__44plusIvEEE10Policy1000ES5_S5_S5_NS0_24ReduceByKeyScanTileStateIiiLb1EEENS8_8equal_toIvEESA_NS0_8NullTypeEmiiEEvT0_PT9_T1_T2_T3_iT4_T5_T6_T7_E12temp_storage+32];
	or.b32  	%r1677, %r1673, %r1669;
	setp.eq.s32 	%p494, %r1673, 0;
	selp.b32 	%r1678, %r1671, 0, %p494;
	add.s32 	%r1679, %r1678, %r1674;
	setp.eq.s32 	%p495, %r5, 5;
	selp.b32 	%r1680, %r1679, %r1672, %p495;
	or.b32  	%r1681, %r1675, %r1677;
	setp.eq.s32 	%p496, %r1675, 0;
	selp.b32 	%r1682, %r1679, 0, %p496;
	add.s32 	%r1683, %r1682, %r1676;
	setp.eq.s32 	%p497, %r5, 6;
	selp.b32 	%r55, %r1683, %r1680, %p497;
	ld.shared.v2.u32 	{%r1684, %r1685}, [_ZZN3cub18CUB_300001_SM_10006detail11scan_by_key21DeviceScanByKeyKernelINS2_10policy_hubIPiiiN4cuda3std3__44plusIvEEE10Policy1000ES5_S5_S5_NS0_24ReduceByKeyScanTileStateIiiLb1EEENS8_8equal_toIvEESA_NS0_8NullTypeEmiiEEvT0_PT9_T1_T2_T3_iT4_T5_T6_T7_E12temp_storage+48];
	or.b32  	%r56, %r1684, %r1681;
	setp.eq.s32 	%p498, %r1684, 0;
	selp.b32 	%r1686, %r1683, 0, %p498;
	add.s32 	%r57, %r1686, %r1685;
	setp.lt.u32 	%p499, %r2, 32;
	@%p499 bra 	$L__BB76_8;
	setp.eq.s32 	%p500, %r1587, 0;
	selp.b32 	%r1687, %r55, 0, %p500;
	add.s32 	%r1688, %r1687, %r1737;
	setp.eq.s32 	%p501, %r1142, 0;
	selp.b32 	%r1737, %r55, %r1688, %p501;
$L__BB76_8:
	setp.ne.s32 	%p502, %r26, %r27;
	setp.ne.s32 	%p503, %r25, %r26;
	setp.ne.s32 	%p504, %r24, %r25;
	setp.ne.s32 	%p505, %r23, %r24;
	setp.ne.s32 	%p506, %r22, %r23;
	setp.ne.s32 	%p507, %r21, %r22;
	setp.ne.s32 	%p508, %r20, %r21;
	setp.ne.s32 	%p509, %r19, %r20;
	setp.ne.s32 	%p510, %r18, %r19;
	setp.ne.s32 	%p511, %r17, %r18;
	setp.ne.s32 	%p512, %r16, %r17;
	setp.ne.s32 	%p513, %r15, %r16;
	setp.ne.s32 	%p514, %r14, %r15;
	setp.ne.s32 	%p515, %r13, %r14;
	setp.ne.s32 	%p516, %r12, %r13;
	setp.ne.s32 	%p517, %r11, %r12;
	setp.ne.s32 	%p518, %r10, %r11;
	setp.ne.s32 	%p519, %r9, %r10;
	setp.ne.s32 	%p520, %r8, %r9;
	setp.ne.s32 	%p521, %r2, 0;
	setp.eq.s32 	%p522, %r2, 0;
	setp.eq.s32 	%p523, %r1736, 0;
	selp.b32 	%r1689, %r1737, 0, %p523;
	selp.b32 	%r1690, 0, %r1689, %p522;
	add.s32 	%r1770, %r1690, %r28;
	selp.b32 	%r1691, 0, %r1770, %p520;
	add.s32 	%r1769, %r29, %r1691;
	selp.b32 	%r1692, 0, %r1769, %p519;
	add.s32 	%r1768, %r30, %r1692;
	selp.b32 	%r1693, 0, %r1768, %p518;
	add.s32 	%r1767, %r31, %r1693;
	selp.b32 	%r1694, 0, %r1767, %p517;
	add.s32 	%r1766, %r32, %r1694;
	selp.b32 	%r1695, 0, %r1766, %p516;
	add.s32 	%r1765, %r33, %r1695;
	selp.b32 	%r1696, 0, %r1765, %p515;
	add.s32 	%r1764, %r34, %r1696;
	selp.b32 	%r1697, 0, %r1764, %p514;
	add.s32 	%r1763, %r35, %r1697;
	selp.b32 	%r1698, 0, %r1763, %p513;
	add.s32 	%r1762, %r36, %r1698;
	selp.b32 	%r1699, 0, %r1762, %p512;
	add.s32 	%r1761, %r37, %r1699;
	selp.b32 	%r1700, 0, %r1761, %p511;
	add.s32 	%r1760, %r38, %r1700;
	selp.b32 	%r1701, 0, %r1760, %p510;
	add.s32 	%r1759, %r39, %r1701;
	selp.b32 	%r1702, 0, %r1759, %p509;
	add.s32 	%r1758, %r40, %r1702;
	selp.b32 	%r1703, 0, %r1758, %p508;
	add.s32 	%r1757, %r41, %r1703;
	selp.b32 	%r1704, 0, %r1757, %p507;
	add.s32 	%r1756, %r42, %r1704;
	selp.b32 	%r1705, 0, %r1756, %p506;
	add.s32 	%r1755, %r43, %r1705;
	selp.b32 	%r1706, 0, %r1755, %p505;
	add.s32 	%r1754, %r44, %r1706;
	selp.b32 	%r1707, 0, %r1754, %p504;
	add.s32 	%r1753, %r45, %r1707;
	selp.b32 	%r1708, 0, %r1753, %p503;
	add.s32 	%r1752, %r46, %r1708;
	selp.b32 	%r1751, 0, %r1752, %p502;
	@%p521 bra 	$L__BB76_32;
	mov.b64 	%rd206, {%r56, %r57};
	add.s64 	%rd205, %rd1, 512;
	mov.b64 	%rd207, 101;
	// begin inline asm
	st.relaxed.gpu.v2.u64 [%rd205], {%rd206, %rd207};
	// end inline asm
	bra.uni 	$L__BB76_32;
$L__BB76_10:
	setp.ne.s32 	%p314, %r2, 0;
	mov.b32 	%r1739, 0;
	@%p314 bra 	$L__BB76_12;
	ld.param.u64 	%rd217, [_ZN3cub18CUB_300001_SM_10006detail11scan_by_key21DeviceScanByKeyKernelINS2_10policy_hubIPiiiN4cuda3std3__44plusIvEEE10Policy1000ES5_S5_S5_NS0_24ReduceByKeyScanTileStateIiiLb1EEENS8_8equal_toIvEESA_NS0_8NullTypeEmiiEEvT0_PT9_T1_T2_T3_iT4_T5_T6_T7__param_1];
	cvta.to.global.u64 	%rd184, %rd217;
	mul.wide.u32 	%rd185, %r1740, 4;
	add.s64 	%rd186, %rd184, %rd185;
	ld.global.u32 	%r1739, [%rd186];
$L__BB76_12:
	setp.eq.s32 	%p315, %r2, 0;
	shl.b32 	%r1171, %r2, 2;
	add.s32 	%r1173, %r1169, %r1171;
	add.s32 	%r82, %r1173, 1020;
	st.shared.u32 	[%r1173+1020], %r27;
	bar.sync 	0;
	@%p315 bra 	$L__BB76_14;
	ld.shared.u32 	%r1739, [%r82+-4];
$L__BB76_14:
	setp.ne.s32 	%p316, %r1739, %r8;
	setp.ne.s32 	%p317, %r8, %r9;
	setp.ne.s32 	%p318, %r9, %r10;
	setp.ne.s32 	%p319, %r10, %r11;
	setp.ne.s32 	%p320, %r11, %r12;
	setp.ne.s32 	%p321, %r12, %r13;
	setp.ne.s32 	%p322, %r13, %r14;
	setp.ne.s32 	%p323, %r14, %r15;
	setp.ne.s32 	%p324, %r15, %r16;
	setp.ne.s32 	%p325, %r16, %r17;
	setp.ne.s32 	%p326, %r17, %r18;
	setp.ne.s32 	%p327, %r18, %r19;
	setp.ne.s32 	%p328, %r19, %r20;
	setp.ne.s32 	%p329, %r20, %r21;
	setp.ne.s32 	%p330, %r21, %r22;
	setp.ne.s32 	%p331, %r22, %r23;
	setp.ne.s32 	%p332, %r23, %r24;
	setp.ne.s32 	%p333, %r24, %r25;
	setp.ne.s32 	%p334, %r25, %r26;
	setp.ne.s32 	%p335, %r26, %r27;
	or.pred  	%p336, %p317, %p316;
	selp.b32 	%r1234, 0, %r28, %p317;
	add.s32 	%r1235, %r29, %r1234;
	or.pred  	%p337, %p336, %p318;
	selp.b32 	%r1236, 0, %r1235, %p318;
	add.s32 	%r1237, %r30, %r1236;
	or.pred  	%p338, %p337, %p319;
	selp.b32 	%r1238, 0, %r1237, %p319;
	add.s32 	%r1239, %r31, %r1238;
	or.pred  	%p339, %p338, %p320;
	selp.b32 	%r1240, 0, %r1239, %p320;
	add.s32 	%r1241, %r32, %r1240;
	or.pred  	%p340, %p339, %p321;
	selp.b32 	%r1242, 0, %r1241, %p321;
	add.s32 	%r1243, %r33, %r1242;
	or.pred  	%p341, %p340, %p322;
	selp.b32 	%r1244, 0, %r1243, %p322;
	add.s32 	%r1245, %r34, %r1244;
	or.pred  	%p342, %p341, %p323;
	selp.b32 	%r1246, 0, %r1245, %p323;
	add.s32 	%r1247, %r35, %r1246;
	or.pred  	%p343, %p342, %p324;
	selp.b32 	%r1248, 0, %r1247, %p324;
	add.s32 	%r1249, %r36, %r1248;
	or.pred  	%p344, %p343, %p325;
	selp.b32 	%r1250, 0, %r1249, %p325;
	add.s32 	%r1251, %r37, %r1250;
	or.pred  	%p345, %p344, %p326;
	selp.b32 	%r1252, 0, %r1251, %p326;
	add.s32 	%r1253, %r38, %r1252;
	or.pred  	%p346, %p345, %p327;
	selp.b32 	%r1254, 0, %r1253, %p327;
	add.s32 	%r1255, %r39, %r1254;
	or.pred  	%p347, %p346, %p328;
	selp.b32 	%r1256, 0, %r1255, %p328;
	add.s32 	%r1257, %r40, %r1256;
	or.pred  	%p348, %p347, %p329;
	selp.b32 	%r1258, 0, %r1257, %p329;
	add.s32 	%r1259, %r41, %r1258;
	or.pred  	%p349, %p348, %p330;
	selp.b32 	%r1260, 0, %r1259, %p330;
	add.s32 	%r1261, %r42, %r1260;
	or.pred  	%p350, %p349, %p331;
	selp.b32 	%r1262, 0, %r1261, %p331;
	add.s32 	%r1263, %r43, %r1262;
	or.pred  	%p351, %p350, %p332;
	selp.b32 	%r1264, 0, %r1263, %p332;
	add.s32 	%r1265, %r44, %r1264;
	or.pred  	%p352, %p351, %p333;
	selp.b32 	%r1266, 0, %r1265, %p333;
	add.s32 	%r1267, %r45, %r1266;
	or.pred  	%p353, %p352, %p334;
	selp.b32 	%r1268, 0, %r1267, %p334;
	add.s32 	%r1269, %r46, %r1268;
	or.pred  	%p354, %p353, %p335;
	selp.u32 	%r1175, 1, 0, %p354;
	selp.b32 	%r1270, 0, %r1269, %p335;
	add.s32 	%r1180, %r47, %r1270;
	mov.b32 	%r1231, 1;
	mov.b32 	%r1232, 0;
	mov.b32 	%r1233, -1;
	// begin inline asm
	shfl.sync.up.b32 %r1174, %r1175, %r1231, %r1232, %r1233;
	// end inline asm
	// begin inline asm
	shfl.sync.up.b32 %r1179, %r1180, %r1231, %r1232, %r1233;
	// end inline asm
	setp.lt.s32 	%p356, %r1142, 1;
	selp.b32 	%r1271, 0, %r1174, %p356;
	or.b32  	%r1185, %r1271, %r1175;
	selp.b32 	%r1272, 0, %r1179, %p354;
	selp.b32 	%r1273, 0, %r1272, %p356;
	add.s32 	%r1190, %r1273, %r1180;
	mov.b32 	%r1191, 2;
	// begin inline asm
	shfl.sync.up.b32 %r1184, %r1185, %r1191, %r1232, %r1233;
	// end inline asm
	// begin inline asm
	shfl.sync.up.b32 %r1189, %r1190, %r1191, %r1232, %r1233;
	// end inline asm
	setp.eq.s32 	%p357, %r1185, 0;
	selp.b32 	%r1274, %r1189, 0, %p357;
	setp.lt.s32 	%p358, %r1142, 2;
	selp.b32 	%r1275, 0, %r1184, %p358;
	or.b32  	%r1195, %r1275, %r1185;
	selp.b32 	%r1276, 0, %r1274, %p358;
	add.s32 	%r1200, %r1276, %r1190;
	mov.b32 	%r1201, 4;
	// begin inline asm
	shfl.sync.up.b32 %r1194, %r1195, %r1201, %r1232, %r1233;
	// end inline asm
	// begin inline asm
	shfl.sync.up.b32 %r1199, %r1200, %r1201, %r1232, %r1233;
	// end inline asm
	setp.eq.s32 	%p359, %r1195, 0;
	selp.b32 	%r1277, %r1199, 0, %p359;
	setp.lt.s32 	%p360, %r1142, 4;
	selp.b32 	%r1278, 0, %r1194, %p360;
	or.b32  	%r1205, %r1278, %r1195;
	selp.b32 	%r1279, 0, %r1277, %p360;
	add.s32 	%r1210, %r1279, %r1200;
	mov.b32 	%r1211, 8;
	// begin inline asm
	shfl.sync.up.b32 %r1204, %r1205, %r1211, %r1232, %r1233;
	// end inline asm
	// begin inline asm
	shfl.sync.up.b32 %r1209, %r1210, %r1211, %r1232, %r1233;
	// end inline asm
	setp.eq.s32 	%p361, %r1205, 0;
	selp.b32 	%r1280, %r1209, 0, %p361;
	setp.lt.s32 	%p362, %r1142, 8;
	selp.b32 	%r1281, 0, %r1204, %p362;
	or.b32  	%r1215, %r1281, %r1205;
	selp.b32 	%r1282, 0, %r1280, %p362;
	add.s32 	%r1220, %r1282, %r1210;
	mov.b32 	%r1221, 16;
	// begin inline asm
	shfl.sync.up.b32 %r1214, %r1215, %r1221, %r1232, %r1233;
	// end inline asm
	// begin inline asm
	shfl.sync.up.b32 %r1219, %r1220, %r1221, %r1232, %r1233;
	// end inline asm
	setp.eq.s32 	%p363, %r1215, 0;
	selp.b32 	%r1283, %r1219, 0, %p363;
	setp.lt.s32 	%p364, %r1142, 16;
	selp.b32 	%r1284, 0, %r1214, %p364;
	or.b32  	%r1225, %r1284, %r1215;
	selp.b32 	%r1285, 0, %r1283, %p364;
	add.s32 	%r1230, %r1285, %r1220;
	// begin inline asm
	shfl.sync.up.b32 %r1749, %r1225, %r1231, %r1232, %r1233;
	// end inline asm
	// begin inline asm
	shfl.sync.up.b32 %r1750, %r1230, %r1231, %r1232, %r1233;
	// end inline asm
	setp.ne.s32 	%p365, %r1142, 31;
	@%p365 bra 	$L__BB76_16;
	shl.b32 	%r1286, %r5, 3;
	mov.u32 	%r1287, _ZZN3cub18CUB_300001_SM_10006detail11scan_by_key21DeviceScanByKeyKernelINS2_10policy_hubIPiiiN4cuda3std3__44plusIvEEE10Policy1000ES5_S5_S5_NS0_24ReduceByKeyScanTileStateIiiLb1EEENS8_8equal_toIvEESA_NS0_8NullTypeEmiiEEvT0_PT9_T1_T2_T3_iT4_T5_T6_T7_E12temp_storage;
	add.s32 	%r1288, %r1287, %r1286;
	st.shared.v2.u32 	[%r1288], {%r1225, %r1230};
$L__BB76_16:
	bar.sync 	0;
	ld.shared.v4.u32 	{%r1289, %r1290, %r1291, %r1292}, [_ZZN3cub18CUB_300001_SM_10006detail11scan_by_key21DeviceScanByKeyKernelINS2_10policy_hubIPiiiN4cuda3std3__44plusIvEEE10Policy1000ES5_S5_S5_NS0_24ReduceByKeyScanTileStateIiiLb1EEENS8_8equal_toIvEESA_NS0_8NullTypeEmiiEEvT0_PT9_T1_T2_T3_iT4_T5_T6_T7_E12temp_storage];
	or.b32  	%r1293, %r1291, %r1289;
	setp.eq.s32 	%p366, %r1291, 0;
	selp.b32 	%r1294, %r1290, 0, %p366;
	add.s32 	%r1295, %r1294, %r1292;
	setp.eq.s32 	%p367, %r5, 2;
	selp.b32 	%r1296, %r1293, %r1289, %p367;
	selp.b32 	%r1297, %r1295, %r1290, %p367;
	ld.shared.v4.u32 	{%r1298, %r1299, %r1300, %r1301}, [_ZZN3cub18CUB_300001_SM_10006detail11scan_by_key21DeviceScanByKeyKernelINS2_10policy_hubIPiiiN4cuda3std3__44plusIvEEE10Policy1000ES5_S5_S5_NS0_24ReduceByKeyScanTileStateIiiLb1EEENS8_8equal_toIvEESA_NS0_8NullTypeEmiiEEvT0_PT9_T1_T2_T3_iT4_T5_T6_T7_E12temp_storage+16];
	or.b32  	%r1302, %r1298, %r1293;
	setp.eq.s32 	%p368, %r1298, 0;
	selp.b32 	%r1303, %r1295, 0, %p368;
	add.s32 	%r1304, %r1303, %r1299;
	setp.eq.s32 	%p369, %r5, 3;
	selp.b32 	%r1305, %r1302, %r1296, %p369;
	selp.b32 	%r1306, %r1304, %r1297, %p369;
	or.b32  	%r1307, %r1300, %r1302;
	setp.eq.s32 	%p370, %r1300, 0;
	selp.b32 	%r1308, %r1304, 0, %p370;
	add.s32 	%r1309, %r1308, %r1301;
	setp.eq.s32 	%p371, %r5, 4;
	selp.b32 	%r1310, %r1307, %r1305, %p371;
	selp.b32 	%r1311, %r1309, %r1306, %p371;
	ld.shared.v4.u32 	{%r1312, %r1313, %r1314, %r1315}, [_ZZN3cub18CUB_300001_SM_10006detail11scan_by_key21DeviceScanByKeyKernelINS2_10policy_hubIPiiiN4cuda3std3__44plusIvEEE10Policy1000ES5_S5_S5_NS0_24ReduceByKeyScanTileStateIiiLb1EEENS8_8equal_toIvEESA_NS0_8NullTypeEmiiEEvT0_PT9_T1_T2_T3_iT4_T5_T6_T7_E12temp_storage+32];
	or.b32  	%r1316, %r1312, %r1307;
	setp.eq.s32 	%p372, %r1312, 0;
	selp.b32 	%r1317, %r1309, 0, %p372;
	add.s32 	%r1318, %r1317, %r1313;
	setp.eq.s32 	%p373, %r5, 5;
	selp.b32 	%r1319, %r1316, %r1310, %p373;
	selp.b32 	%r1320, %r1318, %r1311, %p373;
	or.b32  	%r1321, %r1314, %r1316;
	setp.eq.s32 	%p374, %r1314, 0;
	selp.b32 	%r1322, %r1318, 0, %p374;
	add.s32 	%r1323, %r1322, %r1315;
	setp.eq.s32 	%p375, %r5, 6;
	selp.b32 	%r89, %r1321, %r1319, %p375;
	selp.b32 	%r90, %r1323, %r1320, %p375;
	ld.shared.v2.u32 	{%r1324, %r1325}, [_ZZN3cub18CUB_300001_SM_10006detail11scan_by_key21DeviceScanByKeyKernelINS2_10policy_hubIPiiiN4cuda3std3__44plusIvEEE10Policy1000ES5_S5_S5_NS0_24ReduceByKeyScanTileStateIiiLb1EEENS8_8equal_toIvEESA_NS0_8NullTypeEmiiEEvT0_PT9_T1_T2_T3_iT4_T5_T6_T7_E12temp_storage+48];
	or.b32  	%r91, %r1324, %r1321;
	setp.eq.s32 	%p376, %r1324, 0;
	selp.b32 	%r1326, %r1323, 0, %p376;
	add.s32 	%r92, %r1326, %r1325;
	setp.lt.u32 	%p377, %r2, 32;
	@%p377 bra 	$L__BB76_18;
	setp.eq.s32 	%p378, %r1749, 0;
	selp.b32 	%r1327, %r90, 0, %p378;
	add.s32 	%r1328, %r1327, %r1750;
	setp.eq.s32 	%p379, %r1142, 0;
	selp.b32 	%r1329, 0, %r1749, %p379;
	or.b32  	%r1749, %r89, %r1329;
	selp.b32 	%r1750, %r90, %r1328, %p379;
	bra.uni 	$L__BB76_31;
$L__BB76_18:
	setp.ne.s32 	%p380, %r2, 0;
	mul.wide.u32 	%rd187, %r1740, 16;
	add.s64 	%rd4, %rd1, %rd187;
	@%p380 bra 	$L__BB76_20;
	st.shared.u32 	[_ZZN3cub18CUB_300001_SM_10006detail11scan_by_key21DeviceScanByKeyKernelINS2_10policy_hubIPiiiN4cuda3std3__44plusIvEEE10Policy1000ES5_S5_S5_NS0_24ReduceByKeyScanTileStateIiiLb1EEENS8_8equal_toIvEESA_NS0_8NullTypeEmiiEEvT0_PT9_T1_T2_T3_iT4_T5_T6_T7_E12temp_storage+116], %r91;
	st.shared.u32 	[_ZZN3cub18CUB_300001_SM_10006detail11scan_by_key21DeviceScanByKeyKernelINS2_10policy_hubIPiiiN4cuda3std3__44plusIvEEE10Policy1000ES5_S5_S5_NS0_24ReduceByKeyScanTileStateIiiLb1EEENS8_8equal_toIvEESA_NS0_8NullTypeEmiiEEvT0_PT9_T1_T2_T3_iT4_T5_T6_T7_E12temp_storage+120], %r92;
	mov.b64 	%rd189, {%r91, %r92};
	add.s64 	%rd188, %rd4, 512;
	mov.b64 	%rd190, 100;
	// begin inline asm
	st.relaxed.gpu.v2.u64 [%rd188], {%rd189, %rd190};
	// end inline asm
$L__BB76_20:
	not.b32 	%r95, %r2;
	mov.b32 	%r1330, 280;
	// begin inline asm
	nanosleep.u32 %r1330;
	// end inline asm
	mul.wide.u32 	%rd191, %r2, 16;
	xor.b64  	%rd192, %rd191, -16;
	add.s64 	%rd193, %rd4, %rd192;
	add.s64 	%rd5, %rd193, 512;
	mov.b32 	%r1741, 928;
$L__BB76_21:
	shr.u32 	%r98, %r1741, 1;
	mul.lo.s32 	%r1333, %r1740, 16807;
	and.b32  	%r1740, %r1333, 2147483647;
	sub.s32 	%r1334, %r1741, %r98;
	add.s32 	%r1335, %r1334, 1;
	rem.u32 	%r1336, %r1740, %r1335;
	add.s32 	%r1332, %r1336, %r98;
	// begin inline asm
	nanosleep.u32 %r1332;
	// end inline asm
	// begin inline asm
	ld.relaxed.gpu.v2.u64 {%rd194, %rd222}, [%rd5];
	// end inline asm
	setp.eq.s64 	%p381, %rd222, 99;
	mov.b32 	%r1337, -1;
	vote.sync.any.pred 	%p382, %p381, %r1337;
	mov.u32 	%r1741, %r98;
	@%p382 bra 	$L__BB76_21;
	mov.b64 	{%r1341, %r1346}, %rd194;
	setp.eq.s64 	%p383, %rd222, 101;
	mov.b32 	%r1389, -1;
	vote.sync.ballot.b32 	%r1391, %p383, %r1389;
	// begin inline asm
	mov.u32 %r1339, %lanemask_ge;
	// end inline asm
	and.b32  	%r1392, %r1391, %r1339;
	or.b32  	%r1393, %r1392, -2147483648;
	add.s32 	%r1394, %r1393, -1;
	not.b32 	%r1395, %r1393;
	and.b32  	%r1396, %r1395, %r1394;
	popc.b32 	%r1343, %r1396;
	mov.b32 	%r1347, 1;
	// begin inline asm
	shfl.sync.down.b32 %r1340, %r1341, %r1347, %r1343, %r1389;
	// end inline asm
	// begin inline asm
	shfl.sync.down.b32 %r1345, %r1346, %r1347, %r1343, %r1389;
	// end inline asm
	setp.lt.s32 	%p385, %r1142, %r1343;
	setp.eq.s32 	%p386, %r1341, 0;
	selp.b32 	%r1397, %r1340, 0, %p385;
	or.b32  	%r1351, %r1397, %r1341;
	selp.b32 	%r1398, %r1345, 0, %p386;
	selp.b32 	%r1399, %r1398, 0, %p385;
	add.s32 	%r1356, %r1399, %r1346;
	mov.b32 	%r1357, 2;
	// begin inline asm
	shfl.sync.down.b32 %r1350, %r1351, %r1357, %r1343, %r1389;
	// end inline asm
	// begin inline asm
	shfl.sync.down.b32 %r1355, %r1356, %r1357, %r1343, %r1389;
	// end inline asm
	add.s32 	%r1400, %r1142, 2;
	setp.gt.s32 	%p387, %r1400, %r1343;
	setp.eq.s32 	%p388, %r1351, 0;
	selp.b32 	%r1401, %r1355, 0, %p388;
	selp.b32 	%r1402, 0, %r1350, %p387;
	or.b32  	%r1361, %r1351, %r1402;
	selp.b32 	%r1403, 0, %r1401, %p387;
	add.s32 	%r1366, %r1403, %r1356;
	mov.b32 	%r1367, 4;
	// begin inline asm
	shfl.sync.down.b32 %r1360, %r1361, %r1367, %r1343, %r1389;
	// end inline asm
	// begin inline asm
	shfl.sync.down.b32 %r1365, %r1366, %r1367, %r1343, %r1389;
	// end inline asm
	add.s32 	%r1404, %r1142, 4;
	setp.gt.s32 	%p389, %r1404, %r1343;
	setp.eq.s32 	%p390, %r1361, 0;
	selp.b32 	%r1405, %r1365, 0, %p390;
	selp.b32 	%r1406, 0, %r1360, %p389;
	or.b32  	%r1371, %r1361, %r1406;
	selp.b32 	%r1407, 0, %r1405, %p389;
	add.s32 	%r1376, %r1366, %r1407;
	mov.b32 	%r1377, 8;
	// begin inline asm
	shfl.sync.down.b32 %r1370, %r1371, %r1377, %r1343, %r1389;
	// end inline asm
	// begin inline asm
	shfl.sync.down.b32 %r1375, %r1376, %r1377, %r1343, %r1389;
	// end inline asm
	add.s32 	%r1408, %r1142, 8;
	setp.gt.s32 	%p391, %r1408, %r1343;
	setp.eq.s32 	%p392, %r1371, 0;
	selp.b32 	%r1409, %r1375, 0, %p392;
	selp.b32 	%r1410, 0, %r1370, %p391;
	or.b32  	%r1381, %r1371, %r1410;
	selp.b32 	%r1411, 0, %r1409, %p391;
	add.s32 	%r1386, %r1376, %r1411;
	mov.b32 	%r1387, 16;
	// begin inline asm
	shfl.sync.down.b32 %r1380, %r1381, %r1387, %r1343, %r1389;
	// end inline asm
	// begin inline asm
	shfl.sync.down.b32 %r1385, %r1386, %r1387, %r1343, %r1389;
	// end inline asm
	add.s32 	%r1412, %r1142, 16;
	setp.gt.s32 	%p393, %r1412, %r1343;
	setp.eq.s32 	%p394, %r1381, 0;
	selp.b32 	%r1413, %r1385, 0, %p394;
	selp.b32 	%r1414, 0, %r1380, %p393;
	or.b32  	%r1745, %r1414, %r1381;
	selp.b32 	%r1415, 0, %r1413, %p393;
	add.s32 	%r1744, %r1386, %r1415;
	add.s64 	%rd8, %rd1, 512;
	mov.u32 	%r1416, %ctaid.x;
	add.s32 	%r1746, %r1416, %r95;
	mov.b32 	%r1743, 928;
$L__BB76_23:
	setp.ne.s64 	%p395, %rd222, 101;
	mov.b32 	%r1417, -1;
	vote.sync.all.pred 	%p396, %p395, %r1417;
	not.pred 	%p397, %p396;
	@%p397 bra 	$L__BB76_27;
	shr.u32 	%r1743, %r1743, 1;
	mul.wide.s32 	%rd203, %r1746, 16;
	add.s64 	%rd204, %rd8, %rd203;
	add.s64 	%rd202, %rd204, -512;
	mov.u32 	%r1748, %r1743;
$L__BB76_25:
	shr.u32 	%r112, %r1748, 1;
	mul.lo.s32 	%r1448, %r1740, 16807;
	and.b32  	%r1740, %r1448, 2147483647;
	sub.s32 	%r1449, %r1748, %r112;
	add.s32 	%r1450, %r1449, 1;
	rem.u32 	%r1451, %r1740, %r1450;
	add.s32 	%r1447, %r1451, %r112;
	// begin inline asm
	nanosleep.u32 %r1447;
	// end inline asm
	// begin inline asm
	ld.relaxed.gpu.v2.u64 {%rd200, %rd222}, [%rd202];
	// end inline asm
	setp.eq.s64 	%p423, %rd222, 99;
	mov.b32 	%r1452, -1;
	vote.sync.any.pred 	%p424, %p423, %r1452;
	mov.u32 	%r1748, %r112;
	@%p424 bra 	$L__BB76_25;
	mov.b64 	{%r1455, %r1460}, %rd200;
	setp.eq.s64 	%p425, %rd222, 101;
	mov.b32 	%r1503, -1;
	vote.sync.ballot.b32 	%r1504, %p425, %r1503;
	and.b32  	%r1505, %r1504, %r1339;
	or.b32  	%r1506, %r1505, -2147483648;
	add.s32 	%r1507, %r1506, -1;
	not.b32 	%r1508, %r1506;
	and.b32  	%r1509, %r1508, %r1507;
	popc.b32 	%r1457, %r1509;
	mov.b32 	%r1461, 1;
	// begin inline asm
	shfl.sync.down.b32 %r1454, %r1455, %r1461, %r1457, %r1503;
	// end inline asm
	// begin inline asm
	shfl.sync.down.b32 %r1459, %r1460, %r1461, %r1457, %r1503;
	// end inline asm
	setp.lt.s32 	%p427, %r1142, %r1457;
	setp.eq.s32 	%p428, %r1455, 0;
	selp.b32 	%r1510, %r1454, 0, %p427;
	or.b32  	%r1465, %r1510, %r1455;
	selp.b32 	%r1511, %r1459, 0, %p428;
	selp.b32 	%r1512, %r1511, 0, %p427;
	add.s32 	%r1470, %r1512, %r1460;
	mov.b32 	%r1471, 2;
	// begin inline asm
	shfl.sync.down.b32 %r1464, %r1465, %r1471, %r1457, %r1503;
	// end inline asm
	// begin inline asm
	shfl.sync.down.b32 %r1469, %r1470, %r1471, %r1457, %r1503;
	// end inline asm
	add.s32 	%r1513, %r1142, 2;
	setp.gt.s32 	%p429, %r1513, %r1457;
	setp.eq.s32 	%p430, %r1465, 0;
	selp.b32 	%r1514, %r1469, 0, %p430;
	selp.b32 	%r1515, 0, %r1464, %p429;
	or.b32  	%r1475, %r1465, %r1515;
	selp.b32 	%r1516, 0, %r1514, %p429;
	add.s32 	%r1480, %r1516, %r1470;
	mov.b32 	%r1481, 4;
	// begin inline asm
	shfl.sync.down.b32 %r1474, %r1475, %r1481, %r1457, %r1503;
	// end inline asm
	// begin inline asm
	shfl.sync.down.b32 %r1479, %r1480, %r1481, %r1457, %r1503;
	// end inline asm
	add.s32 	%r1517, %r1142, 4;
	setp.gt.s32 	%p431, %r1517, %r1457;
	setp.eq.s32 	%p432, %r1475, 0;
	selp.b32 	%r1518, %r1479, 0, %p432;
	selp.b32 	%r1519, 0, %r1474, %p431;
	or.b32  	%r1485, %r1475, %r1519;
	selp.b32 	%r1520, 0, %r1518, %p431;
	add.s32 	%r1490, %r1480, %r1520;
	mov.b32 	%r1491, 8;
	// begin inline asm
	shfl.sync.down.b32 %r1484, %r1485, %r1491, %r1457, %r1503;
	// end inline asm
	// begin inline asm
	shfl.sync.down.b32 %r1489, %r1490, %r1491, %r1457, %r1503;
	// end inline asm
	add.s32 	%r1521, %r1142, 8;
	setp.gt.s32 	%p433, %r1521, %r1457;
	setp.eq.s32 	%p434, %r1485, 0;
	selp.b32 	%r1522, %r1489, 0, %p434;
	selp.b32 	%r1523, 0, %r1484, %p433;
	or.b32  	%r1495, %r1485, %r1523;
	selp.b32 	%r1524, 0, %r1522, %p433;
	add.s32 	%r1500, %r1490, %r1524;
	mov.b32 	%r1501, 16;
	// begin inline asm
	shfl.sync.down.b32 %r1494, %r1495, %r1501, %r1457, %r1503;
	// end inline asm
	// begin inline asm
	shfl.sync.down.b32 %r1499, %r1500, %r1501, %r1457, %r1503;
	// end inline asm
	add.s32 	%r1525, %r1142, 16;
	setp.gt.s32 	%p435, %r1525, %r1457;
	setp.eq.s32 	%p436, %r1495, 0;
	selp.b32 	%r1526, %r1499, 0, %p436;
	selp.b32 	%r1527, 0, %r1494, %p435;
	selp.b32 	%r1528, 0, %r1526, %p435;
	add.s32 	%r1529, %r1500, %r1528;
	or.b32  	%r1530, %r1527, %r1745;
	or.b32  	%r114, %r1530, %r1495;
	setp.eq.s32 	%p437, %r1745, 0;
	selp.b32 	%r1531, %r1529, 0, %p437;
	add.s32 	%r1744, %r1531, %r1744;
	add.s32 	%r1746, %r1746, -32;
	mov.u32 	%r1745, %r114;
	bra.uni 	$L__BB76_23;
$L__BB76_27:
	mov.u32 	%r1419, %tid.x;
	setp.ne.s32 	%p398, %r1419, 0;
	@%p398 bra 	$L__BB76_29;
	or.b32  	%r1420, %r1745, %r91;
	setp.eq.s32 	%p399, %r91, 0;
	selp.b32 	%r1421, %r1744, 0, %p399;
	add.s32 	%r1422, %r1421, %r92;
	mov.b64 	%rd198, {%r1420, %r1422};
	add.s64 	%rd197, %rd4, 512;
	mov.b64 	%rd199, 101;
	// begin inline asm
	st.relaxed.gpu.v2.u64 [%rd197], {%rd198, %rd199};
	// end inline asm
	st.shared.u32 	[_ZZN3cub18CUB_300001_SM_10006detail11scan_by_key21DeviceScanByKeyKernelINS2_10policy_hubIPiiiN4cuda3std3__44plusIvEEE10Policy1000ES5_S5_S5_NS0_24ReduceByKeyScanTileStateIiiLb1EEENS8_8equal_toIvEESA_NS0_8NullTypeEmiiEEvT0_PT9_T1_T2_T3_iT4_T5_T6_T7_E12temp_storage+100], %r1745;
	st.shared.v2.u32 	[_ZZN3cub18CUB_300001_SM_10006detail11scan_by_key21DeviceScanByKeyKernelINS2_10policy_hubIPiiiN4cuda3std3__44plusIvEEE10Policy1000ES5_S5_S5_NS0_24ReduceByKeyScanTileStateIiiLb1EEENS8_8equal_toIvEESA_NS0_8NullTypeEmiiEEvT0_PT9_T1_T2_T3_iT4_T5_T6_T7_E12temp_storage+104], {%r1744, %r1420};
	st.shared.u32 	[_ZZN3cub18CUB_300001_SM_10006detail11scan_by_key21DeviceScanByKeyKernelINS2_10policy_hubIPiiiN4cuda3std3__44plusIvEEE10Policy1000ES5_S5_S5_NS0_24ReduceByKeyScanTileStateIiiLb1EEENS8_8equal_toIvEESA_NS0_8NullTypeEmiiEEvT0_PT9_T1_T2_T3_iT4_T5_T6_T7_E12temp_storage+112], %r1422;
$L__BB76_29:
	setp.ne.s32 	%p400, %r1142, 0;
	@%p400 bra 	$L__BB76_31;
	st.shared.v2.u32 	[_ZZN3cub18CUB_300001_SM_10006detail11scan_by_key21DeviceScanByKeyKernelINS2_10policy_hubIPiiiN4cuda3std3__44plusIvEEE10Policy1000ES5_S5_S5_NS0_24ReduceByKeyScanTileStateIiiLb1EEENS8_8equal_toIvEESA_NS0_8NullTypeEmiiEEvT0_PT9_T1_T2_T3_iT4_T5_T6_T7_E12temp_storage+64], {%r1745, %r1744};
	mov.u32 	%r1749, %r1745;
	mov.u32 	%r1750, %r1744;
$L__BB76_31:
	setp.ne.s32 	%p401, %r26, %r27;
	setp.ne.s32 	%p402, %r25, %r26;
	setp.ne.s32 	%p403, %r24, %r25;
	setp.ne.s32 	%p404, %r23, %r24;
	setp.ne.s32 	%p405, %r22, %r23;
	setp.ne.s32 	%p406, %r21, %r22;
	setp.ne.s32 	%p407, %r20, %r21;
	setp.ne.s32 	%p408, %r19, %r20;
	setp.ne.s32 	%p409, %r18, %r19;
	setp.ne.s32 	%p410, %r17, %r18;
	setp.ne.s32 	%p411, %r16, %r17;
	setp.ne.s32 	%p412, %r15, %r16;
	setp.ne.s32 	%p413, %r14, %r15;
	setp.ne.s32 	%p414, %r13, %r14;
	setp.ne.s32 	%p415, %r12, %r13;
	setp.ne.s32 	%p416, %r11, %r12;
	setp.ne.s32 	%p417, %r10, %r11;
	setp.ne.s32 	%p418, %r9, %r10;
	setp.ne.s32 	%p419, %r8, %r9;
	setp.ne.s32 	%p420, %r1739, %r8;
	mov.u32 	%r1423, %tid.x;
	setp.eq.s32 	%p421, %r1423, 0;
	bar.sync 	0;
	ld.shared.u32 	%r1424, [_ZZN3cub18CUB_300001_SM_10006detail11scan_by_key21DeviceScanByKeyKernelINS2_10policy_hubIPiiiN4cuda3std3__44plusIvEEE10Policy1000ES5_S5_S5_NS0_24ReduceByKeyScanTileStateIiiLb1EEENS8_8equal_toIvEESA_NS0_8NullTypeEmiiEEvT0_PT9_T1_T2_T3_iT4_T5_T6_T7_E12temp_storage+68];
	setp.eq.s32 	%p422, %r1749, 0;
	selp.b32 	%r1425, %r1424, 0, %p422;
	selp.b32 	%r1426, 0, %r1425, %p421;
	add.s32 	%r1427, %r1750, %r1426;
	selp.b32 	%r1428, 0, %r1427, %p420;
	add.s32 	%r1770, %r1428, %r28;
	selp.b32 	%r1429, 0, %r1770, %p419;
	add.s32 	%r1769, %r29, %r1429;
	selp.b32 	%r1430, 0, %r1769, %p418;
	add.s32 	%r1768, %r30, %r1430;
	selp.b32 	%r1431, 0, %r1768, %p417;
	add.s32 	%r1767, %r31, %r1431;
	selp.b32 	%r1432, 0, %r1767, %p416;
	add.s32 	%r1766, %r32, %r1432;
	selp.b32 	%r1433, 0, %r1766, %p415;
	add.s32 	%r1765, %r33, %r1433;
	selp.b32 	%r1434, 0, %r1765, %p414;
	add.s32 	%r1764, %r34, %r1434;
	selp.b32 	%r1435, 0, %r1764, %p413;
	add.s32 	%r1763, %r35, %r1435;
	selp.b32 	%r1436, 0, %r1763, %p412;
	add.s32 	%r1762, %r36, %r1436;
	selp.b32 	%r1437, 0, %r1762, %p411;
	add.s32 	%r1761, %r37, %r1437;
	selp.b32 	%r1438, 0, %r1761, %p410;
	add.s32 	%r1760, %r38, %r1438;
	selp.b32 	%r1439, 0, %r1760, %p409;
	add.s32 	%r1759, %r39, %r1439;
	selp.b32 	%r1440, 0, %r1759, %p408;
	add.s32 	%r1758, %r40, %r1440;
	selp.b32 	%r1441, 0, %r1758, %p407;
	add.s32 	%r1757, %r41, %r1441;
	selp.b32 	%r1442, 0, %r1757, %p406;
	add.s32 	%r1756, %r42, %r1442;
	selp.b32 	%r1443, 0, %r1756, %p405;
	add.s32 	%r1755, %r43, %r1443;
	selp.b32 	%r1444, 0, %r1755, %p404;
	add.s32 	%r1754, %r44, %r1444;
	selp.b32 	%r1445, 0, %r1754, %p403;
	add.s32 	%r1753, %r45, %r1445;
	selp.b32 	%r1446, 0, %r1753, %p402;
	add.s32 	%r1752, %r46, %r1446;
	selp.b32 	%r1751, 0, %r1752, %p401;
$L__BB76_32:
	ld.param.u64 	%rd221, [_ZN3cub18CUB_300001_SM_10006detail11scan_by_key21DeviceScanByKeyKernelINS2_10policy_hubIPiiiN4cuda3std3__44plusIvEEE10Policy1000ES5_S5_S5_NS0_24ReduceByKeyScanTileStateIiiLb1EEENS8_8equal_toIvEESA_NS0_8NullTypeEmiiEEvT0_PT9_T1_T2_T3_iT4_T5_T6_T7__param_3];
	add.s32 	%r1709, %r47, %r1751;
	bar.sync 	0;
	st.shared.v4.u32 	[%r7], {%r1770, %r1769, %r1768, %r1767};
	st.shared.v4.u32 	[%r7+16], {%r1766, %r1765, %r1764, %r1763};
	st.shared.v4.u32 	[%r7+32], {%r1762, %r1761, %r1760, %r1759};
	st.shared.v4.u32 	[%r7+48], {%r1758, %r1757, %r1756, %r1755};
	st.shared.v4.u32 	[%r7+64], {%r1754, %r1753, %r1752, %r1709};
	bar.warp.sync 	-1;
	ld.shared.u32 	%r1710, [%r6];
	ld.shared.u32 	%r1711, [%r6+128];
	ld.shared.u32 	%r1712, [%r6+256];
	ld.shared.u32 	%r1713, [%r6+384];
	ld.shared.u32 	%r1714, [%r6+512];
	ld.shared.u32 	%r1715, [%r6+640];
	ld.shared.u32 	%r1716, [%r6+768];
	ld.shared.u32 	%r1717, [%r6+896];
	ld.shared.u32 	%r1718, [%r6+1024];
	ld.shared.u32 	%r1719, [%r6+1152];
	ld.shared.u32 	%r1720, [%r6+1280];
	ld.shared.u32 	%r1721, [%r6+1408];
	ld.shared.u32 	%r1722, [%r6+1536];
	ld.shared.u32 	%r1723, [%r6+1664];
	ld.shared.u32 	%r1724, [%r6+1792];
	ld.shared.u32 	%r1725, [%r6+1920];
	ld.shared.u32 	%r1726, [%r6+2048];
	ld.shared.u32 	%r1727, [%r6+2176];
	ld.shared.u32 	%r1728, [%r6+2304];
	ld.shared.u32 	%r1729, [%r6+2432];
	cvta.to.global.u64 	%rd208, %rd221;
	mov.u32 	%r1730, %ctaid.x;
	mul.wide.u32 	%rd209, %r1730, 4480;
	mov.u32 	%r1731, %tid.x;
	and.b32  	%r1732, %r1731, 992;
	mul.lo.s32 	%r1733, %r1732, 20;
	and.b32  	%r1734, %r1731, 31;
	or.b32  	%r1735, %r1733, %r1734;
	cvt.u64.u32 	%rd210, %r1735;
	add.s64 	%rd211, %rd209, %rd210;
	shl.b64 	%rd212, %rd211, 2;
	add.s64 	%rd213, %rd208, %rd212;
	st.global.u32 	[%rd213], %r1710;
	st.global.u32 	[%rd213+128], %r1711;
	st.global.u32 	[%rd213+256], %r1712;
	st.global.u32 	[%rd213+384], %r1713;
	st.global.u32 	[%rd213+512], %r1714;
	st.global.u32 	[%rd213+640], %r1715;
	st.global.u32 	[%rd213+768], %r1716;
	st.global.u32 	[%rd213+896], %r1717;
	st.global.u32 	[%rd213+1024], %r1718;
	st.global.u32 	[%rd213+1152], %r1719;
	st.global.u32 	[%rd213+1280], %r1720;
	st.global.u32 	[%rd213+1408], %r1721;
	st.global.u32 	[%rd213+1536], %r1722;
	st.global.u32 	[%rd213+1664], %r1723;
	st.global.u32 	[%rd213+1792], %r1724;
	st.global.u32 	[%rd213+1920], %r1725;
	st.global.u32 	[%rd213+2048], %r1726;
	st.global.u32 	[%rd213+2176], %r1727;
	st.global.u32 	[%rd213+2304], %r1728;
	st.global.u32 	[%rd213+2432], %r1729;
	bra.uni 	$L__BB76_186;
$L__BB76_33:
	setp.eq.s64 	%p41, %rd3, 0;
	@%p41 bra 	$L__BB76_186;
	ld.param.u64 	%rd214, [_ZN3cub18CUB_300001_SM_10006detail11scan_by_key21DeviceScanByKeyKernelINS2_10policy_hubIPiiiN4cuda3std3__44plusIvEEE10Policy1000ES5_S5_S5_NS0_24ReduceByKeyScanTileStateIiiLb1EEENS8_8equal_toIvEESA_NS0_8NullTypeEmiiEEvT0_PT9_T1_T2_T3_iT4_T5_T6_T7__param_0];
	cvt.u32.u64 	%r159, %rd3;
	shl.b64 	%rd29, %rd2, 2;
	add.s64 	%rd28, %rd214, %rd29;
	// begin inline asm
	ld.ca.u32 %r1790, [%rd28];
	// end inline asm
	mov.u32 	%r161, %tid.x;
	and.b32  	%r437, %r161, 31;
	and.b32  	%r438, %r161, 992;
	mul.lo.s32 	%r439, %r438, 20;
	or.b32  	%r162, %r439, %r437;
	setp.ge.u32 	%p42, %r162, %r159;
	shl.b32 	%r163, %r162, 2;
	cvt.u64.u32 	%rd30, %r163;
	add.s64 	%rd12, %rd28, %rd30;
	mov.u32 	%r1771, %r1790;
	@%p42 bra 	$L__BB76_36;
	// begin inline asm
	ld.ca.u32 %r1771, [%rd12];
	// end inline asm
$L__BB76_36:
	add.s32 	%r166, %r162, 32;
	setp.ge.u32 	%p43, %r166, %r159;
	mov.u32 	%r1772, %r1790;
	@%p43 bra 	$L__BB76_38;
	add.s64 	%rd32, %rd12, 128;
	// begin inline asm
	ld.ca.u32 %r1772, [%rd32];
	// end inline asm
$L__BB76_38:
	add.s32 	%r169, %r162, 64;
	setp.ge.u32 	%p44, %r169, %r159;
	mov.u32 	%r1773, %r1790;
	@%p44 bra 	$L__BB76_40;
	add.s64 	%rd33, %rd12, 256;
	// begin inline asm
	ld.ca.u32 %r1773, [%rd33];
	// end inline asm
$L__BB76_40:
	add.s32 	%r172, %r162, 96;
	setp.ge.u32 	%p45, %r172, %r159;
	mov.u32 	%r1774, %r1790;
	@%p45 bra 	$L__BB76_42;
	add.s64 	%rd34, %rd12, 384;
	// begin inline asm
	ld.ca.u32 %r1774, [%rd34];
	// end inline asm
$L__BB76_42:
	add.s32 	%r175, %r162, 128;
	setp.ge.u32 	%p46, %r175, %r159;
	mov.u32 	%r1775, %r1790;
	@%p46 bra 	$L__BB76_44;
	add.s64 	%rd35, %rd12, 512;
	// begin inline asm
	ld.ca.u32 %r1775, [%rd35];
	// end inline asm
$L__BB76_44:
	add.s32 	%r178, %r162, 160;
	setp.ge.u32 	%p47, %r178, %r159;
	mov.u32 	%r1776, %r1790;
	@%p47 bra 	$L__BB76_46;
	add.s64 	%rd36, %rd12, 640;
	// begin inline asm
	ld.ca.u32 %r1776, [%rd36];
	// end inline asm
$L__BB76_46:
	add.s32 	%r181, %r162, 192;
	setp.ge.u32 	%p48, %r181, %r159;
	mov.u32 	%r1777, %r1790;
	@%p48 bra 	$L__BB76_48;
	add.s64 	%rd37, %rd12, 768;
	// begin inline asm
	ld.ca.u32 %r1777, [%rd37];
	// end inline asm
$L__BB76_48:
	add.s32 	%r184, %r162, 224;
	setp.ge.u32 	%p49, %r184, %r159;
	mov.u32 	%r1778, %r1790;
	@%p49 bra 	$L__BB76_50;
	add.s64 	%rd38, %rd12, 896;
	// begin inline asm
	ld.ca.u32 %r1778, [%rd38];
	// end inline asm
$L__BB76_50:
	add.s32 	%r187, %r162, 256;
	setp.ge.u32 	%p50, %r187, %r159;
	mov.u32 	%r1779, %r1790;
	@%p50 bra 	$L__BB76_52;
	add.s64 	%rd39, %rd12, 1024;
	// begin inline asm
	ld.ca.u32 %r1779, [%rd39];
	// end inline asm
$L__BB76_52:
	add.s32 	%r190, %r162, 288;
	setp.ge.u32 	%p51, %r190, %r159;
	mov.u32 	%r1780, %r1790;
	@%p51 bra 	$L__BB76_54;
	add.s64 	%rd40, %rd12, 1152;
	// begin inline asm
	ld.ca.u32 %r1780, [%rd40];
	// end inline asm
$L__BB76_54:
	add.s32 	%r193, %r162, 320;
	setp.ge.u32 	%p52, %r193, %r159;
	mov.u32 	%r1781, %r1790;
	@%p52 bra 	$L__BB76_56;
	add.s64 	%rd41, %rd12, 1280;
	// begin inline asm
	ld.ca.u32 %r1781, [%rd41];
	// end inline asm
$L__BB76_56:
	add.s32 	%r451, %r162, 352;
	setp.ge.u32 	%p53, %r451, %r159;
	mov.u32 	%r1782, %r1790;
	@%p53 bra 	$L__BB76_58;
	add.s64 	%rd42, %rd12, 1408;
	// begin inline asm
	ld.ca.u32 %r1782, [%rd42];
	// end inline asm
$L__BB76_58:
	add.s32 	%r198, %r162, 384;
	setp.ge.u32 	%p54, %r198, %r159;
	mov.u32 	%r1783, %r1790;
	@%p54 bra 	$L__BB76_60;
	add.s64 	%rd43, %rd12, 1536;
	// begin inline asm
	ld.ca.u32 %r1783, [%rd43];
	// end inline asm
$L__BB76_60:
	add.s32 	%r201, %r162, 416;
	setp.ge.u32 	%p55, %r201, %r159;
	mov.u32 	%r1784, %r1790;
	@%p55 bra 	$L__BB76_62;
	add.s64 	%rd44, %rd12, 1664;
	// begin inline asm
	ld.ca.u32 %r1784, [%rd44];
	// end inline asm
$L__BB76_62:
	add.s32 	%r204, %r162, 448;
	setp.ge.u32 	%p56, %r204, %r159;
	mov.u32 	%r1785, %r1790;
	@%p56 bra 	$L__BB76_64;
	add.s64 	%rd45, %rd12, 1792;
	// begin inline asm
	ld.ca.u32 %r1785, [%rd45];
	// end inline asm
$L__BB76_64:
	add.s32 	%r207, %r162, 480;
	setp.ge.u32 	%p57, %r207, %r159;
	mov.u32 	%r1786, %r1790;
	@%p57 bra 	$L__BB76_66;
	add.s64 	%rd46, %rd12, 1920;
	// begin inline asm
	ld.ca.u32 %r1786, [%rd46];
	// end inline asm
$L__BB76_66:
	add.s32 	%r210, %r162, 512;
	setp.ge.u32 	%p58, %r210, %r159;
	mov.u32 	%r1787, %r1790;
	@%p58 bra 	$L__BB76_68;
	add.s64 	%rd47, %rd12, 2048;
	// begin inline asm
	ld.ca.u32 %r1787, [%rd47];
	// end inline asm
$L__BB76_68:
	add.s32 	%r458, %r162, 544;
	setp.ge.u32 	%p59, %r458, %r159;
	mov.u32 	%r1788, %r1790;
	@%p59 bra 	$L__BB76_70;
	add.s64 	%rd48, %rd12, 2176;
	// begin inline asm
	ld.ca.u32 %r1788, [%rd48];
	// end inline asm
$L__BB76_70:
	add.s32 	%r215, %r162, 576;
	setp.ge.u32 	%p60, %r215, %r159;
	mov.u32 	%r1789, %r1790;
	@%p60 bra 	$L__BB76_72;
	add.s64 	%rd49, %rd12, 2304;
	// begin inline asm
	ld.ca.u32 %r1789, [%rd49];
	// end inline asm
$L__BB76_72:
	add.s32 	%r461, %r162, 608;
	setp.ge.u32 	%p61, %r461, %r159;
	@%p61 bra 	$L__BB76_74;
	add.s64 	%rd50, %rd12, 2432;
	// begin inline asm
	ld.ca.u32 %r1790, [%rd50];
	// end inline asm
$L__BB76_74:
	ld.param.u64 	%rd218, [_ZN3cub18CUB_300001_SM_10006detail11scan_by_key21DeviceScanByKeyKernelINS2_10policy_hubIPiiiN4cuda3std3__44plusIvEEE10Policy1000ES5_S5_S5_NS0_24ReduceByKeyScanTileStateIiiLb1EEENS8_8equal_toIvEESA_NS0_8NullTypeEmiiEEvT0_PT9_T1_T2_T3_iT4_T5_T6_T7__param_2];
	setp.ge.u32 	%p62, %r162, %r159;
	// begin inline asm
	mov.u32 %r463, %laneid;
	// end inline asm
	shr.u32 	%r465, %r161, 5;
	mad.lo.s32 	%r466, %r465, 640, %r463;
	shl.b32 	%r467, %r466, 2;
	mov.u32 	%r468, _ZZN3cub18CUB_300001_SM_10006detail11scan_by_key21DeviceScanByKeyKernelINS2_10policy_hubIPiiiN4cuda3std3__44plusIvEEE10Policy1000ES5_S5_S5_NS0_24ReduceByKeyScanTileStateIiiLb1EEENS8_8equal_toIvEESA_NS0_8NullTypeEmiiEEvT0_PT9_T1_T2_T3_iT4_T5_T6_T7_E12temp_storage;
	add.s32 	%r221, %r468, %r467;
	st.shared.u32 	[%r221], %r1771;
	st.shared.u32 	[%r221+128], %r1772;
	st.shared.u32 	[%r221+256], %r1773;
	st.shared.u32 	[%r221+384], %r1774;
	st.shared.u32 	[%r221+512], %r1775;
	st.shared.u32 	[%r221+640], %r1776;
	st.shared.u32 	[%r221+768], %r1777;
	st.shared.u32 	[%r221+896], %r1778;
	st.shared.u32 	[%r221+1024], %r1779;
	st.shared.u32 	[%r221+1152], %r1780;
	st.shared.u32 	[%r221+1280], %r1781;
	st.shared.u32 	[%r221+1408], %r1782;
	st.shared.u32 	[%r221+1536], %r1783;
	st.shared.u32 	[%r221+1664], %r1784;
	st.shared.u32 	[%r221+1792], %r1785;
	st.shared.u32 	[%r221+1920], %r1786;
	st.shared.u32 	[%r221+2048], %r1787;
	st.shared.u32 	[%r221+2176], %r1788;
	st.shared.u32 	[%r221+2304], %r1789;
	st.shared.u32 	[%r221+2432], %r1790;
	bar.warp.sync 	-1;
	mad.lo.s32 	%r222, %r463, 76, %r221;
	ld.shared.v4.u32 	{%r223, %r224, %r225, %r226}, [%r222];
	ld.shared.v4.u32 	{%r227, %r228, %r229, %r230}, [%r222+16];
	ld.shared.v4.u32 	{%r231, %r232, %r233, %r234}, [%r222+32];
	ld.shared.v4.u32 	{%r235, %r236, %r237, %r238}, [%r222+48];
	ld.shared.v4.u32 	{%r239, %r240, %r241, %r242}, [%r222+64];
	bar.sync 	0;
	shl.b64 	%rd53, %rd2, 2;
	add.s64 	%rd51, %rd218, %rd53;
	// begin inline asm
	ld.ca.u32 %r1810, [%rd51];
	// end inline asm
	add.s64 	%rd13, %rd51, %rd30;
	mov.u32 	%r1791, %r1810;
	@%p62 bra 	$L__BB76_76;
	// begin inline asm
	ld.ca.u32 %r1791, [%rd13];
	// end inline asm
$L__BB76_76:
	setp.ge.u32 	%p63, %r166, %r159;
	mov.u32 	%r1792, %r1810;
	@%p63 bra 	$L__BB76_78;
	add.s64 	%rd55, %rd13, 128;
	// begin inline asm
	ld.ca.u32 %r1792, [%rd55];
	// end inline asm
$L__BB76_78:
	setp.ge.u32 	%p64, %r169, %r159;
	mov.u32 	%r1793, %r1810;
	@%p64 bra 	$L__BB76_80;
	add.s64 	%rd56, %rd13, 256;
	// begin inline asm
	ld.ca.u32 %r1793, [%rd56];
	// end inline asm
$L__BB76_80:
	setp.ge.u32 	%p65, %r172, %r159;
	mov.u32 	%r1794, %r1810;
	@%p65 bra 	$L__BB76_82;
	add.s64 	%rd57, %rd13, 384;
	// begin inline asm
	ld.ca.u32 %r1794, [%rd57];
	// end inline asm
$L__BB76_82:
	setp.ge.u32 	%p66, %r175, %r159;
	mov.u32 	%r1795, %r1810;
	@%p66 bra 	$L__BB76_84;
	add.s64 	%rd58, %rd13, 512;
	// begin inline asm
	ld.ca.u32 %r1795, [%rd58];
	// end inline asm
$L__BB76_84:
	setp.ge.u32 	%p67, %r178, %r159;
	mov.u32 	%r1796, %r1810;
	@%p67 bra 	$L__BB76_86;
	add.s64 	%rd59, %rd13, 640;
	// begin inline asm
	ld.ca.u32 %r1796, [%rd59];
	// end inline asm
$L__BB76_86:
	setp.ge.u32 	%p68, %r181, %r159;
	mov.u32 	%r1797, %r1810;
	@%p68 bra 	$L__BB76_88;
	add.s64 	%rd60, %rd13, 768;
	// begin inline asm
	ld.ca.u32 %r1797, [%rd60];
	// end inline asm
$L__BB76_88:
	setp.ge.u32 	%p69, %r184, %r159;
	mov.u32 	%r1798, %r1810;
	@%p69 bra 	$L__BB76_90;
	add.s64 	%rd61, %rd13, 896;
	// begin inline asm
	ld.ca.u32 %r1798, [%rd61];
	// end inline asm
$L__BB76_90:
	setp.ge.u32 	%p70, %r187, %r159;
	mov.u32 	%r1799, %r1810;
	@%p70 bra 	$L__BB76_92;
	add.s64 	%rd62, %rd13, 1024;
	// begin inline asm
	ld.ca.u32 %r1799, [%rd62];
	// end inline asm
$L__BB76_92:
	setp.ge.u32 	%p71, %r190, %r159;
	mov.u32 	%r1800, %r1810;
	@%p71 bra 	$L__BB76_94;
	add.s64 	%rd63, %rd13, 1152;
	// begin inline asm
	ld.ca.u32 %r1800, [%rd63];
	// end inline asm
$L__BB76_94:
	setp.ge.u32 	%p72, %r193, %r159;
	mov.u32 	%r1801, %r1810;
	@%p72 bra 	$L__BB76_96;
	add.s64 	%rd64, %rd13, 1280;
	// begin inline asm
	ld.ca.u32 %r1801, [%rd64];
	// end inline asm
$L__BB76_96:
	add.s32 	%r480, %r162, 352;
	setp.ge.u32 	%p73, %r480, %r159;
	mov.u32 	%r1802, %r1810;
	@%p73 bra 	$L__BB76_98;
	add.s64 	%rd65, %rd13, 1408;
	// begin inline asm
	ld.ca.u32 %r1802, [%rd65];
	// end inline asm
$L__BB76_98:
	setp.ge.u32 	%p74, %r198, %r159;
	mov.u32 	%r1803, %r1810;
	@%p74 bra 	$L__BB76_100;
	add.s64 	%rd66, %rd13, 1536;
	// begin inline asm
	ld.ca.u32 %r1803, [%rd66];
	// end inline asm
$L__BB76_100:
	setp.ge.u32 	%p75, %r201, %r159;
	mov.u32 	%r1804, %r1810;
	@%p75 bra 	$L__BB76_102;
	add.s64 	%rd67, %rd13, 1664;
	// begin inline asm
	ld.ca.u32 %r1804, [%rd67];
	// end inline asm
$L__BB76_102:
	setp.ge.u32 	%p76, %r204, %r159;
	mov.u32 	%r1805, %r1810;
	@%p76 bra 	$L__BB76_104;
	add.s64 	%rd68, %rd13, 1792;
	// begin inline asm
	ld.ca.u32 %r1805, [%rd68];
	// end inline asm
$L__BB76_104:
	mov.u32 	%r1806, %r1810;
	@%p57 bra 	$L__BB76_106;
	add.s64 	%rd69, %rd13, 1920;
	// begin inline asm
	ld.ca.u32 %r1806, [%rd69];
	// end inline asm
$L__BB76_106:
	mov.u32 	%r1807, %r1810;
	@%p58 bra 	$L__BB76_108;
	add.s64 	%rd70, %rd13, 2048;
	// begin inline asm
	ld.ca.u32 %r1807, [%rd70];
	// end inline asm
$L__BB76_108:
	add.s32 	%r487, %r162, 544;
	setp.ge.u32 	%p79, %r487, %r159;
	mov.u32 	%r1808, %r1810;
	@%p79 bra 	$L__BB76_110;
	add.s64 	%rd71, %rd13, 2176;
	// begin inline asm
	ld.ca.u32 %r1808, [%rd71];
	// end inline asm
$L__BB76_110:
	mov.u32 	%r1809, %r1810;
	@%p60 bra 	$L__BB76_112;
	add.s64 	%rd72, %rd13, 2304;
	// begin inline asm
	ld.ca.u32 %r1809, [%rd72];
	// end inline asm
$L__BB76_112:
	add.s32 	%r490, %r162, 608;
	setp.ge.u32 	%p81, %r490, %r159;
	@%p81 bra 	$L__BB76_114;
	add.s64 	%rd73, %rd13, 2432;
	// begin inline asm
	ld.ca.u32 %r1810, [%rd73];
	// end inline asm
$L__BB76_114:
	st.shared.u32 	[%r221], %r1791;
	st.shared.u32 	[%r221+128], %r1792;
	st.shared.u32 	[%r221+256], %r1793;
	st.shared.u32 	[%r221+384], %r1794;
	st.shared.u32 	[%r221+512], %r1795;
	st.shared.u32 	[%r221+640], %r1796;
	st.shared.u32 	[%r221+768], %r1797;
	st.shared.u32 	[%r221+896], %r1798;
	st.shared.u32 	[%r221+1024], %r1799;
	st.shared.u32 	[%r221+1152], %r1800;
	st.shared.u32 	[%r221+1280], %r1801;
	st.shared.u32 	[%r221+1408], %r1802;
	st.shared.u32 	[%r221+1536], %r1803;
	st.shared.u32 	[%r221+1664], %r1804;
	st.shared.u32 	[%r221+1792], %r1805;
	st.shared.u32 	[%r221+1920], %r1806;
	st.shared.u32 	[%r221+2048], %r1807;
	st.shared.u32 	[%r221+2176], %r1808;
	st.shared.u32 	[%r221+2304], %r1809;
	st.shared.u32 	[%r221+2432], %r1810;
	bar.warp.sync 	-1;
	ld.shared.v4.u32 	{%r284, %r285, %r286, %r287}, [%r222];
	ld.shared.v4.u32 	{%r288, %r289, %r290, %r291}, [%r222+16];
	ld.shared.v4.u32 	{%r292, %r293, %r294, %r295}, [%r222+32];
	ld.shared.v4.u32 	{%r296, %r297, %r298, %r299}, [%r222+48];
	ld.shared.v4.u32 	{%r300, %r301, %r302, %r303}, [%r222+64];
	bar.sync 	0;
	setp.ne.s32 	%p82, %r1, 0;
	@%p82 bra 	$L__BB76_122;
	shl.b32 	%r872, %r161, 2;
	mov.u32 	%r873, _ZZN3cub18CUB_300001_SM_10006detail11scan_by_key21DeviceScanByKeyKernelINS2_10policy_hubIPiiiN4cuda3std3__44plusIvEEE10Policy1000ES5_S5_S5_NS0_24ReduceByKeyScanTileStateIiiLb1EEENS8_8equal_toIvEESA_NS0_8NullTypeEmiiEEvT0_PT9_T1_T2_T3_iT4_T5_T6_T7_E12temp_storage;
	add.s32 	%r874, %r873, %r872;
	add.s32 	%r304, %r874, 1020;
	st.shared.u32 	[%r874+1020], %r242;
	bar.sync 	0;
	setp.eq.s32 	%p207, %r161, 0;
	mov.b32 	%r1811, 1;
	@%p207 bra 	$L__BB76_117;
	ld.shared.u32 	%r875, [%r304+-4];
	setp.ne.s32 	%p208, %r875, %r223;
	selp.u32 	%r1811, 1, 0, %p208;
$L__BB76_117:
	shr.u32 	%r307, %r161, 5;
	setp.ne.s32 	%p209, %r223, %r224;
	setp.ne.s32 	%p210, %r224, %r225;
	setp.ne.s32 	%p211, %r225, %r226;
	setp.ne.s32 	%p212, %r226, %r227;
	setp.ne.s32 	%p213, %r227, %r228;
	setp.ne.s32 	%p214, %r228, %r229;
	setp.ne.s32 	%p215, %r229, %r230;
	setp.ne.s32 	%p216, %r230, %r231;
	setp.ne.s32 	%p217, %r231, %r232;
	setp.ne.s32 	%p218, %r232, %r233;
	setp.ne.s32 	%p219, %r233, %r234;
	setp.ne.s32 	%p220, %r234, %r235;
	setp.ne.s32 	%p221, %r235, %r236;
	setp.ne.s32 	%p222, %r236, %r237;
	setp.ne.s32 	%p223, %r237, %r238;
	setp.ne.s32 	%p224, %r238, %r239;
	setp.ne.s32 	%p225, %r239, %r240;
	setp.ne.s32 	%p226, %r240, %r241;
	setp.ne.s32 	%p227, %r241, %r242;
	mul.lo.s32 	%r936, %r161, 20;
	cvt.u64.u32 	%rd115, %r936;
	setp.eq.s64 	%p228, %rd3, %rd115;
	selp.b32 	%r308, 1, %r1811, %p228;
	or.b32  	%r937, %r936, 1;
	cvt.u64.u32 	%rd116, %r937;
	setp.eq.s64 	%p229, %rd3, %rd116;
	or.pred  	%p1, %p229, %p209;
	or.b32  	%r938, %r936, 2;
	cvt.u64.u32 	%rd117, %r938;
	setp.eq.s64 	%p230, %rd3, %rd117;
	or.pred  	%p2, %p230, %p210;
	or.b32  	%r939, %r936, 3;
	cvt.u64.u32 	%rd118, %r939;
	setp.eq.s64 	%p231, %rd3, %rd118;
	or.pred  	%p3, %p231, %p211;
	add.s32 	%r940, %r936, 4;
	cvt.u64.u32 	%rd119, %r940;
	setp.eq.s64 	%p232, %rd3, %rd119;
	or.pred  	%p4, %p232, %p212;
	add.s32 	%r941, %r936, 5;
	cvt.u64.u32 	%rd120, %r941;
	setp.eq.s64 	%p233, %rd3, %rd120;
	or.pred  	%p5, %p233, %p213;
	add.s32 	%r942, %r936, 6;
	cvt.u64.u32 	%rd121, %r942;
	setp.eq.s64 	%p234, %rd3, %rd121;
	or.pred  	%p6, %p234, %p214;
	add.s32 	%r943, %r936, 7;
	cvt.u64.u32 	%rd122, %r943;
	setp.eq.s64 	%p235, %rd3, %rd122;
	or.pred  	%p7, %p235, %p215;
	add.s32 	%r944, %r936, 8;
	cvt.u64.u32 	%rd123, %r944;
	setp.eq.s64 	%p236, %rd3, %rd123;
	or.pred  	%p8, %p236, %p216;
	add.s32 	%r945, %r936, 9;
	cvt.u64.u32 	%rd124, %r945;
	setp.eq.s64 	%p237, %rd3, %rd124;
	or.pred  	%p9, %p237, %p217;
	add.s32 	%r946, %r936, 10;
	cvt.u64.u32 	%rd125, %r946;
	setp.eq.s64 	%p238, %rd3, %rd125;
	or.pred  	%p10, %p238, %p218;
	add.s32 	%r947, %r936, 11;
	cvt.u64.u32 	%rd126, %r947;
	setp.eq.s64 	%p239, %rd3, %rd126;
	or.pred  	%p11, %p239, %p219;
	add.s32 	%r948, %r936, 12;
	cvt.u64.u32 	%rd127, %r948;
	setp.eq.s64 	%p240, %rd3, %rd127;
	or.pred  	%p12, %p240, %p220;
	add.s32 	%r949, %r936, 13;
	cvt.u64.u32 	%rd128, %r949;
	setp.eq.s64 	%p241, %rd3, %rd128;
	or.pred  	%p13, %p241, %p221;
	add.s32 	%r950, %r936, 14;
	cvt.u64.u32 	%rd129, %r950;
	setp.eq.s64 	%p242, %rd3, %rd129;
	or.pred  	%p14, %p242, %p222;
	add.s32 	%r951, %r936, 15;
	cvt.u64.u32 	%rd130, %r951;
	setp.eq.s64 	%p243, %rd3, %rd130;
	or.pred  	%p15, %p243, %p223;
	add.s32 	%r952, %r936, 16;
	cvt.u64.u32 	%rd131, %r952;
	setp.eq.s64 	%p244, %rd3, %rd131;
	or.pred  	%p16, %p244, %p224;
	add.s32 	%r953, %r936, 17;
	cvt.u64.u32 	%rd132, %r953;
	setp.eq.s64 	%p245, %rd3, %rd132;
	or.pred  	%p17, %p245, %p225;
	add.s32 	%r954, %r936, 18;
	cvt.u64.u32 	%rd133, %r954;
	setp.eq.s64 	%p246, %rd3, %rd133;
	or.pred  	%p18, %p246, %p226;
	add.s32 	%r955, %r936, 19;
	cvt.u64.u32 	%rd134, %r955;
	setp.eq.s64 	%p247, %rd3, %rd134;
	or.pred  	%p19, %p247, %p227;
	selp.b32 	%r956, 0, %r284, %p1;
	add.s32 	%r957, %r285, %r956;
	or.pred  	%p248, %p1, %p2;
	selp.b32 	%r958, 0, %r957, %p2;
	add.s32 	%r959, %r286, %r958;
	or.pred  	%p249, %p248, %p3;
	selp.b32 	%r960, 0, %r959, %p3;
	add.s32 	%r961, %r287, %r960;
	or.pred  	%p250, %p249, %p4;
	selp.b32 	%r962, 0, %r961, %p4;
	add.s32 	%r963, %r288, %r962;
	or.pred  	%p251, %p250, %p5;
	selp.b32 	%r964, 0, %r963, %p5;
	add.s32 	%r965, %r289, %r964;
	or.pred  	%p252, %p251, %p6;
	selp.b32 	%r966, 0, %r965, %p6;
	add.s32 	%r967, %r290, %r966;
	or.pred  	%p253, %p252, %p7;
	selp.b32 	%r968, 0, %r967, %p7;
	add.s32 	%r969, %r291, %r968;
	or.pred  	%p254, %p253, %p8;
	selp.b32 	%r970, 0, %r969, %p8;
	add.s32 	%r971, %r292, %r970;
	or.pred  	%p255, %p254, %p9;
	selp.b32 	%r972, 0, %r971, %p9;
	add.s32 	%r973, %r293, %r972;
	or.pred  	%p256, %p255, %p10;
	selp.b32 	%r974, 0, %r973, %p10;
	add.s32 	%r975, %r294, %r974;
	or.pred  	%p257, %p256, %p11;
	selp.b32 	%r976, 0, %r975, %p11;
	add.s32 	%r977, %r295, %r976;
	or.pred  	%p258, %p257, %p12;
	selp.b32 	%r978, 0, %r977, %p12;
	add.s32 	%r979, %r296, %r978;
	or.pred  	%p259, %p258, %p13;
	selp.b32 	%r980, 0, %r979, %p13;
	add.s32 	%r981, %r297, %r980;
	or.pred  	%p260, %p259, %p14;
	selp.b32 	%r982, 0, %r981, %p14;
	add.s32 	%r983, %r298, %r982;
	or.pred  	%p261, %p260, %p15;
	selp.b32 	%r984, 0, %r983, %p15;
	add.s32 	%r985, %r299, %r984;
	or.pred  	%p262, %p261, %p16;
	selp.b32 	%r986, 0, %r985, %p16;
	add.s32 	%r987, %r300, %r986;
	or.pred  	%p263, %p262, %p17;
	selp.b32 	%r988, 0, %r987, %p17;
	add.s32 	%r989, %r301, %r988;
	or.pred  	%p264, %p263, %p18;
	selp.b32 	%r990, 0, %r989, %p18;
	add.s32 	%r991, %r302, %r990;
	or.pred  	%p265, %p264, %p19;
	selp.u32 	%r992, 1, 0, %p265;
	or.b32  	%r877, %r308, %r992;
	selp.b32 	%r993, 0, %r991, %p19;
	add.s32 	%r882, %r303, %r993;
	mov.b32 	%r933, 1;
	mov.b32 	%r934, 0;
	mov.b32 	%r935, -1;
	// begin inline asm
	shfl.sync.up.b32 %r876, %r877, %r933, %r934, %r935;
	// end inline asm
	// begin inline asm
	shfl.sync.up.b32 %r881, %r882, %r933, %r934, %r935;
	// end inline asm
	setp.eq.s32 	%p266, %r877, 0;
	selp.b32 	%r994, %r881, 0, %p266;
	setp.lt.s32 	%p267, %r463, 1;
	selp.b32 	%r995, 0, %r876, %p267;
	or.b32  	%r887, %r995, %r877;
	selp.b32 	%r996, 0, %r994, %p267;
	add.s32 	%r892, %r996, %r882;
	mov.b32 	%r893, 2;
	// begin inline asm
	shfl.sync.up.b32 %r886, %r887, %r893, %r934, %r935;
	// end inline asm
	// begin inline asm
	shfl.sync.up.b32 %r891, %r892, %r893, %r934, %r935;
	// end inline asm
	setp.eq.s32 	%p268, %r887, 0;
	selp.b32 	%r997, %r891, 0, %p268;
	setp.lt.s32 	%p269, %r463, 2;
	selp.b32 	%r998, 0, %r886, %p269;
	or.b32  	%r897, %r998, %r887;
	selp.b32 	%r999, 0, %r997, %p269;
	add.s32 	%r902, %r999, %r892;
	mov.b32 	%r903, 4;
	// begin inline asm
	shfl.sync.up.b32 %r896, %r897, %r903, %r934, %r935;
	// end inline asm
	// begin inline asm
	shfl.sync.up.b32 %r901, %r902, %r903, %r934, %r935;
	// end inline asm
	setp.eq.s32 	%p270, %r897, 0;
	selp.b32 	%r1000, %r901, 0, %p270;
	setp.lt.s32 	%p271, %r463, 4;
	selp.b32 	%r1001, 0, %r896, %p271;
	or.b32  	%r907, %r1001, %r897;
	selp.b32 	%r1002, 0, %r1000, %p271;
	add.s32 	%r912, %r1002, %r902;
	mov.b32 	%r913, 8;
	// begin inline asm
	shfl.sync.up.b32 %r906, %r907, %r913, %r934, %r935;
	// end inline asm
	// begin inline asm
	shfl.sync.up.b32 %r911, %r912, %r913, %r934, %r935;
	// end inline asm
	setp.eq.s32 	%p272, %r907, 0;
	selp.b32 	%r1003, %r911, 0, %p272;
	setp.lt.s32 	%p273, %r463, 8;
	selp.b32 	%r1004, 0, %r906, %p273;
	or.b32  	%r917, %r1004, %r907;
	selp.b32 	%r1005, 0, %r1003, %p273;
	add.s32 	%r922, %r1005, %r912;
	mov.b32 	%r923, 16;
	// begin inline asm
	shfl.sync.up.b32 %r916, %r917, %r923, %r934, %r935;
	// end inline asm
	// begin inline asm
	shfl.sync.up.b32 %r921, %r922, %r923, %r934, %r935;
	// end inline asm
	setp.eq.s32 	%p274, %r917, 0;
	selp.b32 	%r1006, %r921, 0, %p274;
	setp.lt.s32 	%p275, %r463, 16;
	selp.b32 	%r1007, 0, %r916, %p275;
	or.b32  	%r927, %r1007, %r917;
	selp.b32 	%r1008, 0, %r1006, %p275;
	add.s32 	%r932, %r1008, %r922;
	// begin inline asm
	shfl.sync.up.b32 %r926, %r927, %r933, %r934, %r935;
	// end inline asm
	// begin inline asm
	shfl.sync.up.b32 %r1812, %r932, %r933, %r934, %r935;
	// end inline asm
	setp.ne.s32 	%p276, %r463, 31;
	@%p276 bra 	$L__BB76_119;
	shl.b32 	%r1009, %r307, 3;
	mov.u32 	%r1010, _ZZN3cub18CUB_300001_SM_10006detail11scan_by_key21DeviceScanByKeyKernelINS2_10policy_hubIPiiiN4cuda3std3__44plusIvEEE10Policy1000ES5_S5_S5_NS0_24ReduceByKeyScanTileStateIiiLb1EEENS8_8equal_toIvEESA_NS0_8NullTypeEmiiEEvT0_PT9_T1_T2_T3_iT4_T5_T6_T7_E12temp_storage;
	add.s32 	%r1011, %r1010, %r1009;
	st.shared.v2.u32 	[%r1011], {%r927, %r932};
$L__BB76_119:
	bar.sync 	0;
	setp.lt.u32 	%p277, %r161, 32;
	@%p277 bra 	$L__BB76_121;
	ld.shared.u32 	%r1012, [_ZZN3cub18CUB_300001_SM_10006detail11scan_by_key21DeviceScanByKeyKernelINS2_10policy_hubIPiiiN4cuda3std3__44plusIvEEE10Policy1000ES5_S5_S5_NS0_24ReduceByKeyScanTileStateIiiLb1EEENS8_8equal_toIvEESA_NS0_8NullTypeEmiiEEvT0_PT9_T1_T2_T3_iT4_T5_T6_T7_E12temp_storage+4];
	ld.shared.v2.u32 	{%r1013, %r1014}, [_ZZN3cub18CUB_300001_SM_10006detail11scan_by_key21DeviceScanByKeyKernelINS2_10policy_hubIPiiiN4cuda3std3__44plusIvEEE10Policy1000ES5_S5_S5_NS0_24ReduceByKeyScanTileStateIiiLb1EEENS8_8equal_toIvEESA_NS0_8NullTypeEmiiEEvT0_PT9_T1_T2_T3_iT4_T5_T6_T7_E12temp_storage+8];
	setp.eq.s32 	%p278, %r1013, 0;
	selp.b32 	%r1015, %r1012, 0, %p278;
	add.s32 	%r1016, %r1015, %r1014;
	ld.shared.v4.u32 	{%r1017, %r1018, %r1019, %r1020}, [_ZZN3cub18CUB_300001_SM_10006detail11scan_by_key21DeviceScanByKeyKernelINS2_10policy_hubIPiiiN4cuda3std3__44plusIvEEE10Policy1000ES5_S5_S5_NS0_24ReduceByKeyScanTileStateIiiLb1EEENS8_8equal_toIvEESA_NS0_8NullTypeEmiiEEvT0_PT9_T1_T2_T3_iT4_T5_T6_T7_E12temp_storage+16];
	setp.eq.s32 	%p279, %r1017, 0;
	selp.b32 	%r1021, %r1016, 0, %p279;
	add.s32 	%r1022, %r1021, %r1018;
	setp.eq.s32 	%p280, %r1019, 0;
	selp.b32 	%r1023, %r1022, 0, %p280;
	add.s32 	%r1024, %r1023, %r1020;
	ld.shared.v4.u32 	{%r1025, %r1026, %r1027, %r1028}, [_ZZN3cub18CUB_300001_SM_10006detail11scan_by_key21DeviceScanByKeyKernelINS2_10policy_hubIPiiiN4cuda3std3__44plusIvEEE10Policy1000ES5_S5_S5_NS0_24ReduceByKeyScanTileStateIiiLb1EEENS8_8equal_toIvEESA_NS0_8NullTypeEmiiEEvT0_PT9_T1_T2_T3_iT4_T5_T6_T7_E12temp_storage+32];
	setp.eq.s32 	%p281, %r1025, 0;
	selp.b32 	%r1029, %r1024, 0, %p281;
	add.s32 	%r1030, %r1029, %r1026;
	setp.eq.s32 	%p282, %r307, 6;
	setp.eq.s32 	%p283, %r1027, 0;
	selp.b32 	%r1031, %r1030, 0, %p283;
	add.s32 	%r1032, %r1031, %r1028;
	setp.eq.s32 	%p284, %r307, 5;
	setp.eq.s32 	%p285, %r307, 4;
	setp.eq.s32 	%p286, %r307, 3;
	setp.eq.s32 	%p287, %r307, 2;
	selp.b32 	%r1033, %r1016, %r1012, %p287;
	selp.b32 	%r1034, %r1022, %r1033, %p286;
	selp.b32 	%r1035, %r1024, %r1034, %p285;
	selp.b32 	%r1036, %r1030, %r1035, %p284;
	selp.b32 	%r1037, %r1032, %r1036, %p282;
	setp.eq.s32 	%p288, %r926, 0;
	selp.b32 	%r1038, %r1037, 0, %p288;
	add.s32 	%r1039, %r1038, %r1812;
	setp.eq.s32 	%p289, %r463, 0;
	selp.b32 	%r1812, %r1037, %r1039, %p289;
$L__BB76_121:
	setp.eq.s32 	%p290, %r161, 0;
	setp.eq.s32 	%p291, %r308, 0;
	selp.b32 	%r1040, %r1812, 0, %p291;
	selp.b32 	%r1041, 0, %r1040, %p290;
	add.s32 	%r1845, %r1041, %r284;
	selp.b32 	%r1042, 0, %r1845, %p1;
	add.s32 	%r1844, %r285, %r1042;
	selp.b32 	%r1043, 0, %r1844, %p2;
	add.s32 	%r1843, %r286, %r1043;
	selp.b32 	%r1044, 0, %r1843, %p3;
	add.s32 	%r1842, %r287, %r1044;
	selp.b32 	%r1045, 0, %r1842, %p4;
	add.s32 	%r1841, %r288, %r1045;
	selp.b32 	%r1046, 0, %r1841, %p5;
	add.s32 	%r1840, %r289, %r1046;
	selp.b32 	%r1047, 0, %r1840, %p6;
	add.s32 	%r1839, %r290, %r1047;
	selp.b32 	%r1048, 0, %r1839, %p7;
	add.s32 	%r1838, %r291, %r1048;
	selp.b32 	%r1049, 0, %r1838, %p8;
	add.s32 	%r1837, %r292, %r1049;
	selp.b32 	%r1050, 0, %r1837, %p9;
	add.s32 	%r1836, %r293, %r1050;
	selp.b32 	%r1051, 0, %r1836, %p10;
	add.s32 	%r1835, %r294, %r1051;
	selp.b32 	%r1052, 0, %r1835, %p11;
	add.s32 	%r1834, %r295, %r1052;
	selp.b32 	%r1053, 0, %r1834, %p12;
	add.s32 	%r1833, %r296, %r1053;
	selp.b32 	%r1054, 0, %r1833, %p13;
	add.s32 	%r1832, %r297, %r1054;
	selp.b32 	%r1055, 0, %r1832, %p14;
	add.s32 	%r1831, %r298, %r1055;
	selp.b32 	%r1056, 0, %r1831, %p15;
	add.s32 	%r1830, %r299, %r1056;
	selp.b32 	%r1057, 0, %r1830, %p16;
	add.s32 	%r1829, %r300, %r1057;
	selp.b32 	%r1058, 0, %r1829, %p17;
	add.s32 	%r1828, %r301, %r1058;
	selp.b32 	%r1059, 0, %r1828, %p18;
	add.s32 	%r1827, %r302, %r1059;
	selp.b32 	%r1826, 0, %r1827, %p19;
	bra.uni 	$L__BB76_144;
$L__BB76_122:
	setp.ne.s32 	%p83, %r161, 0;
	mov.b32 	%r1814, 0;
	@%p83 bra 	$L__BB76_124;
	ld.param.u64 	%rd216, [_ZN3cub18CUB_300001_SM_10006detail11scan_by_key21DeviceScanByKeyKernelINS2_10policy_hubIPiiiN4cuda3std3__44plusIvEEE10Policy1000ES5_S5_S5_NS0_24ReduceByKeyScanTileStateIiiLb1EEENS8_8equal_toIvEESA_NS0_8NullTypeEmiiEEvT0_PT9_T1_T2_T3_iT4_T5_T6_T7__param_1];
	cvta.to.global.u64 	%rd74, %rd216;
	mul.wide.u32 	%rd75, %r1, 4;
	add.s64 	%rd76, %rd74, %rd75;
	ld.global.u32 	%r1814, [%rd76];
$L__BB76_124:
	setp.eq.s32 	%p84, %r161, 0;
	shl.b32 	%r493, %r161, 2;
	mov.u32 	%r494, _ZZN3cub18CUB_300001_SM_10006detail11scan_by_key21DeviceScanByKeyKernelINS2_10policy_hubIPiiiN4cuda3std3__44plusIvEEE10Policy1000ES5_S5_S5_NS0_24ReduceByKeyScanTileStateIiiLb1EEENS8_8equal_toIvEESA_NS0_8NullTypeEmiiEEvT0_PT9_T1_T2_T3_iT4_T5_T6_T7_E12temp_storage;
	add.s32 	%r495, %r494, %r493;
	add.s32 	%r337, %r495, 1020;
	st.shared.u32 	[%r495+1020], %r242;
	bar.sync 	0;
	@%p84 bra 	$L__BB76_126;
	ld.shared.u32 	%r1814, [%r337+-4];
$L__BB76_126:
	shr.u32 	%r340, %r161, 5;
	setp.ne.s32 	%p85, %r1814, %r223;
	setp.ne.s32 	%p86, %r223, %r224;
	setp.ne.s32 	%p87, %r224, %r225;
	setp.ne.s32 	%p88, %r225, %r226;
	setp.ne.s32 	%p89, %r226, %r227;
	setp.ne.s32 	%p90, %r227, %r228;
	setp.ne.s32 	%p91, %r228, %r229;
	setp.ne.s32 	%p92, %r229, %r230;
	setp.ne.s32 	%p93, %r230, %r231;
	setp.ne.s32 	%p94, %r231, %r232;
	setp.ne.s32 	%p95, %r232, %r233;
	setp.ne.s32 	%p96, %r233, %r234;
	setp.ne.s32 	%p97, %r234, %r235;
	setp.ne.s32 	%p98, %r235, %r236;
	setp.ne.s32 	%p99, %r236, %r237;
	setp.ne.s32 	%p100, %r237, %r238;
	setp.ne.s32 	%p101, %r238, %r239;
	setp.ne.s32 	%p102, %r239, %r240;
	setp.ne.s32 	%p103, %r240, %r241;
	setp.ne.s32 	%p104, %r241, %r242;
	mul.lo.s32 	%r556, %r161, 20;
	cvt.u64.u32 	%rd77, %r556;
	setp.eq.s64 	%p105, %rd3, %rd77;
	or.pred  	%p20, %p105, %p85;
	or.b32  	%r557, %r556, 1;
	cvt.u64.u32 	%rd78, %r557;
	setp.eq.s64 	%p106, %rd3, %rd78;
	or.pred  	%p21, %p106, %p86;
	or.b32  	%r558, %r556, 2;
	cvt.u64.u32 	%rd79, %r558;
	setp.eq.s64 	%p107, %rd3, %rd79;
	or.pred  	%p22, %p107, %p87;
	or.b32  	%r559, %r556, 3;
	cvt.u64.u32 	%rd80, %r559;
	setp.eq.s64 	%p108, %rd3, %rd80;
	or.pred  	%p23, %p108, %p88;
	add.s32 	%r560, %r556, 4;
	cvt.u64.u32 	%rd81, %r560;
	setp.eq.s64 	%p109, %rd3, %rd81;
	or.pred  	%p24, %p109, %p89;
	add.s32 	%r561, %r556, 5;
	cvt.u64.u32 	%rd82, %r561;
	setp.eq.s64 	%p110, %rd3, %rd82;
	or.pred  	%p25, %p110, %p90;
	add.s32 	%r562, %r556, 6;
	cvt.u64.u32 	%rd83, %r562;
	setp.eq.s64 	%p111, %rd3, %rd83;
	or.pred  	%p26, %p111, %p91;
	add.s32 	%r563, %r556, 7;
	cvt.u64.u32 	%rd84, %r563;
	setp.eq.s64 	%p112, %rd3, %rd84;
	or.pred  	%p27, %p112, %p92;
	add.s32 	%r564, %r556, 8;
	cvt.u64.u32 	%rd85, %r564;
	setp.eq.s64 	%p113, %rd3, %rd85;
	or.pred  	%p28, %p113, %p93;
	add.s32 	%r565, %r556, 9;
	cvt.u64.u32 	%rd86, %r565;
	setp.eq.s64 	%p114, %rd3, %rd86;
	or.pred  	%p29, %p114, %p94;
	add.s32 	%r566, %r556, 10;
	cvt.u64.u32 	%rd87, %r566;
	setp.eq.s64 	%p115, %rd3, %rd87;
	or.pred  	%p30, %p115, %p95;
	add.s32 	%r567, %r556, 11;
	cvt.u64.u32 	%rd88, %r567;
	setp.eq.s64 	%p116, %rd3, %rd88;
	or.pred  	%p31, %p116, %p96;
	add.s32 	%r568, %r556, 12;
	cvt.u64.u32 	%rd89, %r568;
	setp.eq.s64 	%p117, %rd3, %rd89;
	or.pred  	%p32, %p117, %p97;
	add.s32 	%r569, %r556, 13;
	cvt.u64.u32 	%rd90, %r569;
	setp.eq.s64 	%p118, %rd3, %rd90;
	or.pred  	%p33, %p118, %p98;
	add.s32 	%r570, %r556, 14;
	cvt.u64.u32 	%rd91, %r570;
	setp.eq.s64 	%p119, %rd3, %rd91;
	or.pred  	%p34, %p119, %p99;
	add.s32 	%r571, %r556, 15;
	cvt.u64.u32 	%rd92, %r571;
	setp.eq.s64 	%p120, %rd3, %rd92;
	or.pred  	%p35, %p120, %p100;
	add.s32 	%r572, %r556, 16;
	cvt.u64.u32 	%rd93, %r572;
	setp.eq.s64 	%p121, %rd3, %rd93;
	or.pred  	%p36, %p121, %p101;
	add.s32 	%r573, %r556, 17;
	cvt.u64.u32 	%rd94, %r573;
	setp.eq.s64 	%p122, %rd3, %rd94;
	or.pred  	%p37, %p122, %p102;
	add.s32 	%r574, %r556, 18;
	cvt.u64.u32 	%rd95, %r574;
	setp.eq.s64 	%p123, %rd3, %rd95;
	or.pred  	%p38, %p123, %p103;
	add.s32 	%r575, %r556, 19;
	cvt.u64.u32 	%rd96, %r575;
	setp.eq.s64 	%p124, %rd3, %rd96;
	or.pred  	%p39, %p124, %p104;
	or.pred  	%p125, %p21, %p20;
	selp.b32 	%r576, 0, %r284, %p21;
	add.s32 	%r577, %r285, %r576;
	or.pred  	%p126, %p22, %p125;
	selp.b32 	%r578, 0, %r577, %p22;
	add.s32 	%r579, %r286, %r578;
	or.pred  	%p127, %p23, %p126;
	selp.b32 	%r580, 0, %r579, %p23;
	add.s32 	%r581, %r287, %r580;
	or.pred  	%p128, %p24, %p127;
	selp.b32 	%r582, 0, %r581, %p24;
	add.s32 	%r583, %r288, %r582;
	or.pred  	%p129, %p25, %p128;
	selp.b32 	%r584, 0, %r583, %p25;
	add.s32 	%r585, %r289, %r584;
	or.pred  	%p130, %p26, %p129;
	selp.b32 	%r586, 0, %r585, %p26;
	add.s32 	%r587, %r290, %r586;
	or.pred  	%p131, %p27, %p130;
	selp.b32 	%r588, 0, %r587, %p27;
	add.s32 	%r589, %r291, %r588;
	or.pred  	%p132, %p28, %p131;
	selp.b32 	%r590, 0, %r589, %p28;
	add.s32 	%r591, %r292, %r590;
	or.pred  	%p133, %p29, %p132;
	selp.b32 	%r592, 0, %r591, %p29;
	add.s32 	%r593, %r293, %r592;
	or.pred  	%p134, %p30, %p133;
	selp.b32 	%r594, 0, %r593, %p30;
	add.s32 	%r595, %r294, %r594;
	or.pred  	%p135, %p31, %p134;
	selp.b32 	%r596, 0, %r595, %p31;
	add.s32 	%r597, %r295, %r596;
	or.pred  	%p136, %p32, %p135;
	selp.b32 	%r598, 0, %r597, %p32;
	add.s32 	%r599, %r296, %r598;
	or.pred  	%p137, %p33, %p136;
	selp.b32 	%r600, 0, %r599, %p33;
	add.s32 	%r601, %r297, %r600;
	or.pred  	%p138, %p34, %p137;
	selp.b32 	%r602, 0, %r601, %p34;
	add.s32 	%r603, %r298, %r602;
	or.pred  	%p139, %p35, %p138;
	selp.b32 	%r604, 0, %r603, %p35;
	add.s32 	%r605, %r299, %r604;
	or.pred  	%p140, %p36, %p139;
	selp.b32 	%r606, 0, %r605, %p36;
	add.s32 	%r607, %r300, %r606;
	or.pred  	%p141, %p37, %p140;
	selp.b32 	%r608, 0, %r607, %p37;
	add.s32 	%r609, %r301, %r608;
	or.pred  	%p142, %p38, %p141;
	selp.b32 	%r610, 0, %r609, %p38;
	add.s32 	%r611, %r302, %r610;
	or.pred  	%p143, %p39, %p142;
	selp.u32 	%r497, 1, 0, %p143;
	selp.b32 	%r612, 0, %r611, %p39;
	add.s32 	%r502, %r303, %r612;
	mov.b32 	%r553, 1;
	mov.b32 	%r554, 0;
	mov.b32 	%r555, -1;
	// begin inline asm
	shfl.sync.up.b32 %r496, %r497, %r553, %r554, %r555;
	// end inline asm
	// begin inline asm
	shfl.sync.up.b32 %r501, %r502, %r553, %r554, %r555;
	// end inline asm
	setp.lt.s32 	%p145, %r463, 1;
	selp.b32 	%r613, 0, %r496, %p145;
	or.b32  	%r507, %r613, %r497;
	selp.b32 	%r614, 0, %r501, %p143;
	selp.b32 	%r615, 0, %r614, %p145;
	add.s32 	%r512, %r615, %r502;
	mov.b32 	%r513, 2;
	// begin inline asm
	shfl.sync.up.b32 %r506, %r507, %r513, %r554, %r555;
	// end inline asm
	// begin inline asm
	shfl.sync.up.b32 %r511, %r512, %r513, %r554, %r555;
	// end inline asm
	setp.eq.s32 	%p146, %r507, 0;
	selp.b32 	%r616, %r511, 0, %p146;
	setp.lt.s32 	%p147, %r463, 2;
	selp.b32 	%r617, 0, %r506, %p147;
	or.b32  	%r517, %r617, %r507;
	selp.b32 	%r618, 0, %r616, %p147;
	add.s32 	%r522, %r618, %r512;
	mov.b32 	%r523, 4;
	// begin inline asm
	shfl.sync.up.b32 %r516, %r517, %r523, %r554, %r555;
	// end inline asm
	// begin inline asm
	shfl.sync.up.b32 %r521, %r522, %r523, %r554, %r555;
	// end inline asm
	setp.eq.s32 	%p148, %r517, 0;
	selp.b32 	%r619, %r521, 0, %p148;
	setp.lt.s32 	%p149, %r463, 4;
	selp.b32 	%r620, 0, %r516, %p149;
	or.b32  	%r527, %r620, %r517;
	selp.b32 	%r621, 0, %r619, %p149;
	add.s32 	%r532, %r621, %r522;
	mov.b32 	%r533, 8;
	// begin inline asm
	shfl.sync.up.b32 %r526, %r527, %r533, %r554, %r555;
	// end inline asm
	// begin inline asm
	shfl.sync.up.b32 %r531, %r532, %r533, %r554, %r555;
	// end inline asm
	setp.eq.s32 	%p150, %r527, 0;
	selp.b32 	%r622, %r531, 0, %p150;
	setp.lt.s32 	%p151, %r463, 8;
	selp.b32 	%r623, 0, %r526, %p151;
	or.b32  	%r537, %r623, %r527;
	selp.b32 	%r624, 0, %r622, %p151;
	add.s32 	%r542, %r624, %r532;
	mov.b32 	%r543, 16;
	// begin inline asm
	shfl.sync.up.b32 %r536, %r537, %r543, %r554, %r555;
	// end inline asm
	// begin inline asm
	shfl.sync.up.b32 %r541, %r542, %r543, %r554, %r555;
	// end inline asm
	setp.eq.s32 	%p152, %r537, 0;
	selp.b32 	%r625, %r541, 0, %p152;
	setp.lt.s32 	%p153, %r463, 16;
	selp.b32 	%r626, 0, %r536, %p153;
	or.b32  	%r547, %r626, %r537;
	selp.b32 	%r627, 0, %r625, %p153;
	add.s32 	%r552, %r627, %r542;
	// begin inline asm
	shfl.sync.up.b32 %r1824, %r547, %r553, %r554, %r555;
	// end inline asm
	// begin inline asm
	shfl.sync.up.b32 %r1825, %r552, %r553, %r554, %r555;
	// end inline asm
	setp.ne.s32 	%p154, %r463, 31;
	@%p154 bra 	$L__BB76_128;
	shl.b32 	%r628, %r340, 3;
	mov.u32 	%r629, _ZZN3cub18CUB_300001_SM_10006detail11scan_by_key21DeviceScanByKeyKernelINS2_10policy_hubIPiiiN4cuda3std3__44plusIvEEE10Policy1000ES5_S5_S5_NS0_24ReduceByKeyScanTileStateIiiLb1EEENS8_8equal_toIvEESA_NS0_8NullTypeEmiiEEvT0_PT9_T1_T2_T3_iT4_T5_T6_T7_E12temp_storage;
	add.s32 	%r630, %r629, %r628;
	st.shared.v2.u32 	[%r630], {%r547, %r552};
$L__BB76_128:
	bar.sync 	0;
	ld.shared.v4.u32 	{%r631, %r632, %r633, %r634}, [_ZZN3cub18CUB_300001_SM_10006detail11scan_by_key21DeviceScanByKeyKernelINS2_10policy_hubIPiiiN4cuda3std3__44plusIvEEE10Policy1000ES5_S5_S5_NS0_24ReduceByKeyScanTileStateIiiLb1EEENS8_8equal_toIvEESA_NS0_8NullTypeEmiiEEvT0_PT9_T1_T2_T3_iT4_T5_T6_T7_E12temp_storage];
	or.b32  	%r635, %r633, %r631;
	setp.eq.s32 	%p155, %r633, 0;
	selp.b32 	%r636, %r632, 0, %p155;
	add.s32 	%r637, %r636, %r634;
	setp.eq.s32 	%p156, %r340, 2;
	selp.b32 	%r638, %r635, %r631, %p156;
	selp.b32 	%r639, %r637, %r632, %p156;
	ld.shared.v4.u32 	{%r640, %r641, %r642, %r643}, [_ZZN3cub18CUB_300001_SM_10006detail11scan_by_key21DeviceScanByKeyKernelINS2_10policy_hubIPiiiN4cuda3std3__44plusIvEEE10Policy1000ES5_S5_S5_NS0_24ReduceByKeyScanTileStateIiiLb1EEENS8_8equal_toIvEESA_NS0_8NullTypeEmiiEEvT0_PT9_T1_T2_T3_iT4_T5_T6_T7_E12temp_storage+16];
	or.b32  	%r644, %r640, %r635;
	setp.eq.s32 	%p157, %r640, 0;
	selp.b32 	%r645, %r637, 0, %p157;
	add.s32 	%r646, %r645, %r641;
	setp.eq.s32 	%p158, %r340, 3;
	selp.b32 	%r647, %r644, %r638, %p158;
	selp.b32 	%r648, %r646, %r639, %p158;
	or.b32  	%r649, %r642, %r644;
	setp.eq.s32 	%p159, %r642, 0;
	selp.b32 	%r650, %r646, 0, %p159;
	add.s32 	%r651, %r650, %r643;
	setp.eq.s32 	%p160, %r340, 4;
	selp.b32 	%r652, %r649, %r647, %p160;
	selp.b32 	%r653, %r651, %r648, %p160;
	ld.shared.v4.u32 	{%r654, %r655, %r656, %r657}, [_ZZN3cub18CUB_300001_SM_10006detail11scan_by_key21DeviceScanByKeyKernelINS2_10policy_hubIPiiiN4cuda3std3__44plusIvEEE10Policy1000ES5_S5_S5_NS0_24ReduceByKeyScanTileStateIiiLb1EEENS8_8equal_toIvEESA_NS0_8NullTypeEmiiEEvT0_PT9_T1_T2_T3_iT4_T5_T6_T7_E12temp_storage+32];
	or.b32  	%r658, %r654, %r649;
	setp.eq.s32 	%p161, %r654, 0;
	selp.b32 	%r659, %r651, 0, %p161;
	add.s32 	%r660, %r659, %r655;
	setp.eq.s32 	%p162, %r340, 5;
	selp.b32 	%r661, %r658, %r652, %p162;
	selp.b32 	%r662, %r660, %r653, %p162;
	or.b32  	%r663, %r656, %r658;
	setp.eq.s32 	%p163, %r656, 0;
	selp.b32 	%r664, %r660, 0, %p163;
	add.s32 	%r665, %r664, %r657;
	setp.eq.s32 	%p164, %r340, 6;
	selp.b32 	%r345, %r663, %r661, %p164;
	selp.b32 	%r346, %r665, %r662, %p164;
	ld.shared.v2.u32 	{%r666, %r667}, [_ZZN3cub18CUB_300001_SM_10006detail11scan_by_key21DeviceScanByKeyKernelINS2_10policy_hubIPiiiN4cuda3std3__44plusIvEEE10Policy1000ES5_S5_S5_NS0_24ReduceByKeyScanTileStateIiiLb1EEENS8_8equal_toIvEESA_NS0_8NullTypeEmiiEEvT0_PT9_T1_T2_T3_iT4_T5_T6_T7_E12temp_storage+48];
	or.b32  	%r347, %r666, %r663;
	setp.eq.s32 	%p165, %r666, 0;
	selp.b32 	%r668, %r665, 0, %p165;
	add.s32 	%r348, %r668, %r667;
	setp.lt.u32 	%p166, %r161, 32;
	@%p166 bra 	$L__BB76_130;
	setp.eq.s32 	%p167, %r1824, 0;
	selp.b32 	%r669, %r346, 0, %p167;
	add.s32 	%r670, %r669, %r1825;
	setp.eq.s32 	%p168, %r463, 0;
	selp.b32 	%r671, 0, %r1824, %p168;
	or.b32  	%r1824, %r345, %r671;
	selp.b32 	%r1825, %r346, %r670, %p168;
	bra.uni 	$L__BB76_143;
$L__BB76_130:
	setp.ne.s32 	%p169, %r161, 0;
	mul.wide.u32 	%rd97, %r1, 16;
	add.s64 	%rd14, %rd1, %rd97;
	@%p169 bra 	$L__BB76_132;
	st.shared.u32 	[_ZZN3cub18CUB_300001_SM_10006detail11scan_by_key21DeviceScanByKeyKernelINS2_10policy_hubIPiiiN4cuda3std3__44plusIvEEE10Policy1000ES5_S5_S5_NS0_24ReduceByKeyScanTileStateIiiLb1EEENS8_8equal_toIvEESA_NS0_8NullTypeEmiiEEvT0_PT9_T1_T2_T3_iT4_T5_T6_T7_E12temp_storage+116], %r347;
	st.shared.u32 	[_ZZN3cub18CUB_300001_SM_10006detail11scan_by_key21DeviceScanByKeyKernelINS2_10policy_hubIPiiiN4cuda3std3__44plusIvEEE10Policy1000ES5_S5_S5_NS0_24ReduceByKeyScanTileStateIiiLb1EEENS8_8equal_toIvEESA_NS0_8NullTypeEmiiEEvT0_PT9_T1_T2_T3_iT4_T5_T6_T7_E12temp_storage+120], %r348;
	mov.b64 	%rd99, {%r347, %r348};
	add.s64 	%rd98, %rd14, 512;
	mov.b64 	%rd100, 100;
	// begin inline asm
	st.relaxed.gpu.v2.u64 [%rd98], {%rd99, %rd100};
	// end inline asm
$L__BB76_132:
	not.b32 	%r351, %r161;
	mov.b32 	%r672, 280;
	// begin inline asm
	nanosleep.u32 %r672;
	// end inline asm
	mul.wide.u32 	%rd101, %r161, 16;
	xor.b64  	%rd102, %rd101, -16;
	add.s64 	%rd103, %rd14, %rd102;
	add.s64 	%rd15, %rd103, 512;
	mov.b32 	%r1816, 928;
	mov.u32 	%r1822, %r1;
$L__BB76_133:
	shr.u32 	%r354, %r1816, 1;
	mul.lo.s32 	%r675, %r1822, 16807;
	and.b32  	%r1822, %r675, 2147483647;
	sub.s32 	%r676, %r1816, %r354;
	add.s32 	%r677, %r676, 1;
	rem.u32 	%r678, %r1822, %r677;
	add.s32 	%r674, %r678, %r354;
	// begin inline asm
	nanosleep.u32 %r674;
	// end inline asm
	// begin inline asm
	ld.relaxed.gpu.v2.u64 {%rd104, %rd223}, [%rd15];
	// end inline asm
	setp.eq.s64 	%p170, %rd223, 99;
	mov.b32 	%r679, -1;
	vote.sync.any.pred 	%p171, %p170, %r679;
	mov.u32 	%r1816, %r354;
	@%p171 bra 	$L__BB76_133;
	mov.b64 	{%r683, %r688}, %rd104;
	setp.eq.s64 	%p172, %rd223, 101;
	mov.b32 	%r731, -1;
	vote.sync.ballot.b32 	%r733, %p172, %r731;
	// begin inline asm
	mov.u32 %r681, %lanemask_ge;
	// end inline asm
	and.b32  	%r734, %r733, %r681;
	or.b32  	%r735, %r734, -2147483648;
	add.s32 	%r736, %r735, -1;
	not.b32 	%r737, %r735;
	and.b32  	%r738, %r737, %r736;
	popc.b32 	%r685, %r738;
	mov.b32 	%r689, 1;
	// begin inline asm
	shfl.sync.down.b32 %r682, %r683, %r689, %r685, %r731;
	// end inline asm
	// begin inline asm
	shfl.sync.down.b32 %r687, %r688, %r689, %r685, %r731;
	// end inline asm
	setp.lt.s32 	%p174, %r463, %r685;
	setp.eq.s32 	%p175, %r683, 0;
	selp.b32 	%r739, %r682, 0, %p174;
	or.b32  	%r693, %r739, %r683;
	selp.b32 	%r740, %r687, 0, %p175;
	selp.b32 	%r741, %r740, 0, %p174;
	add.s32 	%r698, %r741, %r688;
	mov.b32 	%r699, 2;
	// begin inline asm
	shfl.sync.down.b32 %r692, %r693, %r699, %r685, %r731;
	// end inline asm
	// begin inline asm
	shfl.sync.down.b32 %r697, %r698, %r699, %r685, %r731;
	// end inline asm
	add.s32 	%r742, %r463, 2;
	setp.gt.s32 	%p176, %r742, %r685;
	setp.eq.s32 	%p177, %r693, 0;
	selp.b32 	%r743, %r697, 0, %p177;
	selp.b32 	%r744, 0, %r692, %p176;
	or.b32  	%r703, %r693, %r744;
	selp.b32 	%r745, 0, %r743, %p176;
	add.s32 	%r708, %r745, %r698;
	mov.b32 	%r709, 4;
	// begin inline asm
	shfl.sync.down.b32 %r702, %r703, %r709, %r685, %r731;
	// end inline asm
	// begin inline asm
	shfl.sync.down.b32 %r707, %r708, %r709, %r685, %r731;
	// end inline asm
	add.s32 	%r746, %r463, 4;
	setp.gt.s32 	%p178, %r746, %r685;
	setp.eq.s32 	%p179, %r703, 0;
	selp.b32 	%r747, %r707, 0, %p179;
	selp.b32 	%r748, 0, %r702, %p178;
	or.b32  	%r713, %r703, %r748;
	selp.b32 	%r749, 0, %r747, %p178;
	add.s32 	%r718, %r708, %r749;
	mov.b32 	%r719, 8;
	// begin inline asm
	shfl.sync.down.b32 %r712, %r713, %r719, %r685, %r731;
	// end inline asm
	// begin inline asm
	shfl.sync.down.b32 %r717, %r718, %r719, %r685, %r731;
	// end inline asm
	add.s32 	%r750, %r463, 8;
	setp.gt.s32 	%p180, %r750, %r685;
	setp.eq.s32 	%p181, %r713, 0;
	selp.b32 	%r751, %r717, 0, %p181;
	selp.b32 	%r752, 0, %r712, %p180;
	or.b32  	%r723, %r713, %r752;
	selp.b32 	%r753, 0, %r751, %p180;
	add.s32 	%r728, %r718, %r753;
	mov.b32 	%r729, 16;
	// begin inline asm
	shfl.sync.down.b32 %r722, %r723, %r729, %r685, %r731;
	// end inline asm
	// begin inline asm
	shfl.sync.down.b32 %r727, %r728, %r729, %r685, %r731;
	// end inline asm
	add.s32 	%r754, %r463, 16;
	setp.gt.s32 	%p182, %r754, %r685;
	setp.eq.s32 	%p183, %r723, 0;
	selp.b32 	%r755, %r727, 0, %p183;
	selp.b32 	%r756, 0, %r722, %p182;
	or.b32  	%r1819, %r756, %r723;
	selp.b32 	%r757, 0, %r755, %p182;
	add.s32 	%r1820, %r728, %r757;
	add.s64 	%rd18, %rd1, 512;
	add.s32 	%r1821, %r1, %r351;
	mov.b32 	%r1818, 928;
$L__BB76_135:
	setp.ne.s64 	%p184, %rd223, 101;
	mov.b32 	%r758, -1;
	vote.sync.all.pred 	%p185, %p184, %r758;
	not.pred 	%p186, %p185;
	@%p186 bra 	$L__BB76_139;
	shr.u32 	%r1818, %r1818, 1;
	mul.wide.s32 	%rd113, %r1821, 16;
	add.s64 	%rd114, %rd18, %rd113;
	add.s64 	%rd112, %rd114, -512;
	mov.u32 	%r1823, %r1818;
$L__BB76_137:
	shr.u32 	%r368, %r1823, 1;
	mul.lo.s32 	%r787, %r1822, 16807;
	and.b32  	%r1822, %r787, 2147483647;
	sub.s32 	%r788, %r1823, %r368;
	add.s32 	%r789, %r788, 1;
	rem.u32 	%r790, %r1822, %r789;
	add.s32 	%r786, %r790, %r368;
	// begin inline asm
	nanosleep.u32 %r786;
	// end inline asm
	// begin inline asm
	ld.relaxed.gpu.v2.u64 {%rd110, %rd223}, [%rd112];
	// end inline asm
	setp.eq.s64 	%p192, %rd223, 99;
	mov.b32 	%r791, -1;
	vote.sync.any.pred 	%p193, %p192, %r791;
	mov.u32 	%r1823, %r368;
	@%p193 bra 	$L__BB76_137;
	mov.b64 	{%r794, %r799}, %rd110;
	setp.eq.s64 	%p194, %rd223, 101;
	mov.b32 	%r842, -1;
	vote.sync.ballot.b32 	%r843, %p194, %r842;
	and.b32  	%r844, %r843, %r681;
	or.b32  	%r845, %r844, -2147483648;
	add.s32 	%r846, %r845, -1;
	not.b32 	%r847, %r845;
	and.b32  	%r848, %r847, %r846;
	popc.b32 	%r796, %r848;
	mov.b32 	%r800, 1;
	// begin inline asm
	shfl.sync.down.b32 %r793, %r794, %r800, %r796, %r842;
	// end inline asm
	// begin inline asm
	shfl.sync.down.b32 %r798, %r799, %r800, %r796, %r842;
	// end inline asm
	setp.lt.s32 	%p196, %r463, %r796;
	setp.eq.s32 	%p197, %r794, 0;
	selp.b32 	%r849, %r793, 0, %p196;
	or.b32  	%r804, %r849, %r794;
	selp.b32 	%r850, %r798, 0, %p197;
	selp.b32 	%r851, %r850, 0, %p196;
	add.s32 	%r809, %r851, %r799;
	mov.b32 	%r810, 2;
	// begin inline asm
	shfl.sync.down.b32 %r803, %r804, %r810, %r796, %r842;
	// end inline asm
	// begin inline asm
	shfl.sync.down.b32 %r808, %r809, %r810, %r796, %r842;
	// end inline asm
	add.s32 	%r852, %r463, 2;
	setp.gt.s32 	%p198, %r852, %r796;
	setp.eq.s32 	%p199, %r804, 0;
	selp.b32 	%r853, %r808, 0, %p199;
	selp.b32 	%r854, 0, %r803, %p198;
	or.b32  	%r814, %r804, %r854;
	selp.b32 	%r855, 0, %r853, %p198;
	add.s32 	%r819, %r855, %r809;
	mov.b32 	%r820, 4;
	// begin inline asm
	shfl.sync.down.b32 %r813, %r814, %r820, %r796, %r842;
	// end inline asm
	// begin inline asm
	shfl.sync.down.b32 %r818, %r819, %r820, %r796, %r842;
	// end inline asm
	add.s32 	%r856, %r463, 4;
	setp.gt.s32 	%p200, %r856, %r796;
	setp.eq.s32 	%p201, %r814, 0;
	selp.b32 	%r857, %r818, 0, %p201;
	selp.b32 	%r858, 0, %r813, %p200;
	or.b32  	%r824, %r814, %r858;
	selp.b32 	%r859, 0, %r857, %p200;
	add.s32 	%r829, %r819, %r859;
	mov.b32 	%r830, 8;
	// begin inline asm
	shfl.sync.down.b32 %r823, %r824, %r830, %r796, %r842;
	// end inline asm
	// begin inline asm
	shfl.sync.down.b32 %r828, %r829, %r830, %r796, %r842;
	// end inline asm
	add.s32 	%r860, %r463, 8;
	setp.gt.s32 	%p202, %r860, %r796;
	setp.eq.s32 	%p203, %r824, 0;
	selp.b32 	%r861, %r828, 0, %p203;
	selp.b32 	%r862, 0, %r823, %p202;
	or.b32  	%r834, %r824, %r862;
	selp.b32 	%r863, 0, %r861, %p202;
	add.s32 	%r839, %r829, %r863;
	mov.b32 	%r840, 16;
	// begin inline asm
	shfl.sync.down.b32 %r833, %r834, %r840, %r796, %r842;
	// end inline asm
	// begin inline asm
	shfl.sync.down.b32 %r838, %r839, %r840, %r796, %r842;
	// end inline asm
	add.s32 	%r864, %r463, 16;
	setp.gt.s32 	%p204, %r864, %r796;
	setp.eq.s32 	%p205, %r834, 0;
	selp.b32 	%r865, %r838, 0, %p205;
	selp.b32 	%r866, 0, %r833, %p204;
	selp.b32 	%r867, 0, %r865, %p204;
	add.s32 	%r868, %r839, %r867;
	or.b32  	%r869, %r866, %r1819;
	or.b32  	%r370, %r869, %r834;
	setp.eq.s32 	%p206, %r1819, 0;
	selp.b32 	%r870, %r868, 0, %p206;
	add.s32 	%r1820, %r870, %r1820;
	add.s32 	%r1821, %r1821, -32;
	mov.u32 	%r1819, %r370;
	bra.uni 	$L__BB76_135;
$L__BB76_139:
	setp.ne.s32 	%p187, %r161, 0;
	@%p187 bra 	$L__BB76_141;
	or.b32  	%r760, %r1819, %r347;
	setp.eq.s32 	%p188, %r347, 0;
	selp.b32 	%r761, %r1820, 0, %p188;
	add.s32 	%r762, %r761, %r348;
	mov.b64 	%rd108, {%r760, %r762};
	add.s64 	%rd107, %rd14, 512;
	mov.b64 	%rd109, 101;
	// begin inline asm
	st.relaxed.gpu.v2.u64 [%rd107], {%rd108, %rd109};
	// end inline asm
	st.shared.u32 	[_ZZN3cub18CUB_300001_SM_10006detail11scan_by_key21DeviceScanByKeyKernelINS2_10policy_hubIPiiiN4cuda3std3__44plusIvEEE10Policy1000ES5_S5_S5_NS0_24ReduceByKeyScanTileStateIiiLb1EEENS8_8equal_toIvEESA_NS0_8NullTypeEmiiEEvT0_PT9_T1_T2_T3_iT4_T5_T6_T7_E12temp_storage+100], %r1819;
	st.shared.v2.u32 	[_ZZN3cub18CUB_300001_SM_10006detail11scan_by_key21DeviceScanByKeyKernelINS2_10policy_hubIPiiiN4cuda3std3__44plusIvEEE10Policy1000ES5_S5_S5_NS0_24ReduceByKeyScanTileStateIiiLb1EEENS8_8equal_toIvEESA_NS0_8NullTypeEmiiEEvT0_PT9_T1_T2_T3_iT4_T5_T6_T7_E12temp_storage+104], {%r1820, %r760};
	st.shared.u32 	[_ZZN3cub18CUB_300001_SM_10006detail11scan_by_key21DeviceScanByKeyKernelINS2_10policy_hubIPiiiN4cuda3std3__44plusIvEEE10Policy1000ES5_S5_S5_NS0_24ReduceByKeyScanTileStateIiiLb1EEENS8_8equal_toIvEESA_NS0_8NullTypeEmiiEEvT0_PT9_T1_T2_T3_iT4_T5_T6_T7_E12temp_storage+112], %r762;
$L__BB76_141:
	setp.ne.s32 	%p189, %r463, 0;
	@%p189 bra 	$L__BB76_143;
	st.shared.v2.u32 	[_ZZN3cub18CUB_300001_SM_10006detail11scan_by_key21DeviceScanByKeyKernelINS2_10policy_hubIPiiiN4cuda3std3__44plusIvEEE10Policy1000ES5_S5_S5_NS0_24ReduceByKeyScanTileStateIiiLb1EEENS8_8equal_toIvEESA_NS0_8NullTypeEmiiEEvT0_PT9_T1_T2_T3_iT4_T5_T6_T7_E12temp_storage+64], {%r1819, %r1820};
	mov.u32 	%r1824, %r1819;
	mov.u32 	%r1825, %r1820;
$L__BB76_143:
	setp.eq.s32 	%p190, %r161, 0;
	bar.sync 	0;
	ld.shared.u32 	%r763, [_ZZN3cub18CUB_300001_SM_10006detail11scan_by_key21DeviceScanByKeyKernelINS2_10policy_hubIPiiiN4cuda3std3__44plusIvEEE10Policy1000ES5_S5_S5_NS0_24ReduceByKeyScanTileStateIiiLb1EEENS8_8equal_toIvEESA_NS0_8NullTypeEmiiEEvT0_PT9_T1_T2_T3_iT4_T5_T6_T7_E12temp_storage+68];
	setp.eq.s32 	%p191, %r1824, 0;
	selp.b32 	%r764, %r763, 0, %p191;
	selp.b32 	%r765, 0, %r764, %p190;
	add.s32 	%r766, %r1825, %r765;
	selp.b32 	%r767, 0, %r766, %p20;
	add.s32 	%r1845, %r767, %r284;
	selp.b32 	%r768, 0, %r1845, %p21;
	add.s32 	%r1844, %r285, %r768;
	selp.b32 	%r769, 0, %r1844, %p22;
	add.s32 	%r1843, %r286, %r769;
	selp.b32 	%r770, 0, %r1843, %p23;
	add.s32 	%r1842, %r287, %r770;
	selp.b32 	%r771, 0, %r1842, %p24;
	add.s32 	%r1841, %r288, %r771;
	selp.b32 	%r772, 0, %r1841, %p25;
	add.s32 	%r1840, %r289, %r772;
	selp.b32 	%r773, 0, %r1840, %p26;
	add.s32 	%r1839, %r290, %r773;
	selp.b32 	%r774, 0, %r1839, %p27;
	add.s32 	%r1838, %r291, %r774;
	selp.b32 	%r775, 0, %r1838, %p28;
	add.s32 	%r1837, %r292, %r775;
	selp.b32 	%r776, 0, %r1837, %p29;
	add.s32 	%r1836, %r293, %r776;
	selp.b32 	%r777, 0, %r1836, %p30;
	add.s32 	%r1835, %r294, %r777;
	selp.b32 	%r778, 0, %r1835, %p31;
	add.s32 	%r1834, %r295, %r778;
	selp.b32 	%r779, 0, %r1834, %p32;
	add.s32 	%r1833, %r296, %r779;
	selp.b32 	%r780, 0, %r1833, %p33;
	add.s32 	%r1832, %r297, %r780;
	selp.b32 	%r781, 0, %r1832, %p34;
	add.s32 	%r1831, %r298, %r781;
	selp.b32 	%r782, 0, %r1831, %p35;
	add.s32 	%r1830, %r299, %r782;
	selp.b32 	%r783, 0, %r1830, %p36;
	add.s32 	%r1829, %r300, %r783;
	selp.b32 	%r784, 0, %r1829, %p37;
	add.s32 	%r1828, %r301, %r784;
	selp.b32 	%r785, 0, %r1828, %p38;
	add.s32 	%r1827, %r302, %r785;
	selp.b32 	%r1826, 0, %r1827, %p39;
$L__BB76_144:
	add.s32 	%r1060, %r303, %r1826;
	bar.sync 	0;
	st.shared.v4.u32 	[%r222], {%r1845, %r1844, %r1843, %r1842};
	st.shared.v4.u32 	[%r222+16], {%r1841, %r1840, %r1839, %r1838};
	st.shared.v4.u32 	[%r222+32], {%r1837, %r1836, %r1835, %r1834};
	st.shared.v4.u32 	[%r222+48], {%r1833, %r1832, %r1831, %r1830};
	st.shared.v4.u32 	[%r222+64], {%r1829, %r1828, %r1827, %r1060};
	bar.warp.sync 	-1;
	ld.shared.u32 	%r415, [%r221];
	ld.shared.u32 	%r416, [%r221+128];
	ld.shared.u32 	%r417, [%r221+256];
	ld.shared.u32 	%r418, [%r221+384];
	ld.shared.u32 	%r419, [%r221+512];
	ld.shared.u32 	%r420, [%r221+640];
	ld.shared.u32 	%r421, [%r221+768];
	ld.shared.u32 	%r422, [%r221+896];
	ld.shared.u32 	%r423, [%r221+1024];
	ld.shared.u32 	%r424, [%r221+1152];
	ld.shared.u32 	%r425, [%r221+1280];
	ld.shared.u32 	%r426, [%r221+1408];
	ld.shared.u32 	%r427, [%r221+1536];
	ld.shared.u32 	%r428, [%r221+1664];
	ld.shared.u32 	%r429, [%r221+1792];
	ld.shared.u32 	%r430, [%r221+1920];
	ld.shared.u32 	%r431, [%r221+2048];
	ld.shared.u32 	%r432, [%r221+2176];
	ld.shared.u32 	%r433, [%r221+2304];
	ld.shared.u32 	%r434, [%r221+2432];
	setp.ne.s32 	%p292, %r161, 0;
	@%p292 bra 	$L__BB76_146;
	st.volatile.shared.u32 	[_ZZN3cub18CUB_300001_SM_10006detail11scan_by_key21DeviceScanByKeyKernelINS2_10policy_hubIPiiiN4cuda3std3__44plusIvEEE10Policy1000ES5_S5_S5_NS0_24ReduceByKeyScanTileStateIiiLb1EEENS8_8equal_toIvEESA_NS0_8NullTypeEmiiEEvT0_PT9_T1_T2_T3_iT4_T5_T6_T7_E12temp_storage+17920], %r159;
$L__BB76_146:
	ld.param.u64 	%rd220, [_ZN3cub18CUB_300001_SM_10006detail11scan_by_key21DeviceScanByKeyKernelINS2_10policy_hubIPiiiN4cuda3std3__44plusIvEEE10Policy1000ES5_S5_S5_NS0_24ReduceByKeyScanTileStateIiiLb1EEENS8_8equal_toIvEESA_NS0_8NullTypeEmiiEEvT0_PT9_T1_T2_T3_iT4_T5_T6_T7__param_3];
	bar.sync 	0;
	ld.volatile.shared.u32 	%r435, [_ZZN3cub18CUB_300001_SM_10006detail11scan_by_key21DeviceScanByKeyKernelINS2_10policy_hubIPiiiN4cuda3std3__44plusIvEEE10Policy1000ES5_S5_S5_NS0_24ReduceByKeyScanTileStateIiiLb1EEENS8_8equal_toIvEESA_NS0_8NullTypeEmiiEEvT0_PT9_T1_T2_T3_iT4_T5_T6_T7_E12temp_storage+17920];
	setp.ge.s32 	%p293, %r162, %r435;
	cvt.u64.u32 	%rd135, %r162;
	mov.u32 	%r1061, %ctaid.x;
	mul.wide.u32 	%rd136, %r1061, 4480;
	add.s64 	%rd137, %rd136, %rd135;
	cvta.to.global.u64 	%rd138, %rd220;
	shl.b64 	%rd139, %rd137, 2;
	add.s64 	%rd22, %rd138, %rd139;
	@%p293 bra 	$L__BB76_148;
	st.global.u32 	[%rd22], %r415;
$L__BB76_148:
	mov.u32 	%r1062, %tid.x;
	and.b32  	%r1063, %r1062, 992;
	mul.lo.s32 	%r1064, %r1063, 20;
	and.b32  	%r1065, %r1062, 31;
	or.b32  	%r1066, %r1064, %r1065;
	or.b32  	%r1067, %r1066, 32;
	setp.ge.s32 	%p294, %r1067, %r435;
	@%p294 bra 	$L__BB76_150;
	st.global.u32 	[%rd22+128], %r416;
$L__BB76_150:
	setp.ge.s32 	%p295, %r169, %r435;
	@%p295 bra 	$L__BB76_152;
	st.global.u32 	[%rd22+256], %r417;
$L__BB76_152:
	or.b32  	%r1073, %r1066, 96;
	setp.ge.s32 	%p296, %r1073, %r435;
	@%p296 bra 	$L__BB76_154;
	st.global.u32 	[%rd22+384], %r418;
$L__BB76_154:
	setp.ge.s32 	%p297, %r175, %r435;
	@%p297 bra 	$L__BB76_156;
	st.global.u32 	[%rd22+512], %r419;
$L__BB76_156:
	setp.ge.s32 	%p298, %r178, %r435;
	@%p298 bra 	$L__BB76_158;
	st.global.u32 	[%rd22+640], %r420;
$L__BB76_158:
	add.s32 	%r1079, %r1066, 192;
	setp.ge.s32 	%p299, %r1079, %r435;
	@%p299 bra 	$L__BB76_160;
	st.global.u32 	[%rd22+768], %r421;
$L__BB76_160:
	add.s32 	%r1085, %r1066, 224;
	setp.ge.s32 	%p300, %r1085, %r435;
	@%p300 bra 	$L__BB76_162;
	st.global.u32 	[%rd22+896], %r422;
$L__BB76_162:
	add.s32 	%r1091, %r1066, 256;
	setp.ge.s32 	%p301, %r1091, %r435;
	@%p301 bra 	$L__BB76_164;
	st.global.u32 	[%rd22+1024], %r423;
$L__BB76_164:
	setp.ge.s32 	%p302, %r190, %r435;
	@%p302 bra 	$L__BB76_166;
	st.global.u32 	[%rd22+1152], %r424;
$L__BB76_166:
	setp.ge.s32 	%p303, %r193, %r435;
	@%p303 bra 	$L__BB76_168;
	st.global.u32 	[%rd22+1280], %r425;
$L__BB76_168:
	add.s32 	%r1097, %r1066, 352;
	setp.ge.s32 	%p304, %r1097, %r435;
	@%p304 bra 	$L__BB76_170;
	st.global.u32 	[%rd22+1408], %r426;
$L__BB76_170:
	setp.ge.s32 	%p305, %r198, %r435;
	@%p305 bra 	$L__BB76_172;
	st.global.u32 	[%rd22+1536], %r427;
$L__BB76_172:
	setp.ge.s32 	%p306, %r201, %r435;
	@%p306 bra 	$L__BB76_174;
	st.global.u32 	[%rd22+1664], %r428;
$L__BB76_174:
	add.s32 	%r1103, %r1066, 448;
	setp.ge.s32 	%p307, %r1103, %r435;
	@%p307 bra 	$L__BB76_176;
	st.global.u32 	[%rd22+1792], %r429;
$L__BB76_176:
	add.s32 	%r1109, %r1066, 480;
	setp.ge.s32 	%p308, %r1109, %r435;
	@%p308 bra 	$L__BB76_178;
	st.global.u32 	[%rd22+1920], %r430;
$L__BB76_178:
	setp.ge.s32 	%p309, %r210, %r435;
	@%p309 bra 	$L__BB76_180;
	st.global.u32 	[%rd22+2048], %r431;
$L__BB76_180:
	add.s32 	%r1115, %r1066, 544;
	setp.ge.s32 	%p310, %r1115, %r435;
	@%p310 bra 	$L__BB76_182;
	st.global.u32 	[%rd22+2176], %r432;
$L__BB76_182:
	setp.ge.s32 	%p311, %r215, %r435;
	@%p311 bra 	$L__BB76_184;
	st.global.u32 	[%rd22+2304], %r433;
$L__BB76_184:
	add.s32 	%r1121, %r1066, 608;
	setp.ge.s32 	%p312, %r1121, %r435;
	@%p312 bra 	$L__BB76_186;
	st.global.u32 	[%rd22+2432], %r434;
$L__BB76_186:
	ret;

}
	// .globl	_ZN3cub18CUB_300001_SM_10006detail10radix_sort31DeviceRadixSortSingleTileKernelINS1_5radix10policy_hubIiNS0_8NullTypeEyE10Policy1000ELNS0_9SortOrderE0EiS6_yNS1_21identity_decomposer_tEEEvPKT1_PSB_PKT2_PSF_T3_iiT4_
.visible .entry _ZN3cub18CUB_300001_SM_10006detail10radix_sort31DeviceRadixSortSingleTileKernelINS1_5radix10policy_hubIiNS0_8NullTypeEyE10Policy1000ELNS0_9SortOrderE0EiS6_yNS1_21identity_decomposer_tEEEvPKT1_PSB_PKT2_PSF_T3_iiT4_(
	.param .u64 .ptr .align 1 _ZN3cub18CUB_300001_SM_10006detail10radix_sort31DeviceRadixSortSingleTileKernelINS1_5radix10policy_hubIiNS0_8NullTypeEyE10Policy1000ELNS0_9SortOrderE0EiS6_yNS1_21identity_decomposer_tEEEvPKT1_PSB_PKT2_PSF_T3_iiT4__param_0,
	.param .u64 .ptr .align 1 _ZN3cub18CUB_300001_SM_10006detail10radix_sort31DeviceRadixSortSingleTileKernelINS1_5radix10policy_hubIiNS0_8NullTypeEyE10Policy1000ELNS0_9SortOrderE0EiS6_yNS1_21identity_decomposer_tEEEvPKT1_PSB_PKT2_PSF_T3_iiT4__param_1,
	.param .u64 .ptr .align 1 _ZN3cub18CUB_300001_SM_10006detail10radix_sort31DeviceRadixSortSingleTileKernelINS1_5radix10policy_hubIiNS0_8NullTypeEyE10Policy1000ELNS0_9SortOrderE0EiS6_yNS1_21identity_decomposer_tEEEvPKT1_PSB_PKT2_PSF_T3_iiT4__param_2,
	.param .u64 .ptr .align 1 _ZN3cub18CUB_300001_SM_10006detail10radix_sort31DeviceRadixSortSingleTileKernelINS1_5radix10policy_hubIiNS0_8NullTypeEyE10Policy1000ELNS0_9SortOrderE0EiS6_yNS1_21identity_decomposer_tEEEvPKT1_PSB_PKT2_PSF_T3_iiT4__param_3,
	.param .u64 _ZN3cub18CUB_300001_SM_10006detail10radix_sort31DeviceRadixSortSingleTileKernelINS1_5radix10policy_hubIiNS0_8NullTypeEyE10Policy1000ELNS0_9SortOrderE0EiS6_yNS1_21identity_decomposer_tEEEvPKT1_PSB_PKT2_PSF_T3_iiT4__param_4,
	.param .u32 _ZN3cub18CUB_300001_SM_10006detail10radix_sort31DeviceRadixSortSingleTileKernelINS1_5radix10policy_hubIiNS0_8NullTypeEyE10Policy1000ELNS0_9SortOrderE0EiS6_yNS1_21identity_decomposer_tEEEvPKT1_PSB_PKT2_PSF_T3_iiT4__param_5,
	.param .u32 _ZN3cub18CUB_300001_SM_10006detail10radix_sort31DeviceRadixSortSingleTileKernelINS1_5radix10policy_hubIiNS0_8NullTypeEyE10Policy1000ELNS0_9SortOrderE0EiS6_yNS1_21identity_decomposer_tEEEvPKT1_PSB_PKT2_PSF_T3_iiT4__param_6,
	.param .align 1 .b8 _ZN3cub18CUB_300001_SM_10006detail10radix_sort31DeviceRadixSortSingleTileKernelINS1_5radix10policy_hubIiNS0_8NullTypeEyE10Policy1000ELNS0_9SortOrderE0EiS6_yNS1_21identity_decomposer_tEEEvPKT1_PSB_PKT2_PSF_T3_iiT4__param_7[1]
)
.maxntid 256
.minnctapersm 1
{
	.reg .pred 	%p<52>;
	.reg .b16 	%rs<39>;
	.reg .b32 	%r<744>;
	.reg .b64 	%rd<29>;
	// demoted variable
	.shared .align 16 .b8 _ZZN3cub18CUB_300001_SM_10006detail10radix_sort31DeviceRadixSortSingleTileKernelINS1_5radix10policy_hubIiNS0_8NullTypeEyE10Policy1000ELNS0_9SortOrderE0EiS6_yNS1_21identity_decomposer_tEEEvPKT1_PSB_PKT2_PSF_T3_iiT4_E12temp_storage[33856];
	ld.param.u64 	%rd5, [_ZN3cub18CUB_300001_SM_10006detail10radix_sort31DeviceRadixSortSingleTileKernelINS1_5radix10policy_hubIiNS0_8NullTypeEyE10Policy1000ELNS0_9SortOrderE0EiS6_yNS1_21identity_decomposer_tEEEvPKT1_PSB_PKT2_PSF_T3_iiT4__param_0];
	ld.param.u64 	%rd3, [_ZN3cub18CUB_300001_SM_10006detail10radix_sort31DeviceRadixSortSingleTileKernelINS1_5radix10policy_hubIiNS0_8NullTypeEyE10Policy1000ELNS0_9SortOrderE0EiS6_yNS1_21identity_decomposer_tEEEvPKT1_PSB_PKT2_PSF_T3_iiT4__param_1];
	ld.param.u64 	%rd4, [_ZN3cub18CUB_300001_SM_10006detail10radix_sort31DeviceRadixSortSingleTileKernelINS1_5radix10policy_hubIiNS0_8NullTypeEyE10Policy1000ELNS0_9SortOrderE0EiS6_yNS1_21identity_decomposer_tEEEvPKT1_PSB_PKT2_PSF_T3_iiT4__param_4];
	ld.param.u32 	%r189, [_ZN3cub18CUB_300001_SM_10006detail10radix_sort31DeviceRadixSortSingleTileKernelINS1_5radix10policy_hubIiNS0_8NullTypeEyE10Policy1000ELNS0_9SortOrderE0EiS6_yNS1_21identity_decomposer_tEEEvPKT1_PSB_PKT2_PSF_T3_iiT4__param_5];
	ld.param.u32 	%r190, [_ZN3cub18CUB_300001_SM_10006detail10radix_sort31DeviceRadixSortSingleTileKernelINS1_5radix10policy_hubIiNS0_8NullTypeEyE10Policy1000ELNS0_9SortOrderE0EiS6_yNS1_21identity_decomposer_tEEEvPKT1_PSB_PKT2_PSF_T3_iiT4__param_6];
	cvta.to.global.u64 	%rd6, %rd5;
	cvt.u32.u64 	%r1, %rd4;
	mov.u32 	%r2, %tid.x;
	mul.lo.s32 	%r3, %r2, 19;
	setp.ge.s32 	%p1, %r3, %r1;
	mul.wide.u32 	%rd7, %r3, 4;
	add.s64 	%rd1, %rd6, %rd7;
	mov.b32 	%r741, -1;
	@%p1 bra 	$L__BB77_2;
	ld.global.u32 	%r192, [%rd1];
	xor.b32  	%r741, %r192, -2147483648;
$L__BB77_2:
	add.s32 	%r194, %r3, 1;
	setp.ge.s32 	%p2, %r194, %r1;
	mov.b32 	%r740, -1;
	@%p2 bra 	$L__BB77_4;
	ld.global.u32 	%r195, [%rd1+4];
	xor.b32  	%r740, %r195, -2147483648;
$L__BB77_4:
	add.s32 	%r197, %r3, 2;
	setp.ge.s32 	%p3, %r197, %r1;
	mov.b32 	%r739, -1;
	@%p3 bra 	$L__BB77_6;
	ld.global.u32 	%r198, [%rd1+8];
	xor.b32  	%r739, %r198, -2147483648;
$L__BB77_6:
	add.s32 	%r200, %r3, 3;
	setp.ge.s32 	%p4, %r200, %r1;
	mov.b32 	%r738, -1;
	@%p4 bra 	$L__BB77_8;
	ld.global.u32 	%r201, [%rd1+12];
	xor.b32  	%r738, %r201, -2147483648;
$L__BB77_8:
	add.s32 	%r203, %r3, 4;
	setp.ge.s32 	%p5, %r203, %r1;
	mov.b32 	%r737, -1;
	@%p5 bra 	$L__BB77_10;
	ld.global.u32 	%r204, [%rd1+16];
	xor.b32  	%r737, %r204, -2147483648;
$L__BB77_10:
	add.s32 	%r206, %r3, 5;
	setp.ge.s32 	%p6, %r206, %r1;
	mov.b32 	%r736, -1;
	@%p6 bra 	$L__BB77_12;
	ld.global.u32 	%r207, [%rd1+20];
	xor.b32  	%r736, %r207, -2147483648;
$L__BB77_12:
	add.s32 	%r209, %r3, 6;
	setp.ge.s32 	%p7, %r209, %r1;
	mov.b32 	%r735, -1;
	@%p7 bra 	$L__BB77_14;
	ld.global.u32 	%r210, [%rd1+24];
	xor.b32  	%r735, %r210, -2147483648;
$L__BB77_14:
	add.s32 	%r212, %r3, 7;
	setp.ge.s32 	%p8, %r212, %r1;
	mov.b32 	%r734, -1;
	@%p8 bra 	$L__BB77_16;
	ld.global.u32 	%r213, [%rd1+28];
	xor.b32  	%r734, %r213, -2147483648;
$L__BB77_16:
	add.s32 	%r215, %r3, 8;
	setp.ge.s32 	%p9, %r215, %r1;
	mov.b32 	%r733, -1;
	@%p9 bra 	$L__BB77_18;
	ld.global.u32 	%r216, [%rd1+32];
	xor.b32  	%r733, %r216, -2147483648;
$L__BB77_18:
	add.s32 	%r218, %r3, 9;
	setp.ge.s32 	%p10, %r218, %r1;
	mov.b32 	%r732, -1;
	@%p10 bra 	$L__BB77_20;
	ld.global.u32 	%r219, [%rd1+36];
	xor.b32  	%r732, %r219, -2147483648;
$L__BB77_20:
	add.s32 	%r221, %r3, 10;
	setp.ge.s32 	%p11, %r221, %r1;
	mov.b32 	%r731, -1;
	@%p11 bra 	$L__BB77_22;
	ld.global.u32 	%r222, [%rd1+40];
	xor.b32  	%r731, %r222, -2147483648;
$L__BB77_22:
	add.s32 	%r224, %r3, 11;
	setp.ge.s32 	%p12, %r224, %r1;
	mov.b32 	%r730, -1;
	@%p12 bra 	$L__BB77_24;
	ld.global.u32 	%r225, [%rd1+44];
	xor.b32  	%r730, %r225, -2147483648;
$L__BB77_24:
	add.s32 	%r227, %r3, 12;
	setp.ge.s32 	%p13, %r227, %r1;
	mov.b32 	%r729, -1;
	@%p13 bra 	$L__BB77_26;
	ld.global.u32 	%r228, [%rd1+48];
	xor.b32  	%r729, %r228, -2147483648;
$L__BB77_26:
	add.s32 	%r230, %r3, 13;
	setp.ge.s32 	%p14, %r230, %r1;
	mov.b32 	%r728, -1;
	@%p14 bra 	$L__BB77_28;
	ld.global.u32 	%r231, [%rd1+52];
	xor.b32  	%r728, %r231, -2147483648;
$L__BB77_28:
	add.s32 	%r233, %r3, 14;
	setp.ge.s32 	%p15, %r233, %r1;
	mov.b32 	%r727, -1;
	@%p15 bra 	$L__BB77_30;
	ld.global.u32 	%r234, [%rd1+56];
	xor.b32  	%r727, %r234, -2147483648;
$L__BB77_30:
	add.s32 	%r236, %r3, 15;
	setp.ge.s32 	%p16, %r236, %r1;
	mov.b32 	%r726, -1;
	@%p16 bra 	$L__BB77_32;
	ld.global.u32 	%r237, [%rd1+60];
	xor.b32  	%r726, %r237, -2147483648;
$L__BB77_32:
	add.s32 	%r239, %r3, 16;
	setp.ge.s32 	%p17, %r239, %r1;
	mov.b32 	%r725, -1;
	@%p17 bra 	$L__BB77_34;
	ld.global.u32 	%r240, [%rd1+64];
	xor.b32  	%r725, %r240, -2147483648;
$L__BB77_34:
	add.s32 	%r242, %r3, 17;
	setp.ge.s32 	%p18, %r242, %r1;
	mov.b32 	%r724, -1;
	@%p18 bra 	$L__BB77_36;
	ld.global.u32 	%r243, [%rd1+68];
	xor.b32  	%r724, %r243, -2147483648;
$L__BB77_36:
	add.s32 	%r245, %r3, 18;
	setp.ge.s32 	%p19, %r245, %r1;
	mov.b32 	%r723, -1;
	@%p19 bra 	$L__BB77_38;
	ld.global.u32 	%r246, [%rd1+72];
	xor.b32  	%r723, %r246, -2147483648;
$L__BB77_38:
	bar.sync 	0;
	shr.u32 	%r42, %r2, 5;
	shl.b32 	%r248, %r2, 2;
	mov.u32 	%r249, _ZZN3cub18CUB_300001_SM_10006detail10radix_sort31DeviceRadixSortSingleTileKernelINS1_5radix10policy_hubIiNS0_8NullTypeEyE10Policy1000ELNS0_9SortOrderE0EiS6_yNS1_21identity_decomposer_tEEEvPKT1_PSB_PKT2_PSF_T3_iiT4_E12temp_storage;
	add.s32 	%r43, %r249, %r248;
	shl.b32 	%r250, %r2, 7;
	add.s32 	%r44, %r43, %r250;
	shl.b32 	%r251, %r42, 2;
	add.s32 	%r252, %r249, %r251;
	add.s32 	%r45, %r252, 33792;
	mad.lo.s32 	%r46, %r2, -56, %r44;
	add.s32 	%r722, %r189, 6;
	sub.s32 	%r721, %r190, %r189;
$L__BB77_39:
	add.s32 	%r312, %r722, -6;
	min.s32 	%r255, %r721, 6;
	mov.b32 	%r341, 0;
	st.shared.u32 	[%r43], %r341;
	st.shared.u32 	[%r43+1024], %r341;
	st.shared.u32 	[%r43+2048], %r341;
	st.shared.u32 	[%r43+3072], %r341;
	st.shared.u32 	[%r43+4096], %r341;
	st.shared.u32 	[%r43+5120], %r341;
	st.shared.u32 	[%r43+6144], %r341;
	st.shared.u32 	[%r43+7168], %r341;
	st.shared.u32 	[%r43+8192], %r341;
	st.shared.u32 	[%r43+9216], %r341;
	st.shared.u32 	[%r43+10240], %r341;
	st.shared.u32 	[%r43+11264], %r341;
	st.shared.u32 	[%r43+12288], %r341;
	st.shared.u32 	[%r43+13312], %r341;
	st.shared.u32 	[%r43+14336], %r341;
	st.shared.u32 	[%r43+15360], %r341;
	st.shared.u32 	[%r43+16384], %r341;
	st.shared.u32 	[%r43+17408], %r341;
	st.shared.u32 	[%r43+18432], %r341;
	st.shared.u32 	[%r43+19456], %r341;
	st.shared.u32 	[%r43+20480], %r341;
	st.shared.u32 	[%r43+21504], %r341;
	st.shared.u32 	[%r43+22528], %r341;
	st.shared.u32 	[%r43+23552], %r341;
	st.shared.u32 	[%r43+24576], %r341;
	st.shared.u32 	[%r43+25600], %r341;
	st.shared.u32 	[%r43+26624], %r341;
	st.shared.u32 	[%r43+27648], %r341;
	st.shared.u32 	[%r43+28672], %r341;
	st.shared.u32 	[%r43+29696], %r341;
	st.shared.u32 	[%r43+30720], %r341;
	st.shared.u32 	[%r43+31744], %r341;
	st.shared.u32 	[%r43+32768], %r341;
	// begin inline asm
	bmsk.clamp.b32 %r253, %r341, %r255;
	// end inline asm
	// begin inline asm
	shr.b32 %r256, %r741, %r312;
	// end inline asm
	and.b32  	%r344, %r253, %r256;
	shl.b32 	%r345, %r344, 10;
	and.b32  	%r346, %r345, 31744;
	add.s32 	%r347, %r43, %r346;
	shr.u32 	%r348, %r344, 4;
	and.b32  	%r349, %r348, 268435454;
	add.s32 	%r71, %r347, %r349;
	ld.shared.u16 	%rs1, [%r71];
	add.s16 	%rs20, %rs1, 1;
	st.shared.u16 	[%r71], %rs20;
	// begin inline asm
	shr.b32 %r259, %r740, %r312;
	// end inline asm
	and.b32  	%r350, %r253, %r259;
	shl.b32 	%r351, %r350, 10;
	and.b32  	%r352, %r351, 31744;
	add.s32 	%r353, %r43, %r352;
	shr.u32 	%r354, %r350, 4;
	and.b32  	%r355, %r354, 268435454;
	add.s32 	%r72, %r353, %r355;
	ld.shared.u16 	%rs2, [%r72];
	add.s16 	%rs21, %rs2, 1;
	st.shared.u16 	[%r72], %rs21;
	// begin inline asm
	shr.b32 %r262, %r739, %r312;
	// end inline asm
	and.b32  	%r356, %r253, %r262;
	shl.b32 	%r357, %r356, 10;
	and.b32  	%r358, %r357, 31744;
	add.s32 	%r359, %r43, %r358;
	shr.u32 	%r360, %r356, 4;
	and.b32  	%r361, %r360, 268435454;
	add.s32 	%r73, %r359, %r361;
	ld.shared.u16 	%rs3, [%r73];
	add.s16 	%rs22, %rs3, 1;
	st.shared.u16 	[%r73], %rs22;
	// begin inline asm
	shr.b32 %r265, %r738, %r312;
	// end inline asm
	and.b32  	%r362, %r253, %r265;
	shl.b32 	%r363, %r362, 10;
	and.b32  	%r364, %r363, 31744;
	add.s32 	%r365, %r43, %r364;
	shr.u32 	%r366, %r362, 4;
	and.b32  	%r367, %r366, 268435454;
	add.s32 	%r74, %r365, %r367;
	ld.shared.u16 	%rs4, [%r74];
	add.s16 	%rs23, %rs4, 1;
	st.shared.u16 	[%r74], %rs23;
	// begin inline asm
	shr.b32 %r268, %r737, %r312;
	// end inline asm
	and.b32  	%r368, %r253, %r268;
	shl.b32 	%r369, %r368, 10;
	and.b32  	%r370, %r369, 31744;
	add.s32 	%r371, %r43, %r370;
	shr.u32 	%r372, %r368, 4;
	and.b32  	%r373, %r372, 268435454;
	add.s32 	%r75, %r371, %r373;
	ld.shared.u16 	%rs5, [%r75];
	add.s16 	%rs24, %rs5, 1;
	st.shared.u16 	[%r75], %rs24;
	// begin inline asm
	shr.b32 %r271, %r736, %r312;
	// end inline asm
	and.b32  	%r374, %r253, %r271;
	shl.b32 	%r375, %r374, 10;
	and.b32  	%r376, %r375, 31744;
	add.s32 	%r377, %r43, %r376;
	shr.u32 	%r378, %r374, 4;
	and.b32  	%r379, %r378, 268435454;
	add.s32 	%r76, %r377, %r379;
	ld.shared.u16 	%rs6, [%r76];
	add.s16 	%rs25, %rs6, 1;
	st.shared.u16 	[%r76], %rs25;
	// begin inline asm
	shr.b32 %r274, %r735, %r312;
	// end inline asm
	and.b32  	%r380, %r253, %r274;
	shl.b32 	%r381, %r380, 10;
	and.b32  	%r382, %r381, 31744;
	add.s32 	%r383, %r43, %r382;
	shr.u32 	%r384, %r380, 4;
	and.b32  	%r385, %r384, 268435454;
	add.s32 	%r77, %r383, %r385;
	ld.shared.u16 	%rs7, [%r77];
	add.s16 	%rs26, %rs7, 1;
	st.shared.u16 	[%r77], %rs26;
	// begin inline asm
	shr.b32 %r277, %r734, %r312;
	// end inline asm
	and.b32  	%r386, %r253, %r277;
	shl.b32 	%r387, %r386, 10;
	and.b32  	%r388, %r387, 31744;
	add.s32 	%r389, %r43, %r388;
	shr.u32 	%r390, %r386, 4;
	and.b32  	%r391, %r390, 268435454;
	add.s32 	%r78, %r389, %r391;
	ld.shared.u16 	%rs8, [%r78];
	add.s16 	%rs27, %rs8, 1;
	st.shared.u16 	[%r78], %rs27;
	// begin inline asm
	shr.b32 %r280, %r733, %r312;
	// end inline asm
	and.b32  	%r392, %r253, %r280;
	shl.b32 	%r393, %r392, 10;
	and.b32  	%r394, %r393, 31744;
	add.s32 	%r395, %r43, %r394;
	shr.u32 	%r396, %r392, 4;
	and.b32  	%r397, %r396, 268435454;
	add.s32 	%r79, %r395, %r397;
	ld.shared.u16 	%rs9, [%r79];
	add.s16 	%rs28, %rs9, 1;
	st.shared.u16 	[%r79], %rs28;
	// begin inline asm
	shr.b32 %r283, %r732, %r312;
	// end inline asm
	and.b32  	%r398, %r253, %r283;
	shl.b32 	%r399, %r398, 10;
	and.b32  	%r400, %r399, 31744;
	add.s32 	%r401, %r43, %r400;
	shr.u32 	%r402, %r398, 4;
	and.b32  	%r403, %r402, 268435454;
	add.s32 	%r80, %r401, %r403;
	ld.shared.u16 	%rs10, [%r80];
	add.s16 	%rs29, %rs10, 1;
	st.shared.u16 	[%r80], %rs29;
	// begin inline asm
	shr.b32 %r286, %r731, %r312;
	// end inline asm
	and.b32  	%r404, %r253, %r286;
	shl.b32 	%r405, %r404, 10;
	and.b32  	%r406, %r405, 31744;
	add.s32 	%r407, %r43, %r406;
	shr.u32 	%r408, %r404, 4;
	and.b32  	%r409, %r408, 268435454;
	add.s32 	%r81, %r407, %r409;
	ld.shared.u16 	%rs11, [%r81];
	add.s16 	%rs30, %rs11, 1;
	st.shared.u16 	[%r81], %rs30;
	// begin inline asm
	shr.b32 %r289, %r730, %r312;
	// end inline asm
	and.b32  	%r410, %r253, %r289;
	shl.b32 	%r411, %r410, 10;
	and.b32  	%r412, %r411, 31744;
	add.s32 	%r413, %r43, %r412;
	shr.u32 	%r414, %r410, 4;
	and.b32  	%r415, %r414, 268435454;
	add.s32 	%r82, %r413, %r415;
	ld.shared.u16 	%rs12, [%r82];
	add.s16 	%rs31, %rs12, 1;
	st.shared.u16 	[%r82], %rs31;
	// begin inline asm
	shr.b32 %r292, %r729, %r312;
	// end inline asm
	and.b32  	%r416, %r253, %r292;
	shl.b32 	%r417, %r416, 10;
	and.b32  	%r418, %r417, 31744;
	add.s32 	%r419, %r43, %r418;
	shr.u32 	%r420, %r416, 4;
	and.b32  	%r421, %r420, 268435454;
	add.s32 	%r83, %r419, %r421;
	ld.shared.u16 	%rs13, [%r83];
	add.s16 	%rs32, %rs13, 1;
	st.shared.u16 	[%r83], %rs32;
	// begin inline asm
	shr.b32 %r295, %r728, %r312;
	// end inline asm
	and.b32  	%r422, %r253, %r295;
	shl.b32 	%r423, %r422, 10;
	and.b32  	%r424, %r423, 31744;
	add.s32 	%r425, %r43, %r424;
	shr.u32 	%r426, %r422, 4;
	and.b32  	%r427, %r426, 268435454;
	add.s32 	%r84, %r425, %r427;
	ld.shared.u16 	%rs14, [%r84];
	add.s16 	%rs33, %rs14, 1;
	st.shared.u16 	[%r84], %rs33;
	// begin inline asm
	shr.b32 %r298, %r727, %r312;
	// end inline asm
	and.b32  	%r428, %r253, %r298;
	shl.b32 	%r429, %r428, 10;
	and.b32  	%r430, %r429, 31744;
	add.s32 	%r431, %r43, %r430;
	shr.u32 	%r432, %r428, 4;
	and.b32  	%r433, %r432, 268435454;
	add.s32 	%r85, %r431, %r433;
	ld.shared.u16 	%rs15, [%r85];
	add.s16 	%rs34, %rs15, 1;
	st.shared.u16 	[%r85], %rs34;
	// begin inline asm
	shr.b32 %r301, %r726, %r312;
	// end inline asm
	and.b32  	%r434, %r253, %r301;
	shl.b32 	%r435, %r434, 10;
	and.b32  	%r436, %r435, 31744;
	add.s32 	%r437, %r43, %r436;
	shr.u32 	%r438, %r434, 4;
	and.b32  	%r439, %r438, 268435454;
	add.s32 	%r86, %r437, %r439;
	ld.shared.u16 	%rs16, [%r86];
	add.s16 	%rs35, %rs16, 1;
	st.shared.u16 	[%r86], %rs35;
	// begin inline asm
	shr.b32 %r304, %r725, %r312;
	// end inline asm
	and.b32  	%r440, %r253, %r304;
	shl.b32 	%r441, %r440, 10;
	and.b32  	%r442, %r441, 31744;
	add.s32 	%r443, %r43, %r442;
	shr.u32 	%r444, %r440, 4;
	and.b32  	%r445, %r444, 268435454;
	add.s32 	%r87, %r443, %r445;
	ld.shared.u16 	%rs17, [%r87];
	add.s16 	%rs36, %rs17, 1;
	st.shared.u16 	[%r87], %rs36;
	// begin inline asm
	shr.b32 %r307, %r724, %r312;
	// end inline asm
	and.b32  	%r446, %r253, %r307;
	shl.b32 	%r447, %r446, 10;
	and.b32  	%r448, %r447, 31744;
	add.s32 	%r449, %r43, %r448;
	shr.u32 	%r450, %r446, 4;
	and.b32  	%r451, %r450, 268435454;
	add.s32 	%r88, %r449, %r451;
	ld.shared.u16 	%rs18, [%r88];
	add.s16 	%rs37, %rs18, 1;
	st.shared.u16 	[%r88], %rs37;
	// begin inline asm
	shr.b32 %r310, %r723, %r312;
	// end inline asm
	and.b32  	%r452, %r253, %r310;
	shl.b32 	%r453, %r452, 10;
	and.b32  	%r454, %r453, 31744;
	add.s32 	%r455, %r43, %r454;
	shr.u32 	%r456, %r452, 4;
	and.b32  	%r457, %r456, 268435454;
	add.s32 	%r89, %r455, %r457;
	ld.shared.u16 	%rs19, [%r89];
	add.s16 	%rs38, %rs19, 1;
	st.shared.u16 	[%r89], %rs38;
	bar.sync 	0;
	ld.shared.u32 	%r90, [%r44];
	ld.shared.u32 	%r458, [%r44+4];
	ld.shared.u32 	%r459, [%r44+8];
	ld.shared.u32 	%r460, [%r44+12];
	ld.shared.u32 	%r461, [%r44+16];
	ld.shared.u32 	%r462, [%r44+20];
	ld.shared.u32 	%r463, [%r44+24];
	ld.shared.u32 	%r464, [%r44+28];
	ld.shared.u32 	%r465, [%r44+32];
	ld.shared.u32 	%r466, [%r44+36];
	ld.shared.u32 	%r467, [%r44+40];
	ld.shared.u32 	%r468, [%r44+44];
	ld.shared.u32 	%r469, [%r44+48];
	ld.shared.u32 	%r470, [%r44+52];
	ld.shared.u32 	%r471, [%r44+56];
	ld.shared.u32 	%r472, [%r44+60];
	ld.shared.u32 	%r473, [%r44+64];
	ld.shared.u32 	%r474, [%r44+68];
	ld.shared.u32 	%r475, [%r44+72];
	ld.shared.u32 	%r476, [%r44+76];
	ld.shared.u32 	%r477, [%r44+80];
	ld.shared.u32 	%r478, [%r44+84];
	ld.shared.u32 	%r479, [%r44+88];
	ld.shared.u32 	%r480, [%r44+92];
	ld.shared.u32 	%r481, [%r44+96];
	ld.shared.u32 	%r482, [%r44+100];
	ld.shared.u32 	%r483, [%r44+104];
	ld.shared.u32 	%r484, [%r44+108];
	ld.shared.u32 	%r485, [%r44+112];
	ld.shared.u32 	%r486, [%r44+116];
	ld.shared.u32 	%r487, [%r44+120];
	ld.shared.u32 	%r488, [%r44+124];
	ld.shared.u32 	%r489, [%r44+128];
	add.s32 	%r91, %r458, %r90;
	add.s32 	%r92, %r459, %r91;
	add.s32 	%r93, %r460, %r92;
	add.s32 	%r94, %r461, %r93;
	add.s32 	%r95, %r462, %r94;
	add.s32 	%r96, %r463, %r95;
	add.s32 	%r97, %r464, %r96;
	add.s32 	%r98, %r465, %r97;
	add.s32 	%r99, %r466, %r98;
	add.s32 	%r100, %r467, %r99;
	add.s32 	%r101, %r468, %r100;
	add.s32 	%r102, %r469, %r101;
	add.s32 	%r103, %r470, %r102;
	add.s32 	%r104, %r471, %r103;
	add.s32 	%r105, %r472, %r104;
	add.s32 	%r106, %r473, %r105;
	add.s32 	%r107, %r474, %r106;
	add.s32 	%r108, %r475, %r107;
	add.s32 	%r109, %r476, %r108;
	add.s32 	%r110, %r477, %r109;
	add.s32 	%r111, %r478, %r110;
	add.s32 	%r112, %r479, %r111;
	add.s32 	%r113, %r480, %r112;
	add.s32 	%r114, %r481, %r113;
	add.s32 	%r115, %r482, %r114;
	add.s32 	%r116, %r483, %r115;
	add.s32 	%r117, %r484, %r116;
	add.s32 	%r118, %r485, %r117;
	add.s32 	%r119, %r486, %r118;
	add.s32 	%r120, %r487, %r119;
	add.s32 	%r121, %r488, %r120;
	add.s32 	%r318, %r489, %r121;
	// begin inline asm
	mov.u32 %r313, %laneid;
	// end inline asm
	mov.b32 	%r316, 1;
	mov.b32 	%r343, -1;
	// begin inline asm
	{  .reg .u32 r0;  .reg .pred p;  shfl.sync.up.b32 r0|p, %r318, %r316, %r341, %r343;  @p add.u32 r0, r0, %r318;  mov.u32 %r314, r0;}
	// end inline asm
	mov.b32 	%r322, 2;
	// begin inline asm
	{  .reg .u32 r0;  .reg .pred p;  shfl.sync.up.b32 r0|p, %r314, %r322, %r341, %r343;  @p add.u32 r0, r0, %r314;  mov.u32 %r320, r0;}
	// end inline asm
	mov.b32 	%r328, 4;
	// begin inline asm
	{  .reg .u32 r0;  .reg .pred p;  shfl.sync.up.b32 r0|p, %r320, %r328, %r341, %r343;  @p add.u32 r0, r0, %r320;  mov.u32 %r326, r0;}
	// end inline asm
	mov.b32 	%r334, 8;
	// begin inline asm
	{  .reg .u32 r0;  .reg .pred p;  shfl.sync.up.b32 r0|p, %r326, %r334, %r341, %r343;  @p add.u32 r0, r0, %r326;  mov.u32 %r332, r0;}
	// end inline asm
	mov.b32 	%r340, 16;
	// begin inline asm
	{  .reg .u32 r0;  .reg .pred p;  shfl.sync.up.b32 r0|p, %r332, %r340, %r341, %r343;  @p add.u32 r0, r0, %r332;  mov.u32 %r338, r0;}
	// end inline asm
	setp.ne.s32 	%p20, %r313, 31;
	@%p20 bra 	$L__BB77_41;
	st.shared.u32 	[%r45], %r338;
$L__BB77_41:
	sub.s32 	%r490, %r338, %r318;
	setp.gt.u32 	%p21, %r2, 31;
	setp.eq.s32 	%p22, %r42, 7;
	setp.eq.s32 	%p23, %r42, 6;
	setp.eq.s32 	%p24, %r42, 5;
	setp.eq.s32 	%p25, %r42, 4;
	setp.eq.s32 	%p26, %r42, 3;
	setp.eq.s32 	%p27, %r42, 2;
	setp.eq.s32 	%p28, %r42, 1;
	bar.sync 	0;
	ld.shared.v4.u32 	{%r491, %r492, %r493, %r494}, [_ZZN3cub18CUB_300001_SM_10006detail10radix_sort31DeviceRadixSortSingleTileKernelINS1_5radix10policy_hubIiNS0_8NullTypeEyE10Policy1000ELNS0_9SortOrderE0EiS6_yNS1_21identity_decomposer_tEEEvPKT1_PSB_PKT2_PSF_T3_iiT4_E12temp_storage+33792];
	selp.b32 	%r495, %r491, %r742, %p28;
	add.s32 	%r496, %r492, %r491;
	selp.b32 	%r497, %r496, %r495, %p27;
	add.s32 	%r498, %r496, %r493;
	selp.b32 	%r499, %r498, %r497, %p26;
	add.s32 	%r500, %r498, %r494;
	selp.b32 	%r501, %r500, %r499, %p25;
	ld.shared.v4.u32 	{%r502, %r503, %r504, %r505}, [_ZZN3cub18CUB_300001_SM_10006detail10radix_sort31DeviceRadixSortSingleTileKernelINS1_5radix10policy_hubIiNS0_8NullTypeEyE10Policy1000ELNS0_9SortOrderE0EiS6_yNS1_21identity_decomposer_tEEEvPKT1_PSB_PKT2_PSF_T3_iiT4_E12temp_storage+33808];
	add.s32 	%r506, %r500, %r502;
	selp.b32 	%r507, %r506, %r501, %p24;
	add.s32 	%r508, %r506, %r503;
	selp.b32 	%r509, %r508, %r507, %p23;
	add.s32 	%r510, %r508, %r504;
	selp.b32 	%r742, %r510, %r509, %p22;
	add.s32 	%r126, %r510, %r505;
	setp.ne.s32 	%p29, %r313, 0;
	selp.b32 	%r511, %r490, 0, %p29;
	add.s32 	%r512, %r742, %r511;
	or.pred  	%p30, %p21, %p29;
	selp.b32 	%r743, %r512, %r490, %p21;
	@%p30 bra 	$L__BB77_43;
	shl.b32 	%r743, %r126, 16;
	st.shared.u32 	[_ZZN3cub18CUB_300001_SM_10006detail10radix_sort31DeviceRadixSortSingleTileKernelINS1_5radix10policy_hubIiNS0_8NullTypeEyE10Policy1000ELNS0_9SortOrderE0EiS6_yNS1_21identity_decomposer_tEEEvPKT1_PSB_PKT2_PSF_T3_iiT4_E12temp_storage+33832], %r743;
$L__BB77_43:
	setp.eq.s32 	%p31, %r2, 0;
	bar.sync 	0;
	ld.shared.u32 	%r513, [_ZZN3cub18CUB_300001_SM_10006detail10radix_sort31DeviceRadixSortSingleTileKernelINS1_5radix10policy_hubIiNS0_8NullTypeEyE10Policy1000ELNS0_9SortOrderE0EiS6_yNS1_21identity_decomposer_tEEEvPKT1_PSB_PKT2_PSF_T3_iiT4_E12temp_storage+33832];
	selp.b32 	%r514, 0, %r513, %p31;
	add.s32 	%r515, %r743, %r514;
	add.s32 	%r516, %r90, %r515;
	add.s32 	%r517, %r91, %r515;
	add.s32 	%r518, %r92, %r515;
	add.s32 	%r519, %r93, %r515;
	add.s32 	%r520, %r94, %r515;
	add.s32 	%r521, %r95, %r515;
	add.s32 	%r522, %r96, %r515;
	add.s32 	%r523, %r97, %r515;
	add.s32 	%r524, %r98, %r515;
	add.s32 	%r525, %r99, %r515;
	add.s32 	%r526, %r100, %r515;
	add.s32 	%r527, %r101, %r515;
	add.s32 	%r528, %r102, %r515;
	add.s32 	%r529, %r103, %r515;
	add.s32 	%r530, %r104, %r515;
	add.s32 	%r531, %r105, %r515;
	add.s32 	%r532, %r106, %r515;
	add.s32 	%r533, %r107, %r515;
	add.s32 	%r534, %r108, %r515;
	add.s32 	%r535, %r109, %r515;
	add.s32 	%r536, %r110, %r515;
	add.s32 	%r537, %r111, %r515;
	add.s32 	%r538, %r112, %r515;
	add.s32 	%r539, %r113, %r515;
	add.s32 	%r540, %r114, %r515;
	add.s32 	%r541, %r115, %r515;
	add.s32 	%r542, %r116, %r515;
	add.s32 	%r543, %r117, %r515;
	add.s32 	%r544, %r118, %r515;
	add.s32 	%r545, %r119, %r515;
	add.s32 	%r546, %r120, %r515;
	add.s32 	%r547, %r121, %r515;
	st.shared.u32 	[%r44], %r515;
	st.shared.u32 	[%r44+4], %r516;
	st.shared.u32 	[%r44+8], %r517;
	st.shared.u32 	[%r44+12], %r518;
	st.shared.u32 	[%r44+16], %r519;
	st.shared.u32 	[%r44+20], %r520;
	st.shared.u32 	[%r44+24], %r521;
	st.shared.u32 	[%r44+28], %r522;
	st.shared.u32 	[%r44+32], %r523;
	st.shared.u32 	[%r44+36], %r524;
	st.shared.u32 	[%r44+40], %r525;
	st.shared.u32 	[%r44+44], %r526;
	st.shared.u32 	[%r44+48], %r527;
	st.shared.u32 	[%r44+52], %r528;
	st.shared.u32 	[%r44+56], %r529;
	st.shared.u32 	[%r44+60], %r530;
	st.shared.u32 	[%r44+64], %r531;
	st.shared.u32 	[%r44+68], %r532;
	st.shared.u32 	[%r44+72], %r533;
	st.shared.u32 	[%r44+76], %r534;
	st.shared.u32 	[%r44+80], %r535;
	st.shared.u32 	[%r44+84], %r536;
	st.shared.u32 	[%r44+88], %r537;
	st.shared.u32 	[%r44+92], %r538;
	st.shared.u32 	[%r44+96], %r539;
	st.shared.u32 	[%r44+100], %r540;
	st.shared.u32 	[%r44+104], %r541;
	st.shared.u32 	[%r44+108], %r542;
	st.shared.u32 	[%r44+112], %r543;
	st.shared.u32 	[%r44+116], %r544;
	st.shared.u32 	[%r44+120], %r545;
	st.shared.u32 	[%r44+124], %r546;
	st.shared.u32 	[%r44+128], %r547;
	bar.sync 	0;
	cvt.u32.u16 	%r548, %rs1;
	ld.shared.u16 	%r549, [%r71];
	add.s32 	%r130, %r549, %r548;
	cvt.u32.u16 	%r550, %rs2;
	ld.shared.u16 	%r551, [%r72];
	add.s32 	%r131, %r551, %r550;
	cvt.u32.u16 	%r552, %rs3;
	ld.shared.u16 	%r553, [%r73];
	add.s32 	%r132, %r553, %r552;
	cvt.u32.u16 	%r554, %rs4;
	ld.shared.u16 	%r555, [%r74];
	add.s32 	%r133, %r555, %r554;
	cvt.u32.u16 	%r556, %rs5;
	ld.shared.u16 	%r557, [%r75];
	add.s32 	%r134, %r557, %r556;
	cvt.u32.u16 	%r558, %rs6;
	ld.shared.u16 	%r559, [%r76];
	add.s32 	%r135, %r559, %r558;
	cvt.u32.u16 	%r560, %rs7;
	ld.shared.u16 	%r561, [%r77];
	add.s32 	%r136, %r561, %r560;
	cvt.u32.u16 	%r562, %rs8;
	ld.shared.u16 	%r563, [%r78];
	add.s32 	%r137, %r563, %r562;
	cvt.u32.u16 	%r564, %rs9;
	ld.shared.u16 	%r565, [%r79];
	add.s32 	%r138, %r565, %r564;
	cvt.u32.u16 	%r566, %rs10;
	ld.shared.u16 	%r567, [%r80];
	add.s32 	%r139, %r567, %r566;
	cvt.u32.u16 	%r568, %rs11;
	ld.shared.u16 	%r569, [%r81];
	add.s32 	%r140, %r569, %r568;
	cvt.u32.u16 	%r570, %rs12;
	ld.shared.u16 	%r571, [%r82];
	add.s32 	%r141, %r571, %r570;
	cvt.u32.u16 	%r572, %rs13;
	ld.shared.u16 	%r573, [%r83];
	add.s32 	%r142, %r573, %r572;
	cvt.u32.u16 	%r574, %rs14;
	ld.shared.u16 	%r575, [%r84];
	add.s32 	%r143, %r575, %r574;
	cvt.u32.u16 	%r576, %rs15;
	ld.shared.u16 	%r577, [%r85];
	add.s32 	%r144, %r577, %r576;
	cvt.u32.u16 	%r578, %rs16;
	ld.shared.u16 	%r579, [%r86];
	add.s32 	%r145, %r579, %r578;
	cvt.u32.u16 	%r580, %rs17;
	ld.shared.u16 	%r581, [%r87];
	add.s32 	%r146, %r581, %r580;
	cvt.u32.u16 	%r582, %rs18;
	ld.shared.u16 	%r583, [%r88];
	add.s32 	%r147, %r583, %r582;
	cvt.u32.u16 	%r584, %rs19;
	ld.shared.u16 	%r585, [%r89];
	add.s32 	%r148, %r585, %r584;
	bar.sync 	0;
	setp.lt.s32 	%p32, %r722, %r190;
	@%p32 bra 	$L__BB77_83;
	cvt.u64.u32 	%rd8, %r2;
	shl.b32 	%r586, %r130, 2;
	mov.u32 	%r587, _ZZN3cub18CUB_300001_SM_10006detail10radix_sort31DeviceRadixSortSingleTileKernelINS1_5radix10policy_hubIiNS0_8NullTypeEyE10Policy1000ELNS0_9SortOrderE0EiS6_yNS1_21identity_decomposer_tEEEvPKT1_PSB_PKT2_PSF_T3_iiT4_E12temp_storage;
	add.s32 	%r588, %r587, %r586;
	st.shared.u32 	[%r588], %r741;
	shl.b32 	%r589, %r131, 2;
	add.s32 	%r590, %r587, %r589;
	st.shared.u32 	[%r590], %r740;
	shl.b32 	%r591, %r132, 2;
	add.s32 	%r592, %r587, %r591;
	st.shared.u32 	[%r592], %r739;
	shl.b32 	%r593, %r133, 2;
	add.s32 	%r594, %r587, %r593;
	st.shared.u32 	[%r594], %r738;
	shl.b32 	%r595, %r134, 2;
	add.s32 	%r596, %r587, %r595;
	st.shared.u32 	[%r596], %r737;
	shl.b32 	%r597, %r135, 2;
	add.s32 	%r598, %r587, %r597;
	st.shared.u32 	[%r598], %r736;
	shl.b32 	%r599, %r136, 2;
	add.s32 	%r600, %r587, %r599;
	st.shared.u32 	[%r600], %r735;
	shl.b32 	%r601, %r137, 2;
	add.s32 	%r602, %r587, %r601;
	st.shared.u32 	[%r602], %r734;
	shl.b32 	%r603, %r138, 2;
	add.s32 	%r604, %r587, %r603;
	st.shared.u32 	[%r604], %r733;
	shl.b32 	%r605, %r139, 2;
	add.s32 	%r606, %r587, %r605;
	st.shared.u32 	[%r606], %r732;
	shl.b32 	%r607, %r140, 2;
	add.s32 	%r608, %r587, %r607;
	st.shared.u32 	[%r608], %r731;
	shl.b32 	%r609, %r141, 2;
	add.s32 	%r610, %r587, %r609;
	st.shared.u32 	[%r610], %r730;
	shl.b32 	%r611, %r142, 2;
	add.s32 	%r612, %r587, %r611;
	st.shared.u32 	[%r612], %r729;
	shl.b32 	%r613, %r143, 2;
	add.s32 	%r614, %r587, %r613;
	st.shared.u32 	[%r614], %r728;
	shl.b32 	%r615, %r144, 2;
	add.s32 	%r616, %r587, %r615;
	st.shared.u32 	[%r616], %r727;
	shl.b32 	%r617, %r145, 2;
	add.s32 	%r618, %r587, %r617;
	st.shared.u32 	[%r618], %r726;
	shl.b32 	%r619, %r146, 2;
	add.s32 	%r620, %r587, %r619;
	st.shared.u32 	[%r620], %r725;
	shl.b32 	%r621, %r147, 2;
	add.s32 	%r622, %r587, %r621;
	st.shared.u32 	[%r622], %r724;
	shl.b32 	%r623, %r148, 2;
	add.s32 	%r624, %r587, %r623;
	st.shared.u32 	[%r624], %r723;
	bar.sync 	0;
	mad.lo.s32 	%r149, %r2, -72, %r46;
	ld.shared.u32 	%r150, [%r149+1024];
	ld.shared.u32 	%r151, [%r149+2048];
	ld.shared.u32 	%r152, [%r149+3072];
	ld.shared.u32 	%r153, [%r149+4096];
	ld.shared.u32 	%r154, [%r149+5120];
	ld.shared.u32 	%r155, [%r149+6144];
	ld.shared.u32 	%r156, [%r149+7168];
	ld.shared.u32 	%r157, [%r149+8192];
	ld.shared.u32 	%r158, [%r149+9216];
	ld.shared.u32 	%r159, [%r149+10240];
	ld.shared.u32 	%r160, [%r149+11264];
	ld.shared.u32 	%r161, [%r149+12288];
	ld.shared.u32 	%r162, [%r149+13312];
	ld.shared.u32 	%r163, [%r149+14336];
	ld.shared.u32 	%r164, [%r149+15360];
	ld.shared.u32 	%r165, [%r149+16384];
	ld.shared.u32 	%r166, [%r149+17408];
	ld.shared.u32 	%r167, [%r149+18432];
	setp.gt.u64 	%p33, %rd4, %rd8;
	cvta.to.global.u64 	%rd9, %rd3;
	mul.wide.u32 	%rd10, %r2, 4;
	add.s64 	%rd2, %rd9, %rd10;
	@%p33 bra 	$L__BB77_45;
	bra.uni 	$L__BB77_46;
$L__BB77_45:
	ld.shared.u32 	%r625, [%r149];
	xor.b32  	%r626, %r625, -2147483648;
	st.global.u32 	[%rd2], %r626;
$L__BB77_46:
	add.s32 	%r627, %r2, 256;
	cvt.u64.u32 	%rd11, %r627;
	setp.le.u64 	%p34, %rd4, %rd11;
	@%p34 bra 	$L__BB77_48;
	xor.b32  	%r628, %r150, -2147483648;
	st.global.u32 	[%rd2+1024], %r628;
$L__BB77_48:
	add.s32 	%r629, %r2, 512;
	cvt.u64.u32 	%rd12, %r629;
	setp.le.u64 	%p35, %rd4, %rd12;
	@%p35 bra 	$L__BB77_50;
	xor.b32  	%r630, %r151, -2147483648;
	st.global.u32 	[%rd2+2048], %r630;
$L__BB77_50:
	add.s32 	%r631, %r2, 768;
	cvt.u64.u32 	%rd13, %r631;
	setp.le.u64 	%p36, %rd4, %rd13;
	@%p36 bra 	$L__BB77_52;
	xor.b32  	%r632, %r152, -2147483648;
	st.global.u32 	[%rd2+3072], %r632;
$L__BB77_52:
	or.b32  	%r633, %r2, 1024;
	cvt.u64.u32 	%rd14, %r633;
	setp.le.u64 	%p37, %rd4, %rd14;
	@%p37 bra 	$L__BB77_54;
	xor.b32  	%r634, %r153, -2147483648;
	st.global.u32 	[%rd2+4096], %r634;
$L__BB77_54:
	add.s32 	%r635, %r2, 1280;
	cvt.u64.u32 	%rd15, %r635;
	setp.le.u64 	%p38, %rd4, %rd15;
	@%p38 bra 	$L__BB77_56;
	xor.b32  	%r636, %r154, -2147483648;
	st.global.u32 	[%rd2+5120], %r636;
$L__BB77_56:
	add.s32 	%r637, %r2, 1536;
	cvt.u64.u32 	%rd16, %r637;
	setp.le.u64 	%p39, %rd4, %rd16;
	@%p39 bra 	$L__BB77_58;
	xor.b32  	%r638, %r155, -2147483648;
	st.global.u32 	[%rd2+6144], %r638;
$L__BB77_58:
	add.s32 	%r639, %r2, 1792;
	cvt.u64.u32 	%rd17, %r639;
	setp.le.u64 	%p40, %rd4, %rd17;
	@%p40 bra 	$L__BB77_60;
	xor.b32  	%r640, %r156, -2147483648;
	st.global.u32 	[%rd2+7168], %r640;
$L__BB77_60:
	or.b32  	%r641, %r2, 2048;
	cvt.u64.u32 	%rd18, %r641;
	setp.le.u64 	%p41, %rd4, %rd18;
	@%p41 bra 	$L__BB77_62;
	xor.b32  	%r642, %r157, -2147483648;
	st.global.u32 	[%rd2+8192], %r642;
$L__BB77_62:
	add.s32 	%r643, %r2, 2304;
	cvt.u64.u32 	%rd19, %r643;
	setp.le.u64 	%p42, %rd4, %rd19;
	@%p42 bra 	$L__BB77_64;
	xor.b32  	%r644, %r158, -2147483648;
	st.global.u32 	[%rd2+9216], %r644;
$L__BB77_64:
	add.s32 	%r645, %r2, 2560;
	cvt.u64.u32 	%rd20, %r645;
	setp.le.u64 	%p43, %rd4, %rd20;
	@%p43 bra 	$L__BB77_66;
	xor.b32  	%r646, %r159, -2147483648;
	st.global.u32 	[%rd2+10240], %r646;
$L__BB77_66:
	add.s32 	%r647, %r2, 2816;
	cvt.u64.u32 	%rd21, %r647;
	setp.le.u64 	%p44, %rd4, %rd21;
	@%p44 bra 	$L__BB77_68;
	xor.b32  	%r648, %r160, -2147483648;
	st.global.u32 	[%rd2+11264], %r648;
$L__BB77_68:
	or.b32  	%r649, %r2, 3072;
	cvt.u64.u32 	%rd22, %r649;
	setp.le.u64 	%p45, %rd4, %rd22;
	@%p45 bra 	$L__BB77_70;
	xor.b32  	%r650, %r161, -2147483648;
	st.global.u32 	[%rd2+12288], %r650;
$L__BB77_70:
	add.s32 	%r651, %r2, 3328;
	cvt.u64.u32 	%rd23, %r651;
	setp.le.u64 	%p46, %rd4, %rd23;
	@%p46 bra 	$L__BB77_72;
	xor.b32  	%r652, %r162, -2147483648;
	st.global.u32 	[%rd2+13312], %r652;
$L__BB77_72:
	add.s32 	%r653, %r2, 3584;
	cvt.u64.u32 	%rd24, %r653;
	setp.le.u64 	%p47, %rd4, %rd24;
	@%p47 bra 	$L__BB77_74;
	xor.b32  	%r654, %r163, -2147483648;
	st.global.u32 	[%rd2+14336], %r654;
$L__BB77_74:
	add.s32 	%r655, %r2, 3840;
	cvt.u64.u32 	%rd25, %r655;
	setp.le.u64 	%p48, %rd4, %rd25;
	@%p48 bra 	$L__BB77_76;
	xor.b32  	%r656, %r164, -2147483648;
	st.global.u32 	[%rd2+15360], %r656;
$L__BB77_76:
	or.b32  	%r657, %r2, 4096;
	cvt.u64.u32 	%rd26, %r657;
	setp.le.u64 	%p49, %rd4, %rd26;
	@%p49 bra 	$L__BB77_78;
	xor.b32  	%r658, %r165, -2147483648;
	st.global.u32 	[%rd2+16384], %r658;
$L__BB77_78:
	add.s32 	%r659, %r2, 4352;
	cvt.u64.u32 	%rd27, %r659;
	setp.le.u64 	%p50, %rd4, %rd27;
	@%p50 bra 	$L__BB77_80;
	xor.b32  	%r660, %r166, -2147483648;
	st.global.u32 	[%rd2+17408], %r660;
$L__BB77_80:
	add.s32 	%r661, %r2, 4608;
	cvt.u64.u32 	%rd28, %r661;
	setp.le.u64 	%p51, %rd4, %rd28;
	@%p51 bra 	$L__BB77_82;
	xor.b32  	%r662, %r167, -2147483648;
	st.global.u32 	[%rd2+18432], %r662;
$L__BB77_82:
	ret;
$L__BB77_83:
	shl.b32 	%r663, %r130, 2;
	mov.u32 	%r664, _ZZN3cub18CUB_300001_SM_10006detail10radix_sort31DeviceRadixSortSingleTileKernelINS1_5radix10policy_hubIiNS0_8NullTypeEyE10Policy1000ELNS0_9SortOrderE0EiS6_yNS1_21identity_decomposer_tEEEvPKT1_PSB_PKT2_PSF_T3_iiT4_E12temp_storage;
	add.s32 	%r665, %r664, %r663;
	st.shared.u32 	[%r665], %r741;
	shl.b32 	%r666, %r131, 2;
	add.s32 	%r667, %r664, %r666;
	st.shared.u32 	[%r667], %r740;
	shl.b32 	%r668, %r132, 2;
	add.s32 	%r669, %r664, %r668;
	st.shared.u32 	[%r669], %r739;
	shl.b32 	%r670, %r133, 2;
	add.s32 	%r671, %r664, %r670;
	st.shared.u32 	[%r671], %r738;
	shl.b32 	%r672, %r134, 2;
	add.s32 	%r673, %r664, %r672;
	st.shared.u32 	[%r673], %r737;
	shl.b32 	%r674, %r135, 2;
	add.s32 	%r675, %r664, %r674;
	st.shared.u32 	[%r675], %r736;
	shl.b32 	%r676, %r136, 2;
	add.s32 	%r677, %r664, %r676;
	st.shared.u32 	[%r677], %r735;
	shl.b32 	%r678, %r137, 2;
	add.s32 	%r679, %r664, %r678;
	st.shared.u32 	[%r679], %r734;
	shl.b32 	%r680, %r138, 2;
	add.s32 	%r681, %r664, %r680;
	st.shared.u32 	[%r681], %r733;
	shl.b32 	%r682, %r139, 2;
	add.s32 	%r683, %r664, %r682;
	st.shared.u32 	[%r683], %r732;
	shl.b32 	%r684, %r140, 2;
	add.s32 	%r685, %r664, %r684;
	st.shared.u32 	[%r685], %r731;
	shl.b32 	%r686, %r141, 2;
	add.s32 	%r687, %r664, %r686;
	st.shared.u32 	[%r687], %r730;
	shl.b32 	%r688, %r142, 2;
	add.s32 	%r689, %r664, %r688;
	st.shared.u32 	[%r689], %r729;
	shl.b32 	%r690, %r143, 2;
	add.s32 	%r691, %r664, %r690;
	st.shared.u32 	[%r691], %r728;
	shl.b32 	%r692, %r144, 2;
	add.s32 	%r693, %r664, %r692;
	st.shared.u32 	[%r693], %r727;
	shl.b32 	%r694, %r145, 2;
	add.s32 	%r695, %r664, %r694;
	st.shared.u32 	[%r695], %r726;
	shl.b32 	%r696, %r146, 2;
	add.s32 	%r697, %r664, %r696;
	st.shared.u32 	[%r697], %r725;
	shl.b32 	%r698, %r147, 2;
	add.s32 	%r699, %r664, %r698;
	st.shared.u32 	[%r699], %r724;
	shl.b32 	%r700, %r148, 2;
	add.s32 	%r701, %r664, %r700;
	st.shared.u32 	[%r701], %r723;
	bar.sync 	0;
	ld.shared.u32 	%r741, [%r46];
	ld.shared.u32 	%r740, [%r46+4];
	ld.shared.u32 	%r739, [%r46+8];
	ld.shared.u32 	%r738, [%r46+12];
	ld.shared.u32 	%r737, [%r46+16];
	ld.shared.u32 	%r736, [%r46+20];
	ld.shared.u32 	%r735, [%r46+24];
	ld.shared.u32 	%r734, [%r46+28];
	ld.shared.u32 	%r733, [%r46+32];
	ld.shared.u32 	%r732, [%r46+36];
	ld.shared.u32 	%r731, [%r46+40];
	ld.shared.u32 	%r730, [%r46+44];
	ld.shared.u32 	%r729, [%r46+48];
	ld.shared.u32 	%r728, [%r46+52];
	ld.shared.u32 	%r727, [%r46+56];
	ld.shared.u32 	%r726, [%r46+60];
	ld.shared.u32 	%r725, [%r46+64];
	ld.shared.u32 	%r724, [%r46+68];
	ld.shared.u32 	%r723, [%r46+72];
	bar.sync 	0;
	add.s32 	%r722, %r722, 6;
	add.s32 	%r721, %r721, -6;
	bra.uni 	$L__BB77_39;

}
	// .globl	_ZN3cub18CUB_300001_SM_10006detail10radix_sort30DeviceRadixSortHistogramKernelINS1_5radix10policy_hubIiNS0_8NullTypeEyE10Policy1000ELNS0_9SortOrderE0EiyNS1_21identity_decomposer_tEEEvPT2_PKT1_SB_iiT3_
.visible .entry _ZN3cub18CUB_300001_SM_10006detail10radix_sort30DeviceRadixSortHistogramKernelINS1_5radix10policy_hubIiNS0_8NullTypeEyE10Policy1000ELNS0_9SortOrderE0EiyNS1_21identity_decomposer_tEEEvPT2_PKT1_SB_iiT3_(
	.param .u64 .ptr .align 1 _ZN3cub18CUB_300001_SM_10006detail10radix_sort30DeviceRadixSortHistogramKernelINS1_5radix10policy_hubIiNS0_8NullTypeEyE10Policy1000ELNS0_9SortOrderE0EiyNS1_21identity_decomposer_tEEEvPT2_PKT1_SB_iiT3__param_0,
	.param .u64 .ptr .align 1 _ZN3cub18CUB_300001_SM_10006detail10radix_sort30DeviceRadixSortHistogramKernelINS1_5radix10policy_hubIiNS0_8NullTypeEyE10Policy1000ELNS0_9SortOrderE0EiyNS1_21identity_decomposer_tEEEvPT2_PKT1_SB_iiT3__param_1,
	.param .u64 _ZN3cub18CUB_300001_SM_10006detail10radix_sort30DeviceRadixSortHistogramKernelINS1_5radix10policy_hubIiNS0_8NullTypeEyE10Policy1000ELNS0_9SortOrderE0EiyNS1_21identity_decomposer_tEEEvPT2_PKT1_SB_iiT3__param_2,
	.param .u32 _ZN3cub18CUB_300001_SM_10006detail10radix_sort30DeviceRadixSortHistogramKernelINS1_5radix10policy_hubIiNS0_8NullTypeEyE10Policy1000ELNS0_9SortOrderE0EiyNS1_21identity_decomposer_tEEEvPT2_PKT1_SB_iiT3__param_3,
	.param .u32 _ZN3cub18CUB_300001_SM_10006detail10radix_sort30DeviceRadixSortHistogramKernelINS1_5radix10policy_hubIiNS0_8NullTypeEyE10Policy1000ELNS0_9SortOrderE0EiyNS1_21identity_decomposer_tEEEvPT2_PKT1_SB_iiT3__param_4,
	.param .align 1 .b8 _ZN3cub18CUB_300001_SM_10006detail10radix_sort30DeviceRadixSortHistogramKernelINS1_5radix10policy_hubIiNS0_8NullTypeEyE10Policy1000ELNS0_9SortOrderE0EiyNS1_21identity_decomposer_tEEEvPT2_PKT1_SB_iiT3__param_5[1]
)
.maxntid 128
{
	.reg .pred 	%p<91>;
	.reg .b32 	%r<486>;
	.reg .b64 	%rd<137>;
	// demoted variable
	.shared .align 4 .b8 _ZZN3cub18CUB_300001_SM_10006detail10radix_sort30DeviceRadixSortHistogramKernelINS1_5radix10policy_hubIiNS0_8NullTypeEyE10Policy1000ELNS0_9SortOrderE0EiyNS1_21identity_decomposer_tEEEvPT2_PKT1_SB_iiT3_E12temp_storage[4096];
	ld.param.u64 	%rd18, [_ZN3cub18CUB_300001_SM_10006detail10radix_sort30DeviceRadixSortHistogramKernelINS1_5radix10policy_hubIiNS0_8NullTypeEyE10Policy1000ELNS0_9SortOrderE0EiyNS1_21identity_decomposer_tEEEvPT2_PKT1_SB_iiT3__param_0];
	ld.param.u64 	%rd19, [_ZN3cub18CUB_300001_SM_10006detail10radix_sort30DeviceRadixSortHistogramKernelINS1_5radix10policy_hubIiNS0_8NullTypeEyE10Policy1000ELNS0_9SortOrderE0EiyNS1_21identity_decomposer_tEEEvPT2_PKT1_SB_iiT3__param_1];
	ld.param.u64 	%rd17, [_ZN3cub18CUB_300001_SM_10006detail10radix_sort30DeviceRadixSortHistogramKernelINS1_5radix10policy_hubIiNS0_8NullTypeEyE10Policy1000ELNS0_9SortOrderE0EiyNS1_21identity_decomposer_tEEEvPT2_PKT1_SB_iiT3__param_2];
	ld.param.u32 	%r174, [_ZN3cub18CUB_300001_SM_10006detail10radix_sort30DeviceRadixSortHistogramKernelINS1_5radix10policy_hubIiNS0_8NullTypeEyE10Policy1000ELNS0_9SortOrderE0EiyNS1_21identity_decomposer_tEEEvPT2_PKT1_SB_iiT3__param_3];
	ld.param.u32 	%r175, [_ZN3cub18CUB_300001_SM_10006detail10radix_sort30DeviceRadixSortHistogramKernelINS1_5radix10policy_hubIiNS0_8NullTypeEyE10Policy1000ELNS0_9SortOrderE0EiyNS1_21identity_decomposer_tEEEvPT2_PKT1_SB_iiT3__param_4];
	cvta.to.global.u64 	%rd1, %rd19;
	cvta.to.global.u64 	%rd2, %rd18;
	setp.eq.s64 	%p2, %rd17, 0;
	@%p2 bra 	$L__BB78_153;
	sub.s32 	%r176, %r175, %r174;
	add.s32 	%r177, %r176, 7;
	shr.s32 	%r178, %r177, 31;
	shr.u32 	%r179, %r178, 29;
	add.s32 	%r180, %r177, %r179;
	shr.s32 	%r181, %r180, 3;
	mov.u32 	%r182, %tid.x;
	setp.gt.u32 	%p3, %r182, 255;
	setp.lt.s32 	%p4, %r177, 8;
	mov.u32 	%r183, %ctaid.x;
	shl.b32 	%r184, %r183, 11;
	cvt.u64.u32 	%rd3, %r184;
	mov.u32 	%r185, %nctaid.x;
	shl.b32 	%r186, %r185, 11;
	cvt.u64.u32 	%rd4, %r186;
	add.s32 	%r1, %r181, -1;
	and.b32  	%r2, %r181, 15;
	and.b32  	%r3, %r181, 7;
	add.s32 	%r4, %r3, -1;
	and.b32  	%r5, %r181, 3;
	or.pred  	%p1, %p3, %p4;
	shl.b32 	%r187, %r182, 2;
	mov.u32 	%r188, _ZZN3cub18CUB_300001_SM_10006detail10radix_sort30DeviceRadixSortHistogramKernelINS1_5radix10policy_hubIiNS0_8NullTypeEyE10Policy1000ELNS0_9SortOrderE0EiyNS1_21identity_decomposer_tEEEvPT2_PKT1_SB_iiT3_E12temp_storage;
	add.s32 	%r6, %r188, %r187;
	and.b32  	%r7, %r181, 268435440;
	cvt.u64.u32 	%rd5, %r182;
	add.s32 	%r8, %r182, 128;
	add.s32 	%r9, %r182, 256;
	add.s32 	%r10, %r182, 384;
	add.s32 	%r11, %r182, 512;
	add.s32 	%r12, %r182, 640;
	add.s32 	%r13, %r182, 768;
	or.b32  	%r14, %r182, 1024;
	add.s32 	%r15, %r182, 1920;
	and.b32  	%r16, %r181, 268435448;
	and.b32  	%r17, %r181, 1;
	neg.s32 	%r18, %r7;
	add.s32 	%r19, %r6, 8192;
	add.s64 	%rd21, %rd17, -1;
	shr.u64 	%rd22, %rd21, 30;
	add.s64 	%rd23, %rd22, 1;
	min.u64 	%rd6, %rd23, %rd17;
	mov.b64 	%rd135, 0;
$L__BB78_2:
	@%p1 bra 	$L__BB78_30;
	setp.lt.u32 	%p5, %r1, 15;
	mov.b32 	%r439, 0;
	@%p5 bra 	$L__BB78_6;
	mov.u32 	%r436, %r19;
	mov.u32 	%r437, %r18;
$L__BB78_5:
	.pragma "nounroll";
	mov.b32 	%r190, 0;
	st.shared.u32 	[%r436+-8192], %r190;
	st.shared.u32 	[%r436+-7168], %r190;
	st.shared.u32 	[%r436+-6144], %r190;
	st.shared.u32 	[%r436+-5120], %r190;
	st.shared.u32 	[%r436+-4096], %r190;
	st.shared.u32 	[%r436+-3072], %r190;
	st.shared.u32 	[%r436+-2048], %r190;
	st.shared.u32 	[%r436+-1024], %r190;
	st.shared.u32 	[%r436], %r190;
	st.shared.u32 	[%r436+1024], %r190;
	st.shared.u32 	[%r436+2048], %r190;
	st.shared.u32 	[%r436+3072], %r190;
	st.shared.u32 	[%r436+4096], %r190;
	st.shared.u32 	[%r436+5120], %r190;
	st.shared.u32 	[%r436+6144], %r190;
	st.shared.u32 	[%r436+7168], %r190;
	add.s32 	%r437, %r437, 16;
	add.s32 	%r436, %r436, 16384;
	setp.ne.s32 	%p6, %r437, 0;
	mov.u32 	%r439, %r7;
	@%p6 bra 	$L__BB78_5;
$L__BB78_6:
	add.s32 	%r25, %r2, -1;
	setp.eq.s32 	%p7, %r2, 0;
	@%p7 bra 	$L__BB78_16;
	setp.lt.u32 	%p8, %r25, 7;
	@%p8 bra 	$L__BB78_9;
	shl.b32 	%r191, %r439, 10;
	add.s32 	%r192, %r6, %r191;
	mov.b32 	%r193, 0;
	st.shared.u32 	[%r192], %r193;
	st.shared.u32 	[%r192+1024], %r193;
	st.shared.u32 	[%r192+2048], %r193;
	st.shared.u32 	[%r192+3072], %r193;
	st.shared.u32 	[%r192+4096], %r193;
	st.shared.u32 	[%r192+5120], %r193;
	st.shared.u32 	[%r192+6144], %r193;
	st.shared.u32 	[%r192+7168], %r193;
	add.s32 	%r439, %r439, 8;
$L__BB78_9:
	setp.eq.s32 	%p9, %r3, 0;
	@%p9 bra 	$L__BB78_16;
	setp.lt.u32 	%p10, %r4, 3;
	@%p10 bra 	$L__BB78_12;
	shl.b32 	%r194, %r439, 10;
	add.s32 	%r195, %r6, %r194;
	mov.b32 	%r196, 0;
	st.shared.u32 	[%r195], %r196;
	st.shared.u32 	[%r195+1024], %r196;
	st.shared.u32 	[%r195+2048], %r196;
	st.shared.u32 	[%r195+3072], %r196;
	add.s32 	%r439, %r439, 4;
$L__BB78_12:
	setp.eq.s32 	%p11, %r5, 0;
	@%p11 bra 	$L__BB78_16;
	setp.eq.s32 	%p12, %r5, 1;
	shl.b32 	%r197, %r439, 10;
	add.s32 	%r30, %r6, %r197;
	mov.b32 	%r198, 0;
	st.shared.u32 	[%r30], %r198;
	@%p12 bra 	$L__BB78_16;
	setp.eq.s32 	%p13, %r5, 2;
	mov.b32 	%r199, 0;
	st.shared.u32 	[%r30+1024], %r199;
	@%p13 bra 	$L__BB78_16;
	mov.b32 	%r200, 0;
	st.shared.u32 	[%r30+2048], %r200;
$L__BB78_16:
	cvt.u32.u64 	%r201, %rd5;
	setp.gt.u32 	%p14, %r201, 127;
	@%p14 bra 	$L__BB78_30;
	setp.lt.u32 	%p15, %r1, 15;
	mov.b32 	%r443, 0;
	@%p15 bra 	$L__BB78_20;
	mov.b32 	%r441, 0;
$L__BB78_19:
	.pragma "nounroll";
	shl.b32 	%r204, %r441, 10;
	add.s32 	%r205, %r6, %r204;
	mov.b32 	%r206, 0;
	st.shared.u32 	[%r205+512], %r206;
	st.shared.u32 	[%r205+1536], %r206;
	st.shared.u32 	[%r205+2560], %r206;
	st.shared.u32 	[%r205+3584], %r206;
	st.shared.u32 	[%r205+4608], %r206;
	st.shared.u32 	[%r205+5632], %r206;
	st.shared.u32 	[%r205+6656], %r206;
	st.shared.u32 	[%r205+7680], %r206;
	st.shared.u32 	[%r205+8704], %r206;
	st.shared.u32 	[%r205+9728], %r206;
	st.shared.u32 	[%r205+10752], %r206;
	st.shared.u32 	[%r205+11776], %r206;
	st.shared.u32 	[%r205+12800], %r206;
	st.shared.u32 	[%r205+13824], %r206;
	st.shared.u32 	[%r205+14848], %r206;
	st.shared.u32 	[%r205+15872], %r206;
	add.s32 	%r441, %r441, 16;
	setp.ne.s32 	%p16, %r441, %r7;
	mov.u32 	%r443, %r7;
	@%p16 bra 	$L__BB78_19;
$L__BB78_20:
	setp.eq.s32 	%p17, %r2, 0;
	@%p17 bra 	$L__BB78_30;
	setp.lt.u32 	%p18, %r25, 7;
	@%p18 bra 	$L__BB78_23;
	shl.b32 	%r207, %r443, 10;
	add.s32 	%r208, %r6, %r207;
	mov.b32 	%r209, 0;
	st.shared.u32 	[%r208+512], %r209;
	st.shared.u32 	[%r208+1536], %r209;
	st.shared.u32 	[%r208+2560], %r209;
	st.shared.u32 	[%r208+3584], %r209;
	st.shared.u32 	[%r208+4608], %r209;
	st.shared.u32 	[%r208+5632], %r209;
	st.shared.u32 	[%r208+6656], %r209;
	st.shared.u32 	[%r208+7680], %r209;
	add.s32 	%r443, %r443, 8;
$L__BB78_23:
	setp.eq.s32 	%p19, %r3, 0;
	@%p19 bra 	$L__BB78_30;
	setp.lt.u32 	%p20, %r4, 3;
	@%p20 bra 	$L__BB78_26;
	shl.b32 	%r210, %r443, 10;
	add.s32 	%r211, %r6, %r210;
	mov.b32 	%r212, 0;
	st.shared.u32 	[%r211+512], %r212;
	st.shared.u32 	[%r211+1536], %r212;
	st.shared.u32 	[%r211+2560], %r212;
	st.shared.u32 	[%r211+3584], %r212;
	add.s32 	%r443, %r443, 4;
$L__BB78_26:
	setp.eq.s32 	%p21, %r5, 0;
	@%p21 bra 	$L__BB78_30;
	setp.eq.s32 	%p22, %r5, 1;
	shl.b32 	%r213, %r443, 10;
	add.s32 	%r38, %r6, %r213;
	mov.b32 	%r214, 0;
	st.shared.u32 	[%r38+512], %r214;
	@%p22 bra 	$L__BB78_30;
	setp.eq.s32 	%p23, %r5, 2;
	mov.b32 	%r215, 0;
	st.shared.u32 	[%r38+1536], %r215;
	@%p23 bra 	$L__BB78_30;
	mov.b32 	%r216, 0;
	st.shared.u32 	[%r38+2560], %r216;
$L__BB78_30:
	bar.sync 	0;
	bar.sync 	0;
	shl.b64 	%rd8, %rd135, 30;
	sub.s64 	%rd24, %rd17, %rd8;
	min.u64 	%rd9, %rd24, 1073741824;
	setp.le.u64 	%p24, %rd9, %rd3;
	@%p24 bra 	$L__BB78_70;
	mov.u64 	%rd136, %rd3;
$L__BB78_32:
	add.s64 	%rd11, %rd136, %rd8;
	sub.s64 	%rd12, %rd17, %rd11;
	setp.lt.u64 	%p25, %rd12, 2048;
	@%p25 bra 	$L__BB78_34;
	add.s64 	%rd27, %rd11, %rd5;
	shl.b64 	%rd28, %rd27, 2;
	add.s64 	%rd29, %rd1, %rd28;
	ld.global.u32 	%r475, [%rd29];
	ld.global.u32 	%r474, [%rd29+512];
	ld.global.u32 	%r473, [%rd29+1024];
	ld.global.u32 	%r472, [%rd29+1536];
	ld.global.u32 	%r471, [%rd29+2048];
	ld.global.u32 	%r470, [%rd29+2560];
	ld.global.u32 	%r469, [%rd29+3072];
	ld.global.u32 	%r468, [%rd29+3584];
	ld.global.u32 	%r467, [%rd29+4096];
	ld.global.u32 	%r466, [%rd29+4608];
	ld.global.u32 	%r465, [%rd29+5120];
	ld.global.u32 	%r464, [%rd29+5632];
	ld.global.u32 	%r463, [%rd29+6144];
	ld.global.u32 	%r462, [%rd29+6656];
	ld.global.u32 	%r461, [%rd29+7168];
	ld.global.u32 	%r460, [%rd29+7680];
	bra.uni 	$L__BB78_66;
$L__BB78_34:
	cvt.u32.u64 	%r218, %rd5;
	cvt.u32.u64 	%r55, %rd12;
	setp.ge.s32 	%p26, %r218, %r55;
	add.s64 	%rd25, %rd11, %rd5;
	shl.b64 	%rd26, %rd25, 2;
	add.s64 	%rd13, %rd1, %rd26;
	mov.b32 	%r475, 2147483647;
	@%p26 bra 	$L__BB78_36;
	ld.global.u32 	%r475, [%rd13];
$L__BB78_36:
	setp.ge.s32 	%p27, %r8, %r55;
	mov.b32 	%r474, 2147483647;
	@%p27 bra 	$L__BB78_38;
	ld.global.u32 	%r474, [%rd13+512];
$L__BB78_38:
	setp.ge.s32 	%p28, %r9, %r55;
	mov.b32 	%r473, 2147483647;
	@%p28 bra 	$L__BB78_40;
	ld.global.u32 	%r473, [%rd13+1024];
$L__BB78_40:
	setp.ge.s32 	%p29, %r10, %r55;
	mov.b32 	%r472, 2147483647;
	@%p29 bra 	$L__BB78_42;
	ld.global.u32 	%r472, [%rd13+1536];
$L__BB78_42:
	setp.ge.s32 	%p30, %r11, %r55;
	mov.b32 	%r471, 2147483647;
	@%p30 bra 	$L__BB78_44;
	ld.global.u32 	%r471, [%rd13+2048];
$L__BB78_44:
	setp.ge.s32 	%p31, %r12, %r55;
	mov.b32 	%r470, 2147483647;
	@%p31 bra 	$L__BB78_46;
	ld.global.u32 	%r470, [%rd13+2560];
$L__BB78_46:
	setp.ge.s32 	%p32, %r13, %r55;
	mov.b32 	%r469, 2147483647;
	@%p32 bra 	$L__BB78_48;
	ld.global.u32 	%r469, [%rd13+3072];
$L__BB78_48:
	mov.u32 	%r226, %tid.x;
	add.s32 	%r227, %r226, 896;
	setp.ge.s32 	%p33, %r227, %r55;
	mov.b32 	%r468, 2147483647;
	@%p33 bra 	$L__BB78_50;
	ld.global.u32 	%r468, [%rd13+3584];
$L__BB78_50:
	setp.ge.s32 	%p34, %r14, %r55;
	mov.b32 	%r467, 2147483647;
	@%p34 bra 	$L__BB78_52;
	ld.global.u32 	%r467, [%rd13+4096];
$L__BB78_52:
	add.s32 	%r231, %r226, 1152;
	setp.ge.s32 	%p35, %r231, %r55;
	mov.b32 	%r466, 2147483647;
	@%p35 bra 	$L__BB78_54;
	ld.global.u32 	%r466, [%rd13+4608];
$L__BB78_54:
	add.s32 	%r234, %r226, 1280;
	setp.ge.s32 	%p36, %r234, %r55;
	mov.b32 	%r465, 2147483647;
	@%p36 bra 	$L__BB78_56;
	ld.global.u32 	%r465, [%rd13+5120];
$L__BB78_56:
	add.s32 	%r237, %r226, 1408;
	setp.ge.s32 	%p37, %r237, %r55;
	mov.b32 	%r464, 2147483647;
	@%p37 bra 	$L__BB78_58;
	ld.global.u32 	%r464, [%rd13+5632];
$L__BB78_58:
	add.s32 	%r240, %r226, 1536;
	setp.ge.s32 	%p38, %r240, %r55;
	mov.b32 	%r463, 2147483647;
	@%p38 bra 	$L__BB78_60;
	ld.global.u32 	%r463, [%rd13+6144];
$L__BB78_60:
	add.s32 	%r243, %r226, 1664;
	setp.ge.s32 	%p39, %r243, %r55;
	mov.b32 	%r462, 2147483647;
	@%p39 bra 	$L__BB78_62;
	ld.global.u32 	%r462, [%rd13+6656];
$L__BB78_62:
	add.s32 	%r246, %r226, 1792;
	setp.ge.s32 	%p40, %r246, %r55;
	mov.b32 	%r461, 2147483647;
	@%p40 bra 	$L__BB78_64;
	ld.global.u32 	%r461, [%rd13+7168];
$L__BB78_64:
	setp.ge.s32 	%p41, %r15, %r55;
	mov.b32 	%r460, 2147483647;
	@%p41 bra 	$L__BB78_66;
	ld.global.u32 	%r460, [%rd13+7680];
$L__BB78_66:
	setp.le.s32 	%p42, %r175, %r174;
	@%p42 bra 	$L__BB78_69;
	xor.b32  	%r103, %r460, -2147483648;
	xor.b32  	%r104, %r461, -2147483648;
	xor.b32  	%r105, %r462, -2147483648;
	xor.b32  	%r106, %r463, -2147483648;
	xor.b32  	%r107, %r464, -2147483648;
	xor.b32  	%r108, %r465, -2147483648;
	xor.b32  	%r109, %r466, -2147483648;
	xor.b32  	%r110, %r467, -2147483648;
	xor.b32  	%r111, %r468, -2147483648;
	xor.b32  	%r112, %r469, -2147483648;
	xor.b32  	%r113, %r470, -2147483648;
	xor.b32  	%r114, %r471, -2147483648;
	xor.b32  	%r115, %r472, -2147483648;
	xor.b32  	%r116, %r473, -2147483648;
	xor.b32  	%r117, %r474, -2147483648;
	xor.b32  	%r118, %r475, -2147483648;
	mov.b32 	%r476, 0;
	mov.u32 	%r477, %r174;
$L__BB78_68:
	sub.s32 	%r249, %r175, %r477;
	shl.b32 	%r250, %r476, 10;
	mov.u32 	%r251, _ZZN3cub18CUB_300001_SM_10006detail10radix_sort30DeviceRadixSortHistogramKernelINS1_5radix10policy_hubIiNS0_8NullTypeEyE10Policy1000ELNS0_9SortOrderE0EiyNS1_21identity_decomposer_tEEEvPT2_PKT1_SB_iiT3_E12temp_storage;
	add.s32 	%r252, %r251, %r250;
	min.s32 	%r253, %r249, 8;
	mov.b32 	%r254, -1;
	shl.b32 	%r255, %r254, %r253;
	not.b32 	%r256, %r255;
	shr.u32 	%r257, %r118, %r477;
	and.b32  	%r258, %r257, %r256;
	shl.b32 	%r259, %r258, 2;
	add.s32 	%r260, %r252, %r259;
	atom.shared.add.u32 	%r261, [%r260], 1;
	shr.u32 	%r262, %r117, %r477;
	and.b32  	%r263, %r262, %r256;
	shl.b32 	%r264, %r263, 2;
	add.s32 	%r265, %r252, %r264;
	atom.shared.add.u32 	%r266, [%r265], 1;
	shr.u32 	%r267, %r116, %r477;
	and.b32  	%r268, %r267, %r256;
	shl.b32 	%r269, %r268, 2;
	add.s32 	%r270, %r252, %r269;
	atom.shared.add.u32 	%r271, [%r270], 1;
	shr.u32 	%r272, %r115, %r477;
	and.b32  	%r273, %r272, %r256;
	shl.b32 	%r274, %r273, 2;
	add.s32 	%r275, %r252, %r274;
	atom.shared.add.u32 	%r276, [%r275], 1;
	shr.u32 	%r277, %r114, %r477;
	and.b32  	%r278, %r277, %r256;
	shl.b32 	%r279, %r278, 2;
	add.s32 	%r280, %r252, %r279;
	atom.shared.add.u32 	%r281, [%r280], 1;
	shr.u32 	%r282, %r113, %r477;
	and.b32  	%r283, %r282, %r256;
	shl.b32 	%r284, %r283, 2;
	add.s32 	%r285, %r252, %r284;
	atom.shared.add.u32 	%r286, [%r285], 1;
	shr.u32 	%r287, %r112, %r477;
	and.b32  	%r288, %r287, %r256;
	shl.b32 	%r289, %r288, 2;
	add.s32 	%r290, %r252, %r289;
	atom.shared.add.u32 	%r291, [%r290], 1;
	shr.u32 	%r292, %r111, %r477;
	and.b32  	%r293, %r292, %r256;
	shl.b32 	%r294, %r293, 2;
	add.s32 	%r295, %r252, %r294;
	atom.shared.add.u32 	%r296, [%r295], 1;
	shr.u32 	%r297, %r110, %r477;
	and.b32  	%r298, %r297, %r256;
	shl.b32 	%r299, %r298, 2;
	add.s32 	%r300, %r252, %r299;
	atom.shared.add.u32 	%r301, [%r300], 1;
	shr.u32 	%r302, %r109, %r477;
	and.b32  	%r303, %r302, %r256;
	shl.b32 	%r304, %r303, 2;
	add.s32 	%r305, %r252, %r304;
	atom.shared.add.u32 	%r306, [%r305], 1;
	shr.u32 	%r307, %r108, %r477;
	and.b32  	%r308, %r307, %r256;
	shl.b32 	%r309, %r308, 2;
	add.s32 	%r310, %r252, %r309;
	atom.shared.add.u32 	%r311, [%r310], 1;
	shr.u32 	%r312, %r107, %r477;
	and.b32  	%r313, %r312, %r256;
	shl.b32 	%r314, %r313, 2;
	add.s32 	%r315, %r252, %r314;
	atom.shared.add.u32 	%r316, [%r315], 1;
	shr.u32 	%r317, %r106, %r477;
	and.b32  	%r318, %r317, %r256;
	shl.b32 	%r319, %r318, 2;
	add.s32 	%r320, %r252, %r319;
	atom.shared.add.u32 	%r321, [%r320], 1;
	shr.u32 	%r322, %r105, %r477;
	and.b32  	%r323, %r322, %r256;
	shl.b32 	%r324, %r323, 2;
	add.s32 	%r325, %r252, %r324;
	atom.shared.add.u32 	%r326, [%r325], 1;
	shr.u32 	%r327, %r104, %r477;
	and.b32  	%r328, %r327, %r256;
	shl.b32 	%r329, %r328, 2;
	add.s32 	%r330, %r252, %r329;
	atom.shared.add.u32 	%r331, [%r330], 1;
	shr.u32 	%r332, %r103, %r477;
	and.b32  	%r333, %r332, %r256;
	shl.b32 	%r334, %r333, 2;
	add.s32 	%r335, %r252, %r334;
	atom.shared.add.u32 	%r336, [%r335], 1;
	add.s32 	%r477, %r477, 8;
	add.s32 	%r476, %r476, 1;
	setp.lt.s32 	%p43, %r477, %r175;
	@%p43 bra 	$L__BB78_68;
$L__BB78_69:
	add.s64 	%rd136, %rd136, %rd4;
	setp.lt.u64 	%p44, %rd136, %rd9;
	@%p44 bra 	$L__BB78_32;
$L__BB78_70:
	bar.sync 	0;
	@%p1 bra 	$L__BB78_152;
	setp.lt.u32 	%p45, %r1, 7;
	mov.b32 	%r480, 0;
	@%p45 bra 	$L__BB78_90;
	mov.b32 	%r478, 0;
$L__BB78_73:
	.pragma "nounroll";
	shl.b32 	%r339, %r478, 10;
	add.s32 	%r124, %r6, %r339;
	ld.shared.u32 	%r125, [%r124];
	setp.eq.s32 	%p46, %r125, 0;
	@%p46 bra 	$L__BB78_75;
	cvt.u32.u64 	%r340, %rd5;
	shl.b32 	%r341, %r478, 8;
	add.s32 	%r342, %r341, %r340;
	mul.wide.u32 	%rd30, %r342, 8;
	add.s64 	%rd31, %rd2, %rd30;
	cvt.u64.u32 	%rd32, %r125;
	atom.global.add.u64 	%rd33, [%rd31], %rd32;
$L__BB78_75:
	ld.shared.u32 	%r126, [%r124+1024];
	setp.eq.s32 	%p47, %r126, 0;
	@%p47 bra 	$L__BB78_77;
	cvt.u32.u64 	%r343, %rd5;
	shl.b32 	%r344, %r478, 8;
	add.s32 	%r345, %r344, %r343;
	add.s32 	%r346, %r345, 256;
	mul.wide.u32 	%rd34, %r346, 8;
	add.s64 	%rd35, %rd2, %rd34;
	cvt.u64.u32 	%rd36, %r126;
	atom.global.add.u64 	%rd37, [%rd35], %rd36;
$L__BB78_77:
	ld.shared.u32 	%r127, [%r124+2048];
	setp.eq.s32 	%p48, %r127, 0;
	@%p48 bra 	$L__BB78_79;
	cvt.u32.u64 	%r347, %rd5;
	shl.b32 	%r348, %r478, 8;
	add.s32 	%r349, %r348, %r347;
	add.s32 	%r350, %r349, 512;
	mul.wide.u32 	%rd38, %r350, 8;
	add.s64 	%rd39, %rd2, %rd38;
	cvt.u64.u32 	%rd40, %r127;
	atom.global.add.u64 	%rd41, [%rd39], %rd40;
$L__BB78_79:
	ld.shared.u32 	%r128, [%r124+3072];
	setp.eq.s32 	%p49, %r128, 0;
	@%p49 bra 	$L__BB78_81;
	cvt.u32.u64 	%r351, %rd5;
	shl.b32 	%r352, %r478, 8;
	add.s32 	%r353, %r352, %r351;
	add.s32 	%r354, %r353, 768;
	mul.wide.u32 	%rd42, %r354, 8;
	add.s64 	%rd43, %rd2, %rd42;
	cvt.u64.u32 	%rd44, %r128;
	atom.global.add.u64 	%rd45, [%rd43], %rd44;
$L__BB78_81:
	ld.shared.u32 	%r129, [%r124+4096];
	setp.eq.s32 	%p50, %r129, 0;
	@%p50 bra 	$L__BB78_83;
	cvt.u32.u64 	%r355, %rd5;
	shl.b32 	%r356, %r478, 8;
	add.s32 	%r357, %r356, %r355;
	add.s32 	%r358, %r357, 1024;
	mul.wide.u32 	%rd46, %r358, 8;
	add.s64 	%rd47, %rd2, %rd46;
	cvt.u64.u32 	%rd48, %r129;
	atom.global.add.u64 	%rd49, [%rd47], %rd48;
$L__BB78_83:
	ld.shared.u32 	%r130, [%r124+5120];
	setp.eq.s32 	%p51, %r130, 0;
	@%p51 bra 	$L__BB78_85;
	cvt.u32.u64 	%r359, %rd5;
	shl.b32 	%r360, %r478, 8;
	add.s32 	%r361, %r360, %r359;
	add.s32 	%r362, %r361, 1280;
	mul.wide.u32 	%rd50, %r362, 8;
	add.s64 	%rd51, %rd2, %rd50;
	cvt.u64.u32 	%rd52, %r130;
	atom.global.add.u64 	%rd53, [%rd51], %rd52;
$L__BB78_85:
	ld.shared.u32 	%r131, [%r124+6144];
	setp.eq.s32 	%p52, %r131, 0;
	@%p52 bra 	$L__BB78_87;
	cvt.u32.u64 	%r363, %rd5;
	shl.b32 	%r364, %r478, 8;
	add.s32 	%r365, %r364, %r363;
	add.s32 	%r366, %r365, 1536;
	mul.wide.u32 	%rd54, %r366, 8;
	add.s64 	%rd55, %rd2, %rd54;
	cvt.u64.u32 	%rd56, %r131;
	atom.global.add.u64 	%rd57, [%rd55], %rd56;
$L__BB78_87:
	ld.shared.u32 	%r132, [%r124+7168];
	setp.eq.s32 	%p53, %r132, 0;
	@%p53 bra 	$L__BB78_89;
	cvt.u32.u64 	%r367, %rd5;
	shl.b32 	%r368, %r478, 8;
	add.s32 	%r369, %r368, %r367;
	add.s32 	%r370, %r369, 1792;
	mul.wide.u32 	%rd58, %r370, 8;
	add.s64 	%rd59, %rd2, %rd58;
	cvt.u64.u32 	%rd60, %r132;
	atom.global.add.u64 	%rd61, [%rd59], %rd60;
$L__BB78_89:
	add.s32 	%r478, %r478, 8;
	setp.ne.s32 	%p54, %r478, %r16;
	mov.u32 	%r480, %r16;
	@%p54 bra 	$L__BB78_73;
$L__BB78_90:
	add.s32 	%r135, %r5, -1;
	setp.eq.s32 	%p55, %r3, 0;
	@%p55 bra 	$L__BB78_111;
	setp.lt.u32 	%p56, %r4, 3;
	@%p56 bra 	$L__BB78_101;
	shl.b32 	%r371, %r480, 10;
	add.s32 	%r136, %r6, %r371;
	ld.shared.u32 	%r137, [%r136];
	setp.eq.s32 	%p57, %r137, 0;
	@%p57 bra 	$L__BB78_94;
	cvt.u32.u64 	%r372, %rd5;
	shl.b32 	%r373, %r480, 8;
	add.s32 	%r374, %r373, %r372;
	mul.wide.u32 	%rd62, %r374, 8;
	add.s64 	%rd63, %rd2, %rd62;
	cvt.u64.u32 	%rd64, %r137;
	atom.global.add.u64 	%rd65, [%rd63], %rd64;
$L__BB78_94:
	ld.shared.u32 	%r138, [%r136+1024];
	setp.eq.s32 	%p58, %r138, 0;
	@%p58 bra 	$L__BB78_96;
	cvt.u32.u64 	%r375, %rd5;
	shl.b32 	%r376, %r480, 8;
	add.s32 	%r377, %r376, %r375;
	add.s32 	%r378, %r377, 256;
	mul.wide.u32 	%rd66, %r378, 8;
	add.s64 	%rd67, %rd2, %rd66;
	cvt.u64.u32 	%rd68, %r138;
	atom.global.add.u64 	%rd69, [%rd67], %rd68;
$L__BB78_96:
	ld.shared.u32 	%r139, [%r136+2048];
	setp.eq.s32 	%p59, %r139, 0;
	@%p59 bra 	$L__BB78_98;
	cvt.u32.u64 	%r379, %rd5;
	shl.b32 	%r380, %r480, 8;
	add.s32 	%r381, %r380, %r379;
	add.s32 	%r382, %r381, 512;
	mul.wide.u32 	%rd70, %r382, 8;
	add.s64 	%rd71, %rd2, %rd70;
	cvt.u64.u32 	%rd72, %r139;
	atom.global.add.u64 	%rd73, [%rd71], %rd72;
$L__BB78_98:
	ld.shared.u32 	%r140, [%r136+3072];
	setp.eq.s32 	%p60, %r140, 0;
	@%p60 bra 	$L__BB78_100;
	cvt.u32.u64 	%r383, %rd5;
	shl.b32 	%r384, %r480, 8;
	add.s32 	%r385, %r384, %r383;
	add.s32 	%r386, %r385, 768;
	mul.wide.u32 	%rd74, %r386, 8;
	add.s64 	%rd75, %rd2, %rd74;
	cvt.u64.u32 	%rd76, %r140;
	atom.global.add.u64 	%rd77, [%rd75], %rd76;
$L__BB78_100:
	add.s32 	%r480, %r480, 4;
$L__BB78_101:
	setp.eq.s32 	%p61, %r5, 0;
	@%p61 bra 	$L__BB78_111;
	setp.eq.s32 	%p62, %r135, 0;
	@%p62 bra 	$L__BB78_108;
	shl.b32 	%r387, %r480, 10;
	add.s32 	%r143, %r6, %r387;
	ld.shared.u32 	%r144, [%r143];
	setp.eq.s32 	%p63, %r144, 0;
	@%p63 bra 	$L__BB78_105;
	cvt.u32.u64 	%r388, %rd5;
	shl.b32 	%r389, %r480, 8;
	add.s32 	%r390, %r389, %r388;
	mul.wide.u32 	%rd78, %r390, 8;
	add.s64 	%rd79, %rd2, %rd78;
	cvt.u64.u32 	%rd80, %r144;
	atom.global.add.u64 	%rd81, [%rd79], %rd80;
$L__BB78_105:
	ld.shared.u32 	%r145, [%r143+1024];
	setp.eq.s32 	%p64, %r145, 0;
	@%p64 bra 	$L__BB78_107;
	cvt.u32.u64 	%r391, %rd5;
	shl.b32 	%r392, %r480, 8;
	add.s32 	%r393, %r392, %r391;
	add.s32 	%r394, %r393, 256;
	mul.wide.u32 	%rd82, %r394, 8;
	add.s64 	%rd83, %rd2, %rd82;
	cvt.u64.u32 	%rd84, %r145;
	atom.global.add.u64 	%rd85, [%rd83], %rd84;
$L__BB78_107:
	add.s32 	%r480, %r480, 2;
$L__BB78_108:
	setp.eq.s32 	%p65, %r17, 0;
	@%p65 bra 	$L__BB78_111;
	shl.b32 	%r395, %r480, 10;
	add.s32 	%r396, %r6, %r395;
	ld.shared.u32 	%r148, [%r396];
	setp.eq.s32 	%p66, %r148, 0;
	@%p66 bra 	$L__BB78_111;
	cvt.u32.u64 	%r397, %rd5;
	shl.b32 	%r398, %r480, 8;
	add.s32 	%r399, %r398, %r397;
	mul.wide.u32 	%rd86, %r399, 8;
	add.s64 	%rd87, %rd2, %rd86;
	cvt.u64.u32 	%rd88, %r148;
	atom.global.add.u64 	%rd89, [%rd87], %rd88;
$L__BB78_111:
	cvt.u32.u64 	%r400, %rd5;
	setp.gt.u32 	%p67, %r400, 127;
	@%p67 bra 	$L__BB78_152;
	setp.lt.u32 	%p68, %r1, 7;
	mov.b32 	%r484, 0;
	@%p68 bra 	$L__BB78_131;
	mov.b32 	%r482, 0;
$L__BB78_114:
	.pragma "nounroll";
	shl.b32 	%r404, %r482, 10;
	add.s32 	%r150, %r6, %r404;
	ld.shared.u32 	%r151, [%r150+512];
	setp.eq.s32 	%p69, %r151, 0;
	shl.b32 	%r405, %r482, 8;
	add.s32 	%r406, %r405, %r400;
	mul.wide.u32 	%rd90, %r406, 8;
	add.s64 	%rd15, %rd2, %rd90;
	@%p69 bra 	$L__BB78_116;
	cvt.u64.u32 	%rd91, %r151;
	atom.global.add.u64 	%rd92, [%rd15+1024], %rd91;
$L__BB78_116:
	ld.shared.u32 	%r152, [%r150+1536];
	setp.eq.s32 	%p70, %r152, 0;
	@%p70 bra 	$L__BB78_118;
	cvt.u64.u32 	%rd93, %r152;
	atom.global.add.u64 	%rd94, [%rd15+3072], %rd93;
$L__BB78_118:
	ld.shared.u32 	%r153, [%r150+2560];
	setp.eq.s32 	%p71, %r153, 0;
	@%p71 bra 	$L__BB78_120;
	cvt.u64.u32 	%rd95, %r153;
	atom.global.add.u64 	%rd96, [%rd15+5120], %rd95;
$L__BB78_120:
	ld.shared.u32 	%r154, [%r150+3584];
	setp.eq.s32 	%p72, %r154, 0;
	@%p72 bra 	$L__BB78_122;
	cvt.u64.u32 	%rd97, %r154;
	atom.global.add.u64 	%rd98, [%rd15+7168], %rd97;
$L__BB78_122:
	ld.shared.u32 	%r155, [%r150+4608];
	setp.eq.s32 	%p73, %r155, 0;
	@%p73 bra 	$L__BB78_124;
	cvt.u64.u32 	%rd99, %r155;
	atom.global.add.u64 	%rd100, [%rd15+9216], %rd99;
$L__BB78_124:
	ld.shared.u32 	%r156, [%r150+5632];
	setp.eq.s32 	%p74, %r156, 0;
	@%p74 bra 	$L__BB78_126;
	cvt.u64.u32 	%rd101, %r156;
	atom.global.add.u64 	%rd102, [%rd15+11264], %rd101;
$L__BB78_126:
	ld.shared.u32 	%r157, [%r150+6656];
	setp.eq.s32 	%p75, %r157, 0;
	@%p75 bra 	$L__BB78_128;
	cvt.u64.u32 	%rd103, %r157;
	atom.global.add.u64 	%rd104, [%rd15+13312], %rd103;
$L__BB78_128:
	ld.shared.u32 	%r158, [%r150+7680];
	setp.eq.s32 	%p76, %r158, 0;
	@%p76 bra 	$L__BB78_130;
	cvt.u64.u32 	%rd105, %r158;
	atom.global.add.u64 	%rd106, [%rd15+15360], %rd105;
$L__BB78_130:
	add.s32 	%r482, %r482, 8;
	setp.ne.s32 	%p77, %r482, %r16;
	mov.u32 	%r484, %r16;
	@%p77 bra 	$L__BB78_114;
$L__BB78_131:
	setp.eq.s32 	%p78, %r3, 0;
	@%p78 bra 	$L__BB78_152;
	setp.lt.u32 	%p79, %r4, 3;
	@%p79 bra 	$L__BB78_142;
	shl.b32 	%r407, %r484, 10;
	add.s32 	%r161, %r6, %r407;
	ld.shared.u32 	%r162, [%r161+512];
	setp.eq.s32 	%p80, %r162, 0;
	@%p80 bra 	$L__BB78_135;
	shl.b32 	%r409, %r484, 8;
	add.s32 	%r410, %r409, %r400;
	mul.wide.u32 	%rd107, %r410, 8;
	add.s64 	%rd108, %rd2, %rd107;
	cvt.u64.u32 	%rd109, %r162;
	atom.global.add.u64 	%rd110, [%rd108+1024], %rd109;
$L__BB78_135:
	ld.shared.u32 	%r163, [%r161+1536];
	setp.eq.s32 	%p81, %r163, 0;
	@%p81 bra 	$L__BB78_137;
	shl.b32 	%r412, %r484, 8;
	add.s32 	%r413, %r412, %r400;
	add.s32 	%r414, %r413, 256;
	mul.wide.u32 	%rd111, %r414, 8;
	add.s64 	%rd112, %rd2, %rd111;
	cvt.u64.u32 	%rd113, %r163;
	atom.global.add.u64 	%rd114, [%rd112+1024], %rd113;
$L__BB78_137:
	ld.shared.u32 	%r164, [%r161+2560];
	setp.eq.s32 	%p82, %r164, 0;
	@%p82 bra 	$L__BB78_139;
	shl.b32 	%r416, %r484, 8;
	add.s32 	%r417, %r416, %r400;
	add.s32 	%r418, %r417, 512;
	mul.wide.u32 	%rd115, %r418, 8;
	add.s64 	%rd116, %rd2, %rd115;
	cvt.u64.u32 	%rd117, %r164;
	atom.global.add.u64 	%rd118, [%rd116+1024], %rd117;
$L__BB78_139:
	ld.shared.u32 	%r165, [%r161+3584];
	setp.eq.s32 	%p83, %r165, 0;
	@%p83 bra 	$L__BB78_141;
	shl.b32 	%r420, %r484, 8;
	add.s32 	%r421, %r420, %r400;
	add.s32 	%r422, %r421, 768;
	mul.wide.u32 	%rd119, %r422, 8;
	add.s64 	%rd120, %rd2, %rd119;
	cvt.u64.u32 	%rd121, %r165;
	atom.global.add.u64 	%rd122, [%rd120+1024], %rd121;
$L__BB78_141:
	add.s32 	%r484, %r484, 4;
$L__BB78_142:
	setp.eq.s32 	%p84, %r5, 0;
	@%p84 bra 	$L__BB78_152;
	setp.eq.s32 	%p85, %r135, 0;
	@%p85 bra 	$L__BB78_149;
	shl.b32 	%r423, %r484, 10;
	add.s32 	%r168, %r6, %r423;
	ld.shared.u32 	%r169, [%r168+512];
	setp.eq.s32 	%p86, %r169, 0;
	@%p86 bra 	$L__BB78_146;
	shl.b32 	%r425, %r484, 8;
	add.s32 	%r426, %r425, %r400;
	mul.wide.u32 	%rd123, %r426, 8;
	add.s64 	%rd124, %rd2, %rd123;
	cvt.u64.u32 	%rd125, %r169;
	atom.global.add.u64 	%rd126, [%rd124+1024], %rd125;
$L__BB78_146:
	ld.shared.u32 	%r170, [%r168+1536];
	setp.eq.s32 	%p87, %r170, 0;
	@%p87 bra 	$L__BB78_148;
	shl.b32 	%r428, %r484, 8;
	add.s32 	%r429, %r428, %r400;
	add.s32 	%r430, %r429, 256;
	mul.wide.u32 	%rd127, %r430, 8;
	add.s64 	%rd128, %rd2, %rd127;
	cvt.u64.u32 	%rd129, %r170;
	atom.global.add.u64 	%rd130, [%rd128+1024], %rd129;
$L__BB78_148:
	add.s32 	%r484, %r484, 2;
$L__BB78_149:
	setp.eq.s32 	%p88, %r17, 0;
	@%p88 bra 	$L__BB78_152;
	shl.b32 	%r431, %r484, 10;
	add.s32 	%r432, %r6, %r431;
	ld.shared.u32 	%r173, [%r432+512];
	setp.eq.s32 	%p89, %r173, 0;
	@%p89 bra 	$L__BB78_152;
	shl.b32 	%r434, %r484, 8;
	add.s32 	%r435, %r434, %r400;
	mul.wide.u32 	%rd131, %r435, 8;
	add.s64 	%rd132, %rd2, %rd131;
	cvt.u64.u32 	%rd133, %r173;
	atom.global.add.u64 	%rd134, [%rd132+1024], %rd133;
$L__BB78_152:
	bar.sync 	0;
	add.s64 	%rd135, %rd135, 1;
	setp.ne.s64 	%p90, %rd135, %rd6;
	@%p90 bra 	$L__BB78_2;
$L__BB78_153:
	ret;

}
	// .globl	_ZN3cub18CUB_300001_SM_10006detail10radix_sort33DeviceRadixSortExclusiveSumKernelINS1_5radix10policy_hubIiNS0_8NullTypeEyE10Policy1000EyEEvPT0_
.visible .entry _ZN3cub18CUB_300001_SM_10006detail10radix_sort33DeviceRadixSortExclusiveSumKernelINS1_5radix10policy_hubIiNS0_8NullTypeEyE10Policy1000EyEEvPT0_(
	.param .u64 .ptr .align 1 _ZN3cub18CUB_300001_SM_10006detail10radix_sort33DeviceRadixSortExclusiveSumKernelINS1_5radix10policy_hubIiNS0_8NullTypeEyE10Policy1000EyEEvPT0__param_0
)
{
	.reg .pred 	%p<4>;
	.reg .b32 	%r<28>;
	.reg .b64 	%rd<54>;
	// demoted variable
	.shared .align 16 .b8 _ZZN3cub18CUB_300001_SM_10006detail10radix_sort33DeviceRadixSortExclusiveSumKernelINS1_5radix10policy_hubIiNS0_8NullTypeEyE10Policy1000EyEEvPT0_E12temp_storage[2336];
	ld.param.u64 	%rd5, [_ZN3cub18CUB_300001_SM_10006detail10radix_sort33DeviceRadixSortExclusiveSumKernelINS1_5radix10policy_hubIiNS0_8NullTypeEyE10Policy1000EyEEvPT0__param_0];
	cvta.to.global.u64 	%rd6, %rd5;
	mov.u32 	%r3, %ctaid.x;
	shl.b32 	%r4, %r3, 8;
	mov.u32 	%r1, %tid.x;
	setp.gt.u32 	%p1, %r1, 255;
	add.s32 	%r5, %r4, %r1;
	mul.wide.s32 	%rd7, %r5, 8;
	add.s64 	%rd1, %rd6, %rd7;
	@%p1 bra 	$L__BB79_2;
	ld.global.u64 	%rd53, [%rd1];
$L__BB79_2:
	shr.u32 	%r6, %r1, 3;
	add.s32 	%r7, %r6, %r1;
	shl.b32 	%r8, %r7, 3;
	mov.u32 	%r9, _ZZN3cub18CUB_300001_SM_10006detail10radix_sort33DeviceRadixSortExclusiveSumKernelINS1_5radix10policy_hubIiNS0_8NullTypeEyE10Policy1000EyEEvPT0_E12temp_storage;
	add.s32 	%r10, %r9, %r8;
	add.s32 	%r2, %r10, 16;
	st.shared.u64 	[%r10+16], %rd53;
	bar.sync 	0;
	setp.gt.u32 	%p2, %r1, 31;
	@%p2 bra 	$L__BB79_4;
	mad.lo.s32 	%r27, %r1, 72, %r9;
	ld.shared.u64 	%rd23, [%r27+16];
	ld.shared.u64 	%rd24, [%r27+24];
	ld.shared.u64 	%rd25, [%r27+32];
	ld.shared.u64 	%rd26, [%r27+40];
	ld.shared.u64 	%rd27, [%r27+48];
	ld.shared.u64 	%rd28, [%r27+56];
	ld.shared.u64 	%rd29, [%r27+64];
	ld.shared.u64 	%rd30, [%r27+72];
	add.s64 	%rd31, %rd24, %rd23;
	add.s64 	%rd32, %rd31, %rd25;
	add.s64 	%rd33, %rd32, %rd26;
	add.s64 	%rd34, %rd33, %rd27;
	add.s64 	%rd35, %rd34, %rd28;
	add.s64 	%rd36, %rd35, %rd29;
	add.s64 	%rd10, %rd36, %rd30;
	mov.b32 	%r11, 1;
	mov.b32 	%r24, 0;
	mov.b32 	%r25, -1;
	// begin inline asm
	{  .reg .u64 r0;  .reg .u32 lo;  .reg .u32 hi;  .reg .pred p;  mov.b64 {lo, hi}, %rd10;  shfl.sync.up.b32 lo|p, lo, %r11, %r24, %r25;  shfl.sync.up.b32 hi|p, hi, %r11, %r24, %r25;  mov.b64 r0, {lo, hi};  @p add.u64 r0, r0, %rd10;  mov.u64 %rd8, r0;}
	// end inline asm
	mov.b32 	%r14, 2;
	// begin inline asm
	{  .reg .u64 r0;  .reg .u32 lo;  .reg .u32 hi;  .reg .pred p;  mov.b64 {lo, hi}, %rd8;  shfl.sync.up.b32 lo|p, lo, %r14, %r24, %r25;  shfl.sync.up.b32 hi|p, hi, %r14, %r24, %r25;  mov.b64 r0, {lo, hi};  @p add.u64 r0, r0, %rd8;  mov.u64 %rd11, r0;}
	// end inline asm
	mov.b32 	%r17, 4;
	// begin inline asm
	{  .reg .u64 r0;  .reg .u32 lo;  .reg .u32 hi;  .reg .pred p;  mov.b64 {lo, hi}, %rd11;  shfl.sync.up.b32 lo|p, lo, %r17, %r24, %r25;  shfl.sync.up.b32 hi|p, hi, %r17, %r24, %r25;  mov.b64 r0, {lo, hi};  @p add.u64 r0, r0, %rd11;  mov.u64 %rd14, r0;}
	// end inline asm
	mov.b32 	%r20, 8;
	// begin inline asm
	{  .reg .u64 r0;  .reg .u32 lo;  .reg .u32 hi;  .reg .pred p;  mov.b64 {lo, hi}, %rd14;  shfl.sync.up.b32 lo|p, lo, %r20, %r24, %r25;  shfl.sync.up.b32 hi|p, hi, %r20, %r24, %r25;  mov.b64 r0, {lo, hi};  @p add.u64 r0, r0, %rd14;  mov.u64 %rd17, r0;}
	// end inline asm
	mov.b32 	%r23, 16;
	// begin inline asm
	{  .reg .u64 r0;  .reg .u32 lo;  .reg .u32 hi;  .reg .pred p;  mov.b64 {lo, hi}, %rd17;  shfl.sync.up.b32 lo|p, lo, %r23, %r24, %r25;  shfl.sync.up.b32 hi|p, hi, %r23, %r24, %r25;  mov.b64 r0, {lo, hi};  @p add.u64 r0, r0, %rd17;  mov.u64 %rd20, r0;}
	// end inline asm
	sub.s64 	%rd37, %rd20, %rd10;
	ld.shared.u64 	%rd38, [%r27+16];
	ld.shared.u64 	%rd39, [%r27+24];
	ld.shared.u64 	%rd40, [%r27+32];
	ld.shared.u64 	%rd41, [%r27+40];
	ld.shared.u64 	%rd42, [%r27+48];
	ld.shared.u64 	%rd43, [%r27+56];
	ld.shared.u64 	%rd44, [%r27+64];
	add.s64 	%rd45, %rd38, %rd37;
	add.s64 	%rd46, %rd39, %rd45;
	add.s64 	%rd47, %rd40, %rd46;
	add.s64 	%rd48, %rd41, %rd47;
	add.s64 	%rd49, %rd42, %rd48;
	add.s64 	%rd50, %rd43, %rd49;
	add.s64 	%rd51, %rd44, %rd50;
	st.shared.u64 	[%r27+16], %rd37;
	st.shared.u64 	[%r27+24], %rd45;
	st.shared.u64 	[%r27+32], %rd46;
	st.shared.u64 	[%r27+40], %rd47;
	st.shared.u64 	[%r27+48], %rd48;
	st.shared.u64 	[%r27+56], %rd49;
	st.shared.u64 	[%r27+64], %rd50;
	st.shared.u64 	[%r27+72], %rd51;
$L__BB79_4:
	setp.gt.u32 	%p3, %r1, 255;
	bar.sync 	0;
	@%p3 bra 	$L__BB79_6;
	ld.shared.u64 	%rd52, [%r2];
	st.global.u64 	[%rd1], %rd52;
$L__BB79_6:
	ret;

}
	// .globl	_ZN3cub18CUB_300001_SM_10006detail10radix_sort29DeviceRadixSortOnesweepKernelINS1_5radix10policy_hubIiNS0_8NullTypeEyE10Policy1000ELNS0_9SortOrderE0EiS6_yiiNS1_21identity_decomposer_tEEEvPT5_SC_PT3_PKSD_PT1_PKSH_PT2_PKSL_T4_iiT6_
.visible .entry _ZN3cub18CUB_300001_SM_10006detail10radix_sort29DeviceRadixSortOnesweepKernelINS1_5radix10policy_hubIiNS0_8NullTypeEyE10Policy1000ELNS0_9SortOrderE0EiS6_yiiNS1_21identity_decomposer_tEEEvPT5_SC_PT3_PKSD_PT1_PKSH_PT2_PKSL_T4_iiT6_(
	.param .u64 .ptr .align 1 _ZN3cub18CUB_300001_SM_10006detail10radix_sort29DeviceRadixSortOnesweepKernelINS1_5radix10policy_hubIiNS0_8NullTypeEyE10Policy1000ELNS0_9SortOrderE0EiS6_yiiNS1_21identity_decomposer_tEEEvPT5_SC_PT3_PKSD_PT1_PKSH_PT2_PKSL_T4_iiT6__param_0,
	.param .u64 .ptr .align 1 _ZN3cub18CUB_300001_SM_10006detail10radix_sort29DeviceRadixSortOnesweepKernelINS1_5radix10policy_hubIiNS0_8NullTypeEyE10Policy1000ELNS0_9SortOrderE0EiS6_yiiNS1_21identity_decomposer_tEEEvPT5_SC_PT3_PKSD_PT1_PKSH_PT2_PKSL_T4_iiT6__param_1,
	.param .u64 .ptr .align 1 _ZN3cub18CUB_300001_SM_10006detail10radix_sort29DeviceRadixSortOnesweepKernelINS1_5radix10policy_hubIiNS0_8NullTypeEyE10Policy1000ELNS0_9SortOrderE0EiS6_yiiNS1_21identity_decomposer_tEEEvPT5_SC_PT3_PKSD_PT1_PKSH_PT2_PKSL_T4_iiT6__param_2,
	.param .u64 .ptr .align 1 _ZN3cub18CUB_300001_SM_10006detail10radix_sort29DeviceRadixSortOnesweepKernelINS1_5radix10policy_hubIiNS0_8NullTypeEyE10Policy1000ELNS0_9SortOrderE0EiS6_yiiNS1_21identity_decomposer_tEEEvPT5_SC_PT3_PKSD_PT1_PKSH_PT2_PKSL_T4_iiT6__param_3,
	.param .u64 .ptr .align 1 _ZN3cub18CUB_300001_SM_10006detail10radix_sort29DeviceRadixSortOnesweepKernelINS1_5radix10policy_hubIiNS0_8NullTypeEyE10Policy1000ELNS0_9SortOrderE0EiS6_yiiNS1_21identity_decomposer_tEEEvPT5_SC_PT3_PKSD_PT1_PKSH_PT2_PKSL_T4_iiT6__param_4,
	.param .u64 .ptr .align 1 _ZN3cub18CUB_300001_SM_10006detail10radix_sort29DeviceRadixSortOnesweepKernelINS1_5radix10policy_hubIiNS0_8NullTypeEyE10Policy1000ELNS0_9SortOrderE0EiS6_yiiNS1_21identity_decomposer_tEEEvPT5_SC_PT3_PKSD_PT1_PKSH_PT2_PKSL_T4_iiT6__param_5,
	.param .u64 .ptr .align 1 _ZN3cub18CUB_300001_SM_10006detail10radix_sort29DeviceRadixSortOnesweepKernelINS1_5radix10policy_hubIiNS0_8NullTypeEyE10Policy1000ELNS0_9SortOrderE0EiS6_yiiNS1_21identity_decomposer_tEEEvPT5_SC_PT3_PKSD_PT1_PKSH_PT2_PKSL_T4_iiT6__param_6,
	.param .u64 .ptr .align 1 _ZN3cub18CUB_300001_SM_10006detail10radix_sort29DeviceRadixSortOnesweepKernelINS1_5radix10policy_hubIiNS0_8NullTypeEyE10Policy1000ELNS0_9SortOrderE0EiS6_yiiNS1_21identity_decomposer_tEEEvPT5_SC_PT3_PKSD_PT1_PKSH_PT2_PKSL_T4_iiT6__param_7,
	.param .u32 _ZN3cub18CUB_300001_SM_10006detail10radix_sort29DeviceRadixSortOnesweepKernelINS1_5radix10policy_hubIiNS0_8NullTypeEyE10Policy1000ELNS0_9SortOrderE0EiS6_yiiNS1_21identity_decomposer_tEEEvPT5_SC_PT3_PKSD_PT1_PKSH_PT2_PKSL_T4_iiT6__param_8,
	.param .u32 _ZN3cub18CUB_300001_SM_10006detail10radix_sort29DeviceRadixSortOnesweepKernelINS1_5radix10policy_hubIiNS0_8NullTypeEyE10Policy1000ELNS0_9SortOrderE0EiS6_yiiNS1_21identity_decomposer_tEEEvPT5_SC_PT3_PKSD_PT1_PKSH_PT2_PKSL_T4_iiT6__param_9,
	.param .u32 _ZN3cub18CUB_300001_SM_10006detail10radix_sort29DeviceRadixSortOnesweepKernelINS1_5radix10policy_hubIiNS0_8NullTypeEyE10Policy1000ELNS0_9SortOrderE0EiS6_yiiNS1_21identity_decomposer_tEEEvPT5_SC_PT3_PKSD_PT1_PKSH_PT2_PKSL_T4_iiT6__param_10,
	.param .align 1 .b8 _ZN3cub18CUB_300001_SM_10006detail10radix_sort29DeviceRadixSortOnesweepKernelINS1_5radix10policy_hubIiNS0_8NullTypeEyE10Policy1000ELNS0_9SortOrderE0EiS6_yiiNS1_21identity_decomposer_tEEEvPT5_SC_PT3_PKSD_PT1_PKSH_PT2_PKSL_T4_iiT6__param_11[1]
)
.maxntid 384
{
	.reg .pred 	%p<142>;
	.reg .b32 	%r<1806>;
	.reg .b64 	%rd<239>;
	// demoted variable
	.shared .align 16 .b8 _ZZN3cub18CUB_300001_SM_10006detail10radix_sort29DeviceRadixSortOnesweepKernelINS1_5radix10policy_hubIiNS0_8NullTypeEyE10Policy1000ELNS0_9SortOrderE0EiS6_yiiNS1_21identity_decomposer_tEEEvPT5_SC_PT3_PKSD_PT1_PKSH_PT2_PKSL_T4_iiT6_E1s[31232];
	ld.param.u64 	%rd21, [_ZN3cub18CUB_300001_SM_10006detail10radix_sort29DeviceRadixSortOnesweepKernelINS1_5radix10policy_hubIiNS0_8NullTypeEyE10Policy1000ELNS0_9SortOrderE0EiS6_yiiNS1_21identity_decomposer_tEEEvPT5_SC_PT3_PKSD_PT1_PKSH_PT2_PKSL_T4_iiT6__param_1];
	ld.param.u64 	%rd24, [_ZN3cub18CUB_300001_SM_10006detail10radix_sort29DeviceRadixSortOnesweepKernelINS1_5radix10policy_hubIiNS0_8NullTypeEyE10Policy1000ELNS0_9SortOrderE0EiS6_yiiNS1_21identity_decomposer_tEEEvPT5_SC_PT3_PKSD_PT1_PKSH_PT2_PKSL_T4_iiT6__param_4];
	ld.param.u64 	%rd25, [_ZN3cub18CUB_300001_SM_10006detail10radix_sort29DeviceRadixSortOnesweepKernelINS1_5radix10policy_hubIiNS0_8NullTypeEyE10Policy1000ELNS0_9SortOrderE0EiS6_yiiNS1_21identity_decomposer_tEEEvPT5_SC_PT3_PKSD_PT1_PKSH_PT2_PKSL_T4_iiT6__param_5];
	ld.param.u32 	%r293, [_ZN3cub18CUB_300001_SM_10006detail10radix_sort29DeviceRadixSortOnesweepKernelINS1_5radix10policy_hubIiNS0_8NullTypeEyE10Policy1000ELNS0_9SortOrderE0EiS6_yiiNS1_21identity_decomposer_tEEEvPT5_SC_PT3_PKSD_PT1_PKSH_PT2_PKSL_T4_iiT6__param_9];
	ld.param.u32 	%r294, [_ZN3cub18CUB_300001_SM_10006detail10radix_sort29DeviceRadixSortOnesweepKernelINS1_5radix10policy_hubIiNS0_8NullTypeEyE10Policy1000ELNS0_9SortOrderE0EiS6_yiiNS1_21identity_decomposer_tEEEvPT5_SC_PT3_PKSD_PT1_PKSH_PT2_PKSL_T4_iiT6__param_10];
	cvta.to.global.u64 	%rd1, %rd24;
	cvta.to.global.u64 	%rd2, %rd25;
	mov.u32 	%r1, %tid.x;
	// begin inline asm
	mov.u32 %r295, %laneid;
	// end inline asm
	setp.ne.s32 	%p1, %r1, 0;
	@%p1 bra 	$L__BB80_2;
	cvta.to.global.u64 	%rd26, %rd21;
	atom.global.add.u32 	%r296, [%rd26], 1;
	st.shared.u32 	[_ZZN3cub18CUB_300001_SM_10006detail10radix_sort29DeviceRadixSortOnesweepKernelINS1_5radix10policy_hubIiNS0_8NullTypeEyE10Policy1000ELNS0_9SortOrderE0EiS6_yiiNS1_21identity_decomposer_tEEEvPT5_SC_PT3_PKSD_PT1_PKSH_PT2_PKSL_T4_iiT6_E1s+29184], %r296;
$L__BB80_2:
	ld.param.u32 	%r1706, [_ZN3cub18CUB_300001_SM_10006detail10radix_sort29DeviceRadixSortOnesweepKernelINS1_5radix10policy_hubIiNS0_8NullTypeEyE10Policy1000ELNS0_9SortOrderE0EiS6_yiiNS1_21identity_decomposer_tEEEvPT5_SC_PT3_PKSD_PT1_PKSH_PT2_PKSL_T4_iiT6__param_8];
	bar.sync 	0;
	ld.shared.u32 	%r3, [_ZZN3cub18CUB_300001_SM_10006detail10radix_sort29DeviceRadixSortOnesweepKernelINS1_5radix10policy_hubIiNS0_8NullTypeEyE10Policy1000ELNS0_9SortOrderE0EiS6_yiiNS1_21identity_decomposer_tEEEvPT5_SC_PT3_PKSD_PT1_PKSH_PT2_PKSL_T4_iiT6_E1s+29184];
	mul.lo.s32 	%r297, %r3, 7296;
	add.s32 	%r4, %r297, 7296;
	setp.gt.s32 	%p2, %r4, %r1706;
	cvt.s64.s32 	%rd3, %r297;
	@%p2 bra 	$L__BB80_4;
	and.b32  	%r298, %r1, 31;
	and.b32  	%r299, %r1, 992;
	mul.lo.s32 	%r300, %r299, 19;
	or.b32  	%r301, %r300, %r298;
	cvt.u64.u32 	%rd27, %r301;
	add.s64 	%rd28, %rd27, %rd3;
	shl.b64 	%rd29, %rd28, 2;
	add.s64 	%rd30, %rd2, %rd29;
	ld.global.u32 	%r1732, [%rd30];
	ld.global.u32 	%r1733, [%rd30+128];
	ld.global.u32 	%r1734, [%rd30+256];
	ld.global.u32 	%r1735, [%rd30+384];
	ld.global.u32 	%r1736, [%rd30+512];
	ld.global.u32 	%r1737, [%rd30+640];
	ld.global.u32 	%r1738, [%rd30+768];
	ld.global.u32 	%r1739, [%rd30+896];
	ld.global.u32 	%r1740, [%rd30+1024];
	ld.global.u32 	%r1741, [%rd30+1152];
	ld.global.u32 	%r1742, [%rd30+1280];
	ld.global.u32 	%r1743, [%rd30+1408];
	ld.global.u32 	%r1744, [%rd30+1536];
	ld.global.u32 	%r1745, [%rd30+1664];
	ld.global.u32 	%r1746, [%rd30+1792];
	ld.global.u32 	%r1747, [%rd30+1920];
	ld.global.u32 	%r1748, [%rd30+2048];
	ld.global.u32 	%r1749, [%rd30+2176];
	ld.global.u32 	%r1750, [%rd30+2304];
	bra.uni 	$L__BB80_42;
$L__BB80_4:
	ld.param.u32 	%r1707, [_ZN3cub18CUB_300001_SM_10006detail10radix_sort29DeviceRadixSortOnesweepKernelINS1_5radix10policy_hubIiNS0_8NullTypeEyE10Policy1000ELNS0_9SortOrderE0EiS6_yiiNS1_21identity_decomposer_tEEEvPT5_SC_PT3_PKSD_PT1_PKSH_PT2_PKSL_T4_iiT6__param_8];
	cvt.u32.u64 	%r303, %rd3;
	sub.s32 	%r24, %r1707, %r303;
	and.b32  	%r304, %r1, 31;
	and.b32  	%r305, %r1, 992;
	mul.lo.s32 	%r306, %r305, 19;
	or.b32  	%r25, %r306, %r304;
	setp.ge.s32 	%p3, %r25, %r24;
	cvt.u64.u32 	%rd31, %r25;
	add.s64 	%rd32, %rd31, %rd3;
	shl.b64 	%rd33, %rd32, 2;
	add.s64 	%rd4, %rd2, %rd33;
	mov.b32 	%r1732, 2147483647;
	@%p3 bra 	$L__BB80_6;
	ld.global.u32 	%r1732, [%rd4];
$L__BB80_6:
	add.s32 	%r308, %r25, 32;
	setp.ge.s32 	%p4, %r308, %r24;
	mov.b32 	%r1733, 2147483647;
	@%p4 bra 	$L__BB80_8;
	ld.global.u32 	%r1733, [%rd4+128];
$L__BB80_8:
	add.s32 	%r310, %r25, 64;
	setp.ge.s32 	%p5, %r310, %r24;
	mov.b32 	%r1734, 2147483647;
	@%p5 bra 	$L__BB80_10;
	ld.global.u32 	%r1734, [%rd4+256];
$L__BB80_10:
	add.s32 	%r312, %r25, 96;
	setp.ge.s32 	%p6, %r312, %r24;
	mov.b32 	%r1735, 2147483647;
	@%p6 bra 	$L__BB80_12;
	ld.global.u32 	%r1735, [%rd4+384];
$L__BB80_12:
	add.s32 	%r314, %r25, 128;
	setp.ge.s32 	%p7, %r314, %r24;
	mov.b32 	%r1736, 2147483647;
	@%p7 bra 	$L__BB80_14;
	ld.global.u32 	%r1736, [%rd4+512];
$L__BB80_14:
	add.s32 	%r316, %r25, 160;
	setp.ge.s32 	%p8, %r316, %r24;
	mov.b32 	%r1737, 2147483647;
	@%p8 bra 	$L__BB80_16;
	ld.global.u32 	%r1737, [%rd4+640];
$L__BB80_16:
	add.s32 	%r318, %r25, 192;
	setp.ge.s32 	%p9, %r318, %r24;
	mov.b32 	%r1738, 2147483647;
	@%p9 bra 	$L__BB80_18;
	ld.global.u32 	%r1738, [%rd4+768];
$L__BB80_18:
	add.s32 	%r320, %r25, 224;
	setp.ge.s32 	%p10, %r320, %r24;
	mov.b32 	%r1739, 2147483647;
	@%p10 bra 	$L__BB80_20;
	ld.global.u32 	%r1739, [%rd4+896];
$L__BB80_20:
	add.s32 	%r322, %r25, 256;
	setp.ge.s32 	%p11, %r322, %r24;
	mov.b32 	%r1740, 2147483647;
	@%p11 bra 	$L__BB80_22;
	ld.global.u32 	%r1740, [%rd4+1024];
$L__BB80_22:
	add.s32 	%r324, %r25, 288;
	setp.ge.s32 	%p12, %r324, %r24;
	mov.b32 	%r1741, 2147483647;
	@%p12 bra 	$L__BB80_24;
	ld.global.u32 	%r1741, [%rd4+1152];
$L__BB80_24:
	add.s32 	%r326, %r25, 320;
	setp.ge.s32 	%p13, %r326, %r24;
	mov.b32 	%r1742, 2147483647;
	@%p13 bra 	$L__BB80_26;
	ld.global.u32 	%r1742, [%rd4+1280];
$L__BB80_26:
	add.s32 	%r328, %r25, 352;
	setp.ge.s32 	%p14, %r328, %r24;
	mov.b32 	%r1743, 2147483647;
	@%p14 bra 	$L__BB80_28;
	ld.global.u32 	%r1743, [%rd4+1408];
$L__BB80_28:
	add.s32 	%r330, %r25, 384;
	setp.ge.s32 	%p15, %r330, %r24;
	mov.b32 	%r1744, 2147483647;
	@%p15 bra 	$L__BB80_30;
	ld.global.u32 	%r1744, [%rd4+1536];
$L__BB80_30:
	add.s32 	%r332, %r25, 416;
	setp.ge.s32 	%p16, %r332, %r24;
	mov.b32 	%r1745, 2147483647;
	@%p16 bra 	$L__BB80_32;
	ld.global.u32 	%r1745, [%rd4+1664];
$L__BB80_32:
	add.s32 	%r334, %r25, 448;
	setp.ge.s32 	%p17, %r334, %r24;
	mov.b32 	%r1746, 2147483647;
	@%p17 bra 	$L__BB80_34;
	ld.global.u32 	%r1746, [%rd4+1792];
$L__BB80_34:
	add.s32 	%r336, %r25, 480;
	setp.ge.s32 	%p18, %r336, %r24;
	mov.b32 	%r1747, 2147483647;
	@%p18 bra 	$L__BB80_36;
	ld.global.u32 	%r1747, [%rd4+1920];
$L__BB80_36:
	add.s32 	%r338, %r25, 512;
	setp.ge.s32 	%p19, %r338, %r24;
	mov.b32 	%r1748, 2147483647;
	@%p19 bra 	$L__BB80_38;
	ld.global.u32 	%r1748, [%rd4+2048];
$L__BB80_38:
	add.s32 	%r340, %r25, 544;
	setp.ge.s32 	%p20, %r340, %r24;
	mov.b32 	%r1749, 2147483647;
	@%p20 bra 	$L__BB80_40;
	ld.global.u32 	%r1749, [%rd4+2176];
$L__BB80_40:
	add.s32 	%r342, %r25, 576;
	setp.ge.s32 	%p21, %r342, %r24;
	mov.b32 	%r1750, 2147483647;
	@%p21 bra 	$L__BB80_42;
	ld.global.u32 	%r1750, [%rd4+2304];
$L__BB80_42:
	mov.b32 	%r343, -1;
	shl.b32 	%r344, %r343, %r294;
	not.b32 	%r82, %r344;
	shr.u32 	%r83, %r1, 5;
	shl.b32 	%r345, %r83, 10;
	mov.u32 	%r346, _ZZN3cub18CUB_300001_SM_10006detail10radix_sort29DeviceRadixSortOnesweepKernelINS1_5radix10policy_hubIiNS0_8NullTypeEyE10Policy1000ELNS0_9SortOrderE0EiS6_yiiNS1_21identity_decomposer_tEEEvPT5_SC_PT3_PKSD_PT1_PKSH_PT2_PKSL_T4_iiT6_E1s;
	add.s32 	%r84, %r346, %r345;
	setp.gt.s32 	%p22, %r295, 255;
	@%p22 bra 	$L__BB80_55;
	max.s32 	%r347, %r295, 224;
	sub.s32 	%r348, %r347, %r295;
	add.s32 	%r349, %r348, 31;
	shr.u32 	%r350, %r349, 5;
	add.s32 	%r85, %r350, 1;
	and.b32  	%r86, %r85, 15;
	setp.lt.u32 	%p23, %r349, 480;
	mov.u32 	%r1754, %r295;
	@%p23 bra 	$L__BB80_46;
	and.b32  	%r351, %r85, 268435440;
	neg.s32 	%r1752, %r351;
	shl.b32 	%r353, %r295, 2;
	add.s32 	%r354, %r345, %r353;
	add.s32 	%r356, %r354, %r346;
	add.s32 	%r1751, %r356, 1024;
	mov.u32 	%r1754, %r295;
$L__BB80_45:
	.pragma "nounroll";
	mov.b32 	%r357, 0;
	st.shared.u32 	[%r1751+-1024], %r357;
	st.shared.u32 	[%r1751+-896], %r357;
	st.shared.u32 	[%r1751+-768], %r357;
	st.shared.u32 	[%r1751+-640], %r357;
	st.shared.u32 	[%r1751+-512], %r357;
	st.shared.u32 	[%r1751+-384], %r357;
	st.shared.u32 	[%r1751+-256], %r357;
	st.shared.u32 	[%r1751+-128], %r357;
	st.shared.u32 	[%r1751], %r357;
	st.shared.u32 	[%r1751+128], %r357;
	st.shared.u32 	[%r1751+256], %r357;
	st.shared.u32 	[%r1751+384], %r357;
	st.shared.u32 	[%r1751+512], %r357;
	st.shared.u32 	[%r1751+640], %r357;
	st.shared.u32 	[%r1751+768], %r357;
	st.shared.u32 	[%r1751+896], %r357;
	add.s32 	%r1754, %r1754, 512;
	add.s32 	%r1752, %r1752, 16;
	add.s32 	%r1751, %r1751, 2048;
	setp.ne.s32 	%p24, %r1752, 0;
	@%p24 bra 	$L__BB80_45;
$L__BB80_46:
	setp.eq.s32 	%p25, %r86, 0;
	@%p25 bra 	$L__BB80_55;
	and.b32  	%r96, %r85, 7;
	setp.lt.u32 	%p26, %r86, 8;
	@%p26 bra 	$L__BB80_49;
	shl.b32 	%r358, %r1754, 2;
	add.s32 	%r359, %r84, %r358;
	mov.b32 	%r360, 0;
	st.shared.u32 	[%r359], %r360;
	st.shared.u32 	[%r359+128], %r360;
	st.shared.u32 	[%r359+256], %r360;
	st.shared.u32 	[%r359+384], %r360;
	st.shared.u32 	[%r359+512], %r360;
	st.shared.u32 	[%r359+640], %r360;
	st.shared.u32 	[%r359+768], %r360;
	st.shared.u32 	[%r359+896], %r360;
	add.s32 	%r1754, %r1754, 256;
$L__BB80_49:
	setp.eq.s32 	%p27, %r96, 0;
	@%p27 bra 	$L__BB80_55;
	and.b32  	%r99, %r85, 3;
	setp.lt.u32 	%p28, %r96, 4;
	@%p28 bra 	$L__BB80_52;
	shl.b32 	%r361, %r1754, 2;
	add.s32 	%r362, %r84, %r361;
	mov.b32 	%r363, 0;
	st.shared.u32 	[%r362], %r363;
	st.shared.u32 	[%r362+128], %r363;
	st.shared.u32 	[%r362+256], %r363;
	st.shared.u32 	[%r362+384], %r363;
	add.s32 	%r1754, %r1754, 128;
$L__BB80_52:
	setp.eq.s32 	%p29, %r99, 0;
	@%p29 bra 	$L__BB80_55;
	shl.b32 	%r365, %r1754, 2;
	add.s32 	%r366, %r345, %r365;
	add.s32 	%r1758, %r346, %r366;
	neg.s32 	%r1757, %r99;
$L__BB80_54:
	.pragma "nounroll";
	mov.b32 	%r368, 0;
	st.shared.u32 	[%r1758], %r368;
	add.s32 	%r1758, %r1758, 128;
	add.s32 	%r1757, %r1757, 1;
	setp.ne.s32 	%p30, %r1757, 0;
	@%p30 bra 	$L__BB80_54;
$L__BB80_55:
	bar.warp.sync 	-1;
	xor.b32  	%r370, %r1732, -2147483648;
	shr.u32 	%r371, %r370, %r293;
	and.b32  	%r108, %r371, %r82;
	shl.b32 	%r372, %r108, 2;
	add.s32 	%r373, %r84, %r372;
	atom.shared.add.u32 	%r374, [%r373], 1;
	xor.b32  	%r375, %r1733, -2147483648;
	shr.u32 	%r376, %r375, %r293;
	and.b32  	%r377, %r376, %r82;
	shl.b32 	%r378, %r377, 2;
	add.s32 	%r379, %r84, %r378;
	atom.shared.add.u32 	%r380, [%r379], 1;
	xor.b32  	%r381, %r1734, -2147483648;
	shr.u32 	%r382, %r381, %r293;
	and.b32  	%r383, %r382, %r82;
	shl.b32 	%r384, %r383, 2;
	add.s32 	%r385, %r84, %r384;
	atom.shared.add.u32 	%r386, [%r385], 1;
	xor.b32  	%r387, %r1735, -2147483648;
	shr.u32 	%r388, %r387, %r293;
	and.b32  	%r389, %r388, %r82;
	shl.b32 	%r390, %r389, 2;
	add.s32 	%r391, %r84, %r390;
	atom.shared.add.u32 	%r392, [%r391], 1;
	xor.b32  	%r393, %r1736, -2147483648;
	shr.u32 	%r394, %r393, %r293;
	and.b32  	%r395, %r394, %r82;
	shl.b32 	%r396, %r395, 2;
	add.s32 	%r397, %r84, %r396;
	atom.shared.add.u32 	%r398, [%r397], 1;
	xor.b32  	%r399, %r1737, -2147483648;
	shr.u32 	%r400, %r399, %r293;
	and.b32  	%r401, %r400, %r82;
	shl.b32 	%r402, %r401, 2;
	add.s32 	%r403, %r84, %r402;
	atom.shared.add.u32 	%r404, [%r403], 1;
	xor.b32  	%r405, %r1738, -2147483648;
	shr.u32 	%r406, %r405, %r293;
	and.b32  	%r407, %r406, %r82;
	shl.b32 	%r408, %r407, 2;
	add.s32 	%r409, %r84, %r408;
	atom.shared.add.u32 	%r410, [%r409], 1;
	xor.b32  	%r1771, %r1739, -2147483648;
	shr.u32 	%r411, %r1771, %r293;
	and.b32  	%r412, %r411, %r82;
	shl.b32 	%r413, %r412, 2;
	add.s32 	%r414, %r84, %r413;
	atom.shared.add.u32 	%r415, [%r414], 1;
	xor.b32  	%r1772, %r1740, -2147483648;
	shr.u32 	%r416, %r1772, %r293;
	and.b32  	%r417, %r416, %r82;
	shl.b32 	%r418, %r417, 2;
	add.s32 	%r419, %r84, %r418;
	atom.shared.add.u32 	%r420, [%r419], 1;
	xor.b32  	%r421, %r1741, -2147483648;
	shr.u32 	%r422, %r421, %r293;
	and.b32  	%r423, %r422, %r82;
	shl.b32 	%r424, %r423, 2;
	add.s32 	%r425, %r84, %r424;
	atom.shared.add.u32 	%r426, [%r425], 1;
	xor.b32  	%r427, %r1742, -2147483648;
	shr.u32 	%r428, %r427, %r293;
	and.b32  	%r429, %r428, %r82;
	shl.b32 	%r430, %r429, 2;
	add.s32 	%r431, %r84, %r430;
	atom.shared.add.u32 	%r432, [%r431], 1;
	xor.b32  	%r433, %r1743, -2147483648;
	shr.u32 	%r434, %r433, %r293;
	and.b32  	%r435, %r434, %r82;
	shl.b32 	%r436, %r435, 2;
	add.s32 	%r437, %r84, %r436;
	atom.shared.add.u32 	%r438, [%r437], 1;
	xor.b32  	%r439, %r1744, -2147483648;
	shr.u32 	%r440, %r439, %r293;
	and.b32  	%r441, %r440, %r82;
	shl.b32 	%r442, %r441, 2;
	add.s32 	%r443, %r84, %r442;
	atom.shared.add.u32 	%r444, [%r443], 1;
	xor.b32  	%r445, %r1745, -2147483648;
	shr.u32 	%r446, %r445, %r293;
	and.b32  	%r447, %r446, %r82;
	shl.b32 	%r448, %r447, 2;
	add.s32 	%r449, %r84, %r448;
	atom.shared.add.u32 	%r450, [%r449], 1;
	xor.b32  	%r451, %r1746, -2147483648;
	shr.u32 	%r452, %r451, %r293;
	and.b32  	%r453, %r452, %r82;
	shl.b32 	%r454, %r453, 2;
	add.s32 	%r455, %r84, %r454;
	atom.shared.add.u32 	%r456, [%r455], 1;
	xor.b32  	%r457, %r1747, -2147483648;
	shr.u32 	%r458, %r457, %r293;
	and.b32  	%r459, %r458, %r82;
	shl.b32 	%r460, %r459, 2;
	add.s32 	%r461, %r84, %r460;
	atom.shared.add.u32 	%r462, [%r461], 1;
	xor.b32  	%r463, %r1748, -2147483648;
	shr.u32 	%r464, %r463, %r293;
	and.b32  	%r465, %r464, %r82;
	shl.b32 	%r466, %r465, 2;
	add.s32 	%r467, %r84, %r466;
	atom.shared.add.u32 	%r468, [%r467], 1;
	xor.b32  	%r469, %r1749, -2147483648;
	shr.u32 	%r470, %r469, %r293;
	and.b32  	%r471, %r470, %r82;
	shl.b32 	%r472, %r471, 2;
	add.s32 	%r473, %r84, %r472;
	atom.shared.add.u32 	%r474, [%r473], 1;
	xor.b32  	%r475, %r1750, -2147483648;
	shr.u32 	%r476, %r475, %r293;
	and.b32  	%r477, %r476, %r82;
	shl.b32 	%r478, %r477, 2;
	add.s32 	%r479, %r84, %r478;
	atom.shared.add.u32 	%r480, [%r479], 1;
	bar.sync 	0;
	setp.gt.u32 	%p31, %r1, 255;
	shl.b32 	%r481, %r1, 2;
	add.s32 	%r111, %r346, %r481;
	mov.b32 	%r1759, 0;
	@%p31 bra 	$L__BB80_57;
	ld.shared.u32 	%r483, [%r111];
	mov.b32 	%r484, 0;
	st.shared.u32 	[%r111], %r484;
	ld.shared.u32 	%r485, [%r111+1024];
	st.shared.u32 	[%r111+1024], %r483;
	add.s32 	%r486, %r485, %r483;
	ld.shared.u32 	%r487, [%r111+2048];
	st.shared.u32 	[%r111+2048], %r486;
	add.s32 	%r488, %r487, %r486;
	ld.shared.u32 	%r489, [%r111+3072];
	st.shared.u32 	[%r111+3072], %r488;
	add.s32 	%r490, %r489, %r488;
	ld.shared.u32 	%r491, [%r111+4096];
	st.shared.u32 	[%r111+4096], %r490;
	add.s32 	%r492, %r491, %r490;
	ld.shared.u32 	%r493, [%r111+5120];
	st.shared.u32 	[%r111+5120], %r492;
	add.s32 	%r494, %r493, %r492;
	ld.shared.u32 	%r495, [%r111+6144];
	st.shared.u32 	[%r111+6144], %r494;
	add.s32 	%r496, %r495, %r494;
	ld.shared.u32 	%r497, [%r111+7168];
	st.shared.u32 	[%r111+7168], %r496;
	add.s32 	%r498, %r497, %r496;
	ld.shared.u32 	%r499, [%r111+8192];
	st.shared.u32 	[%r111+8192], %r498;
	add.s32 	%r500, %r499, %r498;
	ld.shared.u32 	%r501, [%r111+9216];
	st.shared.u32 	[%r111+9216], %r500;
	add.s32 	%r502, %r501, %r500;
	ld.shared.u32 	%r503, [%r111+10240];
	st.shared.u32 	[%r111+10240], %r502;
	add.s32 	%r504, %r503, %r502;
	ld.shared.u32 	%r505, [%r111+11264];
	st.shared.u32 	[%r111+11264], %r504;
	add.s32 	%r1759, %r505, %r504;
$L__BB80_57:
	ld.param.u64 	%rd228, [_ZN3cub18CUB_300001_SM_10006detail10radix_sort29DeviceRadixSortOnesweepKernelINS1_5radix10policy_hubIiNS0_8NullTypeEyE10Policy1000ELNS0_9SortOrderE0EiS6_yiiNS1_21identity_decomposer_tEEEvPT5_SC_PT3_PKSD_PT1_PKSH_PT2_PKSL_T4_iiT6__param_0];
	setp.gt.u32 	%p32, %r1, 255;
	shl.b32 	%r506, %r3, 8;
	add.s32 	%r507, %r506, %r1;
	cvta.to.global.u64 	%rd5, %rd228;
	mul.wide.s32 	%rd34, %r507, 4;
	add.s64 	%rd6, %rd5, %rd34;
	@%p32 bra 	$L__BB80_59;
	or.b32  	%r508, %r1759, 1073741824;
	st.volatile.global.u32 	[%rd6], %r508;
$L__BB80_59:
	ld.param.u64 	%rd235, [_ZN3cub18CUB_300001_SM_10006detail10radix_sort29DeviceRadixSortOnesweepKernelINS1_5radix10policy_hubIiNS0_8NullTypeEyE10Policy1000ELNS0_9SortOrderE0EiS6_yiiNS1_21identity_decomposer_tEEEvPT5_SC_PT3_PKSD_PT1_PKSH_PT2_PKSL_T4_iiT6__param_3];
	xor.b32  	%r1773, %r1741, -2147483648;
	xor.b32  	%r1774, %r1742, -2147483648;
	xor.b32  	%r1765, %r1733, -2147483648;
	xor.b32  	%r1766, %r1734, -2147483648;
	xor.b32  	%r1777, %r1745, -2147483648;
	xor.b32  	%r1778, %r1746, -2147483648;
	xor.b32  	%r1764, %r1732, -2147483648;
	xor.b32  	%r1779, %r1747, -2147483648;
	xor.b32  	%r1780, %r1748, -2147483648;
	xor.b32  	%r1768, %r1736, -2147483648;
	xor.b32  	%r1767, %r1735, -2147483648;
	xor.b32  	%r1775, %r1743, -2147483648;
	xor.b32  	%r1782, %r1750, -2147483648;
	xor.b32  	%r1781, %r1749, -2147483648;
	xor.b32  	%r1769, %r1737, -2147483648;
	xor.b32  	%r1776, %r1744, -2147483648;
	xor.b32  	%r1770, %r1738, -2147483648;
	setp.lt.u32 	%p33, %r1, 256;
	setp.eq.s32 	%p34, %r1759, 7296;
	and.pred  	%p35, %p33, %p34;
	selp.u32 	%r509, 1, 0, %p35;
	{ 
	.reg .pred 	%p1; 
	.reg .pred 	%p2; 
	setp.ne.u32 	%p1, %r509, 0; 
	bar.red.or.pred 	%p2, 0, %p1; 
	selp.u32 	%r510, 1, 0, %p2; 
	}
	setp.eq.s32 	%p36, %r510, 0;
	cvt.u64.u32 	%rd7, %r1;
	cvta.to.global.u64 	%rd35, %rd235;
	mul.wide.u32 	%rd36, %r1, 8;
	add.s64 	%rd8, %rd35, %rd36;
	@%p36 bra 	$L__BB80_111;
	setp.gt.u32 	%p37, %r1, 255;
	setp.gt.u32 	%p38, %r1, %r108;
	selp.b32 	%r131, 7296, 0, %p38;
	shl.b32 	%r511, %r1, 3;
	mov.u32 	%r512, _ZZN3cub18CUB_300001_SM_10006detail10radix_sort29DeviceRadixSortOnesweepKernelINS1_5radix10policy_hubIiNS0_8NullTypeEyE10Policy1000ELNS0_9SortOrderE0EiS6_yiiNS1_21identity_decomposer_tEEEvPT5_SC_PT3_PKSD_PT1_PKSH_PT2_PKSL_T4_iiT6_E1s;
	add.s32 	%r513, %r512, %r511;
	add.s32 	%r132, %r513, 29184;
	@%p37 bra 	$L__BB80_68;
	ld.global.u64 	%rd37, [%rd8];
	cvt.u64.u32 	%rd38, %r131;
	sub.s64 	%rd237, %rd37, %rd38;
	st.shared.u64 	[%r132], %rd237;
	setp.lt.s32 	%p39, %r3, 1;
	mov.u32 	%r1763, %r1759;
	@%p39 bra 	$L__BB80_67;
	mov.b32 	%r1761, -1;
	mov.u32 	%r1760, %r3;
	mov.u32 	%r1763, %r1759;
$L__BB80_63:
	add.s32 	%r136, %r1760, -1;
	shl.b32 	%r515, %r136, 8;
	add.s32 	%r516, %r515, %r1;
	mul.wide.s32 	%rd39, %r516, 4;
	add.s64 	%rd10, %rd5, %rd39;
$L__BB80_64:
	membar.cta;
	ld.volatile.global.u32 	%r137, [%rd10];
	setp.eq.s32 	%p40, %r137, 0;
	@%p40 bra 	$L__BB80_64;
	and.b32  	%r517, %r137, 1073741823;
	add.s32 	%r1763, %r517, %r1763;
	setp.gt.s32 	%p41, %r137, -1;
	vote.sync.ballot.b32 	%r1761, %p41, %r1761;
	setp.gt.u32 	%p43, %r1760, 1;
	and.pred  	%p44, %p41, %p43;
	mov.u32 	%r1760, %r136;
	@%p44 bra 	$L__BB80_63;
	ld.shared.u64 	%rd237, [%r132];
$L__BB80_67:
	or.b32  	%r518, %r1763, -2147483648;
	st.volatile.global.u32 	[%rd6], %r518;
	sub.s32 	%r519, %r1763, %r1759;
	cvt.s64.s32 	%rd40, %r519;
	add.s64 	%rd41, %rd237, %rd40;
	st.shared.u64 	[%r132], %rd41;
$L__BB80_68:
	ld.param.u32 	%r1708, [_ZN3cub18CUB_300001_SM_10006detail10radix_sort29DeviceRadixSortOnesweepKernelINS1_5radix10policy_hubIiNS0_8NullTypeEyE10Policy1000ELNS0_9SortOrderE0EiS6_yiiNS1_21identity_decomposer_tEEEvPT5_SC_PT3_PKSD_PT1_PKSH_PT2_PKSL_T4_iiT6__param_8];
	ld.param.u64 	%rd231, [_ZN3cub18CUB_300001_SM_10006detail10radix_sort29DeviceRadixSortOnesweepKernelINS1_5radix10policy_hubIiNS0_8NullTypeEyE10Policy1000ELNS0_9SortOrderE0EiS6_yiiNS1_21identity_decomposer_tEEEvPT5_SC_PT3_PKSD_PT1_PKSH_PT2_PKSL_T4_iiT6__param_2];
	setp.gt.u32 	%p45, %r1, 255;
	setp.lt.s32 	%p46, %r4, %r1708;
	setp.eq.s64 	%p47, %rd231, 0;
	or.pred  	%p48, %p47, %p46;
	or.pred  	%p49, %p45, %p48;
	@%p49 bra 	$L__BB80_70;
	ld.param.u64 	%rd232, [_ZN3cub18CUB_300001_SM_10006detail10radix_sort29DeviceRadixSortOnesweepKernelINS1_5radix10policy_hubIiNS0_8NullTypeEyE10Policy1000ELNS0_9SortOrderE0EiS6_yiiNS1_21identity_decomposer_tEEEvPT5_SC_PT3_PKSD_PT1_PKSH_PT2_PKSL_T4_iiT6__param_2];
	ld.shared.u64 	%rd42, [%r132];
	cvt.u64.u32 	%rd43, %r131;
	cvt.s64.s32 	%rd44, %r1759;
	add.s64 	%rd45, %rd43, %rd44;
	add.s64 	%rd46, %rd45, %rd42;
	cvta.to.global.u64 	%rd47, %rd232;
	shl.b64 	%rd48, %rd7, 3;
	add.s64 	%rd49, %rd47, %rd48;
	st.global.u64 	[%rd49], %rd46;
$L__BB80_70:
	ld.param.u32 	%r1709, [_ZN3cub18CUB_300001_SM_10006detail10radix_sort29DeviceRadixSortOnesweepKernelINS1_5radix10policy_hubIiNS0_8NullTypeEyE10Policy1000ELNS0_9SortOrderE0EiS6_yiiNS1_21identity_decomposer_tEEEvPT5_SC_PT3_PKSD_PT1_PKSH_PT2_PKSL_T4_iiT6__param_8];
	setp.gt.s32 	%p50, %r4, %r1709;
	bar.sync 	0;
	shl.b32 	%r520, %r108, 3;
	add.s32 	%r522, %r512, %r520;
	ld.shared.u64 	%rd13, [%r522+29184];
	@%p50 bra 	$L__BB80_72;
	and.b32  	%r523, %r1, 31;
	and.b32  	%r524, %r1, 992;
	mul.lo.s32 	%r525, %r524, 19;
	or.b32  	%r526, %r525, %r523;
	cvt.u64.u32 	%rd50, %r526;
	add.s64 	%rd51, %rd13, %rd50;
	shl.b64 	%rd52, %rd51, 2;
	add.s64 	%rd53, %rd1, %rd52;
	st.global.u32 	[%rd53], %r1732;
	st.global.u32 	[%rd53+128], %r1733;
	st.global.u32 	[%rd53+256], %r1734;
	st.global.u32 	[%rd53+384], %r1735;
	st.global.u32 	[%rd53+512], %r1736;
	st.global.u32 	[%rd53+640], %r1737;
	st.global.u32 	[%rd53+768], %r1738;
	st.global.u32 	[%rd53+896], %r1739;
	st.global.u32 	[%rd53+1024], %r1740;
	st.global.u32 	[%rd53+1152], %r1741;
	st.global.u32 	[%rd53+1280], %r1742;
	st.global.u32 	[%rd53+1408], %r1743;
	st.global.u32 	[%rd53+1536], %r1744;
	st.global.u32 	[%rd53+1664], %r1745;
	st.global.u32 	[%rd53+1792], %r1746;
	st.global.u32 	[%rd53+1920], %r1747;
	st.global.u32 	[%rd53+2048], %r1748;
	st.global.u32 	[%rd53+2176], %r1749;
	st.global.u32 	[%rd53+2304], %r1750;
	bra.uni 	$L__BB80_110;
$L__BB80_72:
	ld.param.u32 	%r1710, [_ZN3cub18CUB_300001_SM_10006detail10radix_sort29DeviceRadixSortOnesweepKernelINS1_5radix10policy_hubIiNS0_8NullTypeEyE10Policy1000ELNS0_9SortOrderE0EiS6_yiiNS1_21identity_decomposer_tEEEvPT5_SC_PT3_PKSD_PT1_PKSH_PT2_PKSL_T4_iiT6__param_8];
	mad.lo.s32 	%r141, %r3, -7296, %r1710;
	and.b32  	%r527, %r1, 31;
	and.b32  	%r528, %r1, 992;
	mul.lo.s32 	%r529, %r528, 19;
	or.b32  	%r142, %r529, %r527;
	setp.ge.s32 	%p51, %r142, %r141;
	cvt.u64.u32 	%rd54, %r142;
	add.s64 	%rd55, %rd13, %rd54;
	shl.b64 	%rd56, %rd55, 2;
	add.s64 	%rd14, %rd1, %rd56;
	@%p51 bra 	$L__BB80_74;
	st.global.u32 	[%rd14], %r1732;
$L__BB80_74:
	add.s32 	%r530, %r142, 32;
	setp.ge.s32 	%p52, %r530, %r141;
	@%p52 bra 	$L__BB80_76;
	st.global.u32 	[%rd14+128], %r1733;
$L__BB80_76:
	add.s32 	%r531, %r142, 64;
	setp.ge.s32 	%p53, %r531, %r141;
	@%p53 bra 	$L__BB80_78;
	st.global.u32 	[%rd14+256], %r1734;
$L__BB80_78:
	add.s32 	%r532, %r142, 96;
	setp.ge.s32 	%p54, %r532, %r141;
	@%p54 bra 	$L__BB80_80;
	st.global.u32 	[%rd14+384], %r1735;
$L__BB80_80:
	add.s32 	%r533, %r142, 128;
	setp.ge.s32 	%p55, %r533, %r141;
	@%p55 bra 	$L__BB80_82;
	st.global.u32 	[%rd14+512], %r1736;
$L__BB80_82:
	add.s32 	%r534, %r142, 160;
	setp.ge.s32 	%p56, %r534, %r141;
	@%p56 bra 	$L__BB80_84;
	st.global.u32 	[%rd14+640], %r1737;
$L__BB80_84:
	add.s32 	%r535, %r142, 192;
	setp.ge.s32 	%p57, %r535, %r141;
	@%p57 bra 	$L__BB80_86;
	st.global.u32 	[%rd14+768], %r1738;
$L__BB80_86:
	add.s32 	%r536, %r142, 224;
	setp.ge.s32 	%p58, %r536, %r141;
	@%p58 bra 	$L__BB80_88;
	st.global.u32 	[%rd14+896], %r1739;
$L__BB80_88:
	add.s32 	%r537, %r142, 256;
	setp.ge.s32 	%p59, %r537, %r141;
	@%p59 bra 	$L__BB80_90;
	st.global.u32 	[%rd14+1024], %r1740;
$L__BB80_90:
	add.s32 	%r538, %r142, 288;
	setp.ge.s32 	%p60, %r538, %r141;
	@%p60 bra 	$L__BB80_92;
	st.global.u32 	[%rd14+1152], %r1741;
$L__BB80_92:
	add.s32 	%r539, %r142, 320;
	setp.ge.s32 	%p61, %r539, %r141;
	@%p61 bra 	$L__BB80_94;
	st.global.u32 	[%rd14+1280], %r1742;
$L__BB80_94:
	add.s32 	%r540, %r142, 352;
	setp.ge.s32 	%p62, %r540, %r141;
	@%p62 bra 	$L__BB80_96;
	st.global.u32 	[%rd14+1408], %r1743;
$L__BB80_96:
	add.s32 	%r541, %r142, 384;
	setp.ge.s32 	%p63, %r541, %r141;
	@%p63 bra 	$L__BB80_98;
	st.global.u32 	[%rd14+1536], %r1744;
$L__BB80_98:
	add.s32 	%r542, %r142, 416;
	setp.ge.s32 	%p64, %r542, %r141;
	@%p64 bra 	$L__BB80_100;
	st.global.u32 	[%rd14+1664], %r1745;
$L__BB80_100:
	add.s32 	%r543, %r142, 448;
	setp.ge.s32 	%p65, %r543, %r141;
	@%p65 bra 	$L__BB80_102;
	st.global.u32 	[%rd14+1792], %r1746;
$L__BB80_102:
	add.s32 	%r544, %r142, 480;
	setp.ge.s32 	%p66, %r544, %r141;
	@%p66 bra 	$L__BB80_104;
	st.global.u32 	[%rd14+1920], %r1747;
$L__BB80_104:
	add.s32 	%r545, %r142, 512;
	setp.ge.s32 	%p67, %r545, %r141;
	@%p67 bra 	$L__BB80_106;
	st.global.u32 	[%rd14+2048], %r1748;
$L__BB80_106:
	add.s32 	%r546, %r142, 544;
	setp.ge.s32 	%p68, %r546, %r141;
	@%p68 bra 	$L__BB80_108;
	st.global.u32 	[%rd14+2176], %r1749;
$L__BB80_108:
	add.s32 	%r547, %r142, 576;
	setp.ge.s32 	%p69, %r547, %r141;
	@%p69 bra 	$L__BB80_110;
	st.global.u32 	[%rd14+2304], %r1750;
$L__BB80_110:
	// begin inline asm
	exit;
	// end inline asm
	mov.u32 	%r1764, %r1732;
	mov.u32 	%r1765, %r1733;
	mov.u32 	%r1766, %r1734;
	mov.u32 	%r1767, %r1735;
	mov.u32 	%r1768, %r1736;
	mov.u32 	%r1769, %r1737;
	mov.u32 	%r1770, %r1738;
	mov.u32 	%r1771, %r1739;
	mov.u32 	%r1772, %r1740;
	mov.u32 	%r1773, %r1741;
	mov.u32 	%r1774, %r1742;
	mov.u32 	%r1775, %r1743;
	mov.u32 	%r1776, %r1744;
	mov.u32 	%r1777, %r1745;
	mov.u32 	%r1778, %r1746;
	mov.u32 	%r1779, %r1747;
	mov.u32 	%r1780, %r1748;
	mov.u32 	%r1781, %r1749;
	mov.u32 	%r1782, %r1750;
$L__BB80_111:
	mul.hi.u32 	%r548, %r1, 357913942;
	add.s32 	%r549, %r548, %r1;
	shl.b32 	%r550, %r549, 2;
	mov.u32 	%r551, _ZZN3cub18CUB_300001_SM_10006detail10radix_sort29DeviceRadixSortOnesweepKernelINS1_5radix10policy_hubIiNS0_8NullTypeEyE10Policy1000ELNS0_9SortOrderE0EiS6_yiiNS1_21identity_decomposer_tEEEvPT5_SC_PT3_PKSD_PT1_PKSH_PT2_PKSL_T4_iiT6_E1s;
	add.s32 	%r552, %r551, %r550;
	add.s32 	%r162, %r552, 13328;
	st.shared.u32 	[%r552+13328], %r1759;
	bar.sync 	0;
	setp.gt.u32 	%p70, %r1, 31;
	@%p70 bra 	$L__BB80_113;
	mad.lo.s32 	%r584, %r1, 52, %r551;
	ld.shared.u32 	%r585, [%r584+13328];
	ld.shared.u32 	%r586, [%r584+13332];
	ld.shared.u32 	%r587, [%r584+13336];
	ld.shared.u32 	%r588, [%r584+13340];
	ld.shared.u32 	%r589, [%r584+13344];
	ld.shared.u32 	%r590, [%r584+13348];
	ld.shared.u32 	%r591, [%r584+13352];
	ld.shared.u32 	%r592, [%r584+13356];
	ld.shared.u32 	%r593, [%r584+13360];
	ld.shared.u32 	%r594, [%r584+13364];
	ld.shared.u32 	%r595, [%r584+13368];
	ld.shared.u32 	%r596, [%r584+13372];
	add.s32 	%r597, %r586, %r585;
	add.s32 	%r598, %r597, %r587;
	add.s32 	%r599, %r598, %r588;
	add.s32 	%r600, %r599, %r589;
	add.s32 	%r601, %r600, %r590;
	add.s32 	%r602, %r601, %r591;
	add.s32 	%r603, %r602, %r592;
	add.s32 	%r604, %r603, %r593;
	add.s32 	%r605, %r604, %r594;
	add.s32 	%r606, %r605, %r595;
	add.s32 	%r557, %r606, %r596;
	mov.b32 	%r555, 1;
	mov.b32 	%r580, 0;
	mov.b32 	%r582, -1;
	// begin inline asm
	{  .reg .s32 r0;  .reg .pred p;  shfl.sync.up.b32 r0|p, %r557, %r555, %r580, %r582;  @p add.s32 r0, r0, %r557;  mov.s32 %r553, r0;}
	// end inline asm
	mov.b32 	%r561, 2;
	// begin inline asm
	{  .reg .s32 r0;  .reg .pred p;  shfl.sync.up.b32 r0|p, %r553, %r561, %r580, %r582;  @p add.s32 r0, r0, %r553;  mov.s32 %r559, r0;}
	// end inline asm
	mov.b32 	%r567, 4;
	// begin inline asm
	{  .reg .s32 r0;  .reg .pred p;  shfl.sync.up.b32 r0|p, %r559, %r567, %r580, %r582;  @p add.s32 r0, r0, %r559;  mov.s32 %r565, r0;}
	// end inline asm
	mov.b32 	%r573, 8;
	// begin inline asm
	{  .reg .s32 r0;  .reg .pred p;  shfl.sync.up.b32 r0|p, %r565, %r573, %r580, %r582;  @p add.s32 r0, r0, %r565;  mov.s32 %r571, r0;}
	// end inline asm
	mov.b32 	%r579, 16;
	// begin inline asm
	{  .reg .s32 r0;  .reg .pred p;  shfl.sync.up.b32 r0|p, %r571, %r579, %r580, %r582;  @p add.s32 r0, r0, %r571;  mov.s32 %r577, r0;}
	// end inline asm
	sub.s32 	%r607, %r577, %r557;
	add.s32 	%r608, %r585, %r607;
	add.s32 	%r609, %r586, %r608;
	add.s32 	%r610, %r587, %r609;
	add.s32 	%r611, %r588, %r610;
	add.s32 	%r612, %r589, %r611;
	add.s32 	%r613, %r590, %r612;
	add.s32 	%r614, %r591, %r613;
	add.s32 	%r615, %r592, %r614;
	add.s32 	%r616, %r593, %r615;
	add.s32 	%r617, %r594, %r616;
	add.s32 	%r618, %r595, %r617;
	st.shared.u32 	[%r584+13328], %r607;
	st.shared.u32 	[%r584+13332], %r608;
	st.shared.u32 	[%r584+13336], %r609;
	st.shared.u32 	[%r584+13340], %r610;
	st.shared.u32 	[%r584+13344], %r611;
	st.shared.u32 	[%r584+13348], %r612;
	st.shared.u32 	[%r584+13352], %r613;
	st.shared.u32 	[%r584+13356], %r614;
	st.shared.u32 	[%r584+13360], %r615;
	st.shared.u32 	[%r584+13364], %r616;
	st.shared.u32 	[%r584+13368], %r617;
	st.shared.u32 	[%r584+13372], %r618;
$L__BB80_113:
	setp.gt.u32 	%p71, %r1, 255;
	bar.sync 	0;
	ld.shared.u32 	%r163, [%r162];
	@%p71 bra 	$L__BB80_115;
	shl.b32 	%r619, %r1, 2;
	add.s32 	%r621, %r551, %r619;
	ld.shared.u32 	%r622, [%r621];
	add.s32 	%r623, %r622, %r163;
	st.shared.u32 	[%r621], %r623;
	ld.shared.u32 	%r624, [%r621+1024];
	add.s32 	%r625, %r624, %r163;
	st.shared.u32 	[%r621+1024], %r625;
	ld.shared.u32 	%r626, [%r621+2048];
	add.s32 	%r627, %r626, %r163;
	st.shared.u32 	[%r621+2048], %r627;
	ld.shared.u32 	%r628, [%r621+3072];
	add.s32 	%r629, %r628, %r163;
	st.shared.u32 	[%r621+3072], %r629;
	ld.shared.u32 	%r630, [%r621+4096];
	add.s32 	%r631, %r630, %r163;
	st.shared.u32 	[%r621+4096], %r631;
	ld.shared.u32 	%r632, [%r621+5120];
	add.s32 	%r633, %r632, %r163;
	st.shared.u32 	[%r621+5120], %r633;
	ld.shared.u32 	%r634, [%r621+6144];
	add.s32 	%r635, %r634, %r163;
	st.shared.u32 	[%r621+6144], %r635;
	ld.shared.u32 	%r636, [%r621+7168];
	add.s32 	%r637, %r636, %r163;
	st.shared.u32 	[%r621+7168], %r637;
	ld.shared.u32 	%r638, [%r621+8192];
	add.s32 	%r639, %r638, %r163;
	st.shared.u32 	[%r621+8192], %r639;
	ld.shared.u32 	%r640, [%r621+9216];
	add.s32 	%r641, %r640, %r163;
	st.shared.u32 	[%r621+9216], %r641;
	ld.shared.u32 	%r642, [%r621+10240];
	add.s32 	%r643, %r642, %r163;
	st.shared.u32 	[%r621+10240], %r643;
	ld.shared.u32 	%r644, [%r621+11264];
	add.s32 	%r645, %r644, %r163;
	st.shared.u32 	[%r621+11264], %r645;
$L__BB80_115:
	shl.b32 	%r672, %r1, 5;
	and.b32  	%r673, %r672, 31744;
	add.s32 	%r164, %r551, %r673;
	bar.sync 	0;
	// begin inline asm
	mov.u32 %r646, %lanemask_le;
	// end inline asm
	shr.u32 	%r675, %r1764, %r293;
	and.b32  	%r669, %r675, %r82;
	mov.b32 	%r649, 1;
	// begin inline asm
	{
    .reg .pred p;
    and.b32 %r647, %r669, %r649;    setp.ne.u32 p, %r647, 0;
    vote.ballot.sync.b32 %r647, p, 0xffffffff;
    @!p not.b32 %r647, %r647;
}

	// end inline asm
	mov.b32 	%r652, 2;
	// begin inline asm
	{
    .reg .pred p;
    and.b32 %r650, %r669, %r652;    setp.ne.u32 p, %r650, 0;
    vote.ballot.sync.b32 %r650, p, 0xffffffff;
    @!p not.b32 %r650, %r650;
}

	// end inline asm
	and.b32  	%r676, %r650, %r647;
	mov.b32 	%r655, 4;
	// begin inline asm
	{
    .reg .pred p;
    and.b32 %r653, %r669, %r655;    setp.ne.u32 p, %r653, 0;
    vote.ballot.sync.b32 %r653, p, 0xffffffff;
    @!p not.b32 %r653, %r653;
}

	// end inline asm
	and.b32  	%r677, %r653, %r676;
	mov.b32 	%r658, 8;
	// begin inline asm
	{
    .reg .pred p;
    and.b32 %r656, %r669, %r658;    setp.ne.u32 p, %r656, 0;
    vote.ballot.sync.b32 %r656, p, 0xffffffff;
    @!p not.b32 %r656, %r656;
}

	// end inline asm
	and.b32  	%r678, %r656, %r677;
	mov.b32 	%r661, 16;
	// begin inline asm
	{
    .reg .pred p;
    and.b32 %r659, %r669, %r661;    setp.ne.u32 p, %r659, 0;
    vote.ballot.sync.b32 %r659, p, 0xffffffff;
    @!p not.b32 %r659, %r659;
}

	// end inline asm
	and.b32  	%r679, %r659, %r678;
	mov.b32 	%r664, 32;
	// begin inline asm
	{
    .reg .pred p;
    and.b32 %r662, %r669, %r664;    setp.ne.u32 p, %r662, 0;
    vote.ballot.sync.b32 %r662, p, 0xffffffff;
    @!p not.b32 %r662, %r662;
}

	// end inline asm
	and.b32  	%r680, %r662, %r679;
	mov.b32 	%r667, 64;
	// begin inline asm
	{
    .reg .pred p;
    and.b32 %r665, %r669, %r667;    setp.ne.u32 p, %r665, 0;
    vote.ballot.sync.b32 %r665, p, 0xffffffff;
    @!p not.b32 %r665, %r665;
}

	// end inline asm
	and.b32  	%r681, %r665, %r680;
	mov.b32 	%r670, 128;
	// begin inline asm
	{
    .reg .pred p;
    and.b32 %r668, %r669, %r670;    setp.ne.u32 p, %r668, 0;
    vote.ballot.sync.b32 %r668, p, 0xffffffff;
    @!p not.b32 %r668, %r668;
}

	// end inline asm
	and.b32  	%r682, %r668, %r681;
	clz.b32 	%r683, %r682;
	sub.s32 	%r167, 31, %r683;
	and.b32  	%r684, %r646, %r682;
	popc.b32 	%r168, %r684;
	setp.ne.s32 	%p72, %r295, %r167;
	mov.b32 	%r1783, 0;
	@%p72 bra 	$L__BB80_117;
	shl.b32 	%r685, %r669, 2;
	add.s32 	%r686, %r164, %r685;
	atom.shared.add.u32 	%r1783, [%r686], %r168;
$L__BB80_117:
	shfl.sync.idx.b32	%r712|%p73, %r1783, %r167, 31, -1;
	add.s32 	%r171, %r168, %r712;
	shr.u32 	%r713, %r1765, %r293;
	and.b32  	%r709, %r713, %r82;
	mov.b32 	%r689, 1;
	// begin inline asm
	{
    .reg .pred p;
    and.b32 %r687, %r709, %r689;    setp.ne.u32 p, %r687, 0;
    vote.ballot.sync.b32 %r687, p, 0xffffffff;
    @!p not.b32 %r687, %r687;
}

	// end inline asm
	mov.b32 	%r692, 2;
	// begin inline asm
	{
    .reg .pred p;
    and.b32 %r690, %r709, %r692;    setp.ne.u32 p, %r690, 0;
    vote.ballot.sync.b32 %r690, p, 0xffffffff;
    @!p not.b32 %r690, %r690;
}

	// end inline asm
	and.b32  	%r714, %r690, %r687;
	mov.b32 	%r695, 4;
	// begin inline asm
	{
    .reg .pred p;
    and.b32 %r693, %r709, %r695;    setp.ne.u32 p, %r693, 0;
    vote.ballot.sync.b32 %r693, p, 0xffffffff;
    @!p not.b32 %r693, %r693;
}

	// end inline asm
	and.b32  	%r715, %r693, %r714;
	mov.b32 	%r698, 8;
	// begin inline asm
	{
    .reg .pred p;
    and.b32 %r696, %r709, %r698;    setp.ne.u32 p, %r696, 0;
    vote.ballot.sync.b32 %r696, p, 0xffffffff;
    @!p not.b32 %r696, %r696;
}

	// end inline asm
	and.b32  	%r716, %r696, %r715;
	mov.b32 	%r701, 16;
	// begin inline asm
	{
    .reg .pred p;
    and.b32 %r699, %r709, %r701;    setp.ne.u32 p, %r699, 0;
    vote.ballot.sync.b32 %r699, p, 0xffffffff;
    @!p not.b32 %r699, %r699;
}

	// end inline asm
	and.b32  	%r717, %r699, %r716;
	mov.b32 	%r704, 32;
	// begin inline asm
	{
    .reg .pred p;
    and.b32 %r702, %r709, %r704;    setp.ne.u32 p, %r702, 0;
    vote.ballot.sync.b32 %r702, p, 0xffffffff;
    @!p not.b32 %r702, %r702;
}

	// end inline asm
	and.b32  	%r718, %r702, %r717;
	mov.b32 	%r707, 64;
	// begin inline asm
	{
    .reg .pred p;
    and.b32 %r705, %r709, %r707;    setp.ne.u32 p, %r705, 0;
    vote.ballot.sync.b32 %r705, p, 0xffffffff;
    @!p not.b32 %r705, %r705;
}

	// end inline asm
	and.b32  	%r719, %r705, %r718;
	mov.b32 	%r710, 128;
	// begin inline asm
	{
    .reg .pred p;
    and.b32 %r708, %r709, %r710;    setp.ne.u32 p, %r708, 0;
    vote.ballot.sync.b32 %r708, p, 0xffffffff;
    @!p not.b32 %r708, %r708;
}

	// end inline asm
	and.b32  	%r720, %r708, %r719;
	clz.b32 	%r721, %r720;
	sub.s32 	%r173, 31, %r721;
	and.b32  	%r722, %r646, %r720;
	popc.b32 	%r174, %r722;
	setp.ne.s32 	%p74, %r295, %r173;
	mov.b32 	%r1784, 0;
	@%p74 bra 	$L__BB80_119;
	shl.b32 	%r723, %r709, 2;
	add.s32 	%r724, %r164, %r723;
	atom.shared.add.u32 	%r1784, [%r724], %r174;
$L__BB80_119:
	shfl.sync.idx.b32	%r750|%p75, %r1784, %r173, 31, -1;
	add.s32 	%r177, %r174, %r750;
	shr.u32 	%r751, %r1766, %r293;
	and.b32  	%r747, %r751, %r82;
	mov.b32 	%r727, 1;
	// begin inline asm
	{
    .reg .pred p;
    and.b32 %r725, %r747, %r727;    setp.ne.u32 p, %r725, 0;
    vote.ballot.sync.b32 %r725, p, 0xffffffff;
    @!p not.b32 %r725, %r725;
}

	// end inline asm
	mov.b32 	%r730, 2;
	// begin inline asm
	{
    .reg .pred p;
    and.b32 %r728, %r747, %r730;    setp.ne.u32 p, %r728, 0;
    vote.ballot.sync.b32 %r728, p, 0xffffffff;
    @!p not.b32 %r728, %r728;
}

	// end inline asm
	and.b32  	%r752, %r728, %r725;
	mov.b32 	%r733, 4;
	// begin inline asm
	{
    .reg .pred p;
    and.b32 %r731, %r747, %r733;    setp.ne.u32 p, %r731, 0;
    vote.ballot.sync.b32 %r731, p, 0xffffffff;
    @!p not.b32 %r731, %r731;
}

	// end inline asm
	and.b32  	%r753, %r731, %r752;
	mov.b32 	%r736, 8;
	// begin inline asm
	{
    .reg .pred p;
    and.b32 %r734, %r747, %r736;    setp.ne.u32 p, %r734, 0;
    vote.ballot.sync.b32 %r734, p, 0xffffffff;
    @!p not.b32 %r734, %r734;
}

	// end inline asm
	and.b32  	%r754, %r734, %r753;
	mov.b32 	%r739, 16;
	// begin inline asm
	{
    .reg .pred p;
    and.b32 %r737, %r747, %r739;    setp.ne.u32 p, %r737, 0;
    vote.ballot.sync.b32 %r737, p, 0xffffffff;
    @!p not.b32 %r737, %r737;
}

	// end inline asm
	and.b32  	%r755, %r737, %r754;
	mov.b32 	%r742, 32;
	// begin inline asm
	{
    .reg .pred p;
    and.b32 %r740, %r747, %r742;    setp.ne.u32 p, %r740, 0;
    vote.ballot.sync.b32 %r740, p, 0xffffffff;
    @!p not.b32 %r740, %r740;
}

	// end inline asm
	and.b32  	%r756, %r740, %r755;
	mov.b32 	%r745, 64;
	// begin inline asm
	{
    .reg .pred p;
    and.b32 %r743, %r747, %r745;    setp.ne.u32 p, %r743, 0;
    vote.ballot.sync.b32 %r743, p, 0xffffffff;
    @!p not.b32 %r743, %r743;
}

	// end inline asm
	and.b32  	%r757, %r743, %r756;
	mov.b32 	%r748, 128;
	// begin inline asm
	{
    .reg .pred p;
    and.b32 %r746, %r747, %r748;    setp.ne.u32 p, %r746, 0;
    vote.ballot.sync.b32 %r746, p, 0xffffffff;
    @!p not.b32 %r746, %r746;
}

	// end inline asm
	and.b32  	%r758, %r746, %r757;
	clz.b32 	%r759, %r758;
	sub.s32 	%r179, 31, %r759;
	and.b32  	%r760, %r646, %r758;
	popc.b32 	%r180, %r760;
	setp.ne.s32 	%p76, %r295, %r179;
	mov.b32 	%r1785, 0;
	@%p76 bra 	$L__BB80_121;
	shl.b32 	%r761, %r747, 2;
	add.s32 	%r762, %r164, %r761;
	atom.shared.add.u32 	%r1785, [%r762], %r180;
$L__BB80_121:
	shfl.sync.idx.b32	%r788|%p77, %r1785, %r179, 31, -1;
	add.s32 	%r183, %r180, %r788;
	shr.u32 	%r789, %r1767, %r293;
	and.b32  	%r785, %r789, %r82;
	mov.b32 	%r765, 1;
	// begin inline asm
	{
    .reg .pred p;
    and.b32 %r763, %r785, %r765;    setp.ne.u32 p, %r763, 0;
    vote.ballot.sync.b32 %r763, p, 0xffffffff;
    @!p not.b32 %r763, %r763;
}

	// end inline asm
	mov.b32 	%r768, 2;
	// begin inline asm
	{
    .reg .pred p;
    and.b32 %r766, %r785, %r768;    setp.ne.u32 p, %r766, 0;
    vote.ballot.sync.b32 %r766, p, 0xffffffff;
    @!p not.b32 %r766, %r766;
}

	// end inline asm
	and.b32  	%r790, %r766, %r763;
	mov.b32 	%r771, 4;
	// begin inline asm
	{
    .reg .pred p;
    and.b32 %r769, %r785, %r771;    setp.ne.u32 p, %r769, 0;
    vote.ballot.sync.b32 %r769, p, 0xffffffff;
    @!p not.b32 %r769, %r769;
}

	// end inline asm
	and.b32  	%r791, %r769, %r790;
	mov.b32 	%r774, 8;
	// begin inline asm
	{
    .reg .pred p;
    and.b32 %r772, %r785, %r774;    setp.ne.u32 p, %r772, 0;
    vote.ballot.sync.b32 %r772, p, 0xffffffff;
    @!p not.b32 %r772, %r772;
}

	// end inline asm
	and.b32  	%r792, %r772, %r791;
	mov.b32 	%r777, 16;
	// begin inline asm
	{
    .reg .pred p;
    and.b32 %r775, %r785, %r777;    setp.ne.u32 p, %r775, 0;
    vote.ballot.sync.b32 %r775, p, 0xffffffff;
    @!p not.b32 %r775, %r775;
}

	// end inline asm
	and.b32  	%r793, %r775, %r792;
	mov.b32 	%r780, 32;
	// begin inline asm
	{
    .reg .pred p;
    and.b32 %r778, %r785, %r780;    setp.ne.u32 p, %r778, 0;
    vote.ballot.sync.b32 %r778, p, 0xffffffff;
    @!p not.b32 %r778, %r778;
}

	// end inline asm
	and.b32  	%r794, %r778, %r793;
	mov.b32 	%r783, 64;
	// begin inline asm
	{
    .reg .pred p;
    and.b32 %r781, %r785, %r783;    setp.ne.u32 p, %r781, 0;
    vote.ballot.sync.b32 %r781, p, 0xffffffff;
    @!p not.b32 %r781, %r781;
}

	// end inline asm
	and.b32  	%r795, %r781, %r794;
	mov.b32 	%r786, 128;
	// begin inline asm
	{
    .reg .pred p;
    and.b32 %r784, %r785, %r786;    setp.ne.u32 p, %r784, 0;
    vote.ballot.sync.b32 %r784, p, 0xffffffff;
    @!p not.b32 %r784, %r784;
}

	// end inline asm
	and.b32  	%r796, %r784, %r795;
	clz.b32 	%r797, %r796;
	sub.s32 	%r185, 31, %r797;
	and.b32  	%r798, %r646, %r796;
	popc.b32 	%r186, %r798;
	setp.ne.s32 	%p78, %r295, %r185;
	mov.b32 	%r1786, 0;
	@%p78 bra 	$L__BB80_123;
	shl.b32 	%r799, %r785, 2;
	add.s32 	%r800, %r164, %r799;
	atom.shared.add.u32 	%r1786, [%r800], %r186;
$L__BB80_123:
	shfl.sync.idx.b32	%r826|%p79, %r1786, %r185, 31, -1;
	add.s32 	%r189, %r186, %r826;
	shr.u32 	%r827, %r1768, %r293;
	and.b32  	%r823, %r827, %r82;
	mov.b32 	%r803, 1;
	// begin inline asm
	{
    .reg .pred p;
    and.b32 %r801, %r823, %r803;    setp.ne.u32 p, %r801, 0;
    vote.ballot.sync.b32 %r801, p, 0xffffffff;
    @!p not.b32 %r801, %r801;
}

	// end inline asm
	mov.b32 	%r806, 2;
	// begin inline asm
	{
    .reg .pred p;
    and.b32 %r804, %r823, %r806;    setp.ne.u32 p, %r804, 0;
    vote.ballot.sync.b32 %r804, p, 0xffffffff;
    @!p not.b32 %r804, %r804;
}

	// end inline asm
	and.b32  	%r828, %r804, %r801;
	mov.b32 	%r809, 4;
	// begin inline asm
	{
    .reg .pred p;
    and.b32 %r807, %r823, %r809;    setp.ne.u32 p, %r807, 0;
    vote.ballot.sync.b32 %r807, p, 0xffffffff;
    @!p not.b32 %r807, %r807;
}

	// end inline asm
	and.b32  	%r829, %r807, %r828;
	mov.b32 	%r812, 8;
	// begin inline asm
	{
    .reg .pred p;
    and.b32 %r810, %r823, %r812;    setp.ne.u32 p, %r810, 0;
    vote.ballot.sync.b32 %r810, p, 0xffffffff;
    @!p not.b32 %r810, %r810;
}

	// end inline asm
	and.b32  	%r830, %r810, %r829;
	mov.b32 	%r815, 16;
	// begin inline asm
	{
    .reg .pred p;
    and.b32 %r813, %r823, %r815;    setp.ne.u32 p, %r813, 0;
    vote.ballot.sync.b32 %r813, p, 0xffffffff;
    @!p not.b32 %r813, %r813;
}

	// end inline asm
	and.b32  	%r831, %r813, %r830;
	mov.b32 	%r818, 32;
	// begin inline asm
	{
    .reg .pred p;
    and.b32 %r816, %r823, %r818;    setp.ne.u32 p, %r816, 0;
    vote.ballot.sync.b32 %r816, p, 0xffffffff;
    @!p not.b32 %r816, %r816;
}

	// end inline asm
	and.b32  	%r832, %r816, %r831;
	mov.b32 	%r821, 64;
	// begin inline asm
	{
    .reg .pred p;
    and.b32 %r819, %r823, %r821;    setp.ne.u32 p, %r819, 0;
    vote.ballot.sync.b32 %r819, p, 0xffffffff;
    @!p not.b32 %r819, %r819;
}

	// end inline asm
	and.b32  	%r833, %r819, %r832;
	mov.b32 	%r824, 128;
	// begin inline asm
	{
    .reg .pred p;
    and.b32 %r822, %r823, %r824;    setp.ne.u32 p, %r822, 0;
    vote.ballot.sync.b32 %r822, p, 0xffffffff;
    @!p not.b32 %r822, %r822;
}

	// end inline asm
	and.b32  	%r834, %r822, %r833;
	clz.b32 	%r835, %r834;
	sub.s32 	%r191, 31, %r835;
	and.b32  	%r836, %r646, %r834;
	popc.b32 	%r192, %r836;
	setp.ne.s32 	%p80, %r295, %r191;
	mov.b32 	%r1787, 0;
	@%p80 bra 	$L__BB80_125;
	shl.b32 	%r837, %r823, 2;
	add.s32 	%r838, %r164, %r837;
	atom.shared.add.u32 	%r1787, [%r838], %r192;
$L__BB80_125:
	shfl.sync.idx.b32	%r864|%p81, %r1787, %r191, 31, -1;
	add.s32 	%r195, %r192, %r864;
	shr.u32 	%r865, %r1769, %r293;
	and.b32  	%r861, %r865, %r82;
	mov.b32 	%r841, 1;
	// begin inline asm
	{
    .reg .pred p;
    and.b32 %r839, %r861, %r841;    setp.ne.u32 p, %r839, 0;
    vote.ballot.sync.b32 %r839, p, 0xffffffff;
    @!p not.b32 %r839, %r839;
}

	// end inline asm
	mov.b32 	%r844, 2;
	// begin inline asm
	{
    .reg .pred p;
    and.b32 %r842, %r861, %r844;    setp.ne.u32 p, %r842, 0;
    vote.ballot.sync.b32 %r842, p, 0xffffffff;
    @!p not.b32 %r842, %r842;
}

	// end inline asm
	and.b32  	%r866, %r842, %r839;
	mov.b32 	%r847, 4;
	// begin inline asm
	{
    .reg .pred p;
    and.b32 %r845, %r861, %r847;    setp.ne.u32 p, %r845, 0;
    vote.ballot.sync.b32 %r845, p, 0xffffffff;
    @!p not.b32 %r845, %r845;
}

	// end inline asm
	and.b32  	%r867, %r845, %r866;
	mov.b32 	%r850, 8;
	// begin inline asm
	{
    .reg .pred p;
    and.b32 %r848, %r861, %r850;    setp.ne.u32 p, %r848, 0;
    vote.ballot.sync.b32 %r848, p, 0xffffffff;
    @!p not.b32 %r848, %r848;
}

	// end inline asm
	and.b32  	%r868, %r848, %r867;
	mov.b32 	%r853, 16;
	// begin inline asm
	{
    .reg .pred p;
    and.b32 %r851, %r861, %r853;    setp.ne.u32 p, %r851, 0;
    vote.ballot.sync.b32 %r851, p, 0xffffffff;
    @!p not.b32 %r851, %r851;
}

	// end inline asm
	and.b32  	%r869, %r851, %r868;
	mov.b32 	%r856, 32;
	// begin inline asm
	{
    .reg .pred p;
    and.b32 %r854, %r861, %r856;    setp.ne.u32 p, %r854, 0;
    vote.ballot.sync.b32 %r854, p, 0xffffffff;
    @!p not.b32 %r854, %r854;
}

	// end inline asm
	and.b32  	%r870, %r854, %r869;
	mov.b32 	%r859, 64;
	// begin inline asm
	{
    .reg .pred p;
    and.b32 %r857, %r861, %r859;    setp.ne.u32 p, %r857, 0;
    vote.ballot.sync.b32 %r857, p, 0xffffffff;
    @!p not.b32 %r857, %r857;
}

	// end inline asm
	and.b32  	%r871, %r857, %r870;
	mov.b32 	%r862, 128;
	// begin inline asm
	{
    .reg .pred p;
    and.b32 %r860, %r861, %r862;    setp.ne.u32 p, %r860, 0;
    vote.ballot.sync.b32 %r860, p, 0xffffffff;
    @!p not.b32 %r860, %r860;
}

	// end inline asm
	and.b32  	%r872, %r860, %r871;
	clz.b32 	%r873, %r872;
	sub.s32 	%r197, 31, %r873;
	and.b32  	%r874, %r646, %r872;
	popc.b32 	%r198, %r874;
	setp.ne.s32 	%p82, %r295, %r197;
	mov.b32 	%r1788, 0;
	@%p82 bra 	$L__BB80_127;
	shl.b32 	%r875, %r861, 2;
	add.s32 	%r876, %r164, %r875;
	atom.shared.add.u32 	%r1788, [%r876], %r198;
$L__BB80_127:
	shfl.sync.idx.b32	%r902|%p83, %r1788, %r197, 31, -1;
	add.s32 	%r201, %r198, %r902;
	shr.u32 	%r903, %r1770, %r293;
	and.b32  	%r899, %r903, %r82;
	mov.b32 	%r879, 1;
	// begin inline asm
	{
    .reg .pred p;
    and.b32 %r877, %r899, %r879;    setp.ne.u32 p, %r877, 0;
    vote.ballot.sync.b32 %r877, p, 0xffffffff;
    @!p not.b32 %r877, %r877;
}

	// end inline asm
	mov.b32 	%r882, 2;
	// begin inline asm
	{
    .reg .pred p;
    and.b32 %r880, %r899, %r882;    setp.ne.u32 p, %r880, 0;
    vote.ballot.sync.b32 %r880, p, 0xffffffff;
    @!p not.b32 %r880, %r880;
}

	// end inline asm
	and.b32  	%r904, %r880, %r877;
	mov.b32 	%r885, 4;
	// begin inline asm
	{
    .reg .pred p;
    and.b32 %r883, %r899, %r885;    setp.ne.u32 p, %r883, 0;
    vote.ballot.sync.b32 %r883, p, 0xffffffff;
    @!p not.b32 %r883, %r883;
}

	// end inline asm
	and.b32  	%r905, %r883, %r904;
	mov.b32 	%r888, 8;
	// begin inline asm
	{
    .reg .pred p;
    and.b32 %r886, %r899, %r888;    setp.ne.u32 p, %r886, 0;
    vote.ballot.sync.b32 %r886, p, 0xffffffff;
    @!p not.b32 %r886, %r886;
}

	// end inline asm
	and.b32  	%r906, %r886, %r905;
	mov.b32 	%r891, 16;
	// begin inline asm
	{
    .reg .pred p;
    and.b32 %r889, %r899, %r891;    setp.ne.u32 p, %r889, 0;
    vote.ballot.sync.b32 %r889, p, 0xffffffff;
    @!p not.b32 %r889, %r889;
}

	// end inline asm
	and.b32  	%r907, %r889, %r906;
	mov.b32 	%r894, 32;
	// begin inline asm
	{
    .reg .pred p;
    and.b32 %r892, %r899, %r894;    setp.ne.u32 p, %r892, 0;
    vote.ballot.sync.b32 %r892, p, 0xffffffff;
    @!p not.b32 %r892, %r892;
}

	// end inline asm
	and.b32  	%r908, %r892, %r907;
	mov.b32 	%r897, 64;
	// begin inline asm
	{
    .reg .pred p;
    and.b32 %r895, %r899, %r897;    setp.ne.u32 p, %r895, 0;
    vote.ballot.sync.b32 %r895, p, 0xffffffff;
    @!p not.b32 %r895, %r895;
}

	// end inline asm
	and.b32  	%r909, %r895, %r908;
	mov.b32 	%r900, 128;
	// begin inline asm
	{
    .reg .pred p;
    and.b32 %r898, %r899, %r900;    setp.ne.u32 p, %r898, 0;
    vote.ballot.sync.b32 %r898, p, 0xffffffff;
    @!p not.b32 %r898, %r898;
}

	// end inline asm
	and.b32  	%r910, %r898, %r909;
	clz.b32 	%r911, %r910;
	sub.s32 	%r203, 31, %r911;
	and.b32  	%r912, %r646, %r910;
	popc.b32 	%r204, %r912;
	setp.ne.s32 	%p84, %r295, %r203;
	mov.b32 	%r1789, 0;
	@%p84 bra 	$L__BB80_129;
	shl.b32 	%r913, %r899, 2;
	add.s32 	%r914, %r164, %r913;
	atom.shared.add.u32 	%r1789, [%r914], %r204;
$L__BB80_129:
	shfl.sync.idx.b32	%r940|%p85, %r1789, %r203, 31, -1;
	add.s32 	%r207, %r204, %r940;
	shr.u32 	%r941, %r1771, %r293;
	and.b32  	%r937, %r941, %r82;
	mov.b32 	%r917, 1;
	// begin inline asm
	{
    .reg .pred p;
    and.b32 %r915, %r937, %r917;    setp.ne.u32 p, %r915, 0;
    vote.ballot.sync.b32 %r915, p, 0xffffffff;
    @!p not.b32 %r915, %r915;
}

	// end inline asm
	mov.b32 	%r920, 2;
	// begin inline asm
	{
    .reg .pred p;
    and.b32 %r918, %r937, %r920;    setp.ne.u32 p, %r918, 0;
    vote.ballot.sync.b32 %r918, p, 0xffffffff;
    @!p not.b32 %r918, %r918;
}

	// end inline asm
	and.b32  	%r942, %r918, %r915;
	mov.b32 	%r923, 4;
	// begin inline asm
	{
    .reg .pred p;
    and.b32 %r921, %r937, %r923;    setp.ne.u32 p, %r921, 0;
    vote.ballot.sync.b32 %r921, p, 0xffffffff;
    @!p not.b32 %r921, %r921;
}

	// end inline asm
	and.b32  	%r943, %r921, %r942;
	mov.b32 	%r926, 8;
	// begin inline asm
	{
    .reg .pred p;
    and.b32 %r924, %r937, %r926;    setp.ne.u32 p, %r924, 0;
    vote.ballot.sync.b32 %r924, p, 0xffffffff;
    @!p not.b32 %r924, %r924;
}

	// end inline asm
	and.b32  	%r944, %r924, %r943;
	mov.b32 	%r929, 16;
	// begin inline asm
	{
    .reg .pred p;
    and.b32 %r927, %r937, %r929;    setp.ne.u32 p, %r927, 0;
    vote.ballot.sync.b32 %r927, p, 0xffffffff;
    @!p not.b32 %r927, %r927;
}

	// end inline asm
	and.b32  	%r945, %r927, %r944;
	mov.b32 	%r932, 32;
	// begin inline asm
	{
    .reg .pred p;
    and.b32 %r930, %r937, %r932;    setp.ne.u32 p, %r930, 0;
    vote.ballot.sync.b32 %r930, p, 0xffffffff;
    @!p not.b32 %r930, %r930;
}

	// end inline asm
	and.b32  	%r946, %r930, %r945;
	mov.b32 	%r935, 64;
	// begin inline asm
	{
    .reg .pred p;
    and.b32 %r933, %r937, %r935;    setp.ne.u32 p, %r933, 0;
    vote.ballot.sync.b32 %r933, p, 0xffffffff;
    @!p not.b32 %r933, %r933;
}

	// end inline asm
	and.b32  	%r947, %r933, %r946;
	mov.b32 	%r938, 128;
	// begin inline asm
	{
    .reg .pred p;
    and.b32 %r936, %r937, %r938;    setp.ne.u32 p, %r936, 0;
    vote.ballot.sync.b32 %r936, p, 0xffffffff;
    @!p not.b32 %r936, %r936;
}

	// end inline asm
	and.b32  	%r948, %r936, %r947;
	clz.b32 	%r949, %r948;
	sub.s32 	%r209, 31, %r949;
	and.b32  	%r950, %r646, %r948;
	popc.b32 	%r210, %r950;
	setp.ne.s32 	%p86, %r295, %r209;
	mov.b32 	%r1790, 0;
	@%p86 bra 	$L__BB80_131;
	shl.b32 	%r951, %r937, 2;
	add.s32 	%r952, %r164, %r951;
	atom.shared.add.u32 	%r1790, [%r952], %r210;
$L__BB80_131:
	shfl.sync.idx.b32	%r978|%p87, %r1790, %r209, 31, -1;
	add.s32 	%r213, %r210, %r978;
	shr.u32 	%r979, %r1772, %r293;
	and.b32  	%r975, %r979, %r82;
	mov.b32 	%r955, 1;
	// begin inline asm
	{
    .reg .pred p;
    and.b32 %r953, %r975, %r955;    setp.ne.u32 p, %r953, 0;
    vote.ballot.sync.b32 %r953, p, 0xffffffff;
    @!p not.b32 %r953, %r953;
}

	// end inline asm
	mov.b32 	%r958, 2;
	// begin inline asm
	{
    .reg .pred p;
    and.b32 %r956, %r975, %r958;    setp.ne.u32 p, %r956, 0;
    vote.ballot.sync.b32 %r956, p, 0xffffffff;
    @!p not.b32 %r956, %r956;
}

	// end inline asm
	and.b32  	%r980, %r956, %r953;
	mov.b32 	%r961, 4;
	// begin inline asm
	{
    .reg .pred p;
    and.b32 %r959, %r975, %r961;    setp.ne.u32 p, %r959, 0;
    vote.ballot.sync.b32 %r959, p, 0xffffffff;
    @!p not.b32 %r959, %r959;
}

	// end inline asm
	and.b32  	%r981, %r959, %r980;
	mov.b32 	%r964, 8;
	// begin inline asm
	{
    .reg .pred p;
    and.b32 %r962, %r975, %r964;    setp.ne.u32 p, %r962, 0;
    vote.ballot.sync.b32 %r962, p, 0xffffffff;
    @!p not.b32 %r962, %r962;
}

	// end inline asm
	and.b32  	%r982, %r962, %r981;
	mov.b32 	%r967, 16;
	// begin inline asm
	{
    .reg .pred p;
    and.b32 %r965, %r975, %r967;    setp.ne.u32 p, %r965, 0;
    vote.ballot.sync.b32 %r965, p, 0xffffffff;
    @!p not.b32 %r965, %r965;
}

	// end inline asm
	and.b32  	%r983, %r965, %r982;
	mov.b32 	%r970, 32;
	// begin inline asm
	{
    .reg .pred p;
    and.b32 %r968, %r975, %r970;    setp.ne.u32 p, %r968, 0;
    vote.ballot.sync.b32 %r968, p, 0xffffffff;
    @!p not.b32 %r968, %r968;
}

	// end inline asm
	and.b32  	%r984, %r968, %r983;
	mov.b32 	%r973, 64;
	// begin inline asm
	{
    .reg .pred p;
    and.b32 %r971, %r975, %r973;    setp.ne.u32 p, %r971, 0;
    vote.ballot.sync.b32 %r971, p, 0xffffffff;
    @!p not.b32 %r971, %r971;
}

	// end inline asm
	and.b32  	%r985, %r971, %r984;
	mov.b32 	%r976, 128;
	// begin inline asm
	{
    .reg .pred p;
    and.b32 %r974, %r975, %r976;    setp.ne.u32 p, %r974, 0;
    vote.ballot.sync.b32 %r974, p, 0xffffffff;
    @!p not.b32 %r974, %r974;
}

	// end inline asm
	and.b32  	%r986, %r974, %r985;
	clz.b32 	%r987, %r986;
	sub.s32 	%r215, 31, %r987;
	and.b32  	%r988, %r646, %r986;
	popc.b32 	%r216, %r988;
	setp.ne.s32 	%p88, %r295, %r215;
	mov.b32 	%r1791, 0;
	@%p88 bra 	$L__BB80_133;
	shl.b32 	%r989, %r975, 2;
	add.s32 	%r990, %r164, %r989;
	atom.shared.add.u32 	%r1791, [%r990], %r216;
$L__BB80_133:
	shfl.sync.idx.b32	%r1016|%p89, %r1791, %r215, 31, -1;
	add.s32 	%r219, %r216, %r1016;
	shr.u32 	%r1017, %r1773, %r293;
	and.b32  	%r1013, %r1017, %r82;
	mov.b32 	%r993, 1;
	// begin inline asm
	{
    .reg .pred p;
    and.b32 %r991, %r1013, %r993;    setp.ne.u32 p, %r991, 0;
    vote.ballot.sync.b32 %r991, p, 0xffffffff;
    @!p not.b32 %r991, %r991;
}

	// end inline asm
	mov.b32 	%r996, 2;
	// begin inline asm
	{
    .reg .pred p;
    and.b32 %r994, %r1013, %r996;    setp.ne.u32 p, %r994, 0;
    vote.ballot.sync.b32 %r994, p, 0xffffffff;
    @!p not.b32 %r994, %r994;
}

	// end inline asm
	and.b32  	%r1018, %r994, %r991;
	mov.b32 	%r999, 4;
	// begin inline asm
	{
    .reg .pred p;
    and.b32 %r997, %r1013, %r999;    setp.ne.u32 p, %r997, 0;
    vote.ballot.sync.b32 %r997, p, 0xffffffff;
    @!p not.b32 %r997, %r997;
}

	// end inline asm
	and.b32  	%r1019, %r997, %r1018;
	mov.b32 	%r1002, 8;
	// begin inline asm
	{
    .reg .pred p;
    and.b32 %r1000, %r1013, %r1002;    setp.ne.u32 p, %r1000, 0;
    vote.ballot.sync.b32 %r1000, p, 0xffffffff;
    @!p not.b32 %r1000, %r1000;
}

	// end inline asm
	and.b32  	%r1020, %r1000, %r1019;
	mov.b32 	%r1005, 16;
	// begin inline asm
	{
    .reg .pred p;
    and.b32 %r1003, %r1013, %r1005;    setp.ne.u32 p, %r1003, 0;
    vote.ballot.sync.b32 %r1003, p, 0xffffffff;
    @!p not.b32 %r1003, %r1003;
}

	// end inline asm
	and.b32  	%r1021, %r1003, %r1020;
	mov.b32 	%r1008, 32;
	// begin inline asm
	{
    .reg .pred p;
    and.b32 %r1006, %r1013, %r1008;    setp.ne.u32 p, %r1006, 0;
    vote.ballot.sync.b32 %r1006, p, 0xffffffff;
    @!p not.b32 %r1006, %r1006;
}

	// end inline asm
	and.b32  	%r1022, %r1006, %r1021;
	mov.b32 	%r1011, 64;
	// begin inline asm
	{
    .reg .pred p;
    and.b32 %r1009, %r1013, %r1011;    setp.ne.u32 p, %r1009, 0;
    vote.ballot.sync.b32 %r1009, p, 0xffffffff;
    @!p not.b32 %r1009, %r1009;
}

	// end inline asm
	and.b32  	%r1023, %r1009, %r1022;
	mov.b32 	%r1014, 128;
	// begin inline asm
	{
    .reg .pred p;
    and.b32 %r1012, %r1013, %r1014;    setp.ne.u32 p, %r1012, 0;
    vote.ballot.sync.b32 %r1012, p, 0xffffffff;
    @!p not.b32 %r1012, %r1012;
}

	// end inline asm
	and.b32  	%r1024, %r1012, %r1023;
	clz.b32 	%r1025, %r1024;
	sub.s32 	%r221, 31, %r1025;
	and.b32  	%r1026, %r646, %r1024;
	popc.b32 	%r222, %r1026;
	setp.ne.s32 	%p90, %r295, %r221;
	mov.b32 	%r1792, 0;
	@%p90 bra 	$L__BB80_135;
	shl.b32 	%r1027, %r1013, 2;
	add.s32 	%r1028, %r164, %r1027;
	atom.shared.add.u32 	%r1792, [%r1028], %r222;
$L__BB80_135:
	shfl.sync.idx.b32	%r1054|%p91, %r1792, %r221, 31, -1;
	add.s32 	%r225, %r222, %r1054;
	shr.u32 	%r1055, %r1774, %r293;
	and.b32  	%r1051, %r1055, %r82;
	mov.b32 	%r1031, 1;
	// begin inline asm
	{
    .reg .pred p;
    and.b32 %r1029, %r1051, %r1031;    setp.ne.u32 p, %r1029, 0;
    vote.ballot.sync.b32 %r1029, p, 0xffffffff;
    @!p not.b32 %r1029, %r1029;
}

	// end inline asm
	mov.b32 	%r1034, 2;
	// begin inline asm
	{
    .reg .pred p;
    and.b32 %r1032, %r1051, %r1034;    setp.ne.u32 p, %r1032, 0;
    vote.ballot.sync.b32 %r1032, p, 0xffffffff;
    @!p not.b32 %r1032, %r1032;
}

	// end inline asm
	and.b32  	%r1056, %r1032, %r1029;
	mov.b32 	%r1037, 4;
	// begin inline asm
	{
    .reg .pred p;
    and.b32 %r1035, %r1051, %r1037;    setp.ne.u32 p, %r1035, 0;
    vote.ballot.sync.b32 %r1035, p, 0xffffffff;
    @!p not.b32 %r1035, %r1035;
}

	// end inline asm
	and.b32  	%r1057, %r1035, %r1056;
	mov.b32 	%r1040, 8;
	// begin inline asm
	{
    .reg .pred p;
    and.b32 %r1038, %r1051, %r1040;    setp.ne.u32 p, %r1038, 0;
    vote.ballot.sync.b32 %r1038, p, 0xffffffff;
    @!p not.b32 %r1038, %r1038;
}

	// end inline asm
	and.b32  	%r1058, %r1038, %r1057;
	mov.b32 	%r1043, 16;
	// begin inline asm
	{
    .reg .pred p;
    and.b32 %r1041, %r1051, %r1043;    setp.ne.u32 p, %r1041, 0;
    vote.ballot.sync.b32 %r1041, p, 0xffffffff;
    @!p not.b32 %r1041, %r1041;
}

	// end inline asm
	and.b32  	%r1059, %r1041, %r1058;
	mov.b32 	%r1046, 32;
	// begin inline asm
	{
    .reg .pred p;
    and.b32 %r1044, %r1051, %r1046;    setp.ne.u32 p, %r1044, 0;
    vote.ballot.sync.b32 %r1044, p, 0xffffffff;
    @!p not.b32 %r1044, %r1044;
}

	// end inline asm
	and.b32  	%r1060, %r1044, %r1059;
	mov.b32 	%r1049, 64;
	// begin inline asm
	{
    .reg .pred p;
    and.b32 %r1047, %r1051, %r1049;    setp.ne.u32 p, %r1047, 0;
    vote.ballot.sync.b32 %r1047, p, 0xffffffff;
    @!p not.b32 %r1047, %r1047;
}

	// end inline asm
	and.b32  	%r1061, %r1047, %r1060;
	mov.b32 	%r1052, 128;
	// begin inline asm
	{
    .reg .pred p;
    and.b32 %r1050, %r1051, %r1052;    setp.ne.u32 p, %r1050, 0;
    vote.ballot.sync.b32 %r1050, p, 0xffffffff;
    @!p not.b32 %r1050, %r1050;
}

	// end inline asm
	and.b32  	%r1062, %r1050, %r1061;
	clz.b32 	%r1063, %r1062;
	sub.s32 	%r227, 31, %r1063;
	and.b32  	%r1064, %r646, %r1062;
	popc.b32 	%r228, %r1064;
	setp.ne.s32 	%p92, %r295, %r227;
	mov.b32 	%r1793, 0;
	@%p92 bra 	$L__BB80_137;
	shl.b32 	%r1065, %r1051, 2;
	add.s32 	%r1066, %r164, %r1065;
	atom.shared.add.u32 	%r1793, [%r1066], %r228;
$L__BB80_137:
	shfl.sync.idx.b32	%r1092|%p93, %r1793, %r227, 31, -1;
	add.s32 	%r231, %r228, %r1092;
	shr.u32 	%r1093, %r1775, %r293;
	and.b32  	%r1089, %r1093, %r82;
	mov.b32 	%r1069, 1;
	// begin inline asm
	{
    .reg .pred p;
    and.b32 %r1067, %r1089, %r1069;    setp.ne.u32 p, %r1067, 0;
    vote.ballot.sync.b32 %r1067, p, 0xffffffff;
    @!p not.b32 %r1067, %r1067;
}

	// end inline asm
	mov.b32 	%r1072, 2;
	// begin inline asm
	{
    .reg .pred p;
    and.b32 %r1070, %r1089, %r1072;    setp.ne.u32 p, %r1070, 0;
    vote.ballot.sync.b32 %r1070, p, 0xffffffff;
    @!p not.b32 %r1070, %r1070;
}

	// end inline asm
	and.b32  	%r1094, %r1070, %r1067;
	mov.b32 	%r1075, 4;
	// begin inline asm
	{
    .reg .pred p;
    and.b32 %r1073, %r1089, %r1075;    setp.ne.u32 p, %r1073, 0;
    vote.ballot.sync.b32 %r1073, p, 0xffffffff;
    @!p not.b32 %r1073, %r1073;
}

	// end inline asm
	and.b32  	%r1095, %r1073, %r1094;
	mov.b32 	%r1078, 8;
	// begin inline asm
	{
    .reg .pred p;
    and.b32 %r1076, %r1089, %r1078;    setp.ne.u32 p, %r1076, 0;
    vote.ballot.sync.b32 %r1076, p, 0xffffffff;
    @!p not.b32 %r1076, %r1076;
}

	// end inline asm
	and.b32  	%r1096, %r1076, %r1095;
	mov.b32 	%r1081, 16;
	// begin inline asm
	{
    .reg .pred p;
    and.b32 %r1079, %r1089, %r1081;    setp.ne.u32 p, %r1079, 0;
    vote.ballot.sync.b32 %r1079, p, 0xffffffff;
    @!p not.b32 %r1079, %r1079;
}

	// end inline asm
	and.b32  	%r1097, %r1079, %r1096;
	mov.b32 	%r1084, 32;
	// begin inline asm
	{
    .reg .pred p;
    and.b32 %r1082, %r1089, %r1084;    setp.ne.u32 p, %r1082, 0;
    vote.ballot.sync.b32 %r1082, p, 0xffffffff;
    @!p not.b32 %r1082, %r1082;
}

	// end inline asm
	and.b32  	%r1098, %r1082, %r1097;
	mov.b32 	%r1087, 64;
	// begin inline asm
	{
    .reg .pred p;
    and.b32 %r1085, %r1089, %r1087;    setp.ne.u32 p, %r1085, 0;
    vote.ballot.sync.b32 %r1085, p, 0xffffffff;
    @!p not.b32 %r1085, %r1085;
}

	// end inline asm
	and.b32  	%r1099, %r1085, %r1098;
	mov.b32 	%r1090, 128;
	// begin inline asm
	{
    .reg .pred p;
    and.b32 %r1088, %r1089, %r1090;    setp.ne.u32 p, %r1088, 0;
    vote.ballot.sync.b32 %r1088, p, 0xffffffff;
    @!p not.b32 %r1088, %r1088;
}

	// end inline asm
	and.b32  	%r1100, %r1088, %r1099;
	clz.b32 	%r1101, %r1100;
	sub.s32 	%r233, 31, %r1101;
	and.b32  	%r1102, %r646, %r1100;
	popc.b32 	%r234, %r1102;
	setp.ne.s32 	%p94, %r295, %r233;
	mov.b32 	%r1794, 0;
	@%p94 bra 	$L__BB80_139;
	shl.b32 	%r1103, %r1089, 2;
	add.s32 	%r1104, %r164, %r1103;
	atom.shared.add.u32 	%r1794, [%r1104], %r234;
$L__BB80_139:
	shfl.sync.idx.b32	%r1130|%p95, %r1794, %r233, 31, -1;
	add.s32 	%r237, %r234, %r1130;
	shr.u32 	%r1131, %r1776, %r293;
	and.b32  	%r1127, %r1131, %r82;
	mov.b32 	%r1107, 1;
	// begin inline asm
	{
    .reg .pred p;
    and.b32 %r1105, %r1127, %r1107;    setp.ne.u32 p, %r1105, 0;
    vote.ballot.sync.b32 %r1105, p, 0xffffffff;
    @!p not.b32 %r1105, %r1105;
}

	// end inline asm
	mov.b32 	%r1110, 2;
	// begin inline asm
	{
    .reg .pred p;
    and.b32 %r1108, %r1127, %r1110;    setp.ne.u32 p, %r1108, 0;
    vote.ballot.sync.b32 %r1108, p, 0xffffffff;
    @!p not.b32 %r1108, %r1108;
}

	// end inline asm
	and.b32  	%r1132, %r1108, %r1105;
	mov.b32 	%r1113, 4;
	// begin inline asm
	{
    .reg .pred p;
    and.b32 %r1111, %r1127, %r1113;    setp.ne.u32 p, %r1111, 0;
    vote.ballot.sync.b32 %r1111, p, 0xffffffff;
    @!p not.b32 %r1111, %r1111;
}

	// end inline asm
	and.b32  	%r1133, %r1111, %r1132;
	mov.b32 	%r1116, 8;
	// begin inline asm
	{
    .reg .pred p;
    and.b32 %r1114, %r1127, %r1116;    setp.ne.u32 p, %r1114, 0;
    vote.ballot.sync.b32 %r1114, p, 0xffffffff;
    @!p not.b32 %r1114, %r1114;
}

	// end inline asm
	and.b32  	%r1134, %r1114, %r1133;
	mov.b32 	%r1119, 16;
	// begin inline asm
	{
    .reg .pred p;
    and.b32 %r1117, %r1127, %r1119;    setp.ne.u32 p, %r1117, 0;
    vote.ballot.sync.b32 %r1117, p, 0xffffffff;
    @!p not.b32 %r1117, %r1117;
}

	// end inline asm
	and.b32  	%r1135, %r1117, %r1134;
	mov.b32 	%r1122, 32;
	// begin inline asm
	{
    .reg .pred p;
    and.b32 %r1120, %r1127, %r1122;    setp.ne.u32 p, %r1120, 0;
    vote.ballot.sync.b32 %r1120, p, 0xffffffff;
    @!p not.b32 %r1120, %r1120;
}

	// end inline asm
	and.b32  	%r1136, %r1120, %r1135;
	mov.b32 	%r1125, 64;
	// begin inline asm
	{
    .reg .pred p;
    and.b32 %r1123, %r1127, %r1125;    setp.ne.u32 p, %r1123, 0;
    vote.ballot.sync.b32 %r1123, p, 0xffffffff;
    @!p not.b32 %r1123, %r1123;
}

	// end inline asm
	and.b32  	%r1137, %r1123, %r1136;
	mov.b32 	%r1128, 128;
	// begin inline asm
	{
    .reg .pred p;
    and.b32 %r1126, %r1127, %r1128;    setp.ne.u32 p, %r1126, 0;
    vote.ballot.sync.b32 %r1126, p, 0xffffffff;
    @!p not.b32 %r1126, %r1126;
}

	// end inline asm
	and.b32  	%r1138, %r1126, %r1137;
	clz.b32 	%r1139, %r1138;
	sub.s32 	%r239, 31, %r1139;
	and.b32  	%r1140, %r646, %r1138;
	popc.b32 	%r240, %r1140;
	setp.ne.s32 	%p96, %r295, %r239;
	mov.b32 	%r1795, 0;
	@%p96 bra 	$L__BB80_141;
	shl.b32 	%r1141, %r1127, 2;
	add.s32 	%r1142, %r164, %r1141;
	atom.shared.add.u32 	%r1795, [%r1142], %r240;
$L__BB80_141:
	shfl.sync.idx.b32	%r1168|%p97, %r1795, %r239, 31, -1;
	add.s32 	%r243, %r240, %r1168;
	shr.u32 	%r1169, %r1777, %r293;
	and.b32  	%r1165, %r1169, %r82;
	mov.b32 	%r1145, 1;
	// begin inline asm
	{
    .reg .pred p;
    and.b32 %r1143, %r1165, %r1145;    setp.ne.u32 p, %r1143, 0;
    vote.ballot.sync.b32 %r1143, p, 0xffffffff;
    @!p not.b32 %r1143, %r1143;
}

	// end inline asm
	mov.b32 	%r1148, 2;
	// begin inline asm
	{
    .reg .pred p;
    and.b32 %r1146, %r1165, %r1148;    setp.ne.u32 p, %r1146, 0;
    vote.ballot.sync.b32 %r1146, p, 0xffffffff;
    @!p not.b32 %r1146, %r1146;
}

	// end inline asm
	and.b32  	%r1170, %r1146, %r1143;
	mov.b32 	%r1151, 4;
	// begin inline asm
	{
    .reg .pred p;
    and.b32 %r1149, %r1165, %r1151;    setp.ne.u32 p, %r1149, 0;
    vote.ballot.sync.b32 %r1149, p, 0xffffffff;
    @!p not.b32 %r1149, %r1149;
}

	// end inline asm
	and.b32  	%r1171, %r1149, %r1170;
	mov.b32 	%r1154, 8;
	// begin inline asm
	{
    .reg .pred p;
    and.b32 %r1152, %r1165, %r1154;    setp.ne.u32 p, %r1152, 0;
    vote.ballot.sync.b32 %r1152, p, 0xffffffff;
    @!p not.b32 %r1152, %r1152;
}

	// end inline asm
	and.b32  	%r1172, %r1152, %r1171;
	mov.b32 	%r1157, 16;
	// begin inline asm
	{
    .reg .pred p;
    and.b32 %r1155, %r1165, %r1157;    setp.ne.u32 p, %r1155, 0;
    vote.ballot.sync.b32 %r1155, p, 0xffffffff;
    @!p not.b32 %r1155, %r1155;
}

	// end inline asm
	and.b32  	%r1173, %r1155, %r1172;
	mov.b32 	%r1160, 32;
	// begin inline asm
	{
    .reg .pred p;
    and.b32 %r1158, %r1165, %r1160;    setp.ne.u32 p, %r1158, 0;
    vote.ballot.sync.b32 %r1158, p, 0xffffffff;
    @!p not.b32 %r1158, %r1158;
}

	// end inline asm
	and.b32  	%r1174, %r1158, %r1173;
	mov.b32 	%r1163, 64;
	// begin inline asm
	{
    .reg .pred p;
    and.b32 %r1161, %r1165, %r1163;    setp.ne.u32 p, %r1161, 0;
    vote.ballot.sync.b32 %r1161, p, 0xffffffff;
    @!p not.b32 %r1161, %r1161;
}

	// end inline asm
	and.b32  	%r1175, %r1161, %r1174;
	mov.b32 	%r1166, 128;
	// begin inline asm
	{
    .reg .pred p;
    and.b32 %r1164, %r1165, %r1166;    setp.ne.u32 p, %r1164, 0;
    vote.ballot.sync.b32 %r1164, p, 0xffffffff;
    @!p not.b32 %r1164, %r1164;
}

	// end inline asm
	and.b32  	%r1176, %r1164, %r1175;
	clz.b32 	%r1177, %r1176;
	sub.s32 	%r245, 31, %r1177;
	and.b32  	%r1178, %r646, %r1176;
	popc.b32 	%r246, %r1178;
	setp.ne.s32 	%p98, %r295, %r245;
	mov.b32 	%r1796, 0;
	@%p98 bra 	$L__BB80_143;
	shl.b32 	%r1179, %r1165, 2;
	add.s32 	%r1180, %r164, %r1179;
	atom.shared.add.u32 	%r1796, [%r1180], %r246;
$L__BB80_143:
	shfl.sync.idx.b32	%r1206|%p99, %r1796, %r245, 31, -1;
	add.s32 	%r249, %r246, %r1206;
	shr.u32 	%r1207, %r1778, %r293;
	and.b32  	%r1203, %r1207, %r82;
	mov.b32 	%r1183, 1;
	// begin inline asm
	{
    .reg .pred p;
    and.b32 %r1181, %r1203, %r1183;    setp.ne.u32 p, %r1181, 0;
    vote.ballot.sync.b32 %r1181, p, 0xffffffff;
    @!p not.b32 %r1181, %r1181;
}

	// end inline asm
	mov.b32 	%r1186, 2;
	// begin inline asm
	{
    .reg .pred p;
    and.b32 %r1184, %r1203, %r1186;    setp.ne.u32 p, %r1184, 0;
    vote.ballot.sync.b32 %r1184, p, 0xffffffff;
    @!p not.b32 %r1184, %r1184;
}

	// end inline asm
	and.b32  	%r1208, %r1184, %r1181;
	mov.b32 	%r1189, 4;
	// begin inline asm
	{
    .reg .pred p;
    and.b32 %r1187, %r1203, %r1189;    setp.ne.u32 p, %r1187, 0;
    vote.ballot.sync.b32 %r1187, p, 0xffffffff;
    @!p not.b32 %r1187, %r1187;
}

	// end inline asm
	and.b32  	%r1209, %r1187, %r1208;
	mov.b32 	%r1192, 8;
	// begin inline asm
	{
    .reg .pred p;
    and.b32 %r1190, %r1203, %r1192;    setp.ne.u32 p, %r1190, 0;
    vote.ballot.sync.b32 %r1190, p, 0xffffffff;
    @!p not.b32 %r1190, %r1190;
}

	// end inline asm
	and.b32  	%r1210, %r1190, %r1209;
	mov.b32 	%r1195, 16;
	// begin inline asm
	{
    .reg .pred p;
    and.b32 %r1193, %r1203, %r1195;    setp.ne.u32 p, %r1193, 0;
    vote.ballot.sync.b32 %r1193, p, 0xffffffff;
    @!p not.b32 %r1193, %r1193;
}

	// end inline asm
	and.b32  	%r1211, %r1193, %r1210;
	mov.b32 	%r1198, 32;
	// begin inline asm
	{
    .reg .pred p;
    and.b32 %r1196, %r1203, %r1198;    setp.ne.u32 p, %r1196, 0;
    vote.ballot.sync.b32 %r1196, p, 0xffffffff;
    @!p not.b32 %r1196, %r1196;
}

	// end inline asm
	and.b32  	%r1212, %r1196, %r1211;
	mov.b32 	%r1201, 64;
	// begin inline asm
	{
    .reg .pred p;
    and.b32 %r1199, %r1203, %r1201;    setp.ne.u32 p, %r1199, 0;
    vote.ballot.sync.b32 %r1199, p, 0xffffffff;
    @!p not.b32 %r1199, %r1199;
}

	// end inline asm
	and.b32  	%r1213, %r1199, %r1212;
	mov.b32 	%r1204, 128;
	// begin inline asm
	{
    .reg .pred p;
    and.b32 %r1202, %r1203, %r1204;    setp.ne.u32 p, %r1202, 0;
    vote.ballot.sync.b32 %r1202, p, 0xffffffff;
    @!p not.b32 %r1202, %r1202;
}

	// end inline asm
	and.b32  	%r1214, %r1202, %r1213;
	clz.b32 	%r1215, %r1214;
	sub.s32 	%r251, 31, %r1215;
	and.b32  	%r1216, %r646, %r1214;
	popc.b32 	%r252, %r1216;
	setp.ne.s32 	%p100, %r295, %r251;
	mov.b32 	%r1797, 0;
	@%p100 bra 	$L__BB80_145;
	shl.b32 	%r1217, %r1203, 2;
	add.s32 	%r1218, %r164, %r1217;
	atom.shared.add.u32 	%r1797, [%r1218], %r252;
$L__BB80_145:
	shfl.sync.idx.b32	%r1244|%p101, %r1797, %r251, 31, -1;
	add.s32 	%r255, %r252, %r1244;
	shr.u32 	%r1245, %r1779, %r293;
	and.b32  	%r1241, %r1245, %r82;
	mov.b32 	%r1221, 1;
	// begin inline asm
	{
    .reg .pred p;
    and.b32 %r1219, %r1241, %r1221;    setp.ne.u32 p, %r1219, 0;
    vote.ballot.sync.b32 %r1219, p, 0xffffffff;
    @!p not.b32 %r1219, %r1219;
}

	// end inline asm
	mov.b32 	%r1224, 2;
	// begin inline asm
	{
    .reg .pred p;
    and.b32 %r1222, %r1241, %r1224;    setp.ne.u32 p, %r1222, 0;
    vote.ballot.sync.b32 %r1222, p, 0xffffffff;
    @!p not.b32 %r1222, %r1222;
}

	// end inline asm
	and.b32  	%r1246, %r1222, %r1219;
	mov.b32 	%r1227, 4;
	// begin inline asm
	{
    .reg .pred p;
    and.b32 %r1225, %r1241, %r1227;    setp.ne.u32 p, %r1225, 0;
    vote.ballot.sync.b32 %r1225, p, 0xffffffff;
    @!p not.b32 %r1225, %r1225;
}

	// end inline asm
	and.b32  	%r1247, %r1225, %r1246;
	mov.b32 	%r1230, 8;
	// begin inline asm
	{
    .reg .pred p;
    and.b32 %r1228, %r1241, %r1230;    setp.ne.u32 p, %r1228, 0;
    vote.ballot.sync.b32 %r1228, p, 0xffffffff;
    @!p not.b32 %r1228, %r1228;
}

	// end inline asm
	and.b32  	%r1248, %r1228, %r1247;
	mov.b32 	%r1233, 16;
	// begin inline asm
	{
    .reg .pred p;
    and.b32 %r1231, %r1241, %r1233;    setp.ne.u32 p, %r1231, 0;
    vote.ballot.sync.b32 %r1231, p, 0xffffffff;
    @!p not.b32 %r1231, %r1231;
}

	// end inline asm
	and.b32  	%r1249, %r1231, %r1248;
	mov.b32 	%r1236, 32;
	// begin inline asm
	{
    .reg .pred p;
    and.b32 %r1234, %r1241, %r1236;    setp.ne.u32 p, %r1234, 0;
    vote.ballot.sync.b32 %r1234, p, 0xffffffff;
    @!p not.b32 %r1234, %r1234;
}

	// end inline asm
	and.b32  	%r1250, %r1234, %r1249;
	mov.b32 	%r1239, 64;
	// begin inline asm
	{
    .reg .pred p;
    and.b32 %r1237, %r1241, %r1239;    setp.ne.u32 p, %r1237, 0;
    vote.ballot.sync.b32 %r1237, p, 0xffffffff;
    @!p not.b32 %r1237, %r1237;
}

	// end inline asm
	and.b32  	%r1251, %r1237, %r1250;
	mov.b32 	%r1242, 128;
	// begin inline asm
	{
    .reg .pred p;
    and.b32 %r1240, %r1241, %r1242;    setp.ne.u32 p, %r1240, 0;
    vote.ballot.sync.b32 %r1240, p, 0xffffffff;
    @!p not.b32 %r1240, %r1240;
}

	// end inline asm
	and.b32  	%r1252, %r1240, %r1251;
	clz.b32 	%r1253, %r1252;
	sub.s32 	%r257, 31, %r1253;
	and.b32  	%r1254, %r646, %r1252;
	popc.b32 	%r258, %r1254;
	setp.ne.s32 	%p102, %r295, %r257;
	mov.b32 	%r1798, 0;
	@%p102 bra 	$L__BB80_147;
	shl.b32 	%r1259, %r1241, 2;
	add.s32 	%r1260, %r164, %r1259;
	atom.shared.add.u32 	%r1798, [%r1260], %r258;
$L__BB80_147:
	shfl.sync.idx.b32	%r1286|%p103, %r1798, %r257, 31, -1;
	add.s32 	%r261, %r258, %r1286;
	shr.u32 	%r1287, %r1780, %r293;
	and.b32  	%r1283, %r1287, %r82;
	mov.b32 	%r1263, 1;
	// begin inline asm
	{
    .reg .pred p;
    and.b32 %r1261, %r1283, %r1263;    setp.ne.u32 p, %r1261, 0;
    vote.ballot.sync.b32 %r1261, p, 0xffffffff;
    @!p not.b32 %r1261, %r1261;
}

	// end inline asm
	mov.b32 	%r1266, 2;
	// begin inline asm
	{
    .reg .pred p;
    and.b32 %r1264, %r1283, %r1266;    setp.ne.u32 p, %r1264, 0;
    vote.ballot.sync.b32 %r1264, p, 0xffffffff;
    @!p not.b32 %r1264, %r1264;
}

	// end inline asm
	and.b32  	%r1288, %r1264, %r1261;
	mov.b32 	%r1269, 4;
	// begin inline asm
	{
    .reg .pred p;
    and.b32 %r1267, %r1283, %r1269;    setp.ne.u32 p, %r1267, 0;
    vote.ballot.sync.b32 %r1267, p, 0xffffffff;
    @!p not.b32 %r1267, %r1267;
}

	// end inline asm
	and.b32  	%r1289, %r1267, %r1288;
	mov.b32 	%r1272, 8;
	// begin inline asm
	{
    .reg .pred p;
    and.b32 %r1270, %r1283, %r1272;    setp.ne.u32 p, %r1270, 0;
    vote.ballot.sync.b32 %r1270, p, 0xffffffff;
    @!p not.b32 %r1270, %r1270;
}

	// end inline asm
	and.b32  	%r1290, %r1270, %r1289;
	mov.b32 	%r1275, 16;
	// begin inline asm
	{
    .reg .pred p;
    and.b32 %r1273, %r1283, %r1275;    setp.ne.u32 p, %r1273, 0;
    vote.ballot.sync.b32 %r1273, p, 0xffffffff;
    @!p not.b32 %r1273, %r1273;
}

	// end inline asm
	and.b32  	%r1291, %r1273, %r1290;
	mov.b32 	%r1278, 32;
	// begin inline asm
	{
    .reg .pred p;
    and.b32 %r1276, %r1283, %r1278;    setp.ne.u32 p, %r1276, 0;
    vote.ballot.sync.b32 %r1276, p, 0xffffffff;
    @!p not.b32 %r1276, %r1276;
}

	// end inline asm
	and.b32  	%r1292, %r1276, %r1291;
	mov.b32 	%r1281, 64;
	// begin inline asm
	{
    .reg .pred p;
    and.b32 %r1279, %r1283, %r1281;    setp.ne.u32 p, %r1279, 0;
    vote.ballot.sync.b32 %r1279, p, 0xffffffff;
    @!p not.b32 %r1279, %r1279;
}

	// end inline asm
	and.b32  	%r1293, %r1279, %r1292;
	mov.b32 	%r1284, 128;
	// begin inline asm
	{
    .reg .pred p;
    and.b32 %r1282, %r1283, %r1284;    setp.ne.u32 p, %r1282, 0;
    vote.ballot.sync.b32 %r1282, p, 0xffffffff;
    @!p not.b32 %r1282, %r1282;
}

	// end inline asm
	and.b32  	%r1294, %r1282, %r1293;
	clz.b32 	%r1295, %r1294;
	sub.s32 	%r263, 31, %r1295;
	and.b32  	%r1296, %r646, %r1294;
	popc.b32 	%r264, %r1296;
	setp.ne.s32 	%p104, %r295, %r263;
	mov.b32 	%r1799, 0;
	@%p104 bra 	$L__BB80_149;
	shl.b32 	%r1301, %r1283, 2;
	add.s32 	%r1302, %r164, %r1301;
	atom.shared.add.u32 	%r1799, [%r1302], %r264;
$L__BB80_149:
	shfl.sync.idx.b32	%r1328|%p105, %r1799, %r263, 31, -1;
	add.s32 	%r267, %r264, %r1328;
	shr.u32 	%r1329, %r1781, %r293;
	and.b32  	%r1325, %r1329, %r82;
	mov.b32 	%r1305, 1;
	// begin inline asm
	{
    .reg .pred p;
    and.b32 %r1303, %r1325, %r1305;    setp.ne.u32 p, %r1303, 0;
    vote.ballot.sync.b32 %r1303, p, 0xffffffff;
    @!p not.b32 %r1303, %r1303;
}

	// end inline asm
	mov.b32 	%r1308, 2;
	// begin inline asm
	{
    .reg .pred p;
    and.b32 %r1306, %r1325, %r1308;    setp.ne.u32 p, %r1306, 0;
    vote.ballot.sync.b32 %r1306, p, 0xffffffff;
    @!p not.b32 %r1306, %r1306;
}

	// end inline asm
	and.b32  	%r1330, %r1306, %r1303;
	mov.b32 	%r1311, 4;
	// begin inline asm
	{
    .reg .pred p;
    and.b32 %r1309, %r1325, %r1311;    setp.ne.u32 p, %r1309, 0;
    vote.ballot.sync.b32 %r1309, p, 0xffffffff;
    @!p not.b32 %r1309, %r1309;
}

	// end inline asm
	and.b32  	%r1331, %r1309, %r1330;
	mov.b32 	%r1314, 8;
	// begin inline asm
	{
    .reg .pred p;
    and.b32 %r1312, %r1325, %r1314;    setp.ne.u32 p, %r1312, 0;
    vote.ballot.sync.b32 %r1312, p, 0xffffffff;
    @!p not.b32 %r1312, %r1312;
}

	// end inline asm
	and.b32  	%r1332, %r1312, %r1331;
	mov.b32 	%r1317, 16;
	// begin inline asm
	{
    .reg .pred p;
    and.b32 %r1315, %r1325, %r1317;    setp.ne.u32 p, %r1315, 0;
    vote.ballot.sync.b32 %r1315, p, 0xffffffff;
    @!p not.b32 %r1315, %r1315;
}

	// end inline asm
	and.b32  	%r1333, %r1315, %r1332;
	mov.b32 	%r1320, 32;
	// begin inline asm
	{
    .reg .pred p;
    and.b32 %r1318, %r1325, %r1320;    setp.ne.u32 p, %r1318, 0;
    vote.ballot.sync.b32 %r1318, p, 0xffffffff;
    @!p not.b32 %r1318, %r1318;
}

	// end inline asm
	and.b32  	%r1334, %r1318, %r1333;
	mov.b32 	%r1323, 64;
	// begin inline asm
	{
    .reg .pred p;
    and.b32 %r1321, %r1325, %r1323;    setp.ne.u32 p, %r1321, 0;
    vote.ballot.sync.b32 %r1321, p, 0xffffffff;
    @!p not.b32 %r1321, %r1321;
}

	// end inline asm
	and.b32  	%r1335, %r1321, %r1334;
	mov.b32 	%r1326, 128;
	// begin inline asm
	{
    .reg .pred p;
    and.b32 %r1324, %r1325, %r1326;    setp.ne.u32 p, %r1324, 0;
    vote.ballot.sync.b32 %r1324, p, 0xffffffff;
    @!p not.b32 %r1324, %r1324;
}

	// end inline asm
	and.b32  	%r1336, %r1324, %r1335;
	clz.b32 	%r1337, %r1336;
	sub.s32 	%r269, 31, %r1337;
	and.b32  	%r1338, %r646, %r1336;
	popc.b32 	%r270, %r1338;
	setp.ne.s32 	%p106, %r295, %r269;
	mov.b32 	%r1800, 0;
	@%p106 bra 	$L__BB80_151;
	shl.b32 	%r1339, %r1, 5;
	and.b32  	%r1340, %r1339, 31744;
	add.s32 	%r1342, %r551, %r1340;
	shl.b32 	%r1343, %r1325, 2;
	add.s32 	%r1344, %r1342, %r1343;
	atom.shared.add.u32 	%r1800, [%r1344], %r270;
$L__BB80_151:
	shfl.sync.idx.b32	%r1370|%p107, %r1800, %r269, 31, -1;
	add.s32 	%r273, %r270, %r1370;
	shr.u32 	%r1371, %r1782, %r293;
	and.b32  	%r1367, %r1371, %r82;
	mov.b32 	%r1347, 1;
	// begin inline asm
	{
    .reg .pred p;
    and.b32 %r1345, %r1367, %r1347;    setp.ne.u32 p, %r1345, 0;
    vote.ballot.sync.b32 %r1345, p, 0xffffffff;
    @!p not.b32 %r1345, %r1345;
}

	// end inline asm
	mov.b32 	%r1350, 2;
	// begin inline asm
	{
    .reg .pred p;
    and.b32 %r1348, %r1367, %r1350;    setp.ne.u32 p, %r1348, 0;
    vote.ballot.sync.b32 %r1348, p, 0xffffffff;
    @!p not.b32 %r1348, %r1348;
}

	// end inline asm
	and.b32  	%r1372, %r1348, %r1345;
	mov.b32 	%r1353, 4;
	// begin inline asm
	{
    .reg .pred p;
    and.b32 %r1351, %r1367, %r1353;    setp.ne.u32 p, %r1351, 0;
    vote.ballot.sync.b32 %r1351, p, 0xffffffff;
    @!p not.b32 %r1351, %r1351;
}

	// end inline asm
	and.b32  	%r1373, %r1351, %r1372;
	mov.b32 	%r1356, 8;
	// begin inline asm
	{
    .reg .pred p;
    and.b32 %r1354, %r1367, %r1356;    setp.ne.u32 p, %r1354, 0;
    vote.ballot.sync.b32 %r1354, p, 0xffffffff;
    @!p not.b32 %r1354, %r1354;
}

	// end inline asm
	and.b32  	%r1374, %r1354, %r1373;
	mov.b32 	%r1359, 16;
	// begin inline asm
	{
    .reg .pred p;
    and.b32 %r1357, %r1367, %r1359;    setp.ne.u32 p, %r1357, 0;
    vote.ballot.sync.b32 %r1357, p, 0xffffffff;
    @!p not.b32 %r1357, %r1357;
}

	// end inline asm
	and.b32  	%r1375, %r1357, %r1374;
	mov.b32 	%r1362, 32;
	// begin inline asm
	{
    .reg .pred p;
    and.b32 %r1360, %r1367, %r1362;    setp.ne.u32 p, %r1360, 0;
    vote.ballot.sync.b32 %r1360, p, 0xffffffff;
    @!p not.b32 %r1360, %r1360;
}

	// end inline asm
	and.b32  	%r1376, %r1360, %r1375;
	mov.b32 	%r1365, 64;
	// begin inline asm
	{
    .reg .pred p;
    and.b32 %r1363, %r1367, %r1365;    setp.ne.u32 p, %r1363, 0;
    vote.ballot.sync.b32 %r1363, p, 0xffffffff;
    @!p not.b32 %r1363, %r1363;
}

	// end inline asm
	and.b32  	%r1377, %r1363, %r1376;
	mov.b32 	%r1368, 128;
	// begin inline asm
	{
    .reg .pred p;
    and.b32 %r1366, %r1367, %r1368;    setp.ne.u32 p, %r1366, 0;
    vote.ballot.sync.b32 %r1366, p, 0xffffffff;
    @!p not.b32 %r1366, %r1366;
}

	// end inline asm
	and.b32  	%r1378, %r1366, %r1377;
	clz.b32 	%r1379, %r1378;
	sub.s32 	%r275, 31, %r1379;
	and.b32  	%r1380, %r646, %r1378;
	popc.b32 	%r276, %r1380;
	setp.ne.s32 	%p108, %r295, %r275;
	mov.b32 	%r1801, 0;
	@%p108 bra 	$L__BB80_153;
	shl.b32 	%r1385, %r1367, 2;
	add.s32 	%r1386, %r164, %r1385;
	atom.shared.add.u32 	%r1801, [%r1386], %r276;
$L__BB80_153:
	setp.gt.u32 	%p109, %r1, 255;
	shfl.sync.idx.b32	%r1387|%p110, %r1801, %r275, 31, -1;
	add.s32 	%r1388, %r276, %r1387;
	bar.sync 	0;
	shl.b32 	%r1389, %r171, 2;
	add.s32 	%r1391, %r551, %r1389;
	st.shared.u32 	[%r1391+-4], %r1764;
	shl.b32 	%r1392, %r177, 2;
	add.s32 	%r1393, %r551, %r1392;
	st.shared.u32 	[%r1393+-4], %r1765;
	shl.b32 	%r1394, %r183, 2;
	add.s32 	%r1395, %r551, %r1394;
	st.shared.u32 	[%r1395+-4], %r1766;
	shl.b32 	%r1396, %r189, 2;
	add.s32 	%r1397, %r551, %r1396;
	st.shared.u32 	[%r1397+-4], %r1767;
	shl.b32 	%r1398, %r195, 2;
	add.s32 	%r1399, %r551, %r1398;
	st.shared.u32 	[%r1399+-4], %r1768;
	shl.b32 	%r1400, %r201, 2;
	add.s32 	%r1401, %r551, %r1400;
	st.shared.u32 	[%r1401+-4], %r1769;
	shl.b32 	%r1402, %r207, 2;
	add.s32 	%r1403, %r551, %r1402;
	st.shared.u32 	[%r1403+-4], %r1770;
	shl.b32 	%r1404, %r213, 2;
	add.s32 	%r1405, %r551, %r1404;
	st.shared.u32 	[%r1405+-4], %r1771;
	shl.b32 	%r1406, %r219, 2;
	add.s32 	%r1407, %r551, %r1406;
	st.shared.u32 	[%r1407+-4], %r1772;
	shl.b32 	%r1408, %r225, 2;
	add.s32 	%r1409, %r551, %r1408;
	st.shared.u32 	[%r1409+-4], %r1773;
	shl.b32 	%r1410, %r231, 2;
	add.s32 	%r1411, %r551, %r1410;
	st.shared.u32 	[%r1411+-4], %r1774;
	shl.b32 	%r1412, %r237, 2;
	add.s32 	%r1413, %r551, %r1412;
	st.shared.u32 	[%r1413+-4], %r1775;
	shl.b32 	%r1414, %r243, 2;
	add.s32 	%r1415, %r551, %r1414;
	st.shared.u32 	[%r1415+-4], %r1776;
	shl.b32 	%r1416, %r249, 2;
	add.s32 	%r1417, %r551, %r1416;
	st.shared.u32 	[%r1417+-4], %r1777;
	shl.b32 	%r1418, %r255, 2;
	add.s32 	%r1419, %r551, %r1418;
	st.shared.u32 	[%r1419+-4], %r1778;
	shl.b32 	%r1420, %r261, 2;
	add.s32 	%r1421, %r551, %r1420;
	st.shared.u32 	[%r1421+-4], %r1779;
	shl.b32 	%r1422, %r267, 2;
	add.s32 	%r1423, %r551, %r1422;
	st.shared.u32 	[%r1423+-4], %r1780;
	shl.b32 	%r1424, %r273, 2;
	add.s32 	%r1425, %r551, %r1424;
	st.shared.u32 	[%r1425+-4], %r1781;
	shl.b32 	%r1426, %r1388, 2;
	add.s32 	%r1427, %r551, %r1426;
	st.shared.u32 	[%r1427+-4], %r1782;
	shl.b32 	%r1428, %r1, 3;
	add.s32 	%r1429, %r551, %r1428;
	add.s32 	%r279, %r1429, 29184;
	@%p109 bra 	$L__BB80_161;
	ld.param.u64 	%rd236, [_ZN3cub18CUB_300001_SM_10006detail10radix_sort29DeviceRadixSortOnesweepKernelINS1_5radix10policy_hubIiNS0_8NullTypeEyE10Policy1000ELNS0_9SortOrderE0EiS6_yiiNS1_21identity_decomposer_tEEEvPT5_SC_PT3_PKSD_PT1_PKSH_PT2_PKSL_T4_iiT6__param_3];
	cvta.to.global.u64 	%rd57, %rd236;
	shl.b64 	%rd58, %rd7, 3;
	add.s64 	%rd59, %rd57, %rd58;
	ld.global.u64 	%rd60, [%rd59];
	cvt.s64.s32 	%rd61, %r163;
	sub.s64 	%rd238, %rd60, %rd61;
	st.shared.u64 	[%r279], %rd238;
	setp.lt.s32 	%p111, %r3, 1;
	mov.u32 	%r1805, %r1759;
	@%p111 bra 	$L__BB80_160;
	mov.b32 	%r1803, -1;
	mov.u32 	%r1802, %r3;
	mov.u32 	%r1805, %r1759;
$L__BB80_156:
	ld.param.u64 	%rd229, [_ZN3cub18CUB_300001_SM_10006detail10radix_sort29DeviceRadixSortOnesweepKernelINS1_5radix10policy_hubIiNS0_8NullTypeEyE10Policy1000ELNS0_9SortOrderE0EiS6_yiiNS1_21identity_decomposer_tEEEvPT5_SC_PT3_PKSD_PT1_PKSH_PT2_PKSL_T4_iiT6__param_0];
	add.s32 	%r283, %r1802, -1;
	shl.b32 	%r1431, %r283, 8;
	add.s32 	%r1432, %r1431, %r1;
	cvta.to.global.u64 	%rd62, %rd229;
	mul.wide.s32 	%rd63, %r1432, 4;
	add.s64 	%rd16, %rd62, %rd63;
$L__BB80_157:
	membar.cta;
	ld.volatile.global.u32 	%r284, [%rd16];
	setp.eq.s32 	%p112, %r284, 0;
	@%p112 bra 	$L__BB80_157;
	and.b32  	%r1433, %r284, 1073741823;
	add.s32 	%r1805, %r1433, %r1805;
	setp.gt.s32 	%p113, %r284, -1;
	vote.sync.ballot.b32 	%r1803, %p113, %r1803;
	setp.gt.u32 	%p115, %r1802, 1;
	and.pred  	%p116, %p113, %p115;
	mov.u32 	%r1802, %r283;
	@%p116 bra 	$L__BB80_156;
	ld.shared.u64 	%rd238, [%r279];
$L__BB80_160:
	ld.param.u64 	%rd230, [_ZN3cub18CUB_300001_SM_10006detail10radix_sort29DeviceRadixSortOnesweepKernelINS1_5radix10policy_hubIiNS0_8NullTypeEyE10Policy1000ELNS0_9SortOrderE0EiS6_yiiNS1_21identity_decomposer_tEEEvPT5_SC_PT3_PKSD_PT1_PKSH_PT2_PKSL_T4_iiT6__param_0];
	or.b32  	%r1434, %r1805, -2147483648;
	cvta.to.global.u64 	%rd64, %rd230;
	shl.b32 	%r1435, %r3, 8;
	add.s32 	%r1436, %r1435, %r1;
	mul.wide.s32 	%rd65, %r1436, 4;
	add.s64 	%rd66, %rd64, %rd65;
	st.volatile.global.u32 	[%rd66], %r1434;
	sub.s32 	%r1437, %r1805, %r1759;
	cvt.s64.s32 	%rd67, %r1437;
	add.s64 	%rd68, %rd238, %rd67;
	st.shared.u64 	[%r279], %rd68;
$L__BB80_161:
	ld.param.u32 	%r1711, [_ZN3cub18CUB_300001_SM_10006detail10radix_sort29DeviceRadixSortOnesweepKernelINS1_5radix10policy_hubIiNS0_8NullTypeEyE10Policy1000ELNS0_9SortOrderE0EiS6_yiiNS1_21identity_decomposer_tEEEvPT5_SC_PT3_PKSD_PT1_PKSH_PT2_PKSL_T4_iiT6__param_8];
	ld.param.u64 	%rd233, [_ZN3cub18CUB_300001_SM_10006detail10radix_sort29DeviceRadixSortOnesweepKernelINS1_5radix10policy_hubIiNS0_8NullTypeEyE10Policy1000ELNS0_9SortOrderE0EiS6_yiiNS1_21identity_decomposer_tEEEvPT5_SC_PT3_PKSD_PT1_PKSH_PT2_PKSL_T4_iiT6__param_2];
	setp.gt.u32 	%p117, %r1, 255;
	mad.lo.s32 	%r288, %r3, 7296, 7296;
	setp.lt.s32 	%p118, %r288, %r1711;
	setp.eq.s64 	%p119, %rd233, 0;
	or.pred  	%p120, %p119, %p118;
	or.pred  	%p121, %p117, %p120;
	@%p121 bra 	$L__BB80_163;
	ld.param.u64 	%rd234, [_ZN3cub18CUB_300001_SM_10006detail10radix_sort29DeviceRadixSortOnesweepKernelINS1_5radix10policy_hubIiNS0_8NullTypeEyE10Policy1000ELNS0_9SortOrderE0EiS6_yiiNS1_21identity_decomposer_tEEEvPT5_SC_PT3_PKSD_PT1_PKSH_PT2_PKSL_T4_iiT6__param_2];
	ld.shared.u64 	%rd69, [%r279];
	cvt.s64.s32 	%rd70, %r1759;
	cvt.s64.s32 	%rd71, %r163;
	add.s64 	%rd72, %rd71, %rd70;
	add.s64 	%rd73, %rd72, %rd69;
	cvta.to.global.u64 	%rd74, %rd234;
	shl.b64 	%rd75, %rd7, 3;
	add.s64 	%rd76, %rd74, %rd75;
	st.global.u64 	[%rd76], %rd73;
$L__BB80_163:
	ld.param.u32 	%r1712, [_ZN3cub18CUB_300001_SM_10006detail10radix_sort29DeviceRadixSortOnesweepKernelINS1_5radix10policy_hubIiNS0_8NullTypeEyE10Policy1000ELNS0_9SortOrderE0EiS6_yiiNS1_21identity_decomposer_tEEEvPT5_SC_PT3_PKSD_PT1_PKSH_PT2_PKSL_T4_iiT6__param_8];
	shl.b32 	%r1438, %r1, 2;
	add.s32 	%r289, %r551, %r1438;
	setp.gt.s32 	%p122, %r288, %r1712;
	bar.sync 	0;
	@%p122 bra 	$L__BB80_165;
	ld.shared.u32 	%r1440, [%r289];
	shr.u32 	%r1441, %r1440, %r293;
	and.b32  	%r1442, %r1441, %r82;
	shl.b32 	%r1443, %r1442, 3;
	add.s32 	%r1445, %r551, 29184;
	add.s32 	%r1446, %r1445, %r1443;
	ld.shared.u64 	%rd77, [%r1446];
	add.s64 	%rd78, %rd77, %rd7;
	xor.b32  	%r1447, %r1440, -2147483648;
	shl.b64 	%rd79, %rd78, 2;
	add.s64 	%rd80, %rd1, %rd79;
	st.global.u32 	[%rd80], %r1447;
	bar.warp.sync 	-1;
	ld.shared.u32 	%r1448, [%r289+1536];
	shr.u32 	%r1449, %r1448, %r293;
	and.b32  	%r1450, %r1449, %r82;
	shl.b32 	%r1451, %r1450, 3;
	add.s32 	%r1452, %r1445, %r1451;
	ld.shared.u64 	%rd81, [%r1452];
	add.s64 	%rd82, %rd81, %rd7;
	xor.b32  	%r1453, %r1448, -2147483648;
	shl.b64 	%rd83, %rd82, 2;
	add.s64 	%rd84, %rd1, %rd83;
	st.global.u32 	[%rd84+1536], %r1453;
	bar.warp.sync 	-1;
	ld.shared.u32 	%r1454, [%r289+3072];
	shr.u32 	%r1455, %r1454, %r293;
	and.b32  	%r1456, %r1455, %r82;
	shl.b32 	%r1457, %r1456, 3;
	add.s32 	%r1458, %r1445, %r1457;
	ld.shared.u64 	%rd85, [%r1458];
	add.s64 	%rd86, %rd85, %rd7;
	xor.b32  	%r1459, %r1454, -2147483648;
	shl.b64 	%rd87, %rd86, 2;
	add.s64 	%rd88, %rd1, %rd87;
	st.global.u32 	[%rd88+3072], %r1459;
	bar.warp.sync 	-1;
	ld.shared.u32 	%r1460, [%r289+4608];
	shr.u32 	%r1461, %r1460, %r293;
	and.b32  	%r1462, %r1461, %r82;
	shl.b32 	%r1463, %r1462, 3;
	add.s32 	%r1464, %r1445, %r1463;
	ld.shared.u64 	%rd89, [%r1464];
	add.s64 	%rd90, %rd89, %rd7;
	xor.b32  	%r1465, %r1460, -2147483648;
	shl.b64 	%rd91, %rd90, 2;
	add.s64 	%rd92, %rd1, %rd91;
	st.global.u32 	[%rd92+4608], %r1465;
	bar.warp.sync 	-1;
	ld.shared.u32 	%r1466, [%r289+6144];
	shr.u32 	%r1467, %r1466, %r293;
	and.b32  	%r1468, %r1467, %r82;
	shl.b32 	%r1469, %r1468, 3;
	add.s32 	%r1470, %r1445, %r1469;
	ld.shared.u64 	%rd93, [%r1470];
	add.s64 	%rd94, %rd93, %rd7;
	xor.b32  	%r1471, %r1466, -2147483648;
	shl.b64 	%rd95, %rd94, 2;
	add.s64 	%rd96, %rd1, %rd95;
	st.global.u32 	[%rd96+6144], %r1471;
	bar.warp.sync 	-1;
	ld.shared.u32 	%r1472, [%r289+7680];
	shr.u32 	%r1473, %r1472, %r293;
	and.b32  	%r1474, %r1473, %r82;
	shl.b32 	%r1475, %r1474, 3;
	add.s32 	%r1476, %r1445, %r1475;
	ld.shared.u64 	%rd97, [%r1476];
	add.s64 	%rd98, %rd97, %rd7;
	xor.b32  	%r1477, %r1472, -2147483648;
	shl.b64 	%rd99, %rd98, 2;
	add.s64 	%rd100, %rd1, %rd99;
	st.global.u32 	[%rd100+7680], %r1477;
	bar.warp.sync 	-1;
	ld.shared.u32 	%r1478, [%r289+9216];
	shr.u32 	%r1479, %r1478, %r293;
	and.b32  	%r1480, %r1479, %r82;
	shl.b32 	%r1481, %r1480, 3;
	add.s32 	%r1482, %r1445, %r1481;
	ld.shared.u64 	%rd101, [%r1482];
	add.s64 	%rd102, %rd101, %rd7;
	xor.b32  	%r1483, %r1478, -2147483648;
	shl.b64 	%rd103, %rd102, 2;
	add.s64 	%rd104, %rd1, %rd103;
	st.global.u32 	[%rd104+9216], %r1483;
	bar.warp.sync 	-1;
	ld.shared.u32 	%r1484, [%r289+10752];
	shr.u32 	%r1485, %r1484, %r293;
	and.b32  	%r1486, %r1485, %r82;
	shl.b32 	%r1487, %r1486, 3;
	add.s32 	%r1488, %r1445, %r1487;
	ld.shared.u64 	%rd105, [%r1488];
	add.s64 	%rd106, %rd105, %rd7;
	xor.b32  	%r1489, %r1484, -2147483648;
	shl.b64 	%rd107, %rd106, 2;
	add.s64 	%rd108, %rd1, %rd107;
	st.global.u32 	[%rd108+10752], %r1489;
	bar.warp.sync 	-1;
	ld.shared.u32 	%r1490, [%r289+12288];
	shr.u32 	%r1491, %r1490, %r293;
	and.b32  	%r1492, %r1491, %r82;
	shl.b32 	%r1493, %r1492, 3;
	add.s32 	%r1494, %r1445, %r1493;
	ld.shared.u64 	%rd109, [%r1494];
	add.s64 	%rd110, %rd109, %rd7;
	xor.b32  	%r1495, %r1490, -2147483648;
	shl.b64 	%rd111, %rd110, 2;
	add.s64 	%rd112, %rd1, %rd111;
	st.global.u32 	[%rd112+12288], %r1495;
	bar.warp.sync 	-1;
	ld.shared.u32 	%r1496, [%r289+13824];
	shr.u32 	%r1497, %r1496, %r293;
	and.b32  	%r1498, %r1497, %r82;
	shl.b32 	%r1499, %r1498, 3;
	add.s32 	%r1500, %r1445, %r1499;
	ld.shared.u64 	%rd113, [%r1500];
	add.s64 	%rd114, %rd113, %rd7;
	xor.b32  	%r1501, %r1496, -2147483648;
	shl.b64 	%rd115, %rd114, 2;
	add.s64 	%rd116, %rd1, %rd115;
	st.global.u32 	[%rd116+13824], %r1501;
	bar.warp.sync 	-1;
	ld.shared.u32 	%r1502, [%r289+15360];
	shr.u32 	%r1503, %r1502, %r293;
	and.b32  	%r1504, %r1503, %r82;
	shl.b32 	%r1505, %r1504, 3;
	add.s32 	%r1506, %r1445, %r1505;
	ld.shared.u64 	%rd117, [%r1506];
	add.s64 	%rd118, %rd117, %rd7;
	xor.b32  	%r1507, %r1502, -2147483648;
	shl.b64 	%rd119, %rd118, 2;
	add.s64 	%rd120, %rd1, %rd119;
	st.global.u32 	[%rd120+15360], %r1507;
	bar.warp.sync 	-1;
	ld.shared.u32 	%r1508, [%r289+16896];
	shr.u32 	%r1509, %r1508, %r293;
	and.b32  	%r1510, %r1509, %r82;
	shl.b32 	%r1511, %r1510, 3;
	add.s32 	%r1512, %r1445, %r1511;
	ld.shared.u64 	%rd121, [%r1512];
	add.s64 	%rd122, %rd121, %rd7;
	xor.b32  	%r1513, %r1508, -2147483648;
	shl.b64 	%rd123, %rd122, 2;
	add.s64 	%rd124, %rd1, %rd123;
	st.global.u32 	[%rd124+16896], %r1513;
	bar.warp.sync 	-1;
	ld.shared.u32 	%r1514, [%r289+18432];
	shr.u32 	%r1515, %r1514, %r293;
	and.b32  	%r1516, %r1515, %r82;
	shl.b32 	%r1517, %r1516, 3;
	add.s32 	%r1518, %r1445, %r1517;
	ld.shared.u64 	%rd125, [%r1518];
	add.s64 	%rd126, %rd125, %rd7;
	xor.b32  	%r1519, %r1514, -2147483648;
	shl.b64 	%rd127, %rd126, 2;
	add.s64 	%rd128, %rd1, %rd127;
	st.global.u32 	[%rd128+18432], %r1519;
	bar.warp.sync 	-1;
	ld.shared.u32 	%r1520, [%r289+19968];
	shr.u32 	%r1521, %r1520, %r293;
	and.b32  	%r1522, %r1521, %r82;
	shl.b32 	%r1523, %r1522, 3;
	add.s32 	%r1524, %r1445, %r1523;
	ld.shared.u64 	%rd129, [%r1524];
	add.s64 	%rd130, %rd129, %rd7;
	xor.b32  	%r1525, %r1520, -2147483648;
	shl.b64 	%rd131, %rd130, 2;
	add.s64 	%rd132, %rd1, %rd131;
	st.global.u32 	[%rd132+19968], %r1525;
	bar.warp.sync 	-1;
	ld.shared.u32 	%r1526, [%r289+21504];
	shr.u32 	%r1527, %r1526, %r293;
	and.b32  	%r1528, %r1527, %r82;
	shl.b32 	%r1529, %r1528, 3;
	add.s32 	%r1530, %r1445, %r1529;
	ld.shared.u64 	%rd133, [%r1530];
	add.s64 	%rd134, %rd133, %rd7;
	xor.b32  	%r1531, %r1526, -2147483648;
	shl.b64 	%rd135, %rd134, 2;
	add.s64 	%rd136, %rd1, %rd135;
	st.global.u32 	[%rd136+21504], %r1531;
	bar.warp.sync 	-1;
	ld.shared.u32 	%r1532, [%r289+23040];
	shr.u32 	%r1533, %r1532, %r293;
	and.b32  	%r1534, %r1533, %r82;
	shl.b32 	%r1535, %r1534, 3;
	add.s32 	%r1536, %r1445, %r1535;
	ld.shared.u64 	%rd137, [%r1536];
	add.s64 	%rd138, %rd137, %rd7;
	xor.b32  	%r1537, %r1532, -2147483648;
	shl.b64 	%rd139, %rd138, 2;
	add.s64 	%rd140, %rd1, %rd139;
	st.global.u32 	[%rd140+23040], %r1537;
	bar.warp.sync 	-1;
	ld.shared.u32 	%r1538, [%r289+24576];
	shr.u32 	%r1539, %r1538, %r293;
	and.b32  	%r1540, %r1539, %r82;
	shl.b32 	%r1541, %r1540, 3;
	add.s32 	%r1542, %r1445, %r1541;
	ld.shared.u64 	%rd141, [%r1542];
	add.s64 	%rd142, %rd141, %rd7;
	xor.b32  	%r1543, %r1538, -2147483648;
	shl.b64 	%rd143, %rd142, 2;
	add.s64 	%rd144, %rd1, %rd143;
	st.global.u32 	[%rd144+24576], %r1543;
	bar.warp.sync 	-1;
	ld.shared.u32 	%r1544, [%r289+26112];
	shr.u32 	%r1545, %r1544, %r293;
	and.b32  	%r1546, %r1545, %r82;
	shl.b32 	%r1547, %r1546, 3;
	add.s32 	%r1548, %r1445, %r1547;
	ld.shared.u64 	%rd145, [%r1548];
	add.s64 	%rd146, %rd145, %rd7;
	xor.b32  	%r1549, %r1544, -2147483648;
	shl.b64 	%rd147, %rd146, 2;
	add.s64 	%rd148, %rd1, %rd147;
	st.global.u32 	[%rd148+26112], %r1549;
	bar.warp.sync 	-1;
	ld.shared.u32 	%r1550, [%r289+27648];
	shr.u32 	%r1551, %r1550, %r293;
	and.b32  	%r1552, %r1551, %r82;
	shl.b32 	%r1553, %r1552, 3;
	add.s32 	%r1554, %r1445, %r1553;
	ld.shared.u64 	%rd149, [%r1554];
	add.s64 	%rd150, %rd149, %rd7;
	xor.b32  	%r1555, %r1550, -2147483648;
	shl.b64 	%rd151, %rd150, 2;
	add.s64 	%rd152, %rd1, %rd151;
	st.global.u32 	[%rd152+27648], %r1555;
	bar.warp.sync 	-1;
	bra.uni 	$L__BB80_204;
$L__BB80_165:
	ld.param.u32 	%r1713, [_ZN3cub18CUB_300001_SM_10006detail10radix_sort29DeviceRadixSortOnesweepKernelINS1_5radix10policy_hubIiNS0_8NullTypeEyE10Policy1000ELNS0_9SortOrderE0EiS6_yiiNS1_21identity_decomposer_tEEEvPT5_SC_PT3_PKSD_PT1_PKSH_PT2_PKSL_T4_iiT6__param_8];
	mad.lo.s32 	%r290, %r3, -7296, %r1713;
	setp.ge.s32 	%p123, %r1, %r290;
	@%p123 bra 	$L__BB80_167;
	ld.shared.u32 	%r1556, [%r289];
	shr.u32 	%r1557, %r1556, %r293;
	and.b32  	%r1558, %r1557, %r82;
	shl.b32 	%r1559, %r1558, 3;
	add.s32 	%r1561, %r551, %r1559;
	ld.shared.u64 	%rd153, [%r1561+29184];
	xor.b32  	%r1562, %r1556, -2147483648;
	add.s64 	%rd154, %rd153, %rd7;
	shl.b64 	%rd155, %rd154, 2;
	add.s64 	%rd156, %rd1, %rd155;
	st.global.u32 	[%rd156], %r1562;
$L__BB80_167:
	bar.warp.sync 	-1;
	add.s32 	%r1563, %r1, 384;
	setp.ge.s32 	%p124, %r1563, %r290;
	@%p124 bra 	$L__BB80_169;
	ld.shared.u32 	%r1564, [%r289+1536];
	shr.u32 	%r1565, %r1564, %r293;
	and.b32  	%r1566, %r1565, %r82;
	shl.b32 	%r1567, %r1566, 3;
	add.s32 	%r1569, %r551, %r1567;
	ld.shared.u64 	%rd157, [%r1569+29184];
	xor.b32  	%r1570, %r1564, -2147483648;
	add.s64 	%rd158, %rd157, %rd7;
	shl.b64 	%rd159, %rd158, 2;
	add.s64 	%rd160, %rd1, %rd159;
	st.global.u32 	[%rd160+1536], %r1570;
$L__BB80_169:
	bar.warp.sync 	-1;
	add.s32 	%r1571, %r1, 768;
	setp.ge.s32 	%p125, %r1571, %r290;
	@%p125 bra 	$L__BB80_171;
	ld.shared.u32 	%r1572, [%r289+3072];
	shr.u32 	%r1573, %r1572, %r293;
	and.b32  	%r1574, %r1573, %r82;
	shl.b32 	%r1575, %r1574, 3;
	add.s32 	%r1577, %r551, %r1575;
	ld.shared.u64 	%rd161, [%r1577+29184];
	xor.b32  	%r1578, %r1572, -2147483648;
	add.s64 	%rd162, %rd161, %rd7;
	shl.b64 	%rd163, %rd162, 2;
	add.s64 	%rd164, %rd1, %rd163;
	st.global.u32 	[%rd164+3072], %r1578;
$L__BB80_171:
	bar.warp.sync 	-1;
	add.s32 	%r1579, %r1, 1152;
	setp.ge.s32 	%p126, %r1579, %r290;
	@%p126 bra 	$L__BB80_173;
	ld.shared.u32 	%r1580, [%r289+4608];
	shr.u32 	%r1581, %r1580, %r293;
	and.b32  	%r1582, %r1581, %r82;
	shl.b32 	%r1583, %r1582, 3;
	add.s32 	%r1585, %r551, %r1583;
	ld.shared.u64 	%rd165, [%r1585+29184];
	xor.b32  	%r1586, %r1580, -2147483648;
	add.s64 	%rd166, %rd165, %rd7;
	shl.b64 	%rd167, %rd166, 2;
	add.s64 	%rd168, %rd1, %rd167;
	st.global.u32 	[%rd168+4608], %r1586;
$L__BB80_173:
	bar.warp.sync 	-1;
	add.s32 	%r1587, %r1, 1536;
	setp.ge.s32 	%p127, %r1587, %r290;
	@%p127 bra 	$L__BB80_175;
	ld.shared.u32 	%r1588, [%r289+6144];
	shr.u32 	%r1589, %r1588, %r293;
	and.b32  	%r1590, %r1589, %r82;
	shl.b32 	%r1591, %r1590, 3;
	add.s32 	%r1593, %r551, %r1591;
	ld.shared.u64 	%rd169, [%r1593+29184];
	xor.b32  	%r1594, %r1588, -2147483648;
	add.s64 	%rd170, %rd169, %rd7;
	shl.b64 	%rd171, %rd170, 2;
	add.s64 	%rd172, %rd1, %rd171;
	st.global.u32 	[%rd172+6144], %r1594;
$L__BB80_175:
	bar.warp.sync 	-1;
	add.s32 	%r1595, %r1, 1920;
	setp.ge.s32 	%p128, %r1595, %r290;
	@%p128 bra 	$L__BB80_177;
	ld.shared.u32 	%r1596, [%r289+7680];
	shr.u32 	%r1597, %r1596, %r293;
	and.b32  	%r1598, %r1597, %r82;
	shl.b32 	%r1599, %r1598, 3;
	add.s32 	%r1601, %r551, %r1599;
	ld.shared.u64 	%rd173, [%r1601+29184];
	xor.b32  	%r1602, %r1596, -2147483648;
	add.s64 	%rd174, %rd173, %rd7;
	shl.b64 	%rd175, %rd174, 2;
	add.s64 	%rd176, %rd1, %rd175;
	st.global.u32 	[%rd176+7680], %r1602;
$L__BB80_177:
	bar.warp.sync 	-1;
	add.s32 	%r1603, %r1, 2304;
	setp.ge.s32 	%p129, %r1603, %r290;
	@%p129 bra 	$L__BB80_179;
	ld.shared.u32 	%r1604, [%r289+9216];
	shr.u32 	%r1605, %r1604, %r293;
	and.b32  	%r1606, %r1605, %r82;
	shl.b32 	%r1607, %r1606, 3;
	add.s32 	%r1609, %r551, %r1607;
	ld.shared.u64 	%rd177, [%r1609+29184];
	xor.b32  	%r1610, %r1604, -2147483648;
	add.s64 	%rd178, %rd177, %rd7;
	shl.b64 	%rd179, %rd178, 2;
	add.s64 	%rd180, %rd1, %rd179;
	st.global.u32 	[%rd180+9216], %r1610;
$L__BB80_179:
	bar.warp.sync 	-1;
	add.s32 	%r1611, %r1, 2688;
	setp.ge.s32 	%p130, %r1611, %r290;
	@%p130 bra 	$L__BB80_181;
	ld.shared.u32 	%r1612, [%r289+10752];
	shr.u32 	%r1613, %r1612, %r293;
	and.b32  	%r1614, %r1613, %r82;
	shl.b32 	%r1615, %r1614, 3;
	add.s32 	%r1617, %r551, %r1615;
	ld.shared.u64 	%rd181, [%r1617+29184];
	xor.b32  	%r1618, %r1612, -2147483648;
	add.s64 	%rd182, %rd181, %rd7;
	shl.b64 	%rd183, %rd182, 2;
	add.s64 	%rd184, %rd1, %rd183;
	st.global.u32 	[%rd184+10752], %r1618;
$L__BB80_181:
	bar.warp.sync 	-1;
	or.b32  	%r1619, %r1, 3072;
	setp.ge.s32 	%p131, %r1619, %r290;
	@%p131 bra 	$L__BB80_183;
	ld.shared.u32 	%r1620, [%r289+12288];
	shr.u32 	%r1621, %r1620, %r293;
	and.b32  	%r1622, %r1621, %r82;
	shl.b32 	%r1623, %r1622, 3;
	add.s32 	%r1625, %r551, %r1623;
	ld.shared.u64 	%rd185, [%r1625+29184];
	xor.b32  	%r1626, %r1620, -2147483648;
	add.s64 	%rd186, %rd185, %rd7;
	shl.b64 	%rd187, %rd186, 2;
	add.s64 	%rd188, %rd1, %rd187;
	st.global.u32 	[%rd188+12288], %r1626;
$L__BB80_183:
	bar.warp.sync 	-1;
	add.s32 	%r1627, %r1, 3456;
	setp.ge.s32 	%p132, %r1627, %r290;
	@%p132 bra 	$L__BB80_185;
	ld.shared.u32 	%r1628, [%r289+13824];
	shr.u32 	%r1629, %r1628, %r293;
	and.b32  	%r1630, %r1629, %r82;
	shl.b32 	%r1631, %r1630, 3;
	add.s32 	%r1633, %r551, %r1631;
	ld.shared.u64 	%rd189, [%r1633+29184];
	xor.b32  	%r1634, %r1628, -2147483648;
	add.s64 	%rd190, %rd189, %rd7;
	shl.b64 	%rd191, %rd190, 2;
	add.s64 	%rd192, %rd1, %rd191;
	st.global.u32 	[%rd192+13824], %r1634;
$L__BB80_185:
	bar.warp.sync 	-1;
	add.s32 	%r1635, %r1, 3840;
	setp.ge.s32 	%p133, %r1635, %r290;
	@%p133 bra 	$L__BB80_187;
	ld.shared.u32 	%r1636, [%r289+15360];
	shr.u32 	%r1637, %r1636, %r293;
	and.b32  	%r1638, %r1637, %r82;
	shl.b32 	%r1639, %r1638, 3;
	add.s32 	%r1641, %r551, %r1639;
	ld.shared.u64 	%rd193, [%r1641+29184];
	xor.b32  	%r1642, %r1636, -2147483648;
	add.s64 	%rd194, %rd193, %rd7;
	shl.b64 	%rd195, %rd194, 2;
	add.s64 	%rd196, %rd1, %rd195;
	st.global.u32 	[%rd196+15360], %r1642;
$L__BB80_187:
	bar.warp.sync 	-1;
	add.s32 	%r1643, %r1, 4224;
	setp.ge.s32 	%p134, %r1643, %r290;
	@%p134 bra 	$L__BB80_189;
	ld.shared.u32 	%r1644, [%r289+16896];
	shr.u32 	%r1645, %r1644, %r293;
	and.b32  	%r1646, %r1645, %r82;
	shl.b32 	%r1647, %r1646, 3;
	add.s32 	%r1649, %r551, %r1647;
	ld.shared.u64 	%rd197, [%r1649+29184];
	xor.b32  	%r1650, %r1644, -2147483648;
	add.s64 	%rd198, %rd197, %rd7;
	shl.b64 	%rd199, %rd198, 2;
	add.s64 	%rd200, %rd1, %rd199;
	st.global.u32 	[%rd200+16896], %r1650;
$L__BB80_189:
	bar.warp.sync 	-1;
	add.s32 	%r1651, %r1, 4608;
	setp.ge.s32 	%p135, %r1651, %r290;
	@%p135 bra 	$L__BB80_191;
	ld.shared.u32 	%r1652, [%r289+18432];
	shr.u32 	%r1653, %r1652, %r293;
	and.b32  	%r1654, %r1653, %r82;
	shl.b32 	%r1655, %r1654, 3;
	add.s32 	%r1657, %r551, %r1655;
	ld.shared.u64 	%rd201, [%r1657+29184];
	xor.b32  	%r1658, %r1652, -2147483648;
	add.s64 	%rd202, %rd201, %rd7;
	shl.b64 	%rd203, %rd202, 2;
	add.s64 	%rd204, %rd1, %rd203;
	st.global.u32 	[%rd204+18432], %r1658;
$L__BB80_191:
	bar.warp.sync 	-1;
	add.s32 	%r1659, %r1, 4992;
	setp.ge.s32 	%p136, %r1659, %r290;
	@%p136 bra 	$L__BB80_193;
	ld.shared.u32 	%r1660, [%r289+19968];
	shr.u32 	%r1661, %r1660, %r293;
	and.b32  	%r1662, %r1661, %r82;
	shl.b32 	%r1663, %r1662, 3;
	add.s32 	%r1665, %r551, %r1663;
	ld.shared.u64 	%rd205, [%r1665+29184];
	xor.b32  	%r1666, %r1660, -2147483648;
	add.s64 	%rd206, %rd205, %rd7;
	shl.b64 	%rd207, %rd206, 2;
	add.s64 	%rd208, %rd1, %rd207;
	st.global.u32 	[%rd208+19968], %r1666;
$L__BB80_193:
	bar.warp.sync 	-1;
	add.s32 	%r1667, %r1, 5376;
	setp.ge.s32 	%p137, %r1667, %r290;
	@%p137 bra 	$L__BB80_195;
	ld.shared.u32 	%r1668, [%r289+21504];
	shr.u32 	%r1669, %r1668, %r293;
	and.b32  	%r1670, %r1669, %r82;
	shl.b32 	%r1671, %r1670, 3;
	add.s32 	%r1673, %r551, %r1671;
	ld.shared.u64 	%rd209, [%r1673+29184];
	xor.b32  	%r1674, %r1668, -2147483648;
	add.s64 	%rd210, %rd209, %rd7;
	shl.b64 	%rd211, %rd210, 2;
	add.s64 	%rd212, %rd1, %rd211;
	st.global.u32 	[%rd212+21504], %r1674;
$L__BB80_195:
	bar.warp.sync 	-1;
	add.s32 	%r1675, %r1, 5760;
	setp.ge.s32 	%p138, %r1675, %r290;
	@%p138 bra 	$L__BB80_197;
	ld.shared.u32 	%r1676, [%r289+23040];
	shr.u32 	%r1677, %r1676, %r293;
	and.b32  	%r1678, %r1677, %r82;
	shl.b32 	%r1679, %r1678, 3;
	add.s32 	%r1681, %r551, %r1679;
	ld.shared.u64 	%rd213, [%r1681+29184];
	xor.b32  	%r1682, %r1676, -2147483648;
	add.s64 	%rd214, %rd213, %rd7;
	shl.b64 	%rd215, %rd214, 2;
	add.s64 	%rd216, %rd1, %rd215;
	st.global.u32 	[%rd216+23040], %r1682;
$L__BB80_197:
	bar.warp.sync 	-1;
	or.b32  	%r1683, %r1, 6144;
	setp.ge.s32 	%p139, %r1683, %r290;
	@%p139 bra 	$L__BB80_199;
	ld.shared.u32 	%r1684, [%r289+24576];
	shr.u32 	%r1685, %r1684, %r293;
	and.b32  	%r1686, %r1685, %r82;
	shl.b32 	%r1687, %r1686, 3;
	add.s32 	%r1689, %r551, %r1687;
	ld.shared.u64 	%rd217, [%r1689+29184];
	xor.b32  	%r1690, %r1684, -2147483648;
	add.s64 	%rd218, %rd217, %rd7;
	shl.b64 	%rd219, %rd218, 2;
	add.s64 	%rd220, %rd1, %rd219;
	st.global.u32 	[%rd220+24576], %r1690;
$L__BB80_199:
	bar.warp.sync 	-1;
	add.s32 	%r1691, %r1, 6528;
	setp.ge.s32 	%p140, %r1691, %r290;
	@%p140 bra 	$L__BB80_201;
	ld.shared.u32 	%r1692, [%r289+26112];
	shr.u32 	%r1693, %r1692, %r293;
	and.b32  	%r1694, %r1693, %r82;
	shl.b32 	%r1695, %r1694, 3;
	add.s32 	%r1697, %r551, %r1695;
	ld.shared.u64 	%rd221, [%r1697+29184];
	xor.b32  	%r1698, %r1692, -2147483648;
	add.s64 	%rd222, %rd221, %rd7;
	shl.b64 	%rd223, %rd222, 2;
	add.s64 	%rd224, %rd1, %rd223;
	st.global.u32 	[%rd224+26112], %r1698;
$L__BB80_201:
	bar.warp.sync 	-1;
	add.s32 	%r1699, %r1, 6912;
	ld.shared.u32 	%r291, [%r289+27648];
	shr.u32 	%r1700, %r291, %r293;
	and.b32  	%r1701, %r1700, %r82;
	shl.b32 	%r1702, %r1701, 3;
	add.s32 	%r1704, %r551, %r1702;
	ld.shared.u64 	%rd225, [%r1704+29184];
	add.s64 	%rd19, %rd225, %rd7;
	setp.ge.s32 	%p141, %r1699, %r290;
	@%p141 bra 	$L__BB80_203;
	xor.b32  	%r1705, %r291, -2147483648;
	shl.b64 	%rd226, %rd19, 2;
	add.s64 	%rd227, %rd1, %rd226;
	st.global.u32 	[%rd227+27648], %r1705;
$L__BB80_203:
	bar.warp.sync 	-1;
$L__BB80_204:
	ret;

}
	// .globl	_ZN3cub18CUB_300001_SM_10006detail10radix_sort31DeviceRadixSortSingleTileKernelINS1_5radix10policy_hubIicyE10Policy1000ELNS0_9SortOrderE0EicyNS1_21identity_decomposer_tEEEvPKT1_PSA_PKT2_PSE_T3_iiT4_
.visible .entry _ZN3cub18CUB_300001_SM_10006detail10radix_sort31DeviceRadixSortSingleTileKernelINS1_5radix10policy_hubIicyE10Policy1000ELNS0_9SortOrderE0EicyNS1_21identity_decomposer_tEEEvPKT1_PSA_PKT2_PSE_T3_iiT4_(
	.param .u64 .ptr .align 1 _ZN3cub18CUB_300001_SM_10006detail10radix_sort31DeviceRadixSortSingleTileKernelINS1_5radix10policy_hubIicyE10Policy1000ELNS0_9SortOrderE0EicyNS1_21identity_decomposer_tEEEvPKT1_PSA_PKT2_PSE_T3_iiT4__param_0,
	.param .u64 .ptr .align 1 _ZN3cub18CUB_300001_SM_10006detail10radix_sort31DeviceRadixSortSingleTileKernelINS1_5radix10policy_hubIicyE10Policy1000ELNS0_9SortOrderE0EicyNS1_21identity_decomposer_tEEEvPKT1_PSA_PKT2_PSE_T3_iiT4__param_1,
	.param .u64 .ptr .align 1 _ZN3cub18CUB_300001_SM_10006detail10radix_sort31DeviceRadixSortSingleTileKernelINS1_5radix10policy_hubIicyE10Policy1000ELNS0_9SortOrderE0EicyNS1_21identity_decomposer_tEEEvPKT1_PSA_PKT2_PSE_T3_iiT4__param_2,
	.param .u64 .ptr .align 1 _ZN3cub18CUB_300001_SM_10006detail10radix_sort31DeviceRadixSortSingleTileKernelINS1_5radix10policy_hubIicyE10Policy1000ELNS0_9SortOrderE0EicyNS1_21identity_decomposer_tEEEvPKT1_PSA_PKT2_PSE_T3_iiT4__param_3,
	.param .u64 _ZN3cub18CUB_300001_SM_10006detail10radix_sort31DeviceRadixSortSingleTileKernelINS1_5radix10policy_hubIicyE10Policy1000ELNS0_9SortOrderE0EicyNS1_21identity_decomposer_tEEEvPKT1_PSA_PKT2_PSE_T3_iiT4__param_4,
	.param .u32 _ZN3cub18CUB_300001_SM_10006detail10radix_sort31DeviceRadixSortSingleTileKernelINS1_5radix10policy_hubIicyE10Policy1000ELNS0_9SortOrderE0EicyNS1_21identity_decomposer_tEEEvPKT1_PSA_PKT2_PSE_T3_iiT4__param_5,
	.param .u32 _ZN3cub18CUB_300001_SM_10006detail10radix_sort31DeviceRadixSortSingleTileKernelINS1_5radix10policy_hubIicyE10Policy1000ELNS0_9SortOrderE0EicyNS1_21identity_decomposer_tEEEvPKT1_PSA_PKT2_PSE_T3_iiT4__param_6,
	.param .align 1 .b8 _ZN3cub18CUB_300001_SM_10006detail10radix_sort31DeviceRadixSortSingleTileKernelINS1_5radix10policy_hubIicyE10Policy1000ELNS0_9SortOrderE0EicyNS1_21identity_decomposer_tEEEvPKT1_PSA_PKT2_PSE_T3_iiT4__param_7[1]
)
.maxntid 256
.minnctapersm 1
{
	.reg .pred 	%p<73>;
	.reg .b16 	%rs<191>;
	.reg .b32 	%r<788>;
	.reg .b64 	%rd<37>;
	// demoted variable
	.shared .align 16 .b8 _ZZN3cub18CUB_300001_SM_10006detail10radix_sort31DeviceRadixSortSingleTileKernelINS1_5radix10policy_hubIicyE10Policy1000ELNS0_9SortOrderE0EicyNS1_21identity_decomposer_tEEEvPKT1_PSA_PKT2_PSE_T3_iiT4_E12temp_storage[33856];
	ld.param.u64 	%rd10, [_ZN3cub18CUB_300001_SM_10006detail10radix_sort31DeviceRadixSortSingleTileKernelINS1_5radix10policy_hubIicyE10Policy1000ELNS0_9SortOrderE0EicyNS1_21identity_decomposer_tEEEvPKT1_PSA_PKT2_PSE_T3_iiT4__param_0];
	ld.param.u64 	%rd6, [_ZN3cub18CUB_300001_SM_10006detail10radix_sort31DeviceRadixSortSingleTileKernelINS1_5radix10policy_hubIicyE10Policy1000ELNS0_9SortOrderE0EicyNS1_21identity_decomposer_tEEEvPKT1_PSA_PKT2_PSE_T3_iiT4__param_1];
	ld.param.u64 	%rd7, [_ZN3cub18CUB_300001_SM_10006detail10radix_sort31DeviceRadixSortSingleTileKernelINS1_5radix10policy_hubIicyE10Policy1000ELNS0_9SortOrderE0EicyNS1_21identity_decomposer_tEEEvPKT1_PSA_PKT2_PSE_T3_iiT4__param_2];
	ld.param.u64 	%rd8, [_ZN3cub18CUB_300001_SM_10006detail10radix_sort31DeviceRadixSortSingleTileKernelINS1_5radix10policy_hubIicyE10Policy1000ELNS0_9SortOrderE0EicyNS1_21identity_decomposer_tEEEvPKT1_PSA_PKT2_PSE_T3_iiT4__param_3];
	ld.param.u64 	%rd9, [_ZN3cub18CUB_300001_SM_10006detail10radix_sort31DeviceRadixSortSingleTileKernelINS1_5radix10policy_hubIicyE10Policy1000ELNS0_9SortOrderE0EicyNS1_21identity_decomposer_tEEEvPKT1_PSA_PKT2_PSE_T3_iiT4__param_4];
	ld.param.u32 	%r210, [_ZN3cub18CUB_300001_SM_10006detail10radix_sort31DeviceRadixSortSingleTileKernelINS1_5radix10policy_hubIicyE10Policy1000ELNS0_9SortOrderE0EicyNS1_21identity_decomposer_tEEEvPKT1_PSA_PKT2_PSE_T3_iiT4__param_5];
	ld.param.u32 	%r211, [_ZN3cub18CUB_300001_SM_10006detail10radix_sort31DeviceRadixSortSingleTileKernelINS1_5radix10policy_hubIicyE10Policy1000ELNS0_9SortOrderE0EicyNS1_21identity_decomposer_tEEEvPKT1_PSA_PKT2_PSE_T3_iiT4__param_6];
	cvta.to.global.u64 	%rd11, %rd10;
	cvt.u32.u64 	%r1, %rd9;
	mov.u32 	%r2, %tid.x;
	mul.lo.s32 	%r3, %r2, 19;
	setp.ge.s32 	%p1, %r3, %r1;
	mul.wide.u32 	%rd12, %r3, 4;
	add.s64 	%rd1, %rd11, %rd12;
	mov.b32 	%r785, -1;
	@%p1 bra 	$L__BB81_2;
	ld.global.u32 	%r213, [%rd1];
	xor.b32  	%r785, %r213, -2147483648;
$L__BB81_2:
	add.s32 	%r6, %r3, 1;
	setp.ge.s32 	%p2, %r6, %r1;
	mov.b32 	%r784, -1;
	@%p2 bra 	$L__BB81_4;
	ld.global.u32 	%r215, [%rd1+4];
	xor.b32  	%r784, %r215, -2147483648;
$L__BB81_4:
	add.s32 	%r9, %r3, 2;
	setp.ge.s32 	%p3, %r9, %r1;
	mov.b32 	%r783, -1;
	@%p3 bra 	$L__BB81_6;
	ld.global.u32 	%r217, [%rd1+8];
	xor.b32  	%r783, %r217, -2147483648;
$L__BB81_6:
	add.s32 	%r12, %r3, 3;
	setp.ge.s32 	%p4, %r12, %r1;
	mov.b32 	%r782, -1;
	@%p4 bra 	$L__BB81_8;
	ld.global.u32 	%r219, [%rd1+12];
	xor.b32  	%r782, %r219, -2147483648;
$L__BB81_8:
	add.s32 	%r15, %r3, 4;
	setp.ge.s32 	%p5, %r15, %r1;
	mov.b32 	%r781, -1;
	@%p5 bra 	$L__BB81_10;
	ld.global.u32 	%r221, [%rd1+16];
	xor.b32  	%r781, %r221, -2147483648;
$L__BB81_10:
	add.s32 	%r18, %r3, 5;
	setp.ge.s32 	%p6, %r18, %r1;
	mov.b32 	%r780, -1;
	@%p6 bra 	$L__BB81_12;
	ld.global.u32 	%r223, [%rd1+20];
	xor.b32  	%r780, %r223, -2147483648;
$L__BB81_12:
	add.s32 	%r21, %r3, 6;
	setp.ge.s32 	%p7, %r21, %r1;
	mov.b32 	%r779, -1;
	@%p7 bra 	$L__BB81_14;
	ld.global.u32 	%r225, [%rd1+24];
	xor.b32  	%r779, %r225, -2147483648;
$L__BB81_14:
	add.s32 	%r24, %r3, 7;
	setp.ge.s32 	%p8, %r24, %r1;
	mov.b32 	%r778, -1;
	@%p8 bra 	$L__BB81_16;
	ld.global.u32 	%r227, [%rd1+28];
	xor.b32  	%r778, %r227, -2147483648;
$L__BB81_16:
	add.s32 	%r27, %r3, 8;
	setp.ge.s32 	%p9, %r27, %r1;
	mov.b32 	%r777, -1;
	@%p9 bra 	$L__BB81_18;
	ld.global.u32 	%r229, [%rd1+32];
	xor.b32  	%r777, %r229, -2147483648;
$L__BB81_18:
	add.s32 	%r30, %r3, 9;
	setp.ge.s32 	%p10, %r30, %r1;
	mov.b32 	%r776, -1;
	@%p10 bra 	$L__BB81_20;
	ld.global.u32 	%r231, [%rd1+36];
	xor.b32  	%r776, %r231, -2147483648;
$L__BB81_20:
	add.s32 	%r33, %r3, 10;
	setp.ge.s32 	%p11, %r33, %r1;
	mov.b32 	%r775, -1;
	@%p11 bra 	$L__BB81_22;
	ld.global.u32 	%r233, [%rd1+40];
	xor.b32  	%r775, %r233, -2147483648;
$L__BB81_22:
	add.s32 	%r36, %r3, 11;
	setp.ge.s32 	%p12, %r36, %r1;
	mov.b32 	%r774, -1;
	@%p12 bra 	$L__BB81_24;
	ld.global.u32 	%r235, [%rd1+44];
	xor.b32  	%r774, %r235, -2147483648;
$L__BB81_24:
	add.s32 	%r39, %r3, 12;
	setp.ge.s32 	%p13, %r39, %r1;
	mov.b32 	%r773, -1;
	@%p13 bra 	$L__BB81_26;
	ld.global.u32 	%r237, [%rd1+48];
	xor.b32  	%r773, %r237, -2147483648;
$L__BB81_26:
	add.s32 	%r42, %r3, 13;
	setp.ge.s32 	%p14, %r42, %r1;
	mov.b32 	%r772, -1;
	@%p14 bra 	$L__BB81_28;
	ld.global.u32 	%r239, [%rd1+52];
	xor.b32  	%r772, %r239, -2147483648;
$L__BB81_28:
	add.s32 	%r45, %r3, 14;
	setp.ge.s32 	%p15, %r45, %r1;
	mov.b32 	%r771, -1;
	@%p15 bra 	$L__BB81_30;
	ld.global.u32 	%r241, [%rd1+56];
	xor.b32  	%r771, %r241, -2147483648;
$L__BB81_30:
	add.s32 	%r48, %r3, 15;
	setp.ge.s32 	%p16, %r48, %r1;
	mov.b32 	%r770, -1;
	@%p16 bra 	$L__BB81_32;
	ld.global.u32 	%r243, [%rd1+60];
	xor.b32  	%r770, %r243, -2147483648;
$L__BB81_32:
	add.s32 	%r51, %r3, 16;
	setp.ge.s32 	%p17, %r51, %r1;
	mov.b32 	%r769, -1;
	@%p17 bra 	$L__BB81_34;
	ld.global.u32 	%r245, [%rd1+64];
	xor.b32  	%r769, %r245, -2147483648;
$L__BB81_34:
	add.s32 	%r54, %r3, 17;
	setp.ge.s32 	%p18, %r54, %r1;
	mov.b32 	%r768, -1;
	@%p18 bra 	$L__BB81_36;
	ld.global.u32 	%r247, [%rd1+68];
	xor.b32  	%r768, %r247, -2147483648;
$L__BB81_36:
	add.s32 	%r57, %r3, 18;
	setp.ge.s32 	%p19, %r57, %r1;
	mov.b32 	%r767, -1;
	@%p19 bra 	$L__BB81_38;
	ld.global.u32 	%r249, [%rd1+72];
	xor.b32  	%r767, %r249, -2147483648;
$L__BB81_38:
	cvt.u64.u32 	%rd13, %r3;
	bar.sync 	0;
	mov.b64 	{%r250, %r251}, %rd9;
	shfl.sync.idx.b32	%r60|%p20, %r250, 0, 31, -1;
	shfl.sync.idx.b32	%r252|%p21, %r251, 0, 31, -1;
	mov.b64 	%rd2, {%r60, %r252};
	setp.ge.s32 	%p22, %r3, %r60;
	cvta.to.global.u64 	%rd14, %rd7;
	add.s64 	%rd3, %rd14, %rd13;
	@%p22 bra 	$L__BB81_40;
	ld.global.u8 	%rs190, [%rd3];
$L__BB81_40:
	setp.ge.s32 	%p23, %r6, %r60;
	@%p23 bra 	$L__BB81_42;
	ld.global.u8 	%rs189, [%rd3+1];
$L__BB81_42:
	setp.ge.s32 	%p24, %r9, %r60;
	@%p24 bra 	$L__BB81_44;
	ld.global.u8 	%rs188, [%rd3+2];
$L__BB81_44:
	setp.ge.s32 	%p25, %r12, %r60;
	@%p25 bra 	$L__BB81_46;
	ld.global.u8 	%rs187, [%rd3+3];
$L__BB81_46:
	setp.ge.s32 	%p26, %r15, %r60;
	@%p26 bra 	$L__BB81_48;
	ld.global.u8 	%rs186, [%rd3+4];
$L__BB81_48:
	setp.ge.s32 	%p27, %r18, %r60;
	@%p27 bra 	$L__BB81_50;
	ld.global.u8 	%rs185, [%rd3+5];
$L__BB81_50:
	setp.ge.s32 	%p28, %r21, %r60;
	@%p28 bra 	$L__BB81_52;
	ld.global.u8 	%rs184, [%rd3+6];
$L__BB81_52:
	setp.ge.s32 	%p29, %r24, %r60;
	@%p29 bra 	$L__BB81_54;
	ld.global.u8 	%rs183, [%rd3+7];
$L__BB81_54:
	setp.ge.s32 	%p30, %r27, %r60;
	@%p30 bra 	$L__BB81_56;
	ld.global.u8 	%rs182, [%rd3+8];
$L__BB81_56:
	setp.ge.s32 	%p31, %r30, %r60;
	@%p31 bra 	$L__BB81_58;
	ld.global.u8 	%rs181, [%rd3+9];
$L__BB81_58:
	setp.ge.s32 	%p32, %r33, %r60;
	@%p32 bra 	$L__BB81_60;
	ld.global.u8 	%rs180, [%rd3+10];
$L__BB81_60:
	setp.ge.s32 	%p33, %r36, %r60;
	@%p33 bra 	$L__BB81_62;
	ld.global.u8 	%rs179, [%rd3+11];
$L__BB81_62:
	setp.ge.s32 	%p34, %r39, %r60;
	@%p34 bra 	$L__BB81_64;
	ld.global.u8 	%rs178, [%rd3+12];
$L__BB81_64:
	setp.ge.s32 	%p35, %r42, %r60;
	@%p35 bra 	$L__BB81_66;
	ld.global.u8 	%rs177, [%rd3+13];
$L__BB81_66:
	setp.ge.s32 	%p36, %r45, %r60;
	@%p36 bra 	$L__BB81_68;
	ld.global.u8 	%rs176, [%rd3+14];
$L__BB81_68:
	setp.ge.s32 	%p37, %r48, %r60;
	@%p37 bra 	$L__BB81_70;
	ld.global.u8 	%rs175, [%rd3+15];
$L__BB81_70:
	setp.ge.s32 	%p38, %r51, %r60;
	@%p38 bra 	$L__BB81_72;
	ld.global.u8 	%rs174, [%rd3+16];
$L__BB81_72:
	setp.ge.s32 	%p39, %r54, %r60;
	@%p39 bra 	$L__BB81_74;
	ld.global.u8 	%rs173, [%rd3+17];
$L__BB81_74:
	setp.ge.s32 	%p40, %r57, %r60;
	@%p40 bra 	$L__BB81_76;
	ld.global.u8 	%rs172, [%rd3+18];
$L__BB81_76:
	bar.sync 	0;
	shr.u32 	%r61, %r2, 5;
	shl.b32 	%r254, %r2, 2;
	mov.u32 	%r255, _ZZN3cub18CUB_300001_SM_10006detail10radix_sort31DeviceRadixSortSingleTileKernelINS1_5radix10policy_hubIicyE10Policy1000ELNS0_9SortOrderE0EicyNS1_21identity_decomposer_tEEEvPKT1_PSA_PKT2_PSE_T3_iiT4_E12temp_storage;
	add.s32 	%r62, %r255, %r254;
	shl.b32 	%r256, %r2, 7;
	add.s32 	%r63, %r62, %r256;
	shl.b32 	%r257, %r61, 2;
	add.s32 	%r258, %r255, %r257;
	add.s32 	%r64, %r258, 33792;
	mad.lo.s32 	%r65, %r2, -56, %r63;
	mad.lo.s32 	%r66, %r2, -57, %r65;
	add.s32 	%r766, %r210, 6;
	sub.s32 	%r765, %r211, %r210;
$L__BB81_77:
	add.s32 	%r318, %r766, -6;
	min.s32 	%r261, %r765, 6;
	mov.b32 	%r347, 0;
	st.shared.u32 	[%r62], %r347;
	st.shared.u32 	[%r62+1024], %r347;
	st.shared.u32 	[%r62+2048], %r347;
	st.shared.u32 	[%r62+3072], %r347;
	st.shared.u32 	[%r62+4096], %r347;
	st.shared.u32 	[%r62+5120], %r347;
	st.shared.u32 	[%r62+6144], %r347;
	st.shared.u32 	[%r62+7168], %r347;
	st.shared.u32 	[%r62+8192], %r347;
	st.shared.u32 	[%r62+9216], %r347;
	st.shared.u32 	[%r62+10240], %r347;
	st.shared.u32 	[%r62+11264], %r347;
	st.shared.u32 	[%r62+12288], %r347;
	st.shared.u32 	[%r62+13312], %r347;
	st.shared.u32 	[%r62+14336], %r347;
	st.shared.u32 	[%r62+15360], %r347;
	st.shared.u32 	[%r62+16384], %r347;
	st.shared.u32 	[%r62+17408], %r347;
	st.shared.u32 	[%r62+18432], %r347;
	st.shared.u32 	[%r62+19456], %r347;
	st.shared.u32 	[%r62+20480], %r347;
	st.shared.u32 	[%r62+21504], %r347;
	st.shared.u32 	[%r62+22528], %r347;
	st.shared.u32 	[%r62+23552], %r347;
	st.shared.u32 	[%r62+24576], %r347;
	st.shared.u32 	[%r62+25600], %r347;
	st.shared.u32 	[%r62+26624], %r347;
	st.shared.u32 	[%r62+27648], %r347;
	st.shared.u32 	[%r62+28672], %r347;
	st.shared.u32 	[%r62+29696], %r347;
	st.shared.u32 	[%r62+30720], %r347;
	st.shared.u32 	[%r62+31744], %r347;
	st.shared.u32 	[%r62+32768], %r347;
	// begin inline asm
	bmsk.clamp.b32 %r259, %r347, %r261;
	// end inline asm
	// begin inline asm
	shr.b32 %r262, %r785, %r318;
	// end inline asm
	and.b32  	%r350, %r259, %r262;
	shl.b32 	%r351, %r350, 10;
	and.b32  	%r352, %r351, 31744;
	add.s32 	%r353, %r62, %r352;
	shr.u32 	%r354, %r350, 4;
	and.b32  	%r355, %r354, 268435454;
	add.s32 	%r91, %r353, %r355;
	ld.shared.u16 	%rs58, [%r91];
	add.s16 	%rs133, %rs58, 1;
	st.shared.u16 	[%r91], %rs133;
	// begin inline asm
	shr.b32 %r265, %r784, %r318;
	// end inline asm
	and.b32  	%r356, %r259, %r265;
	shl.b32 	%r357, %r356, 10;
	and.b32  	%r358, %r357, 31744;
	add.s32 	%r359, %r62, %r358;
	shr.u32 	%r360, %r356, 4;
	and.b32  	%r361, %r360, 268435454;
	add.s32 	%r92, %r359, %r361;
	ld.shared.u16 	%rs59, [%r92];
	add.s16 	%rs134, %rs59, 1;
	st.shared.u16 	[%r92], %rs134;
	// begin inline asm
	shr.b32 %r268, %r783, %r318;
	// end inline asm
	and.b32  	%r362, %r259, %r268;
	shl.b32 	%r363, %r362, 10;
	and.b32  	%r364, %r363, 31744;
	add.s32 	%r365, %r62, %r364;
	shr.u32 	%r366, %r362, 4;
	and.b32  	%r367, %r366, 268435454;
	add.s32 	%r93, %r365, %r367;
	ld.shared.u16 	%rs60, [%r93];
	add.s16 	%rs135, %rs60, 1;
	st.shared.u16 	[%r93], %rs135;
	// begin inline asm
	shr.b32 %r271, %r782, %r318;
	// end inline asm
	and.b32  	%r368, %r259, %r271;
	shl.b32 	%r369, %r368, 10;
	and.b32  	%r370, %r369, 31744;
	add.s32 	%r371, %r62, %r370;
	shr.u32 	%r372, %r368, 4;
	and.b32  	%r373, %r372, 268435454;
	add.s32 	%r94, %r371, %r373;
	ld.shared.u16 	%rs61, [%r94];
	add.s16 	%rs136, %rs61, 1;
	st.shared.u16 	[%r94], %rs136;
	// begin inline asm
	shr.b32 %r274, %r781, %r318;
	// end inline asm
	and.b32  	%r374, %r259, %r274;
	shl.b32 	%r375, %r374, 10;
	and.b32  	%r376, %r375, 31744;
	add.s32 	%r377, %r62, %r376;
	shr.u32 	%r378, %r374, 4;
	and.b32  	%r379, %r378, 268435454;
	add.s32 	%r95, %r377, %r379;
	ld.shared.u16 	%rs62, [%r95];
	add.s16 	%rs137, %rs62, 1;
	st.shared.u16 	[%r95], %rs137;
	// begin inline asm
	shr.b32 %r277, %r780, %r318;
	// end inline asm
	and.b32  	%r380, %r259, %r277;
	shl.b32 	%r381, %r380, 10;
	and.b32  	%r382, %r381, 31744;
	add.s32 	%r383, %r62, %r382;
	shr.u32 	%r384, %r380, 4;
	and.b32  	%r385, %r384, 268435454;
	add.s32 	%r96, %r383, %r385;
	ld.shared.u16 	%rs63, [%r96];
	add.s16 	%rs138, %rs63, 1;
	st.shared.u16 	[%r96], %rs138;
	// begin inline asm
	shr.b32 %r280, %r779, %r318;
	// end inline asm
	and.b32  	%r386, %r259, %r280;
	shl.b32 	%r387, %r386, 10;
	and.b32  	%r388, %r387, 31744;
	add.s32 	%r389, %r62, %r388;
	shr.u32 	%r390, %r386, 4;
	and.b32  	%r391, %r390, 268435454;
	add.s32 	%r97, %r389, %r391;
	ld.shared.u16 	%rs64, [%r97];
	add.s16 	%rs139, %rs64, 1;
	st.shared.u16 	[%r97], %rs139;
	// begin inline asm
	shr.b32 %r283, %r778, %r318;
	// end inline asm
	and.b32  	%r392, %r259, %r283;
	shl.b32 	%r393, %r392, 10;
	and.b32  	%r394, %r393, 31744;
	add.s32 	%r395, %r62, %r394;
	shr.u32 	%r396, %r392, 4;
	and.b32  	%r397, %r396, 268435454;
	add.s32 	%r98, %r395, %r397;
	ld.shared.u16 	%rs65, [%r98];
	add.s16 	%rs140, %rs65, 1;
	st.shared.u16 	[%r98], %rs140;
	// begin inline asm
	shr.b32 %r286, %r777, %r318;
	// end inline asm
	and.b32  	%r398, %r259, %r286;
	shl.b32 	%r399, %r398, 10;
	and.b32  	%r400, %r399, 31744;
	add.s32 	%r401, %r62, %r400;
	shr.u32 	%r402, %r398, 4;
	and.b32  	%r403, %r402, 268435454;
	add.s32 	%r99, %r401, %r403;
	ld.shared.u16 	%rs66, [%r99];
	add.s16 	%rs141, %rs66, 1;
	st.shared.u16 	[%r99], %rs141;
	// begin inline asm
	shr.b32 %r289, %r776, %r318;
	// end inline asm
	and.b32  	%r404, %r259, %r289;
	shl.b32 	%r405, %r404, 10;
	and.b32  	%r406, %r405, 31744;
	add.s32 	%r407, %r62, %r406;
	shr.u32 	%r408, %r404, 4;
	and.b32  	%r409, %r408, 268435454;
	add.s32 	%r100, %r407, %r409;
	ld.shared.u16 	%rs67, [%r100];
	add.s16 	%rs142, %rs67, 1;
	st.shared.u16 	[%r100], %rs142;
	// begin inline asm
	shr.b32 %r292, %r775, %r318;
	// end inline asm
	and.b32  	%r410, %r259, %r292;
	shl.b32 	%r411, %r410, 10;
	and.b32  	%r412, %r411, 31744;
	add.s32 	%r413, %r62, %r412;
	shr.u32 	%r414, %r410, 4;
	and.b32  	%r415, %r414, 268435454;
	add.s32 	%r101, %r413, %r415;
	ld.shared.u16 	%rs68, [%r101];
	add.s16 	%rs143, %rs68, 1;
	st.shared.u16 	[%r101], %rs143;
	// begin inline asm
	shr.b32 %r295, %r774, %r318;
	// end inline asm
	and.b32  	%r416, %r259, %r295;
	shl.b32 	%r417, %r416, 10;
	and.b32  	%r418, %r417, 31744;
	add.s32 	%r419, %r62, %r418;
	shr.u32 	%r420, %r416, 4;
	and.b32  	%r421, %r420, 268435454;
	add.s32 	%r102, %r419, %r421;
	ld.shared.u16 	%rs69, [%r102];
	add.s16 	%rs144, %rs69, 1;
	st.shared.u16 	[%r102], %rs144;
	// begin inline asm
	shr.b32 %r298, %r773, %r318;
	// end inline asm
	and.b32  	%r422, %r259, %r298;
	shl.b32 	%r423, %r422, 10;
	and.b32  	%r424, %r423, 31744;
	add.s32 	%r425, %r62, %r424;
	shr.u32 	%r426, %r422, 4;
	and.b32  	%r427, %r426, 268435454;
	add.s32 	%r103, %r425, %r427;
	ld.shared.u16 	%rs70, [%r103];
	add.s16 	%rs145, %rs70, 1;
	st.shared.u16 	[%r103], %rs145;
	// begin inline asm
	shr.b32 %r301, %r772, %r318;
	// end inline asm
	and.b32  	%r428, %r259, %r301;
	shl.b32 	%r429, %r428, 10;
	and.b32  	%r430, %r429, 31744;
	add.s32 	%r431, %r62, %r430;
	shr.u32 	%r432, %r428, 4;
	and.b32  	%r433, %r432, 268435454;
	add.s32 	%r104, %r431, %r433;
	ld.shared.u16 	%rs71, [%r104];
	add.s16 	%rs146, %rs71, 1;
	st.shared.u16 	[%r104], %rs146;
	// begin inline asm
	shr.b32 %r304, %r771, %r318;
	// end inline asm
	and.b32  	%r434, %r259, %r304;
	shl.b32 	%r435, %r434, 10;
	and.b32  	%r436, %r435, 31744;
	add.s32 	%r437, %r62, %r436;
	shr.u32 	%r438, %r434, 4;
	and.b32  	%r439, %r438, 268435454;
	add.s32 	%r105, %r437, %r439;
	ld.shared.u16 	%rs72, [%r105];
	add.s16 	%rs147, %rs72, 1;
	st.shared.u16 	[%r105], %rs147;
	// begin inline asm
	shr.b32 %r307, %r770, %r318;
	// end inline asm
	and.b32  	%r440, %r259, %r307;
	shl.b32 	%r441, %r440, 10;
	and.b32  	%r442, %r441, 31744;
	add.s32 	%r443, %r62, %r442;
	shr.u32 	%r444, %r440, 4;
	and.b32  	%r445, %r444, 268435454;
	add.s32 	%r106, %r443, %r445;
	ld.shared.u16 	%rs73, [%r106];
	add.s16 	%rs148, %rs73, 1;
	st.shared.u16 	[%r106], %rs148;
	// begin inline asm
	shr.b32 %r310, %r769, %r318;
	// end inline asm
	and.b32  	%r446, %r259, %r310;
	shl.b32 	%r447, %r446, 10;
	and.b32  	%r448, %r447, 31744;
	add.s32 	%r449, %r62, %r448;
	shr.u32 	%r450, %r446, 4;
	and.b32  	%r451, %r450, 268435454;
	add.s32 	%r107, %r449, %r451;
	ld.shared.u16 	%rs74, [%r107];
	add.s16 	%rs149, %rs74, 1;
	st.shared.u16 	[%r107], %rs149;
	// begin inline asm
	shr.b32 %r313, %r768, %r318;
	// end inline asm
	and.b32  	%r452, %r259, %r313;
	shl.b32 	%r453, %r452, 10;
	and.b32  	%r454, %r453, 31744;
	add.s32 	%r455, %r62, %r454;
	shr.u32 	%r456, %r452, 4;
	and.b32  	%r457, %r456, 268435454;
	add.s32 	%r108, %r455, %r457;
	ld.shared.u16 	%rs75, [%r108];
	add.s16 	%rs150, %rs75, 1;
	st.shared.u16 	[%r108], %rs150;
	// begin inline asm
	shr.b32 %r316, %r767, %r318;
	// end inline asm
	and.b32  	%r458, %r259, %r316;
	shl.b32 	%r459, %r458, 10;
	and.b32  	%r460, %r459, 31744;
	add.s32 	%r461, %r62, %r460;
	shr.u32 	%r462, %r458, 4;
	and.b32  	%r463, %r462, 268435454;
	add.s32 	%r109, %r461, %r463;
	ld.shared.u16 	%rs76, [%r109];
	add.s16 	%rs151, %rs76, 1;
	st.shared.u16 	[%r109], %rs151;
	bar.sync 	0;
	ld.shared.u32 	%r110, [%r63];
	ld.shared.u32 	%r464, [%r63+4];
	ld.shared.u32 	%r465, [%r63+8];
	ld.shared.u32 	%r466, [%r63+12];
	ld.shared.u32 	%r467, [%r63+16];
	ld.shared.u32 	%r468, [%r63+20];
	ld.shared.u32 	%r469, [%r63+24];
	ld.shared.u32 	%r470, [%r63+28];
	ld.shared.u32 	%r471, [%r63+32];
	ld.shared.u32 	%r472, [%r63+36];
	ld.shared.u32 	%r473, [%r63+40];
	ld.shared.u32 	%r474, [%r63+44];
	ld.shared.u32 	%r475, [%r63+48];
	ld.shared.u32 	%r476, [%r63+52];
	ld.shared.u32 	%r477, [%r63+56];
	ld.shared.u32 	%r478, [%r63+60];
	ld.shared.u32 	%r479, [%r63+64];
	ld.shared.u32 	%r480, [%r63+68];
	ld.shared.u32 	%r481, [%r63+72];
	ld.shared.u32 	%r482, [%r63+76];
	ld.shared.u32 	%r483, [%r63+80];
	ld.shared.u32 	%r484, [%r63+84];
	ld.shared.u32 	%r485, [%r63+88];
	ld.shared.u32 	%r486, [%r63+92];
	ld.shared.u32 	%r487, [%r63+96];
	ld.shared.u32 	%r488, [%r63+100];
	ld.shared.u32 	%r489, [%r63+104];
	ld.shared.u32 	%r490, [%r63+108];
	ld.shared.u32 	%r491, [%r63+112];
	ld.shared.u32 	%r492, [%r63+116];
	ld.shared.u32 	%r493, [%r63+120];
	ld.shared.u32 	%r494, [%r63+124];
	ld.shared.u32 	%r495, [%r63+128];
	add.s32 	%r111, %r464, %r110;
	add.s32 	%r112, %r465, %r111;
	add.s32 	%r113, %r466, %r112;
	add.s32 	%r114, %r467, %r113;
	add.s32 	%r115, %r468, %r114;
	add.s32 	%r116, %r469, %r115;
	add.s32 	%r117, %r470, %r116;
	add.s32 	%r118, %r471, %r117;
	add.s32 	%r119, %r472, %r118;
	add.s32 	%r120, %r473, %r119;
	add.s32 	%r121, %r474, %r120;
	add.s32 	%r122, %r475, %r121;
	add.s32 	%r123, %r476, %r122;
	add.s32 	%r124, %r477, %r123;
	add.s32 	%r125, %r478, %r124;
	add.s32 	%r126, %r479, %r125;
	add.s32 	%r127, %r480, %r126;
	add.s32 	%r128, %r481, %r127;
	add.s32 	%r129, %r482, %r128;
	add.s32 	%r130, %r483, %r129;
	add.s32 	%r131, %r484, %r130;
	add.s32 	%r132, %r485, %r131;
	add.s32 	%r133, %r486, %r132;
	add.s32 	%r134, %r487, %r133;
	add.s32 	%r135, %r488, %r134;
	add.s32 	%r136, %r489, %r135;
	add.s32 	%r137, %r490, %r136;
	add.s32 	%r138, %r491, %r137;
	add.s32 	%r139, %r492, %r138;
	add.s32 	%r140, %r493, %r139;
	add.s32 	%r141, %r494, %r140;
	add.s32 	%r324, %r495, %r141;
	// begin inline asm
	mov.u32 %r319, %laneid;
	// end inline asm
	mov.b32 	%r322, 1;
	mov.b32 	%r349, -1;
	// begin inline asm
	{  .reg .u32 r0;  .reg .pred p;  shfl.sync.up.b32 r0|p, %r324, %r322, %r347, %r349;  @p add.u32 r0, r0, %r324;  mov.u32 %r320, r0;}
	// end inline asm
	mov.b32 	%r328, 2;
	// begin inline asm
	{  .reg .u32 r0;  .reg .pred p;  shfl.sync.up.b32 r0|p, %r320, %r328, %r347, %r349;  @p add.u32 r0, r0, %r320;  mov.u32 %r326, r0;}
	// end inline asm
	mov.b32 	%r334, 4;
	// begin inline asm
	{  .reg .u32 r0;  .reg .pred p;  shfl.sync.up.b32 r0|p, %r326, %r334, %r347, %r349;  @p add.u32 r0, r0, %r326;  mov.u32 %r332, r0;}
	// end inline asm
	mov.b32 	%r340, 8;
	// begin inline asm
	{  .reg .u32 r0;  .reg .pred p;  shfl.sync.up.b32 r0|p, %r332, %r340, %r347, %r349;  @p add.u32 r0, r0, %r332;  mov.u32 %r338, r0;}
	// end inline asm
	mov.b32 	%r346, 16;
	// begin inline asm
	{  .reg .u32 r0;  .reg .pred p;  shfl.sync.up.b32 r0|p, %r338, %r346, %r347, %r349;  @p add.u32 r0, r0, %r338;  mov.u32 %r344, r0;}
	// end inline asm
	setp.ne.s32 	%p41, %r319, 31;
	@%p41 bra 	$L__BB81_79;
	st.shared.u32 	[%r64], %r344;
$L__BB81_79:
	sub.s32 	%r496, %r344, %r324;
	setp.gt.u32 	%p42, %r2, 31;
	setp.eq.s32 	%p43, %r61, 7;
	setp.eq.s32 	%p44, %r61, 6;
	setp.eq.s32 	%p45, %r61, 5;
	setp.eq.s32 	%p46, %r61, 4;
	setp.eq.s32 	%p47, %r61, 3;
	setp.eq.s32 	%p48, %r61, 2;
	setp.eq.s32 	%p49, %r61, 1;
	bar.sync 	0;
	ld.shared.v4.u32 	{%r497, %r498, %r499, %r500}, [_ZZN3cub18CUB_300001_SM_10006detail10radix_sort31DeviceRadixSortSingleTileKernelINS1_5radix10policy_hubIicyE10Policy1000ELNS0_9SortOrderE0EicyNS1_21identity_decomposer_tEEEvPKT1_PSA_PKT2_PSE_T3_iiT4_E12temp_storage+33792];
	selp.b32 	%r501, %r497, %r786, %p49;
	add.s32 	%r502, %r498, %r497;
	selp.b32 	%r503, %r502, %r501, %p48;
	add.s32 	%r504, %r502, %r499;
	selp.b32 	%r505, %r504, %r503, %p47;
	add.s32 	%r506, %r504, %r500;
	selp.b32 	%r507, %r506, %r505, %p46;
	ld.shared.v4.u32 	{%r508, %r509, %r510, %r511}, [_ZZN3cub18CUB_300001_SM_10006detail10radix_sort31DeviceRadixSortSingleTileKernelINS1_5radix10policy_hubIicyE10Policy1000ELNS0_9SortOrderE0EicyNS1_21identity_decomposer_tEEEvPKT1_PSA_PKT2_PSE_T3_iiT4_E12temp_storage+33808];
	add.s32 	%r512, %r506, %r508;
	selp.b32 	%r513, %r512, %r507, %p45;
	add.s32 	%r514, %r512, %r509;
	selp.b32 	%r515, %r514, %r513, %p44;
	add.s32 	%r516, %r514, %r510;
	selp.b32 	%r786, %r516, %r515, %p43;
	add.s32 	%r146, %r516, %r511;
	setp.ne.s32 	%p50, %r319, 0;
	selp.b32 	%r517, %r496, 0, %p50;
	add.s32 	%r518, %r786, %r517;
	or.pred  	%p51, %p42, %p50;
	selp.b32 	%r787, %r518, %r496, %p42;
	@%p51 bra 	$L__BB81_81;
	shl.b32 	%r787, %r146, 16;
	st.shared.u32 	[_ZZN3cub18CUB_300001_SM_10006detail10radix_sort31DeviceRadixSortSingleTileKernelINS1_5radix10policy_hubIicyE10Policy1000ELNS0_9SortOrderE0EicyNS1_21identity_decomposer_tEEEvPKT1_PSA_PKT2_PSE_T3_iiT4_E12temp_storage+33832], %r787;
$L__BB81_81:
	setp.eq.s32 	%p52, %r2, 0;
	bar.sync 	0;
	ld.shared.u32 	%r519, [_ZZN3cub18CUB_300001_SM_10006detail10radix_sort31DeviceRadixSortSingleTileKernelINS1_5radix10policy_hubIicyE10Policy1000ELNS0_9SortOrderE0EicyNS1_21identity_decomposer_tEEEvPKT1_PSA_PKT2_PSE_T3_iiT4_E12temp_storage+33832];
	selp.b32 	%r520, 0, %r519, %p52;
	add.s32 	%r521, %r787, %r520;
	add.s32 	%r522, %r110, %r521;
	add.s32 	%r523, %r111, %r521;
	add.s32 	%r524, %r112, %r521;
	add.s32 	%r525, %r113, %r521;
	add.s32 	%r526, %r114, %r521;
	add.s32 	%r527, %r115, %r521;
	add.s32 	%r528, %r116, %r521;
	add.s32 	%r529, %r117, %r521;
	add.s32 	%r530, %r118, %r521;
	add.s32 	%r531, %r119, %r521;
	add.s32 	%r532, %r120, %r521;
	add.s32 	%r533, %r121, %r521;
	add.s32 	%r534, %r122, %r521;
	add.s32 	%r535, %r123, %r521;
	add.s32 	%r536, %r124, %r521;
	add.s32 	%r537, %r125, %r521;
	add.s32 	%r538, %r126, %r521;
	add.s32 	%r539, %r127, %r521;
	add.s32 	%r540, %r128, %r521;
	add.s32 	%r541, %r129, %r521;
	add.s32 	%r542, %r130, %r521;
	add.s32 	%r543, %r131, %r521;
	add.s32 	%r544, %r132, %r521;
	add.s32 	%r545, %r133, %r521;
	add.s32 	%r546, %r134, %r521;
	add.s32 	%r547, %r135, %r521;
	add.s32 	%r548, %r136, %r521;
	add.s32 	%r549, %r137, %r521;
	add.s32 	%r550, %r138, %r521;
	add.s32 	%r551, %r139, %r521;
	add.s32 	%r552, %r140, %r521;
	add.s32 	%r553, %r141, %r521;
	st.shared.u32 	[%r63], %r521;
	st.shared.u32 	[%r63+4], %r522;
	st.shared.u32 	[%r63+8], %r523;
	st.shared.u32 	[%r63+12], %r524;
	st.shared.u32 	[%r63+16], %r525;
	st.shared.u32 	[%r63+20], %r526;
	st.shared.u32 	[%r63+24], %r527;
	st.shared.u32 	[%r63+28], %r528;
	st.shared.u32 	[%r63+32], %r529;
	st.shared.u32 	[%r63+36], %r530;
	st.shared.u32 	[%r63+40], %r531;
	st.shared.u32 	[%r63+44], %r532;
	st.shared.u32 	[%r63+48], %r533;
	st.shared.u32 	[%r63+52], %r534;
	st.shared.u32 	[%r63+56], %r535;
	st.shared.u32 	[%r63+60], %r536;
	st.shared.u32 	[%r63+64], %r537;
	st.shared.u32 	[%r63+68], %r538;
	st.shared.u32 	[%r63+72], %r539;
	st.shared.u32 	[%r63+76], %r540;
	st.shared.u32 	[%r63+80], %r541;
	st.shared.u32 	[%r63+84], %r542;
	st.shared.u32 	[%r63+88], %r543;
	st.shared.u32 	[%r63+92], %r544;
	st.shared.u32 	[%r63+96], %r545;
	st.shared.u32 	[%r63+100], %r546;
	st.shared.u32 	[%r63+104], %r547;
	st.shared.u32 	[%r63+108], %r548;
	st.shared.u32 	[%r63+112], %r549;
	st.shared.u32 	[%r63+116], %r550;
	st.shared.u32 	[%r63+120], %r551;
	st.shared.u32 	[%r63+124], %r552;
	st.shared.u32 	[%r63+128], %r553;
	bar.sync 	0;
	cvt.u32.u16 	%r554, %rs58;
	ld.shared.u16 	%r555, [%r91];
	add.s32 	%r150, %r555, %r554;
	cvt.u32.u16 	%r556, %rs59;
	ld.shared.u16 	%r557, [%r92];
	add.s32 	%r151, %r557, %r556;
	cvt.u32.u16 	%r558, %rs60;
	ld.shared.u16 	%r559, [%r93];
	add.s32 	%r152, %r559, %r558;
	cvt.u32.u16 	%r560, %rs61;
	ld.shared.u16 	%r561, [%r94];
	add.s32 	%r153, %r561, %r560;
	cvt.u32.u16 	%r562, %rs62;
	ld.shared.u16 	%r563, [%r95];
	add.s32 	%r154, %r563, %r562;
	cvt.u32.u16 	%r564, %rs63;
	ld.shared.u16 	%r565, [%r96];
	add.s32 	%r155, %r565, %r564;
	cvt.u32.u16 	%r566, %rs64;
	ld.shared.u16 	%r567, [%r97];
	add.s32 	%r156, %r567, %r566;
	cvt.u32.u16 	%r568, %rs65;
	ld.shared.u16 	%r569, [%r98];
	add.s32 	%r157, %r569, %r568;
	cvt.u32.u16 	%r570, %rs66;
	ld.shared.u16 	%r571, [%r99];
	add.s32 	%r158, %r571, %r570;
	cvt.u32.u16 	%r572, %rs67;
	ld.shared.u16 	%r573, [%r100];
	add.s32 	%r159, %r573, %r572;
	cvt.u32.u16 	%r574, %rs68;
	ld.shared.u16 	%r575, [%r101];
	add.s32 	%r160, %r575, %r574;
	cvt.u32.u16 	%r576, %rs69;
	ld.shared.u16 	%r577, [%r102];
	add.s32 	%r161, %r577, %r576;
	cvt.u32.u16 	%r578, %rs70;
	ld.shared.u16 	%r579, [%r103];
	add.s32 	%r162, %r579, %r578;
	cvt.u32.u16 	%r580, %rs71;
	ld.shared.u16 	%r581, [%r104];
	add.s32 	%r163, %r581, %r580;
	cvt.u32.u16 	%r582, %rs72;
	ld.shared.u16 	%r583, [%r105];
	add.s32 	%r164, %r583, %r582;
	cvt.u32.u16 	%r584, %rs73;
	ld.shared.u16 	%r585, [%r106];
	add.s32 	%r165, %r585, %r584;
	cvt.u32.u16 	%r586, %rs74;
	ld.shared.u16 	%r587, [%r107];
	add.s32 	%r166, %r587, %r586;
	cvt.u32.u16 	%r588, %rs75;
	ld.shared.u16 	%r589, [%r108];
	add.s32 	%r167, %r589, %r588;
	cvt.u32.u16 	%r590, %rs76;
	ld.shared.u16 	%r591, [%r109];
	add.s32 	%r168, %r591, %r590;
	bar.sync 	0;
	setp.lt.s32 	%p53, %r766, %r211;
	@%p53 bra 	$L__BB81_121;
	cvt.u64.u32 	%rd15, %r2;
	shl.b32 	%r592, %r150, 2;
	mov.u32 	%r593, _ZZN3cub18CUB_300001_SM_10006detail10radix_sort31DeviceRadixSortSingleTileKernelINS1_5radix10policy_hubIicyE10Policy1000ELNS0_9SortOrderE0EicyNS1_21identity_decomposer_tEEEvPKT1_PSA_PKT2_PSE_T3_iiT4_E12temp_storage;
	add.s32 	%r594, %r593, %r592;
	st.shared.u32 	[%r594], %r785;
	shl.b32 	%r595, %r151, 2;
	add.s32 	%r596, %r593, %r595;
	st.shared.u32 	[%r596], %r784;
	shl.b32 	%r597, %r152, 2;
	add.s32 	%r598, %r593, %r597;
	st.shared.u32 	[%r598], %r783;
	shl.b32 	%r599, %r153, 2;
	add.s32 	%r600, %r593, %r599;
	st.shared.u32 	[%r600], %r782;
	shl.b32 	%r601, %r154, 2;
	add.s32 	%r602, %r593, %r601;
	st.shared.u32 	[%r602], %r781;
	shl.b32 	%r603, %r155, 2;
	add.s32 	%r604, %r593, %r603;
	st.shared.u32 	[%r604], %r780;
	shl.b32 	%r605, %r156, 2;
	add.s32 	%r606, %r593, %r605;
	st.shared.u32 	[%r606], %r779;
	shl.b32 	%r607, %r157, 2;
	add.s32 	%r608, %r593, %r607;
	st.shared.u32 	[%r608], %r778;
	shl.b32 	%r609, %r158, 2;
	add.s32 	%r610, %r593, %r609;
	st.shared.u32 	[%r610], %r777;
	shl.b32 	%r611, %r159, 2;
	add.s32 	%r612, %r593, %r611;
	st.shared.u32 	[%r612], %r776;
	shl.b32 	%r613, %r160, 2;
	add.s32 	%r614, %r593, %r613;
	st.shared.u32 	[%r614], %r775;
	shl.b32 	%r615, %r161, 2;
	add.s32 	%r616, %r593, %r615;
	st.shared.u32 	[%r616], %r774;
	shl.b32 	%r617, %r162, 2;
	add.s32 	%r618, %r593, %r617;
	st.shared.u32 	[%r618], %r773;
	shl.b32 	%r619, %r163, 2;
	add.s32 	%r620, %r593, %r619;
	st.shared.u32 	[%r620], %r772;
	shl.b32 	%r621, %r164, 2;
	add.s32 	%r622, %r593, %r621;
	st.shared.u32 	[%r622], %r771;
	shl.b32 	%r623, %r165, 2;
	add.s32 	%r624, %r593, %r623;
	st.shared.u32 	[%r624], %r770;
	shl.b32 	%r625, %r166, 2;
	add.s32 	%r626, %r593, %r625;
	st.shared.u32 	[%r626], %r769;
	shl.b32 	%r627, %r167, 2;
	add.s32 	%r628, %r593, %r627;
	st.shared.u32 	[%r628], %r768;
	shl.b32 	%r629, %r168, 2;
	add.s32 	%r630, %r593, %r629;
	st.shared.u32 	[%r630], %r767;
	bar.sync 	0;
	mad.lo.s32 	%r631, %r2, -15, %r66;
	ld.shared.u32 	%r169, [%r631];
	ld.shared.u32 	%r170, [%r631+1024];
	ld.shared.u32 	%r171, [%r631+2048];
	ld.shared.u32 	%r172, [%r631+3072];
	ld.shared.u32 	%r173, [%r631+4096];
	ld.shared.u32 	%r174, [%r631+5120];
	ld.shared.u32 	%r175, [%r631+6144];
	ld.shared.u32 	%r176, [%r631+7168];
	ld.shared.u32 	%r177, [%r631+8192];
	ld.shared.u32 	%r178, [%r631+9216];
	ld.shared.u32 	%r179, [%r631+10240];
	ld.shared.u32 	%r180, [%r631+11264];
	ld.shared.u32 	%r181, [%r631+12288];
	ld.shared.u32 	%r182, [%r631+13312];
	ld.shared.u32 	%r183, [%r631+14336];
	ld.shared.u32 	%r184, [%r631+15360];
	ld.shared.u32 	%r185, [%r631+16384];
	ld.shared.u32 	%r186, [%r631+17408];
	ld.shared.u32 	%r187, [%r631+18432];
	bar.sync 	0;
	mad.lo.s32 	%r632, %r150, -3, %r594;
	st.shared.u8 	[%r632], %rs190;
	mad.lo.s32 	%r633, %r151, -3, %r596;
	st.shared.u8 	[%r633], %rs189;
	mad.lo.s32 	%r634, %r152, -3, %r598;
	st.shared.u8 	[%r634], %rs188;
	mad.lo.s32 	%r635, %r153, -3, %r600;
	st.shared.u8 	[%r635], %rs187;
	mad.lo.s32 	%r636, %r154, -3, %r602;
	st.shared.u8 	[%r636], %rs186;
	mad.lo.s32 	%r637, %r155, -3, %r604;
	st.shared.u8 	[%r637], %rs185;
	mad.lo.s32 	%r638, %r156, -3, %r606;
	st.shared.u8 	[%r638], %rs184;
	mad.lo.s32 	%r639, %r157, -3, %r608;
	st.shared.u8 	[%r639], %rs183;
	mad.lo.s32 	%r640, %r158, -3, %r610;
	st.shared.u8 	[%r640], %rs182;
	mad.lo.s32 	%r641, %r159, -3, %r612;
	st.shared.u8 	[%r641], %rs181;
	mad.lo.s32 	%r642, %r160, -3, %r614;
	st.shared.u8 	[%r642], %rs180;
	mad.lo.s32 	%r643, %r161, -3, %r616;
	st.shared.u8 	[%r643], %rs179;
	mad.lo.s32 	%r644, %r162, -3, %r618;
	st.shared.u8 	[%r644], %rs178;
	mad.lo.s32 	%r645, %r163, -3, %r620;
	st.shared.u8 	[%r645], %rs177;
	mad.lo.s32 	%r646, %r164, -3, %r622;
	st.shared.u8 	[%r646], %rs176;
	mad.lo.s32 	%r647, %r165, -3, %r624;
	st.shared.u8 	[%r647], %rs175;
	mad.lo.s32 	%r648, %r166, -3, %r626;
	st.shared.u8 	[%r648], %rs174;
	mad.lo.s32 	%r649, %r167, -3, %r628;
	st.shared.u8 	[%r649], %rs173;
	mad.lo.s32 	%r650, %r168, -3, %r630;
	st.shared.u8 	[%r650], %rs172;
	bar.sync 	0;
	mad.lo.s32 	%r188, %r2, -3, %r631;
	ld.shared.u8 	%rs77, [%r188+256];
	ld.shared.u8 	%rs78, [%r188+512];
	ld.shared.u8 	%rs79, [%r188+768];
	ld.shared.u8 	%rs80, [%r188+1024];
	ld.shared.u8 	%rs81, [%r188+1280];
	ld.shared.u8 	%rs82, [%r188+1536];
	ld.shared.u8 	%rs83, [%r188+1792];
	ld.shared.u8 	%rs84, [%r188+2048];
	ld.shared.u8 	%rs85, [%r188+2304];
	ld.shared.u8 	%rs86, [%r188+2560];
	ld.shared.u8 	%rs87, [%r188+2816];
	ld.shared.u8 	%rs88, [%r188+3072];
	ld.shared.u8 	%rs89, [%r188+3328];
	ld.shared.u8 	%rs90, [%r188+3584];
	ld.shared.u8 	%rs91, [%r188+3840];
	ld.shared.u8 	%rs92, [%r188+4096];
	ld.shared.u8 	%rs93, [%r188+4352];
	ld.shared.u8 	%rs94, [%r188+4608];
	setp.gt.u64 	%p54, %rd2, %rd15;
	cvta.to.global.u64 	%rd16, %rd6;
	mul.wide.u32 	%rd17, %r2, 4;
	add.s64 	%rd4, %rd16, %rd17;
	cvta.to.global.u64 	%rd18, %rd8;
	add.s64 	%rd5, %rd18, %rd15;
	@%p54 bra 	$L__BB81_83;
	bra.uni 	$L__BB81_84;
$L__BB81_83:
	xor.b32  	%r651, %r169, -2147483648;
	ld.shared.u8 	%rs152, [%r188];
	st.global.u32 	[%rd4], %r651;
	st.global.u8 	[%rd5], %rs152;
$L__BB81_84:
	add.s32 	%r652, %r2, 256;
	cvt.u64.u32 	%rd19, %r652;
	setp.le.u64 	%p55, %rd2, %rd19;
	@%p55 bra 	$L__BB81_86;
	xor.b32  	%r653, %r170, -2147483648;
	st.global.u32 	[%rd4+1024], %r653;
	st.global.u8 	[%rd5+256], %rs77;
$L__BB81_86:
	add.s32 	%r654, %r2, 512;
	cvt.u64.u32 	%rd20, %r654;
	setp.le.u64 	%p56, %rd2, %rd20;
	@%p56 bra 	$L__BB81_88;
	xor.b32  	%r655, %r171, -2147483648;
	st.global.u32 	[%rd4+2048], %r655;
	st.global.u8 	[%rd5+512], %rs78;
$L__BB81_88:
	add.s32 	%r656, %r2, 768;
	cvt.u64.u32 	%rd21, %r656;
	setp.le.u64 	%p57, %rd2, %rd21;
	@%p57 bra 	$L__BB81_90;
	xor.b32  	%r657, %r172, -2147483648;
	st.global.u32 	[%rd4+3072], %r657;
	st.global.u8 	[%rd5+768], %rs79;
$L__BB81_90:
	or.b32  	%r658, %r2, 1024;
	cvt.u64.u32 	%rd22, %r658;
	setp.le.u64 	%p58, %rd2, %rd22;
	@%p58 bra 	$L__BB81_92;
	xor.b32  	%r659, %r173, -2147483648;
	st.global.u32 	[%rd4+4096], %r659;
	st.global.u8 	[%rd5+1024], %rs80;
$L__BB81_92:
	add.s32 	%r660, %r2, 1280;
	cvt.u64.u32 	%rd23, %r660;
	setp.le.u64 	%p59, %rd2, %rd23;
	@%p59 bra 	$L__BB81_94;
	xor.b32  	%r661, %r174, -2147483648;
	st.global.u32 	[%rd4+5120], %r661;
	st.global.u8 	[%rd5+1280], %rs81;
$L__BB81_94:
	add.s32 	%r662, %r2, 1536;
	cvt.u64.u32 	%rd24, %r662;
	setp.le.u64 	%p60, %rd2, %rd24;
	@%p60 bra 	$L__BB81_96;
	xor.b32  	%r663, %r175, -2147483648;
	st.global.u32 	[%rd4+6144], %r663;
	st.global.u8 	[%rd5+1536], %rs82;
$L__BB81_96:
	add.s32 	%r664, %r2, 1792;
	cvt.u64.u32 	%rd25, %r664;
	setp.le.u64 	%p61, %rd2, %rd25;
	@%p61 bra 	$L__BB81_98;
	xor.b32  	%r665, %r176, -2147483648;
	st.global.u32 	[%rd4+7168], %r665;
	st.global.u8 	[%rd5+1792], %rs83;
$L__BB81_98:
	or.b32  	%r666, %r2, 2048;
	cvt.u64.u32 	%rd26, %r666;
	setp.le.u64 	%p62, %rd2, %rd26;
	@%p62 bra 	$L__BB81_100;
	xor.b32  	%r667, %r177, -2147483648;
	st.global.u32 	[%rd4+8192], %r667;
	st.global.u8 	[%rd5+2048], %rs84;
$L__BB81_100:
	add.s32 	%r668, %r2, 2304;
	cvt.u64.u32 	%rd27, %r668;
	setp.le.u64 	%p63, %rd2, %rd27;
	@%p63 bra 	$L__BB81_102;
	xor.b32  	%r669, %r178, -2147483648;
	st.global.u32 	[%rd4+9216], %r669;
	st.global.u8 	[%rd5+2304], %rs85;
$L__BB81_102:
	add.s32 	%r670, %r2, 2560;
	cvt.u64.u32 	%rd28, %r670;
	setp.le.u64 	%p64, %rd2, %rd28;
	@%p64 bra 	$L__BB81_104;
	xor.b32  	%r671, %r179, -2147483648;
	st.global.u32 	[%rd4+10240], %r671;
	st.global.u8 	[%rd5+2560], %rs86;
$L__BB81_104:
	add.s32 	%r672, %r2, 2816;
	cvt.u64.u32 	%rd29, %r672;
	setp.le.u64 	%p65, %rd2, %rd29;
	@%p65 bra 	$L__BB81_106;
	xor.b32  	%r673, %r180, -2147483648;
	st.global.u32 	[%rd4+11264], %r673;
	st.global.u8 	[%rd5+2816], %rs87;
$L__BB81_106:
	or.b32  	%r674, %r2, 3072;
	cvt.u64.u32 	%rd30, %r674;
	setp.le.u64 	%p66, %rd2, %rd30;
	@%p66 bra 	$L__BB81_108;
	xor.b32  	%r675, %r181, -2147483648;
	st.global.u32 	[%rd4+12288], %r675;
	st.global.u8 	[%rd5+3072], %rs88;
$L__BB81_108:
	add.s32 	%r676, %r2, 3328;
	cvt.u64.u32 	%rd31, %r676;
	setp.le.u64 	%p67, %rd2, %rd31;
	@%p67 bra 	$L__BB81_110;
	xor.b32  	%r677, %r182, -2147483648;
	st.global.u32 	[%rd4+13312], %r677;
	st.global.u8 	[%rd5+3328], %rs89;
$L__BB81_110:
	add.s32 	%r678, %r2, 3584;
	cvt.u64.u32 	%rd32, %r678;
	setp.le.u64 	%p68, %rd2, %rd32;
	@%p68 bra 	$L__BB81_112;
	xor.b32  	%r679, %r183, -2147483648;
	st.global.u32 	[%rd4+14336], %r679;
	st.global.u8 	[%rd5+3584], %rs90;
$L__BB81_112:
	add.s32 	%r680, %r2, 3840;
	cvt.u64.u32 	%rd33, %r680;
	setp.le.u64 	%p69, %rd2, %rd33;
	@%p69 bra 	$L__BB81_114;
	xor.b32  	%r681, %r184, -2147483648;
	st.global.u32 	[%rd4+15360], %r681;
	st.global.u8 	[%rd5+3840], %rs91;
$L__BB81_114:
	or.b32  	%r682, %r2, 4096;
	cvt.u64.u32 	%rd34, %r682;
	setp.le.u64 	%p70, %rd2, %rd34;
	@%p70 bra 	$L__BB81_116;
	xor.b32  	%r683, %r185, -2147483648;
	st.global.u32 	[%rd4+16384], %r683;
	st.global.u8 	[%rd5+4096], %rs92;
$L__BB81_116:
	add.s32 	%r684, %r2, 4352;
	cvt.u64.u32 	%rd35, %r684;
	setp.le.u64 	%p71, %rd2, %rd35;
	@%p71 bra 	$L__BB81_118;
	xor.b32  	%r685, %r186, -2147483648;
	st.global.u32 	[%rd4+17408], %r685;
	st.global.u8 	[%rd5+4352], %rs93;
$L__BB81_118:
	add.s32 	%r686, %r2, 4608;
	cvt.u64.u32 	%rd36, %r686;
	setp.le.u64 	%p72, %rd2, %rd36;
	@%p72 bra 	$L__BB81_120;
	xor.b32  	%r687, %r187, -2147483648;
	st.global.u32 	[%rd4+18432], %r687;
	st.global.u8 	[%rd5+4608], %rs94;
$L__BB81_120:
	ret;
$L__BB81_121:
	shl.b32 	%r688, %r150, 2;
	mov.u32 	%r689, _ZZN3cub18CUB_300001_SM_10006detail10radix_sort31DeviceRadixSortSingleTileKernelINS1_5radix10policy_hubIicyE10Policy1000ELNS0_9SortOrderE0EicyNS1_21identity_decomposer_tEEEvPKT1_PSA_PKT2_PSE_T3_iiT4_E12temp_storage;
	add.s32 	%r690, %r689, %r688;
	st.shared.u32 	[%r690], %r785;
	shl.b32 	%r691, %r151, 2;
	add.s32 	%r692, %r689, %r691;
	st.shared.u32 	[%r692], %r784;
	shl.b32 	%r693, %r152, 2;
	add.s32 	%r694, %r689, %r693;
	st.shared.u32 	[%r694], %r783;
	shl.b32 	%r695, %r153, 2;
	add.s32 	%r696, %r689, %r695;
	st.shared.u32 	[%r696], %r782;
	shl.b32 	%r697, %r154, 2;
	add.s32 	%r698, %r689, %r697;
	st.shared.u32 	[%r698], %r781;
	shl.b32 	%r699, %r155, 2;
	add.s32 	%r700, %r689, %r699;
	st.shared.u32 	[%r700], %r780;
	shl.b32 	%r701, %r156, 2;
	add.s32 	%r702, %r689, %r701;
	st.shared.u32 	[%r702], %r779;
	shl.b32 	%r703, %r157, 2;
	add.s32 	%r704, %r689, %r703;
	st.shared.u32 	[%r704], %r778;
	shl.b32 	%r705, %r158, 2;
	add.s32 	%r706, %r689, %r705;
	st.shared.u32 	[%r706], %r777;
	shl.b32 	%r707, %r159, 2;
	add.s32 	%r708, %r689, %r707;
	st.shared.u32 	[%r708], %r776;
	shl.b32 	%r709, %r160, 2;
	add.s32 	%r710, %r689, %r709;
	st.shared.u32 	[%r710], %r775;
	shl.b32 	%r711, %r161, 2;
	add.s32 	%r712, %r689, %r711;
	st.shared.u32 	[%r712], %r774;
	shl.b32 	%r713, %r162, 2;
	add.s32 	%r714, %r689, %r713;
	st.shared.u32 	[%r714], %r773;
	shl.b32 	%r715, %r163, 2;
	add.s32 	%r716, %r689, %r715;
	st.shared.u32 	[%r716], %r772;
	shl.b32 	%r717, %r164, 2;
	add.s32 	%r718, %r689, %r717;
	st.shared.u32 	[%r718], %r771;
	shl.b32 	%r719, %r165, 2;
	add.s32 	%r720, %r689, %r719;
	st.shared.u32 	[%r720], %r770;
	shl.b32 	%r721, %r166, 2;
	add.s32 	%r722, %r689, %r721;
	st.shared.u32 	[%r722], %r769;
	shl.b32 	%r723, %r167, 2;
	add.s32 	%r724, %r689, %r723;
	st.shared.u32 	[%r724], %r768;
	shl.b32 	%r725, %r168, 2;
	add.s32 	%r726, %r689, %r725;
	st.shared.u32 	[%r726], %r767;
	bar.sync 	0;
	ld.shared.u32 	%r785, [%r65];
	ld.shared.u32 	%r784, [%r65+4];
	ld.shared.u32 	%r783, [%r65+8];
	ld.shared.u32 	%r782, [%r65+12];
	ld.shared.u32 	%r781, [%r65+16];
	ld.shared.u32 	%r780, [%r65+20];
	ld.shared.u32 	%r779, [%r65+24];
	ld.shared.u32 	%r778, [%r65+28];
	ld.shared.u32 	%r777, [%r65+32];
	ld.shared.u32 	%r776, [%r65+36];
	ld.shared.u32 	%r775, [%r65+40];
	ld.shared.u32 	%r774, [%r65+44];
	ld.shared.u32 	%r773, [%r65+48];
	ld.shared.u32 	%r772, [%r65+52];
	ld.shared.u32 	%r771, [%r65+56];
	ld.shared.u32 	%r770, [%r65+60];
	ld.shared.u32 	%r769, [%r65+64];
	ld.shared.u32 	%r768, [%r65+68];
	ld.shared.u32 	%r767, [%r65+72];
	bar.sync 	0;
	mad.lo.s32 	%r727, %r150, -3, %r690;
	st.shared.u8 	[%r727], %rs190;
	mad.lo.s32 	%r728, %r151, -3, %r692;
	st.shared.u8 	[%r728], %rs189;
	mad.lo.s32 	%r729, %r152, -3, %r694;
	st.shared.u8 	[%r729], %rs188;
	mad.lo.s32 	%r730, %r153, -3, %r696;
	st.shared.u8 	[%r730], %rs187;
	mad.lo.s32 	%r731, %r154, -3, %r698;
	st.shared.u8 	[%r731], %rs186;
	mad.lo.s32 	%r732, %r155, -3, %r700;
	st.shared.u8 	[%r732], %rs185;
	mad.lo.s32 	%r733, %r156, -3, %r702;
	st.shared.u8 	[%r733], %rs184;
	mad.lo.s32 	%r734, %r157, -3, %r704;
	st.shared.u8 	[%r734], %rs183;
	mad.lo.s32 	%r735, %r158, -3, %r706;
	st.shared.u8 	[%r735], %rs182;
	mad.lo.s32 	%r736, %r159, -3, %r708;
	st.shared.u8 	[%r736], %rs181;
	mad.lo.s32 	%r737, %r160, -3, %r710;
	st.shared.u8 	[%r737], %rs180;
	mad.lo.s32 	%r738, %r161, -3, %r712;
	st.shared.u8 	[%r738], %rs179;
	mad.lo.s32 	%r739, %r162, -3, %r714;
	st.shared.u8 	[%r739], %rs178;
	mad.lo.s32 	%r740, %r163, -3, %r716;
	st.shared.u8 	[%r740], %rs177;
	mad.lo.s32 	%r741, %r164, -3, %r718;
	st.shared.u8 	[%r741], %rs176;
	mad.lo.s32 	%r742, %r165, -3, %r720;
	st.shared.u8 	[%r742], %rs175;
	mad.lo.s32 	%r743, %r166, -3, %r722;
	st.shared.u8 	[%r743], %rs174;
	mad.lo.s32 	%r744, %r167, -3, %r724;
	st.shared.u8 	[%r744], %rs173;
	mad.lo.s32 	%r745, %r168, -3, %r726;
	st.shared.u8 	[%r745], %rs172;
	bar.sync 	0;
	ld.shared.u8 	%rs190, [%r66];
	ld.shared.u8 	%rs189, [%r66+1];
	ld.shared.u8 	%rs188, [%r66+2];
	ld.shared.u8 	%rs187, [%r66+3];
	ld.shared.u8 	%rs186, [%r66+4];
	ld.shared.u8 	%rs185, [%r66+5];
	ld.shared.u8 	%rs184, [%r66+6];
	ld.shared.u8 	%rs183, [%r66+7];
	ld.shared.u8 	%rs182, [%r66+8];
	ld.shared.u8 	%rs181, [%r66+9];
	ld.shared.u8 	%rs180, [%r66+10];
	ld.shared.u8 	%rs179, [%r66+11];
	ld.shared.u8 	%rs178, [%r66+12];
	ld.shared.u8 	%rs177, [%r66+13];
	ld.shared.u8 	%rs176, [%r66+14];
	ld.shared.u8 	%rs175, [%r66+15];
	ld.shared.u8 	%rs174, [%r66+16];
	ld.shared.u8 	%rs173, [%r66+17];
	ld.shared.u8 	%rs172, [%r66+18];
	bar.sync 	0;
	add.s32 	%r766, %r766, 6;
	add.s32 	%r765, %r765, -6;
	bra.uni 	$L__BB81_77;

}
	// .globl	_ZN3cub18CUB_300001_SM_10006detail10radix_sort30DeviceRadixSortHistogramKernelINS1_5radix10policy_hubIicyE10Policy1000ELNS0_9SortOrderE0EiyNS1_21identity_decomposer_tEEEvPT2_PKT1_SA_iiT3_
.visible .entry _ZN3cub18CUB_300001_SM_10006detail10radix_sort30DeviceRadixSortHistogramKernelINS1_5radix10policy_hubIicyE10Policy1000ELNS0_9SortOrderE0EiyNS1_21identity_decomposer_tEEEvPT2_PKT1_SA_iiT3_(
	.param .u64 .ptr .align 1 _ZN3cub18CUB_300001_SM_10006detail10radix_sort30DeviceRadixSortHistogramKernelINS1_5radix10policy_hubIicyE10Policy1000ELNS0_9SortOrderE0EiyNS1_21identity_decomposer_tEEEvPT2_PKT1_SA_iiT3__param_0,
	.param .u64 .ptr .align 1 _ZN3cub18CUB_300001_SM_10006detail10radix_sort30DeviceRadixSortHistogramKernelINS1_5radix10policy_hubIicyE10Policy1000ELNS0_9SortOrderE0EiyNS1_21identity_decomposer_tEEEvPT2_PKT1_SA_iiT3__param_1,
	.param .u64 _ZN3cub18CUB_300001_SM_10006detail10radix_sort30DeviceRadixSortHistogramKernelINS1_5radix10policy_hubIicyE10Policy1000ELNS0_9SortOrderE0EiyNS1_21identity_decomposer_tEEEvPT2_PKT1_SA_iiT3__param_2,
	.param .u32 _ZN3cub18CUB_300001_SM_10006detail10radix_sort30DeviceRadixSortHistogramKernelINS1_5radix10policy_hubIicyE10Policy1000ELNS0_9SortOrderE0EiyNS1_21identity_decomposer_tEEEvPT2_PKT1_SA_iiT3__param_3,
	.param .u32 _ZN3cub18CUB_300001_SM_10006detail10radix_sort30DeviceRadixSortHistogramKernelINS1_5radix10policy_hubIicyE10Policy1000ELNS0_9SortOrderE0EiyNS1_21identity_decomposer_tEEEvPT2_PKT1_SA_iiT3__param_4,
	.param .align 1 .b8 _ZN3cub18CUB_300001_SM_10006detail10radix_sort30DeviceRadixSortHistogramKernelINS1_5radix10policy_hubIicyE10Policy1000ELNS0_9SortOrderE0EiyNS1_21identity_decomposer_tEEEvPT2_PKT1_SA_iiT3__param_5[1]
)
.maxntid 128
{
	.reg .pred 	%p<91>;
	.reg .b32 	%r<486>;
	.reg .b64 	%rd<137>;
	// demoted variable
	.shared .align 4 .b8 _ZZN3cub18CUB_300001_SM_10006detail10radix_sort30DeviceRadixSortHistogramKernelINS1_5radix10policy_hubIicyE10Policy1000ELNS0_9SortOrderE0EiyNS1_21identity_decomposer_tEEEvPT2_PKT1_SA_iiT3_E12temp_storage[4096];
	ld.param.u64 	%rd18, [_ZN3cub18CUB_300001_SM_10006detail10radix_sort30DeviceRadixSortHistogramKernelINS1_5radix10policy_hubIicyE10Policy1000ELNS0_9SortOrderE0EiyNS1_21identity_decomposer_tEEEvPT2_PKT1_SA_iiT3__param_0];
	ld.param.u64 	%rd19, [_ZN3cub18CUB_300001_SM_10006detail10radix_sort30DeviceRadixSortHistogramKernelINS1_5radix10policy_hubIicyE10Policy1000ELNS0_9SortOrderE0EiyNS1_21identity_decomposer_tEEEvPT2_PKT1_SA_iiT3__param_1];
	ld.param.u64 	%rd17, [_ZN3cub18CUB_300001_SM_10006detail10radix_sort30DeviceRadixSortHistogramKernelINS1_5radix10policy_hubIicyE10Policy1000ELNS0_9SortOrderE0EiyNS1_21identity_decomposer_tEEEvPT2_PKT1_SA_iiT3__param_2];
	ld.param.u32 	%r174, [_ZN3cub18CUB_300001_SM_10006detail10radix_sort30DeviceRadixSortHistogramKernelINS1_5radix10policy_hubIicyE10Policy1000ELNS0_9SortOrderE0EiyNS1_21identity_decomposer_tEEEvPT2_PKT1_SA_iiT3__param_3];
	ld.param.u32 	%r175, [_ZN3cub18CUB_300001_SM_10006detail10radix_sort30DeviceRadixSortHistogramKernelINS1_5radix10policy_hubIicyE10Policy1000ELNS0_9SortOrderE0EiyNS1_21identity_decomposer_tEEEvPT2_PKT1_SA_iiT3__param_4];
	cvta.to.global.u64 	%rd1, %rd19;
	cvta.to.global.u64 	%rd2, %rd18;
	setp.eq.s64 	%p2, %rd17, 0;
	@%p2 bra 	$L__BB82_153;
	sub.s32 	%r176, %r175, %r174;
	add.s32 	%r177, %r176, 7;
	shr.s32 	%r178, %r177, 31;
	shr.u32 	%r179, %r178, 29;
	add.s32 	%r180, %r177, %r179;
	shr.s32 	%r181, %r180, 3;
	mov.u32 	%r182, %tid.x;
	setp.gt.u32 	%p3, %r182, 255;
	setp.lt.s32 	%p4, %r177, 8;
	mov.u32 	%r183, %ctaid.x;
	shl.b32 	%r184, %r183, 11;
	cvt.u64.u32 	%rd3, %r184;
	mov.u32 	%r185, %nctaid.x;
	shl.b32 	%r186, %r185, 11;
	cvt.u64.u32 	%rd4, %r186;
	add.s32 	%r1, %r181, -1;
	and.b32  	%r2, %r181, 15;
	and.b32  	%r3, %r181, 7;
	add.s32 	%r4, %r3, -1;
	and.b32  	%r5, %r181, 3;
	or.pred  	%p1, %p3, %p4;
	shl.b32 	%r187, %r182, 2;
	mov.u32 	%r188, _ZZN3cub18CUB_300001_SM_10006detail10radix_sort30DeviceRadixSortHistogramKernelINS1_5radix10policy_hubIicyE10Policy1000ELNS0_9SortOrderE0EiyNS1_21identity_decomposer_tEEEvPT2_PKT1_SA_iiT3_E12temp_storage;
	add.s32 	%r6, %r188, %r187;
	and.b32  	%r7, %r181, 268435440;
	cvt.u64.u32 	%rd5, %r182;
	add.s32 	%r8, %r182, 128;
	add.s32 	%r9, %r182, 256;
	add.s32 	%r10, %r182, 384;
	add.s32 	%r11, %r182, 512;
	add.s32 	%r12, %r182, 640;
	add.s32 	%r13, %r182, 768;
	or.b32  	%r14, %r182, 1024;
	add.s32 	%r15, %r182, 1920;
	and.b32  	%r16, %r181, 268435448;
	and.b32  	%r17, %r181, 1;
	neg.s32 	%r18, %r7;
	add.s32 	%r19, %r6, 8192;
	add.s64 	%rd21, %rd17, -1;
	shr.u64 	%rd22, %rd21, 30;
	add.s64 	%rd23, %rd22, 1;
	min.u64 	%rd6, %rd23, %rd17;
	mov.b64 	%rd135, 0;
$L__BB82_2:
	@%p1 bra 	$L__BB82_30;
	setp.lt.u32 	%p5, %r1, 15;
	mov.b32 	%r439, 0;
	@%p5 bra 	$L__BB82_6;
	mov.u32 	%r436, %r19;
	mov.u32 	%r437, %r18;
$L__BB82_5:
	.pragma "nounroll";
	mov.b32 	%r190, 0;
	st.shared.u32 	[%r436+-8192], %r190;
	st.shared.u32 	[%r436+-7168], %r190;
	st.shared.u32 	[%r436+-6144], %r190;
	st.shared.u32 	[%r436+-5120], %r190;
	st.shared.u32 	[%r436+-4096], %r190;
	st.shared.u32 	[%r436+-3072], %r190;
	st.shared.u32 	[%r436+-2048], %r190;
	st.shared.u32 	[%r436+-1024], %r190;
	st.shared.u32 	[%r436], %r190;
	st.shared.u32 	[%r436+1024], %r190;
	st.shared.u32 	[%r436+2048], %r190;
	st.shared.u32 	[%r436+3072], %r190;
	st.shared.u32 	[%r436+4096], %r190;
	st.shared.u32 	[%r436+5120], %r190;
	st.shared.u32 	[%r436+6144], %r190;
	st.shared.u32 	[%r436+7168], %r190;
	add.s32 	%r437, %r437, 16;
	add.s32 	%r436, %r436, 16384;
	setp.ne.s32 	%p6, %r437, 0;
	mov.u32 	%r439, %r7;
	@%p6 bra 	$L__BB82_5;
$L__BB82_6:
	add.s32 	%r25, %r2, -1;
	setp.eq.s32 	%p7, %r2, 0;
	@%p7 bra 	$L__BB82_16;
	setp.lt.u32 	%p8, %r25, 7;
	@%p8 bra 	$L__BB82_9;
	shl.b32 	%r191, %r439, 10;
	add.s32 	%r192, %r6, %r191;
	mov.b32 	%r193, 0;
	st.shared.u32 	[%r192], %r193;
	st.shared.u32 	[%r192+1024], %r193;
	st.shared.u32 	[%r192+2048], %r193;
	st.shared.u32 	[%r192+3072], %r193;
	st.shared.u32 	[%r192+4096], %r193;
	st.shared.u32 	[%r192+5120], %r193;
	st.shared.u32 	[%r192+6144], %r193;
	st.shared.u32 	[%r192+7168], %r193;
	add.s32 	%r439, %r439, 8;
$L__BB82_9:
	setp.eq.s32 	%p9, %r3, 0;
	@%p9 bra 	$L__BB82_16;
	setp.lt.u32 	%p10, %r4, 3;
	@%p10 bra 	$L__BB82_12;
	shl.b32 	%r194, %r439, 10;
	add.s32 	%r195, %r6, %r194;
	mov.b32 	%r196, 0;
	st.shared.u32 	[%r195], %r196;
	st.shared.u32 	[%r195+1024], %r196;
	st.shared.u32 	[%r195+2048], %r196;
	st.shared.u32 	[%r195+3072], %r196;
	add.s32 	%r439, %r439, 4;
$L__BB82_12:
	setp.eq.s32 	%p11, %r5, 0;
	@%p11 bra 	$L__BB82_16;
	setp.eq.s32 	%p12, %r5, 1;
	shl.b32 	%r197, %r439, 10;
	add.s32 	%r30, %r6, %r197;
	mov.b32 	%r198, 0;
	st.shared.u32 	[%r30], %r198;
	@%p12 bra 	$L__BB82_16;
	setp.eq.s32 	%p13, %r5, 2;
	mov.b32 	%r199, 0;
	st.shared.u32 	[%r30+1024], %r199;
	@%p13 bra 	$L__BB82_16;
	mov.b32 	%r200, 0;
	st.shared.u32 	[%r30+2048], %r200;
$L__BB82_16:
	cvt.u32.u64 	%r201, %rd5;
	setp.gt.u32 	%p14, %r201, 127;
	@%p14 bra 	$L__BB82_30;
	setp.lt.u32 	%p15, %r1, 15;
	mov.b32 	%r443, 0;
	@%p15 bra 	$L__BB82_20;
	mov.b32 	%r441, 0;
$L__BB82_19:
	.pragma "nounroll";
	shl.b32 	%r204, %r441, 10;
	add.s32 	%r205, %r6, %r204;
	mov.b32 	%r206, 0;
	st.shared.u32 	[%r205+512], %r206;
	st.shared.u32 	[%r205+1536], %r206;
	st.shared.u32 	[%r205+2560], %r206;
	st.shared.u32 	[%r205+3584], %r206;
	st.shared.u32 	[%r205+4608], %r206;
	st.shared.u32 	[%r205+5632], %r206;
	st.shared.u32 	[%r205+6656], %r206;
	st.shared.u32 	[%r205+7680], %r206;
	st.shared.u32 	[%r205+8704], %r206;
	st.shared.u32 	[%r205+9728], %r206;
	st.shared.u32 	[%r205+10752], %r206;
	st.shared.u32 	[%r205+11776], %r206;
	st.shared.u32 	[%r205+12800], %r206;
	st.shared.u32 	[%r205+13824], %r206;
	st.shared.u32 	[%r205+14848], %r206;
	st.shared.u32 	[%r205+15872], %r206;
	add.s32 	%r441, %r441, 16;
	setp.ne.s32 	%p16, %r441, %r7;
	mov.u32 	%r443, %r7;
	@%p16 bra 	$L__BB82_19;
$L__BB82_20:
	setp.eq.s32 	%p17, %r2, 0;
	@%p17 bra 	$L__BB82_30;
	setp.lt.u32 	%p18, %r25, 7;
	@%p18 bra 	$L__BB82_23;
	shl.b32 	%r207, %r443, 10;
	add.s32 	%r208, %r6, %r207;
	mov.b32 	%r209, 0;
	st.shared.u32 	[%r208+512], %r209;
	st.shared.u32 	[%r208+1536], %r209;
	st.shared.u32 	[%r208+2560], %r209;
	st.shared.u32 	[%r208+3584], %r209;
	st.shared.u32 	[%r208+4608], %r209;
	st.shared.u32 	[%r208+5632], %r209;
	st.shared.u32 	[%r208+6656], %r209;
	st.shared.u32 	[%r208+7680], %r209;
	add.s32 	%r443, %r443, 8;
$L__BB82_23:
	setp.eq.s32 	%p19, %r3, 0;
	@%p19 bra 	$L__BB82_30;
	setp.lt.u32 	%p20, %r4, 3;
	@%p20 bra 	$L__BB82_26;
	shl.b32 	%r210, %r443, 10;
	add.s32 	%r211, %r6, %r210;
	mov.b32 	%r212, 0;
	st.shared.u32 	[%r211+512], %r212;
	st.shared.u32 	[%r211+1536], %r212;
	st.shared.u32 	[%r211+2560], %r212;
	st.shared.u32 	[%r211+3584], %r212;
	add.s32 	%r443, %r443, 4;
$L__BB82_26:
	setp.eq.s32 	%p21, %r5, 0;
	@%p21 bra 	$L__BB82_30;
	setp.eq.s32 	%p22, %r5, 1;
	shl.b32 	%r213, %r443, 10;
	add.s32 	%r38, %r6, %r213;
	mov.b32 	%r214, 0;
	st.shared.u32 	[%r38+512], %r214;
	@%p22 bra 	$L__BB82_30;
	setp.eq.s32 	%p23, %r5, 2;
	mov.b32 	%r215, 0;
	st.shared.u32 	[%r38+1536], %r215;
	@%p23 bra 	$L__BB82_30;
	mov.b32 	%r216, 0;
	st.shared.u32 	[%r38+2560], %r216;
$L__BB82_30:
	bar.sync 	0;
	bar.sync 	0;
	shl.b64 	%rd8, %rd135, 30;
	sub.s64 	%rd24, %rd17, %rd8;
	min.u64 	%rd9, %rd24, 1073741824;
	setp.le.u64 	%p24, %rd9, %rd3;
	@%p24 bra 	$L__BB82_70;
	mov.u64 	%rd136, %rd3;
$L__BB82_32:
	add.s64 	%rd11, %rd136, %rd8;
	sub.s64 	%rd12, %rd17, %rd11;
	setp.lt.u64 	%p25, %rd12, 2048;
	@%p25 bra 	$L__BB82_34;
	add.s64 	%rd27, %rd11, %rd5;
	shl.b64 	%rd28, %rd27, 2;
	add.s64 	%rd29, %rd1, %rd28;
	ld.global.u32 	%r475, [%rd29];
	ld.global.u32 	%r474, [%rd29+512];
	ld.global.u32 	%r473, [%rd29+1024];
	ld.global.u32 	%r472, [%rd29+1536];
	ld.global.u32 	%r471, [%rd29+2048];
	ld.global.u32 	%r470, [%rd29+2560];
	ld.global.u32 	%r469, [%rd29+3072];
	ld.global.u32 	%r468, [%rd29+3584];
	ld.global.u32 	%r467, [%rd29+4096];
	ld.global.u32 	%r466, [%rd29+4608];
	ld.global.u32 	%r465, [%rd29+5120];
	ld.global.u32 	%r464, [%rd29+5632];
	ld.global.u32 	%r463, [%rd29+6144];
	ld.global.u32 	%r462, [%rd29+6656];
	ld.global.u32 	%r461, [%rd29+7168];
	ld.global.u32 	%r460, [%rd29+7680];
	bra.uni 	$L__BB82_66;
$L__BB82_34:
	cvt.u32.u64 	%r218, %rd5;
	cvt.u32.u64 	%r55, %rd12;
	setp.ge.s32 	%p26, %r218, %r55;
	add.s64 	%rd25, %rd11, %rd5;
	shl.b64 	%rd26, %rd25, 2;
	add.s64 	%rd13, %rd1, %rd26;
	mov.b32 	%r475, 2147483647;
	@%p26 bra 	$L__BB82_36;
	ld.global.u32 	%r475, [%rd13];
$L__BB82_36:
	setp.ge.s32 	%p27, %r8, %r55;
	mov.b32 	%r474, 2147483647;
	@%p27 bra 	$L__BB82_38;
	ld.global.u32 	%r474, [%rd13+512];
$L__BB82_38:
	setp.ge.s32 	%p28, %r9, %r55;
	mov.b32 	%r473, 2147483647;
	@%p28 bra 	$L__BB82_40;
	ld.global.u32 	%r473, [%rd13+1024];
$L__BB82_40:
	setp.ge.s32 	%p29, %r10, %r55;
	mov.b32 	%r472, 2147483647;
	@%p29 bra 	$L__BB82_42;
	ld.global.u32 	%r472, [%rd13+1536];
$L__BB82_42:
	setp.ge.s32 	%p30, %r11, %r55;
	mov.b32 	%r471, 2147483647;
	@%p30 bra 	$L__BB82_44;
	ld.global.u32 	%r471, [%rd13+2048];
$L__BB82_44:
	setp.ge.s32 	%p31, %r12, %r55;
	mov.b32 	%r470, 2147483647;
	@%p31 bra 	$L__BB82_46;
	ld.global.u32 	%r470, [%rd13+2560];
$L__BB82_46:
	setp.ge.s32 	%p32, %r13, %r55;
	mov.b32 	%r469, 2147483647;
	@%p32 bra 	$L__BB82_48;
	ld.global.u32 	%r469, [%rd13+3072];
$L__BB82_48:
	mov.u32 	%r226, %tid.x;
	add.s32 	%r227, %r226, 896;
	setp.ge.s32 	%p33, %r227, %r55;
	mov.b32 	%r468, 2147483647;
	@%p33 bra 	$L__BB82_50;
	ld.global.u32 	%r468, [%rd13+3584];
$L__BB82_50:
	setp.ge.s32 	%p34, %r14, %r55;
	mov.b32 	%r467, 2147483647;
	@%p34 bra 	$L__BB82_52;
	ld.global.u32 	%r467, [%rd13+4096];
$L__BB82_52:
	add.s32 	%r231, %r226, 1152;
	setp.ge.s32 	%p35, %r231, %r55;
	mov.b32 	%r466, 2147483647;
	@%p35 bra 	$L__BB82_54;
	ld.global.u32 	%r466, [%rd13+4608];
$L__BB82_54:
	add.s32 	%r234, %r226, 1280;
	setp.ge.s32 	%p36, %r234, %r55;
	mov.b32 	%r465, 2147483647;
	@%p36 bra 	$L__BB82_56;
	ld.global.u32 	%r465, [%rd13+5120];
$L__BB82_56:
	add.s32 	%r237, %r226, 1408;
	setp.ge.s32 	%p37, %r237, %r55;
	mov.b32 	%r464, 2147483647;
	@%p37 bra 	$L__BB82_58;
	ld.global.u32 	%r464, [%rd13+5632];
$L__BB82_58:
	add.s32 	%r240, %r226, 1536;
	setp.ge.s32 	%p38, %r240, %r55;
	mov.b32 	%r463, 2147483647;
	@%p38 bra 	$L__BB82_60;
	ld.global.u32 	%r463, [%rd13+6144];
$L__BB82_60:
	add.s32 	%r243, %r226, 1664;
	setp.ge.s32 	%p39, %r243, %r55;
	mov.b32 	%r462, 2147483647;
	@%p39 bra 	$L__BB82_62;
	ld.global.u32 	%r462, [%rd13+6656];
$L__BB82_62:
	add.s32 	%r246, %r226, 1792;
	setp.ge.s32 	%p40, %r246, %r55;
	mov.b32 	%r461, 2147483647;
	@%p40 bra 	$L__BB82_64;
	ld.global.u32 	%r461, [%rd13+7168];
$L__BB82_64:
	setp.ge.s32 	%p41, %r15, %r55;
	mov.b32 	%r460, 2147483647;
	@%p41 bra 	$L__BB82_66;
	ld.global.u32 	%r460, [%rd13+7680];
$L__BB82_66:
	setp.le.s32 	%p42, %r175, %r174;
	@%p42 bra 	$L__BB82_69;
	xor.b32  	%r103, %r460, -2147483648;
	xor.b32  	%r104, %r461, -2147483648;
	xor.b32  	%r105, %r462, -2147483648;
	xor.b32  	%r106, %r463, -2147483648;
	xor.b32  	%r107, %r464, -2147483648;
	xor.b32  	%r108, %r465, -2147483648;
	xor.b32  	%r109, %r466, -2147483648;
	xor.b32  	%r110, %r467, -2147483648;
	xor.b32  	%r111, %r468, -2147483648;
	xor.b32  	%r112, %r469, -2147483648;
	xor.b32  	%r113, %r470, -2147483648;
	xor.b32  	%r114, %r471, -2147483648;
	xor.b32  	%r115, %r472, -2147483648;
	xor.b32  	%r116, %r473, -2147483648;
	xor.b32  	%r117, %r474, -2147483648;
	xor.b32  	%r118, %r475, -2147483648;
	mov.b32 	%r476, 0;
	mov.u32 	%r477, %r174;
$L__BB82_68:
	sub.s32 	%r249, %r175, %r477;
	shl.b32 	%r250, %r476, 10;
	mov.u32 	%r251, _ZZN3cub18CUB_300001_SM_10006detail10radix_sort30DeviceRadixSortHistogramKernelINS1_5radix10policy_hubIicyE10Policy1000ELNS0_9SortOrderE0EiyNS1_21identity_decomposer_tEEEvPT2_PKT1_SA_iiT3_E12temp_storage;
	add.s32 	%r252, %r251, %r250;
	min.s32 	%r253, %r249, 8;
	mov.b32 	%r254, -1;
	shl.b32 	%r255, %r254, %r253;
	not.b32 	%r256, %r255;
	shr.u32 	%r257, %r118, %r477;
	and.b32  	%r258, %r257, %r256;
	shl.b32 	%r259, %r258, 2;
	add.s32 	%r260, %r252, %r259;
	atom.shared.add.u32 	%r261, [%r260], 1;
	shr.u32 	%r262, %r117, %r477;
	and.b32  	%r263, %r262, %r256;
	shl.b32 	%r264, %r263, 2;
	add.s32 	%r265, %r252, %r264;
	atom.shared.add.u32 	%r266, [%r265], 1;
	shr.u32 	%r267, %r116, %r477;
	and.b32  	%r268, %r267, %r256;
	shl.b32 	%r269, %r268, 2;
	add.s32 	%r270, %r252, %r269;
	atom.shared.add.u32 	%r271, [%r270], 1;
	shr.u32 	%r272, %r115, %r477;
	and.b32  	%r273, %r272, %r256;
	shl.b32 	%r274, %r273, 2;
	add.s32 	%r275, %r252, %r274;
	atom.shared.add.u32 	%r276, [%r275], 1;
	shr.u32 	%r277, %r114, %r477;
	and.b32  	%r278, %r277, %r256;
	shl.b32 	%r279, %r278, 2;
	add.s32 	%r280, %r252, %r279;
	atom.shared.add.u32 	%r281, [%r280], 1;
	shr.u32 	%r282, %r113, %r477;
	and.b32  	%r283, %r282, %r256;
	shl.b32 	%r284, %r283, 2;
	add.s32 	%r285, %r252, %r284;
	atom.shared.add.u32 	%r286, [%r285], 1;
	shr.u32 	%r287, %r112, %r477;
	and.b32  	%r288, %r287, %r256;
	shl.b32 	%r289, %r288, 2;
	add.s32 	%r290, %r252, %r289;
	atom.shared.add.u32 	%r291, [%r290], 1;
	shr.u32 	%r292, %r111, %r477;
	and.b32  	%r293, %r292, %r256;
	shl.b32 	%r294, %r293, 2;
	add.s32 	%r295, %r252, %r294;
	atom.shared.add.u32 	%r296, [%r295], 1;
	shr.u32 	%r297, %r110, %r477;
	and.b32  	%r298, %r297, %r256;
	shl.b32 	%r299, %r298, 2;
	add.s32 	%r300, %r252, %r299;
	atom.shared.add.u32 	%r301, [%r300], 1;
	shr.u32 	%r302, %r109, %r477;
	and.b32  	%r303, %r302, %r256;
	shl.b32 	%r304, %r303, 2;
	add.s32 	%r305, %r252, %r304;
	atom.shared.add.u32 	%r306, [%r305], 1;
	shr.u32 	%r307, %r108, %r477;
	and.b32  	%r308, %r307, %r256;
	shl.b32 	%r309, %r308, 2;
	add.s32 	%r310, %r252, %r309;
	atom.shared.add.u32 	%r311, [%r310], 1;
	shr.u32 	%r312, %r107, %r477;
	and.b32  	%r313, %r312, %r256;
	shl.b32 	%r314, %r313, 2;
	add.s32 	%r315, %r252, %r314;
	atom.shared.add.u32 	%r316, [%r315], 1;
	shr.u32 	%r317, %r106, %r477;
	and.b32  	%r318, %r317, %r256;
	shl.b32 	%r319, %r318, 2;
	add.s32 	%r320, %r252, %r319;
	atom.shared.add.u32 	%r321, [%r320], 1;
	shr.u32 	%r322, %r105, %r477;
	and.b32  	%r323, %r322, %r256;
	shl.b32 	%r324, %r323, 2;
	add.s32 	%r325, %r252, %r324;
	atom.shared.add.u32 	%r326, [%r325], 1;
	shr.u32 	%r327, %r104, %r477;
	and.b32  	%r328, %r327, %r256;
	shl.b32 	%r329, %r328, 2;
	add.s32 	%r330, %r252, %r329;
	atom.shared.add.u32 	%r331, [%r330], 1;
	shr.u32 	%r332, %r103, %r477;
	and.b32  	%r333, %r332, %r256;
	shl.b32 	%r334, %r333, 2;
	add.s32 	%r335, %r252, %r334;
	atom.shared.add.u32 	%r336, [%r335], 1;
	add.s32 	%r477, %r477, 8;
	add.s32 	%r476, %r476, 1;
	setp.lt.s32 	%p43, %r477, %r175;
	@%p43 bra 	$L__BB82_68;
$L__BB82_69:
	add.s64 	%rd136, %rd136, %rd4;
	setp.lt.u64 	%p44, %rd136, %rd9;
	@%p44 bra 	$L__BB82_32;
$L__BB82_70:
	bar.sync 	0;
	@%p1 bra 	$L__BB82_152;
	setp.lt.u32 	%p45, %r1, 7;
	mov.b32 	%r480, 0;
	@%p45 bra 	$L__BB82_90;
	mov.b32 	%r478, 0;
$L__BB82_73:
	.pragma "nounroll";
	shl.b32 	%r339, %r478, 10;
	add.s32 	%r124, %r6, %r339;
	ld.shared.u32 	%r125, [%r124];
	setp.eq.s32 	%p46, %r125, 0;
	@%p46 bra 	$L__BB82_75;
	cvt.u32.u64 	%r340, %rd5;
	shl.b32 	%r341, %r478, 8;
	add.s32 	%r342, %r341, %r340;
	mul.wide.u32 	%rd30, %r342, 8;
	add.s64 	%rd31, %rd2, %rd30;
	cvt.u64.u32 	%rd32, %r125;
	atom.global.add.u64 	%rd33, [%rd31], %rd32;
$L__BB82_75:
	ld.shared.u32 	%r126, [%r124+1024];
	setp.eq.s32 	%p47, %r126, 0;
	@%p47 bra 	$L__BB82_77;
	cvt.u32.u64 	%r343, %rd5;
	shl.b32 	%r344, %r478, 8;
	add.s32 	%r345, %r344, %r343;
	add.s32 	%r346, %r345, 256;
	mul.wide.u32 	%rd34, %r346, 8;
	add.s64 	%rd35, %rd2, %rd34;
	cvt.u64.u32 	%rd36, %r126;
	atom.global.add.u64 	%rd37, [%rd35], %rd36;
$L__BB82_77:
	ld.shared.u32 	%r127, [%r124+2048];
	setp.eq.s32 	%p48, %r127, 0;
	@%p48 bra 	$L__BB82_79;
	cvt.u32.u64 	%r347, %rd5;
	shl.b32 	%r348, %r478, 8;
	add.s32 	%r349, %r348, %r347;
	add.s32 	%r350, %r349, 512;
	mul.wide.u32 	%rd38, %r350, 8;
	add.s64 	%rd39, %rd2, %rd38;
	cvt.u64.u32 	%rd40, %r127;
	atom.global.add.u64 	%rd41, [%rd39], %rd40;
$L__BB82_79:
	ld.shared.u32 	%r128, [%r124+3072];
	setp.eq.s32 	%p49, %r128, 0;
	@%p49 bra 	$L__BB82_81;
	cvt.u32.u64 	%r351, %rd5;
	shl.b32 	%r352, %r478, 8;
	add.s32 	%r353, %r352, %r351;
	add.s32 	%r354, %r353, 768;
	mul.wide.u32 	%rd42, %r354, 8;
	add.s64 	%rd43, %rd2, %rd42;
	cvt.u64.u32 	%rd44, %r128;
	atom.global.add.u64 	%rd45, [%rd43], %rd44;
$L__BB82_81:
	ld.shared.u32 	%r129, [%r124+4096];
	setp.eq.s32 	%p50, %r129, 0;
	@%p50 bra 	$L__BB82_83;
	cvt.u32.u64 	%r355, %rd5;
	shl.b32 	%r356, %r478, 8;
	add.s32 	%r357, %r356, %r355;
	add.s32 	%r358, %r357, 1024;
	mul.wide.u32 	%rd46, %r358, 8;
	add.s64 	%rd47, %rd2, %rd46;
	cvt.u64.u32 	%rd48, %r129;
	atom.global.add.u64 	%rd49, [%rd47], %rd48;
$L__BB82_83:
	ld.shared.u32 	%r130, [%r124+5120];
	setp.eq.s32 	%p51, %r130, 0;
	@%p51 bra 	$L__BB82_85;
	cvt.u32.u64 	%r359, %rd5;
	shl.b32 	%r360, %r478, 8;
	add.s32 	%r361, %r360, %r359;
	add.s32 	%r362, %r361, 1280;
	mul.wide.u32 	%rd50, %r362, 8;
	add.s64 	%rd51, %rd2, %rd50;
	cvt.u64.u32 	%rd52, %r130;
	atom.global.add.u64 	%rd53, [%rd51], %rd52;
$L__BB82_85:
	ld.shared.u32 	%r131, [%r124+6144];
	setp.eq.s32 	%p52, %r131, 0;
	@%p52 bra 	$L__BB82_87;
	cvt.u32.u64 	%r363, %rd5;
	shl.b32 	%r364, %r478, 8;
	add.s32 	%r365, %r364, %r363;
	add.s32 	%r366, %r365, 1536;
	mul.wide.u32 	%rd54, %r366, 8;
	add.s64 	%rd55, %rd2, %rd54;
	cvt.u64.u32 	%rd56, %r131;
	atom.global.add.u64 	%rd57, [%rd55], %rd56;
$L__BB82_87:
	ld.shared.u32 	%r132, [%r124+7168];
	setp.eq.s32 	%p53, %r132, 0;
	@%p53 bra 	$L__BB82_89;
	cvt.u32.u64 	%r367, %rd5;
	shl.b32 	%r368, %r478, 8;
	add.s32 	%r369, %r368, %r367;
	add.s32 	%r370, %r369, 1792;
	mul.wide.u32 	%rd58, %r370, 8;
	add.s64 	%rd59, %rd2, %rd58;
	cvt.u64.u32 	%rd60, %r132;
	atom.global.add.u64 	%rd61, [%rd59], %rd60;
$L__BB82_89:
	add.s32 	%r478, %r478, 8;
	setp.ne.s32 	%p54, %r478, %r16;
	mov.u32 	%r480, %r16;
	@%p54 bra 	$L__BB82_73;
$L__BB82_90:
	add.s32 	%r135, %r5, -1;
	setp.eq.s32 	%p55, %r3, 0;
	@%p55 bra 	$L__BB82_111;
	setp.lt.u32 	%p56, %r4, 3;
	@%p56 bra 	$L__BB82_101;
	shl.b32 	%r371, %r480, 10;
	add.s32 	%r136, %r6, %r371;
	ld.shared.u32 	%r137, [%r136];
	setp.eq.s32 	%p57, %r137, 0;
	@%p57 bra 	$L__BB82_94;
	cvt.u32.u64 	%r372, %rd5;
	shl.b32 	%r373, %r480, 8;
	add.s32 	%r374, %r373, %r372;
	mul.wide.u32 	%rd62, %r374, 8;
	add.s64 	%rd63, %rd2, %rd62;
	cvt.u64.u32 	%rd64, %r137;
	atom.global.add.u64 	%rd65, [%rd63], %rd64;
$L__BB82_94:
	ld.shared.u32 	%r138, [%r136+1024];
	setp.eq.s32 	%p58, %r138, 0;
	@%p58 bra 	$L__BB82_96;
	cvt.u32.u64 	%r375, %rd5;
	shl.b32 	%r376, %r480, 8;
	add.s32 	%r377, %r376, %r375;
	add.s32 	%r378, %r377, 256;
	mul.wide.u32 	%rd66, %r378, 8;
	add.s64 	%rd67, %rd2, %rd66;
	cvt.u64.u32 	%rd68, %r138;
	atom.global.add.u64 	%rd69, [%rd67], %rd68;
$L__BB82_96:
	ld.shared.u32 	%r139, [%r136+2048];
	setp.eq.s32 	%p59, %r139, 0;
	@%p59 bra 	$L__BB82_98;
	cvt.u32.u64 	%r379, %rd5;
	shl.b32 	%r380, %r480, 8;
	add.s32 	%r381, %r380, %r379;
	add.s32 	%r382, %r381, 512;
	mul.wide.u32 	%rd70, %r382, 8;
	add.s64 	%rd71, %rd2, %rd70;
	cvt.u64.u32 	%rd72, %r139;
	atom.global.add.u64 	%rd73, [%rd71], %rd72;
$L__BB82_98:
	ld.shared.u32 	%r140, [%r136+3072];
	setp.eq.s32 	%p60, %r140, 0;
	@%p60 bra 	$L__BB82_100;
	cvt.u32.u64 	%r383, %rd5;
	shl.b32 	%r384, %r480, 8;
	add.s32 	%r385, %r384, %r383;
	add.s32 	%r386, %r385, 768;
	mul.wide.u32 	%rd74, %r386, 8;
	add.s64 	%rd75, %rd2, %rd74;
	cvt.u64.u32 	%rd76, %r140;
	atom.global.add.u64 	%rd77, [%rd75], %rd76;
$L__BB82_100:
	add.s32 	%r480, %r480, 4;
$L__BB82_101:
	setp.eq.s32 	%p61, %r5, 0;
	@%p61 bra 	$L__BB82_111;
	setp.eq.s32 	%p62, %r135, 0;
	@%p62 bra 	$L__BB82_108;
	shl.b32 	%r387, %r480, 10;
	add.s32 	%r143, %r6, %r387;
	ld.shared.u32 	%r144, [%r143];
	setp.eq.s32 	%p63, %r144, 0;
	@%p63 bra 	$L__BB82_105;
	cvt.u32.u64 	%r388, %rd5;
	shl.b32 	%r389, %r480, 8;
	add.s32 	%r390, %r389, %r388;
	mul.wide.u32 	%rd78, %r390, 8;
	add.s64 	%rd79, %rd2, %rd78;
	cvt.u64.u32 	%rd80, %r144;
	atom.global.add.u64 	%rd81, [%rd79], %rd80;
$L__BB82_105:
	ld.shared.u32 	%r145, [%r143+1024];
	setp.eq.s32 	%p64, %r145, 0;
	@%p64 bra 	$L__BB82_107;
	cvt.u32.u64 	%r391, %rd5;
	shl.b32 	%r392, %r480, 8;
	add.s32 	%r393, %r392, %r391;
	add.s32 	%r394, %r393, 256;
	mul.wide.u32 	%rd82, %r394, 8;
	add.s64 	%rd83, %rd2, %rd82;
	cvt.u64.u32 	%rd84, %r145;
	atom.global.add.u64 	%rd85, [%rd83], %rd84;
$L__BB82_107:
	add.s32 	%r480, %r480, 2;
$L__BB82_108:
	setp.eq.s32 	%p65, %r17, 0;
	@%p65 bra 	$L__BB82_111;
	shl.b32 	%r395, %r480, 10;
	add.s32 	%r396, %r6, %r395;
	ld.shared.u32 	%r148, [%r396];
	setp.eq.s32 	%p66, %r148, 0;
	@%p66 bra 	$L__BB82_111;
	cvt.u32.u64 	%r397, %rd5;
	shl.b32 	%r398, %r480, 8;
	add.s32 	%r399, %r398, %r397;
	mul.wide.u32 	%rd86, %r399, 8;
	add.s64 	%rd87, %rd2, %rd86;
	cvt.u64.u32 	%rd88, %r148;
	atom.global.add.u64 	%rd89, [%rd87], %rd88;
$L__BB82_111:
	cvt.u32.u64 	%r400, %rd5;
	setp.gt.u32 	%p67, %r400, 127;
	@%p67 bra 	$L__BB82_152;
	setp.lt.u32 	%p68, %r1, 7;
	mov.b32 	%r484, 0;
	@%p68 bra 	$L__BB82_131;
	mov.b32 	%r482, 0;
$L__BB82_114:
	.pragma "nounroll";
	shl.b32 	%r404, %r482, 10;
	add.s32 	%r150, %r6, %r404;
	ld.shared.u32 	%r151, [%r150+512];
	setp.eq.s32 	%p69, %r151, 0;
	shl.b32 	%r405, %r482, 8;
	add.s32 	%r406, %r405, %r400;
	mul.wide.u32 	%rd90, %r406, 8;
	add.s64 	%rd15, %rd2, %rd90;
	@%p69 bra 	$L__BB82_116;
	cvt.u64.u32 	%rd91, %r151;
	atom.global.add.u64 	%rd92, [%rd15+1024], %rd91;
$L__BB82_116:
	ld.shared.u32 	%r152, [%r150+1536];
	setp.eq.s32 	%p70, %r152, 0;
	@%p70 bra 	$L__BB82_118;
	cvt.u64.u32 	%rd93, %r152;
	atom.global.add.u64 	%rd94, [%rd15+3072], %rd93;
$L__BB82_118:
	ld.shared.u32 	%r153, [%r150+2560];
	setp.eq.s32 	%p71, %r153, 0;
	@%p71 bra 	$L__BB82_120;
	cvt.u64.u32 	%rd95, %r153;
	atom.global.add.u64 	%rd96, [%rd15+5120], %rd95;
$L__BB82_120:
	ld.shared.u32 	%r154, [%r150+3584];
	setp.eq.s32 	%p72, %r154, 0;
	@%p72 bra 	$L__BB82_122;
	cvt.u64.u32 	%rd97, %r154;
	atom.global.add.u64 	%rd98, [%rd15+7168], %rd97;
$L__BB82_122:
	ld.shared.u32 	%r155, [%r150+4608];
	setp.eq.s32 	%p73, %r155, 0;
	@%p73 bra 	$L__BB82_124;
	cvt.u64.u32 	%rd99, %r155;
	atom.global.add.u64 	%rd100, [%rd15+9216], %rd99;
$L__BB82_124:
	ld.shared.u32 	%r156, [%r150+5632];
	setp.eq.s32 	%p74, %r156, 0;
	@%p74 bra 	$L__BB82_126;
	cvt.u64.u32 	%rd101, %r156;
	atom.global.add.u64 	%rd102, [%rd15+11264], %rd101;
$L__BB82_126:
	ld.shared.u32 	%r157, [%r150+6656];
	setp.eq.s32 	%p75, %r157, 0;
	@%p75 bra 	$L__BB82_128;
	cvt.u64.u32 	%rd103, %r157;
	atom.global.add.u64 	%rd104, [%rd15+13312], %rd103;
$L__BB82_128:
	ld.shared.u32 	%r158, [%r150+7680];
	setp.eq.s32 	%p76, %r158, 0;
	@%p76 bra 	$L__BB82_130;
	cvt.u64.u32 	%rd105, %r158;
	atom.global.add.u64 	%rd106, [%rd15+15360], %rd105;
$L__BB82_130:
	add.s32 	%r482, %r482, 8;
	setp.ne.s32 	%p77, %r482, %r16;
	mov.u32 	%r484, %r16;
	@%p77 bra 	$L__BB82_114;
$L__BB82_131:
	setp.eq.s32 	%p78, %r3, 0;
	@%p78 bra 	$L__BB82_152;
	setp.lt.u32 	%p79, %r4, 3;
	@%p79 bra 	$L__BB82_142;
	shl.b32 	%r407, %r484, 10;
	add.s32 	%r161, %r6, %r407;
	ld.shared.u32 	%r162, [%r161+512];
	setp.eq.s32 	%p80, %r162, 0;
	@%p80 bra 	$L__BB82_135;
	shl.b32 	%r409, %r484, 8;
	add.s32 	%r410, %r409, %r400;
	mul.wide.u32 	%rd107, %r410, 8;
	add.s64 	%rd108, %rd2, %rd107;
	cvt.u64.u32 	%rd109, %r162;
	atom.global.add.u64 	%rd110, [%rd108+1024], %rd109;
$L__BB82_135:
	ld.shared.u32 	%r163, [%r161+1536];
	setp.eq.s32 	%p81, %r163, 0;
	@%p81 bra 	$L__BB82_137;
	shl.b32 	%r412, %r484, 8;
	add.s32 	%r413, %r412, %r400;
	add.s32 	%r414, %r413, 256;
	mul.wide.u32 	%rd111, %r414, 8;
	add.s64 	%rd112, %rd2, %rd111;
	cvt.u64.u32 	%rd113, %r163;
	atom.global.add.u64 	%rd114, [%rd112+1024], %rd113;
$L__BB82_137:
	ld.shared.u32 	%r164, [%r161+2560];
	setp.eq.s32 	%p82, %r164, 0;
	@%p82 bra 	$L__BB82_139;
	shl.b32 	%r416, %r484, 8;
	add.s32 	%r417, %r416, %r400;
	add.s32 	%r418, %r417, 512;
	mul.wide.u32 	%rd115, %r418, 8;
	add.s64 	%rd116, %rd2, %rd115;
	cvt.u64.u32 	%rd117, %r164;
	atom.global.add.u64 	%rd118, [%rd116+1024], %rd117;
$L__BB82_139:
	ld.shared.u32 	%r165, [%r161+3584];
	setp.eq.s32 	%p83, %r165, 0;
	@%p83 bra 	$L__BB82_141;
	shl.b32 	%r420, %r484, 8;
	add.s32 	%r421, %r420, %r400;
	add.s32 	%r422, %r421, 768;
	mul.wide.u32 	%rd119, %r422, 8;
	add.s64 	%rd120, %rd2, %rd119;
	cvt.u64.u32 	%rd121, %r165;
	atom.global.add.u64 	%rd122, [%rd120+1024], %rd121;
$L__BB82_141:
	add.s32 	%r484, %r484, 4;
$L__BB82_142:
	setp.eq.s32 	%p84, %r5, 0;
	@%p84 bra 	$L__BB82_152;
	setp.eq.s32 	%p85, %r135, 0;
	@%p85 bra 	$L__BB82_149;
	shl.b32 	%r423, %r484, 10;
	add.s32 	%r168, %r6, %r423;
	ld.shared.u32 	%r169, [%r168+512];
	setp.eq.s32 	%p86, %r169, 0;
	@%p86 bra 	$L__BB82_146;
	shl.b32 	%r425, %r484, 8;
	add.s32 	%r426, %r425, %r400;
	mul.wide.u32 	%rd123, %r426, 8;
	add.s64 	%rd124, %rd2, %rd123;
	cvt.u64.u32 	%rd125, %r169;
	atom.global.add.u64 	%rd126, [%rd124+1024], %rd125;
$L__BB82_146:
	ld.shared.u32 	%r170, [%r168+1536];
	setp.eq.s32 	%p87, %r170, 0;
	@%p87 bra 	$L__BB82_148;
	shl.b32 	%r428, %r484, 8;
	add.s32 	%r429, %r428, %r400;
	add.s32 	%r430, %r429, 256;
	mul.wide.u32 	%rd127, %r430, 8;
	add.s64 	%rd128, %rd2, %rd127;
	cvt.u64.u32 	%rd129, %r170;
	atom.global.add.u64 	%rd130, [%rd128+1024], %rd129;
$L__BB82_148:
	add.s32 	%r484, %r484, 2;
$L__BB82_149:
	setp.eq.s32 	%p88, %r17, 0;
	@%p88 bra 	$L__BB82_152;
	shl.b32 	%r431, %r484, 10;
	add.s32 	%r432, %r6, %r431;
	ld.shared.u32 	%r173, [%r432+512];
	setp.eq.s32 	%p89, %r173, 0;
	@%p89 bra 	$L__BB82_152;
	shl.b32 	%r434, %r484, 8;
	add.s32 	%r435, %r434, %r400;
	mul.wide.u32 	%rd131, %r435, 8;
	add.s64 	%rd132, %rd2, %rd131;
	cvt.u64.u32 	%rd133, %r173;
	atom.global.add.u64 	%rd134, [%rd132+1024], %rd133;
$L__BB82_152:
	bar.sync 	0;
	add.s64 	%rd135, %rd135, 1;
	setp.ne.s64 	%p90, %rd135, %rd6;
	@%p90 bra 	$L__BB82_2;
$L__BB82_153:
	ret;

}
	// .globl	_ZN3cub18CUB_300001_SM_10006detail10radix_sort33DeviceRadixSortExclusiveSumKernelINS1_5radix10policy_hubIicyE10Policy1000EyEEvPT0_
.visible .entry _ZN3cub18CUB_300001_SM_10006detail10radix_sort33DeviceRadixSortExclusiveSumKernelINS1_5radix10policy_hubIicyE10Policy1000EyEEvPT0_(
	.param .u64 .ptr .align 1 _ZN3cub18CUB_300001_SM_10006detail10radix_sort33DeviceRadixSortExclusiveSumKernelINS1_5radix10policy_hubIicyE10Policy1000EyEEvPT0__param_0
)
{
	.reg .pred 	%p<4>;
	.reg .b32 	%r<28>;
	.reg .b64 	%rd<54>;
	// demoted variable
	.shared .align 16 .b8 _ZZN3cub18CUB_300001_SM_10006detail10radix_sort33DeviceRadixSortExclusiveSumKernelINS1_5radix10policy_hubIicyE10Policy1000EyEEvPT0_E12temp_storage[2336];
	ld.param.u64 	%rd5, [_ZN3cub18CUB_300001_SM_10006detail10radix_sort33DeviceRadixSortExclusiveSumKernelINS1_5radix10policy_hubIicyE10Policy1000EyEEvPT0__param_0];
	cvta.to.global.u64 	%rd6, %rd5;
	mov.u32 	%r3, %ctaid.x;
	shl.b32 	%r4, %r3, 8;
	mov.u32 	%r1, %tid.x;
	setp.gt.u32 	%p1, %r1, 255;
	add.s32 	%r5, %r4, %r1;
	mul.wide.s32 	%rd7, %r5, 8;
	add.s64 	%rd1, %rd6, %rd7;
	@%p1 bra 	$L__BB83_2;
	ld.global.u64 	%rd53, [%rd1];
$L__BB83_2:
	shr.u32 	%r6, %r1, 3;
	add.s32 	%r7, %r6, %r1;
	shl.b32 	%r8, %r7, 3;
	mov.u32 	%r9, _ZZN3cub18CUB_300001_SM_10006detail10radix_sort33DeviceRadixSortExclusiveSumKernelINS1_5radix10policy_hubIicyE10Policy1000EyEEvPT0_E12temp_storage;
	add.s32 	%r10, %r9, %r8;
	add.s32 	%r2, %r10, 16;
	st.shared.u64 	[%r10+16], %rd53;
	bar.sync 	0;
	setp.gt.u32 	%p2, %r1, 31;
	@%p2 bra 	$L__BB83_4;
	mad.lo.s32 	%r27, %r1, 72, %r9;
	ld.shared.u64 	%rd23, [%r27+16];
	ld.shared.u64 	%rd24, [%r27+24];
	ld.shared.u64 	%rd25, [%r27+32];
	ld.shared.u64 	%rd26, [%r27+40];
	ld.shared.u64 	%rd27, [%r27+48];
	ld.shared.u64 	%rd28, [%r27+56];
	ld.shared.u64 	%rd29, [%r27+64];
	ld.shared.u64 	%rd30, [%r27+72];
	add.s64 	%rd31, %rd24, %rd23;
	add.s64 	%rd32, %rd31, %rd25;
	add.s64 	%rd33, %rd32, %rd26;
	add.s64 	%rd34, %rd33, %rd27;
	add.s64 	%rd35, %rd34, %rd28;
	add.s64 	%rd36, %rd35, %rd29;
	add.s64 	%rd10, %rd36, %rd30;
	mov.b32 	%r11, 1;
	mov.b32 	%r24, 0;
	mov.b32 	%r25, -1;
	// begin inline asm
	{  .reg .u64 r0;  .reg .u32 lo;  .reg .u32 hi;  .reg .pred p;  mov.b64 {lo, hi}, %rd10;  shfl.sync.up.b32 lo|p, lo, %r11, %r24, %r25;  shfl.sync.up.b32 hi|p, hi, %r11, %r24, %r25;  mov.b64 r0, {lo, hi};  @p add.u64 r0, r0, %rd10;  mov.u64 %rd8, r0;}
	// end inline asm
	mov.b32 	%r14, 2;
	// begin inline asm
	{  .reg .u64 r0;  .reg .u32 lo;  .reg .u32 hi;  .reg .pred p;  mov.b64 {lo, hi}, %rd8;  shfl.sync.up.b32 lo|p, lo, %r14, %r24, %r25;  shfl.sync.up.b32 hi|p, hi, %r14, %r24, %r25;  mov.b64 r0, {lo, hi};  @p add.u64 r0, r0, %rd8;  mov.u64 %rd11, r0;}
	// end inline asm
	mov.b32 	%r17, 4;
	// begin inline asm
	{  .reg .u64 r0;  .reg .u32 lo;  .reg .u32 hi;  .reg .pred p;  mov.b64 {lo, hi}, %rd11;  shfl.sync.up.b32 lo|p, lo, %r17, %r24, %r25;  shfl.sync.up.b32 hi|p, hi, %r17, %r24, %r25;  mov.b64 r0, {lo, hi};  @p add.u64 r0, r0, %rd11;  mov.u64 %rd14, r0;}
	// end inline asm
	mov.b32 	%r20, 8;
	// begin inline asm
	{  .reg .u64 r0;  .reg .u32 lo;  .reg .u32 hi;  .reg .pred p;  mov.b64 {lo, hi}, %rd14;  shfl.sync.up.b32 lo|p, lo, %r20, %r24, %r25;  shfl.sync.up.b32 hi|p, hi, %r20, %r24, %r25;  mov.b64 r0, {lo, hi};  @p add.u64 r0, r0, %rd14;  mov.u64 %rd17, r0;}
	// end inline asm
	mov.b32 	%r23, 16;
	// begin inline asm
	{  .reg .u64 r0;  .reg .u32 lo;  .reg .u32 hi;  .reg .pred p;  mov.b64 {lo, hi}, %rd17;  shfl.sync.up.b32 lo|p, lo, %r23, %r24, %r25;  shfl.sync.up.b32 hi|p, hi, %r23, %r24, %r25;  mov.b64 r0, {lo, hi};  @p add.u64 r0, r0, %rd17;  mov.u64 %rd20, r0;}
	// end inline asm
	sub.s64 	%rd37, %rd20, %rd10;
	ld.shared.u64 	%rd38, [%r27+16];
	ld.shared.u64 	%rd39, [%r27+24];
	ld.shared.u64 	%rd40, [%r27+32];
	ld.shared.u64 	%rd41, [%r27+40];
	ld.shared.u64 	%rd42, [%r27+48];
	ld.shared.u64 	%rd43, [%r27+56];
	ld.shared.u64 	%rd44, [%r27+64];
	add.s64 	%rd45, %rd38, %rd37;
	add.s64 	%rd46, %rd39, %rd45;
	add.s64 	%rd47, %rd40, %rd46;
	add.s64 	%rd48, %rd41, %rd47;
	add.s64 	%rd49, %rd42, %rd48;
	add.s64 	%rd50, %rd43, %rd49;
	add.s64 	%rd51, %rd44, %rd50;
	st.shared.u64 	[%r27+16], %rd37;
	st.shared.u64 	[%r27+24], %rd45;
	st.shared.u64 	[%r27+32], %rd46;
	st.shared.u64 	[%r27+40], %rd47;
	st.shared.u64 	[%r27+48], %rd48;
	st.shared.u64 	[%r27+56], %rd49;
	st.shared.u64 	[%r27+64], %rd50;
	st.shared.u64 	[%r27+72], %rd51;
$L__BB83_4:
	setp.gt.u32 	%p3, %r1, 255;
	bar.sync 	0;
	@%p3 bra 	$L__BB83_6;
	ld.shared.u64 	%rd52, [%r2];
	st.global.u64 	[%rd1], %rd52;
$L__BB83_6:
	ret;

}
	// .globl	_ZN3cub18CUB_300001_SM_10006detail10radix_sort29DeviceRadixSortOnesweepKernelINS1_5radix10policy_hubIicyE10Policy1000ELNS0_9SortOrderE0EicyiiNS1_21identity_decomposer_tEEEvPT5_SB_PT3_PKSC_PT1_PKSG_PT2_PKSK_T4_iiT6_
.visible .entry _ZN3cub18CUB_300001_SM_10006detail10radix_sort29DeviceRadixSortOnesweepKernelINS1_5radix10policy_hubIicyE10Policy1000ELNS0_9SortOrderE0EicyiiNS1_21identity_decomposer_tEEEvPT5_SB_PT3_PKSC_PT1_PKSG_PT2_PKSK_T4_iiT6_(
	.param .u64 .ptr .align 1 _ZN3cub18CUB_300001_SM_10006detail10radix_sort29DeviceRadixSortOnesweepKernelINS1_5radix10policy_hubIicyE10Policy1000ELNS0_9SortOrderE0EicyiiNS1_21identity_decomposer_tEEEvPT5_SB_PT3_PKSC_PT1_PKSG_PT2_PKSK_T4_iiT6__param_0,
	.param .u64 .ptr .align 1 _ZN3cub18CUB_300001_SM_10006detail10radix_sort29DeviceRadixSortOnesweepKernelINS1_5radix10policy_hubIicyE10Policy1000ELNS0_9SortOrderE0EicyiiNS1_21identity_decomposer_tEEEvPT5_SB_PT3_PKSC_PT1_PKSG_PT2_PKSK_T4_iiT6__param_1,
	.param .u64 .ptr .align 1 _ZN3cub18CUB_300001_SM_10006detail10radix_sort29DeviceRadixSortOnesweepKernelINS1_5radix10policy_hubIicyE10Policy1000ELNS0_9SortOrderE0EicyiiNS1_21identity_decomposer_tEEEvPT5_SB_PT3_PKSC_PT1_PKSG_PT2_PKSK_T4_iiT6__param_2,
	.param .u64 .ptr .align 1 _ZN3cub18CUB_300001_SM_10006detail10radix_sort29DeviceRadixSortOnesweepKernelINS1_5radix10policy_hubIicyE10Policy1000ELNS0_9SortOrderE0EicyiiNS1_21identity_decomposer_tEEEvPT5_SB_PT3_PKSC_PT1_PKSG_PT2_PKSK_T4_iiT6__param_3,
	.param .u64 .ptr .align 1 _ZN3cub18CUB_300001_SM_10006detail10radix_sort29DeviceRadixSortOnesweepKernelINS1_5radix10policy_hubIicyE10Policy1000ELNS0_9SortOrderE0EicyiiNS1_21identity_decomposer_tEEEvPT5_SB_PT3_PKSC_PT1_PKSG_PT2_PKSK_T4_iiT6__param_4,
	.param .u64 .ptr .align 1 _ZN3cub18CUB_300001_SM_10006detail10radix_sort29DeviceRadixSortOnesweepKernelINS1_5radix10policy_hubIicyE10Policy1000ELNS0_9SortOrderE0EicyiiNS1_21identity_decomposer_tEEEvPT5_SB_PT3_PKSC_PT1_PKSG_PT2_PKSK_T4_iiT6__param_5,
	.param .u64 .ptr .align 1 _ZN3cub18CUB_300001_SM_10006detail10radix_sort29DeviceRadixSortOnesweepKernelINS1_5radix10policy_hubIicyE10Policy1000ELNS0_9SortOrderE0EicyiiNS1_21identity_decomposer_tEEEvPT5_SB_PT3_PKSC_PT1_PKSG_PT2_PKSK_T4_iiT6__param_6,
	.param .u64 .ptr .align 1 _ZN3cub18CUB_300001_SM_10006detail10radix_sort29DeviceRadixSortOnesweepKernelINS1_5radix10policy_hubIicyE10Policy1000ELNS0_9SortOrderE0EicyiiNS1_21identity_decomposer_tEEEvPT5_SB_PT3_PKSC_PT1_PKSG_PT2_PKSK_T4_iiT6__param_7,
	.param .u32 _ZN3cub18CUB_300001_SM_10006detail10radix_sort29DeviceRadixSortOnesweepKernelINS1_5radix10policy_hubIicyE10Policy1000ELNS0_9SortOrderE0EicyiiNS1_21identity_decomposer_tEEEvPT5_SB_PT3_PKSC_PT1_PKSG_PT2_PKSK_T4_iiT6__param_8,
	.param .u32 _ZN3cub18CUB_300001_SM_10006detail10radix_sort29DeviceRadixSortOnesweepKernelINS1_5radix10policy_hubIicyE10Policy1000ELNS0_9SortOrderE0EicyiiNS1_21identity_decomposer_tEEEvPT5_SB_PT3_PKSC_PT1_PKSG_PT2_PKSK_T4_iiT6__param_9,
	.param .u32 _ZN3cub18CUB_300001_SM_10006detail10radix_sort29DeviceRadixSortOnesweepKernelINS1_5radix10policy_hubIicyE10Policy1000ELNS0_9SortOrderE0EicyiiNS1_21identity_decomposer_tEEEvPT5_SB_PT3_PKSC_PT1_PKSG_PT2_PKSK_T4_iiT6__param_10,
	.param .align 1 .b8 _ZN3cub18CUB_300001_SM_10006detail10radix_sort29DeviceRadixSortOnesweepKernelINS1_5radix10policy_hubIicyE10Policy1000ELNS0_9SortOrderE0EicyiiNS1_21identity_decomposer_tEEEvPT5_SB_PT3_PKSC_PT1_PKSG_PT2_PKSK_T4_iiT6__param_11[1]
)
.maxntid 384
{
	.reg .pred 	%p<204>;
	.reg .b16 	%rs<269>;
	.reg .b32 	%r<1911>;
	.reg .b64 	%rd<314>;
	// demoted variable
	.shared .align 16 .b8 _ZZN3cub18CUB_300001_SM_10006detail10radix_sort29DeviceRadixSortOnesweepKernelINS1_5radix10policy_hubIicyE10Policy1000ELNS0_9SortOrderE0EicyiiNS1_21identity_decomposer_tEEEvPT5_SB_PT3_PKSC_PT1_PKSG_PT2_PKSK_T4_iiT6_E1s[28160];
	ld.param.u64 	%rd47, [_ZN3cub18CUB_300001_SM_10006detail10radix_sort29DeviceRadixSortOnesweepKernelINS1_5radix10policy_hubIicyE10Policy1000ELNS0_9SortOrderE0EicyiiNS1_21identity_decomposer_tEEEvPT5_SB_PT3_PKSC_PT1_PKSG_PT2_PKSK_T4_iiT6__param_0];
	ld.param.u64 	%rd43, [_ZN3cub18CUB_300001_SM_10006detail10radix_sort29DeviceRadixSortOnesweepKernelINS1_5radix10policy_hubIicyE10Policy1000ELNS0_9SortOrderE0EicyiiNS1_21identity_decomposer_tEEEvPT5_SB_PT3_PKSC_PT1_PKSG_PT2_PKSK_T4_iiT6__param_1];
	ld.param.u64 	%rd44, [_ZN3cub18CUB_300001_SM_10006detail10radix_sort29DeviceRadixSortOnesweepKernelINS1_5radix10policy_hubIicyE10Policy1000ELNS0_9SortOrderE0EicyiiNS1_21identity_decomposer_tEEEvPT5_SB_PT3_PKSC_PT1_PKSG_PT2_PKSK_T4_iiT6__param_2];
	ld.param.u64 	%rd45, [_ZN3cub18CUB_300001_SM_10006detail10radix_sort29DeviceRadixSortOnesweepKernelINS1_5radix10policy_hubIicyE10Policy1000ELNS0_9SortOrderE0EicyiiNS1_21identity_decomposer_tEEEvPT5_SB_PT3_PKSC_PT1_PKSG_PT2_PKSK_T4_iiT6__param_3];
	ld.param.u64 	%rd48, [_ZN3cub18CUB_300001_SM_10006detail10radix_sort29DeviceRadixSortOnesweepKernelINS1_5radix10policy_hubIicyE10Policy1000ELNS0_9SortOrderE0EicyiiNS1_21identity_decomposer_tEEEvPT5_SB_PT3_PKSC_PT1_PKSG_PT2_PKSK_T4_iiT6__param_4];
	ld.param.u64 	%rd49, [_ZN3cub18CUB_300001_SM_10006detail10radix_sort29DeviceRadixSortOnesweepKernelINS1_5radix10policy_hubIicyE10Policy1000ELNS0_9SortOrderE0EicyiiNS1_21identity_decomposer_tEEEvPT5_SB_PT3_PKSC_PT1_PKSG_PT2_PKSK_T4_iiT6__param_5];
	ld.param.u64 	%rd50, [_ZN3cub18CUB_300001_SM_10006detail10radix_sort29DeviceRadixSortOnesweepKernelINS1_5radix10policy_hubIicyE10Policy1000ELNS0_9SortOrderE0EicyiiNS1_21identity_decomposer_tEEEvPT5_SB_PT3_PKSC_PT1_PKSG_PT2_PKSK_T4_iiT6__param_6];
	ld.param.u64 	%rd46, [_ZN3cub18CUB_300001_SM_10006detail10radix_sort29DeviceRadixSortOnesweepKernelINS1_5radix10policy_hubIicyE10Policy1000ELNS0_9SortOrderE0EicyiiNS1_21identity_decomposer_tEEEvPT5_SB_PT3_PKSC_PT1_PKSG_PT2_PKSK_T4_iiT6__param_7];
	ld.param.u32 	%r298, [_ZN3cub18CUB_300001_SM_10006detail10radix_sort29DeviceRadixSortOnesweepKernelINS1_5radix10policy_hubIicyE10Policy1000ELNS0_9SortOrderE0EicyiiNS1_21identity_decomposer_tEEEvPT5_SB_PT3_PKSC_PT1_PKSG_PT2_PKSK_T4_iiT6__param_8];
	ld.param.u32 	%r299, [_ZN3cub18CUB_300001_SM_10006detail10radix_sort29DeviceRadixSortOnesweepKernelINS1_5radix10policy_hubIicyE10Policy1000ELNS0_9SortOrderE0EicyiiNS1_21identity_decomposer_tEEEvPT5_SB_PT3_PKSC_PT1_PKSG_PT2_PKSK_T4_iiT6__param_9];
	ld.param.u32 	%r300, [_ZN3cub18CUB_300001_SM_10006detail10radix_sort29DeviceRadixSortOnesweepKernelINS1_5radix10policy_hubIicyE10Policy1000ELNS0_9SortOrderE0EicyiiNS1_21identity_decomposer_tEEEvPT5_SB_PT3_PKSC_PT1_PKSG_PT2_PKSK_T4_iiT6__param_10];
	cvta.to.global.u64 	%rd1, %rd50;
	cvta.to.global.u64 	%rd2, %rd48;
	cvta.to.global.u64 	%rd3, %rd47;
	cvta.to.global.u64 	%rd4, %rd49;
	mov.u32 	%r1, %tid.x;
	shr.u32 	%r2, %r1, 5;
	// begin inline asm
	mov.u32 %r301, %laneid;
	// end inline asm
	setp.ne.s32 	%p1, %r1, 0;
	@%p1 bra 	$L__BB84_2;
	cvta.to.global.u64 	%rd51, %rd43;
	atom.global.add.u32 	%r302, [%rd51], 1;
	st.shared.u32 	[_ZZN3cub18CUB_300001_SM_10006detail10radix_sort29DeviceRadixSortOnesweepKernelINS1_5radix10policy_hubIicyE10Policy1000ELNS0_9SortOrderE0EicyiiNS1_21identity_decomposer_tEEEvPT5_SB_PT3_PKSC_PT1_PKSG_PT2_PKSK_T4_iiT6_E1s+26112], %r302;
$L__BB84_2:
	bar.sync 	0;
	ld.shared.u32 	%r4, [_ZZN3cub18CUB_300001_SM_10006detail10radix_sort29DeviceRadixSortOnesweepKernelINS1_5radix10policy_hubIicyE10Policy1000ELNS0_9SortOrderE0EicyiiNS1_21identity_decomposer_tEEEvPT5_SB_PT3_PKSC_PT1_PKSG_PT2_PKSK_T4_iiT6_E1s+26112];
	mul.lo.s32 	%r303, %r4, 6528;
	add.s32 	%r5, %r303, 6528;
	setp.gt.s32 	%p2, %r5, %r298;
	cvt.s64.s32 	%rd5, %r303;
	@%p2 bra 	$L__BB84_4;
	and.b32  	%r304, %r1, 31;
	and.b32  	%r305, %r1, 992;
	mul.lo.s32 	%r306, %r305, 17;
	or.b32  	%r307, %r306, %r304;
	cvt.u64.u32 	%rd52, %r307;
	add.s64 	%rd53, %rd52, %rd5;
	shl.b64 	%rd54, %rd53, 2;
	add.s64 	%rd55, %rd4, %rd54;
	ld.global.u32 	%r1859, [%rd55];
	ld.global.u32 	%r1858, [%rd55+128];
	ld.global.u32 	%r1857, [%rd55+256];
	ld.global.u32 	%r1856, [%rd55+384];
	ld.global.u32 	%r1855, [%rd55+512];
	ld.global.u32 	%r1854, [%rd55+640];
	ld.global.u32 	%r1853, [%rd55+768];
	ld.global.u32 	%r1852, [%rd55+896];
	ld.global.u32 	%r1851, [%rd55+1024];
	ld.global.u32 	%r1850, [%rd55+1152];
	ld.global.u32 	%r1849, [%rd55+1280];
	ld.global.u32 	%r1848, [%rd55+1408];
	ld.global.u32 	%r1847, [%rd55+1536];
	ld.global.u32 	%r1846, [%rd55+1664];
	ld.global.u32 	%r1845, [%rd55+1792];
	ld.global.u32 	%r1844, [%rd55+1920];
	ld.global.u32 	%r1843, [%rd55+2048];
	bra.uni 	$L__BB84_38;
$L__BB84_4:
	cvt.u32.u64 	%r309, %rd5;
	sub.s32 	%r23, %r298, %r309;
	and.b32  	%r310, %r1, 31;
	and.b32  	%r311, %r1, 992;
	mul.lo.s32 	%r312, %r311, 17;
	or.b32  	%r24, %r312, %r310;
	setp.ge.s32 	%p3, %r24, %r23;
	cvt.u64.u32 	%rd56, %r24;
	add.s64 	%rd57, %rd56, %rd5;
	shl.b64 	%rd58, %rd57, 2;
	add.s64 	%rd6, %rd4, %rd58;
	mov.b32 	%r1859, 2147483647;
	@%p3 bra 	$L__BB84_6;
	ld.global.u32 	%r1859, [%rd6];
$L__BB84_6:
	add.s32 	%r314, %r24, 32;
	setp.ge.s32 	%p4, %r314, %r23;
	mov.b32 	%r1858, 2147483647;
	@%p4 bra 	$L__BB84_8;
	ld.global.u32 	%r1858, [%rd6+128];
$L__BB84_8:
	add.s32 	%r316, %r24, 64;
	setp.ge.s32 	%p5, %r316, %r23;
	mov.b32 	%r1857, 2147483647;
	@%p5 bra 	$L__BB84_10;
	ld.global.u32 	%r1857, [%rd6+256];
$L__BB84_10:
	add.s32 	%r318, %r24, 96;
	setp.ge.s32 	%p6, %r318, %r23;
	mov.b32 	%r1856, 2147483647;
	@%p6 bra 	$L__BB84_12;
	ld.global.u32 	%r1856, [%rd6+384];
$L__BB84_12:
	add.s32 	%r320, %r24, 128;
	setp.ge.s32 	%p7, %r320, %r23;
	mov.b32 	%r1855, 2147483647;
	@%p7 bra 	$L__BB84_14;
	ld.global.u32 	%r1855, [%rd6+512];
$L__BB84_14:
	add.s32 	%r322, %r24, 160;
	setp.ge.s32 	%p8, %r322, %r23;
	mov.b32 	%r1854, 2147483647;
	@%p8 bra 	$L__BB84_16;
	ld.global.u32 	%r1854, [%rd6+640];
$L__BB84_16:
	add.s32 	%r324, %r24, 192;
	setp.ge.s32 	%p9, %r324, %r23;
	mov.b32 	%r1853, 2147483647;
	@%p9 bra 	$L__BB84_18;
	ld.global.u32 	%r1853, [%rd6+768];
$L__BB84_18:
	add.s32 	%r326, %r24, 224;
	setp.ge.s32 	%p10, %r326, %r23;
	mov.b32 	%r1852, 2147483647;
	@%p10 bra 	$L__BB84_20;
	ld.global.u32 	%r1852, [%rd6+896];
$L__BB84_20:
	add.s32 	%r328, %r24, 256;
	setp.ge.s32 	%p11, %r328, %r23;
	mov.b32 	%r1851, 2147483647;
	@%p11 bra 	$L__BB84_22;
	ld.global.u32 	%r1851, [%rd6+1024];
$L__BB84_22:
	add.s32 	%r330, %r24, 288;
	setp.ge.s32 	%p12, %r330, %r23;
	mov.b32 	%r1850, 2147483647;
	@%p12 bra 	$L__BB84_24;
	ld.global.u32 	%r1850, [%rd6+1152];
$L__BB84_24:
	add.s32 	%r332, %r24, 320;
	setp.ge.s32 	%p13, %r332, %r23;
	mov.b32 	%r1849, 2147483647;
	@%p13 bra 	$L__BB84_26;
	ld.global.u32 	%r1849, [%rd6+1280];
$L__BB84_26:
	add.s32 	%r334, %r24, 352;
	setp.ge.s32 	%p14, %r334, %r23;
	mov.b32 	%r1848, 2147483647;
	@%p14 bra 	$L__BB84_28;
	ld.global.u32 	%r1848, [%rd6+1408];
$L__BB84_28:
	add.s32 	%r336, %r24, 384;
	setp.ge.s32 	%p15, %r336, %r23;
	mov.b32 	%r1847, 2147483647;
	@%p15 bra 	$L__BB84_30;
	ld.global.u32 	%r1847, [%rd6+1536];
$L__BB84_30:
	add.s32 	%r338, %r24, 416;
	setp.ge.s32 	%p16, %r338, %r23;
	mov.b32 	%r1846, 2147483647;
	@%p16 bra 	$L__BB84_32;
	ld.global.u32 	%r1846, [%rd6+1664];
$L__BB84_32:
	add.s32 	%r340, %r24, 448;
	setp.ge.s32 	%p17, %r340, %r23;
	mov.b32 	%r1845, 2147483647;
	@%p17 bra 	$L__BB84_34;
	ld.global.u32 	%r1845, [%rd6+1792];
$L__BB84_34:
	add.s32 	%r342, %r24, 480;
	setp.ge.s32 	%p18, %r342, %r23;
	mov.b32 	%r1844, 2147483647;
	@%p18 bra 	$L__BB84_36;
	ld.global.u32 	%r1844, [%rd6+1920];
$L__BB84_36:
	add.s32 	%r344, %r24, 512;
	setp.ge.s32 	%p19, %r344, %r23;
	mov.b32 	%r1843, 2147483647;
	@%p19 bra 	$L__BB84_38;
	ld.global.u32 	%r1843, [%rd6+2048];
$L__BB84_38:
	xor.b32  	%r1889, %r1859, -2147483648;
	xor.b32  	%r1888, %r1858, -2147483648;
	xor.b32  	%r1887, %r1857, -2147483648;
	xor.b32  	%r1886, %r1856, -2147483648;
	xor.b32  	%r1885, %r1855, -2147483648;
	xor.b32  	%r1884, %r1854, -2147483648;
	xor.b32  	%r1883, %r1853, -2147483648;
	xor.b32  	%r1882, %r1852, -2147483648;
	xor.b32  	%r1881, %r1851, -2147483648;
	xor.b32  	%r1880, %r1850, -2147483648;
	xor.b32  	%r1879, %r1849, -2147483648;
	xor.b32  	%r1878, %r1848, -2147483648;
	xor.b32  	%r1877, %r1847, -2147483648;
	xor.b32  	%r1876, %r1846, -2147483648;
	xor.b32  	%r1875, %r1845, -2147483648;
	xor.b32  	%r1874, %r1844, -2147483648;
	xor.b32  	%r1873, %r1843, -2147483648;
	mov.b32 	%r345, -1;
	shl.b32 	%r346, %r345, %r300;
	not.b32 	%r92, %r346;
	shl.b32 	%r347, %r2, 10;
	mov.u32 	%r348, _ZZN3cub18CUB_300001_SM_10006detail10radix_sort29DeviceRadixSortOnesweepKernelINS1_5radix10policy_hubIicyE10Policy1000ELNS0_9SortOrderE0EicyiiNS1_21identity_decomposer_tEEEvPT5_SB_PT3_PKSC_PT1_PKSG_PT2_PKSK_T4_iiT6_E1s;
	add.s32 	%r93, %r348, %r347;
	setp.gt.s32 	%p20, %r301, 255;
	@%p20 bra 	$L__BB84_51;
	max.s32 	%r349, %r301, 224;
	sub.s32 	%r350, %r349, %r301;
	add.s32 	%r351, %r350, 31;
	shr.u32 	%r352, %r351, 5;
	add.s32 	%r94, %r352, 1;
	and.b32  	%r95, %r94, 15;
	setp.lt.u32 	%p21, %r351, 480;
	mov.u32 	%r1863, %r301;
	@%p21 bra 	$L__BB84_42;
	and.b32  	%r353, %r94, 268435440;
	neg.s32 	%r1861, %r353;
	shl.b32 	%r355, %r301, 2;
	add.s32 	%r356, %r347, %r355;
	mov.u32 	%r357, _ZZN3cub18CUB_300001_SM_10006detail10radix_sort29DeviceRadixSortOnesweepKernelINS1_5radix10policy_hubIicyE10Policy1000ELNS0_9SortOrderE0EicyiiNS1_21identity_decomposer_tEEEvPT5_SB_PT3_PKSC_PT1_PKSG_PT2_PKSK_T4_iiT6_E1s;
	add.s32 	%r358, %r356, %r357;
	add.s32 	%r1860, %r358, 1024;
	mov.u32 	%r1863, %r301;
$L__BB84_41:
	.pragma "nounroll";
	mov.b32 	%r359, 0;
	st.shared.u32 	[%r1860+-1024], %r359;
	st.shared.u32 	[%r1860+-896], %r359;
	st.shared.u32 	[%r1860+-768], %r359;
	st.shared.u32 	[%r1860+-640], %r359;
	st.shared.u32 	[%r1860+-512], %r359;
	st.shared.u32 	[%r1860+-384], %r359;
	st.shared.u32 	[%r1860+-256], %r359;
	st.shared.u32 	[%r1860+-128], %r359;
	st.shared.u32 	[%r1860], %r359;
	st.shared.u32 	[%r1860+128], %r359;
	st.shared.u32 	[%r1860+256], %r359;
	st.shared.u32 	[%r1860+384], %r359;
	st.shared.u32 	[%r1860+512], %r359;
	st.shared.u32 	[%r1860+640], %r359;
	st.shared.u32 	[%r1860+768], %r359;
	st.shared.u32 	[%r1860+896], %r359;
	add.s32 	%r1863, %r1863, 512;
	add.s32 	%r1861, %r1861, 16;
	add.s32 	%r1860, %r1860, 2048;
	setp.ne.s32 	%p22, %r1861, 0;
	@%p22 bra 	$L__BB84_41;
$L__BB84_42:
	setp.eq.s32 	%p23, %r95, 0;
	@%p23 bra 	$L__BB84_51;
	and.b32  	%r105, %r94, 7;
	setp.lt.u32 	%p24, %r95, 8;
	@%p24 bra 	$L__BB84_45;
	shl.b32 	%r360, %r1863, 2;
	add.s32 	%r361, %r93, %r360;
	mov.b32 	%r362, 0;
	st.shared.u32 	[%r361], %r362;
	st.shared.u32 	[%r361+128], %r362;
	st.shared.u32 	[%r361+256], %r362;
	st.shared.u32 	[%r361+384], %r362;
	st.shared.u32 	[%r361+512], %r362;
	st.shared.u32 	[%r361+640], %r362;
	st.shared.u32 	[%r361+768], %r362;
	st.shared.u32 	[%r361+896], %r362;
	add.s32 	%r1863, %r1863, 256;
$L__BB84_45:
	setp.eq.s32 	%p25, %r105, 0;
	@%p25 bra 	$L__BB84_51;
	and.b32  	%r108, %r94, 3;
	setp.lt.u32 	%p26, %r105, 4;
	@%p26 bra 	$L__BB84_48;
	shl.b32 	%r363, %r1863, 2;
	add.s32 	%r364, %r93, %r363;
	mov.b32 	%r365, 0;
	st.shared.u32 	[%r364], %r365;
	st.shared.u32 	[%r364+128], %r365;
	st.shared.u32 	[%r364+256], %r365;
	st.shared.u32 	[%r364+384], %r365;
	add.s32 	%r1863, %r1863, 128;
$L__BB84_48:
	setp.eq.s32 	%p27, %r108, 0;
	@%p27 bra 	$L__BB84_51;
	shl.b32 	%r367, %r1863, 2;
	add.s32 	%r368, %r347, %r367;
	mov.u32 	%r369, _ZZN3cub18CUB_300001_SM_10006detail10radix_sort29DeviceRadixSortOnesweepKernelINS1_5radix10policy_hubIicyE10Policy1000ELNS0_9SortOrderE0EicyiiNS1_21identity_decomposer_tEEEvPT5_SB_PT3_PKSC_PT1_PKSG_PT2_PKSK_T4_iiT6_E1s;
	add.s32 	%r1867, %r369, %r368;
	neg.s32 	%r1866, %r108;
$L__BB84_50:
	.pragma "nounroll";
	mov.b32 	%r370, 0;
	st.shared.u32 	[%r1867], %r370;
	add.s32 	%r1867, %r1867, 128;
	add.s32 	%r1866, %r1866, 1;
	setp.ne.s32 	%p28, %r1866, 0;
	@%p28 bra 	$L__BB84_50;
$L__BB84_51:
	bar.warp.sync 	-1;
	shr.u32 	%r372, %r1889, %r299;
	and.b32  	%r117, %r372, %r92;
	shl.b32 	%r373, %r117, 2;
	add.s32 	%r374, %r93, %r373;
	atom.shared.add.u32 	%r375, [%r374], 1;
	shr.u32 	%r376, %r1888, %r299;
	and.b32  	%r377, %r376, %r92;
	shl.b32 	%r378, %r377, 2;
	add.s32 	%r379, %r93, %r378;
	atom.shared.add.u32 	%r380, [%r379], 1;
	shr.u32 	%r381, %r1887, %r299;
	and.b32  	%r382, %r381, %r92;
	shl.b32 	%r383, %r382, 2;
	add.s32 	%r384, %r93, %r383;
	atom.shared.add.u32 	%r385, [%r384], 1;
	shr.u32 	%r386, %r1886, %r299;
	and.b32  	%r387, %r386, %r92;
	shl.b32 	%r388, %r387, 2;
	add.s32 	%r389, %r93, %r388;
	atom.shared.add.u32 	%r390, [%r389], 1;
	shr.u32 	%r391, %r1885, %r299;
	and.b32  	%r392, %r391, %r92;
	shl.b32 	%r393, %r392, 2;
	add.s32 	%r394, %r93, %r393;
	atom.shared.add.u32 	%r395, [%r394], 1;
	shr.u32 	%r396, %r1884, %r299;
	and.b32  	%r397, %r396, %r92;
	shl.b32 	%r398, %r397, 2;
	add.s32 	%r399, %r93, %r398;
	atom.shared.add.u32 	%r400, [%r399], 1;
	shr.u32 	%r401, %r1883, %r299;
	and.b32  	%r402, %r401, %r92;
	shl.b32 	%r403, %r402, 2;
	add.s32 	%r404, %r93, %r403;
	atom.shared.add.u32 	%r405, [%r404], 1;
	shr.u32 	%r406, %r1882, %r299;
	and.b32  	%r407, %r406, %r92;
	shl.b32 	%r408, %r407, 2;
	add.s32 	%r409, %r93, %r408;
	atom.shared.add.u32 	%r410, [%r409], 1;
	shr.u32 	%r411, %r1881, %r299;
	and.b32  	%r412, %r411, %r92;
	shl.b32 	%r413, %r412, 2;
	add.s32 	%r414, %r93, %r413;
	atom.shared.add.u32 	%r415, [%r414], 1;
	shr.u32 	%r416, %r1880, %r299;
	and.b32  	%r417, %r416, %r92;
	shl.b32 	%r418, %r417, 2;
	add.s32 	%r419, %r93, %r418;
	atom.shared.add.u32 	%r420, [%r419], 1;
	shr.u32 	%r421, %r1879, %r299;
	and.b32  	%r422, %r421, %r92;
	shl.b32 	%r423, %r422, 2;
	add.s32 	%r424, %r93, %r423;
	atom.shared.add.u32 	%r425, [%r424], 1;
	shr.u32 	%r426, %r1878, %r299;
	and.b32  	%r427, %r426, %r92;
	shl.b32 	%r428, %r427, 2;
	add.s32 	%r429, %r93, %r428;
	atom.shared.add.u32 	%r430, [%r429], 1;
	shr.u32 	%r431, %r1877, %r299;
	and.b32  	%r432, %r431, %r92;
	shl.b32 	%r433, %r432, 2;
	add.s32 	%r434, %r93, %r433;
	atom.shared.add.u32 	%r435, [%r434], 1;
	shr.u32 	%r436, %r1876, %r299;
	and.b32  	%r437, %r436, %r92;
	shl.b32 	%r438, %r437, 2;
	add.s32 	%r439, %r93, %r438;
	atom.shared.add.u32 	%r440, [%r439], 1;
	shr.u32 	%r441, %r1875, %r299;
	and.b32  	%r442, %r441, %r92;
	shl.b32 	%r443, %r442, 2;
	add.s32 	%r444, %r93, %r443;
	atom.shared.add.u32 	%r445, [%r444], 1;
	shr.u32 	%r446, %r1874, %r299;
	and.b32  	%r447, %r446, %r92;
	shl.b32 	%r448, %r447, 2;
	add.s32 	%r449, %r93, %r448;
	atom.shared.add.u32 	%r450, [%r449], 1;
	shr.u32 	%r451, %r1873, %r299;
	and.b32  	%r452, %r451, %r92;
	shl.b32 	%r453, %r452, 2;
	add.s32 	%r454, %r93, %r453;
	atom.shared.add.u32 	%r455, [%r454], 1;
	bar.sync 	0;
	setp.gt.u32 	%p29, %r1, 255;
	shl.b32 	%r456, %r1, 2;
	mov.u32 	%r457, _ZZN3cub18CUB_300001_SM_10006detail10radix_sort29DeviceRadixSortOnesweepKernelINS1_5radix10policy_hubIicyE10Policy1000ELNS0_9SortOrderE0EicyiiNS1_21identity_decomposer_tEEEvPT5_SB_PT3_PKSC_PT1_PKSG_PT2_PKSK_T4_iiT6_E1s;
	add.s32 	%r118, %r457, %r456;
	mov.b32 	%r1868, 0;
	@%p29 bra 	$L__BB84_53;
	ld.shared.u32 	%r458, [%r118];
	mov.b32 	%r459, 0;
	st.shared.u32 	[%r118], %r459;
	ld.shared.u32 	%r460, [%r118+1024];
	st.shared.u32 	[%r118+1024], %r458;
	add.s32 	%r461, %r460, %r458;
	ld.shared.u32 	%r462, [%r118+2048];
	st.shared.u32 	[%r118+2048], %r461;
	add.s32 	%r463, %r462, %r461;
	ld.shared.u32 	%r464, [%r118+3072];
	st.shared.u32 	[%r118+3072], %r463;
	add.s32 	%r465, %r464, %r463;
	ld.shared.u32 	%r466, [%r118+4096];
	st.shared.u32 	[%r118+4096], %r465;
	add.s32 	%r467, %r466, %r465;
	ld.shared.u32 	%r468, [%r118+5120];
	st.shared.u32 	[%r118+5120], %r467;
	add.s32 	%r469, %r468, %r467;
	ld.shared.u32 	%r470, [%r118+6144];
	st.shared.u32 	[%r118+6144], %r469;
	add.s32 	%r471, %r470, %r469;
	ld.shared.u32 	%r472, [%r118+7168];
	st.shared.u32 	[%r118+7168], %r471;
	add.s32 	%r473, %r472, %r471;
	ld.shared.u32 	%r474, [%r118+8192];
	st.shared.u32 	[%r118+8192], %r473;
	add.s32 	%r475, %r474, %r473;
	ld.shared.u32 	%r476, [%r118+9216];
	st.shared.u32 	[%r118+9216], %r475;
	add.s32 	%r477, %r476, %r475;
	ld.shared.u32 	%r478, [%r118+10240];
	st.shared.u32 	[%r118+10240], %r477;
	add.s32 	%r479, %r478, %r477;
	ld.shared.u32 	%r480, [%r118+11264];
	st.shared.u32 	[%r118+11264], %r479;
	add.s32 	%r1868, %r480, %r479;
$L__BB84_53:
	shl.b32 	%r481, %r4, 8;
	add.s32 	%r482, %r481, %r1;
	mul.wide.s32 	%rd59, %r482, 4;
	add.s64 	%rd7, %rd3, %rd59;
	@%p29 bra 	$L__BB84_55;
	or.b32  	%r483, %r1868, 1073741824;
	st.volatile.global.u32 	[%rd7], %r483;
$L__BB84_55:
	setp.lt.u32 	%p31, %r1, 256;
	setp.eq.s32 	%p32, %r1868, 6528;
	and.pred  	%p33, %p31, %p32;
	selp.u32 	%r484, 1, 0, %p33;
	{ 
	.reg .pred 	%p1; 
	.reg .pred 	%p2; 
	setp.ne.u32 	%p1, %r484, 0; 
	bar.red.or.pred 	%p2, 0, %p1; 
	selp.u32 	%r485, 1, 0, %p2; 
	}
	setp.eq.s32 	%p34, %r485, 0;
	and.b32  	%r486, %r1, 992;
	and.b32  	%r487, %r1, 31;
	mul.lo.s32 	%r488, %r486, 17;
	or.b32  	%r489, %r488, %r487;
	cvt.u64.u32 	%rd8, %r489;
	add.s64 	%rd60, %rd8, %rd5;
	cvta.to.global.u64 	%rd61, %rd46;
	add.s64 	%rd9, %rd61, %rd60;
	cvt.u64.u32 	%rd10, %r1;
	cvta.to.global.u64 	%rd62, %rd44;
	mul.wide.u32 	%rd63, %r1, 8;
	add.s64 	%rd11, %rd62, %rd63;
	cvta.to.global.u64 	%rd64, %rd45;
	add.s64 	%rd12, %rd64, %rd63;
	@%p34 bra 	$L__BB84_175;
	setp.gt.u32 	%p36, %r1, %r117;
	selp.b32 	%r121, 6528, 0, %p36;
	shl.b32 	%r490, %r1, 3;
	mov.u32 	%r491, _ZZN3cub18CUB_300001_SM_10006detail10radix_sort29DeviceRadixSortOnesweepKernelINS1_5radix10policy_hubIicyE10Policy1000ELNS0_9SortOrderE0EicyiiNS1_21identity_decomposer_tEEEvPT5_SB_PT3_PKSC_PT1_PKSG_PT2_PKSK_T4_iiT6_E1s;
	add.s32 	%r492, %r491, %r490;
	add.s32 	%r122, %r492, 26112;
	@%p29 bra 	$L__BB84_64;
	ld.global.u64 	%rd65, [%rd12];
	cvt.u64.u32 	%rd66, %r121;
	sub.s64 	%rd312, %rd65, %rd66;
	st.shared.u64 	[%r122], %rd312;
	setp.lt.s32 	%p37, %r4, 1;
	mov.u32 	%r1872, %r1868;
	@%p37 bra 	$L__BB84_63;
	mov.b32 	%r1870, -1;
	mov.u32 	%r1869, %r4;
	mov.u32 	%r1872, %r1868;
$L__BB84_59:
	add.s32 	%r126, %r1869, -1;
	shl.b32 	%r494, %r126, 8;
	add.s32 	%r495, %r494, %r1;
	mul.wide.s32 	%rd67, %r495, 4;
	add.s64 	%rd14, %rd3, %rd67;
$L__BB84_60:
	membar.cta;
	ld.volatile.global.u32 	%r127, [%rd14];
	setp.eq.s32 	%p38, %r127, 0;
	@%p38 bra 	$L__BB84_60;
	and.b32  	%r496, %r127, 1073741823;
	add.s32 	%r1872, %r496, %r1872;
	setp.gt.s32 	%p39, %r127, -1;
	vote.sync.ballot.b32 	%r1870, %p39, %r1870;
	setp.gt.u32 	%p41, %r1869, 1;
	and.pred  	%p42, %p39, %p41;
	mov.u32 	%r1869, %r126;
	@%p42 bra 	$L__BB84_59;
	ld.shared.u64 	%rd312, [%r122];
$L__BB84_63:
	or.b32  	%r497, %r1872, -2147483648;
	st.volatile.global.u32 	[%rd7], %r497;
	sub.s32 	%r498, %r1872, %r1868;
	cvt.s64.s32 	%rd68, %r498;
	add.s64 	%rd69, %rd312, %rd68;
	st.shared.u64 	[%r122], %rd69;
$L__BB84_64:
	setp.lt.s32 	%p44, %r5, %r298;
	setp.eq.s64 	%p45, %rd44, 0;
	or.pred  	%p46, %p45, %p44;
	or.pred  	%p47, %p29, %p46;
	@%p47 bra 	$L__BB84_66;
	ld.shared.u64 	%rd70, [%r122];
	cvt.u64.u32 	%rd71, %r121;
	cvt.s64.s32 	%rd72, %r1868;
	add.s64 	%rd73, %rd71, %rd72;
	add.s64 	%rd74, %rd73, %rd70;
	st.global.u64 	[%rd11], %rd74;
$L__BB84_66:
	setp.gt.s32 	%p48, %r5, %r298;
	bar.sync 	0;
	shl.b32 	%r499, %r117, 3;
	mov.u32 	%r500, _ZZN3cub18CUB_300001_SM_10006detail10radix_sort29DeviceRadixSortOnesweepKernelINS1_5radix10policy_hubIicyE10Policy1000ELNS0_9SortOrderE0EicyiiNS1_21identity_decomposer_tEEEvPT5_SB_PT3_PKSC_PT1_PKSG_PT2_PKSK_T4_iiT6_E1s;
	add.s32 	%r501, %r500, %r499;
	ld.shared.u64 	%rd17, [%r501+26112];
	@%p48 bra 	$L__BB84_68;
	add.s64 	%rd75, %rd17, %rd8;
	shl.b64 	%rd76, %rd75, 2;
	add.s64 	%rd77, %rd2, %rd76;
	st.global.u32 	[%rd77], %r1859;
	st.global.u32 	[%rd77+128], %r1858;
	st.global.u32 	[%rd77+256], %r1857;
	st.global.u32 	[%rd77+384], %r1856;
	st.global.u32 	[%rd77+512], %r1855;
	st.global.u32 	[%rd77+640], %r1854;
	st.global.u32 	[%rd77+768], %r1853;
	st.global.u32 	[%rd77+896], %r1852;
	st.global.u32 	[%rd77+1024], %r1851;
	st.global.u32 	[%rd77+1152], %r1850;
	st.global.u32 	[%rd77+1280], %r1849;
	st.global.u32 	[%rd77+1408], %r1848;
	st.global.u32 	[%rd77+1536], %r1847;
	st.global.u32 	[%rd77+1664], %r1846;
	st.global.u32 	[%rd77+1792], %r1845;
	st.global.u32 	[%rd77+1920], %r1844;
	st.global.u32 	[%rd77+2048], %r1843;
	bra.uni 	$L__BB84_102;
$L__BB84_68:
	cvt.u32.u64 	%r502, %rd8;
	mad.lo.s32 	%r131, %r4, -6528, %r298;
	setp.ge.s32 	%p49, %r502, %r131;
	add.s64 	%rd78, %rd17, %rd8;
	shl.b64 	%rd79, %rd78, 2;
	add.s64 	%rd18, %rd2, %rd79;
	@%p49 bra 	$L__BB84_70;
	st.global.u32 	[%rd18], %r1859;
$L__BB84_70:
	cvt.u32.u64 	%r503, %rd8;
	add.s32 	%r504, %r503, 32;
	setp.ge.s32 	%p50, %r504, %r131;
	@%p50 bra 	$L__BB84_72;
	st.global.u32 	[%rd18+128], %r1858;
$L__BB84_72:
	cvt.u32.u64 	%r505, %rd8;
	add.s32 	%r506, %r505, 64;
	setp.ge.s32 	%p51, %r506, %r131;
	@%p51 bra 	$L__BB84_74;
	st.global.u32 	[%rd18+256], %r1857;
$L__BB84_74:
	cvt.u32.u64 	%r507, %rd8;
	add.s32 	%r508, %r507, 96;
	setp.ge.s32 	%p52, %r508, %r131;
	@%p52 bra 	$L__BB84_76;
	st.global.u32 	[%rd18+384], %r1856;
$L__BB84_76:
	cvt.u32.u64 	%r509, %rd8;
	add.s32 	%r510, %r509, 128;
	setp.ge.s32 	%p53, %r510, %r131;
	@%p53 bra 	$L__BB84_78;
	st.global.u32 	[%rd18+512], %r1855;
$L__BB84_78:
	cvt.u32.u64 	%r511, %rd8;
	add.s32 	%r512, %r511, 160;
	setp.ge.s32 	%p54, %r512, %r131;
	@%p54 bra 	$L__BB84_80;
	st.global.u32 	[%rd18+640], %r1854;
$L__BB84_80:
	cvt.u32.u64 	%r513, %rd8;
	add.s32 	%r514, %r513, 192;
	setp.ge.s32 	%p55, %r514, %r131;
	@%p55 bra 	$L__BB84_82;
	st.global.u32 	[%rd18+768], %r1853;
$L__BB84_82:
	cvt.u32.u64 	%r515, %rd8;
	add.s32 	%r516, %r515, 224;
	setp.ge.s32 	%p56, %r516, %r131;
	@%p56 bra 	$L__BB84_84;
	st.global.u32 	[%rd18+896], %r1852;
$L__BB84_84:
	cvt.u32.u64 	%r517, %rd8;
	add.s32 	%r518, %r517, 256;
	setp.ge.s32 	%p57, %r518, %r131;
	@%p57 bra 	$L__BB84_86;
	st.global.u32 	[%rd18+1024], %r1851;
$L__BB84_86:
	cvt.u32.u64 	%r519, %rd8;
	add.s32 	%r520, %r519, 288;
	setp.ge.s32 	%p58, %r520, %r131;
	@%p58 bra 	$L__BB84_88;
	st.global.u32 	[%rd18+1152], %r1850;
$L__BB84_88:
	cvt.u32.u64 	%r521, %rd8;
	add.s32 	%r522, %r521, 320;
	setp.ge.s32 	%p59, %r522, %r131;
	@%p59 bra 	$L__BB84_90;
	st.global.u32 	[%rd18+1280], %r1849;
$L__BB84_90:
	cvt.u32.u64 	%r523, %rd8;
	add.s32 	%r524, %r523, 352;
	setp.ge.s32 	%p60, %r524, %r131;
	@%p60 bra 	$L__BB84_92;
	st.global.u32 	[%rd18+1408], %r1848;
$L__BB84_92:
	cvt.u32.u64 	%r525, %rd8;
	add.s32 	%r526, %r525, 384;
	setp.ge.s32 	%p61, %r526, %r131;
	@%p61 bra 	$L__BB84_94;
	st.global.u32 	[%rd18+1536], %r1847;
$L__BB84_94:
	cvt.u32.u64 	%r527, %rd8;
	add.s32 	%r528, %r527, 416;
	setp.ge.s32 	%p62, %r528, %r131;
	@%p62 bra 	$L__BB84_96;
	st.global.u32 	[%rd18+1664], %r1846;
$L__BB84_96:
	cvt.u32.u64 	%r529, %rd8;
	add.s32 	%r530, %r529, 448;
	setp.ge.s32 	%p63, %r530, %r131;
	@%p63 bra 	$L__BB84_98;
	st.global.u32 	[%rd18+1792], %r1845;
$L__BB84_98:
	cvt.u32.u64 	%r531, %rd8;
	add.s32 	%r532, %r531, 480;
	setp.ge.s32 	%p64, %r532, %r131;
	@%p64 bra 	$L__BB84_100;
	st.global.u32 	[%rd18+1920], %r1844;
$L__BB84_100:
	cvt.u32.u64 	%r533, %rd8;
	add.s32 	%r534, %r533, 512;
	setp.ge.s32 	%p65, %r534, %r131;
	@%p65 bra 	$L__BB84_102;
	st.global.u32 	[%rd18+2048], %r1843;
$L__BB84_102:
	@%p48 bra 	$L__BB84_104;
	ld.global.u8 	%rs235, [%rd9];
	ld.global.u8 	%rs234, [%rd9+32];
	ld.global.u8 	%rs233, [%rd9+64];
	ld.global.u8 	%rs232, [%rd9+96];
	ld.global.u8 	%rs231, [%rd9+128];
	ld.global.u8 	%rs230, [%rd9+160];
	ld.global.u8 	%rs229, [%rd9+192];
	ld.global.u8 	%rs228, [%rd9+224];
	ld.global.u8 	%rs227, [%rd9+256];
	ld.global.u8 	%rs226, [%rd9+288];
	ld.global.u8 	%rs225, [%rd9+320];
	ld.global.u8 	%rs224, [%rd9+352];
	ld.global.u8 	%rs223, [%rd9+384];
	ld.global.u8 	%rs222, [%rd9+416];
	ld.global.u8 	%rs221, [%rd9+448];
	ld.global.u8 	%rs220, [%rd9+480];
	ld.global.u8 	%rs219, [%rd9+512];
	bra.uni 	$L__BB84_138;
$L__BB84_104:
	cvt.u32.u64 	%r535, %rd8;
	cvt.u32.u64 	%r536, %rd5;
	sub.s32 	%r132, %r298, %r536;
	setp.ge.s32 	%p67, %r535, %r132;
	@%p67 bra 	$L__BB84_106;
	ld.global.u8 	%rs235, [%rd9];
$L__BB84_106:
	add.s32 	%r538, %r535, 32;
	setp.ge.s32 	%p68, %r538, %r132;
	@%p68 bra 	$L__BB84_108;
	ld.global.u8 	%rs234, [%rd9+32];
$L__BB84_108:
	cvt.u32.u64 	%r539, %rd8;
	add.s32 	%r540, %r539, 64;
	setp.ge.s32 	%p69, %r540, %r132;
	@%p69 bra 	$L__BB84_110;
	ld.global.u8 	%rs233, [%rd9+64];
$L__BB84_110:
	cvt.u32.u64 	%r541, %rd8;
	add.s32 	%r542, %r541, 96;
	setp.ge.s32 	%p70, %r542, %r132;
	@%p70 bra 	$L__BB84_112;
	ld.global.u8 	%rs232, [%rd9+96];
$L__BB84_112:
	cvt.u32.u64 	%r543, %rd8;
	add.s32 	%r544, %r543, 128;
	setp.ge.s32 	%p71, %r544, %r132;
	@%p71 bra 	$L__BB84_114;
	ld.global.u8 	%rs231, [%rd9+128];
$L__BB84_114:
	cvt.u32.u64 	%r545, %rd8;
	add.s32 	%r546, %r545, 160;
	setp.ge.s32 	%p72, %r546, %r132;
	@%p72 bra 	$L__BB84_116;
	ld.global.u8 	%rs230, [%rd9+160];
$L__BB84_116:
	cvt.u32.u64 	%r547, %rd8;
	add.s32 	%r548, %r547, 192;
	setp.ge.s32 	%p73, %r548, %r132;
	@%p73 bra 	$L__BB84_118;
	ld.global.u8 	%rs229, [%rd9+192];
$L__BB84_118:
	cvt.u32.u64 	%r549, %rd8;
	add.s32 	%r550, %r549, 224;
	setp.ge.s32 	%p74, %r550, %r132;
	@%p74 bra 	$L__BB84_120;
	ld.global.u8 	%rs228, [%rd9+224];
$L__BB84_120:
	cvt.u32.u64 	%r551, %rd8;
	add.s32 	%r552, %r551, 256;
	setp.ge.s32 	%p75, %r552, %r132;
	@%p75 bra 	$L__BB84_122;
	ld.global.u8 	%rs227, [%rd9+256];
$L__BB84_122:
	cvt.u32.u64 	%r553, %rd8;
	add.s32 	%r554, %r553, 288;
	setp.ge.s32 	%p76, %r554, %r132;
	@%p76 bra 	$L__BB84_124;
	ld.global.u8 	%rs226, [%rd9+288];
$L__BB84_124:
	cvt.u32.u64 	%r555, %rd8;
	add.s32 	%r556, %r555, 320;
	setp.ge.s32 	%p77, %r556, %r132;
	@%p77 bra 	$L__BB84_126;
	ld.global.u8 	%rs225, [%rd9+320];
$L__BB84_126:
	cvt.u32.u64 	%r557, %rd8;
	add.s32 	%r558, %r557, 352;
	setp.ge.s32 	%p78, %r558, %r132;
	@%p78 bra 	$L__BB84_128;
	ld.global.u8 	%rs224, [%rd9+352];
$L__BB84_128:
	cvt.u32.u64 	%r559, %rd8;
	add.s32 	%r560, %r559, 384;
	setp.ge.s32 	%p79, %r560, %r132;
	@%p79 bra 	$L__BB84_130;
	ld.global.u8 	%rs223, [%rd9+384];
$L__BB84_130:
	cvt.u32.u64 	%r561, %rd8;
	add.s32 	%r562, %r561, 416;
	setp.ge.s32 	%p80, %r562, %r132;
	@%p80 bra 	$L__BB84_132;
	ld.global.u8 	%rs222, [%rd9+416];
$L__BB84_132:
	cvt.u32.u64 	%r563, %rd8;
	add.s32 	%r564, %r563, 448;
	setp.ge.s32 	%p81, %r564, %r132;
	@%p81 bra 	$L__BB84_134;
	ld.global.u8 	%rs221, [%rd9+448];
$L__BB84_134:
	cvt.u32.u64 	%r565, %rd8;
	add.s32 	%r566, %r565, 480;
	setp.ge.s32 	%p82, %r566, %r132;
	@%p82 bra 	$L__BB84_136;
	ld.global.u8 	%rs220, [%rd9+480];
$L__BB84_136:
	cvt.u32.u64 	%r567, %rd8;
	add.s32 	%r568, %r567, 512;
	setp.ge.s32 	%p83, %r568, %r132;
	@%p83 bra 	$L__BB84_138;
	ld.global.u8 	%rs219, [%rd9+512];
$L__BB84_138:
	@%p48 bra 	$L__BB84_140;
	add.s64 	%rd80, %rd17, %rd8;
	add.s64 	%rd81, %rd1, %rd80;
	st.global.u8 	[%rd81], %rs235;
	st.global.u8 	[%rd81+32], %rs234;
	st.global.u8 	[%rd81+64], %rs233;
	st.global.u8 	[%rd81+96], %rs232;
	st.global.u8 	[%rd81+128], %rs231;
	st.global.u8 	[%rd81+160], %rs230;
	st.global.u8 	[%rd81+192], %rs229;
	st.global.u8 	[%rd81+224], %rs228;
	st.global.u8 	[%rd81+256], %rs227;
	st.global.u8 	[%rd81+288], %rs226;
	st.global.u8 	[%rd81+320], %rs225;
	st.global.u8 	[%rd81+352], %rs224;
	st.global.u8 	[%rd81+384], %rs223;
	st.global.u8 	[%rd81+416], %rs222;
	st.global.u8 	[%rd81+448], %rs221;
	st.global.u8 	[%rd81+480], %rs220;
	st.global.u8 	[%rd81+512], %rs219;
	bra.uni 	$L__BB84_174;
$L__BB84_140:
	cvt.u32.u64 	%r569, %rd8;
	mad.lo.s32 	%r133, %r4, -6528, %r298;
	setp.ge.s32 	%p85, %r569, %r133;
	add.s64 	%rd82, %rd17, %rd8;
	add.s64 	%rd19, %rd1, %rd82;
	@%p85 bra 	$L__BB84_142;
	st.global.u8 	[%rd19], %rs235;
$L__BB84_142:
	cvt.u32.u64 	%r570, %rd8;
	add.s32 	%r571, %r570, 32;
	setp.ge.s32 	%p86, %r571, %r133;
	@%p86 bra 	$L__BB84_144;
	st.global.u8 	[%rd19+32], %rs234;
$L__BB84_144:
	cvt.u32.u64 	%r572, %rd8;
	add.s32 	%r573, %r572, 64;
	setp.ge.s32 	%p87, %r573, %r133;
	@%p87 bra 	$L__BB84_146;
	st.global.u8 	[%rd19+64], %rs233;
$L__BB84_146:
	cvt.u32.u64 	%r574, %rd8;
	add.s32 	%r575, %r574, 96;
	setp.ge.s32 	%p88, %r575, %r133;
	@%p88 bra 	$L__BB84_148;
	st.global.u8 	[%rd19+96], %rs232;
$L__BB84_148:
	cvt.u32.u64 	%r576, %rd8;
	add.s32 	%r577, %r576, 128;
	setp.ge.s32 	%p89, %r577, %r133;
	@%p89 bra 	$L__BB84_150;
	st.global.u8 	[%rd19+128], %rs231;
$L__BB84_150:
	cvt.u32.u64 	%r578, %rd8;
	add.s32 	%r579, %r578, 160;
	setp.ge.s32 	%p90, %r579, %r133;
	@%p90 bra 	$L__BB84_152;
	st.global.u8 	[%rd19+160], %rs230;
$L__BB84_152:
	cvt.u32.u64 	%r580, %rd8;
	add.s32 	%r581, %r580, 192;
	setp.ge.s32 	%p91, %r581, %r133;
	@%p91 bra 	$L__BB84_154;
	st.global.u8 	[%rd19+192], %rs229;
$L__BB84_154:
	cvt.u32.u64 	%r582, %rd8;
	add.s32 	%r583, %r582, 224;
	setp.ge.s32 	%p92, %r583, %r133;
	@%p92 bra 	$L__BB84_156;
	st.global.u8 	[%rd19+224], %rs228;
$L__BB84_156:
	cvt.u32.u64 	%r584, %rd8;
	add.s32 	%r585, %r584, 256;
	setp.ge.s32 	%p93, %r585, %r133;
	@%p93 bra 	$L__BB84_158;
	st.global.u8 	[%rd19+256], %rs227;
$L__BB84_158:
	cvt.u32.u64 	%r586, %rd8;
	add.s32 	%r587, %r586, 288;
	setp.ge.s32 	%p94, %r587, %r133;
	@%p94 bra 	$L__BB84_160;
	st.global.u8 	[%rd19+288], %rs226;
$L__BB84_160:
	cvt.u32.u64 	%r588, %rd8;
	add.s32 	%r589, %r588, 320;
	setp.ge.s32 	%p95, %r589, %r133;
	@%p95 bra 	$L__BB84_162;
	st.global.u8 	[%rd19+320], %rs225;
$L__BB84_162:
	cvt.u32.u64 	%r590, %rd8;
	add.s32 	%r591, %r590, 352;
	setp.ge.s32 	%p96, %r591, %r133;
	@%p96 bra 	$L__BB84_164;
	st.global.u8 	[%rd19+352], %rs224;
$L__BB84_164:
	cvt.u32.u64 	%r592, %rd8;
	add.s32 	%r593, %r592, 384;
	setp.ge.s32 	%p97, %r593, %r133;
	@%p97 bra 	$L__BB84_166;
	st.global.u8 	[%rd19+384], %rs223;
$L__BB84_166:
	cvt.u32.u64 	%r594, %rd8;
	add.s32 	%r595, %r594, 416;
	setp.ge.s32 	%p98, %r595, %r133;
	@%p98 bra 	$L__BB84_168;
	st.global.u8 	[%rd19+416], %rs222;
$L__BB84_168:
	cvt.u32.u64 	%r596, %rd8;
	add.s32 	%r597, %r596, 448;
	setp.ge.s32 	%p99, %r597, %r133;
	@%p99 bra 	$L__BB84_170;
	st.global.u8 	[%rd19+448], %rs221;
$L__BB84_170:
	cvt.u32.u64 	%r598, %rd8;
	add.s32 	%r599, %r598, 480;
	setp.ge.s32 	%p100, %r599, %r133;
	@%p100 bra 	$L__BB84_172;
	st.global.u8 	[%rd19+480], %rs220;
$L__BB84_172:
	add.s32 	%r601, %r598, 512;
	setp.ge.s32 	%p101, %r601, %r133;
	@%p101 bra 	$L__BB84_174;
	st.global.u8 	[%rd19+512], %rs219;
$L__BB84_174:
	// begin inline asm
	exit;
	// end inline asm
	mov.u32 	%r1873, %r1843;
	mov.u32 	%r1874, %r1844;
	mov.u32 	%r1875, %r1845;
	mov.u32 	%r1876, %r1846;
	mov.u32 	%r1877, %r1847;
	mov.u32 	%r1878, %r1848;
	mov.u32 	%r1879, %r1849;
	mov.u32 	%r1880, %r1850;
	mov.u32 	%r1881, %r1851;
	mov.u32 	%r1882, %r1852;
	mov.u32 	%r1883, %r1853;
	mov.u32 	%r1884, %r1854;
	mov.u32 	%r1885, %r1855;
	mov.u32 	%r1886, %r1856;
	mov.u32 	%r1887, %r1857;
	mov.u32 	%r1888, %r1858;
	mov.u32 	%r1889, %r1859;
$L__BB84_175:
	mul.hi.u32 	%r602, %r1, 357913942;
	add.s32 	%r603, %r602, %r1;
	shl.b32 	%r604, %r603, 2;
	mov.u32 	%r605, _ZZN3cub18CUB_300001_SM_10006detail10radix_sort29DeviceRadixSortOnesweepKernelINS1_5radix10policy_hubIicyE10Policy1000ELNS0_9SortOrderE0EicyiiNS1_21identity_decomposer_tEEEvPT5_SB_PT3_PKSC_PT1_PKSG_PT2_PKSK_T4_iiT6_E1s;
	add.s32 	%r606, %r605, %r604;
	add.s32 	%r151, %r606, 13328;
	st.shared.u32 	[%r606+13328], %r1868;
	bar.sync 	0;
	setp.gt.u32 	%p102, %r1, 31;
	@%p102 bra 	$L__BB84_177;
	mov.u32 	%r637, _ZZN3cub18CUB_300001_SM_10006detail10radix_sort29DeviceRadixSortOnesweepKernelINS1_5radix10policy_hubIicyE10Policy1000ELNS0_9SortOrderE0EicyiiNS1_21identity_decomposer_tEEEvPT5_SB_PT3_PKSC_PT1_PKSG_PT2_PKSK_T4_iiT6_E1s;
	mad.lo.s32 	%r638, %r1, 52, %r637;
	ld.shared.u32 	%r639, [%r638+13328];
	ld.shared.u32 	%r640, [%r638+13332];
	ld.shared.u32 	%r641, [%r638+13336];
	ld.shared.u32 	%r642, [%r638+13340];
	ld.shared.u32 	%r643, [%r638+13344];
	ld.shared.u32 	%r644, [%r638+13348];
	ld.shared.u32 	%r645, [%r638+13352];
	ld.shared.u32 	%r646, [%r638+13356];
	ld.shared.u32 	%r647, [%r638+13360];
	ld.shared.u32 	%r648, [%r638+13364];
	ld.shared.u32 	%r649, [%r638+13368];
	ld.shared.u32 	%r650, [%r638+13372];
	add.s32 	%r651, %r640, %r639;
	add.s32 	%r652, %r651, %r641;
	add.s32 	%r653, %r652, %r642;
	add.s32 	%r654, %r653, %r643;
	add.s32 	%r655, %r654, %r644;
	add.s32 	%r656, %r655, %r645;
	add.s32 	%r657, %r656, %r646;
	add.s32 	%r658, %r657, %r647;
	add.s32 	%r659, %r658, %r648;
	add.s32 	%r660, %r659, %r649;
	add.s32 	%r611, %r660, %r650;
	mov.b32 	%r609, 1;
	mov.b32 	%r634, 0;
	mov.b32 	%r636, -1;
	// begin inline asm
	{  .reg .s32 r0;  .reg .pred p;  shfl.sync.up.b32 r0|p, %r611, %r609, %r634, %r636;  @p add.s32 r0, r0, %r611;  mov.s32 %r607, r0;}
	// end inline asm
	mov.b32 	%r615, 2;
	// begin inline asm
	{  .reg .s32 r0;  .reg .pred p;  shfl.sync.up.b32 r0|p, %r607, %r615, %r634, %r636;  @p add.s32 r0, r0, %r607;  mov.s32 %r613, r0;}
	// end inline asm
	mov.b32 	%r621, 4;
	// begin inline asm
	{  .reg .s32 r0;  .reg .pred p;  shfl.sync.up.b32 r0|p, %r613, %r621, %r634, %r636;  @p add.s32 r0, r0, %r613;  mov.s32 %r619, r0;}
	// end inline asm
	mov.b32 	%r627, 8;
	// begin inline asm
	{  .reg .s32 r0;  .reg .pred p;  shfl.sync.up.b32 r0|p, %r619, %r627, %r634, %r636;  @p add.s32 r0, r0, %r619;  mov.s32 %r625, r0;}
	// end inline asm
	mov.b32 	%r633, 16;
	// begin inline asm
	{  .reg .s32 r0;  .reg .pred p;  shfl.sync.up.b32 r0|p, %r625, %r633, %r634, %r636;  @p add.s32 r0, r0, %r625;  mov.s32 %r631, r0;}
	// end inline asm
	sub.s32 	%r661, %r631, %r611;
	add.s32 	%r662, %r639, %r661;
	add.s32 	%r663, %r640, %r662;
	add.s32 	%r664, %r641, %r663;
	add.s32 	%r665, %r642, %r664;
	add.s32 	%r666, %r643, %r665;
	add.s32 	%r667, %r644, %r666;
	add.s32 	%r668, %r645, %r667;
	add.s32 	%r669, %r646, %r668;
	add.s32 	%r670, %r647, %r669;
	add.s32 	%r671, %r648, %r670;
	add.s32 	%r672, %r649, %r671;
	st.shared.u32 	[%r638+13328], %r661;
	st.shared.u32 	[%r638+13332], %r662;
	st.shared.u32 	[%r638+13336], %r663;
	st.shared.u32 	[%r638+13340], %r664;
	st.shared.u32 	[%r638+13344], %r665;
	st.shared.u32 	[%r638+13348], %r666;
	st.shared.u32 	[%r638+13352], %r667;
	st.shared.u32 	[%r638+13356], %r668;
	st.shared.u32 	[%r638+13360], %r669;
	st.shared.u32 	[%r638+13364], %r670;
	st.shared.u32 	[%r638+13368], %r671;
	st.shared.u32 	[%r638+13372], %r672;
$L__BB84_177:
	bar.sync 	0;
	ld.shared.s32 	%rd21, [%r151];
	@%p29 bra 	$L__BB84_179;
	cvt.u32.u64 	%r673, %rd21;
	ld.shared.u32 	%r675, [%r118];
	add.s32 	%r676, %r675, %r673;
	st.shared.u32 	[%r118], %r676;
	ld.shared.u32 	%r677, [%r118+1024];
	add.s32 	%r678, %r677, %r673;
	st.shared.u32 	[%r118+1024], %r678;
	ld.shared.u32 	%r679, [%r118+2048];
	add.s32 	%r680, %r679, %r673;
	st.shared.u32 	[%r118+2048], %r680;
	ld.shared.u32 	%r681, [%r118+3072];
	add.s32 	%r682, %r681, %r673;
	st.shared.u32 	[%r118+3072], %r682;
	ld.shared.u32 	%r683, [%r118+4096];
	add.s32 	%r684, %r683, %r673;
	st.shared.u32 	[%r118+4096], %r684;
	ld.shared.u32 	%r685, [%r118+5120];
	add.s32 	%r686, %r685, %r673;
	st.shared.u32 	[%r118+5120], %r686;
	ld.shared.u32 	%r687, [%r118+6144];
	add.s32 	%r688, %r687, %r673;
	st.shared.u32 	[%r118+6144], %r688;
	ld.shared.u32 	%r689, [%r118+7168];
	add.s32 	%r690, %r689, %r673;
	st.shared.u32 	[%r118+7168], %r690;
	ld.shared.u32 	%r691, [%r118+8192];
	add.s32 	%r692, %r691, %r673;
	st.shared.u32 	[%r118+8192], %r692;
	ld.shared.u32 	%r693, [%r118+9216];
	add.s32 	%r694, %r693, %r673;
	st.shared.u32 	[%r118+9216], %r694;
	ld.shared.u32 	%r695, [%r118+10240];
	add.s32 	%r696, %r695, %r673;
	st.shared.u32 	[%r118+10240], %r696;
	ld.shared.u32 	%r697, [%r118+11264];
	add.s32 	%r698, %r697, %r673;
	st.shared.u32 	[%r118+11264], %r698;
$L__BB84_179:
	bar.sync 	0;
	// begin inline asm
	mov.u32 %r699, %lanemask_le;
	// end inline asm
	shr.u32 	%r725, %r1889, %r299;
	and.b32  	%r722, %r725, %r92;
	mov.b32 	%r702, 1;
	// begin inline asm
	{
    .reg .pred p;
    and.b32 %r700, %r722, %r702;    setp.ne.u32 p, %r700, 0;
    vote.ballot.sync.b32 %r700, p, 0xffffffff;
    @!p not.b32 %r700, %r700;
}

	// end inline asm
	mov.b32 	%r705, 2;
	// begin inline asm
	{
    .reg .pred p;
    and.b32 %r703, %r722, %r705;    setp.ne.u32 p, %r703, 0;
    vote.ballot.sync.b32 %r703, p, 0xffffffff;
    @!p not.b32 %r703, %r703;
}

	// end inline asm
	and.b32  	%r726, %r703, %r700;
	mov.b32 	%r708, 4;
	// begin inline asm
	{
    .reg .pred p;
    and.b32 %r706, %r722, %r708;    setp.ne.u32 p, %r706, 0;
    vote.ballot.sync.b32 %r706, p, 0xffffffff;
    @!p not.b32 %r706, %r706;
}

	// end inline asm
	and.b32  	%r727, %r706, %r726;
	mov.b32 	%r711, 8;
	// begin inline asm
	{
    .reg .pred p;
    and.b32 %r709, %r722, %r711;    setp.ne.u32 p, %r709, 0;
    vote.ballot.sync.b32 %r709, p, 0xffffffff;
    @!p not.b32 %r709, %r709;
}

	// end inline asm
	and.b32  	%r728, %r709, %r727;
	mov.b32 	%r714, 16;
	// begin inline asm
	{
    .reg .pred p;
    and.b32 %r712, %r722, %r714;    setp.ne.u32 p, %r712, 0;
    vote.ballot.sync.b32 %r712, p, 0xffffffff;
    @!p not.b32 %r712, %r712;
}

	// end inline asm
	and.b32  	%r729, %r712, %r728;
	mov.b32 	%r717, 32;
	// begin inline asm
	{
    .reg .pred p;
    and.b32 %r715, %r722, %r717;    setp.ne.u32 p, %r715, 0;
    vote.ballot.sync.b32 %r715, p, 0xffffffff;
    @!p not.b32 %r715, %r715;
}

	// end inline asm
	and.b32  	%r730, %r715, %r729;
	mov.b32 	%r720, 64;
	// begin inline asm
	{
    .reg .pred p;
    and.b32 %r718, %r722, %r720;    setp.ne.u32 p, %r718, 0;
    vote.ballot.sync.b32 %r718, p, 0xffffffff;
    @!p not.b32 %r718, %r718;
}

	// end inline asm
	and.b32  	%r731, %r718, %r730;
	mov.b32 	%r723, 128;
	// begin inline asm
	{
    .reg .pred p;
    and.b32 %r721, %r722, %r723;    setp.ne.u32 p, %r721, 0;
    vote.ballot.sync.b32 %r721, p, 0xffffffff;
    @!p not.b32 %r721, %r721;
}

	// end inline asm
	and.b32  	%r732, %r721, %r731;
	clz.b32 	%r733, %r732;
	sub.s32 	%r154, 31, %r733;
	and.b32  	%r734, %r699, %r732;
	popc.b32 	%r155, %r734;
	setp.ne.s32 	%p104, %r301, %r154;
	mov.b32 	%r1890, 0;
	@%p104 bra 	$L__BB84_181;
	shl.b32 	%r735, %r722, 2;
	add.s32 	%r736, %r93, %r735;
	atom.shared.add.u32 	%r1890, [%r736], %r155;
$L__BB84_181:
	shfl.sync.idx.b32	%r762|%p105, %r1890, %r154, 31, -1;
	add.s32 	%r158, %r155, %r762;
	shr.u32 	%r763, %r1888, %r299;
	and.b32  	%r759, %r763, %r92;
	mov.b32 	%r739, 1;
	// begin inline asm
	{
    .reg .pred p;
    and.b32 %r737, %r759, %r739;    setp.ne.u32 p, %r737, 0;
    vote.ballot.sync.b32 %r737, p, 0xffffffff;
    @!p not.b32 %r737, %r737;
}

	// end inline asm
	mov.b32 	%r742, 2;
	// begin inline asm
	{
    .reg .pred p;
    and.b32 %r740, %r759, %r742;    setp.ne.u32 p, %r740, 0;
    vote.ballot.sync.b32 %r740, p, 0xffffffff;
    @!p not.b32 %r740, %r740;
}

	// end inline asm
	and.b32  	%r764, %r740, %r737;
	mov.b32 	%r745, 4;
	// begin inline asm
	{
    .reg .pred p;
    and.b32 %r743, %r759, %r745;    setp.ne.u32 p, %r743, 0;
    vote.ballot.sync.b32 %r743, p, 0xffffffff;
    @!p not.b32 %r743, %r743;
}

	// end inline asm
	and.b32  	%r765, %r743, %r764;
	mov.b32 	%r748, 8;
	// begin inline asm
	{
    .reg .pred p;
    and.b32 %r746, %r759, %r748;    setp.ne.u32 p, %r746, 0;
    vote.ballot.sync.b32 %r746, p, 0xffffffff;
    @!p not.b32 %r746, %r746;
}

	// end inline asm
	and.b32  	%r766, %r746, %r765;
	mov.b32 	%r751, 16;
	// begin inline asm
	{
    .reg .pred p;
    and.b32 %r749, %r759, %r751;    setp.ne.u32 p, %r749, 0;
    vote.ballot.sync.b32 %r749, p, 0xffffffff;
    @!p not.b32 %r749, %r749;
}

	// end inline asm
	and.b32  	%r767, %r749, %r766;
	mov.b32 	%r754, 32;
	// begin inline asm
	{
    .reg .pred p;
    and.b32 %r752, %r759, %r754;    setp.ne.u32 p, %r752, 0;
    vote.ballot.sync.b32 %r752, p, 0xffffffff;
    @!p not.b32 %r752, %r752;
}

	// end inline asm
	and.b32  	%r768, %r752, %r767;
	mov.b32 	%r757, 64;
	// begin inline asm
	{
    .reg .pred p;
    and.b32 %r755, %r759, %r757;    setp.ne.u32 p, %r755, 0;
    vote.ballot.sync.b32 %r755, p, 0xffffffff;
    @!p not.b32 %r755, %r755;
}

	// end inline asm
	and.b32  	%r769, %r755, %r768;
	mov.b32 	%r760, 128;
	// begin inline asm
	{
    .reg .pred p;
    and.b32 %r758, %r759, %r760;    setp.ne.u32 p, %r758, 0;
    vote.ballot.sync.b32 %r758, p, 0xffffffff;
    @!p not.b32 %r758, %r758;
}

	// end inline asm
	and.b32  	%r770, %r758, %r769;
	clz.b32 	%r771, %r770;
	sub.s32 	%r160, 31, %r771;
	and.b32  	%r772, %r699, %r770;
	popc.b32 	%r161, %r772;
	setp.ne.s32 	%p106, %r301, %r160;
	mov.b32 	%r1891, 0;
	@%p106 bra 	$L__BB84_183;
	shl.b32 	%r773, %r759, 2;
	add.s32 	%r774, %r93, %r773;
	atom.shared.add.u32 	%r1891, [%r774], %r161;
$L__BB84_183:
	shfl.sync.idx.b32	%r800|%p107, %r1891, %r160, 31, -1;
	add.s32 	%r164, %r161, %r800;
	shr.u32 	%r801, %r1887, %r299;
	and.b32  	%r797, %r801, %r92;
	mov.b32 	%r777, 1;
	// begin inline asm
	{
    .reg .pred p;
    and.b32 %r775, %r797, %r777;    setp.ne.u32 p, %r775, 0;
    vote.ballot.sync.b32 %r775, p, 0xffffffff;
    @!p not.b32 %r775, %r775;
}

	// end inline asm
	mov.b32 	%r780, 2;
	// begin inline asm
	{
    .reg .pred p;
    and.b32 %r778, %r797, %r780;    setp.ne.u32 p, %r778, 0;
    vote.ballot.sync.b32 %r778, p, 0xffffffff;
    @!p not.b32 %r778, %r778;
}

	// end inline asm
	and.b32  	%r802, %r778, %r775;
	mov.b32 	%r783, 4;
	// begin inline asm
	{
    .reg .pred p;
    and.b32 %r781, %r797, %r783;    setp.ne.u32 p, %r781, 0;
    vote.ballot.sync.b32 %r781, p, 0xffffffff;
    @!p not.b32 %r781, %r781;
}

	// end inline asm
	and.b32  	%r803, %r781, %r802;
	mov.b32 	%r786, 8;
	// begin inline asm
	{
    .reg .pred p;
    and.b32 %r784, %r797, %r786;    setp.ne.u32 p, %r784, 0;
    vote.ballot.sync.b32 %r784, p, 0xffffffff;
    @!p not.b32 %r784, %r784;
}

	// end inline asm
	and.b32  	%r804, %r784, %r803;
	mov.b32 	%r789, 16;
	// begin inline asm
	{
    .reg .pred p;
    and.b32 %r787, %r797, %r789;    setp.ne.u32 p, %r787, 0;
    vote.ballot.sync.b32 %r787, p, 0xffffffff;
    @!p not.b32 %r787, %r787;
}

	// end inline asm
	and.b32  	%r805, %r787, %r804;
	mov.b32 	%r792, 32;
	// begin inline asm
	{
    .reg .pred p;
    and.b32 %r790, %r797, %r792;    setp.ne.u32 p, %r790, 0;
    vote.ballot.sync.b32 %r790, p, 0xffffffff;
    @!p not.b32 %r790, %r790;
}

	// end inline asm
	and.b32  	%r806, %r790, %r805;
	mov.b32 	%r795, 64;
	// begin inline asm
	{
    .reg .pred p;
    and.b32 %r793, %r797, %r795;    setp.ne.u32 p, %r793, 0;
    vote.ballot.sync.b32 %r793, p, 0xffffffff;
    @!p not.b32 %r793, %r793;
}

	// end inline asm
	and.b32  	%r807, %r793, %r806;
	mov.b32 	%r798, 128;
	// begin inline asm
	{
    .reg .pred p;
    and.b32 %r796, %r797, %r798;    setp.ne.u32 p, %r796, 0;
    vote.ballot.sync.b32 %r796, p, 0xffffffff;
    @!p not.b32 %r796, %r796;
}

	// end inline asm
	and.b32  	%r808, %r796, %r807;
	clz.b32 	%r809, %r808;
	sub.s32 	%r166, 31, %r809;
	and.b32  	%r810, %r699, %r808;
	popc.b32 	%r167, %r810;
	setp.ne.s32 	%p108, %r301, %r166;
	mov.b32 	%r1892, 0;
	@%p108 bra 	$L__BB84_185;
	shl.b32 	%r811, %r797, 2;
	add.s32 	%r812, %r93, %r811;
	atom.shared.add.u32 	%r1892, [%r812], %r167;
$L__BB84_185:
	shfl.sync.idx.b32	%r838|%p109, %r1892, %r166, 31, -1;
	add.s32 	%r170, %r167, %r838;
	shr.u32 	%r839, %r1886, %r299;
	and.b32  	%r835, %r839, %r92;
	mov.b32 	%r815, 1;
	// begin inline asm
	{
    .reg .pred p;
    and.b32 %r813, %r835, %r815;    setp.ne.u32 p, %r813, 0;
    vote.ballot.sync.b32 %r813, p, 0xffffffff;
    @!p not.b32 %r813, %r813;
}

	// end inline asm
	mov.b32 	%r818, 2;
	// begin inline asm
	{
    .reg .pred p;
    and.b32 %r816, %r835, %r818;    setp.ne.u32 p, %r816, 0;
    vote.ballot.sync.b32 %r816, p, 0xffffffff;
    @!p not.b32 %r816, %r816;
}

	// end inline asm
	and.b32  	%r840, %r816, %r813;
	mov.b32 	%r821, 4;
	// begin inline asm
	{
    .reg .pred p;
    and.b32 %r819, %r835, %r821;    setp.ne.u32 p, %r819, 0;
    vote.ballot.sync.b32 %r819, p, 0xffffffff;
    @!p not.b32 %r819, %r819;
}

	// end inline asm
	and.b32  	%r841, %r819, %r840;
	mov.b32 	%r824, 8;
	// begin inline asm
	{
    .reg .pred p;
    and.b32 %r822, %r835, %r824;    setp.ne.u32 p, %r822, 0;
    vote.ballot.sync.b32 %r822, p, 0xffffffff;
    @!p not.b32 %r822, %r822;
}

	// end inline asm
	and.b32  	%r842, %r822, %r841;
	mov.b32 	%r827, 16;
	// begin inline asm
	{
    .reg .pred p;
    and.b32 %r825, %r835, %r827;    setp.ne.u32 p, %r825, 0;
    vote.ballot.sync.b32 %r825, p, 0xffffffff;
    @!p not.b32 %r825, %r825;
}

	// end inline asm
	and.b32  	%r843, %r825, %r842;
	mov.b32 	%r830, 32;
	// begin inline asm
	{
    .reg .pred p;
    and.b32 %r828, %r835, %r830;    setp.ne.u32 p, %r828, 0;
    vote.ballot.sync.b32 %r828, p, 0xffffffff;
    @!p not.b32 %r828, %r828;
}

	// end inline asm
	and.b32  	%r844, %r828, %r843;
	mov.b32 	%r833, 64;
	// begin inline asm
	{
    .reg .pred p;
    and.b32 %r831, %r835, %r833;    setp.ne.u32 p, %r831, 0;
    vote.ballot.sync.b32 %r831, p, 0xffffffff;
    @!p not.b32 %r831, %r831;
}

	// end inline asm
	and.b32  	%r845, %r831, %r844;
	mov.b32 	%r836, 128;
	// begin inline asm
	{
    .reg .pred p;
    and.b32 %r834, %r835, %r836;    setp.ne.u32 p, %r834, 0;
    vote.ballot.sync.b32 %r834, p, 0xffffffff;
    @!p not.b32 %r834, %r834;
}

	// end inline asm
	and.b32  	%r846, %r834, %r845;
	clz.b32 	%r847, %r846;
	sub.s32 	%r172, 31, %r847;
	and.b32  	%r848, %r699, %r846;
	popc.b32 	%r173, %r848;
	setp.ne.s32 	%p110, %r301, %r172;
	mov.b32 	%r1893, 0;
	@%p110 bra 	$L__BB84_187;
	shl.b32 	%r849, %r835, 2;
	add.s32 	%r850, %r93, %r849;
	atom.shared.add.u32 	%r1893, [%r850], %r173;
$L__BB84_187:
	shfl.sync.idx.b32	%r876|%p111, %r1893, %r172, 31, -1;
	add.s32 	%r176, %r173, %r876;
	shr.u32 	%r877, %r1885, %r299;
	and.b32  	%r873, %r877, %r92;
	mov.b32 	%r853, 1;
	// begin inline asm
	{
    .reg .pred p;
    and.b32 %r851, %r873, %r853;    setp.ne.u32 p, %r851, 0;
    vote.ballot.sync.b32 %r851, p, 0xffffffff;
    @!p not.b32 %r851, %r851;
}

	// end inline asm
	mov.b32 	%r856, 2;
	// begin inline asm
	{
    .reg .pred p;
    and.b32 %r854, %r873, %r856;    setp.ne.u32 p, %r854, 0;
    vote.ballot.sync.b32 %r854, p, 0xffffffff;
    @!p not.b32 %r854, %r854;
}

	// end inline asm
	and.b32  	%r878, %r854, %r851;
	mov.b32 	%r859, 4;
	// begin inline asm
	{
    .reg .pred p;
    and.b32 %r857, %r873, %r859;    setp.ne.u32 p, %r857, 0;
    vote.ballot.sync.b32 %r857, p, 0xffffffff;
    @!p not.b32 %r857, %r857;
}

	// end inline asm
	and.b32  	%r879, %r857, %r878;
	mov.b32 	%r862, 8;
	// begin inline asm
	{
    .reg .pred p;
    and.b32 %r860, %r873, %r862;    setp.ne.u32 p, %r860, 0;
    vote.ballot.sync.b32 %r860, p, 0xffffffff;
    @!p not.b32 %r860, %r860;
}

	// end inline asm
	and.b32  	%r880, %r860, %r879;
	mov.b32 	%r865, 16;
	// begin inline asm
	{
    .reg .pred p;
    and.b32 %r863, %r873, %r865;    setp.ne.u32 p, %r863, 0;
    vote.ballot.sync.b32 %r863, p, 0xffffffff;
    @!p not.b32 %r863, %r863;
}

	// end inline asm
	and.b32  	%r881, %r863, %r880;
	mov.b32 	%r868, 32;
	// begin inline asm
	{
    .reg .pred p;
    and.b32 %r866, %r873, %r868;    setp.ne.u32 p, %r866, 0;
    vote.ballot.sync.b32 %r866, p, 0xffffffff;
    @!p not.b32 %r866, %r866;
}

	// end inline asm
	and.b32  	%r882, %r866, %r881;
	mov.b32 	%r871, 64;
	// begin inline asm
	{
    .reg .pred p;
    and.b32 %r869, %r873, %r871;    setp.ne.u32 p, %r869, 0;
    vote.ballot.sync.b32 %r869, p, 0xffffffff;
    @!p not.b32 %r869, %r869;
}

	// end inline asm
	and.b32  	%r883, %r869, %r882;
	mov.b32 	%r874, 128;
	// begin inline asm
	{
    .reg .pred p;
    and.b32 %r872, %r873, %r874;    setp.ne.u32 p, %r872, 0;
    vote.ballot.sync.b32 %r872, p, 0xffffffff;
    @!p not.b32 %r872, %r872;
}

	// end inline asm
	and.b32  	%r884, %r872, %r883;
	clz.b32 	%r885, %r884;
	sub.s32 	%r178, 31, %r885;
	and.b32  	%r886, %r699, %r884;
	popc.b32 	%r179, %r886;
	setp.ne.s32 	%p112, %r301, %r178;
	mov.b32 	%r1894, 0;
	@%p112 bra 	$L__BB84_189;
	shl.b32 	%r887, %r873, 2;
	add.s32 	%r888, %r93, %r887;
	atom.shared.add.u32 	%r1894, [%r888], %r179;
$L__BB84_189:
	shfl.sync.idx.b32	%r914|%p113, %r1894, %r178, 31, -1;
	add.s32 	%r182, %r179, %r914;
	shr.u32 	%r915, %r1884, %r299;
	and.b32  	%r911, %r915, %r92;
	mov.b32 	%r891, 1;
	// begin inline asm
	{
    .reg .pred p;
    and.b32 %r889, %r911, %r891;    setp.ne.u32 p, %r889, 0;
    vote.ballot.sync.b32 %r889, p, 0xffffffff;
    @!p not.b32 %r889, %r889;
}

	// end inline asm
	mov.b32 	%r894, 2;
	// begin inline asm
	{
    .reg .pred p;
    and.b32 %r892, %r911, %r894;    setp.ne.u32 p, %r892, 0;
    vote.ballot.sync.b32 %r892, p, 0xffffffff;
    @!p not.b32 %r892, %r892;
}

	// end inline asm
	and.b32  	%r916, %r892, %r889;
	mov.b32 	%r897, 4;
	// begin inline asm
	{
    .reg .pred p;
    and.b32 %r895, %r911, %r897;    setp.ne.u32 p, %r895, 0;
    vote.ballot.sync.b32 %r895, p, 0xffffffff;
    @!p not.b32 %r895, %r895;
}

	// end inline asm
	and.b32  	%r917, %r895, %r916;
	mov.b32 	%r900, 8;
	// begin inline asm
	{
    .reg .pred p;
    and.b32 %r898, %r911, %r900;    setp.ne.u32 p, %r898, 0;
    vote.ballot.sync.b32 %r898, p, 0xffffffff;
    @!p not.b32 %r898, %r898;
}

	// end inline asm
	and.b32  	%r918, %r898, %r917;
	mov.b32 	%r903, 16;
	// begin inline asm
	{
    .reg .pred p;
    and.b32 %r901, %r911, %r903;    setp.ne.u32 p, %r901, 0;
    vote.ballot.sync.b32 %r901, p, 0xffffffff;
    @!p not.b32 %r901, %r901;
}

	// end inline asm
	and.b32  	%r919, %r901, %r918;
	mov.b32 	%r906, 32;
	// begin inline asm
	{
    .reg .pred p;
    and.b32 %r904, %r911, %r906;    setp.ne.u32 p, %r904, 0;
    vote.ballot.sync.b32 %r904, p, 0xffffffff;
    @!p not.b32 %r904, %r904;
}

	// end inline asm
	and.b32  	%r920, %r904, %r919;
	mov.b32 	%r909, 64;
	// begin inline asm
	{
    .reg .pred p;
    and.b32 %r907, %r911, %r909;    setp.ne.u32 p, %r907, 0;
    vote.ballot.sync.b32 %r907, p, 0xffffffff;
    @!p not.b32 %r907, %r907;
}

	// end inline asm
	and.b32  	%r921, %r907, %r920;
	mov.b32 	%r912, 128;
	// begin inline asm
	{
    .reg .pred p;
    and.b32 %r910, %r911, %r912;    setp.ne.u32 p, %r910, 0;
    vote.ballot.sync.b32 %r910, p, 0xffffffff;
    @!p not.b32 %r910, %r910;
}

	// end inline asm
	and.b32  	%r922, %r910, %r921;
	clz.b32 	%r923, %r922;
	sub.s32 	%r184, 31, %r923;
	and.b32  	%r924, %r699, %r922;
	popc.b32 	%r185, %r924;
	setp.ne.s32 	%p114, %r301, %r184;
	mov.b32 	%r1895, 0;
	@%p114 bra 	$L__BB84_191;
	shl.b32 	%r925, %r911, 2;
	add.s32 	%r926, %r93, %r925;
	atom.shared.add.u32 	%r1895, [%r926], %r185;
$L__BB84_191:
	shfl.sync.idx.b32	%r952|%p115, %r1895, %r184, 31, -1;
	add.s32 	%r188, %r185, %r952;
	shr.u32 	%r953, %r1883, %r299;
	and.b32  	%r949, %r953, %r92;
	mov.b32 	%r929, 1;
	// begin inline asm
	{
    .reg .pred p;
    and.b32 %r927, %r949, %r929;    setp.ne.u32 p, %r927, 0;
    vote.ballot.sync.b32 %r927, p, 0xffffffff;
    @!p not.b32 %r927, %r927;
}

	// end inline asm
	mov.b32 	%r932, 2;
	// begin inline asm
	{
    .reg .pred p;
    and.b32 %r930, %r949, %r932;    setp.ne.u32 p, %r930, 0;
    vote.ballot.sync.b32 %r930, p, 0xffffffff;
    @!p not.b32 %r930, %r930;
}

	// end inline asm
	and.b32  	%r954, %r930, %r927;
	mov.b32 	%r935, 4;
	// begin inline asm
	{
    .reg .pred p;
    and.b32 %r933, %r949, %r935;    setp.ne.u32 p, %r933, 0;
    vote.ballot.sync.b32 %r933, p, 0xffffffff;
    @!p not.b32 %r933, %r933;
}

	// end inline asm
	and.b32  	%r955, %r933, %r954;
	mov.b32 	%r938, 8;
	// begin inline asm
	{
    .reg .pred p;
    and.b32 %r936, %r949, %r938;    setp.ne.u32 p, %r936, 0;
    vote.ballot.sync.b32 %r936, p, 0xffffffff;
    @!p not.b32 %r936, %r936;
}

	// end inline asm
	and.b32  	%r956, %r936, %r955;
	mov.b32 	%r941, 16;
	// begin inline asm
	{
    .reg .pred p;
    and.b32 %r939, %r949, %r941;    setp.ne.u32 p, %r939, 0;
    vote.ballot.sync.b32 %r939, p, 0xffffffff;
    @!p not.b32 %r939, %r939;
}

	// end inline asm
	and.b32  	%r957, %r939, %r956;
	mov.b32 	%r944, 32;
	// begin inline asm
	{
    .reg .pred p;
    and.b32 %r942, %r949, %r944;    setp.ne.u32 p, %r942, 0;
    vote.ballot.sync.b32 %r942, p, 0xffffffff;
    @!p not.b32 %r942, %r942;
}

	// end inline asm
	and.b32  	%r958, %r942, %r957;
	mov.b32 	%r947, 64;
	// begin inline asm
	{
    .reg .pred p;
    and.b32 %r945, %r949, %r947;    setp.ne.u32 p, %r945, 0;
    vote.ballot.sync.b32 %r945, p, 0xffffffff;
    @!p not.b32 %r945, %r945;
}

	// end inline asm
	and.b32  	%r959, %r945, %r958;
	mov.b32 	%r950, 128;
	// begin inline asm
	{
    .reg .pred p;
    and.b32 %r948, %r949, %r950;    setp.ne.u32 p, %r948, 0;
    vote.ballot.sync.b32 %r948, p, 0xffffffff;
    @!p not.b32 %r948, %r948;
}

	// end inline asm
	and.b32  	%r960, %r948, %r959;
	clz.b32 	%r961, %r960;
	sub.s32 	%r190, 31, %r961;
	and.b32  	%r962, %r699, %r960;
	popc.b32 	%r191, %r962;
	setp.ne.s32 	%p116, %r301, %r190;
	mov.b32 	%r1896, 0;
	@%p116 bra 	$L__BB84_193;
	shl.b32 	%r963, %r949, 2;
	add.s32 	%r964, %r93, %r963;
	atom.shared.add.u32 	%r1896, [%r964], %r191;
$L__BB84_193:
	shfl.sync.idx.b32	%r990|%p117, %r1896, %r190, 31, -1;
	add.s32 	%r194, %r191, %r990;
	shr.u32 	%r991, %r1882, %r299;
	and.b32  	%r987, %r991, %r92;
	mov.b32 	%r967, 1;
	// begin inline asm
	{
    .reg .pred p;
    and.b32 %r965, %r987, %r967;    setp.ne.u32 p, %r965, 0;
    vote.ballot.sync.b32 %r965, p, 0xffffffff;
    @!p not.b32 %r965, %r965;
}

	// end inline asm
	mov.b32 	%r970, 2;
	// begin inline asm
	{
    .reg .pred p;
    and.b32 %r968, %r987, %r970;    setp.ne.u32 p, %r968, 0;
    vote.ballot.sync.b32 %r968, p, 0xffffffff;
    @!p not.b32 %r968, %r968;
}

	// end inline asm
	and.b32  	%r992, %r968, %r965;
	mov.b32 	%r973, 4;
	// begin inline asm
	{
    .reg .pred p;
    and.b32 %r971, %r987, %r973;    setp.ne.u32 p, %r971, 0;
    vote.ballot.sync.b32 %r971, p, 0xffffffff;
    @!p not.b32 %r971, %r971;
}

	// end inline asm
	and.b32  	%r993, %r971, %r992;
	mov.b32 	%r976, 8;
	// begin inline asm
	{
    .reg .pred p;
    and.b32 %r974, %r987, %r976;    setp.ne.u32 p, %r974, 0;
    vote.ballot.sync.b32 %r974, p, 0xffffffff;
    @!p not.b32 %r974, %r974;
}

	// end inline asm
	and.b32  	%r994, %r974, %r993;
	mov.b32 	%r979, 16;
	// begin inline asm
	{
    .reg .pred p;
    and.b32 %r977, %r987, %r979;    setp.ne.u32 p, %r977, 0;
    vote.ballot.sync.b32 %r977, p, 0xffffffff;
    @!p not.b32 %r977, %r977;
}

	// end inline asm
	and.b32  	%r995, %r977, %r994;
	mov.b32 	%r982, 32;
	// begin inline asm
	{
    .reg .pred p;
    and.b32 %r980, %r987, %r982;    setp.ne.u32 p, %r980, 0;
    vote.ballot.sync.b32 %r980, p, 0xffffffff;
    @!p not.b32 %r980, %r980;
}

	// end inline asm
	and.b32  	%r996, %r980, %r995;
	mov.b32 	%r985, 64;
	// begin inline asm
	{
    .reg .pred p;
    and.b32 %r983, %r987, %r985;    setp.ne.u32 p, %r983, 0;
    vote.ballot.sync.b32 %r983, p, 0xffffffff;
    @!p not.b32 %r983, %r983;
}

	// end inline asm
	and.b32  	%r997, %r983, %r996;
	mov.b32 	%r988, 128;
	// begin inline asm
	{
    .reg .pred p;
    and.b32 %r986, %r987, %r988;    setp.ne.u32 p, %r986, 0;
    vote.ballot.sync.b32 %r986, p, 0xffffffff;
    @!p not.b32 %r986, %r986;
}

	// end inline asm
	and.b32  	%r998, %r986, %r997;
	clz.b32 	%r999, %r998;
	sub.s32 	%r196, 31, %r999;
	and.b32  	%r1000, %r699, %r998;
	popc.b32 	%r197, %r1000;
	setp.ne.s32 	%p118, %r301, %r196;
	mov.b32 	%r1897, 0;
	@%p118 bra 	$L__BB84_195;
	shl.b32 	%r1001, %r987, 2;
	add.s32 	%r1002, %r93, %r1001;
	atom.shared.add.u32 	%r1897, [%r1002], %r197;
$L__BB84_195:
	shfl.sync.idx.b32	%r1028|%p119, %r1897, %r196, 31, -1;
	add.s32 	%r200, %r197, %r1028;
	shr.u32 	%r1029, %r1881, %r299;
	and.b32  	%r1025, %r1029, %r92;
	mov.b32 	%r1005, 1;
	// begin inline asm
	{
    .reg .pred p;
    and.b32 %r1003, %r1025, %r1005;    setp.ne.u32 p, %r1003, 0;
    vote.ballot.sync.b32 %r1003, p, 0xffffffff;
    @!p not.b32 %r1003, %r1003;
}

	// end inline asm
	mov.b32 	%r1008, 2;
	// begin inline asm
	{
    .reg .pred p;
    and.b32 %r1006, %r1025, %r1008;    setp.ne.u32 p, %r1006, 0;
    vote.ballot.sync.b32 %r1006, p, 0xffffffff;
    @!p not.b32 %r1006, %r1006;
}

	// end inline asm
	and.b32  	%r1030, %r1006, %r1003;
	mov.b32 	%r1011, 4;
	// begin inline asm
	{
    .reg .pred p;
    and.b32 %r1009, %r1025, %r1011;    setp.ne.u32 p, %r1009, 0;
    vote.ballot.sync.b32 %r1009, p, 0xffffffff;
    @!p not.b32 %r1009, %r1009;
}

	// end inline asm
	and.b32  	%r1031, %r1009, %r1030;
	mov.b32 	%r1014, 8;
	// begin inline asm
	{
    .reg .pred p;
    and.b32 %r1012, %r1025, %r1014;    setp.ne.u32 p, %r1012, 0;
    vote.ballot.sync.b32 %r1012, p, 0xffffffff;
    @!p not.b32 %r1012, %r1012;
}

	// end inline asm
	and.b32  	%r1032, %r1012, %r1031;
	mov.b32 	%r1017, 16;
	// begin inline asm
	{
    .reg .pred p;
    and.b32 %r1015, %r1025, %r1017;    setp.ne.u32 p, %r1015, 0;
    vote.ballot.sync.b32 %r1015, p, 0xffffffff;
    @!p not.b32 %r1015, %r1015;
}

	// end inline asm
	and.b32  	%r1033, %r1015, %r1032;
	mov.b32 	%r1020, 32;
	// begin inline asm
	{
    .reg .pred p;
    and.b32 %r1018, %r1025, %r1020;    setp.ne.u32 p, %r1018, 0;
    vote.ballot.sync.b32 %r1018, p, 0xffffffff;
    @!p not.b32 %r1018, %r1018;
}

	// end inline asm
	and.b32  	%r1034, %r1018, %r1033;
	mov.b32 	%r1023, 64;
	// begin inline asm
	{
    .reg .pred p;
    and.b32 %r1021, %r1025, %r1023;    setp.ne.u32 p, %r1021, 0;
    vote.ballot.sync.b32 %r1021, p, 0xffffffff;
    @!p not.b32 %r1021, %r1021;
}

	// end inline asm
	and.b32  	%r1035, %r1021, %r1034;
	mov.b32 	%r1026, 128;
	// begin inline asm
	{
    .reg .pred p;
    and.b32 %r1024, %r1025, %r1026;    setp.ne.u32 p, %r1024, 0;
    vote.ballot.sync.b32 %r1024, p, 0xffffffff;
    @!p not.b32 %r1024, %r1024;
}

	// end inline asm
	and.b32  	%r1036, %r1024, %r1035;
	clz.b32 	%r1037, %r1036;
	sub.s32 	%r202, 31, %r1037;
	and.b32  	%r1038, %r699, %r1036;
	popc.b32 	%r203, %r1038;
	setp.ne.s32 	%p120, %r301, %r202;
	mov.b32 	%r1898, 0;
	@%p120 bra 	$L__BB84_197;
	shl.b32 	%r1039, %r1025, 2;
	add.s32 	%r1040, %r93, %r1039;
	atom.shared.add.u32 	%r1898, [%r1040], %r203;
$L__BB84_197:
	shfl.sync.idx.b32	%r1066|%p121, %r1898, %r202, 31, -1;
	add.s32 	%r206, %r203, %r1066;
	shr.u32 	%r1067, %r1880, %r299;
	and.b32  	%r1063, %r1067, %r92;
	mov.b32 	%r1043, 1;
	// begin inline asm
	{
    .reg .pred p;
    and.b32 %r1041, %r1063, %r1043;    setp.ne.u32 p, %r1041, 0;
    vote.ballot.sync.b32 %r1041, p, 0xffffffff;
    @!p not.b32 %r1041, %r1041;
}

	// end inline asm
	mov.b32 	%r1046, 2;
	// begin inline asm
	{
    .reg .pred p;
    and.b32 %r1044, %r1063, %r1046;    setp.ne.u32 p, %r1044, 0;
    vote.ballot.sync.b32 %r1044, p, 0xffffffff;
    @!p not.b32 %r1044, %r1044;
}

	// end inline asm
	and.b32  	%r1068, %r1044, %r1041;
	mov.b32 	%r1049, 4;
	// begin inline asm
	{
    .reg .pred p;
    and.b32 %r1047, %r1063, %r1049;    setp.ne.u32 p, %r1047, 0;
    vote.ballot.sync.b32 %r1047, p, 0xffffffff;
    @!p not.b32 %r1047, %r1047;
}

	// end inline asm
	and.b32  	%r1069, %r1047, %r1068;
	mov.b32 	%r1052, 8;
	// begin inline asm
	{
    .reg .pred p;
    and.b32 %r1050, %r1063, %r1052;    setp.ne.u32 p, %r1050, 0;
    vote.ballot.sync.b32 %r1050, p, 0xffffffff;
    @!p not.b32 %r1050, %r1050;
}

	// end inline asm
	and.b32  	%r1070, %r1050, %r1069;
	mov.b32 	%r1055, 16;
	// begin inline asm
	{
    .reg .pred p;
    and.b32 %r1053, %r1063, %r1055;    setp.ne.u32 p, %r1053, 0;
    vote.ballot.sync.b32 %r1053, p, 0xffffffff;
    @!p not.b32 %r1053, %r1053;
}

	// end inline asm
	and.b32  	%r1071, %r1053, %r1070;
	mov.b32 	%r1058, 32;
	// begin inline asm
	{
    .reg .pred p;
    and.b32 %r1056, %r1063, %r1058;    setp.ne.u32 p, %r1056, 0;
    vote.ballot.sync.b32 %r1056, p, 0xffffffff;
    @!p not.b32 %r1056, %r1056;
}

	// end inline asm
	and.b32  	%r1072, %r1056, %r1071;
	mov.b32 	%r1061, 64;
	// begin inline asm
	{
    .reg .pred p;
    and.b32 %r1059, %r1063, %r1061;    setp.ne.u32 p, %r1059, 0;
    vote.ballot.sync.b32 %r1059, p, 0xffffffff;
    @!p not.b32 %r1059, %r1059;
}

	// end inline asm
	and.b32  	%r1073, %r1059, %r1072;
	mov.b32 	%r1064, 128;
	// begin inline asm
	{
    .reg .pred p;
    and.b32 %r1062, %r1063, %r1064;    setp.ne.u32 p, %r1062, 0;
    vote.ballot.sync.b32 %r1062, p, 0xffffffff;
    @!p not.b32 %r1062, %r1062;
}

	// end inline asm
	and.b32  	%r1074, %r1062, %r1073;
	clz.b32 	%r1075, %r1074;
	sub.s32 	%r208, 31, %r1075;
	and.b32  	%r1076, %r699, %r1074;
	popc.b32 	%r209, %r1076;
	setp.ne.s32 	%p122, %r301, %r208;
	mov.b32 	%r1899, 0;
	@%p122 bra 	$L__BB84_199;
	shl.b32 	%r1077, %r1063, 2;
	add.s32 	%r1078, %r93, %r1077;
	atom.shared.add.u32 	%r1899, [%r1078], %r209;
$L__BB84_199:
	shfl.sync.idx.b32	%r1104|%p123, %r1899, %r208, 31, -1;
	add.s32 	%r212, %r209, %r1104;
	shr.u32 	%r1105, %r1879, %r299;
	and.b32  	%r1101, %r1105, %r92;
	mov.b32 	%r1081, 1;
	// begin inline asm
	{
    .reg .pred p;
    and.b32 %r1079, %r1101, %r1081;    setp.ne.u32 p, %r1079, 0;
    vote.ballot.sync.b32 %r1079, p, 0xffffffff;
    @!p not.b32 %r1079, %r1079;
}

	// end inline asm
	mov.b32 	%r1084, 2;
	// begin inline asm
	{
    .reg .pred p;
    and.b32 %r1082, %r1101, %r1084;    setp.ne.u32 p, %r1082, 0;
    vote.ballot.sync.b32 %r1082, p, 0xffffffff;
    @!p not.b32 %r1082, %r1082;
}

	// end inline asm
	and.b32  	%r1106, %r1082, %r1079;
	mov.b32 	%r1087, 4;
	// begin inline asm
	{
    .reg .pred p;
    and.b32 %r1085, %r1101, %r1087;    setp.ne.u32 p, %r1085, 0;
    vote.ballot.sync.b32 %r1085, p, 0xffffffff;
    @!p not.b32 %r1085, %r1085;
}

	// end inline asm
	and.b32  	%r1107, %r1085, %r1106;
	mov.b32 	%r1090, 8;
	// begin inline asm
	{
    .reg .pred p;
    and.b32 %r1088, %r1101, %r1090;    setp.ne.u32 p, %r1088, 0;
    vote.ballot.sync.b32 %r1088, p, 0xffffffff;
    @!p not.b32 %r1088, %r1088;
}

	// end inline asm
	and.b32  	%r1108, %r1088, %r1107;
	mov.b32 	%r1093, 16;
	// begin inline asm
	{
    .reg .pred p;
    and.b32 %r1091, %r1101, %r1093;    setp.ne.u32 p, %r1091, 0;
    vote.ballot.sync.b32 %r1091, p, 0xffffffff;
    @!p not.b32 %r1091, %r1091;
}

	// end inline asm
	and.b32  	%r1109, %r1091, %r1108;
	mov.b32 	%r1096, 32;
	// begin inline asm
	{
    .reg .pred p;
    and.b32 %r1094, %r1101, %r1096;    setp.ne.u32 p, %r1094, 0;
    vote.ballot.sync.b32 %r1094, p, 0xffffffff;
    @!p not.b32 %r1094, %r1094;
}

	// end inline asm
	and.b32  	%r1110, %r1094, %r1109;
	mov.b32 	%r1099, 64;
	// begin inline asm
	{
    .reg .pred p;
    and.b32 %r1097, %r1101, %r1099;    setp.ne.u32 p, %r1097, 0;
    vote.ballot.sync.b32 %r1097, p, 0xffffffff;
    @!p not.b32 %r1097, %r1097;
}

	// end inline asm
	and.b32  	%r1111, %r1097, %r1110;
	mov.b32 	%r1102, 128;
	// begin inline asm
	{
    .reg .pred p;
    and.b32 %r1100, %r1101, %r1102;    setp.ne.u32 p, %r1100, 0;
    vote.ballot.sync.b32 %r1100, p, 0xffffffff;
    @!p not.b32 %r1100, %r1100;
}

	// end inline asm
	and.b32  	%r1112, %r1100, %r1111;
	clz.b32 	%r1113, %r1112;
	sub.s32 	%r214, 31, %r1113;
	and.b32  	%r1114, %r699, %r1112;
	popc.b32 	%r215, %r1114;
	setp.ne.s32 	%p124, %r301, %r214;
	mov.b32 	%r1900, 0;
	@%p124 bra 	$L__BB84_201;
	shl.b32 	%r1115, %r1101, 2;
	add.s32 	%r1116, %r93, %r1115;
	atom.shared.add.u32 	%r1900, [%r1116], %r215;
$L__BB84_201:
	shfl.sync.idx.b32	%r1142|%p125, %r1900, %r214, 31, -1;
	add.s32 	%r218, %r215, %r1142;
	shr.u32 	%r1143, %r1878, %r299;
	and.b32  	%r1139, %r1143, %r92;
	mov.b32 	%r1119, 1;
	// begin inline asm
	{
    .reg .pred p;
    and.b32 %r1117, %r1139, %r1119;    setp.ne.u32 p, %r1117, 0;
    vote.ballot.sync.b32 %r1117, p, 0xffffffff;
    @!p not.b32 %r1117, %r1117;
}

	// end inline asm
	mov.b32 	%r1122, 2;
	// begin inline asm
	{
    .reg .pred p;
    and.b32 %r1120, %r1139, %r1122;    setp.ne.u32 p, %r1120, 0;
    vote.ballot.sync.b32 %r1120, p, 0xffffffff;
    @!p not.b32 %r1120, %r1120;
}

	// end inline asm
	and.b32  	%r1144, %r1120, %r1117;
	mov.b32 	%r1125, 4;
	// begin inline asm
	{
    .reg .pred p;
    and.b32 %r1123, %r1139, %r1125;    setp.ne.u32 p, %r1123, 0;
    vote.ballot.sync.b32 %r1123, p, 0xffffffff;
    @!p not.b32 %r1123, %r1123;
}

	// end inline asm
	and.b32  	%r1145, %r1123, %r1144;
	mov.b32 	%r1128, 8;
	// begin inline asm
	{
    .reg .pred p;
    and.b32 %r1126, %r1139, %r1128;    setp.ne.u32 p, %r1126, 0;
    vote.ballot.sync.b32 %r1126, p, 0xffffffff;
    @!p not.b32 %r1126, %r1126;
}

	// end inline asm
	and.b32  	%r1146, %r1126, %r1145;
	mov.b32 	%r1131, 16;
	// begin inline asm
	{
    .reg .pred p;
    and.b32 %r1129, %r1139, %r1131;    setp.ne.u32 p, %r1129, 0;
    vote.ballot.sync.b32 %r1129, p, 0xffffffff;
    @!p not.b32 %r1129, %r1129;
}

	// end inline asm
	and.b32  	%r1147, %r1129, %r1146;
	mov.b32 	%r1134, 32;
	// begin inline asm
	{
    .reg .pred p;
    and.b32 %r1132, %r1139, %r1134;    setp.ne.u32 p, %r1132, 0;
    vote.ballot.sync.b32 %r1132, p, 0xffffffff;
    @!p not.b32 %r1132, %r1132;
}

	// end inline asm
	and.b32  	%r1148, %r1132, %r1147;
	mov.b32 	%r1137, 64;
	// begin inline asm
	{
    .reg .pred p;
    and.b32 %r1135, %r1139, %r1137;    setp.ne.u32 p, %r1135, 0;
    vote.ballot.sync.b32 %r1135, p, 0xffffffff;
    @!p not.b32 %r1135, %r1135;
}

	// end inline asm
	and.b32  	%r1149, %r1135, %r1148;
	mov.b32 	%r1140, 128;
	// begin inline asm
	{
    .reg .pred p;
    and.b32 %r1138, %r1139, %r1140;    setp.ne.u32 p, %r1138, 0;
    vote.ballot.sync.b32 %r1138, p, 0xffffffff;
    @!p not.b32 %r1138, %r1138;
}

	// end inline asm
	and.b32  	%r1150, %r1138, %r1149;
	clz.b32 	%r1151, %r1150;
	sub.s32 	%r220, 31, %r1151;
	and.b32  	%r1152, %r699, %r1150;
	popc.b32 	%r221, %r1152;
	setp.ne.s32 	%p126, %r301, %r220;
	mov.b32 	%r1901, 0;
	@%p126 bra 	$L__BB84_203;
	shl.b32 	%r1153, %r1139, 2;
	add.s32 	%r1154, %r93, %r1153;
	atom.shared.add.u32 	%r1901, [%r1154], %r221;
$L__BB84_203:
	shfl.sync.idx.b32	%r1180|%p127, %r1901, %r220, 31, -1;
	add.s32 	%r224, %r221, %r1180;
	shr.u32 	%r1181, %r1877, %r299;
	and.b32  	%r1177, %r1181, %r92;
	mov.b32 	%r1157, 1;
	// begin inline asm
	{
    .reg .pred p;
    and.b32 %r1155, %r1177, %r1157;    setp.ne.u32 p, %r1155, 0;
    vote.ballot.sync.b32 %r1155, p, 0xffffffff;
    @!p not.b32 %r1155, %r1155;
}

	// end inline asm
	mov.b32 	%r1160, 2;
	// begin inline asm
	{
    .reg .pred p;
    and.b32 %r1158, %r1177, %r1160;    setp.ne.u32 p, %r1158, 0;
    vote.ballot.sync.b32 %r1158, p, 0xffffffff;
    @!p not.b32 %r1158, %r1158;
}

	// end inline asm
	and.b32  	%r1182, %r1158, %r1155;
	mov.b32 	%r1163, 4;
	// begin inline asm
	{
    .reg .pred p;
    and.b32 %r1161, %r1177, %r1163;    setp.ne.u32 p, %r1161, 0;
    vote.ballot.sync.b32 %r1161, p, 0xffffffff;
    @!p not.b32 %r1161, %r1161;
}

	// end inline asm
	and.b32  	%r1183, %r1161, %r1182;
	mov.b32 	%r1166, 8;
	// begin inline asm
	{
    .reg .pred p;
    and.b32 %r1164, %r1177, %r1166;    setp.ne.u32 p, %r1164, 0;
    vote.ballot.sync.b32 %r1164, p, 0xffffffff;
    @!p not.b32 %r1164, %r1164;
}

	// end inline asm
	and.b32  	%r1184, %r1164, %r1183;
	mov.b32 	%r1169, 16;
	// begin inline asm
	{
    .reg .pred p;
    and.b32 %r1167, %r1177, %r1169;    setp.ne.u32 p, %r1167, 0;
    vote.ballot.sync.b32 %r1167, p, 0xffffffff;
    @!p not.b32 %r1167, %r1167;
}

	// end inline asm
	and.b32  	%r1185, %r1167, %r1184;
	mov.b32 	%r1172, 32;
	// begin inline asm
	{
    .reg .pred p;
    and.b32 %r1170, %r1177, %r1172;    setp.ne.u32 p, %r1170, 0;
    vote.ballot.sync.b32 %r1170, p, 0xffffffff;
    @!p not.b32 %r1170, %r1170;
}

	// end inline asm
	and.b32  	%r1186, %r1170, %r1185;
	mov.b32 	%r1175, 64;
	// begin inline asm
	{
    .reg .pred p;
    and.b32 %r1173, %r1177, %r1175;    setp.ne.u32 p, %r1173, 0;
    vote.ballot.sync.b32 %r1173, p, 0xffffffff;
    @!p not.b32 %r1173, %r1173;
}

	// end inline asm
	and.b32  	%r1187, %r1173, %r1186;
	mov.b32 	%r1178, 128;
	// begin inline asm
	{
    .reg .pred p;
    and.b32 %r1176, %r1177, %r1178;    setp.ne.u32 p, %r1176, 0;
    vote.ballot.sync.b32 %r1176, p, 0xffffffff;
    @!p not.b32 %r1176, %r1176;
}

	// end inline asm
	and.b32  	%r1188, %r1176, %r1187;
	clz.b32 	%r1189, %r1188;
	sub.s32 	%r226, 31, %r1189;
	and.b32  	%r1190, %r699, %r1188;
	popc.b32 	%r227, %r1190;
	setp.ne.s32 	%p128, %r301, %r226;
	mov.b32 	%r1902, 0;
	@%p128 bra 	$L__BB84_205;
	shl.b32 	%r1191, %r1177, 2;
	add.s32 	%r1192, %r93, %r1191;
	atom.shared.add.u32 	%r1902, [%r1192], %r227;
$L__BB84_205:
	shfl.sync.idx.b32	%r1218|%p129, %r1902, %r226, 31, -1;
	add.s32 	%r230, %r227, %r1218;
	shr.u32 	%r1219, %r1876, %r299;
	and.b32  	%r1215, %r1219, %r92;
	mov.b32 	%r1195, 1;
	// begin inline asm
	{
    .reg .pred p;
    and.b32 %r1193, %r1215, %r1195;    setp.ne.u32 p, %r1193, 0;
    vote.ballot.sync.b32 %r1193, p, 0xffffffff;
    @!p not.b32 %r1193, %r1193;
}

	// end inline asm
	mov.b32 	%r1198, 2;
	// begin inline asm
	{
    .reg .pred p;
    and.b32 %r1196, %r1215, %r1198;    setp.ne.u32 p, %r1196, 0;
    vote.ballot.sync.b32 %r1196, p, 0xffffffff;
    @!p not.b32 %r1196, %r1196;
}

	// end inline asm
	and.b32  	%r1220, %r1196, %r1193;
	mov.b32 	%r1201, 4;
	// begin inline asm
	{
    .reg .pred p;
    and.b32 %r1199, %r1215, %r1201;    setp.ne.u32 p, %r1199, 0;
    vote.ballot.sync.b32 %r1199, p, 0xffffffff;
    @!p not.b32 %r1199, %r1199;
}

	// end inline asm
	and.b32  	%r1221, %r1199, %r1220;
	mov.b32 	%r1204, 8;
	// begin inline asm
	{
    .reg .pred p;
    and.b32 %r1202, %r1215, %r1204;    setp.ne.u32 p, %r1202, 0;
    vote.ballot.sync.b32 %r1202, p, 0xffffffff;
    @!p not.b32 %r1202, %r1202;
}

	// end inline asm
	and.b32  	%r1222, %r1202, %r1221;
	mov.b32 	%r1207, 16;
	// begin inline asm
	{
    .reg .pred p;
    and.b32 %r1205, %r1215, %r1207;    setp.ne.u32 p, %r1205, 0;
    vote.ballot.sync.b32 %r1205, p, 0xffffffff;
    @!p not.b32 %r1205, %r1205;
}

	// end inline asm
	and.b32  	%r1223, %r1205, %r1222;
	mov.b32 	%r1210, 32;
	// begin inline asm
	{
    .reg .pred p;
    and.b32 %r1208, %r1215, %r1210;    setp.ne.u32 p, %r1208, 0;
    vote.ballot.sync.b32 %r1208, p, 0xffffffff;
    @!p not.b32 %r1208, %r1208;
}

	// end inline asm
	and.b32  	%r1224, %r1208, %r1223;
	mov.b32 	%r1213, 64;
	// begin inline asm
	{
    .reg .pred p;
    and.b32 %r1211, %r1215, %r1213;    setp.ne.u32 p, %r1211, 0;
    vote.ballot.sync.b32 %r1211, p, 0xffffffff;
    @!p not.b32 %r1211, %r1211;
}

	// end inline asm
	and.b32  	%r1225, %r1211, %r1224;
	mov.b32 	%r1216, 128;
	// begin inline asm
	{
    .reg .pred p;
    and.b32 %r1214, %r1215, %r1216;    setp.ne.u32 p, %r1214, 0;
    vote.ballot.sync.b32 %r1214, p, 0xffffffff;
    @!p not.b32 %r1214, %r1214;
}

	// end inline asm
	and.b32  	%r1226, %r1214, %r1225;
	clz.b32 	%r1227, %r1226;
	sub.s32 	%r232, 31, %r1227;
	and.b32  	%r1228, %r699, %r1226;
	popc.b32 	%r233, %r1228;
	setp.ne.s32 	%p130, %r301, %r232;
	mov.b32 	%r1903, 0;
	@%p130 bra 	$L__BB84_207;
	shl.b32 	%r1229, %r1215, 2;
	add.s32 	%r1230, %r93, %r1229;
	atom.shared.add.u32 	%r1903, [%r1230], %r233;
$L__BB84_207:
	shfl.sync.idx.b32	%r1256|%p131, %r1903, %r232, 31, -1;
	add.s32 	%r236, %r233, %r1256;
	shr.u32 	%r1257, %r1875, %r299;
	and.b32  	%r1253, %r1257, %r92;
	mov.b32 	%r1233, 1;
	// begin inline asm
	{
    .reg .pred p;
    and.b32 %r1231, %r1253, %r1233;    setp.ne.u32 p, %r1231, 0;
    vote.ballot.sync.b32 %r1231, p, 0xffffffff;
    @!p not.b32 %r1231, %r1231;
}

	// end inline asm
	mov.b32 	%r1236, 2;
	// begin inline asm
	{
    .reg .pred p;
    and.b32 %r1234, %r1253, %r1236;    setp.ne.u32 p, %r1234, 0;
    vote.ballot.sync.b32 %r1234, p, 0xffffffff;
    @!p not.b32 %r1234, %r1234;
}

	// end inline asm
	and.b32  	%r1258, %r1234, %r1231;
	mov.b32 	%r1239, 4;
	// begin inline asm
	{
    .reg .pred p;
    and.b32 %r1237, %r1253, %r1239;    setp.ne.u32 p, %r1237, 0;
    vote.ballot.sync.b32 %r1237, p, 0xffffffff;
    @!p not.b32 %r1237, %r1237;
}

	// end inline asm
	and.b32  	%r1259, %r1237, %r1258;
	mov.b32 	%r1242, 8;
	// begin inline asm
	{
    .reg .pred p;
    and.b32 %r1240, %r1253, %r1242;    setp.ne.u32 p, %r1240, 0;
    vote.ballot.sync.b32 %r1240, p, 0xffffffff;
    @!p not.b32 %r1240, %r1240;
}

	// end inline asm
	and.b32  	%r1260, %r1240, %r1259;
	mov.b32 	%r1245, 16;
	// begin inline asm
	{
    .reg .pred p;
    and.b32 %r1243, %r1253, %r1245;    setp.ne.u32 p, %r1243, 0;
    vote.ballot.sync.b32 %r1243, p, 0xffffffff;
    @!p not.b32 %r1243, %r1243;
}

	// end inline asm
	and.b32  	%r1261, %r1243, %r1260;
	mov.b32 	%r1248, 32;
	// begin inline asm
	{
    .reg .pred p;
    and.b32 %r1246, %r1253, %r1248;    setp.ne.u32 p, %r1246, 0;
    vote.ballot.sync.b32 %r1246, p, 0xffffffff;
    @!p not.b32 %r1246, %r1246;
}

	// end inline asm
	and.b32  	%r1262, %r1246, %r1261;
	mov.b32 	%r1251, 64;
	// begin inline asm
	{
    .reg .pred p;
    and.b32 %r1249, %r1253, %r1251;    setp.ne.u32 p, %r1249, 0;
    vote.ballot.sync.b32 %r1249, p, 0xffffffff;
    @!p not.b32 %r1249, %r1249;
}

	// end inline asm
	and.b32  	%r1263, %r1249, %r1262;
	mov.b32 	%r1254, 128;
	// begin inline asm
	{
    .reg .pred p;
    and.b32 %r1252, %r1253, %r1254;    setp.ne.u32 p, %r1252, 0;
    vote.ballot.sync.b32 %r1252, p, 0xffffffff;
    @!p not.b32 %r1252, %r1252;
}

	// end inline asm
	and.b32  	%r1264, %r1252, %r1263;
	clz.b32 	%r1265, %r1264;
	sub.s32 	%r238, 31, %r1265;
	and.b32  	%r1266, %r699, %r1264;
	popc.b32 	%r239, %r1266;
	setp.ne.s32 	%p132, %r301, %r238;
	mov.b32 	%r1904, 0;
	@%p132 bra 	$L__BB84_209;
	shl.b32 	%r1267, %r1253, 2;
	add.s32 	%r1268, %r93, %r1267;
	atom.shared.add.u32 	%r1904, [%r1268], %r239;
$L__BB84_209:
	shfl.sync.idx.b32	%r1294|%p133, %r1904, %r238, 31, -1;
	add.s32 	%r242, %r239, %r1294;
	shr.u32 	%r1295, %r1874, %r299;
	and.b32  	%r1291, %r1295, %r92;
	mov.b32 	%r1271, 1;
	// begin inline asm
	{
    .reg .pred p;
    and.b32 %r1269, %r1291, %r1271;    setp.ne.u32 p, %r1269, 0;
    vote.ballot.sync.b32 %r1269, p, 0xffffffff;
    @!p not.b32 %r1269, %r1269;
}

	// end inline asm
	mov.b32 	%r1274, 2;
	// begin inline asm
	{
    .reg .pred p;
    and.b32 %r1272, %r1291, %r1274;    setp.ne.u32 p, %r1272, 0;
    vote.ballot.sync.b32 %r1272, p, 0xffffffff;
    @!p not.b32 %r1272, %r1272;
}

	// end inline asm
	and.b32  	%r1296, %r1272, %r1269;
	mov.b32 	%r1277, 4;
	// begin inline asm
	{
    .reg .pred p;
    and.b32 %r1275, %r1291, %r1277;    setp.ne.u32 p, %r1275, 0;
    vote.ballot.sync.b32 %r1275, p, 0xffffffff;
    @!p not.b32 %r1275, %r1275;
}

	// end inline asm
	and.b32  	%r1297, %r1275, %r1296;
	mov.b32 	%r1280, 8;
	// begin inline asm
	{
    .reg .pred p;
    and.b32 %r1278, %r1291, %r1280;    setp.ne.u32 p, %r1278, 0;
    vote.ballot.sync.b32 %r1278, p, 0xffffffff;
    @!p not.b32 %r1278, %r1278;
}

	// end inline asm
	and.b32  	%r1298, %r1278, %r1297;
	mov.b32 	%r1283, 16;
	// begin inline asm
	{
    .reg .pred p;
    and.b32 %r1281, %r1291, %r1283;    setp.ne.u32 p, %r1281, 0;
    vote.ballot.sync.b32 %r1281, p, 0xffffffff;
    @!p not.b32 %r1281, %r1281;
}

	// end inline asm
	and.b32  	%r1299, %r1281, %r1298;
	mov.b32 	%r1286, 32;
	// begin inline asm
	{
    .reg .pred p;
    and.b32 %r1284, %r1291, %r1286;    setp.ne.u32 p, %r1284, 0;
    vote.ballot.sync.b32 %r1284, p, 0xffffffff;
    @!p not.b32 %r1284, %r1284;
}

	// end inline asm
	and.b32  	%r1300, %r1284, %r1299;
	mov.b32 	%r1289, 64;
	// begin inline asm
	{
    .reg .pred p;
    and.b32 %r1287, %r1291, %r1289;    setp.ne.u32 p, %r1287, 0;
    vote.ballot.sync.b32 %r1287, p, 0xffffffff;
    @!p not.b32 %r1287, %r1287;
}

	// end inline asm
	and.b32  	%r1301, %r1287, %r1300;
	mov.b32 	%r1292, 128;
	// begin inline asm
	{
    .reg .pred p;
    and.b32 %r1290, %r1291, %r1292;    setp.ne.u32 p, %r1290, 0;
    vote.ballot.sync.b32 %r1290, p, 0xffffffff;
    @!p not.b32 %r1290, %r1290;
}

	// end inline asm
	and.b32  	%r1302, %r1290, %r1301;
	clz.b32 	%r1303, %r1302;
	sub.s32 	%r244, 31, %r1303;
	and.b32  	%r1304, %r699, %r1302;
	popc.b32 	%r245, %r1304;
	setp.ne.s32 	%p134, %r301, %r244;
	mov.b32 	%r1905, 0;
	@%p134 bra 	$L__BB84_211;
	shl.b32 	%r1305, %r1291, 2;
	add.s32 	%r1306, %r93, %r1305;
	atom.shared.add.u32 	%r1905, [%r1306], %r245;
$L__BB84_211:
	shfl.sync.idx.b32	%r1332|%p135, %r1905, %r244, 31, -1;
	add.s32 	%r248, %r245, %r1332;
	shr.u32 	%r1333, %r1873, %r299;
	and.b32  	%r1329, %r1333, %r92;
	mov.b32 	%r1309, 1;
	// begin inline asm
	{
    .reg .pred p;
    and.b32 %r1307, %r1329, %r1309;    setp.ne.u32 p, %r1307, 0;
    vote.ballot.sync.b32 %r1307, p, 0xffffffff;
    @!p not.b32 %r1307, %r1307;
}

	// end inline asm
	mov.b32 	%r1312, 2;
	// begin inline asm
	{
    .reg .pred p;
    and.b32 %r1310, %r1329, %r1312;    setp.ne.u32 p, %r1310, 0;
    vote.ballot.sync.b32 %r1310, p, 0xffffffff;
    @!p not.b32 %r1310, %r1310;
}

	// end inline asm
	and.b32  	%r1334, %r1310, %r1307;
	mov.b32 	%r1315, 4;
	// begin inline asm
	{
    .reg .pred p;
    and.b32 %r1313, %r1329, %r1315;    setp.ne.u32 p, %r1313, 0;
    vote.ballot.sync.b32 %r1313, p, 0xffffffff;
    @!p not.b32 %r1313, %r1313;
}

	// end inline asm
	and.b32  	%r1335, %r1313, %r1334;
	mov.b32 	%r1318, 8;
	// begin inline asm
	{
    .reg .pred p;
    and.b32 %r1316, %r1329, %r1318;    setp.ne.u32 p, %r1316, 0;
    vote.ballot.sync.b32 %r1316, p, 0xffffffff;
    @!p not.b32 %r1316, %r1316;
}

	// end inline asm
	and.b32  	%r1336, %r1316, %r1335;
	mov.b32 	%r1321, 16;
	// begin inline asm
	{
    .reg .pred p;
    and.b32 %r1319, %r1329, %r1321;    setp.ne.u32 p, %r1319, 0;
    vote.ballot.sync.b32 %r1319, p, 0xffffffff;
    @!p not.b32 %r1319, %r1319;
}

	// end inline asm
	and.b32  	%r1337, %r1319, %r1336;
	mov.b32 	%r1324, 32;
	// begin inline asm
	{
    .reg .pred p;
    and.b32 %r1322, %r1329, %r1324;    setp.ne.u32 p, %r1322, 0;
    vote.ballot.sync.b32 %r1322, p, 0xffffffff;
    @!p not.b32 %r1322, %r1322;
}

	// end inline asm
	and.b32  	%r1338, %r1322, %r1337;
	mov.b32 	%r1327, 64;
	// begin inline asm
	{
    .reg .pred p;
    and.b32 %r1325, %r1329, %r1327;    setp.ne.u32 p, %r1325, 0;
    vote.ballot.sync.b32 %r1325, p, 0xffffffff;
    @!p not.b32 %r1325, %r1325;
}

	// end inline asm
	and.b32  	%r1339, %r1325, %r1338;
	mov.b32 	%r1330, 128;
	// begin inline asm
	{
    .reg .pred p;
    and.b32 %r1328, %r1329, %r1330;    setp.ne.u32 p, %r1328, 0;
    vote.ballot.sync.b32 %r1328, p, 0xffffffff;
    @!p not.b32 %r1328, %r1328;
}

	// end inline asm
	and.b32  	%r1340, %r1328, %r1339;
	clz.b32 	%r1341, %r1340;
	sub.s32 	%r250, 31, %r1341;
	and.b32  	%r1342, %r699, %r1340;
	popc.b32 	%r251, %r1342;
	setp.ne.s32 	%p136, %r301, %r250;
	mov.b32 	%r1906, 0;
	@%p136 bra 	$L__BB84_213;
	shl.b32 	%r1343, %r1329, 2;
	add.s32 	%r1344, %r93, %r1343;
	atom.shared.add.u32 	%r1906, [%r1344], %r251;
$L__BB84_213:
	shfl.sync.idx.b32	%r1345|%p138, %r1906, %r250, 31, -1;
	add.s32 	%r254, %r251, %r1345;
	bar.sync 	0;
	shl.b32 	%r1346, %r158, 2;
	mov.u32 	%r1347, _ZZN3cub18CUB_300001_SM_10006detail10radix_sort29DeviceRadixSortOnesweepKernelINS1_5radix10policy_hubIicyE10Policy1000ELNS0_9SortOrderE0EicyiiNS1_21identity_decomposer_tEEEvPT5_SB_PT3_PKSC_PT1_PKSG_PT2_PKSK_T4_iiT6_E1s;
	add.s32 	%r255, %r1347, %r1346;
	st.shared.u32 	[%r255+-4], %r1889;
	shl.b32 	%r1348, %r164, 2;
	add.s32 	%r256, %r1347, %r1348;
	st.shared.u32 	[%r256+-4], %r1888;
	shl.b32 	%r1349, %r170, 2;
	add.s32 	%r1350, %r1347, %r1349;
	st.shared.u32 	[%r1350+-4], %r1887;
	shl.b32 	%r1351, %r176, 2;
	add.s32 	%r257, %r1347, %r1351;
	st.shared.u32 	[%r257+-4], %r1886;
	shl.b32 	%r1352, %r182, 2;
	add.s32 	%r1353, %r1347, %r1352;
	st.shared.u32 	[%r1353+-4], %r1885;
	shl.b32 	%r1354, %r188, 2;
	add.s32 	%r1355, %r1347, %r1354;
	st.shared.u32 	[%r1355+-4], %r1884;
	shl.b32 	%r1356, %r194, 2;
	add.s32 	%r258, %r1347, %r1356;
	st.shared.u32 	[%r258+-4], %r1883;
	shl.b32 	%r1357, %r200, 2;
	add.s32 	%r259, %r1347, %r1357;
	st.shared.u32 	[%r259+-4], %r1882;
	shl.b32 	%r1358, %r206, 2;
	add.s32 	%r260, %r1347, %r1358;
	st.shared.u32 	[%r260+-4], %r1881;
	shl.b32 	%r1359, %r212, 2;
	add.s32 	%r261, %r1347, %r1359;
	st.shared.u32 	[%r261+-4], %r1880;
	shl.b32 	%r1360, %r218, 2;
	add.s32 	%r262, %r1347, %r1360;
	st.shared.u32 	[%r262+-4], %r1879;
	shl.b32 	%r1361, %r224, 2;
	add.s32 	%r263, %r1347, %r1361;
	st.shared.u32 	[%r263+-4], %r1878;
	shl.b32 	%r1362, %r230, 2;
	add.s32 	%r264, %r1347, %r1362;
	st.shared.u32 	[%r264+-4], %r1877;
	shl.b32 	%r1363, %r236, 2;
	add.s32 	%r265, %r1347, %r1363;
	st.shared.u32 	[%r265+-4], %r1876;
	shl.b32 	%r1364, %r242, 2;
	add.s32 	%r266, %r1347, %r1364;
	st.shared.u32 	[%r266+-4], %r1875;
	shl.b32 	%r1365, %r248, 2;
	add.s32 	%r267, %r1347, %r1365;
	st.shared.u32 	[%r267+-4], %r1874;
	shl.b32 	%r1366, %r254, 2;
	add.s32 	%r268, %r1347, %r1366;
	st.shared.u32 	[%r268+-4], %r1873;
	shl.b32 	%r1367, %r1, 3;
	add.s32 	%r1368, %r1347, %r1367;
	add.s32 	%r269, %r1368, 26112;
	@%p29 bra 	$L__BB84_221;
	ld.global.u64 	%rd83, [%rd12];
	sub.s64 	%rd313, %rd83, %rd21;
	st.shared.u64 	[%r269], %rd313;
	setp.lt.s32 	%p139, %r4, 1;
	mov.u32 	%r1910, %r1868;
	@%p139 bra 	$L__BB84_220;
	mov.b32 	%r1908, -1;
	mov.u32 	%r1907, %r4;
	mov.u32 	%r1910, %r1868;
$L__BB84_216:
	add.s32 	%r273, %r1907, -1;
	shl.b32 	%r1370, %r273, 8;
	add.s32 	%r1371, %r1370, %r1;
	mul.wide.s32 	%rd84, %r1371, 4;
	add.s64 	%rd23, %rd3, %rd84;
$L__BB84_217:
	membar.cta;
	ld.volatile.global.u32 	%r274, [%rd23];
	setp.eq.s32 	%p140, %r274, 0;
	@%p140 bra 	$L__BB84_217;
	and.b32  	%r1372, %r274, 1073741823;
	add.s32 	%r1910, %r1372, %r1910;
	setp.gt.s32 	%p141, %r274, -1;
	vote.sync.ballot.b32 	%r1908, %p141, %r1908;
	setp.gt.u32 	%p143, %r1907, 1;
	and.pred  	%p144, %p141, %p143;
	mov.u32 	%r1907, %r273;
	@%p144 bra 	$L__BB84_216;
	ld.shared.u64 	%rd313, [%r269];
$L__BB84_220:
	or.b32  	%r1373, %r1910, -2147483648;
	st.volatile.global.u32 	[%rd7], %r1373;
	sub.s32 	%r1374, %r1910, %r1868;
	cvt.s64.s32 	%rd85, %r1374;
	add.s64 	%rd86, %rd313, %rd85;
	st.shared.u64 	[%r269], %rd86;
$L__BB84_221:
	setp.lt.s32 	%p146, %r5, %r298;
	setp.eq.s64 	%p147, %rd44, 0;
	or.pred  	%p148, %p147, %p146;
	or.pred  	%p149, %p29, %p148;
	@%p149 bra 	$L__BB84_223;
	ld.shared.u64 	%rd87, [%r269];
	cvt.s64.s32 	%rd88, %r1868;
	add.s64 	%rd89, %rd21, %rd88;
	add.s64 	%rd90, %rd89, %rd87;
	st.global.u64 	[%rd11], %rd90;
$L__BB84_223:
	setp.gt.s32 	%p150, %r5, %r298;
	bar.sync 	0;
	@%p150 bra 	$L__BB84_225;
	ld.shared.u32 	%r1375, [%r118];
	shr.u32 	%r1376, %r1375, %r299;
	and.b32  	%r1377, %r1376, %r92;
	shl.b32 	%r1378, %r1377, 3;
	mov.u32 	%r1379, _ZZN3cub18CUB_300001_SM_10006detail10radix_sort29DeviceRadixSortOnesweepKernelINS1_5radix10policy_hubIicyE10Policy1000ELNS0_9SortOrderE0EicyiiNS1_21identity_decomposer_tEEEvPT5_SB_PT3_PKSC_PT1_PKSG_PT2_PKSK_T4_iiT6_E1s;
	add.s32 	%r1380, %r1379, 26112;
	add.s32 	%r1381, %r1380, %r1378;
	ld.shared.u64 	%rd91, [%r1381];
	add.s64 	%rd92, %rd91, %rd10;
	xor.b32  	%r1382, %r1375, -2147483648;
	shl.b64 	%rd93, %rd92, 2;
	add.s64 	%rd94, %rd2, %rd93;
	st.global.u32 	[%rd94], %r1382;
	bar.warp.sync 	-1;
	ld.shared.u32 	%r1383, [%r118+1536];
	shr.u32 	%r1384, %r1383, %r299;
	and.b32  	%r1385, %r1384, %r92;
	shl.b32 	%r1386, %r1385, 3;
	add.s32 	%r1387, %r1380, %r1386;
	ld.shared.u64 	%rd95, [%r1387];
	add.s64 	%rd96, %rd95, %rd10;
	xor.b32  	%r1388, %r1383, -2147483648;
	shl.b64 	%rd97, %rd96, 2;
	add.s64 	%rd98, %rd2, %rd97;
	st.global.u32 	[%rd98+1536], %r1388;
	bar.warp.sync 	-1;
	ld.shared.u32 	%r1389, [%r118+3072];
	shr.u32 	%r1390, %r1389, %r299;
	and.b32  	%r1391, %r1390, %r92;
	shl.b32 	%r1392, %r1391, 3;
	add.s32 	%r1393, %r1380, %r1392;
	ld.shared.u64 	%rd99, [%r1393];
	add.s64 	%rd100, %rd99, %rd10;
	xor.b32  	%r1394, %r1389, -2147483648;
	shl.b64 	%rd101, %rd100, 2;
	add.s64 	%rd102, %rd2, %rd101;
	st.global.u32 	[%rd102+3072], %r1394;
	bar.warp.sync 	-1;
	ld.shared.u32 	%r1395, [%r118+4608];
	shr.u32 	%r1396, %r1395, %r299;
	and.b32  	%r1397, %r1396, %r92;
	shl.b32 	%r1398, %r1397, 3;
	add.s32 	%r1399, %r1380, %r1398;
	ld.shared.u64 	%rd103, [%r1399];
	add.s64 	%rd104, %rd103, %rd10;
	xor.b32  	%r1400, %r1395, -2147483648;
	shl.b64 	%rd105, %rd104, 2;
	add.s64 	%rd106, %rd2, %rd105;
	st.global.u32 	[%rd106+4608], %r1400;
	bar.warp.sync 	-1;
	ld.shared.u32 	%r1401, [%r118+6144];
	shr.u32 	%r1402, %r1401, %r299;
	and.b32  	%r1403, %r1402, %r92;
	shl.b32 	%r1404, %r1403, 3;
	add.s32 	%r1405, %r1380, %r1404;
	ld.shared.u64 	%rd107, [%r1405];
	add.s64 	%rd108, %rd107, %rd10;
	xor.b32  	%r1406, %r1401, -2147483648;
	shl.b64 	%rd109, %rd108, 2;
	add.s64 	%rd110, %rd2, %rd109;
	st.global.u32 	[%rd110+6144], %r1406;
	bar.warp.sync 	-1;
	ld.shared.u32 	%r1407, [%r118+7680];
	shr.u32 	%r1408, %r1407, %r299;
	and.b32  	%r1409, %r1408, %r92;
	shl.b32 	%r1410, %r1409, 3;
	add.s32 	%r1411, %r1380, %r1410;
	ld.shared.u64 	%rd111, [%r1411];
	add.s64 	%rd112, %rd111, %rd10;
	xor.b32  	%r1412, %r1407, -2147483648;
	shl.b64 	%rd113, %rd112, 2;
	add.s64 	%rd114, %rd2, %rd113;
	st.global.u32 	[%rd114+7680], %r1412;
	bar.warp.sync 	-1;
	ld.shared.u32 	%r1413, [%r118+9216];
	shr.u32 	%r1414, %r1413, %r299;
	and.b32  	%r1415, %r1414, %r92;
	shl.b32 	%r1416, %r1415, 3;
	add.s32 	%r1417, %r1380, %r1416;
	ld.shared.u64 	%rd115, [%r1417];
	add.s64 	%rd116, %rd115, %rd10;
	xor.b32  	%r1418, %r1413, -2147483648;
	shl.b64 	%rd117, %rd116, 2;
	add.s64 	%rd118, %rd2, %rd117;
	st.global.u32 	[%rd118+9216], %r1418;
	bar.warp.sync 	-1;
	ld.shared.u32 	%r1419, [%r118+10752];
	shr.u32 	%r1420, %r1419, %r299;
	and.b32  	%r1421, %r1420, %r92;
	shl.b32 	%r1422, %r1421, 3;
	add.s32 	%r1423, %r1380, %r1422;
	ld.shared.u64 	%rd119, [%r1423];
	add.s64 	%rd120, %rd119, %rd10;
	xor.b32  	%r1424, %r1419, -2147483648;
	shl.b64 	%rd121, %rd120, 2;
	add.s64 	%rd122, %rd2, %rd121;
	st.global.u32 	[%rd122+10752], %r1424;
	bar.warp.sync 	-1;
	ld.shared.u32 	%r1425, [%r118+12288];
	shr.u32 	%r1426, %r1425, %r299;
	and.b32  	%r1427, %r1426, %r92;
	shl.b32 	%r1428, %r1427, 3;
	add.s32 	%r1429, %r1380, %r1428;
	ld.shared.u64 	%rd123, [%r1429];
	add.s64 	%rd124, %rd123, %rd10;
	xor.b32  	%r1430, %r1425, -2147483648;
	shl.b64 	%rd125, %rd124, 2;
	add.s64 	%rd126, %rd2, %rd125;
	st.global.u32 	[%rd126+12288], %r1430;
	bar.warp.sync 	-1;
	ld.shared.u32 	%r1431, [%r118+13824];
	shr.u32 	%r1432, %r1431, %r299;
	and.b32  	%r1433, %r1432, %r92;
	shl.b32 	%r1434, %r1433, 3;
	add.s32 	%r1435, %r1380, %r1434;
	ld.shared.u64 	%rd127, [%r1435];
	add.s64 	%rd128, %rd127, %rd10;
	xor.b32  	%r1436, %r1431, -2147483648;
	shl.b64 	%rd129, %rd128, 2;
	add.s64 	%rd130, %rd2, %rd129;
	st.global.u32 	[%rd130+13824], %r1436;
	bar.warp.sync 	-1;
	ld.shared.u32 	%r1437, [%r118+15360];
	shr.u32 	%r1438, %r1437, %r299;
	and.b32  	%r1439, %r1438, %r92;
	shl.b32 	%r1440, %r1439, 3;
	add.s32 	%r1441, %r1380, %r1440;
	ld.shared.u64 	%rd131, [%r1441];
	add.s64 	%rd132, %rd131, %rd10;
	xor.b32  	%r1442, %r1437, -2147483648;
	shl.b64 	%rd133, %rd132, 2;
	add.s64 	%rd134, %rd2, %rd133;
	st.global.u32 	[%rd134+15360], %r1442;
	bar.warp.sync 	-1;
	ld.shared.u32 	%r1443, [%r118+16896];
	shr.u32 	%r1444, %r1443, %r299;
	and.b32  	%r1445, %r1444, %r92;
	shl.b32 	%r1446, %r1445, 3;
	add.s32 	%r1447, %r1380, %r1446;
	ld.shared.u64 	%rd135, [%r1447];
	add.s64 	%rd136, %rd135, %rd10;
	xor.b32  	%r1448, %r1443, -2147483648;
	shl.b64 	%rd137, %rd136, 2;
	add.s64 	%rd138, %rd2, %rd137;
	st.global.u32 	[%rd138+16896], %r1448;
	bar.warp.sync 	-1;
	ld.shared.u32 	%r1449, [%r118+18432];
	shr.u32 	%r1450, %r1449, %r299;
	and.b32  	%r1451, %r1450, %r92;
	shl.b32 	%r1452, %r1451, 3;
	add.s32 	%r1453, %r1380, %r1452;
	ld.shared.u64 	%rd139, [%r1453];
	add.s64 	%rd140, %rd139, %rd10;
	xor.b32  	%r1454, %r1449, -2147483648;
	shl.b64 	%rd141, %rd140, 2;
	add.s64 	%rd142, %rd2, %rd141;
	st.global.u32 	[%rd142+18432], %r1454;
	bar.warp.sync 	-1;
	ld.shared.u32 	%r1455, [%r118+19968];
	shr.u32 	%r1456, %r1455, %r299;
	and.b32  	%r1457, %r1456, %r92;
	shl.b32 	%r1458, %r1457, 3;
	add.s32 	%r1459, %r1380, %r1458;
	ld.shared.u64 	%rd143, [%r1459];
	add.s64 	%rd144, %rd143, %rd10;
	xor.b32  	%r1460, %r1455, -2147483648;
	shl.b64 	%rd145, %rd144, 2;
	add.s64 	%rd146, %rd2, %rd145;
	st.global.u32 	[%rd146+19968], %r1460;
	bar.warp.sync 	-1;
	ld.shared.u32 	%r1461, [%r118+21504];
	shr.u32 	%r1462, %r1461, %r299;
	and.b32  	%r1463, %r1462, %r92;
	shl.b32 	%r1464, %r1463, 3;
	add.s32 	%r1465, %r1380, %r1464;
	ld.shared.u64 	%rd147, [%r1465];
	add.s64 	%rd148, %rd147, %rd10;
	xor.b32  	%r1466, %r1461, -2147483648;
	shl.b64 	%rd149, %rd148, 2;
	add.s64 	%rd150, %rd2, %rd149;
	st.global.u32 	[%rd150+21504], %r1466;
	bar.warp.sync 	-1;
	ld.shared.u32 	%r1467, [%r118+23040];
	shr.u32 	%r1468, %r1467, %r299;
	and.b32  	%r1469, %r1468, %r92;
	shl.b32 	%r1470, %r1469, 3;
	add.s32 	%r1471, %r1380, %r1470;
	ld.shared.u64 	%rd151, [%r1471];
	add.s64 	%rd152, %rd151, %rd10;
	xor.b32  	%r1472, %r1467, -2147483648;
	shl.b64 	%rd153, %rd152, 2;
	add.s64 	%rd154, %rd2, %rd153;
	st.global.u32 	[%rd154+23040], %r1472;
	bar.warp.sync 	-1;
	ld.shared.u32 	%r1473, [%r118+24576];
	shr.u32 	%r1474, %r1473, %r299;
	and.b32  	%r1475, %r1474, %r92;
	shl.b32 	%r1476, %r1475, 3;
	add.s32 	%r1477, %r1380, %r1476;
	ld.shared.u64 	%rd155, [%r1477];
	add.s64 	%rd156, %rd155, %rd10;
	xor.b32  	%r1478, %r1473, -2147483648;
	shl.b64 	%rd157, %rd156, 2;
	add.s64 	%rd158, %rd2, %rd157;
	st.global.u32 	[%rd158+24576], %r1478;
	bar.warp.sync 	-1;
	bra.uni 	$L__BB84_260;
$L__BB84_225:
	mad.lo.s32 	%r278, %r4, -6528, %r298;
	setp.ge.s32 	%p151, %r1, %r278;
	@%p151 bra 	$L__BB84_227;
	ld.shared.u32 	%r1479, [%r118];
	shr.u32 	%r1480, %r1479, %r299;
	and.b32  	%r1481, %r1480, %r92;
	shl.b32 	%r1482, %r1481, 3;
	mov.u32 	%r1483, _ZZN3cub18CUB_300001_SM_10006detail10radix_sort29DeviceRadixSortOnesweepKernelINS1_5radix10policy_hubIicyE10Policy1000ELNS0_9SortOrderE0EicyiiNS1_21identity_decomposer_tEEEvPT5_SB_PT3_PKSC_PT1_PKSG_PT2_PKSK_T4_iiT6_E1s;
	add.s32 	%r1484, %r1483, %r1482;
	ld.shared.u64 	%rd159, [%r1484+26112];
	xor.b32  	%r1485, %r1479, -2147483648;
	add.s64 	%rd160, %rd159, %rd10;
	shl.b64 	%rd161, %rd160, 2;
	add.s64 	%rd162, %rd2, %rd161;
	st.global.u32 	[%rd162], %r1485;
$L__BB84_227:
	bar.warp.sync 	-1;
	add.s32 	%r1486, %r1, 384;
	setp.ge.s32 	%p152, %r1486, %r278;
	@%p152 bra 	$L__BB84_229;
	ld.shared.u32 	%r1487, [%r118+1536];
	shr.u32 	%r1488, %r1487, %r299;
	and.b32  	%r1489, %r1488, %r92;
	shl.b32 	%r1490, %r1489, 3;
	mov.u32 	%r1491, _ZZN3cub18CUB_300001_SM_10006detail10radix_sort29DeviceRadixSortOnesweepKernelINS1_5radix10policy_hubIicyE10Policy1000ELNS0_9SortOrderE0EicyiiNS1_21identity_decomposer_tEEEvPT5_SB_PT3_PKSC_PT1_PKSG_PT2_PKSK_T4_iiT6_E1s;
	add.s32 	%r1492, %r1491, %r1490;
	ld.shared.u64 	%rd163, [%r1492+26112];
	xor.b32  	%r1493, %r1487, -2147483648;
	add.s64 	%rd164, %rd163, %rd10;
	shl.b64 	%rd165, %rd164, 2;
	add.s64 	%rd166, %rd2, %rd165;
	st.global.u32 	[%rd166+1536], %r1493;
$L__BB84_229:
	bar.warp.sync 	-1;
	add.s32 	%r1494, %r1, 768;
	setp.ge.s32 	%p153, %r1494, %r278;
	@%p153 bra 	$L__BB84_231;
	ld.shared.u32 	%r1495, [%r118+3072];
	shr.u32 	%r1496, %r1495, %r299;
	and.b32  	%r1497, %r1496, %r92;
	shl.b32 	%r1498, %r1497, 3;
	mov.u32 	%r1499, _ZZN3cub18CUB_300001_SM_10006detail10radix_sort29DeviceRadixSortOnesweepKernelINS1_5radix10policy_hubIicyE10Policy1000ELNS0_9SortOrderE0EicyiiNS1_21identity_decomposer_tEEEvPT5_SB_PT3_PKSC_PT1_PKSG_PT2_PKSK_T4_iiT6_E1s;
	add.s32 	%r1500, %r1499, %r1498;
	ld.shared.u64 	%rd167, [%r1500+26112];
	xor.b32  	%r1501, %r1495, -2147483648;
	add.s64 	%rd168, %rd167, %rd10;
	shl.b64 	%rd169, %rd168, 2;
	add.s64 	%rd170, %rd2, %rd169;
	st.global.u32 	[%rd170+3072], %r1501;
$L__BB84_231:
	bar.warp.sync 	-1;
	add.s32 	%r1502, %r1, 1152;
	setp.ge.s32 	%p154, %r1502, %r278;
	@%p154 bra 	$L__BB84_233;
	ld.shared.u32 	%r1503, [%r118+4608];
	shr.u32 	%r1504, %r1503, %r299;
	and.b32  	%r1505, %r1504, %r92;
	shl.b32 	%r1506, %r1505, 3;
	mov.u32 	%r1507, _ZZN3cub18CUB_300001_SM_10006detail10radix_sort29DeviceRadixSortOnesweepKernelINS1_5radix10policy_hubIicyE10Policy1000ELNS0_9SortOrderE0EicyiiNS1_21identity_decomposer_tEEEvPT5_SB_PT3_PKSC_PT1_PKSG_PT2_PKSK_T4_iiT6_E1s;
	add.s32 	%r1508, %r1507, %r1506;
	ld.shared.u64 	%rd171, [%r1508+26112];
	xor.b32  	%r1509, %r1503, -2147483648;
	add.s64 	%rd172, %rd171, %rd10;
	shl.b64 	%rd173, %rd172, 2;
	add.s64 	%rd174, %rd2, %rd173;
	st.global.u32 	[%rd174+4608], %r1509;
$L__BB84_233:
	bar.warp.sync 	-1;
	add.s32 	%r1510, %r1, 1536;
	setp.ge.s32 	%p155, %r1510, %r278;
	@%p155 bra 	$L__BB84_235;
	ld.shared.u32 	%r1511, [%r118+6144];
	shr.u32 	%r1512, %r1511, %r299;
	and.b32  	%r1513, %r1512, %r92;
	shl.b32 	%r1514, %r1513, 3;
	mov.u32 	%r1515, _ZZN3cub18CUB_300001_SM_10006detail10radix_sort29DeviceRadixSortOnesweepKernelINS1_5radix10policy_hubIicyE10Policy1000ELNS0_9SortOrderE0EicyiiNS1_21identity_decomposer_tEEEvPT5_SB_PT3_PKSC_PT1_PKSG_PT2_PKSK_T4_iiT6_E1s;
	add.s32 	%r1516, %r1515, %r1514;
	ld.shared.u64 	%rd175, [%r1516+26112];
	xor.b32  	%r1517, %r1511, -2147483648;
	add.s64 	%rd176, %rd175, %rd10;
	shl.b64 	%rd177, %rd176, 2;
	add.s64 	%rd178, %rd2, %rd177;
	st.global.u32 	[%rd178+6144], %r1517;
$L__BB84_235:
	bar.warp.sync 	-1;
	add.s32 	%r1518, %r1, 1920;
	setp.ge.s32 	%p156, %r1518, %r278;
	@%p156 bra 	$L__BB84_237;
	ld.shared.u32 	%r1519, [%r118+7680];
	shr.u32 	%r1520, %r1519, %r299;
	and.b32  	%r1521, %r1520, %r92;
	shl.b32 	%r1522, %r1521, 3;
	mov.u32 	%r1523, _ZZN3cub18CUB_300001_SM_10006detail10radix_sort29DeviceRadixSortOnesweepKernelINS1_5radix10policy_hubIicyE10Policy1000ELNS0_9SortOrderE0EicyiiNS1_21identity_decomposer_tEEEvPT5_SB_PT3_PKSC_PT1_PKSG_PT2_PKSK_T4_iiT6_E1s;
	add.s32 	%r1524, %r1523, %r1522;
	ld.shared.u64 	%rd179, [%r1524+26112];
	xor.b32  	%r1525, %r1519, -2147483648;
	add.s64 	%rd180, %rd179, %rd10;
	shl.b64 	%rd181, %rd180, 2;
	add.s64 	%rd182, %rd2, %rd181;
	st.global.u32 	[%rd182+7680], %r1525;
$L__BB84_237:
	bar.warp.sync 	-1;
	add.s32 	%r1526, %r1, 2304;
	setp.ge.s32 	%p157, %r1526, %r278;
	@%p157 bra 	$L__BB84_239;
	ld.shared.u32 	%r1527, [%r118+9216];
	shr.u32 	%r1528, %r1527, %r299;
	and.b32  	%r1529, %r1528, %r92;
	shl.b32 	%r1530, %r1529, 3;
	mov.u32 	%r1531, _ZZN3cub18CUB_300001_SM_10006detail10radix_sort29DeviceRadixSortOnesweepKernelINS1_5radix10policy_hubIicyE10Policy1000ELNS0_9SortOrderE0EicyiiNS1_21identity_decomposer_tEEEvPT5_SB_PT3_PKSC_PT1_PKSG_PT2_PKSK_T4_iiT6_E1s;
	add.s32 	%r1532, %r1531, %r1530;
	ld.shared.u64 	%rd183, [%r1532+26112];
	xor.b32  	%r1533, %r1527, -2147483648;
	add.s64 	%rd184, %rd183, %rd10;
	shl.b64 	%rd185, %rd184, 2;
	add.s64 	%rd186, %rd2, %rd185;
	st.global.u32 	[%rd186+9216], %r1533;
$L__BB84_239:
	bar.warp.sync 	-1;
	add.s32 	%r1534, %r1, 2688;
	setp.ge.s32 	%p158, %r1534, %r278;
	@%p158 bra 	$L__BB84_241;
	ld.shared.u32 	%r1535, [%r118+10752];
	shr.u32 	%r1536, %r1535, %r299;
	and.b32  	%r1537, %r1536, %r92;
	shl.b32 	%r1538, %r1537, 3;
	mov.u32 	%r1539, _ZZN3cub18CUB_300001_SM_10006detail10radix_sort29DeviceRadixSortOnesweepKernelINS1_5radix10policy_hubIicyE10Policy1000ELNS0_9SortOrderE0EicyiiNS1_21identity_decomposer_tEEEvPT5_SB_PT3_PKSC_PT1_PKSG_PT2_PKSK_T4_iiT6_E1s;
	add.s32 	%r1540, %r1539, %r1538;
	ld.shared.u64 	%rd187, [%r1540+26112];
	xor.b32  	%r1541, %r1535, -2147483648;
	add.s64 	%rd188, %rd187, %rd10;
	shl.b64 	%rd189, %rd188, 2;
	add.s64 	%rd190, %rd2, %rd189;
	st.global.u32 	[%rd190+10752], %r1541;
$L__BB84_241:
	bar.warp.sync 	-1;
	or.b32  	%r1542, %r1, 3072;
	setp.ge.s32 	%p159, %r1542, %r278;
	@%p159 bra 	$L__BB84_243;
	ld.shared.u32 	%r1543, [%r118+12288];
	shr.u32 	%r1544, %r1543, %r299;
	and.b32  	%r1545, %r1544, %r92;
	shl.b32 	%r1546, %r1545, 3;
	mov.u32 	%r1547, _ZZN3cub18CUB_300001_SM_10006detail10radix_sort29DeviceRadixSortOnesweepKernelINS1_5radix10policy_hubIicyE10Policy1000ELNS0_9SortOrderE0EicyiiNS1_21identity_decomposer_tEEEvPT5_SB_PT3_PKSC_PT1_PKSG_PT2_PKSK_T4_iiT6_E1s;
	add.s32 	%r1548, %r1547, %r1546;
	ld.shared.u64 	%rd191, [%r1548+26112];
	xor.b32  	%r1549, %r1543, -2147483648;
	add.s64 	%rd192, %rd191, %rd10;
	shl.b64 	%rd193, %rd192, 2;
	add.s64 	%rd194, %rd2, %rd193;
	st.global.u32 	[%rd194+12288], %r1549;
$L__BB84_243:
	bar.warp.sync 	-1;
	add.s32 	%r1550, %r1, 3456;
	setp.ge.s32 	%p160, %r1550, %r278;
	@%p160 bra 	$L__BB84_245;
	ld.shared.u32 	%r1551, [%r118+13824];
	shr.u32 	%r1552, %r1551, %r299;
	and.b32  	%r1553, %r1552, %r92;
	shl.b32 	%r1554, %r1553, 3;
	mov.u32 	%r1555, _ZZN3cub18CUB_300001_SM_10006detail10radix_sort29DeviceRadixSortOnesweepKernelINS1_5radix10policy_hubIicyE10Policy1000ELNS0_9SortOrderE0EicyiiNS1_21identity_decomposer_tEEEvPT5_SB_PT3_PKSC_PT1_PKSG_PT2_PKSK_T4_iiT6_E1s;
	add.s32 	%r1556, %r1555, %r1554;
	ld.shared.u64 	%rd195, [%r1556+26112];
	xor.b32  	%r1557, %r1551, -2147483648;
	add.s64 	%rd196, %rd195, %rd10;
	shl.b64 	%rd197, %rd196, 2;
	add.s64 	%rd198, %rd2, %rd197;
	st.global.u32 	[%rd198+13824], %r1557;
$L__BB84_245:
	bar.warp.sync 	-1;
	add.s32 	%r1558, %r1, 3840;
	setp.ge.s32 	%p161, %r1558, %r278;
	@%p161 bra 	$L__BB84_247;
	ld.shared.u32 	%r1559, [%r118+15360];
	shr.u32 	%r1560, %r1559, %r299;
	and.b32  	%r1561, %r1560, %r92;
	shl.b32 	%r1562, %r1561, 3;
	mov.u32 	%r1563, _ZZN3cub18CUB_300001_SM_10006detail10radix_sort29DeviceRadixSortOnesweepKernelINS1_5radix10policy_hubIicyE10Policy1000ELNS0_9SortOrderE0EicyiiNS1_21identity_decomposer_tEEEvPT5_SB_PT3_PKSC_PT1_PKSG_PT2_PKSK_T4_iiT6_E1s;
	add.s32 	%r1564, %r1563, %r1562;
	ld.shared.u64 	%rd199, [%r1564+26112];
	xor.b32  	%r1565, %r1559, -2147483648;
	add.s64 	%rd200, %rd199, %rd10;
	shl.b64 	%rd201, %rd200, 2;
	add.s64 	%rd202, %rd2, %rd201;
	st.global.u32 	[%rd202+15360], %r1565;
$L__BB84_247:
	bar.warp.sync 	-1;
	add.s32 	%r1566, %r1, 4224;
	setp.ge.s32 	%p162, %r1566, %r278;
	@%p162 bra 	$L__BB84_249;
	ld.shared.u32 	%r1567, [%r118+16896];
	shr.u32 	%r1568, %r1567, %r299;
	and.b32  	%r1569, %r1568, %r92;
	shl.b32 	%r1570, %r1569, 3;
	mov.u32 	%r1571, _ZZN3cub18CUB_300001_SM_10006detail10radix_sort29DeviceRadixSortOnesweepKernelINS1_5radix10policy_hubIicyE10Policy1000ELNS0_9SortOrderE0EicyiiNS1_21identity_decomposer_tEEEvPT5_SB_PT3_PKSC_PT1_PKSG_PT2_PKSK_T4_iiT6_E1s;
	add.s32 	%r1572, %r1571, %r1570;
	ld.shared.u64 	%rd203, [%r1572+26112];
	xor.b32  	%r1573, %r1567, -2147483648;
	add.s64 	%rd204, %rd203, %rd10;
	shl.b64 	%rd205, %rd204, 2;
	add.s64 	%rd206, %rd2, %rd205;
	st.global.u32 	[%rd206+16896], %r1573;
$L__BB84_249:
	bar.warp.sync 	-1;
	add.s32 	%r1574, %r1, 4608;
	setp.ge.s32 	%p163, %r1574, %r278;
	@%p163 bra 	$L__BB84_251;
	ld.shared.u32 	%r1575, [%r118+18432];
	shr.u32 	%r1576, %r1575, %r299;
	and.b32  	%r1577, %r1576, %r92;
	shl.b32 	%r1578, %r1577, 3;
	mov.u32 	%r1579, _ZZN3cub18CUB_300001_SM_10006detail10radix_sort29DeviceRadixSortOnesweepKernelINS1_5radix10policy_hubIicyE10Policy1000ELNS0_9SortOrderE0EicyiiNS1_21identity_decomposer_tEEEvPT5_SB_PT3_PKSC_PT1_PKSG_PT2_PKSK_T4_iiT6_E1s;
	add.s32 	%r1580, %r1579, %r1578;
	ld.shared.u64 	%rd207, [%r1580+26112];
	xor.b32  	%r1581, %r1575, -2147483648;
	add.s64 	%rd208, %rd207, %rd10;
	shl.b64 	%rd209, %rd208, 2;
	add.s64 	%rd210, %rd2, %rd209;
	st.global.u32 	[%rd210+18432], %r1581;
$L__BB84_251:
	bar.warp.sync 	-1;
	add.s32 	%r1582, %r1, 4992;
	setp.ge.s32 	%p164, %r1582, %r278;
	@%p164 bra 	$L__BB84_253;
	ld.shared.u32 	%r1583, [%r118+19968];
	shr.u32 	%r1584, %r1583, %r299;
	and.b32  	%r1585, %r1584, %r92;
	shl.b32 	%r1586, %r1585, 3;
	mov.u32 	%r1587, _ZZN3cub18CUB_300001_SM_10006detail10radix_sort29DeviceRadixSortOnesweepKernelINS1_5radix10policy_hubIicyE10Policy1000ELNS0_9SortOrderE0EicyiiNS1_21identity_decomposer_tEEEvPT5_SB_PT3_PKSC_PT1_PKSG_PT2_PKSK_T4_iiT6_E1s;
	add.s32 	%r1588, %r1587, %r1586;
	ld.shared.u64 	%rd211, [%r1588+26112];
	xor.b32  	%r1589, %r1583, -2147483648;
	add.s64 	%rd212, %rd211, %rd10;
	shl.b64 	%rd213, %rd212, 2;
	add.s64 	%rd214, %rd2, %rd213;
	st.global.u32 	[%rd214+19968], %r1589;
$L__BB84_253:
	bar.warp.sync 	-1;
	add.s32 	%r1590, %r1, 5376;
	setp.ge.s32 	%p165, %r1590, %r278;
	@%p165 bra 	$L__BB84_255;
	ld.shared.u32 	%r1591, [%r118+21504];
	shr.u32 	%r1592, %r1591, %r299;
	and.b32  	%r1593, %r1592, %r92;
	shl.b32 	%r1594, %r1593, 3;
	mov.u32 	%r1595, _ZZN3cub18CUB_300001_SM_10006detail10radix_sort29DeviceRadixSortOnesweepKernelINS1_5radix10policy_hubIicyE10Policy1000ELNS0_9SortOrderE0EicyiiNS1_21identity_decomposer_tEEEvPT5_SB_PT3_PKSC_PT1_PKSG_PT2_PKSK_T4_iiT6_E1s;
	add.s32 	%r1596, %r1595, %r1594;
	ld.shared.u64 	%rd215, [%r1596+26112];
	xor.b32  	%r1597, %r1591, -2147483648;
	add.s64 	%rd216, %rd215, %rd10;
	shl.b64 	%rd217, %rd216, 2;
	add.s64 	%rd218, %rd2, %rd217;
	st.global.u32 	[%rd218+21504], %r1597;
$L__BB84_255:
	bar.warp.sync 	-1;
	add.s32 	%r1598, %r1, 5760;
	setp.ge.s32 	%p166, %r1598, %r278;
	@%p166 bra 	$L__BB84_257;
	ld.shared.u32 	%r1599, [%r118+23040];
	shr.u32 	%r1600, %r1599, %r299;
	and.b32  	%r1601, %r1600, %r92;
	shl.b32 	%r1602, %r1601, 3;
	mov.u32 	%r1603, _ZZN3cub18CUB_300001_SM_10006detail10radix_sort29DeviceRadixSortOnesweepKernelINS1_5radix10policy_hubIicyE10Policy1000ELNS0_9SortOrderE0EicyiiNS1_21identity_decomposer_tEEEvPT5_SB_PT3_PKSC_PT1_PKSG_PT2_PKSK_T4_iiT6_E1s;
	add.s32 	%r1604, %r1603, %r1602;
	ld.shared.u64 	%rd219, [%r1604+26112];
	xor.b32  	%r1605, %r1599, -2147483648;
	add.s64 	%rd220, %rd219, %rd10;
	shl.b64 	%rd221, %rd220, 2;
	add.s64 	%rd222, %rd2, %rd221;
	st.global.u32 	[%rd222+23040], %r1605;
$L__BB84_257:
	bar.warp.sync 	-1;
	or.b32  	%r1606, %r1, 6144;
	setp.ge.s32 	%p167, %r1606, %r278;
	@%p167 bra 	$L__BB84_259;
	ld.shared.u32 	%r1607, [%r118+24576];
	shr.u32 	%r1608, %r1607, %r299;
	and.b32  	%r1609, %r1608, %r92;
	shl.b32 	%r1610, %r1609, 3;
	mov.u32 	%r1611, _ZZN3cub18CUB_300001_SM_10006detail10radix_sort29DeviceRadixSortOnesweepKernelINS1_5radix10policy_hubIicyE10Policy1000ELNS0_9SortOrderE0EicyiiNS1_21identity_decomposer_tEEEvPT5_SB_PT3_PKSC_PT1_PKSG_PT2_PKSK_T4_iiT6_E1s;
	add.s32 	%r1612, %r1611, %r1610;
	ld.shared.u64 	%rd223, [%r1612+26112];
	xor.b32  	%r1613, %r1607, -2147483648;
	add.s64 	%rd224, %rd223, %rd10;
	shl.b64 	%rd225, %rd224, 2;
	add.s64 	%rd226, %rd2, %rd225;
	st.global.u32 	[%rd226+24576], %r1613;
$L__BB84_259:
	bar.warp.sync 	-1;
$L__BB84_260:
	ld.shared.u32 	%r1614, [%r118];
	shr.u32 	%r1615, %r1614, %r299;
	and.b32  	%r279, %r1615, %r92;
	ld.shared.u32 	%r1616, [%r118+1536];
	shr.u32 	%r1617, %r1616, %r299;
	and.b32  	%r280, %r1617, %r92;
	ld.shared.u32 	%r1618, [%r118+3072];
	shr.u32 	%r1619, %r1618, %r299;
	and.b32  	%r281, %r1619, %r92;
	ld.shared.u32 	%r1620, [%r118+4608];
	shr.u32 	%r1621, %r1620, %r299;
	and.b32  	%r282, %r1621, %r92;
	ld.shared.u32 	%r1622, [%r118+6144];
	shr.u32 	%r1623, %r1622, %r299;
	and.b32  	%r283, %r1623, %r92;
	ld.shared.u32 	%r1624, [%r118+7680];
	shr.u32 	%r1625, %r1624, %r299;
	and.b32  	%r284, %r1625, %r92;
	ld.shared.u32 	%r1626, [%r118+9216];
	shr.u32 	%r1627, %r1626, %r299;
	and.b32  	%r285, %r1627, %r92;
	ld.shared.u32 	%r1628, [%r118+10752];
	shr.u32 	%r1629, %r1628, %r299;
	and.b32  	%r286, %r1629, %r92;
	ld.shared.u32 	%r1630, [%r118+12288];
	shr.u32 	%r1631, %r1630, %r299;
	and.b32  	%r287, %r1631, %r92;
	ld.shared.u32 	%r1632, [%r118+13824];
	shr.u32 	%r1633, %r1632, %r299;
	and.b32  	%r288, %r1633, %r92;
	ld.shared.u32 	%r1634, [%r118+15360];
	shr.u32 	%r1635, %r1634, %r299;
	and.b32  	%r289, %r1635, %r92;
	ld.shared.u32 	%r1636, [%r118+16896];
	shr.u32 	%r1637, %r1636, %r299;
	and.b32  	%r290, %r1637, %r92;
	ld.shared.u32 	%r1638, [%r118+18432];
	shr.u32 	%r1639, %r1638, %r299;
	and.b32  	%r291, %r1639, %r92;
	ld.shared.u32 	%r1640, [%r118+19968];
	shr.u32 	%r1641, %r1640, %r299;
	and.b32  	%r292, %r1641, %r92;
	ld.shared.u32 	%r1642, [%r118+21504];
	shr.u32 	%r1643, %r1642, %r299;
	and.b32  	%r293, %r1643, %r92;
	ld.shared.u32 	%r1644, [%r118+23040];
	shr.u32 	%r1645, %r1644, %r299;
	and.b32  	%r294, %r1645, %r92;
	ld.shared.u32 	%r1646, [%r118+24576];
	shr.u32 	%r1647, %r1646, %r299;
	and.b32  	%r295, %r1647, %r92;
	@%p150 bra 	$L__BB84_262;
	ld.global.u8 	%rs252, [%rd9];
	ld.global.u8 	%rs253, [%rd9+32];
	ld.global.u8 	%rs254, [%rd9+64];
	ld.global.u8 	%rs255, [%rd9+96];
	ld.global.u8 	%rs256, [%rd9+128];
	ld.global.u8 	%rs257, [%rd9+160];
	ld.global.u8 	%rs258, [%rd9+192];
	ld.global.u8 	%rs259, [%rd9+224];
	ld.global.u8 	%rs260, [%rd9+256];
	ld.global.u8 	%rs261, [%rd9+288];
	ld.global.u8 	%rs262, [%rd9+320];
	ld.global.u8 	%rs263, [%rd9+352];
	ld.global.u8 	%rs264, [%rd9+384];
	ld.global.u8 	%rs265, [%rd9+416];
	ld.global.u8 	%rs266, [%rd9+448];
	ld.global.u8 	%rs267, [%rd9+480];
	ld.global.u8 	%rs268, [%rd9+512];
	bra.uni 	$L__BB84_296;
$L__BB84_262:
	cvt.u32.u64 	%r1648, %rd8;
	cvt.u32.u64 	%r1649, %rd5;
	sub.s32 	%r296, %r298, %r1649;
	setp.ge.s32 	%p169, %r1648, %r296;
	@%p169 bra 	$L__BB84_264;
	ld.global.u8 	%rs252, [%rd9];
$L__BB84_264:
	cvt.u32.u64 	%r1650, %rd8;
	add.s32 	%r1651, %r1650, 32;
	setp.ge.s32 	%p170, %r1651, %r296;
	@%p170 bra 	$L__BB84_266;
	ld.global.u8 	%rs253, [%rd9+32];
$L__BB84_266:
	cvt.u32.u64 	%r1652, %rd8;
	add.s32 	%r1653, %r1652, 64;
	setp.ge.s32 	%p171, %r1653, %r296;
	@%p171 bra 	$L__BB84_268;
	ld.global.u8 	%rs254, [%rd9+64];
$L__BB84_268:
	cvt.u32.u64 	%r1654, %rd8;
	add.s32 	%r1655, %r1654, 96;
	setp.ge.s32 	%p172, %r1655, %r296;
	@%p172 bra 	$L__BB84_270;
	ld.global.u8 	%rs255, [%rd9+96];
$L__BB84_270:
	cvt.u32.u64 	%r1656, %rd8;
	add.s32 	%r1657, %r1656, 128;
	setp.ge.s32 	%p173, %r1657, %r296;
	@%p173 bra 	$L__BB84_272;
	ld.global.u8 	%rs256, [%rd9+128];
$L__BB84_272:
	cvt.u32.u64 	%r1658, %rd8;
	add.s32 	%r1659, %r1658, 160;
	setp.ge.s32 	%p174, %r1659, %r296;
	@%p174 bra 	$L__BB84_274;
	ld.global.u8 	%rs257, [%rd9+160];
$L__BB84_274:
	cvt.u32.u64 	%r1660, %rd8;
	add.s32 	%r1661, %r1660, 192;
	setp.ge.s32 	%p175, %r1661, %r296;
	@%p175 bra 	$L__BB84_276;
	ld.global.u8 	%rs258, [%rd9+192];
$L__BB84_276:
	cvt.u32.u64 	%r1662, %rd8;
	add.s32 	%r1663, %r1662, 224;
	setp.ge.s32 	%p176, %r1663, %r296;
	@%p176 bra 	$L__BB84_278;
	ld.global.u8 	%rs259, [%rd9+224];
$L__BB84_278:
	cvt.u32.u64 	%r1664, %rd8;
	add.s32 	%r1665, %r1664, 256;
	setp.ge.s32 	%p177, %r1665, %r296;
	@%p177 bra 	$L__BB84_280;
	ld.global.u8 	%rs260, [%rd9+256];
$L__BB84_280:
	cvt.u32.u64 	%r1666, %rd8;
	add.s32 	%r1667, %r1666, 288;
	setp.ge.s32 	%p178, %r1667, %r296;
	@%p178 bra 	$L__BB84_282;
	ld.global.u8 	%rs261, [%rd9+288];
$L__BB84_282:
	cvt.u32.u64 	%r1668, %rd8;
	add.s32 	%r1669, %r1668, 320;
	setp.ge.s32 	%p179, %r1669, %r296;
	@%p179 bra 	$L__BB84_284;
	ld.global.u8 	%rs262, [%rd9+320];
$L__BB84_284:
	cvt.u32.u64 	%r1670, %rd8;
	add.s32 	%r1671, %r1670, 352;
	setp.ge.s32 	%p180, %r1671, %r296;
	@%p180 bra 	$L__BB84_286;
	ld.global.u8 	%rs263, [%rd9+352];
$L__BB84_286:
	cvt.u32.u64 	%r1672, %rd8;
	add.s32 	%r1673, %r1672, 384;
	setp.ge.s32 	%p181, %r1673, %r296;
	@%p181 bra 	$L__BB84_288;
	ld.global.u8 	%rs264, [%rd9+384];
$L__BB84_288:
	cvt.u32.u64 	%r1674, %rd8;
	add.s32 	%r1675, %r1674, 416;
	setp.ge.s32 	%p182, %r1675, %r296;
	@%p182 bra 	$L__BB84_290;
	ld.global.u8 	%rs265, [%rd9+416];
$L__BB84_290:
	cvt.u32.u64 	%r1676, %rd8;
	add.s32 	%r1677, %r1676, 448;
	setp.ge.s32 	%p183, %r1677, %r296;
	@%p183 bra 	$L__BB84_292;
	ld.global.u8 	%rs266, [%rd9+448];
$L__BB84_292:
	cvt.u32.u64 	%r1678, %rd8;
	add.s32 	%r1679, %r1678, 480;
	setp.ge.s32 	%p184, %r1679, %r296;
	@%p184 bra 	$L__BB84_294;
	ld.global.u8 	%rs267, [%rd9+480];
$L__BB84_294:
	cvt.u32.u64 	%r1680, %rd8;
	add.s32 	%r1681, %r1680, 512;
	setp.ge.s32 	%p185, %r1681, %r296;
	@%p185 bra 	$L__BB84_296;
	ld.global.u8 	%rs268, [%rd9+512];
$L__BB84_296:
	bar.sync 	0;
	mad.lo.s32 	%r1682, %r158, -3, %r255;
	st.shared.u8 	[%r1682+-1], %rs252;
	mad.lo.s32 	%r1683, %r164, -3, %r256;
	st.shared.u8 	[%r1683+-1], %rs253;
	shl.b32 	%r1684, %r170, 2;
	mov.u32 	%r1685, _ZZN3cub18CUB_300001_SM_10006detail10radix_sort29DeviceRadixSortOnesweepKernelINS1_5radix10policy_hubIicyE10Policy1000ELNS0_9SortOrderE0EicyiiNS1_21identity_decomposer_tEEEvPT5_SB_PT3_PKSC_PT1_PKSG_PT2_PKSK_T4_iiT6_E1s;
	add.s32 	%r1686, %r1685, %r1684;
	mad.lo.s32 	%r1687, %r170, -3, %r1686;
	st.shared.u8 	[%r1687+-1], %rs254;
	mad.lo.s32 	%r1688, %r176, -3, %r257;
	st.shared.u8 	[%r1688+-1], %rs255;
	shl.b32 	%r1689, %r182, 2;
	add.s32 	%r1690, %r1685, %r1689;
	mad.lo.s32 	%r1691, %r182, -3, %r1690;
	st.shared.u8 	[%r1691+-1], %rs256;
	shl.b32 	%r1692, %r188, 2;
	add.s32 	%r1693, %r1685, %r1692;
	mad.lo.s32 	%r1694, %r188, -3, %r1693;
	st.shared.u8 	[%r1694+-1], %rs257;
	mad.lo.s32 	%r1695, %r194, -3, %r258;
	st.shared.u8 	[%r1695+-1], %rs258;
	mad.lo.s32 	%r1696, %r200, -3, %r259;
	st.shared.u8 	[%r1696+-1], %rs259;
	mad.lo.s32 	%r1697, %r206, -3, %r260;
	st.shared.u8 	[%r1697+-1], %rs260;
	mad.lo.s32 	%r1698, %r212, -3, %r261;
	st.shared.u8 	[%r1698+-1], %rs261;
	mad.lo.s32 	%r1699, %r218, -3, %r262;
	st.shared.u8 	[%r1699+-1], %rs262;
	mad.lo.s32 	%r1700, %r224, -3, %r263;
	st.shared.u8 	[%r1700+-1], %rs263;
	mad.lo.s32 	%r1701, %r230, -3, %r264;
	st.shared.u8 	[%r1701+-1], %rs264;
	mad.lo.s32 	%r1702, %r236, -3, %r265;
	st.shared.u8 	[%r1702+-1], %rs265;
	mad.lo.s32 	%r1703, %r242, -3, %r266;
	st.shared.u8 	[%r1703+-1], %rs266;
	mad.lo.s32 	%r1704, %r248, -3, %r267;
	st.shared.u8 	[%r1704+-1], %rs267;
	mad.lo.s32 	%r1705, %r254, -3, %r268;
	st.shared.u8 	[%r1705+-1], %rs268;
	bar.sync 	0;
	@%p150 bra 	$L__BB84_298;
	mad.lo.s32 	%r1706, %r1, -3, %r118;
	ld.shared.u8 	%rs169, [%r1706];
	shl.b32 	%r1707, %r279, 3;
	add.s32 	%r1709, %r1685, 26112;
	add.s32 	%r1710, %r1709, %r1707;
	ld.shared.u64 	%rd227, [%r1710];
	add.s64 	%rd228, %rd227, %rd10;
	add.s64 	%rd229, %rd1, %rd228;
	st.global.u8 	[%rd229], %rs169;
	bar.warp.sync 	-1;
	ld.shared.u8 	%rs170, [%r1706+384];
	shl.b32 	%r1711, %r280, 3;
	add.s32 	%r1712, %r1709, %r1711;
	ld.shared.u64 	%rd230, [%r1712];
	add.s64 	%rd231, %rd230, %rd10;
	add.s64 	%rd232, %rd1, %rd231;
	st.global.u8 	[%rd232+384], %rs170;
	bar.warp.sync 	-1;
	ld.shared.u8 	%rs171, [%r1706+768];
	shl.b32 	%r1713, %r281, 3;
	add.s32 	%r1714, %r1709, %r1713;
	ld.shared.u64 	%rd233, [%r1714];
	add.s64 	%rd234, %rd233, %rd10;
	add.s64 	%rd235, %rd1, %rd234;
	st.global.u8 	[%rd235+768], %rs171;
	bar.warp.sync 	-1;
	ld.shared.u8 	%rs172, [%r1706+1152];
	shl.b32 	%r1715, %r282, 3;
	add.s32 	%r1716, %r1709, %r1715;
	ld.shared.u64 	%rd236, [%r1716];
	add.s64 	%rd237, %rd236, %rd10;
	add.s64 	%rd238, %rd1, %rd237;
	st.global.u8 	[%rd238+1152], %rs172;
	bar.warp.sync 	-1;
	ld.shared.u8 	%rs173, [%r1706+1536];
	shl.b32 	%r1717, %r283, 3;
	add.s32 	%r1718, %r1709, %r1717;
	ld.shared.u64 	%rd239, [%r1718];
	add.s64 	%rd240, %rd239, %rd10;
	add.s64 	%rd241, %rd1, %rd240;
	st.global.u8 	[%rd241+1536], %rs173;
	bar.warp.sync 	-1;
	ld.shared.u8 	%rs174, [%r1706+1920];
	shl.b32 	%r1719, %r284, 3;
	add.s32 	%r1720, %r1709, %r1719;
	ld.shared.u64 	%rd242, [%r1720];
	add.s64 	%rd243, %rd242, %rd10;
	add.s64 	%rd244, %rd1, %rd243;
	st.global.u8 	[%rd244+1920], %rs174;
	bar.warp.sync 	-1;
	ld.shared.u8 	%rs175, [%r1706+2304];
	shl.b32 	%r1721, %r285, 3;
	add.s32 	%r1722, %r1709, %r1721;
	ld.shared.u64 	%rd245, [%r1722];
	add.s64 	%rd246, %rd245, %rd10;
	add.s64 	%rd247, %rd1, %rd246;
	st.global.u8 	[%rd247+2304], %rs175;
	bar.warp.sync 	-1;
	ld.shared.u8 	%rs176, [%r1706+2688];
	shl.b32 	%r1723, %r286, 3;
	add.s32 	%r1724, %r1709, %r1723;
	ld.shared.u64 	%rd248, [%r1724];
	add.s64 	%rd249, %rd248, %rd10;
	add.s64 	%rd250, %rd1, %rd249;
	st.global.u8 	[%rd250+2688], %rs176;
	bar.warp.sync 	-1;
	ld.shared.u8 	%rs177, [%r1706+3072];
	shl.b32 	%r1725, %r287, 3;
	add.s32 	%r1726, %r1709, %r1725;
	ld.shared.u64 	%rd251, [%r1726];
	add.s64 	%rd252, %rd251, %rd10;
	add.s64 	%rd253, %rd1, %rd252;
	st.global.u8 	[%rd253+3072], %rs177;
	bar.warp.sync 	-1;
	ld.shared.u8 	%rs178, [%r1706+3456];
	shl.b32 	%r1727, %r288, 3;
	add.s32 	%r1728, %r1709, %r1727;
	ld.shared.u64 	%rd254, [%r1728];
	add.s64 	%rd255, %rd254, %rd10;
	add.s64 	%rd256, %rd1, %rd255;
	st.global.u8 	[%rd256+3456], %rs178;
	bar.warp.sync 	-1;
	ld.shared.u8 	%rs179, [%r1706+3840];
	shl.b32 	%r1729, %r289, 3;
	add.s32 	%r1730, %r1709, %r1729;
	ld.shared.u64 	%rd257, [%r1730];
	add.s64 	%rd258, %rd257, %rd10;
	add.s64 	%rd259, %rd1, %rd258;
	st.global.u8 	[%rd259+3840], %rs179;
	bar.warp.sync 	-1;
	ld.shared.u8 	%rs180, [%r1706+4224];
	shl.b32 	%r1731, %r290, 3;
	add.s32 	%r1732, %r1709, %r1731;
	ld.shared.u64 	%rd260, [%r1732];
	add.s64 	%rd261, %rd260, %rd10;
	add.s64 	%rd262, %rd1, %rd261;
	st.global.u8 	[%rd262+4224], %rs180;
	bar.warp.sync 	-1;
	ld.shared.u8 	%rs181, [%r1706+4608];
	shl.b32 	%r1733, %r291, 3;
	add.s32 	%r1734, %r1709, %r1733;
	ld.shared.u64 	%rd263, [%r1734];
	add.s64 	%rd264, %rd263, %rd10;
	add.s64 	%rd265, %rd1, %rd264;
	st.global.u8 	[%rd265+4608], %rs181;
	bar.warp.sync 	-1;
	ld.shared.u8 	%rs182, [%r1706+4992];
	shl.b32 	%r1735, %r292, 3;
	add.s32 	%r1736, %r1709, %r1735;
	ld.shared.u64 	%rd266, [%r1736];
	add.s64 	%rd267, %rd266, %rd10;
	add.s64 	%rd268, %rd1, %rd267;
	st.global.u8 	[%rd268+4992], %rs182;
	bar.warp.sync 	-1;
	ld.shared.u8 	%rs183, [%r1706+5376];
	shl.b32 	%r1737, %r293, 3;
	add.s32 	%r1738, %r1709, %r1737;
	ld.shared.u64 	%rd269, [%r1738];
	add.s64 	%rd270, %rd269, %rd10;
	add.s64 	%rd271, %rd1, %rd270;
	st.global.u8 	[%rd271+5376], %rs183;
	bar.warp.sync 	-1;
	ld.shared.u8 	%rs184, [%r1706+5760];
	shl.b32 	%r1739, %r294, 3;
	add.s32 	%r1740, %r1709, %r1739;
	ld.shared.u64 	%rd272, [%r1740];
	add.s64 	%rd273, %rd272, %rd10;
	add.s64 	%rd274, %rd1, %rd273;
	st.global.u8 	[%rd274+5760], %rs184;
	bar.warp.sync 	-1;
	ld.shared.u8 	%rs185, [%r1706+6144];
	shl.b32 	%r1741, %r295, 3;
	add.s32 	%r1742, %r1709, %r1741;
	ld.shared.u64 	%rd275, [%r1742];
	add.s64 	%rd276, %rd275, %rd10;
	add.s64 	%rd277, %rd1, %rd276;
	st.global.u8 	[%rd277+6144], %rs185;
	bar.warp.sync 	-1;
	bra.uni 	$L__BB84_333;
$L__BB84_298:
	mad.lo.s32 	%r297, %r4, -6528, %r298;
	shl.b32 	%r1743, %r279, 3;
	add.s32 	%r1745, %r1685, %r1743;
	ld.shared.u64 	%rd26, [%r1745+26112];
	setp.ge.s32 	%p187, %r1, %r297;
	@%p187 bra 	$L__BB84_300;
	mad.lo.s32 	%r1746, %r1, -3, %r118;
	ld.shared.u8 	%rs186, [%r1746];
	add.s64 	%rd278, %rd26, %rd10;
	add.s64 	%rd279, %rd1, %rd278;
	st.global.u8 	[%rd279], %rs186;
$L__BB84_300:
	bar.warp.sync 	-1;
	shl.b32 	%r1747, %r280, 3;
	add.s32 	%r1749, %r1685, %r1747;
	ld.shared.u64 	%rd27, [%r1749+26112];
	add.s32 	%r1750, %r1, 384;
	setp.ge.s32 	%p188, %r1750, %r297;
	@%p188 bra 	$L__BB84_302;
	mad.lo.s32 	%r1751, %r1, -3, %r118;
	ld.shared.u8 	%rs187, [%r1751+384];
	add.s64 	%rd280, %rd27, %rd10;
	add.s64 	%rd281, %rd1, %rd280;
	st.global.u8 	[%rd281+384], %rs187;
$L__BB84_302:
	bar.warp.sync 	-1;
	shl.b32 	%r1752, %r281, 3;
	add.s32 	%r1754, %r1685, %r1752;
	ld.shared.u64 	%rd28, [%r1754+26112];
	add.s32 	%r1755, %r1, 768;
	setp.ge.s32 	%p189, %r1755, %r297;
	@%p189 bra 	$L__BB84_304;
	mad.lo.s32 	%r1756, %r1, -3, %r118;
	ld.shared.u8 	%rs188, [%r1756+768];
	add.s64 	%rd282, %rd28, %rd10;
	add.s64 	%rd283, %rd1, %rd282;
	st.global.u8 	[%rd283+768], %rs188;
$L__BB84_304:
	bar.warp.sync 	-1;
	shl.b32 	%r1757, %r282, 3;
	add.s32 	%r1759, %r1685, %r1757;
	ld.shared.u64 	%rd29, [%r1759+26112];
	add.s32 	%r1760, %r1, 1152;
	setp.ge.s32 	%p190, %r1760, %r297;
	@%p190 bra 	$L__BB84_306;
	mad.lo.s32 	%r1761, %r1, -3, %r118;
	ld.shared.u8 	%rs189, [%r1761+1152];
	add.s64 	%rd284, %rd29, %rd10;
	add.s64 	%rd285, %rd1, %rd284;
	st.global.u8 	[%rd285+1152], %rs189;
$L__BB84_306:
	bar.warp.sync 	-1;
	shl.b32 	%r1762, %r283, 3;
	add.s32 	%r1764, %r1685, %r1762;
	ld.shared.u64 	%rd30, [%r1764+26112];
	add.s32 	%r1765, %r1, 1536;
	setp.ge.s32 	%p191, %r1765, %r297;
	@%p191 bra 	$L__BB84_308;
	mad.lo.s32 	%r1766, %r1, -3, %r118;
	ld.shared.u8 	%rs190, [%r1766+1536];
	add.s64 	%rd286, %rd30, %rd10;
	add.s64 	%rd287, %rd1, %rd286;
	st.global.u8 	[%rd287+1536], %rs190;
$L__BB84_308:
	bar.warp.sync 	-1;
	shl.b32 	%r1767, %r284, 3;
	add.s32 	%r1769, %r1685, %r1767;
	ld.shared.u64 	%rd31, [%r1769+26112];
	add.s32 	%r1770, %r1, 1920;
	setp.ge.s32 	%p192, %r1770, %r297;
	@%p192 bra 	$L__BB84_310;
	mad.lo.s32 	%r1771, %r1, -3, %r118;
	ld.shared.u8 	%rs191, [%r1771+1920];
	add.s64 	%rd288, %rd31, %rd10;
	add.s64 	%rd289, %rd1, %rd288;
	st.global.u8 	[%rd289+1920], %rs191;
$L__BB84_310:
	bar.warp.sync 	-1;
	shl.b32 	%r1772, %r285, 3;
	add.s32 	%r1774, %r1685, %r1772;
	ld.shared.u64 	%rd32, [%r1774+26112];
	add.s32 	%r1775, %r1, 2304;
	setp.ge.s32 	%p193, %r1775, %r297;
	@%p193 bra 	$L__BB84_312;
	mad.lo.s32 	%r1776, %r1, -3, %r118;
	ld.shared.u8 	%rs192, [%r1776+2304];
	add.s64 	%rd290, %rd32, %rd10;
	add.s64 	%rd291, %rd1, %rd290;
	st.global.u8 	[%rd291+2304], %rs192;
$L__BB84_312:
	bar.warp.sync 	-1;
	shl.b32 	%r1777, %r286, 3;
	add.s32 	%r1779, %r1685, %r1777;
	ld.shared.u64 	%rd33, [%r1779+26112];
	add.s32 	%r1780, %r1, 2688;
	setp.ge.s32 	%p194, %r1780, %r297;
	@%p194 bra 	$L__BB84_314;
	mad.lo.s32 	%r1781, %r1, -3, %r118;
	ld.shared.u8 	%rs193, [%r1781+2688];
	add.s64 	%rd292, %rd33, %rd10;
	add.s64 	%rd293, %rd1, %rd292;
	st.global.u8 	[%rd293+2688], %rs193;
$L__BB84_314:
	bar.warp.sync 	-1;
	shl.b32 	%r1782, %r287, 3;
	add.s32 	%r1784, %r1685, %r1782;
	ld.shared.u64 	%rd34, [%r1784+26112];
	or.b32  	%r1785, %r1, 3072;
	setp.ge.s32 	%p195, %r1785, %r297;
	@%p195 bra 	$L__BB84_316;
	mad.lo.s32 	%r1786, %r1, -3, %r118;
	ld.shared.u8 	%rs194, [%r1786+3072];
	add.s64 	%rd294, %rd34, %rd10;
	add.s64 	%rd295, %rd1, %rd294;
	st.global.u8 	[%rd295+3072], %rs194;
$L__BB84_316:
	bar.warp.sync 	-1;
	shl.b32 	%r1787, %r288, 3;
	add.s32 	%r1789, %r1685, %r1787;
	ld.shared.u64 	%rd35, [%r1789+26112];
	add.s32 	%r1790, %r1, 3456;
	setp.ge.s32 	%p196, %r1790, %r297;
	@%p196 bra 	$L__BB84_318;
	mad.lo.s32 	%r1791, %r1, -3, %r118;
	ld.shared.u8 	%rs195, [%r1791+3456];
	add.s64 	%rd296, %rd35, %rd10;
	add.s64 	%rd297, %rd1, %rd296;
	st.global.u8 	[%rd297+3456], %rs195;
$L__BB84_318:
	bar.warp.sync 	-1;
	shl.b32 	%r1792, %r289, 3;
	add.s32 	%r1794, %r1685, %r1792;
	ld.shared.u64 	%rd36, [%r1794+26112];
	add.s32 	%r1795, %r1, 3840;
	setp.ge.s32 	%p197, %r1795, %r297;
	@%p197 bra 	$L__BB84_320;
	mad.lo.s32 	%r1796, %r1, -3, %r118;
	ld.shared.u8 	%rs196, [%r1796+3840];
	add.s64 	%rd298, %rd36, %rd10;
	add.s64 	%rd299, %rd1, %rd298;
	st.global.u8 	[%rd299+3840], %rs196;
$L__BB84_320:
	bar.warp.sync 	-1;
	shl.b32 	%r1797, %r290, 3;
	add.s32 	%r1799, %r1685, %r1797;
	ld.shared.u64 	%rd37, [%r1799+26112];
	add.s32 	%r1800, %r1, 4224;
	setp.ge.s32 	%p198, %r1800, %r297;
	@%p198 bra 	$L__BB84_322;
	mad.lo.s32 	%r1801, %r1, -3, %r118;
	ld.shared.u8 	%rs197, [%r1801+4224];
	add.s64 	%rd300, %rd37, %rd10;
	add.s64 	%rd301, %rd1, %rd300;
	st.global.u8 	[%rd301+4224], %rs197;
$L__BB84_322:
	bar.warp.sync 	-1;
	shl.b32 	%r1802, %r291, 3;
	add.s32 	%r1804, %r1685, %r1802;
	ld.shared.u64 	%rd38, [%r1804+26112];
	add.s32 	%r1805, %r1, 4608;
	setp.ge.s32 	%p199, %r1805, %r297;
	@%p199 bra 	$L__BB84_324;
	mad.lo.s32 	%r1806, %r1, -3, %r118;
	ld.shared.u8 	%rs198, [%r1806+4608];
	add.s64 	%rd302, %rd38, %rd10;
	add.s64 	%rd303, %rd1, %rd302;
	st.global.u8 	[%rd303+4608], %rs198;
$L__BB84_324:
	bar.warp.sync 	-1;
	shl.b32 	%r1807, %r292, 3;
	add.s32 	%r1809, %r1685, %r1807;
	ld.shared.u64 	%rd39, [%r1809+26112];
	add.s32 	%r1810, %r1, 4992;
	setp.ge.s32 	%p200, %r1810, %r297;
	@%p200 bra 	$L__BB84_326;
	mad.lo.s32 	%r1811, %r1, -3, %r118;
	ld.shared.u8 	%rs199, [%r1811+4992];
	add.s64 	%rd304, %rd39, %rd10;
	add.s64 	%rd305, %rd1, %rd304;
	st.global.u8 	[%rd305+4992], %rs199;
$L__BB84_326:
	bar.warp.sync 	-1;
	shl.b32 	%r1812, %r293, 3;
	add.s32 	%r1814, %r1685, %r1812;
	ld.shared.u64 	%rd40, [%r1814+26112];
	add.s32 	%r1815, %r1, 5376;
	setp.ge.s32 	%p201, %r1815, %r297;
	@%p201 bra 	$L__BB84_328;
	mad.lo.s32 	%r1816, %r1, -3, %r118;
	ld.shared.u8 	%rs200, [%r1816+5376];
	add.s64 	%rd306, %rd40, %rd10;
	add.s64 	%rd307, %rd1, %rd306;
	st.global.u8 	[%rd307+5376], %rs200;
$L__BB84_328:
	bar.warp.sync 	-1;
	shl.b32 	%r1817, %r294, 3;
	add.s32 	%r1819, %r1685, %r1817;
	ld.shared.u64 	%rd41, [%r1819+26112];
	add.s32 	%r1820, %r1, 5760;
	setp.ge.s32 	%p202, %r1820, %r297;
	@%p202 bra 	$L__BB84_330;
	mad.lo.s32 	%r1821, %r1, -3, %r118;
	ld.shared.u8 	%rs201, [%r1821+5760];
	add.s64 	%rd308, %rd41, %rd10;
	add.s64 	%rd309, %rd1, %rd308;
	st.global.u8 	[%rd309+5760], %rs201;
$L__BB84_330:
	bar.warp.sync 	-1;
	shl.b32 	%r1822, %r295, 3;
	add.s32 	%r1824, %r1685, %r1822;
	ld.shared.u64 	%rd310, [%r1824+26112];
	add.s64 	%rd42, %rd310, %rd10;
	or.b32  	%r1825, %r1, 6144;
	setp.ge.s32 	%p203, %r1825, %r297;
	@%p203 bra 	$L__BB84_332;
	mad.lo.s32 	%r1826, %r1, -3, %r118;
	ld.shared.u8 	%rs202, [%r1826+6144];
	add.s64 	%rd311, %rd1, %rd42;
	st.global.u8 	[%rd311+6144], %rs202;
$L__BB84_332:
	bar.warp.sync 	-1;
$L__BB84_333:
	ret;

}
	// .globl	_ZN3cub18CUB_300001_SM_10006detail10radix_sort31DeviceRadixSortSingleTileKernelINS1_5radix10policy_hubIiiyE10Policy1000ELNS0_9SortOrderE0EiiyNS1_21identity_decomposer_tEEEvPKT1_PSA_PKT2_PSE_T3_iiT4_
.visible .entry _ZN3cub18CUB_300001_SM_10006detail10radix_sort31DeviceRadixSortSingleTileKernelINS1_5radix10policy_hubIiiyE10Policy1000ELNS0_9SortOrderE0EiiyNS1_21identity_decomposer_tEEEvPKT1_PSA_PKT2_PSE_T3_iiT4_(
	.param .u64 .ptr .align 1 _ZN3cub18CUB_300001_SM_10006detail10radix_sort31DeviceRadixSortSingleTileKernelINS1_5radix10policy_hubIiiyE10Policy1000ELNS0_9SortOrderE0EiiyNS1_21identity_decomposer_tEEEvPKT1_PSA_PKT2_PSE_T3_iiT4__param_0,
	.param .u64 .ptr .align 1 _ZN3cub18CUB_300001_SM_10006detail10radix_sort31DeviceRadixSortSingleTileKernelINS1_5radix10policy_hubIiiyE10Policy1000ELNS0_9SortOrderE0EiiyNS1_21identity_decomposer_tEEEvPKT1_PSA_PKT2_PSE_T3_iiT4__param_1,
	.param .u64 .ptr .align 1 _ZN3cub18CUB_300001_SM_10006detail10radix_sort31DeviceRadixSortSingleTileKernelINS1_5radix10policy_hubIiiyE10Policy1000ELNS0_9SortOrderE0EiiyNS1_21identity_decomposer_tEEEvPKT1_PSA_PKT2_PSE_T3_iiT4__param_2,
	.param .u64 .ptr .align 1 _ZN3cub18CUB_300001_SM_10006detail10radix_sort31DeviceRadixSortSingleTileKernelINS1_5radix10policy_hubIiiyE10Policy1000ELNS0_9SortOrderE0EiiyNS1_21identity_decomposer_tEEEvPKT1_PSA_PKT2_PSE_T3_iiT4__param_3,
	.param .u64 _ZN3cub18CUB_300001_SM_10006detail10radix_sort31DeviceRadixSortSingleTileKernelINS1_5radix10policy_hubIiiyE10Policy1000ELNS0_9SortOrderE0EiiyNS1_21identity_decomposer_tEEEvPKT1_PSA_PKT2_PSE_T3_iiT4__param_4,
	.param .u32 _ZN3cub18CUB_300001_SM_10006detail10radix_sort31DeviceRadixSortSingleTileKernelINS1_5radix10policy_hubIiiyE10Policy1000ELNS0_9SortOrderE0EiiyNS1_21identity_decomposer_tEEEvPKT1_PSA_PKT2_PSE_T3_iiT4__param_5,
	.param .u32 _ZN3cub18CUB_300001_SM_10006detail10radix_sort31DeviceRadixSortSingleTileKernelINS1_5radix10policy_hubIiiyE10Policy1000ELNS0_9SortOrderE0EiiyNS1_21identity_decomposer_tEEEvPKT1_PSA_PKT2_PSE_T3_iiT4__param_6,
	.param .align 1 .b8 _ZN3cub18CUB_300001_SM_10006detail10radix_sort31DeviceRadixSortSingleTileKernelINS1_5radix10policy_hubIiiyE10Policy1000ELNS0_9SortOrderE0EiiyNS1_21identity_decomposer_tEEEvPKT1_PSA_PKT2_PSE_T3_iiT4__param_7[1]
)
.maxntid 256
.minnctapersm 1
{
	.reg .pred 	%p<73>;
	.reg .b16 	%rs<39>;
	.reg .b32 	%r<900>;
	.reg .b64 	%rd<37>;
	// demoted variable
	.shared .align 16 .b8 _ZZN3cub18CUB_300001_SM_10006detail10radix_sort31DeviceRadixSortSingleTileKernelINS1_5radix10policy_hubIiiyE10Policy1000ELNS0_9SortOrderE0EiiyNS1_21identity_decomposer_tEEEvPKT1_PSA_PKT2_PSE_T3_iiT4_E12temp_storage[33856];
	ld.param.u64 	%rd10, [_ZN3cub18CUB_300001_SM_10006detail10radix_sort31DeviceRadixSortSingleTileKernelINS1_5radix10policy_hubIiiyE10Policy1000ELNS0_9SortOrderE0EiiyNS1_21identity_decomposer_tEEEvPKT1_PSA_PKT2_PSE_T3_iiT4__param_0];
	ld.param.u64 	%rd6, [_ZN3cub18CUB_300001_SM_10006detail10radix_sort31DeviceRadixSortSingleTileKernelINS1_5radix10policy_hubIiiyE10Policy1000ELNS0_9SortOrderE0EiiyNS1_21identity_decomposer_tEEEvPKT1_PSA_PKT2_PSE_T3_iiT4__param_1];
	ld.param.u64 	%rd7, [_ZN3cub18CUB_300001_SM_10006detail10radix_sort31DeviceRadixSortSingleTileKernelINS1_5radix10policy_hubIiiyE10Policy1000ELNS0_9SortOrderE0EiiyNS1_21identity_decomposer_tEEEvPKT1_PSA_PKT2_PSE_T3_iiT4__param_2];
	ld.param.u64 	%rd8, [_ZN3cub18CUB_300001_SM_10006detail10radix_sort31DeviceRadixSortSingleTileKernelINS1_5radix10policy_hubIiiyE10Policy1000ELNS0_9SortOrderE0EiiyNS1_21identity_decomposer_tEEEvPKT1_PSA_PKT2_PSE_T3_iiT4__param_3];
	ld.param.u64 	%rd9, [_ZN3cub18CUB_300001_SM_10006detail10radix_sort31DeviceRadixSortSingleTileKernelINS1_5radix10policy_hubIiiyE10Policy1000ELNS0_9SortOrderE0EiiyNS1_21identity_decomposer_tEEEvPKT1_PSA_PKT2_PSE_T3_iiT4__param_4];
	ld.param.u32 	%r303, [_ZN3cub18CUB_300001_SM_10006detail10radix_sort31DeviceRadixSortSingleTileKernelINS1_5radix10policy_hubIiiyE10Policy1000ELNS0_9SortOrderE0EiiyNS1_21identity_decomposer_tEEEvPKT1_PSA_PKT2_PSE_T3_iiT4__param_5];
	ld.param.u32 	%r304, [_ZN3cub18CUB_300001_SM_10006detail10radix_sort31DeviceRadixSortSingleTileKernelINS1_5radix10policy_hubIiiyE10Policy1000ELNS0_9SortOrderE0EiiyNS1_21identity_decomposer_tEEEvPKT1_PSA_PKT2_PSE_T3_iiT4__param_6];
	cvta.to.global.u64 	%rd11, %rd10;
	cvt.u32.u64 	%r1, %rd9;
	mov.u32 	%r2, %tid.x;
	mul.lo.s32 	%r3, %r2, 19;
	setp.ge.s32 	%p1, %r3, %r1;
	mul.wide.u32 	%rd12, %r3, 4;
	add.s64 	%rd1, %rd11, %rd12;
	mov.b32 	%r878, -1;
	@%p1 bra 	$L__BB85_2;
	ld.global.u32 	%r306, [%rd1];
	xor.b32  	%r878, %r306, -2147483648;
$L__BB85_2:
	add.s32 	%r6, %r3, 1;
	setp.ge.s32 	%p2, %r6, %r1;
	mov.b32 	%r877, -1;
	@%p2 bra 	$L__BB85_4;
	ld.global.u32 	%r308, [%rd1+4];
	xor.b32  	%r877, %r308, -2147483648;
$L__BB85_4:
	add.s32 	%r9, %r3, 2;
	setp.ge.s32 	%p3, %r9, %r1;
	mov.b32 	%r876, -1;
	@%p3 bra 	$L__BB85_6;
	ld.global.u32 	%r310, [%rd1+8];
	xor.b32  	%r876, %r310, -2147483648;
$L__BB85_6:
	add.s32 	%r12, %r3, 3;
	setp.ge.s32 	%p4, %r12, %r1;
	mov.b32 	%r875, -1;
	@%p4 bra 	$L__BB85_8;
	ld.global.u32 	%r312, [%rd1+12];
	xor.b32  	%r875, %r312, -2147483648;
$L__BB85_8:
	add.s32 	%r15, %r3, 4;
	setp.ge.s32 	%p5, %r15, %r1;
	mov.b32 	%r874, -1;
	@%p5 bra 	$L__BB85_10;
	ld.global.u32 	%r314, [%rd1+16];
	xor.b32  	%r874, %r314, -2147483648;
$L__BB85_10:
	add.s32 	%r18, %r3, 5;
	setp.ge.s32 	%p6, %r18, %r1;
	mov.b32 	%r873, -1;
	@%p6 bra 	$L__BB85_12;
	ld.global.u32 	%r316, [%rd1+20];
	xor.b32  	%r873, %r316, -2147483648;
$L__BB85_12:
	add.s32 	%r21, %r3, 6;
	setp.ge.s32 	%p7, %r21, %r1;
	mov.b32 	%r872, -1;
	@%p7 bra 	$L__BB85_14;
	ld.global.u32 	%r318, [%rd1+24];
	xor.b32  	%r872, %r318, -2147483648;
$L__BB85_14:
	add.s32 	%r24, %r3, 7;
	setp.ge.s32 	%p8, %r24, %r1;
	mov.b32 	%r871, -1;
	@%p8 bra 	$L__BB85_16;
	ld.global.u32 	%r320, [%rd1+28];
	xor.b32  	%r871, %r320, -2147483648;
$L__BB85_16:
	add.s32 	%r27, %r3, 8;
	setp.ge.s32 	%p9, %r27, %r1;
	mov.b32 	%r870, -1;
	@%p9 bra 	$L__BB85_18;
	ld.global.u32 	%r322, [%rd1+32];
	xor.b32  	%r870, %r322, -2147483648;
$L__BB85_18:
	add.s32 	%r30, %r3, 9;
	setp.ge.s32 	%p10, %r30, %r1;
	mov.b32 	%r869, -1;
	@%p10 bra 	$L__BB85_20;
	ld.global.u32 	%r324, [%rd1+36];
	xor.b32  	%r869, %r324, -2147483648;
$L__BB85_20:
	add.s32 	%r33, %r3, 10;
	setp.ge.s32 	%p11, %r33, %r1;
	mov.b32 	%r868, -1;
	@%p11 bra 	$L__BB85_22;
	ld.global.u32 	%r326, [%rd1+40];
	xor.b32  	%r868, %r326, -2147483648;
$L__BB85_22:
	add.s32 	%r36, %r3, 11;
	setp.ge.s32 	%p12, %r36, %r1;
	mov.b32 	%r867, -1;
	@%p12 bra 	$L__BB85_24;
	ld.global.u32 	%r328, [%rd1+44];
	xor.b32  	%r867, %r328, -2147483648;
$L__BB85_24:
	add.s32 	%r39, %r3, 12;
	setp.ge.s32 	%p13, %r39, %r1;
	mov.b32 	%r866, -1;
	@%p13 bra 	$L__BB85_26;
	ld.global.u32 	%r330, [%rd1+48];
	xor.b32  	%r866, %r330, -2147483648;
$L__BB85_26:
	add.s32 	%r42, %r3, 13;
	setp.ge.s32 	%p14, %r42, %r1;
	mov.b32 	%r865, -1;
	@%p14 bra 	$L__BB85_28;
	ld.global.u32 	%r332, [%rd1+52];
	xor.b32  	%r865, %r332, -2147483648;
$L__BB85_28:
	add.s32 	%r45, %r3, 14;
	setp.ge.s32 	%p15, %r45, %r1;
	mov.b32 	%r864, -1;
	@%p15 bra 	$L__BB85_30;
	ld.global.u32 	%r334, [%rd1+56];
	xor.b32  	%r864, %r334, -2147483648;
$L__BB85_30:
	add.s32 	%r48, %r3, 15;
	setp.ge.s32 	%p16, %r48, %r1;
	mov.b32 	%r863, -1;
	@%p16 bra 	$L__BB85_32;
	ld.global.u32 	%r336, [%rd1+60];
	xor.b32  	%r863, %r336, -2147483648;
$L__BB85_32:
	add.s32 	%r51, %r3, 16;
	setp.ge.s32 	%p17, %r51, %r1;
	mov.b32 	%r862, -1;
	@%p17 bra 	$L__BB85_34;
	ld.global.u32 	%r338, [%rd1+64];
	xor.b32  	%r862, %r338, -2147483648;
$L__BB85_34:
	add.s32 	%r54, %r3, 17;
	setp.ge.s32 	%p18, %r54, %r1;
	mov.b32 	%r861, -1;
	@%p18 bra 	$L__BB85_36;
	ld.global.u32 	%r340, [%rd1+68];
	xor.b32  	%r861, %r340, -2147483648;
$L__BB85_36:
	add.s32 	%r57, %r3, 18;
	setp.ge.s32 	%p19, %r57, %r1;
	mov.b32 	%r860, -1;
	@%p19 bra 	$L__BB85_38;
	ld.global.u32 	%r342, [%rd1+72];
	xor.b32  	%r860, %r342, -2147483648;
$L__BB85_38:
	bar.sync 	0;
	mov.b64 	{%r344, %r345}, %rd9;
	shfl.sync.idx.b32	%r60|%p20, %r344, 0, 31, -1;
	shfl.sync.idx.b32	%r346|%p21, %r345, 0, 31, -1;
	mov.b64 	%rd2, {%r60, %r346};
	setp.ge.s32 	%p22, %r3, %r60;
	cvta.to.global.u64 	%rd13, %rd7;
	add.s64 	%rd3, %rd13, %rd12;
	@%p22 bra 	$L__BB85_40;
	ld.global.u32 	%r897, [%rd3];
$L__BB85_40:
	setp.ge.s32 	%p23, %r6, %r60;
	@%p23 bra 	$L__BB85_42;
	ld.global.u32 	%r896, [%rd3+4];
$L__BB85_42:
	setp.ge.s32 	%p24, %r9, %r60;
	@%p24 bra 	$L__BB85_44;
	ld.global.u32 	%r895, [%rd3+8];
$L__BB85_44:
	setp.ge.s32 	%p25, %r12, %r60;
	@%p25 bra 	$L__BB85_46;
	ld.global.u32 	%r894, [%rd3+12];
$L__BB85_46:
	setp.ge.s32 	%p26, %r15, %r60;
	@%p26 bra 	$L__BB85_48;
	ld.global.u32 	%r893, [%rd3+16];
$L__BB85_48:
	setp.ge.s32 	%p27, %r18, %r60;
	@%p27 bra 	$L__BB85_50;
	ld.global.u32 	%r892, [%rd3+20];
$L__BB85_50:
	setp.ge.s32 	%p28, %r21, %r60;
	@%p28 bra 	$L__BB85_52;
	ld.global.u32 	%r891, [%rd3+24];
$L__BB85_52:
	setp.ge.s32 	%p29, %r24, %r60;
	@%p29 bra 	$L__BB85_54;
	ld.global.u32 	%r890, [%rd3+28];
$L__BB85_54:
	setp.ge.s32 	%p30, %r27, %r60;
	@%p30 bra 	$L__BB85_56;
	ld.global.u32 	%r889, [%rd3+32];
$L__BB85_56:
	setp.ge.s32 	%p31, %r30, %r60;
	@%p31 bra 	$L__BB85_58;
	ld.global.u32 	%r888, [%rd3+36];
$L__BB85_58:
	setp.ge.s32 	%p32, %r33, %r60;
	@%p32 bra 	$L__BB85_60;
	ld.global.u32 	%r887, [%rd3+40];
$L__BB85_60:
	setp.ge.s32 	%p33, %r36, %r60;
	@%p33 bra 	$L__BB85_62;
	ld.global.u32 	%r886, [%rd3+44];
$L__BB85_62:
	setp.ge.s32 	%p34, %r39, %r60;
	@%p34 bra 	$L__BB85_64;
	ld.global.u32 	%r885, [%rd3+48];
$L__BB85_64:
	setp.ge.s32 	%p35, %r42, %r60;
	@%p35 bra 	$L__BB85_66;
	ld.global.u32 	%r884, [%rd3+52];
$L__BB85_66:
	setp.ge.s32 	%p36, %r45, %r60;
	@%p36 bra 	$L__BB85_68;
	ld.global.u32 	%r883, [%rd3+56];
$L__BB85_68:
	setp.ge.s32 	%p37, %r48, %r60;
	@%p37 bra 	$L__BB85_70;
	ld.global.u32 	%r882, [%rd3+60];
$L__BB85_70:
	setp.ge.s32 	%p38, %r51, %r60;
	@%p38 bra 	$L__BB85_72;
	ld.global.u32 	%r881, [%rd3+64];
$L__BB85_72:
	setp.ge.s32 	%p39, %r54, %r60;
	@%p39 bra 	$L__BB85_74;
	ld.global.u32 	%r880, [%rd3+68];
$L__BB85_74:
	setp.ge.s32 	%p40, %r57, %r60;
	@%p40 bra 	$L__BB85_76;
	ld.global.u32 	%r879, [%rd3+72];
$L__BB85_76:
	bar.sync 	0;
	shr.u32 	%r99, %r2, 5;
	shl.b32 	%r366, %r2, 2;
	mov.u32 	%r367, _ZZN3cub18CUB_300001_SM_10006detail10radix_sort31DeviceRadixSortSingleTileKernelINS1_5radix10policy_hubIiiyE10Policy1000ELNS0_9SortOrderE0EiiyNS1_21identity_decomposer_tEEEvPKT1_PSA_PKT2_PSE_T3_iiT4_E12temp_storage;
	add.s32 	%r100, %r367, %r366;
	shl.b32 	%r368, %r2, 7;
	add.s32 	%r101, %r100, %r368;
	shl.b32 	%r369, %r99, 2;
	add.s32 	%r370, %r367, %r369;
	add.s32 	%r102, %r370, 33792;
	mad.lo.s32 	%r103, %r2, -56, %r101;
	add.s32 	%r859, %r303, 6;
	sub.s32 	%r858, %r304, %r303;
$L__BB85_77:
	add.s32 	%r430, %r859, -6;
	min.s32 	%r373, %r858, 6;
	mov.b32 	%r459, 0;
	st.shared.u32 	[%r100], %r459;
	st.shared.u32 	[%r100+1024], %r459;
	st.shared.u32 	[%r100+2048], %r459;
	st.shared.u32 	[%r100+3072], %r459;
	st.shared.u32 	[%r100+4096], %r459;
	st.shared.u32 	[%r100+5120], %r459;
	st.shared.u32 	[%r100+6144], %r459;
	st.shared.u32 	[%r100+7168], %r459;
	st.shared.u32 	[%r100+8192], %r459;
	st.shared.u32 	[%r100+9216], %r459;
	st.shared.u32 	[%r100+10240], %r459;
	st.shared.u32 	[%r100+11264], %r459;
	st.shared.u32 	[%r100+12288], %r459;
	st.shared.u32 	[%r100+13312], %r459;
	st.shared.u32 	[%r100+14336], %r459;
	st.shared.u32 	[%r100+15360], %r459;
	st.shared.u32 	[%r100+16384], %r459;
	st.shared.u32 	[%r100+17408], %r459;
	st.shared.u32 	[%r100+18432], %r459;
	st.shared.u32 	[%r100+19456], %r459;
	st.shared.u32 	[%r100+20480], %r459;
	st.shared.u32 	[%r100+21504], %r459;
	st.shared.u32 	[%r100+22528], %r459;
	st.shared.u32 	[%r100+23552], %r459;
	st.shared.u32 	[%r100+24576], %r459;
	st.shared.u32 	[%r100+25600], %r459;
	st.shared.u32 	[%r100+26624], %r459;
	st.shared.u32 	[%r100+27648], %r459;
	st.shared.u32 	[%r100+28672], %r459;
	st.shared.u32 	[%r100+29696], %r459;
	st.shared.u32 	[%r100+30720], %r459;
	st.shared.u32 	[%r100+31744], %r459;
	st.shared.u32 	[%r100+32768], %r459;
	// begin inline asm
	bmsk.clamp.b32 %r371, %r459, %r373;
	// end inline asm
	// begin inline asm
	shr.b32 %r374, %r878, %r430;
	// end inline asm
	and.b32  	%r462, %r371, %r374;
	shl.b32 	%r463, %r462, 10;
	and.b32  	%r464, %r463, 31744;
	add.s32 	%r465, %r100, %r464;
	shr.u32 	%r466, %r462, 4;
	and.b32  	%r467, %r466, 268435454;
	add.s32 	%r147, %r465, %r467;
	ld.shared.u16 	%rs1, [%r147];
	add.s16 	%rs20, %rs1, 1;
	st.shared.u16 	[%r147], %rs20;
	// begin inline asm
	shr.b32 %r377, %r877, %r430;
	// end inline asm
	and.b32  	%r468, %r371, %r377;
	shl.b32 	%r469, %r468, 10;
	and.b32  	%r470, %r469, 31744;
	add.s32 	%r471, %r100, %r470;
	shr.u32 	%r472, %r468, 4;
	and.b32  	%r473, %r472, 268435454;
	add.s32 	%r148, %r471, %r473;
	ld.shared.u16 	%rs2, [%r148];
	add.s16 	%rs21, %rs2, 1;
	st.shared.u16 	[%r148], %rs21;
	// begin inline asm
	shr.b32 %r380, %r876, %r430;
	// end inline asm
	and.b32  	%r474, %r371, %r380;
	shl.b32 	%r475, %r474, 10;
	and.b32  	%r476, %r475, 31744;
	add.s32 	%r477, %r100, %r476;
	shr.u32 	%r478, %r474, 4;
	and.b32  	%r479, %r478, 268435454;
	add.s32 	%r149, %r477, %r479;
	ld.shared.u16 	%rs3, [%r149];
	add.s16 	%rs22, %rs3, 1;
	st.shared.u16 	[%r149], %rs22;
	// begin inline asm
	shr.b32 %r383, %r875, %r430;
	// end inline asm
	and.b32  	%r480, %r371, %r383;
	shl.b32 	%r481, %r480, 10;
	and.b32  	%r482, %r481, 31744;
	add.s32 	%r483, %r100, %r482;
	shr.u32 	%r484, %r480, 4;
	and.b32  	%r485, %r484, 268435454;
	add.s32 	%r150, %r483, %r485;
	ld.shared.u16 	%rs4, [%r150];
	add.s16 	%rs23, %rs4, 1;
	st.shared.u16 	[%r150], %rs23;
	// begin inline asm
	shr.b32 %r386, %r874, %r430;
	// end inline asm
	and.b32  	%r486, %r371, %r386;
	shl.b32 	%r487, %r486, 10;
	and.b32  	%r488, %r487, 31744;
	add.s32 	%r489, %r100, %r488;
	shr.u32 	%r490, %r486, 4;
	and.b32  	%r491, %r490, 268435454;
	add.s32 	%r151, %r489, %r491;
	ld.shared.u16 	%rs5, [%r151];
	add.s16 	%rs24, %rs5, 1;
	st.shared.u16 	[%r151], %rs24;
	// begin inline asm
	shr.b32 %r389, %r873, %r430;
	// end inline asm
	and.b32  	%r492, %r371, %r389;
	shl.b32 	%r493, %r492, 10;
	and.b32  	%r494, %r493, 31744;
	add.s32 	%r495, %r100, %r494;
	shr.u32 	%r496, %r492, 4;
	and.b32  	%r497, %r496, 268435454;
	add.s32 	%r152, %r495, %r497;
	ld.shared.u16 	%rs6, [%r152];
	add.s16 	%rs25, %rs6, 1;
	st.shared.u16 	[%r152], %rs25;
	// begin inline asm
	shr.b32 %r392, %r872, %r430;
	// end inline asm
	and.b32  	%r498, %r371, %r392;
	shl.b32 	%r499, %r498, 10;
	and.b32  	%r500, %r499, 31744;
	add.s32 	%r501, %r100, %r500;
	shr.u32 	%r502, %r498, 4;
	and.b32  	%r503, %r502, 268435454;
	add.s32 	%r153, %r501, %r503;
	ld.shared.u16 	%rs7, [%r153];
	add.s16 	%rs26, %rs7, 1;
	st.shared.u16 	[%r153], %rs26;
	// begin inline asm
	shr.b32 %r395, %r871, %r430;
	// end inline asm
	and.b32  	%r504, %r371, %r395;
	shl.b32 	%r505, %r504, 10;
	and.b32  	%r506, %r505, 31744;
	add.s32 	%r507, %r100, %r506;
	shr.u32 	%r508, %r504, 4;
	and.b32  	%r509, %r508, 268435454;
	add.s32 	%r154, %r507, %r509;
	ld.shared.u16 	%rs8, [%r154];
	add.s16 	%rs27, %rs8, 1;
	st.shared.u16 	[%r154], %rs27;
	// begin inline asm
	shr.b32 %r398, %r870, %r430;
	// end inline asm
	and.b32  	%r510, %r371, %r398;
	shl.b32 	%r511, %r510, 10;
	and.b32  	%r512, %r511, 31744;
	add.s32 	%r513, %r100, %r512;
	shr.u32 	%r514, %r510, 4;
	and.b32  	%r515, %r514, 268435454;
	add.s32 	%r155, %r513, %r515;
	ld.shared.u16 	%rs9, [%r155];
	add.s16 	%rs28, %rs9, 1;
	st.shared.u16 	[%r155], %rs28;
	// begin inline asm
	shr.b32 %r401, %r869, %r430;
	// end inline asm
	and.b32  	%r516, %r371, %r401;
	shl.b32 	%r517, %r516, 10;
	and.b32  	%r518, %r517, 31744;
	add.s32 	%r519, %r100, %r518;
	shr.u32 	%r520, %r516, 4;
	and.b32  	%r521, %r520, 268435454;
	add.s32 	%r156, %r519, %r521;
	ld.shared.u16 	%rs10, [%r156];
	add.s16 	%rs29, %rs10, 1;
	st.shared.u16 	[%r156], %rs29;
	// begin inline asm
	shr.b32 %r404, %r868, %r430;
	// end inline asm
	and.b32  	%r522, %r371, %r404;
	shl.b32 	%r523, %r522, 10;
	and.b32  	%r524, %r523, 31744;
	add.s32 	%r525, %r100, %r524;
	shr.u32 	%r526, %r522, 4;
	and.b32  	%r527, %r526, 268435454;
	add.s32 	%r157, %r525, %r527;
	ld.shared.u16 	%rs11, [%r157];
	add.s16 	%rs30, %rs11, 1;
	st.shared.u16 	[%r157], %rs30;
	// begin inline asm
	shr.b32 %r407, %r867, %r430;
	// end inline asm
	and.b32  	%r528, %r371, %r407;
	shl.b32 	%r529, %r528, 10;
	and.b32  	%r530, %r529, 31744;
	add.s32 	%r531, %r100, %r530;
	shr.u32 	%r532, %r528, 4;
	and.b32  	%r533, %r532, 268435454;
	add.s32 	%r158, %r531, %r533;
	ld.shared.u16 	%rs12, [%r158];
	add.s16 	%rs31, %rs12, 1;
	st.shared.u16 	[%r158], %rs31;
	// begin inline asm
	shr.b32 %r410, %r866, %r430;
	// end inline asm
	and.b32  	%r534, %r371, %r410;
	shl.b32 	%r535, %r534, 10;
	and.b32  	%r536, %r535, 31744;
	add.s32 	%r537, %r100, %r536;
	shr.u32 	%r538, %r534, 4;
	and.b32  	%r539, %r538, 268435454;
	add.s32 	%r159, %r537, %r539;
	ld.shared.u16 	%rs13, [%r159];
	add.s16 	%rs32, %rs13, 1;
	st.shared.u16 	[%r159], %rs32;
	// begin inline asm
	shr.b32 %r413, %r865, %r430;
	// end inline asm
	and.b32  	%r540, %r371, %r413;
	shl.b32 	%r541, %r540, 10;
	and.b32  	%r542, %r541, 31744;
	add.s32 	%r543, %r100, %r542;
	shr.u32 	%r544, %r540, 4;
	and.b32  	%r545, %r544, 268435454;
	add.s32 	%r160, %r543, %r545;
	ld.shared.u16 	%rs14, [%r160];
	add.s16 	%rs33, %rs14, 1;
	st.shared.u16 	[%r160], %rs33;
	// begin inline asm
	shr.b32 %r416, %r864, %r430;
	// end inline asm
	and.b32  	%r546, %r371, %r416;
	shl.b32 	%r547, %r546, 10;
	and.b32  	%r548, %r547, 31744;
	add.s32 	%r549, %r100, %r548;
	shr.u32 	%r550, %r546, 4;
	and.b32  	%r551, %r550, 268435454;
	add.s32 	%r161, %r549, %r551;
	ld.shared.u16 	%rs15, [%r161];
	add.s16 	%rs34, %rs15, 1;
	st.shared.u16 	[%r161], %rs34;
	// begin inline asm
	shr.b32 %r419, %r863, %r430;
	// end inline asm
	and.b32  	%r552, %r371, %r419;
	shl.b32 	%r553, %r552, 10;
	and.b32  	%r554, %r553, 31744;
	add.s32 	%r555, %r100, %r554;
	shr.u32 	%r556, %r552, 4;
	and.b32  	%r557, %r556, 268435454;
	add.s32 	%r162, %r555, %r557;
	ld.shared.u16 	%rs16, [%r162];
	add.s16 	%rs35, %rs16, 1;
	st.shared.u16 	[%r162], %rs35;
	// begin inline asm
	shr.b32 %r422, %r862, %r430;
	// end inline asm
	and.b32  	%r558, %r371, %r422;
	shl.b32 	%r559, %r558, 10;
	and.b32  	%r560, %r559, 31744;
	add.s32 	%r561, %r100, %r560;
	shr.u32 	%r562, %r558, 4;
	and.b32  	%r563, %r562, 268435454;
	add.s32 	%r163, %r561, %r563;
	ld.shared.u16 	%rs17, [%r163];
	add.s16 	%rs36, %rs17, 1;
	st.shared.u16 	[%r163], %rs36;
	// begin inline asm
	shr.b32 %r425, %r861, %r430;
	// end inline asm
	and.b32  	%r564, %r371, %r425;
	shl.b32 	%r565, %r564, 10;
	and.b32  	%r566, %r565, 31744;
	add.s32 	%r567, %r100, %r566;
	shr.u32 	%r568, %r564, 4;
	and.b32  	%r569, %r568, 268435454;
	add.s32 	%r164, %r567, %r569;
	ld.shared.u16 	%rs18, [%r164];
	add.s16 	%rs37, %rs18, 1;
	st.shared.u16 	[%r164], %rs37;
	// begin inline asm
	shr.b32 %r428, %r860, %r430;
	// end inline asm
	and.b32  	%r570, %r371, %r428;
	shl.b32 	%r571, %r570, 10;
	and.b32  	%r572, %r571, 31744;
	add.s32 	%r573, %r100, %r572;
	shr.u32 	%r574, %r570, 4;
	and.b32  	%r575, %r574, 268435454;
	add.s32 	%r165, %r573, %r575;
	ld.shared.u16 	%rs19, [%r165];
	add.s16 	%rs38, %rs19, 1;
	st.shared.u16 	[%r165], %rs38;
	bar.sync 	0;
	ld.shared.u32 	%r166, [%r101];
	ld.shared.u32 	%r576, [%r101+4];
	ld.shared.u32 	%r577, [%r101+8];
	ld.shared.u32 	%r578, [%r101+12];
	ld.shared.u32 	%r579, [%r101+16];
	ld.shared.u32 	%r580, [%r101+20];
	ld.shared.u32 	%r581, [%r101+24];
	ld.shared.u32 	%r582, [%r101+28];
	ld.shared.u32 	%r583, [%r101+32];
	ld.shared.u32 	%r584, [%r101+36];
	ld.shared.u32 	%r585, [%r101+40];
	ld.shared.u32 	%r586, [%r101+44];
	ld.shared.u32 	%r587, [%r101+48];
	ld.shared.u32 	%r588, [%r101+52];
	ld.shared.u32 	%r589, [%r101+56];
	ld.shared.u32 	%r590, [%r101+60];
	ld.shared.u32 	%r591, [%r101+64];
	ld.shared.u32 	%r592, [%r101+68];
	ld.shared.u32 	%r593, [%r101+72];
	ld.shared.u32 	%r594, [%r101+76];
	ld.shared.u32 	%r595, [%r101+80];
	ld.shared.u32 	%r596, [%r101+84];
	ld.shared.u32 	%r597, [%r101+88];
	ld.shared.u32 	%r598, [%r101+92];
	ld.shared.u32 	%r599, [%r101+96];
	ld.shared.u32 	%r600, [%r101+100];
	ld.shared.u32 	%r601, [%r101+104];
	ld.shared.u32 	%r602, [%r101+108];
	ld.shared.u32 	%r603, [%r101+112];
	ld.shared.u32 	%r604, [%r101+116];
	ld.shared.u32 	%r605, [%r101+120];
	ld.shared.u32 	%r606, [%r101+124];
	ld.shared.u32 	%r607, [%r101+128];
	add.s32 	%r167, %r576, %r166;
	add.s32 	%r168, %r577, %r167;
	add.s32 	%r169, %r578, %r168;
	add.s32 	%r170, %r579, %r169;
	add.s32 	%r171, %r580, %r170;
	add.s32 	%r172, %r581, %r171;
	add.s32 	%r173, %r582, %r172;
	add.s32 	%r174, %r583, %r173;
	add.s32 	%r175, %r584, %r174;
	add.s32 	%r176, %r585, %r175;
	add.s32 	%r177, %r586, %r176;
	add.s32 	%r178, %r587, %r177;
	add.s32 	%r179, %r588, %r178;
	add.s32 	%r180, %r589, %r179;
	add.s32 	%r181, %r590, %r180;
	add.s32 	%r182, %r591, %r181;
	add.s32 	%r183, %r592, %r182;
	add.s32 	%r184, %r593, %r183;
	add.s32 	%r185, %r594, %r184;
	add.s32 	%r186, %r595, %r185;
	add.s32 	%r187, %r596, %r186;
	add.s32 	%r188, %r597, %r187;
	add.s32 	%r189, %r598, %r188;
	add.s32 	%r190, %r599, %r189;
	add.s32 	%r191, %r600, %r190;
	add.s32 	%r192, %r601, %r191;
	add.s32 	%r193, %r602, %r192;
	add.s32 	%r194, %r603, %r193;
	add.s32 	%r195, %r604, %r194;
	add.s32 	%r196, %r605, %r195;
	add.s32 	%r197, %r606, %r196;
	add.s32 	%r436, %r607, %r197;
	// begin inline asm
	mov.u32 %r431, %laneid;
	// end inline asm
	mov.b32 	%r434, 1;
	mov.b32 	%r461, -1;
	// begin inline asm
	{  .reg .u32 r0;  .reg .pred p;  shfl.sync.up.b32 r0|p, %r436, %r434, %r459, %r461;  @p add.u32 r0, r0, %r436;  mov.u32 %r432, r0;}
	// end inline asm
	mov.b32 	%r440, 2;
	// begin inline asm
	{  .reg .u32 r0;  .reg .pred p;  shfl.sync.up.b32 r0|p, %r432, %r440, %r459, %r461;  @p add.u32 r0, r0, %r432;  mov.u32 %r438, r0;}
	// end inline asm
	mov.b32 	%r446, 4;
	// begin inline asm
	{  .reg .u32 r0;  .reg .pred p;  shfl.sync.up.b32 r0|p, %r438, %r446, %r459, %r461;  @p add.u32 r0, r0, %r438;  mov.u32 %r444, r0;}
	// end inline asm
	mov.b32 	%r452, 8;
	// begin inline asm
	{  .reg .u32 r0;  .reg .pred p;  shfl.sync.up.b32 r0|p, %r444, %r452, %r459, %r461;  @p add.u32 r0, r0, %r444;  mov.u32 %r450, r0;}
	// end inline asm
	mov.b32 	%r458, 16;
	// begin inline asm
	{  .reg .u32 r0;  .reg .pred p;  shfl.sync.up.b32 r0|p, %r450, %r458, %r459, %r461;  @p add.u32 r0, r0, %r450;  mov.u32 %r456, r0;}
	// end inline asm
	setp.ne.s32 	%p41, %r431, 31;
	@%p41 bra 	$L__BB85_79;
	st.shared.u32 	[%r102], %r456;
$L__BB85_79:
	sub.s32 	%r608, %r456, %r436;
	setp.gt.u32 	%p42, %r2, 31;
	setp.eq.s32 	%p43, %r99, 7;
	setp.eq.s32 	%p44, %r99, 6;
	setp.eq.s32 	%p45, %r99, 5;
	setp.eq.s32 	%p46, %r99, 4;
	setp.eq.s32 	%p47, %r99, 3;
	setp.eq.s32 	%p48, %r99, 2;
	setp.eq.s32 	%p49, %r99, 1;
	bar.sync 	0;
	ld.shared.v4.u32 	{%r609, %r610, %r611, %r612}, [_ZZN3cub18CUB_300001_SM_10006detail10radix_sort31DeviceRadixSortSingleTileKernelINS1_5radix10policy_hubIiiyE10Policy1000ELNS0_9SortOrderE0EiiyNS1_21identity_decomposer_tEEEvPKT1_PSA_PKT2_PSE_T3_iiT4_E12temp_storage+33792];
	selp.b32 	%r613, %r609, %r898, %p49;
	add.s32 	%r614, %r610, %r609;
	selp.b32 	%r615, %r614, %r613, %p48;
	add.s32 	%r616, %r614, %r611;
	selp.b32 	%r617, %r616, %r615, %p47;
	add.s32 	%r618, %r616, %r612;
	selp.b32 	%r619, %r618, %r617, %p46;
	ld.shared.v4.u32 	{%r620, %r621, %r622, %r623}, [_ZZN3cub18CUB_300001_SM_10006detail10radix_sort31DeviceRadixSortSingleTileKernelINS1_5radix10policy_hubIiiyE10Policy1000ELNS0_9SortOrderE0EiiyNS1_21identity_decomposer_tEEEvPKT1_PSA_PKT2_PSE_T3_iiT4_E12temp_storage+33808];
	add.s32 	%r624, %r618, %r620;
	selp.b32 	%r625, %r624, %r619, %p45;
	add.s32 	%r626, %r624, %r621;
	selp.b32 	%r627, %r626, %r625, %p44;
	add.s32 	%r628, %r626, %r622;
	selp.b32 	%r898, %r628, %r627, %p43;
	add.s32 	%r202, %r628, %r623;
	setp.ne.s32 	%p50, %r431, 0;
	selp.b32 	%r629, %r608, 0, %p50;
	add.s32 	%r630, %r898, %r629;
	or.pred  	%p51, %p42, %p50;
	selp.b32 	%r899, %r630, %r608, %p42;
	@%p51 bra 	$L__BB85_81;
	shl.b32 	%r899, %r202, 16;
	st.shared.u32 	[_ZZN3cub18CUB_300001_SM_10006detail10radix_sort31DeviceRadixSortSingleTileKernelINS1_5radix10policy_hubIiiyE10Policy1000ELNS0_9SortOrderE0EiiyNS1_21identity_decomposer_tEEEvPKT1_PSA_PKT2_PSE_T3_iiT4_E12temp_storage+33832], %r899;
$L__BB85_81:
	setp.eq.s32 	%p52, %r2, 0;
	bar.sync 	0;
	ld.shared.u32 	%r631, [_ZZN3cub18CUB_300001_SM_10006detail10radix_sort31DeviceRadixSortSingleTileKernelINS1_5radix10policy_hubIiiyE10Policy1000ELNS0_9SortOrderE0EiiyNS1_21identity_decomposer_tEEEvPKT1_PSA_PKT2_PSE_T3_iiT4_E12temp_storage+33832];
	selp.b32 	%r632, 0, %r631, %p52;
	add.s32 	%r633, %r899, %r632;
	add.s32 	%r634, %r166, %r633;
	add.s32 	%r635, %r167, %r633;
	add.s32 	%r636, %r168, %r633;
	add.s32 	%r637, %r169, %r633;
	add.s32 	%r638, %r170, %r633;
	add.s32 	%r639, %r171, %r633;
	add.s32 	%r640, %r172, %r633;
	add.s32 	%r641, %r173, %r633;
	add.s32 	%r642, %r174, %r633;
	add.s32 	%r643, %r175, %r633;
	add.s32 	%r644, %r176, %r633;
	add.s32 	%r645, %r177, %r633;
	add.s32 	%r646, %r178, %r633;
	add.s32 	%r647, %r179, %r633;
	add.s32 	%r648, %r180, %r633;
	add.s32 	%r649, %r181, %r633;
	add.s32 	%r650, %r182, %r633;
	add.s32 	%r651, %r183, %r633;
	add.s32 	%r652, %r184, %r633;
	add.s32 	%r653, %r185, %r633;
	add.s32 	%r654, %r186, %r633;
	add.s32 	%r655, %r187, %r633;
	add.s32 	%r656, %r188, %r633;
	add.s32 	%r657, %r189, %r633;
	add.s32 	%r658, %r190, %r633;
	add.s32 	%r659, %r191, %r633;
	add.s32 	%r660, %r192, %r633;
	add.s32 	%r661, %r193, %r633;
	add.s32 	%r662, %r194, %r633;
	add.s32 	%r663, %r195, %r633;
	add.s32 	%r664, %r196, %r633;
	add.s32 	%r665, %r197, %r633;
	st.shared.u32 	[%r101], %r633;
	st.shared.u32 	[%r101+4], %r634;
	st.shared.u32 	[%r101+8], %r635;
	st.shared.u32 	[%r101+12], %r636;
	st.shared.u32 	[%r101+16], %r637;
	st.shared.u32 	[%r101+20], %r638;
	st.shared.u32 	[%r101+24], %r639;
	st.shared.u32 	[%r101+28], %r640;
	st.shared.u32 	[%r101+32], %r641;
	st.shared.u32 	[%r101+36], %r642;
	st.shared.u32 	[%r101+40], %r643;
	st.shared.u32 	[%r101+44], %r644;
	st.shared.u32 	[%r101+48], %r645;
	st.shared.u32 	[%r101+52], %r646;
	st.shared.u32 	[%r101+56], %r647;
	st.shared.u32 	[%r101+60], %r648;
	st.shared.u32 	[%r101+64], %r649;
	st.shared.u32 	[%r101+68], %r650;
	st.shared.u32 	[%r101+72], %r651;
	st.shared.u32 	[%r101+76], %r652;
	st.shared.u32 	[%r101+80], %r653;
	st.shared.u32 	[%r101+84], %r654;
	st.shared.u32 	[%r101+88], %r655;
	st.shared.u32 	[%r101+92], %r656;
	st.shared.u32 	[%r101+96], %r657;
	st.shared.u32 	[%r101+100], %r658;
	st.shared.u32 	[%r101+104], %r659;
	st.shared.u32 	[%r101+108], %r660;
	st.shared.u32 	[%r101+112], %r661;
	st.shared.u32 	[%r101+116], %r662;
	st.shared.u32 	[%r101+120], %r663;
	st.shared.u32 	[%r101+124], %r664;
	st.shared.u32 	[%r101+128], %r665;
	bar.sync 	0;
	cvt.u32.u16 	%r666, %rs1;
	ld.shared.u16 	%r667, [%r147];
	add.s32 	%r206, %r667, %r666;
	cvt.u32.u16 	%r668, %rs2;
	ld.shared.u16 	%r669, [%r148];
	add.s32 	%r207, %r669, %r668;
	cvt.u32.u16 	%r670, %rs3;
	ld.shared.u16 	%r671, [%r149];
	add.s32 	%r208, %r671, %r670;
	cvt.u32.u16 	%r672, %rs4;
	ld.shared.u16 	%r673, [%r150];
	add.s32 	%r209, %r673, %r672;
	cvt.u32.u16 	%r674, %rs5;
	ld.shared.u16 	%r675, [%r151];
	add.s32 	%r210, %r675, %r674;
	cvt.u32.u16 	%r676, %rs6;
	ld.shared.u16 	%r677, [%r152];
	add.s32 	%r211, %r677, %r676;
	cvt.u32.u16 	%r678, %rs7;
	ld.shared.u16 	%r679, [%r153];
	add.s32 	%r212, %r679, %r678;
	cvt.u32.u16 	%r680, %rs8;
	ld.shared.u16 	%r681, [%r154];
	add.s32 	%r213, %r681, %r680;
	cvt.u32.u16 	%r682, %rs9;
	ld.shared.u16 	%r683, [%r155];
	add.s32 	%r214, %r683, %r682;
	cvt.u32.u16 	%r684, %rs10;
	ld.shared.u16 	%r685, [%r156];
	add.s32 	%r215, %r685, %r684;
	cvt.u32.u16 	%r686, %rs11;
	ld.shared.u16 	%r687, [%r157];
	add.s32 	%r216, %r687, %r686;
	cvt.u32.u16 	%r688, %rs12;
	ld.shared.u16 	%r689, [%r158];
	add.s32 	%r217, %r689, %r688;
	cvt.u32.u16 	%r690, %rs13;
	ld.shared.u16 	%r691, [%r159];
	add.s32 	%r218, %r691, %r690;
	cvt.u32.u16 	%r692, %rs14;
	ld.shared.u16 	%r693, [%r160];
	add.s32 	%r219, %r693, %r692;
	cvt.u32.u16 	%r694, %rs15;
	ld.shared.u16 	%r695, [%r161];
	add.s32 	%r220, %r695, %r694;
	cvt.u32.u16 	%r696, %rs16;
	ld.shared.u16 	%r697, [%r162];
	add.s32 	%r221, %r697, %r696;
	cvt.u32.u16 	%r698, %rs17;
	ld.shared.u16 	%r699, [%r163];
	add.s32 	%r222, %r699, %r698;
	cvt.u32.u16 	%r700, %rs18;
	ld.shared.u16 	%r701, [%r164];
	add.s32 	%r223, %r701, %r700;
	cvt.u32.u16 	%r702, %rs19;
	ld.shared.u16 	%r703, [%r165];
	add.s32 	%r224, %r703, %r702;
	bar.sync 	0;
	setp.lt.s32 	%p53, %r859, %r304;
	@%p53 bra 	$L__BB85_121;
	cvt.u64.u32 	%rd15, %r2;
	shl.b32 	%r704, %r206, 2;
	mov.u32 	%r705, _ZZN3cub18CUB_300001_SM_10006detail10radix_sort31DeviceRadixSortSingleTileKernelINS1_5radix10policy_hubIiiyE10Policy1000ELNS0_9SortOrderE0EiiyNS1_21identity_decomposer_tEEEvPKT1_PSA_PKT2_PSE_T3_iiT4_E12temp_storage;
	add.s32 	%r706, %r705, %r704;
	st.shared.u32 	[%r706], %r878;
	shl.b32 	%r707, %r207, 2;
	add.s32 	%r708, %r705, %r707;
	st.shared.u32 	[%r708], %r877;
	shl.b32 	%r709, %r208, 2;
	add.s32 	%r710, %r705, %r709;
	st.shared.u32 	[%r710], %r876;
	shl.b32 	%r711, %r209, 2;
	add.s32 	%r712, %r705, %r711;
	st.shared.u32 	[%r712], %r875;
	shl.b32 	%r713, %r210, 2;
	add.s32 	%r714, %r705, %r713;
	st.shared.u32 	[%r714], %r874;
	shl.b32 	%r715, %r211, 2;
	add.s32 	%r716, %r705, %r715;
	st.shared.u32 	[%r716], %r873;
	shl.b32 	%r717, %r212, 2;
	add.s32 	%r718, %r705, %r717;
	st.shared.u32 	[%r718], %r872;
	shl.b32 	%r719, %r213, 2;
	add.s32 	%r720, %r705, %r719;
	st.shared.u32 	[%r720], %r871;
	shl.b32 	%r721, %r214, 2;
	add.s32 	%r722, %r705, %r721;
	st.shared.u32 	[%r722], %r870;
	shl.b32 	%r723, %r215, 2;
	add.s32 	%r724, %r705, %r723;
	st.shared.u32 	[%r724], %r869;
	shl.b32 	%r725, %r216, 2;
	add.s32 	%r726, %r705, %r725;
	st.shared.u32 	[%r726], %r868;
	shl.b32 	%r727, %r217, 2;
	add.s32 	%r728, %r705, %r727;
	st.shared.u32 	[%r728], %r867;
	shl.b32 	%r729, %r218, 2;
	add.s32 	%r730, %r705, %r729;
	st.shared.u32 	[%r730], %r866;
	shl.b32 	%r731, %r219, 2;
	add.s32 	%r732, %r705, %r731;
	st.shared.u32 	[%r732], %r865;
	shl.b32 	%r733, %r220, 2;
	add.s32 	%r734, %r705, %r733;
	st.shared.u32 	[%r734], %r864;
	shl.b32 	%r735, %r221, 2;
	add.s32 	%r736, %r705, %r735;
	st.shared.u32 	[%r736], %r863;
	shl.b32 	%r737, %r222, 2;
	add.s32 	%r738, %r705, %r737;
	st.shared.u32 	[%r738], %r862;
	shl.b32 	%r739, %r223, 2;
	add.s32 	%r740, %r705, %r739;
	st.shared.u32 	[%r740], %r861;
	shl.b32 	%r741, %r224, 2;
	add.s32 	%r742, %r705, %r741;
	st.shared.u32 	[%r742], %r860;
	bar.sync 	0;
	mad.lo.s32 	%r225, %r2, -72, %r103;
	ld.shared.u32 	%r226, [%r225];
	ld.shared.u32 	%r227, [%r225+1024];
	ld.shared.u32 	%r228, [%r225+2048];
	ld.shared.u32 	%r229, [%r225+3072];
	ld.shared.u32 	%r230, [%r225+4096];
	ld.shared.u32 	%r231, [%r225+5120];
	ld.shared.u32 	%r232, [%r225+6144];
	ld.shared.u32 	%r233, [%r225+7168];
	ld.shared.u32 	%r234, [%r225+8192];
	ld.shared.u32 	%r235, [%r225+9216];
	ld.shared.u32 	%r236, [%r225+10240];
	ld.shared.u32 	%r237, [%r225+11264];
	ld.shared.u32 	%r238, [%r225+12288];
	ld.shared.u32 	%r239, [%r225+13312];
	ld.shared.u32 	%r240, [%r225+14336];
	ld.shared.u32 	%r241, [%r225+15360];
	ld.shared.u32 	%r242, [%r225+16384];
	ld.shared.u32 	%r243, [%r225+17408];
	ld.shared.u32 	%r244, [%r225+18432];
	bar.sync 	0;
	st.shared.u32 	[%r706], %r897;
	st.shared.u32 	[%r708], %r896;
	st.shared.u32 	[%r710], %r895;
	st.shared.u32 	[%r712], %r894;
	st.shared.u32 	[%r714], %r893;
	st.shared.u32 	[%r716], %r892;
	st.shared.u32 	[%r718], %r891;
	st.shared.u32 	[%r720], %r890;
	st.shared.u32 	[%r722], %r889;
	st.shared.u32 	[%r724], %r888;
	st.shared.u32 	[%r726], %r887;
	st.shared.u32 	[%r728], %r886;
	st.shared.u32 	[%r730], %r885;
	st.shared.u32 	[%r732], %r884;
	st.shared.u32 	[%r734], %r883;
	st.shared.u32 	[%r736], %r882;
	st.shared.u32 	[%r738], %r881;
	st.shared.u32 	[%r740], %r880;
	st.shared.u32 	[%r742], %r879;
	bar.sync 	0;
	ld.shared.u32 	%r245, [%r225+1024];
	ld.shared.u32 	%r246, [%r225+2048];
	ld.shared.u32 	%r247, [%r225+3072];
	ld.shared.u32 	%r248, [%r225+4096];
	ld.shared.u32 	%r249, [%r225+5120];
	ld.shared.u32 	%r250, [%r225+6144];
	ld.shared.u32 	%r251, [%r225+7168];
	ld.shared.u32 	%r252, [%r225+8192];
	ld.shared.u32 	%r253, [%r225+9216];
	ld.shared.u32 	%r254, [%r225+10240];
	ld.shared.u32 	%r255, [%r225+11264];
	ld.shared.u32 	%r256, [%r225+12288];
	ld.shared.u32 	%r257, [%r225+13312];
	ld.shared.u32 	%r258, [%r225+14336];
	ld.shared.u32 	%r259, [%r225+15360];
	ld.shared.u32 	%r260, [%r225+16384];
	ld.shared.u32 	%r261, [%r225+17408];
	ld.shared.u32 	%r262, [%r225+18432];
	setp.gt.u64 	%p54, %rd2, %rd15;
	cvta.to.global.u64 	%rd16, %rd6;
	mul.wide.u32 	%rd17, %r2, 4;
	add.s64 	%rd4, %rd16, %rd17;
	cvta.to.global.u64 	%rd18, %rd8;
	add.s64 	%rd5, %rd18, %rd17;
	@%p54 bra 	$L__BB85_83;
	bra.uni 	$L__BB85_84;
$L__BB85_83:
	xor.b32  	%r743, %r226, -2147483648;
	ld.shared.u32 	%r744, [%r225];
	st.global.u32 	[%rd4], %r743;
	st.global.u32 	[%rd5], %r744;
$L__BB85_84:
	add.s32 	%r745, %r2, 256;
	cvt.u64.u32 	%rd19, %r745;
	setp.le.u64 	%p55, %rd2, %rd19;
	@%p55 bra 	$L__BB85_86;
	xor.b32  	%r746, %r227, -2147483648;
	st.global.u32 	[%rd4+1024], %r746;
	st.global.u32 	[%rd5+1024], %r245;
$L__BB85_86:
	add.s32 	%r747, %r2, 512;
	cvt.u64.u32 	%rd20, %r747;
	setp.le.u64 	%p56, %rd2, %rd20;
	@%p56 bra 	$L__BB85_88;
	xor.b32  	%r748, %r228, -2147483648;
	st.global.u32 	[%rd4+2048], %r748;
	st.global.u32 	[%rd5+2048], %r246;
$L__BB85_88:
	add.s32 	%r749, %r2, 768;
	cvt.u64.u32 	%rd21, %r749;
	setp.le.u64 	%p57, %rd2, %rd21;
	@%p57 bra 	$L__BB85_90;
	xor.b32  	%r750, %r229, -2147483648;
	st.global.u32 	[%rd4+3072], %r750;
	st.global.u32 	[%rd5+3072], %r247;
$L__BB85_90:
	or.b32  	%r751, %r2, 1024;
	cvt.u64.u32 	%rd22, %r751;
	setp.le.u64 	%p58, %rd2, %rd22;
	@%p58 bra 	$L__BB85_92;
	xor.b32  	%r752, %r230, -2147483648;
	st.global.u32 	[%rd4+4096], %r752;
	st.global.u32 	[%rd5+4096], %r248;
$L__BB85_92:
	add.s32 	%r753, %r2, 1280;
	cvt.u64.u32 	%rd23, %r753;
	setp.le.u64 	%p59, %rd2, %rd23;
	@%p59 bra 	$L__BB85_94;
	xor.b32  	%r754, %r231, -2147483648;
	st.global.u32 	[%rd4+5120], %r754;
	st.global.u32 	[%rd5+5120], %r249;
$L__BB85_94:
	add.s32 	%r755, %r2, 1536;
	cvt.u64.u32 	%rd24, %r755;
	setp.le.u64 	%p60, %rd2, %rd24;
	@%p60 bra 	$L__BB85_96;
	xor.b32  	%r756, %r232, -2147483648;
	st.global.u32 	[%rd4+6144], %r756;
	st.global.u32 	[%rd5+6144], %r250;
$L__BB85_96:
	add.s32 	%r757, %r2, 1792;
	cvt.u64.u32 	%rd25, %r757;
	setp.le.u64 	%p61, %rd2, %rd25;
	@%p61 bra 	$L__BB85_98;
	xor.b32  	%r758, %r233, -2147483648;
	st.global.u32 	[%rd4+7168], %r758;
	st.global.u32 	[%rd5+7168], %r251;
$L__BB85_98:
	or.b32  	%r759, %r2, 2048;
	cvt.u64.u32 	%rd26, %r759;
	setp.le.u64 	%p62, %rd2, %rd26;
	@%p62 bra 	$L__BB85_100;
	xor.b32  	%r760, %r234, -2147483648;
	st.global.u32 	[%rd4+8192], %r760;
	st.global.u32 	[%rd5+8192], %r252;
$L__BB85_100:
	add.s32 	%r761, %r2, 2304;
	cvt.u64.u32 	%rd27, %r761;
	setp.le.u64 	%p63, %rd2, %rd27;
	@%p63 bra 	$L__BB85_102;
	xor.b32  	%r762, %r235, -2147483648;
	st.global.u32 	[%rd4+9216], %r762;
	st.global.u32 	[%rd5+9216], %r253;
$L__BB85_102:
	add.s32 	%r763, %r2, 2560;
	cvt.u64.u32 	%rd28, %r763;
	setp.le.u64 	%p64, %rd2, %rd28;
	@%p64 bra 	$L__BB85_104;
	xor.b32  	%r764, %r236, -2147483648;
	st.global.u32 	[%rd4+10240], %r764;
	st.global.u32 	[%rd5+10240], %r254;
$L__BB85_104:
	add.s32 	%r765, %r2, 2816;
	cvt.u64.u32 	%rd29, %r765;
	setp.le.u64 	%p65, %rd2, %rd29;
	@%p65 bra 	$L__BB85_106;
	xor.b32  	%r766, %r237, -2147483648;
	st.global.u32 	[%rd4+11264], %r766;
	st.global.u32 	[%rd5+11264], %r255;
$L__BB85_106:
	or.b32  	%r767, %r2, 3072;
	cvt.u64.u32 	%rd30, %r767;
	setp.le.u64 	%p66, %rd2, %rd30;
	@%p66 bra 	$L__BB85_108;
	xor.b32  	%r768, %r238, -2147483648;
	st.global.u32 	[%rd4+12288], %r768;
	st.global.u32 	[%rd5+12288], %r256;
$L__BB85_108:
	add.s32 	%r769, %r2, 3328;
	cvt.u64.u32 	%rd31, %r769;
	setp.le.u64 	%p67, %rd2, %rd31;
	@%p67 bra 	$L__BB85_110;
	xor.b32  	%r770, %r239, -2147483648;
	st.global.u32 	[%rd4+13312], %r770;
	st.global.u32 	[%rd5+13312], %r257;
$L__BB85_110:
	add.s32 	%r771, %r2, 3584;
	cvt.u64.u32 	%rd32, %r771;
	setp.le.u64 	%p68, %rd2, %rd32;
	@%p68 bra 	$L__BB85_112;
	xor.b32  	%r772, %r240, -2147483648;
	st.global.u32 	[%rd4+14336], %r772;
	st.global.u32 	[%rd5+14336], %r258;
$L__BB85_112:
	add.s32 	%r773, %r2, 3840;
	cvt.u64.u32 	%rd33, %r773;
	setp.le.u64 	%p69, %rd2, %rd33;
	@%p69 bra 	$L__BB85_114;
	xor.b32  	%r774, %r241, -2147483648;
	st.global.u32 	[%rd4+15360], %r774;
	st.global.u32 	[%rd5+15360], %r259;
$L__BB85_114:
	or.b32  	%r775, %r2, 4096;
	cvt.u64.u32 	%rd34, %r775;
	setp.le.u64 	%p70, %rd2, %rd34;
	@%p70 bra 	$L__BB85_116;
	xor.b32  	%r776, %r242, -2147483648;
	st.global.u32 	[%rd4+16384], %r776;
	st.global.u32 	[%rd5+16384], %r260;
$L__BB85_116:
	add.s32 	%r777, %r2, 4352;
	cvt.u64.u32 	%rd35, %r777;
	setp.le.u64 	%p71, %rd2, %rd35;
	@%p71 bra 	$L__BB85_118;
	xor.b32  	%r778, %r243, -2147483648;
	st.global.u32 	[%rd4+17408], %r778;
	st.global.u32 	[%rd5+17408], %r261;
$L__BB85_118:
	add.s32 	%r779, %r2, 4608;
	cvt.u64.u32 	%rd36, %r779;
	setp.le.u64 	%p72, %rd2, %rd36;
	@%p72 bra 	$L__BB85_120;
	xor.b32  	%r780, %r244, -2147483648;
	st.global.u32 	[%rd4+18432], %r780;
	st.global.u32 	[%rd5+18432], %r262;
$L__BB85_120:
	ret;
$L__BB85_121:
	shl.b32 	%r781, %r206, 2;
	mov.u32 	%r782, _ZZN3cub18CUB_300001_SM_10006detail10radix_sort31DeviceRadixSortSingleTileKernelINS1_5radix10policy_hubIiiyE10Policy1000ELNS0_9SortOrderE0EiiyNS1_21identity_decomposer_tEEEvPKT1_PSA_PKT2_PSE_T3_iiT4_E12temp_storage;
	add.s32 	%r783, %r782, %r781;
	st.shared.u32 	[%r783], %r878;
	shl.b32 	%r784, %r207, 2;
	add.s32 	%r785, %r782, %r784;
	st.shared.u32 	[%r785], %r877;
	shl.b32 	%r786, %r208, 2;
	add.s32 	%r787, %r782, %r786;
	st.shared.u32 	[%r787], %r876;
	shl.b32 	%r788, %r209, 2;
	add.s32 	%r789, %r782, %r788;
	st.shared.u32 	[%r789], %r875;
	shl.b32 	%r790, %r210, 2;
	add.s32 	%r791, %r782, %r790;
	st.shared.u32 	[%r791], %r874;
	shl.b32 	%r792, %r211, 2;
	add.s32 	%r793, %r782, %r792;
	st.shared.u32 	[%r793], %r873;
	shl.b32 	%r794, %r212, 2;
	add.s32 	%r795, %r782, %r794;
	st.shared.u32 	[%r795], %r872;
	shl.b32 	%r796, %r213, 2;
	add.s32 	%r797, %r782, %r796;
	st.shared.u32 	[%r797], %r871;
	shl.b32 	%r798, %r214, 2;
	add.s32 	%r799, %r782, %r798;
	st.shared.u32 	[%r799], %r870;
	shl.b32 	%r800, %r215, 2;
	add.s32 	%r801, %r782, %r800;
	st.shared.u32 	[%r801], %r869;
	shl.b32 	%r802, %r216, 2;
	add.s32 	%r803, %r782, %r802;
	st.shared.u32 	[%r803], %r868;
	shl.b32 	%r804, %r217, 2;
	add.s32 	%r805, %r782, %r804;
	st.shared.u32 	[%r805], %r867;
	shl.b32 	%r806, %r218, 2;
	add.s32 	%r807, %r782, %r806;
	st.shared.u32 	[%r807], %r866;
	shl.b32 	%r808, %r219, 2;
	add.s32 	%r809, %r782, %r808;
	st.shared.u32 	[%r809], %r865;
	shl.b32 	%r810, %r220, 2;
	add.s32 	%r811, %r782, %r810;
	st.shared.u32 	[%r811], %r864;
	shl.b32 	%r812, %r221, 2;
	add.s32 	%r813, %r782, %r812;
	st.shared.u32 	[%r813], %r863;
	shl.b32 	%r814, %r222, 2;
	add.s32 	%r815, %r782, %r814;
	st.shared.u32 	[%r815], %r862;
	shl.b32 	%r816, %r223, 2;
	add.s32 	%r817, %r782, %r816;
	st.shared.u32 	[%r817], %r861;
	shl.b32 	%r818, %r224, 2;
	add.s32 	%r819, %r782, %r818;
	st.shared.u32 	[%r819], %r860;
	bar.sync 	0;
	ld.shared.u32 	%r878, [%r103];
	ld.shared.u32 	%r877, [%r103+4];
	ld.shared.u32 	%r876, [%r103+8];
	ld.shared.u32 	%r875, [%r103+12];
	ld.shared.u32 	%r874, [%r103+16];
	ld.shared.u32 	%r873, [%r103+20];
	ld.shared.u32 	%r872, [%r103+24];
	ld.shared.u32 	%r871, [%r103+28];
	ld.shared.u32 	%r870, [%r103+32];
	ld.shared.u32 	%r869, [%r103+36];
	ld.shared.u32 	%r868, [%r103+40];
	ld.shared.u32 	%r867, [%r103+44];
	ld.shared.u32 	%r866, [%r103+48];
	ld.shared.u32 	%r865, [%r103+52];
	ld.shared.u32 	%r864, [%r103+56];
	ld.shared.u32 	%r863, [%r103+60];
	ld.shared.u32 	%r862, [%r103+64];
	ld.shared.u32 	%r861, [%r103+68];
	ld.shared.u32 	%r860, [%r103+72];
	bar.sync 	0;
	st.shared.u32 	[%r783], %r897;
	st.shared.u32 	[%r785], %r896;
	st.shared.u32 	[%r787], %r895;
	st.shared.u32 	[%r789], %r894;
	st.shared.u32 	[%r791], %r893;
	st.shared.u32 	[%r793], %r892;
	st.shared.u32 	[%r795], %r891;
	st.shared.u32 	[%r797], %r890;
	st.shared.u32 	[%r799], %r889;
	st.shared.u32 	[%r801], %r888;
	st.shared.u32 	[%r803], %r887;
	st.shared.u32 	[%r805], %r886;
	st.shared.u32 	[%r807], %r885;
	st.shared.u32 	[%r809], %r884;
	st.shared.u32 	[%r811], %r883;
	st.shared.u32 	[%r813], %r882;
	st.shared.u32 	[%r815], %r881;
	st.shared.u32 	[%r817], %r880;
	st.shared.u32 	[%r819], %r879;
	bar.sync 	0;
	ld.shared.u32 	%r897, [%r103];
	ld.shared.u32 	%r896, [%r103+4];
	ld.shared.u32 	%r895, [%r103+8];
	ld.shared.u32 	%r894, [%r103+12];
	ld.shared.u32 	%r893, [%r103+16];
	ld.shared.u32 	%r892, [%r103+20];
	ld.shared.u32 	%r891, [%r103+24];
	ld.shared.u32 	%r890, [%r103+28];
	ld.shared.u32 	%r889, [%r103+32];
	ld.shared.u32 	%r888, [%r103+36];
	ld.shared.u32 	%r887, [%r103+40];
	ld.shared.u32 	%r886, [%r103+44];
	ld.shared.u32 	%r885, [%r103+48];
	ld.shared.u32 	%r884, [%r103+52];
	ld.shared.u32 	%r883, [%r103+56];
	ld.shared.u32 	%r882, [%r103+60];
	ld.shared.u32 	%r881, [%r103+64];
	ld.shared.u32 	%r880, [%r103+68];
	ld.shared.u32 	%r879, [%r103+72];
	bar.sync 	0;
	add.s32 	%r859, %r859, 6;
	add.s32 	%r858, %r858, -6;
	bra.uni 	$L__BB85_77;

}
	// .globl	_ZN3cub18CUB_300001_SM_10006detail10radix_sort30DeviceRadixSortHistogramKernelINS1_5radix10policy_hubIiiyE10Policy1000ELNS0_9SortOrderE0EiyNS1_21identity_decomposer_tEEEvPT2_PKT1_SA_iiT3_
.visible .entry _ZN3cub18CUB_300001_SM_10006detail10radix_sort30DeviceRadixSortHistogramKernelINS1_5radix10policy_hubIiiyE10Policy1000ELNS0_9SortOrderE0EiyNS1_21identity_decomposer_tEEEvPT2_PKT1_SA_iiT3_(
	.param .u64 .ptr .align 1 _ZN3cub18CUB_300001_SM_10006detail10radix_sort30DeviceRadixSortHistogramKernelINS1_5radix10policy_hubIiiyE10Policy1000ELNS0_9SortOrderE0EiyNS1_21identity_decomposer_tEEEvPT2_PKT1_SA_iiT3__param_0,
	.param .u64 .ptr .align 1 _ZN3cub18CUB_300001_SM_10006detail10radix_sort30DeviceRadixSortHistogramKernelINS1_5radix10policy_hubIiiyE10Policy1000ELNS0_9SortOrderE0EiyNS1_21identity_decomposer_tEEEvPT2_PKT1_SA_iiT3__param_1,
	.param .u64 _ZN3cub18CUB_300001_SM_10006detail10radix_sort30DeviceRadixSortHistogramKernelINS1_5radix10policy_hubIiiyE10Policy1000ELNS0_9SortOrderE0EiyNS1_21identity_decomposer_tEEEvPT2_PKT1_SA_iiT3__param_2,
	.param .u32 _ZN3cub18CUB_300001_SM_10006detail10radix_sort30DeviceRadixSortHistogramKernelINS1_5radix10policy_hubIiiyE10Policy1000ELNS0_9SortOrderE0EiyNS1_21identity_decomposer_tEEEvPT2_PKT1_SA_iiT3__param_3,
	.param .u32 _ZN3cub18CUB_300001_SM_10006detail10radix_sort30DeviceRadixSortHistogramKernelINS1_5radix10policy_hubIiiyE10Policy1000ELNS0_9SortOrderE0EiyNS1_21identity_decomposer_tEEEvPT2_PKT1_SA_iiT3__param_4,
	.param .align 1 .b8 _ZN3cub18CUB_300001_SM_10006detail10radix_sort30DeviceRadixSortHistogramKernelINS1_5radix10policy_hubIiiyE10Policy1000ELNS0_9SortOrderE0EiyNS1_21identity_decomposer_tEEEvPT2_PKT1_SA_iiT3__param_5[1]
)
.maxntid 128
{
	.reg .pred 	%p<91>;
	.reg .b32 	%r<486>;
	.reg .b64 	%rd<137>;
	// demoted variable
	.shared .align 4 .b8 _ZZN3cub18CUB_300001_SM_10006detail10radix_sort30DeviceRadixSortHistogramKernelINS1_5radix10policy_hubIiiyE10Policy1000ELNS0_9SortOrderE0EiyNS1_21identity_decomposer_tEEEvPT2_PKT1_SA_iiT3_E12temp_storage[4096];
	ld.param.u64 	%rd18, [_ZN3cub18CUB_300001_SM_10006detail10radix_sort30DeviceRadixSortHistogramKernelINS1_5radix10policy_hubIiiyE10Policy1000ELNS0_9SortOrderE0EiyNS1_21identity_decomposer_tEEEvPT2_PKT1_SA_iiT3__param_0];
	ld.param.u64 	%rd19, [_ZN3cub18CUB_300001_SM_10006detail10radix_sort30DeviceRadixSortHistogramKernelINS1_5radix10policy_hubIiiyE10Policy1000ELNS0_9SortOrderE0EiyNS1_21identity_decomposer_tEEEvPT2_PKT1_SA_iiT3__param_1];
	ld.param.u64 	%rd17, [_ZN3cub18CUB_300001_SM_10006detail10radix_sort30DeviceRadixSortHistogramKernelINS1_5radix10policy_hubIiiyE10Policy1000ELNS0_9SortOrderE0EiyNS1_21identity_decomposer_tEEEvPT2_PKT1_SA_iiT3__param_2];
	ld.param.u32 	%r174, [_ZN3cub18CUB_300001_SM_10006detail10radix_sort30DeviceRadixSortHistogramKernelINS1_5radix10policy_hubIiiyE10Policy1000ELNS0_9SortOrderE0EiyNS1_21identity_decomposer_tEEEvPT2_PKT1_SA_iiT3__param_3];
	ld.param.u32 	%r175, [_ZN3cub18CUB_300001_SM_10006detail10radix_sort30DeviceRadixSortHistogramKernelINS1_5radix10policy_hubIiiyE10Policy1000ELNS0_9SortOrderE0EiyNS1_21identity_decomposer_tEEEvPT2_PKT1_SA_iiT3__param_4];
	cvta.to.global.u64 	%rd1, %rd19;
	cvta.to.global.u64 	%rd2, %rd18;
	setp.eq.s64 	%p2, %rd17, 0;
	@%p2 bra 	$L__BB86_153;
	sub.s32 	%r176, %r175, %r174;
	add.s32 	%r177, %r176, 7;
	shr.s32 	%r178, %r177, 31;
	shr.u32 	%r179, %r178, 29;
	add.s32 	%r180, %r177, %r179;
	shr.s32 	%r181, %r180, 3;
	mov.u32 	%r182, %tid.x;
	setp.gt.u32 	%p3, %r182, 255;
	setp.lt.s32 	%p4, %r177, 8;
	mov.u32 	%r183, %ctaid.x;
	shl.b32 	%r184, %r183, 11;
	cvt.u64.u32 	%rd3, %r184;
	mov.u32 	%r185, %nctaid.x;
	shl.b32 	%r186, %r185, 11;
	cvt.u64.u32 	%rd4, %r186;
	add.s32 	%r1, %r181, -1;
	and.b32  	%r2, %r181, 15;
	and.b32  	%r3, %r181, 7;
	add.s32 	%r4, %r3, -1;
	and.b32  	%r5, %r181, 3;
	or.pred  	%p1, %p3, %p4;
	shl.b32 	%r187, %r182, 2;
	mov.u32 	%r188, _ZZN3cub18CUB_300001_SM_10006detail10radix_sort30DeviceRadixSortHistogramKernelINS1_5radix10policy_hubIiiyE10Policy1000ELNS0_9SortOrderE0EiyNS1_21identity_decomposer_tEEEvPT2_PKT1_SA_iiT3_E12temp_storage;
	add.s32 	%r6, %r188, %r187;
	and.b32  	%r7, %r181, 268435440;
	cvt.u64.u32 	%rd5, %r182;
	add.s32 	%r8, %r182, 128;
	add.s32 	%r9, %r182, 256;
	add.s32 	%r10, %r182, 384;
	add.s32 	%r11, %r182, 512;
	add.s32 	%r12, %r182, 640;
	add.s32 	%r13, %r182, 768;
	or.b32  	%r14, %r182, 1024;
	add.s32 	%r15, %r182, 1920;
	and.b32  	%r16, %r181, 268435448;
	and.b32  	%r17, %r181, 1;
	neg.s32 	%r18, %r7;
	add.s32 	%r19, %r6, 8192;
	add.s64 	%rd21, %rd17, -1;
	shr.u64 	%rd22, %rd21, 30;
	add.s64 	%rd23, %rd22, 1;
	min.u64 	%rd6, %rd23, %rd17;
	mov.b64 	%rd135, 0;
$L__BB86_2:
	@%p1 bra 	$L__BB86_30;
	setp.lt.u32 	%p5, %r1, 15;
	mov.b32 	%r439, 0;
	@%p5 bra 	$L__BB86_6;
	mov.u32 	%r436, %r19;
	mov.u32 	%r437, %r18;
$L__BB86_5:
	.pragma "nounroll";
	mov.b32 	%r190, 0;
	st.shared.u32 	[%r436+-8192], %r190;
	st.shared.u32 	[%r436+-7168], %r190;
	st.shared.u32 	[%r436+-6144], %r190;
	st.shared.u32 	[%r436+-5120], %r190;
	st.shared.u32 	[%r436+-4096], %r190;
	st.shared.u32 	[%r436+-3072], %r190;
	st.shared.u32 	[%r436+-2048], %r190;
	st.shared.u32 	[%r436+-1024], %r190;
	st.shared.u32 	[%r436], %r190;
	st.shared.u32 	[%r436+1024], %r190;
	st.shared.u32 	[%r436+2048], %r190;
	st.shared.u32 	[%r436+3072], %r190;
	st.shared.u32 	[%r436+4096], %r190;
	st.shared.u32 	[%r436+5120], %r190;
	st.shared.u32 	[%r436+6144], %r190;
	st.shared.u32 	[%r436+7168], %r190;
	add.s32 	%r437, %r437, 16;
	add.s32 	%r436, %r436, 16384;
	setp.ne.s32 	%p6, %r437, 0;
	mov.u32 	%r439, %r7;
	@%p6 bra 	$L__BB86_5;
$L__BB86_6:
	add.s32 	%r25, %r2, -1;
	setp.eq.s32 	%p7, %r2, 0;
	@%p7 bra 	$L__BB86_16;
	setp.lt.u32 	%p8, %r25, 7;
	@%p8 bra 	$L__BB86_9;
	shl.b32 	%r191, %r439, 10;
	add.s32 	%r192, %r6, %r191;
	mov.b32 	%r193, 0;
	st.shared.u32 	[%r192], %r193;
	st.shared.u32 	[%r192+1024], %r193;
	st.shared.u32 	[%r192+2048], %r193;
	st.shared.u32 	[%r192+3072], %r193;
	st.shared.u32 	[%r192+4096], %r193;
	st.shared.u32 	[%r192+5120], %r193;
	st.shared.u32 	[%r192+6144], %r193;
	st.shared.u32 	[%r192+7168], %r193;
	add.s32 	%r439, %r439, 8;
$L__BB86_9:
	setp.eq.s32 	%p9, %r3, 0;
	@%p9 bra 	$L__BB86_16;
	setp.lt.u32 	%p10, %r4, 3;
	@%p10 bra 	$L__BB86_12;
	shl.b32 	%r194, %r439, 10;
	add.s32 	%r195, %r6, %r194;
	mov.b32 	%r196, 0;
	st.shared.u32 	[%r195], %r196;
	st.shared.u32 	[%r195+1024], %r196;
	st.shared.u32 	[%r195+2048], %r196;
	st.shared.u32 	[%r195+3072], %r196;
	add.s32 	%r439, %r439, 4;
$L__BB86_12:
	setp.eq.s32 	%p11, %r5, 0;
	@%p11 bra 	$L__BB86_16;
	setp.eq.s32 	%p12, %r5, 1;
	shl.b32 	%r197, %r439, 10;
	add.s32 	%r30, %r6, %r197;
	mov.b32 	%r198, 0;
	st.shared.u32 	[%r30], %r198;
	@%p12 bra 	$L__BB86_16;
	setp.eq.s32 	%p13, %r5, 2;
	mov.b32 	%r199, 0;
	st.shared.u32 	[%r30+1024], %r199;
	@%p13 bra 	$L__BB86_16;
	mov.b32 	%r200, 0;
	st.shared.u32 	[%r30+2048], %r200;
$L__BB86_16:
	cvt.u32.u64 	%r201, %rd5;
	setp.gt.u32 	%p14, %r201, 127;
	@%p14 bra 	$L__BB86_30;
	setp.lt.u32 	%p15, %r1, 15;
	mov.b32 	%r443, 0;
	@%p15 bra 	$L__BB86_20;
	mov.b32 	%r441, 0;
$L__BB86_19:
	.pragma "nounroll";
	shl.b32 	%r204, %r441, 10;
	add.s32 	%r205, %r6, %r204;
	mov.b32 	%r206, 0;
	st.shared.u32 	[%r205+512], %r206;
	st.shared.u32 	[%r205+1536], %r206;
	st.shared.u32 	[%r205+2560], %r206;
	st.shared.u32 	[%r205+3584], %r206;
	st.shared.u32 	[%r205+4608], %r206;
	st.shared.u32 	[%r205+5632], %r206;
	st.shared.u32 	[%r205+6656], %r206;
	st.shared.u32 	[%r205+7680], %r206;
	st.shared.u32 	[%r205+8704], %r206;
	st.shared.u32 	[%r205+9728], %r206;
	st.shared.u32 	[%r205+10752], %r206;
	st.shared.u32 	[%r205+11776], %r206;
	st.shared.u32 	[%r205+12800], %r206;
	st.shared.u32 	[%r205+13824], %r206;
	st.shared.u32 	[%r205+14848], %r206;
	st.shared.u32 	[%r205+15872], %r206;
	add.s32 	%r441, %r441, 16;
	setp.ne.s32 	%p16, %r441, %r7;
	mov.u32 	%r443, %r7;
	@%p16 bra 	$L__BB86_19;
$L__BB86_20:
	setp.eq.s32 	%p17, %r2, 0;
	@%p17 bra 	$L__BB86_30;
	setp.lt.u32 	%p18, %r25, 7;
	@%p18 bra 	$L__BB86_23;
	shl.b32 	%r207, %r443, 10;
	add.s32 	%r208, %r6, %r207;
	mov.b32 	%r209, 0;
	st.shared.u32 	[%r208+512], %r209;
	st.shared.u32 	[%r208+1536], %r209;
	st.shared.u32 	[%r208+2560], %r209;
	st.shared.u32 	[%r208+3584], %r209;
	st.shared.u32 	[%r208+4608], %r209;
	st.shared.u32 	[%r208+5632], %r209;
	st.shared.u32 	[%r208+6656], %r209;
	st.shared.u32 	[%r208+7680], %r209;
	add.s32 	%r443, %r443, 8;
$L__BB86_23:
	setp.eq.s32 	%p19, %r3, 0;
	@%p19 bra 	$L__BB86_30;
	setp.lt.u32 	%p20, %r4, 3;
	@%p20 bra 	$L__BB86_26;
	shl.b32 	%r210, %r443, 10;
	add.s32 	%r211, %r6, %r210;
	mov.b32 	%r212, 0;
	st.shared.u32 	[%r211+512], %r212;
	st.shared.u32 	[%r211+1536], %r212;
	st.shared.u32 	[%r211+2560], %r212;
	st.shared.u32 	[%r211+3584], %r212;
	add.s32 	%r443, %r443, 4;
$L__BB86_26:
	setp.eq.s32 	%p21, %r5, 0;
	@%p21 bra 	$L__BB86_30;
	setp.eq.s32 	%p22, %r5, 1;
	shl.b32 	%r213, %r443, 10;
	add.s32 	%r38, %r6, %r213;
	mov.b32 	%r214, 0;
	st.shared.u32 	[%r38+512], %r214;
	@%p22 bra 	$L__BB86_30;
	setp.eq.s32 	%p23, %r5, 2;
	mov.b32 	%r215, 0;
	st.shared.u32 	[%r38+1536], %r215;
	@%p23 bra 	$L__BB86_30;
	mov.b32 	%r216, 0;
	st.shared.u32 	[%r38+2560], %r216;
$L__BB86_30:
	bar.sync 	0;
	bar.sync 	0;
	shl.b64 	%rd8, %rd135, 30;
	sub.s64 	%rd24, %rd17, %rd8;
	min.u64 	%rd9, %rd24, 1073741824;
	setp.le.u64 	%p24, %rd9, %rd3;
	@%p24 bra 	$L__BB86_70;
	mov.u64 	%rd136, %rd3;
$L__BB86_32:
	add.s64 	%rd11, %rd136, %rd8;
	sub.s64 	%rd12, %rd17, %rd11;
	setp.lt.u64 	%p25, %rd12, 2048;
	@%p25 bra 	$L__BB86_34;
	add.s64 	%rd27, %rd11, %rd5;
	shl.b64 	%rd28, %rd27, 2;
	add.s64 	%rd29, %rd1, %rd28;
	ld.global.u32 	%r475, [%rd29];
	ld.global.u32 	%r474, [%rd29+512];
	ld.global.u32 	%r473, [%rd29+1024];
	ld.global.u32 	%r472, [%rd29+1536];
	ld.global.u32 	%r471, [%rd29+2048];
	ld.global.u32 	%r470, [%rd29+2560];
	ld.global.u32 	%r469, [%rd29+3072];
	ld.global.u32 	%r468, [%rd29+3584];
	ld.global.u32 	%r467, [%rd29+4096];
	ld.global.u32 	%r466, [%rd29+4608];
	ld.global.u32 	%r465, [%rd29+5120];
	ld.global.u32 	%r464, [%rd29+5632];
	ld.global.u32 	%r463, [%rd29+6144];
	ld.global.u32 	%r462, [%rd29+6656];
	ld.global.u32 	%r461, [%rd29+7168];
	ld.global.u32 	%r460, [%rd29+7680];
	bra.uni 	$L__BB86_66;
$L__BB86_34:
	cvt.u32.u64 	%r218, %rd5;
	cvt.u32.u64 	%r55, %rd12;
	setp.ge.s32 	%p26, %r218, %r55;
	add.s64 	%rd25, %rd11, %rd5;
	shl.b64 	%rd26, %rd25, 2;
	add.s64 	%rd13, %rd1, %rd26;
	mov.b32 	%r475, 2147483647;
	@%p26 bra 	$L__BB86_36;
	ld.global.u32 	%r475, [%rd13];
$L__BB86_36:
	setp.ge.s32 	%p27, %r8, %r55;
	mov.b32 	%r474, 2147483647;
	@%p27 bra 	$L__BB86_38;
	ld.global.u32 	%r474, [%rd13+512];
$L__BB86_38:
	setp.ge.s32 	%p28, %r9, %r55;
	mov.b32 	%r473, 2147483647;
	@%p28 bra 	$L__BB86_40;
	ld.global.u32 	%r473, [%rd13+1024];
$L__BB86_40:
	setp.ge.s32 	%p29, %r10, %r55;
	mov.b32 	%r472, 2147483647;
	@%p29 bra 	$L__BB86_42;
	ld.global.u32 	%r472, [%rd13+1536];
$L__BB86_42:
	setp.ge.s32 	%p30, %r11, %r55;
	mov.b32 	%r471, 2147483647;
	@%p30 bra 	$L__BB86_44;
	ld.global.u32 	%r471, [%rd13+2048];
$L__BB86_44:
	setp.ge.s32 	%p31, %r12, %r55;
	mov.b32 	%r470, 2147483647;
	@%p31 bra 	$L__BB86_46;
	ld.global.u32 	%r470, [%rd13+2560];
$L__BB86_46:
	setp.ge.s32 	%p32, %r13, %r55;
	mov.b32 	%r469, 2147483647;
	@%p32 bra 	$L__BB86_48;
	ld.global.u32 	%r469, [%rd13+3072];
$L__BB86_48:
	mov.u32 	%r226, %tid.x;
	add.s32 	%r227, %r226, 896;
	setp.ge.s32 	%p33, %r227, %r55;
	mov.b32 	%r468, 2147483647;
	@%p33 bra 	$L__BB86_50;
	ld.global.u32 	%r468, [%rd13+3584];
$L__BB86_50:
	setp.ge.s32 	%p34, %r14, %r55;
	mov.b32 	%r467, 2147483647;
	@%p34 bra 	$L__BB86_52;
	ld.global.u32 	%r467, [%rd13+4096];
$L__BB86_52:
	add.s32 	%r231, %r226, 1152;
	setp.ge.s32 	%p35, %r231, %r55;
	mov.b32 	%r466, 2147483647;
	@%p35 bra 	$L__BB86_54;
	ld.global.u32 	%r466, [%rd13+4608];
$L__BB86_54:
	add.s32 	%r234, %r226, 1280;
	setp.ge.s32 	%p36, %r234, %r55;
	mov.b32 	%r465, 2147483647;
	@%p36 bra 	$L__BB86_56;
	ld.global.u32 	%r465, [%rd13+5120];
$L__BB86_56:
	add.s32 	%r237, %r226, 1408;
	setp.ge.s32 	%p37, %r237, %r55;
	mov.b32 	%r464, 2147483647;
	@%p37 bra 	$L__BB86_58;
	ld.global.u32 	%r464, [%rd13+5632];
$L__BB86_58:
	add.s32 	%r240, %r226, 1536;
	setp.ge.s32 	%p38, %r240, %r55;
	mov.b32 	%r463, 2147483647;
	@%p38 bra 	$L__BB86_60;
	ld.global.u32 	%r463, [%rd13+6144];
$L__BB86_60:
	add.s32 	%r243, %r226, 1664;
	setp.ge.s32 	%p39, %r243, %r55;
	mov.b32 	%r462, 2147483647;
	@%p39 bra 	$L__BB86_62;
	ld.global.u32 	%r462, [%rd13+6656];
$L__BB86_62:
	add.s32 	%r246, %r226, 1792;
	setp.ge.s32 	%p40, %r246, %r55;
	mov.b32 	%r461, 2147483647;
	@%p40 bra 	$L__BB86_64;
	ld.global.u32 	%r461, [%rd13+7168];
$L__BB86_64:
	setp.ge.s32 	%p41, %r15, %r55;
	mov.b32 	%r460, 2147483647;
	@%p41 bra 	$L__BB86_66;
	ld.global.u32 	%r460, [%rd13+7680];
$L__BB86_66:
	setp.le.s32 	%p42, %r175, %r174;
	@%p42 bra 	$L__BB86_69;
	xor.b32  	%r103, %r460, -2147483648;
	xor.b32  	%r104, %r461, -2147483648;
	xor.b32  	%r105, %r462, -2147483648;
	xor.b32  	%r106, %r463, -2147483648;
	xor.b32  	%r107, %r464, -2147483648;
	xor.b32  	%r108, %r465, -2147483648;
	xor.b32  	%r109, %r466, -2147483648;
	xor.b32  	%r110, %r467, -2147483648;
	xor.b32  	%r111, %r468, -2147483648;
	xor.b32  	%r112, %r469, -2147483648;
	xor.b32  	%r113, %r470, -2147483648;
	xor.b32  	%r114, %r471, -2147483648;
	xor.b32  	%r115, %r472, -2147483648;
	xor.b32  	%r116, %r473, -2147483648;
	xor.b32  	%r117, %r474, -2147483648;
	xor.b32  	%r118, %r475, -2147483648;
	mov.b32 	%r476, 0;
	mov.u32 	%r477, %r174;
$L__BB86_68:
	sub.s32 	%r249, %r175, %r477;
	shl.b32 	%r250, %r476, 10;
	mov.u32 	%r251, _ZZN3cub18CUB_300001_SM_10006detail10radix_sort30DeviceRadixSortHistogramKernelINS1_5radix10policy_hubIiiyE10Policy1000ELNS0_9SortOrderE0EiyNS1_21identity_decomposer_tEEEvPT2_PKT1_SA_iiT3_E12temp_storage;
	add.s32 	%r252, %r251, %r250;
	min.s32 	%r253, %r249, 8;
	mov.b32 	%r254, -1;
	shl.b32 	%r255, %r254, %r253;
	not.b32 	%r256, %r255;
	shr.u32 	%r257, %r118, %r477;
	and.b32  	%r258, %r257, %r256;
	shl.b32 	%r259, %r258, 2;
	add.s32 	%r260, %r252, %r259;
	atom.shared.add.u32 	%r261, [%r260], 1;
	shr.u32 	%r262, %r117, %r477;
	and.b32  	%r263, %r262, %r256;
	shl.b32 	%r264, %r263, 2;
	add.s32 	%r265, %r252, %r264;
	atom.shared.add.u32 	%r266, [%r265], 1;
	shr.u32 	%r267, %r116, %r477;
	and.b32  	%r268, %r267, %r256;
	shl.b32 	%r269, %r268, 2;
	add.s32 	%r270, %r252, %r269;
	atom.shared.add.u32 	%r271, [%r270], 1;
	shr.u32 	%r272, %r115, %r477;
	and.b32  	%r273, %r272, %r256;
	shl.b32 	%r274, %r273, 2;
	add.s32 	%r275, %r252, %r274;
	atom.shared.add.u32 	%r276, [%r275], 1;
	shr.u32 	%r277, %r114, %r477;
	and.b32  	%r278, %r277, %r256;
	shl.b32 	%r279, %r278, 2;
	add.s32 	%r280, %r252, %r279;
	atom.shared.add.u32 	%r281, [%r280], 1;
	shr.u32 	%r282, %r113, %r477;
	and.b32  	%r283, %r282, %r256;
	shl.b32 	%r284, %r283, 2;
	add.s32 	%r285, %r252, %r284;
	atom.shared.add.u32 	%r286, [%r285], 1;
	shr.u32 	%r287, %r112, %r477;
	and.b32  	%r288, %r287, %r256;
	shl.b32 	%r289, %r288, 2;
	add.s32 	%r290, %r252, %r289;
	atom.shared.add.u32 	%r291, [%r290], 1;
	shr.u32 	%r292, %r111, %r477;
	and.b32  	%r293, %r292, %r256;
	shl.b32 	%r294, %r293, 2;
	add.s32 	%r295, %r252, %r294;
	atom.shared.add.u32 	%r296, [%r295], 1;
	shr.u32 	%r297, %r110, %r477;
	and.b32  	%r298, %r297, %r256;
	shl.b32 	%r299, %r298, 2;
	add.s32 	%r300, %r252, %r299;
	atom.shared.add.u32 	%r301, [%r300], 1;
	shr.u32 	%r302, %r109, %r477;
	and.b32  	%r303, %r302, %r256;
	shl.b32 	%r304, %r303, 2;
	add.s32 	%r305, %r252, %r304;
	atom.shared.add.u32 	%r306, [%r305], 1;
	shr.u32 	%r307, %r108, %r477;
	and.b32  	%r308, %r307, %r256;
	shl.b32 	%r309, %r308, 2;
	add.s32 	%r310, %r252, %r309;
	atom.shared.add.u32 	%r311, [%r310], 1;
	shr.u32 	%r312, %r107, %r477;
	and.b32  	%r313, %r312, %r256;
	shl.b32 	%r314, %r313, 2;
	add.s32 	%r315, %r252, %r314;
	atom.shared.add.u32 	%r316, [%r315], 1;
	shr.u32 	%r317, %r106, %r477;
	and.b32  	%r318, %r317, %r256;
	shl.b32 	%r319, %r318, 2;
	add.s32 	%r320, %r252, %r319;
	atom.shared.add.u32 	%r321, [%r320], 1;
	shr.u32 	%r322, %r105, %r477;
	and.b32  	%r323, %r322, %r256;
	shl.b32 	%r324, %r323, 2;
	add.s32 	%r325, %r252, %r324;
	atom.shared.add.u32 	%r326, [%r325], 1;
	shr.u32 	%r327, %r104, %r477;
	and.b32  	%r328, %r327, %r256;
	shl.b32 	%r329, %r328, 2;
	add.s32 	%r330, %r252, %r329;
	atom.shared.add.u32 	%r331, [%r330], 1;
	shr.u32 	%r332, %r103, %r477;
	and.b32  	%r333, %r332, %r256;
	shl.b32 	%r334, %r333, 2;
	add.s32 	%r335, %r252, %r334;
	atom.shared.add.u32 	%r336, [%r335], 1;
	add.s32 	%r477, %r477, 8;
	add.s32 	%r476, %r476, 1;
	setp.lt.s32 	%p43, %r477, %r175;
	@%p43 bra 	$L__BB86_68;
$L__BB86_69:
	add.s64 	%rd136, %rd136, %rd4;
	setp.lt.u64 	%p44, %rd136, %rd9;
	@%p44 bra 	$L__BB86_32;
$L__BB86_70:
	bar.sync 	0;
	@%p1 bra 	$L__BB86_152;
	setp.lt.u32 	%p45, %r1, 7;
	mov.b32 	%r480, 0;
	@%p45 bra 	$L__BB86_90;
	mov.b32 	%r478, 0;
$L__BB86_73:
	.pragma "nounroll";
	shl.b32 	%r339, %r478, 10;
	add.s32 	%r124, %r6, %r339;
	ld.shared.u32 	%r125, [%r124];
	setp.eq.s32 	%p46, %r125, 0;
	@%p46 bra 	$L__BB86_75;
	cvt.u32.u64 	%r340, %rd5;
	shl.b32 	%r341, %r478, 8;
	add.s32 	%r342, %r341, %r340;
	mul.wide.u32 	%rd30, %r342, 8;
	add.s64 	%rd31, %rd2, %rd30;
	cvt.u64.u32 	%rd32, %r125;
	atom.global.add.u64 	%rd33, [%rd31], %rd32;
$L__BB86_75:
	ld.shared.u32 	%r126, [%r124+1024];
	setp.eq.s32 	%p47, %r126, 0;
	@%p47 bra 	$L__BB86_77;
	cvt.u32.u64 	%r343, %rd5;
	shl.b32 	%r344, %r478, 8;
	add.s32 	%r345, %r344, %r343;
	add.s32 	%r346, %r345, 256;
	mul.wide.u32 	%rd34, %r346, 8;
	add.s64 	%rd35, %rd2, %rd34;
	cvt.u64.u32 	%rd36, %r126;
	atom.global.add.u64 	%rd37, [%rd35], %rd36;
$L__BB86_77:
	ld.shared.u32 	%r127, [%r124+2048];
	setp.eq.s32 	%p48, %r127, 0;
	@%p48 bra 	$L__BB86_79;
	cvt.u32.u64 	%r347, %rd5;
	shl.b32 	%r348, %r478, 8;
	add.s32 	%r349, %r348, %r347;
	add.s32 	%r350, %r349, 512;
	mul.wide.u32 	%rd38, %r350, 8;
	add.s64 	%rd39, %rd2, %rd38;
	cvt.u64.u32 	%rd40, %r127;
	atom.global.add.u64 	%rd41, [%rd39], %rd40;
$L__BB86_79:
	ld.shared.u32 	%r128, [%r124+3072];
	setp.eq.s32 	%p49, %r128, 0;
	@%p49 bra 	$L__BB86_81;
	cvt.u32.u64 	%r351, %rd5;
	shl.b32 	%r352, %r478, 8;
	add.s32 	%r353, %r352, %r351;
	add.s32 	%r354, %r353, 768;
	mul.wide.u32 	%rd42, %r354, 8;
	add.s64 	%rd43, %rd2, %rd42;
	cvt.u64.u32 	%rd44, %r128;
	atom.global.add.u64 	%rd45, [%rd43], %rd44;
$L__BB86_81:
	ld.shared.u32 	%r129, [%r124+4096];
	setp.eq.s32 	%p50, %r129, 0;
	@%p50 bra 	$L__BB86_83;
	cvt.u32.u64 	%r355, %rd5;
	shl.b32 	%r356, %r478, 8;
	add.s32 	%r357, %r356, %r355;
	add.s32 	%r358, %r357, 1024;
	mul.wide.u32 	%rd46, %r358, 8;
	add.s64 	%rd47, %rd2, %rd46;
	cvt.u64.u32 	%rd48, %r129;
	atom.global.add.u64 	%rd49, [%rd47], %rd48;
$L__BB86_83:
	ld.shared.u32 	%r130, [%r124+5120];
	setp.eq.s32 	%p51, %r130, 0;
	@%p51 bra 	$L__BB86_85;
	cvt.u32.u64 	%r359, %rd5;
	shl.b32 	%r360, %r478, 8;
	add.s32 	%r361, %r360, %r359;
	add.s32 	%r362, %r361, 1280;
	mul.wide.u32 	%rd50, %r362, 8;
	add.s64 	%rd51, %rd2, %rd50;
	cvt.u64.u32 	%rd52, %r130;
	atom.global.add.u64 	%rd53, [%rd51], %rd52;
$L__BB86_85:
	ld.shared.u32 	%r131, [%r124+6144];
	setp.eq.s32 	%p52, %r131, 0;
	@%p52 bra 	$L__BB86_87;
	cvt.u32.u64 	%r363, %rd5;
	shl.b32 	%r364, %r478, 8;
	add.s32 	%r365, %r364, %r363;
	add.s32 	%r366, %r365, 1536;
	mul.wide.u32 	%rd54, %r366, 8;
	add.s64 	%rd55, %rd2, %rd54;
	cvt.u64.u32 	%rd56, %r131;
	atom.global.add.u64 	%rd57, [%rd55], %rd56;
$L__BB86_87:
	ld.shared.u32 	%r132, [%r124+7168];
	setp.eq.s32 	%p53, %r132, 0;
	@%p53 bra 	$L__BB86_89;
	cvt.u32.u64 	%r367, %rd5;
	shl.b32 	%r368, %r478, 8;
	add.s32 	%r369, %r368, %r367;
	add.s32 	%r370, %r369, 1792;
	mul.wide.u32 	%rd58, %r370, 8;
	add.s64 	%rd59, %rd2, %rd58;
	cvt.u64.u32 	%rd60, %r132;
	atom.global.add.u64 	%rd61, [%rd59], %rd60;
$L__BB86_89:
	add.s32 	%r478, %r478, 8;
	setp.ne.s32 	%p54, %r478, %r16;
	mov.u32 	%r480, %r16;
	@%p54 bra 	$L__BB86_73;
$L__BB86_90:
	add.s32 	%r135, %r5, -1;
	setp.eq.s32 	%p55, %r3, 0;
	@%p55 bra 	$L__BB86_111;
	setp.lt.u32 	%p56, %r4, 3;
	@%p56 bra 	$L__BB86_101;
	shl.b32 	%r371, %r480, 10;
	add.s32 	%r136, %r6, %r371;
	ld.shared.u32 	%r137, [%r136];
	setp.eq.s32 	%p57, %r137, 0;
	@%p57 bra 	$L__BB86_94;
	cvt.u32.u64 	%r372, %rd5;
	shl.b32 	%r373, %r480, 8;
	add.s32 	%r374, %r373, %r372;
	mul.wide.u32 	%rd62, %r374, 8;
	add.s64 	%rd63, %rd2, %rd62;
	cvt.u64.u32 	%rd64, %r137;
	atom.global.add.u64 	%rd65, [%rd63], %rd64;
$L__BB86_94:
	ld.shared.u32 	%r138, [%r136+1024];
	setp.eq.s32 	%p58, %r138, 0;
	@%p58 bra 	$L__BB86_96;
	cvt.u32.u64 	%r375, %rd5;
	shl.b32 	%r376, %r480, 8;
	add.s32 	%r377, %r376, %r375;
	add.s32 	%r378, %r377, 256;
	mul.wide.u32 	%rd66, %r378, 8;
	add.s64 	%rd67, %rd2, %rd66;
	cvt.u64.u32 	%rd68, %r138;
	atom.global.add.u64 	%rd69, [%rd67], %rd68;
$L__BB86_96:
	ld.shared.u32 	%r139, [%r136+2048];
	setp.eq.s32 	%p59, %r139, 0;
	@%p59 bra 	$L__BB86_98;
	cvt.u32.u64 	%r379, %rd5;
	shl.b32 	%r380, %r480, 8;
	add.s32 	%r381, %r380, %r379;
	add.s32 	%r382, %r381, 512;
	mul.wide.u32 	%rd70, %r382, 8;
	add.s64 	%rd71, %rd2, %rd70;
	cvt.u64.u32 	%rd72, %r139;
	atom.global.add.u64 	%rd73, [%rd71], %rd72;
$L__BB86_98:
	ld.shared.u32 	%r140, [%r136+3072];
	setp.eq.s32 	%p60, %r140, 0;
	@%p60 bra 	$L__BB86_100;
	cvt.u32.u64 	%r383, %rd5;
	shl.b32 	%r384, %r480, 8;
	add.s32 	%r385, %r384, %r383;
	add.s32 	%r386, %r385, 768;
	mul.wide.u32 	%rd74, %r386, 8;
	add.s64 	%rd75, %rd2, %rd74;
	cvt.u64.u32 	%rd76, %r140;
	atom.global.add.u64 	%rd77, [%rd75], %rd76;
$L__BB86_100:
	add.s32 	%r480, %r480, 4;
$L__BB86_101:
	setp.eq.s32 	%p61, %r5, 0;
	@%p61 bra 	$L__BB86_111;
	setp.eq.s32 	%p62, %r135, 0;
	@%p62 bra 	$L__BB86_108;
	shl.b32 	%r387, %r480, 10;
	add.s32 	%r143, %r6, %r387;
	ld.shared.u32 	%r144, [%r143];
	setp.eq.s32 	%p63, %r144, 0;
	@%p63 bra 	$L__BB86_105;
	cvt.u32.u64 	%r388, %rd5;
	shl.b32 	%r389, %r480, 8;
	add.s32 	%r390, %r389, %r388;
	mul.wide.u32 	%rd78, %r390, 8;
	add.s64 	%rd79, %rd2, %rd78;
	cvt.u64.u32 	%rd80, %r144;
	atom.global.add.u64 	%rd81, [%rd79], %rd80;
$L__BB86_105:
	ld.shared.u32 	%r145, [%r143+1024];
	setp.eq.s32 	%p64, %r145, 0;
	@%p64 bra 	$L__BB86_107;
	cvt.u32.u64 	%r391, %rd5;
	shl.b32 	%r392, %r480, 8;
	add.s32 	%r393, %r392, %r391;
	add.s32 	%r394, %r393, 256;
	mul.wide.u32 	%rd82, %r394, 8;
	add.s64 	%rd83, %rd2, %rd82;
	cvt.u64.u32 	%rd84, %r145;
	atom.global.add.u64 	%rd85, [%rd83], %rd84;
$L__BB86_107:
	add.s32 	%r480, %r480, 2;
$L__BB86_108:
	setp.eq.s32 	%p65, %r17, 0;
	@%p65 bra 	$L__BB86_111;
	shl.b32 	%r395, %r480, 10;
	add.s32 	%r396, %r6, %r395;
	ld.shared.u32 	%r148, [%r396];
	setp.eq.s32 	%p66, %r148, 0;
	@%p66 bra 	$L__BB86_111;
	cvt.u32.u64 	%r397, %rd5;
	shl.b32 	%r398, %r480, 8;
	add.s32 	%r399, %r398, %r397;
	mul.wide.u32 	%rd86, %r399, 8;
	add.s64 	%rd87, %rd2, %rd86;
	cvt.u64.u32 	%rd88, %r148;
	atom.global.add.u64 	%rd89, [%rd87], %rd88;
$L__BB86_111:
	cvt.u32.u64 	%r400, %rd5;
	setp.gt.u32 	%p67, %r400, 127;
	@%p67 bra 	$L__BB86_152;
	setp.lt.u32 	%p68, %r1, 7;
	mov.b32 	%r484, 0;
	@%p68 bra 	$L__BB86_131;
	mov.b32 	%r482, 0;
$L__BB86_114:
	.pragma "nounroll";
	shl.b32 	%r404, %r482, 10;
	add.s32 	%r150, %r6, %r404;
	ld.shared.u32 	%r151, [%r150+512];
	setp.eq.s32 	%p69, %r151, 0;
	shl.b32 	%r405, %r482, 8;
	add.s32 	%r406, %r405, %r400;
	mul.wide.u32 	%rd90, %r406, 8;
	add.s64 	%rd15, %rd2, %rd90;
	@%p69 bra 	$L__BB86_116;
	cvt.u64.u32 	%rd91, %r151;
	atom.global.add.u64 	%rd92, [%rd15+1024], %rd91;
$L__BB86_116:
	ld.shared.u32 	%r152, [%r150+1536];
	setp.eq.s32 	%p70, %r152, 0;
	@%p70 bra 	$L__BB86_118;
	cvt.u64.u32 	%rd93, %r152;
	atom.global.add.u64 	%rd94, [%rd15+3072], %rd93;
$L__BB86_118:
	ld.shared.u32 	%r153, [%r150+2560];
	setp.eq.s32 	%p71, %r153, 0;
	@%p71 bra 	$L__BB86_120;
	cvt.u64.u32 	%rd95, %r153;
	atom.global.add.u64 	%rd96, [%rd15+5120], %rd95;
$L__BB86_120:
	ld.shared.u32 	%r154, [%r150+3584];
	setp.eq.s32 	%p72, %r154, 0;
	@%p72 bra 	$L__BB86_122;
	cvt.u64.u32 	%rd97, %r154;
	atom.global.add.u64 	%rd98, [%rd15+7168], %rd97;
$L__BB86_122:
	ld.shared.u32 	%r155, [%r150+4608];
	setp.eq.s32 	%p73, %r155, 0;
	@%p73 bra 	$L__BB86_124;
	cvt.u64.u32 	%rd99, %r155;
	atom.global.add.u64 	%rd100, [%rd15+9216], %rd99;
$L__BB86_124:
	ld.shared.u32 	%r156, [%r150+5632];
	setp.eq.s32 	%p74, %r156, 0;
	@%p74 bra 	$L__BB86_126;
	cvt.u64.u32 	%rd101, %r156;
	atom.global.add.u64 	%rd102, [%rd15+11264], %rd101;
$L__BB86_126:
	ld.shared.u32 	%r157, [%r150+6656];
	setp.eq.s32 	%p75, %r157, 0;
	@%p75 bra 	$L__BB86_128;
	cvt.u64.u32 	%rd103, %r157;
	atom.global.add.u64 	%rd104, [%rd15+13312], %rd103;
$L__BB86_128:
	ld.shared.u32 	%r158, [%r150+7680];
	setp.eq.s32 	%p76, %r158, 0;
	@%p76 bra 	$L__BB86_130;
	cvt.u64.u32 	%rd105, %r158;
	atom.global.add.u64 	%rd106, [%rd15+15360], %rd105;
$L__BB86_130:
	add.s32 	%r482, %r482, 8;
	setp.ne.s32 	%p77, %r482, %r16;
	mov.u32 	%r484, %r16;
	@%p77 bra 	$L__BB86_114;
$L__BB86_131:
	setp.eq.s32 	%p78, %r3, 0;
	@%p78 bra 	$L__BB86_152;
	setp.lt.u32 	%p79, %r4, 3;
	@%p79 bra 	$L__BB86_142;
	shl.b32 	%r407, %r484, 10;
	add.s32 	%r161, %r6, %r407;
	ld.shared.u32 	%r162, [%r161+512];
	setp.eq.s32 	%p80, %r162, 0;
	@%p80 bra 	$L__BB86_135;
	shl.b32 	%r409, %r484, 8;
	add.s32 	%r410, %r409, %r400;
	mul.wide.u32 	%rd107, %r410, 8;
	add.s64 	%rd108, %rd2, %rd107;
	cvt.u64.u32 	%rd109, %r162;
	atom.global.add.u64 	%rd110, [%rd108+1024], %rd109;
$L__BB86_135:
	ld.shared.u32 	%r163, [%r161+1536];
	setp.eq.s32 	%p81, %r163, 0;
	@%p81 bra 	$L__BB86_137;
	shl.b32 	%r412, %r484, 8;
	add.s32 	%r413, %r412, %r400;
	add.s32 	%r414, %r413, 256;
	mul.wide.u32 	%rd111, %r414, 8;
	add.s64 	%rd112, %rd2, %rd111;
	cvt.u64.u32 	%rd113, %r163;
	atom.global.add.u64 	%rd114, [%rd112+1024], %rd113;
$L__BB86_137:
	ld.shared.u32 	%r164, [%r161+2560];
	setp.eq.s32 	%p82, %r164, 0;
	@%p82 bra 	$L__BB86_139;
	shl.b32 	%r416, %r484, 8;
	add.s32 	%r417, %r416, %r400;
	add.s32 	%r418, %r417, 512;
	mul.wide.u32 	%rd115, %r418, 8;
	add.s64 	%rd116, %rd2, %rd115;
	cvt.u64.u32 	%rd117, %r164;
	atom.global.add.u64 	%rd118, [%rd116+1024], %rd117;
$L__BB86_139:
	ld.shared.u32 	%r165, [%r161+3584];
	setp.eq.s32 	%p83, %r165, 0;
	@%p83 bra 	$L__BB86_141;
	shl.b32 	%r420, %r484, 8;
	add.s32 	%r421, %r420, %r400;
	add.s32 	%r422, %r421, 768;
	mul.wide.u32 	%rd119, %r422, 8;
	add.s64 	%rd120, %rd2, %rd119;
	cvt.u64.u32 	%rd121, %r165;
	atom.global.add.u64 	%rd122, [%rd120+1024], %rd121;
$L__BB86_141:
	add.s32 	%r484, %r484, 4;
$L__BB86_142:
	setp.eq.s32 	%p84, %r5, 0;
	@%p84 bra 	$L__BB86_152;
	setp.eq.s32 	%p85, %r135, 0;
	@%p85 bra 	$L__BB86_149;
	shl.b32 	%r423, %r484, 10;
	add.s32 	%r168, %r6, %r423;
	ld.shared.u32 	%r169, [%r168+512];
	setp.eq.s32 	%p86, %r169, 0;
	@%p86 bra 	$L__BB86_146;
	shl.b32 	%r425, %r484, 8;
	add.s32 	%r426, %r425, %r400;
	mul.wide.u32 	%rd123, %r426, 8;
	add.s64 	%rd124, %rd2, %rd123;
	cvt.u64.u32 	%rd125, %r169;
	atom.global.add.u64 	%rd126, [%rd124+1024], %rd125;
$L__BB86_146:
	ld.shared.u32 	%r170, [%r168+1536];
	setp.eq.s32 	%p87, %r170, 0;
	@%p87 bra 	$L__BB86_148;
	shl.b32 	%r428, %r484, 8;
	add.s32 	%r429, %r428, %r400;
	add.s32 	%r430, %r429, 256;
	mul.wide.u32 	%rd127, %r430, 8;
	add.s64 	%rd128, %rd2, %rd127;
	cvt.u64.u32 	%rd129, %r170;
	atom.global.add.u64 	%rd130, [%rd128+1024], %rd129;
$L__BB86_148:
	add.s32 	%r484, %r484, 2;
$L__BB86_149:
	setp.eq.s32 	%p88, %r17, 0;
	@%p88 bra 	$L__BB86_152;
	shl.b32 	%r431, %r484, 10;
	add.s32 	%r432, %r6, %r431;
	ld.shared.u32 	%r173, [%r432+512];
	setp.eq.s32 	%p89, %r173, 0;
	@%p89 bra 	$L__BB86_152;
	shl.b32 	%r434, %r484, 8;
	add.s32 	%r435, %r434, %r400;
	mul.wide.u32 	%rd131, %r435, 8;
	add.s64 	%rd132, %rd2, %rd131;
	cvt.u64.u32 	%rd133, %r173;
	atom.global.add.u64 	%rd134, [%rd132+1024], %rd133;
$L__BB86_152:
	bar.sync 	0;
	add.s64 	%rd135, %rd135, 1;
	setp.ne.s64 	%p90, %rd135, %rd6;
	@%p90 bra 	$L__BB86_2;
$L__BB86_153:
	ret;

}
	// .globl	_ZN3cub18CUB_300001_SM_10006detail10radix_sort33DeviceRadixSortExclusiveSumKernelINS1_5radix10policy_hubIiiyE10Policy1000EyEEvPT0_
.visible .entry _ZN3cub18CUB_300001_SM_10006detail10radix_sort33DeviceRadixSortExclusiveSumKernelINS1_5radix10policy_hubIiiyE10Policy1000EyEEvPT0_(
	.param .u64 .ptr .align 1 _ZN3cub18CUB_300001_SM_10006detail10radix_sort33DeviceRadixSortExclusiveSumKernelINS1_5radix10policy_hubIiiyE10Policy1000EyEEvPT0__param_0
)
{
	.reg .pred 	%p<4>;
	.reg .b32 	%r<28>;
	.reg .b64 	%rd<54>;
	// demoted variable
	.shared .align 16 .b8 _ZZN3cub18CUB_300001_SM_10006detail10radix_sort33DeviceRadixSortExclusiveSumKernelINS1_5radix10policy_hubIiiyE10Policy1000EyEEvPT0_E12temp_storage[2336];
	ld.param.u64 	%rd5, [_ZN3cub18CUB_300001_SM_10006detail10radix_sort33DeviceRadixSortExclusiveSumKernelINS1_5radix10policy_hubIiiyE10Policy1000EyEEvPT0__param_0];
	cvta.to.global.u64 	%rd6, %rd5;
	mov.u32 	%r3, %ctaid.x;
	shl.b32 	%r4, %r3, 8;
	mov.u32 	%r1, %tid.x;
	setp.gt.u32 	%p1, %r1, 255;
	add.s32 	%r5, %r4, %r1;
	mul.wide.s32 	%rd7, %r5, 8;
	add.s64 	%rd1, %rd6, %rd7;
	@%p1 bra 	$L__BB87_2;
	ld.global.u64 	%rd53, [%rd1];
$L__BB87_2:
	shr.u32 	%r6, %r1, 3;
	add.s32 	%r7, %r6, %r1;
	shl.b32 	%r8, %r7, 3;
	mov.u32 	%r9, _ZZN3cub18CUB_300001_SM_10006detail10radix_sort33DeviceRadixSortExclusiveSumKernelINS1_5radix10policy_hubIiiyE10Policy1000EyEEvPT0_E12temp_storage;
	add.s32 	%r10, %r9, %r8;
	add.s32 	%r2, %r10, 16;
	st.shared.u64 	[%r10+16], %rd53;
	bar.sync 	0;
	setp.gt.u32 	%p2, %r1, 31;
	@%p2 bra 	$L__BB87_4;
	mad.lo.s32 	%r27, %r1, 72, %r9;
	ld.shared.u64 	%rd23, [%r27+16];
	ld.shared.u64 	%rd24, [%r27+24];
	ld.shared.u64 	%rd25, [%r27+32];
	ld.shared.u64 	%rd26, [%r27+40];
	ld.shared.u64 	%rd27, [%r27+48];
	ld.shared.u64 	%rd28, [%r27+56];
	ld.shared.u64 	%rd29, [%r27+64];
	ld.shared.u64 	%rd30, [%r27+72];
	add.s64 	%rd31, %rd24, %rd23;
	add.s64 	%rd32, %rd31, %rd25;
	add.s64 	%rd33, %rd32, %rd26;
	add.s64 	%rd34, %rd33, %rd27;
	add.s64 	%rd35, %rd34, %rd28;
	add.s64 	%rd36, %rd35, %rd29;
	add.s64 	%rd10, %rd36, %rd30;
	mov.b32 	%r11, 1;
	mov.b32 	%r24, 0;
	mov.b32 	%r25, -1;
	// begin inline asm
	{  .reg .u64 r0;  .reg .u32 lo;  .reg .u32 hi;  .reg .pred p;  mov.b64 {lo, hi}, %rd10;  shfl.sync.up.b32 lo|p, lo, %r11, %r24, %r25;  shfl.sync.up.b32 hi|p, hi, %r11, %r24, %r25;  mov.b64 r0, {lo, hi};  @p add.u64 r0, r0, %rd10;  mov.u64 %rd8, r0;}
	// end inline asm
	mov.b32 	%r14, 2;
	// begin inline asm
	{  .reg .u64 r0;  .reg .u32 lo;  .reg .u32 hi;  .reg .pred p;  mov.b64 {lo, hi}, %rd8;  shfl.sync.up.b32 lo|p, lo, %r14, %r24, %r25;  shfl.sync.up.b32 hi|p, hi, %r14, %r24, %r25;  mov.b64 r0, {lo, hi};  @p add.u64 r0, r0, %rd8;  mov.u64 %rd11, r0;}
	// end inline asm
	mov.b32 	%r17, 4;
	// begin inline asm
	{  .reg .u64 r0;  .reg .u32 lo;  .reg .u32 hi;  .reg .pred p;  mov.b64 {lo, hi}, %rd11;  shfl.sync.up.b32 lo|p, lo, %r17, %r24, %r25;  shfl.sync.up.b32 hi|p, hi, %r17, %r24, %r25;  mov.b64 r0, {lo, hi};  @p add.u64 r0, r0, %rd11;  mov.u64 %rd14, r0;}
	// end inline asm
	mov.b32 	%r20, 8;
	// begin inline asm
	{  .reg .u64 r0;  .reg .u32 lo;  .reg .u32 hi;  .reg .pred p;  mov.b64 {lo, hi}, %rd14;  shfl.sync.up.b32 lo|p, lo, %r20, %r24, %r25;  shfl.sync.up.b32 hi|p, hi, %r20, %r24, %r25;  mov.b64 r0, {lo, hi};  @p add.u64 r0, r0, %rd14;  mov.u64 %rd17, r0;}
	// end inline asm
	mov.b32 	%r23, 16;
	// begin inline asm
	{  .reg .u64 r0;  .reg .u32 lo;  .reg .u32 hi;  .reg .pred p;  mov.b64 {lo, hi}, %rd17;  shfl.sync.up.b32 lo|p, lo, %r23, %r24, %r25;  shfl.sync.up.b32 hi|p, hi, %r23, %r24, %r25;  mov.b64 r0, {lo, hi};  @p add.u64 r0, r0, %rd17;  mov.u64 %rd20, r0;}
	// end inline asm
	sub.s64 	%rd37, %rd20, %rd10;
	ld.shared.u64 	%rd38, [%r27+16];
	ld.shared.u64 	%rd39, [%r27+24];
	ld.shared.u64 	%rd40, [%r27+32];
	ld.shared.u64 	%rd41, [%r27+40];
	ld.shared.u64 	%rd42, [%r27+48];
	ld.shared.u64 	%rd43, [%r27+56];
	ld.shared.u64 	%rd44, [%r27+64];
	add.s64 	%rd45, %rd38, %rd37;
	add.s64 	%rd46, %rd39, %rd45;
	add.s64 	%rd47, %rd40, %rd46;
	add.s64 	%rd48, %rd41, %rd47;
	add.s64 	%rd49, %rd42, %rd48;
	add.s64 	%rd50, %rd43, %rd49;
	add.s64 	%rd51, %rd44, %rd50;
	st.shared.u64 	[%r27+16], %rd37;
	st.shared.u64 	[%r27+24], %rd45;
	st.shared.u64 	[%r27+32], %rd46;
	st.shared.u64 	[%r27+40], %rd47;
	st.shared.u64 	[%r27+48], %rd48;
	st.shared.u64 	[%r27+56], %rd49;
	st.shared.u64 	[%r27+64], %rd50;
	st.shared.u64 	[%r27+72], %rd51;
$L__BB87_4:
	setp.gt.u32 	%p3, %r1, 255;
	bar.sync 	0;
	@%p3 bra 	$L__BB87_6;
	ld.shared.u64 	%rd52, [%r2];
	st.global.u64 	[%rd1], %rd52;
$L__BB87_6:
	ret;

}
	// .globl	_ZN3cub18CUB_300001_SM_10006detail10radix_sort29DeviceRadixSortOnesweepKernelINS1_5radix10policy_hubIiiyE10Policy1000ELNS0_9SortOrderE0EiiyiiNS1_21identity_decomposer_tEEEvPT5_SB_PT3_PKSC_PT1_PKSG_PT2_PKSK_T4_iiT6_
.visible .entry _ZN3cub18CUB_300001_SM_10006detail10radix_sort29DeviceRadixSortOnesweepKernelINS1_5radix10policy_hubIiiyE10Policy1000ELNS0_9SortOrderE0EiiyiiNS1_21identity_decomposer_tEEEvPT5_SB_PT3_PKSC_PT1_PKSG_PT2_PKSK_T4_iiT6_(
	.param .u64 .ptr .align 1 _ZN3cub18CUB_300001_SM_10006detail10radix_sort29DeviceRadixSortOnesweepKernelINS1_5radix10policy_hubIiiyE10Policy1000ELNS0_9SortOrderE0EiiyiiNS1_21identity_decomposer_tEEEvPT5_SB_PT3_PKSC_PT1_PKSG_PT2_PKSK_T4_iiT6__param_0,
	.param .u64 .ptr .align 1 _ZN3cub18CUB_300001_SM_10006detail10radix_sort29DeviceRadixSortOnesweepKernelINS1_5radix10policy_hubIiiyE10Policy1000ELNS0_9SortOrderE0EiiyiiNS1_21identity_decomposer_tEEEvPT5_SB_PT3_PKSC_PT1_PKSG_PT2_PKSK_T4_iiT6__param_1,
	.param .u64 .ptr .align 1 _ZN3cub18CUB_300001_SM_10006detail10radix_sort29DeviceRadixSortOnesweepKernelINS1_5radix10policy_hubIiiyE10Policy1000ELNS0_9SortOrderE0EiiyiiNS1_21identity_decomposer_tEEEvPT5_SB_PT3_PKSC_PT1_PKSG_PT2_PKSK_T4_iiT6__param_2,
	.param .u64 .ptr .align 1 _ZN3cub18CUB_300001_SM_10006detail10radix_sort29DeviceRadixSortOnesweepKernelINS1_5radix10policy_hubIiiyE10Policy1000ELNS0_9SortOrderE0EiiyiiNS1_21identity_decomposer_tEEEvPT5_SB_PT3_PKSC_PT1_PKSG_PT2_PKSK_T4_iiT6__param_3,
	.param .u64 .ptr .align 1 _ZN3cub18CUB_300001_SM_10006detail10radix_sort29DeviceRadixSortOnesweepKernelINS1_5radix10policy_hubIiiyE10Policy1000ELNS0_9SortOrderE0EiiyiiNS1_21identity_decomposer_tEEEvPT5_SB_PT3_PKSC_PT1_PKSG_PT2_PKSK_T4_iiT6__param_4,
	.param .u64 .ptr .align 1 _ZN3cub18CUB_300001_SM_10006detail10radix_sort29DeviceRadixSortOnesweepKernelINS1_5radix10policy_hubIiiyE10Policy1000ELNS0_9SortOrderE0EiiyiiNS1_21identity_decomposer_tEEEvPT5_SB_PT3_PKSC_PT1_PKSG_PT2_PKSK_T4_iiT6__param_5,
	.param .u64 .ptr .align 1 _ZN3cub18CUB_300001_SM_10006detail10radix_sort29DeviceRadixSortOnesweepKernelINS1_5radix10policy_hubIiiyE10Policy1000ELNS0_9SortOrderE0EiiyiiNS1_21identity_decomposer_tEEEvPT5_SB_PT3_PKSC_PT1_PKSG_PT2_PKSK_T4_iiT6__param_6,
	.param .u64 .ptr .align 1 _ZN3cub18CUB_300001_SM_10006detail10radix_sort29DeviceRadixSortOnesweepKernelINS1_5radix10policy_hubIiiyE10Policy1000ELNS0_9SortOrderE0EiiyiiNS1_21identity_decomposer_tEEEvPT5_SB_PT3_PKSC_PT1_PKSG_PT2_PKSK_T4_iiT6__param_7,
	.param .u32 _ZN3cub18CUB_300001_SM_10006detail10radix_sort29DeviceRadixSortOnesweepKernelINS1_5radix10policy_hubIiiyE10Policy1000ELNS0_9SortOrderE0EiiyiiNS1_21identity_decomposer_tEEEvPT5_SB_PT3_PKSC_PT1_PKSG_PT2_PKSK_T4_iiT6__param_8,
	.param .u32 _ZN3cub18CUB_300001_SM_10006detail10radix_sort29DeviceRadixSortOnesweepKernelINS1_5radix10policy_hubIiiyE10Policy1000ELNS0_9SortOrderE0EiiyiiNS1_21identity_decomposer_tEEEvPT5_SB_PT3_PKSC_PT1_PKSG_PT2_PKSK_T4_iiT6__param_9,
	.param .u32 _ZN3cub18CUB_300001_SM_10006detail10radix_sort29DeviceRadixSortOnesweepKernelINS1_5radix10policy_hubIiiyE10Policy1000ELNS0_9SortOrderE0EiiyiiNS1_21identity_decomposer_tEEEvPT5_SB_PT3_PKSC_PT1_PKSG_PT2_PKSK_T4_iiT6__param_10,
	.param .align 1 .b8 _ZN3cub18CUB_300001_SM_10006detail10radix_sort29DeviceRadixSortOnesweepKernelINS1_5radix10policy_hubIiiyE10Policy1000ELNS0_9SortOrderE0EiiyiiNS1_21identity_decomposer_tEEEvPT5_SB_PT3_PKSC_PT1_PKSG_PT2_PKSK_T4_iiT6__param_11[1]
)
.maxntid 384
{
	.reg .pred 	%p<205>;
	.reg .b32 	%r<2283>;
	.reg .b64 	%rd<457>;
	// demoted variable
	.shared .align 16 .b8 _ZZN3cub18CUB_300001_SM_10006detail10radix_sort29DeviceRadixSortOnesweepKernelINS1_5radix10policy_hubIiiyE10Policy1000ELNS0_9SortOrderE0EiiyiiNS1_21identity_decomposer_tEEEvPT5_SB_PT3_PKSC_PT1_PKSG_PT2_PKSK_T4_iiT6_E1s[28160];
	ld.param.u64 	%rd43, [_ZN3cub18CUB_300001_SM_10006detail10radix_sort29DeviceRadixSortOnesweepKernelINS1_5radix10policy_hubIiiyE10Policy1000ELNS0_9SortOrderE0EiiyiiNS1_21identity_decomposer_tEEEvPT5_SB_PT3_PKSC_PT1_PKSG_PT2_PKSK_T4_iiT6__param_0];
	ld.param.u64 	%rd44, [_ZN3cub18CUB_300001_SM_10006detail10radix_sort29DeviceRadixSortOnesweepKernelINS1_5radix10policy_hubIiiyE10Policy1000ELNS0_9SortOrderE0EiiyiiNS1_21identity_decomposer_tEEEvPT5_SB_PT3_PKSC_PT1_PKSG_PT2_PKSK_T4_iiT6__param_1];
	ld.param.u64 	%rd47, [_ZN3cub18CUB_300001_SM_10006detail10radix_sort29DeviceRadixSortOnesweepKernelINS1_5radix10policy_hubIiiyE10Policy1000ELNS0_9SortOrderE0EiiyiiNS1_21identity_decomposer_tEEEvPT5_SB_PT3_PKSC_PT1_PKSG_PT2_PKSK_T4_iiT6__param_4];
	ld.param.u64 	%rd50, [_ZN3cub18CUB_300001_SM_10006detail10radix_sort29DeviceRadixSortOnesweepKernelINS1_5radix10policy_hubIiiyE10Policy1000ELNS0_9SortOrderE0EiiyiiNS1_21identity_decomposer_tEEEvPT5_SB_PT3_PKSC_PT1_PKSG_PT2_PKSK_T4_iiT6__param_5];
	cvta.to.global.u64 	%rd1, %rd47;
	cvta.to.global.u64 	%rd2, %rd43;
	cvta.to.global.u64 	%rd3, %rd50;
	mov.u32 	%r1, %tid.x;
	// begin inline asm
	mov.u32 %r443, %laneid;
	// end inline asm
	setp.ne.s32 	%p1, %r1, 0;
	@%p1 bra 	$L__BB88_2;
	cvta.to.global.u64 	%rd51, %rd44;
	atom.global.add.u32 	%r444, [%rd51], 1;
	st.shared.u32 	[_ZZN3cub18CUB_300001_SM_10006detail10radix_sort29DeviceRadixSortOnesweepKernelINS1_5radix10policy_hubIiiyE10Policy1000ELNS0_9SortOrderE0EiiyiiNS1_21identity_decomposer_tEEEvPT5_SB_PT3_PKSC_PT1_PKSG_PT2_PKSK_T4_iiT6_E1s+26112], %r444;
$L__BB88_2:
	ld.param.u32 	%r2078, [_ZN3cub18CUB_300001_SM_10006detail10radix_sort29DeviceRadixSortOnesweepKernelINS1_5radix10policy_hubIiiyE10Policy1000ELNS0_9SortOrderE0EiiyiiNS1_21identity_decomposer_tEEEvPT5_SB_PT3_PKSC_PT1_PKSG_PT2_PKSK_T4_iiT6__param_8];
	bar.sync 	0;
	ld.shared.u32 	%r3, [_ZZN3cub18CUB_300001_SM_10006detail10radix_sort29DeviceRadixSortOnesweepKernelINS1_5radix10policy_hubIiiyE10Policy1000ELNS0_9SortOrderE0EiiyiiNS1_21identity_decomposer_tEEEvPT5_SB_PT3_PKSC_PT1_PKSG_PT2_PKSK_T4_iiT6_E1s+26112];
	mul.lo.s32 	%r445, %r3, 6528;
	add.s32 	%r4, %r445, 6528;
	setp.gt.s32 	%p2, %r4, %r2078;
	cvt.s64.s32 	%rd4, %r445;
	@%p2 bra 	$L__BB88_4;
	and.b32  	%r446, %r1, 31;
	and.b32  	%r447, %r1, 992;
	mul.lo.s32 	%r448, %r447, 17;
	or.b32  	%r449, %r448, %r446;
	cvt.u64.u32 	%rd52, %r449;
	add.s64 	%rd53, %rd52, %rd4;
	shl.b64 	%rd54, %rd53, 2;
	add.s64 	%rd55, %rd3, %rd54;
	ld.global.u32 	%r2165, [%rd55];
	ld.global.u32 	%r2164, [%rd55+128];
	ld.global.u32 	%r2163, [%rd55+256];
	ld.global.u32 	%r2162, [%rd55+384];
	ld.global.u32 	%r2161, [%rd55+512];
	ld.global.u32 	%r2160, [%rd55+640];
	ld.global.u32 	%r2159, [%rd55+768];
	ld.global.u32 	%r2158, [%rd55+896];
	ld.global.u32 	%r2157, [%rd55+1024];
	ld.global.u32 	%r2156, [%rd55+1152];
	ld.global.u32 	%r2155, [%rd55+1280];
	ld.global.u32 	%r2154, [%rd55+1408];
	ld.global.u32 	%r2153, [%rd55+1536];
	ld.global.u32 	%r2152, [%rd55+1664];
	ld.global.u32 	%r2151, [%rd55+1792];
	ld.global.u32 	%r2150, [%rd55+1920];
	ld.global.u32 	%r2149, [%rd55+2048];
	bra.uni 	$L__BB88_38;
$L__BB88_4:
	ld.param.u32 	%r2079, [_ZN3cub18CUB_300001_SM_10006detail10radix_sort29DeviceRadixSortOnesweepKernelINS1_5radix10policy_hubIiiyE10Policy1000ELNS0_9SortOrderE0EiiyiiNS1_21identity_decomposer_tEEEvPT5_SB_PT3_PKSC_PT1_PKSG_PT2_PKSK_T4_iiT6__param_8];
	cvt.u32.u64 	%r451, %rd4;
	sub.s32 	%r22, %r2079, %r451;
	and.b32  	%r452, %r1, 31;
	and.b32  	%r453, %r1, 992;
	mul.lo.s32 	%r454, %r453, 17;
	or.b32  	%r23, %r454, %r452;
	setp.ge.s32 	%p3, %r23, %r22;
	cvt.u64.u32 	%rd56, %r23;
	add.s64 	%rd57, %rd56, %rd4;
	shl.b64 	%rd58, %rd57, 2;
	add.s64 	%rd5, %rd3, %rd58;
	mov.b32 	%r2165, 2147483647;
	@%p3 bra 	$L__BB88_6;
	ld.global.u32 	%r2165, [%rd5];
$L__BB88_6:
	add.s32 	%r456, %r23, 32;
	setp.ge.s32 	%p4, %r456, %r22;
	mov.b32 	%r2164, 2147483647;
	@%p4 bra 	$L__BB88_8;
	ld.global.u32 	%r2164, [%rd5+128];
$L__BB88_8:
	add.s32 	%r458, %r23, 64;
	setp.ge.s32 	%p5, %r458, %r22;
	mov.b32 	%r2163, 2147483647;
	@%p5 bra 	$L__BB88_10;
	ld.global.u32 	%r2163, [%rd5+256];
$L__BB88_10:
	add.s32 	%r460, %r23, 96;
	setp.ge.s32 	%p6, %r460, %r22;
	mov.b32 	%r2162, 2147483647;
	@%p6 bra 	$L__BB88_12;
	ld.global.u32 	%r2162, [%rd5+384];
$L__BB88_12:
	add.s32 	%r462, %r23, 128;
	setp.ge.s32 	%p7, %r462, %r22;
	mov.b32 	%r2161, 2147483647;
	@%p7 bra 	$L__BB88_14;
	ld.global.u32 	%r2161, [%rd5+512];
$L__BB88_14:
	add.s32 	%r464, %r23, 160;
	setp.ge.s32 	%p8, %r464, %r22;
	mov.b32 	%r2160, 2147483647;
	@%p8 bra 	$L__BB88_16;
	ld.global.u32 	%r2160, [%rd5+640];
$L__BB88_16:
	add.s32 	%r466, %r23, 192;
	setp.ge.s32 	%p9, %r466, %r22;
	mov.b32 	%r2159, 2147483647;
	@%p9 bra 	$L__BB88_18;
	ld.global.u32 	%r2159, [%rd5+768];
$L__BB88_18:
	add.s32 	%r468, %r23, 224;
	setp.ge.s32 	%p10, %r468, %r22;
	mov.b32 	%r2158, 2147483647;
	@%p10 bra 	$L__BB88_20;
	ld.global.u32 	%r2158, [%rd5+896];
$L__BB88_20:
	add.s32 	%r470, %r23, 256;
	setp.ge.s32 	%p11, %r470, %r22;
	mov.b32 	%r2157, 2147483647;
	@%p11 bra 	$L__BB88_22;
	ld.global.u32 	%r2157, [%rd5+1024];
$L__BB88_22:
	add.s32 	%r472, %r23, 288;
	setp.ge.s32 	%p12, %r472, %r22;
	mov.b32 	%r2156, 2147483647;
	@%p12 bra 	$L__BB88_24;
	ld.global.u32 	%r2156, [%rd5+1152];
$L__BB88_24:
	add.s32 	%r474, %r23, 320;
	setp.ge.s32 	%p13, %r474, %r22;
	mov.b32 	%r2155, 2147483647;
	@%p13 bra 	$L__BB88_26;
	ld.global.u32 	%r2155, [%rd5+1280];
$L__BB88_26:
	add.s32 	%r476, %r23, 352;
	setp.ge.s32 	%p14, %r476, %r22;
	mov.b32 	%r2154, 2147483647;
	@%p14 bra 	$L__BB88_28;
	ld.global.u32 	%r2154, [%rd5+1408];
$L__BB88_28:
	add.s32 	%r478, %r23, 384;
	setp.ge.s32 	%p15, %r478, %r22;
	mov.b32 	%r2153, 2147483647;
	@%p15 bra 	$L__BB88_30;
	ld.global.u32 	%r2153, [%rd5+1536];
$L__BB88_30:
	add.s32 	%r480, %r23, 416;
	setp.ge.s32 	%p16, %r480, %r22;
	mov.b32 	%r2152, 2147483647;
	@%p16 bra 	$L__BB88_32;
	ld.global.u32 	%r2152, [%rd5+1664];
$L__BB88_32:
	add.s32 	%r482, %r23, 448;
	setp.ge.s32 	%p17, %r482, %r22;
	mov.b32 	%r2151, 2147483647;
	@%p17 bra 	$L__BB88_34;
	ld.global.u32 	%r2151, [%rd5+1792];
$L__BB88_34:
	add.s32 	%r484, %r23, 480;
	setp.ge.s32 	%p18, %r484, %r22;
	mov.b32 	%r2150, 2147483647;
	@%p18 bra 	$L__BB88_36;
	ld.global.u32 	%r2150, [%rd5+1920];
$L__BB88_36:
	add.s32 	%r486, %r23, 512;
	setp.ge.s32 	%p19, %r486, %r22;
	mov.b32 	%r2149, 2147483647;
	@%p19 bra 	$L__BB88_38;
	ld.global.u32 	%r2149, [%rd5+2048];
$L__BB88_38:
	ld.param.u32 	%r2131, [_ZN3cub18CUB_300001_SM_10006detail10radix_sort29DeviceRadixSortOnesweepKernelINS1_5radix10policy_hubIiiyE10Policy1000ELNS0_9SortOrderE0EiiyiiNS1_21identity_decomposer_tEEEvPT5_SB_PT3_PKSC_PT1_PKSG_PT2_PKSK_T4_iiT6__param_10];
	mov.b32 	%r487, -1;
	shl.b32 	%r488, %r487, %r2131;
	not.b32 	%r74, %r488;
	shr.u32 	%r75, %r1, 5;
	shl.b32 	%r489, %r75, 10;
	mov.u32 	%r490, _ZZN3cub18CUB_300001_SM_10006detail10radix_sort29DeviceRadixSortOnesweepKernelINS1_5radix10policy_hubIiiyE10Policy1000ELNS0_9SortOrderE0EiiyiiNS1_21identity_decomposer_tEEEvPT5_SB_PT3_PKSC_PT1_PKSG_PT2_PKSK_T4_iiT6_E1s;
	add.s32 	%r76, %r490, %r489;
	setp.gt.s32 	%p20, %r443, 255;
	@%p20 bra 	$L__BB88_51;
	max.s32 	%r491, %r443, 224;
	sub.s32 	%r492, %r491, %r443;
	add.s32 	%r493, %r492, 31;
	shr.u32 	%r494, %r493, 5;
	add.s32 	%r77, %r494, 1;
	and.b32  	%r78, %r77, 15;
	setp.lt.u32 	%p21, %r493, 480;
	mov.u32 	%r2169, %r443;
	@%p21 bra 	$L__BB88_42;
	and.b32  	%r495, %r77, 268435440;
	neg.s32 	%r2167, %r495;
	shl.b32 	%r497, %r443, 2;
	add.s32 	%r498, %r489, %r497;
	add.s32 	%r500, %r498, %r490;
	add.s32 	%r2166, %r500, 1024;
	mov.u32 	%r2169, %r443;
$L__BB88_41:
	.pragma "nounroll";
	mov.b32 	%r501, 0;
	st.shared.u32 	[%r2166+-1024], %r501;
	st.shared.u32 	[%r2166+-896], %r501;
	st.shared.u32 	[%r2166+-768], %r501;
	st.shared.u32 	[%r2166+-640], %r501;
	st.shared.u32 	[%r2166+-512], %r501;
	st.shared.u32 	[%r2166+-384], %r501;
	st.shared.u32 	[%r2166+-256], %r501;
	st.shared.u32 	[%r2166+-128], %r501;
	st.shared.u32 	[%r2166], %r501;
	st.shared.u32 	[%r2166+128], %r501;
	st.shared.u32 	[%r2166+256], %r501;
	st.shared.u32 	[%r2166+384], %r501;
	st.shared.u32 	[%r2166+512], %r501;
	st.shared.u32 	[%r2166+640], %r501;
	st.shared.u32 	[%r2166+768], %r501;
	st.shared.u32 	[%r2166+896], %r501;
	add.s32 	%r2169, %r2169, 512;
	add.s32 	%r2167, %r2167, 16;
	add.s32 	%r2166, %r2166, 2048;
	setp.ne.s32 	%p22, %r2167, 0;
	@%p22 bra 	$L__BB88_41;
$L__BB88_42:
	setp.eq.s32 	%p23, %r78, 0;
	@%p23 bra 	$L__BB88_51;
	and.b32  	%r88, %r77, 7;
	setp.lt.u32 	%p24, %r78, 8;
	@%p24 bra 	$L__BB88_45;
	shl.b32 	%r502, %r2169, 2;
	add.s32 	%r503, %r76, %r502;
	mov.b32 	%r504, 0;
	st.shared.u32 	[%r503], %r504;
	st.shared.u32 	[%r503+128], %r504;
	st.shared.u32 	[%r503+256], %r504;
	st.shared.u32 	[%r503+384], %r504;
	st.shared.u32 	[%r503+512], %r504;
	st.shared.u32 	[%r503+640], %r504;
	st.shared.u32 	[%r503+768], %r504;
	st.shared.u32 	[%r503+896], %r504;
	add.s32 	%r2169, %r2169, 256;
$L__BB88_45:
	setp.eq.s32 	%p25, %r88, 0;
	@%p25 bra 	$L__BB88_51;
	and.b32  	%r91, %r77, 3;
	setp.lt.u32 	%p26, %r88, 4;
	@%p26 bra 	$L__BB88_48;
	shl.b32 	%r505, %r2169, 2;
	add.s32 	%r506, %r76, %r505;
	mov.b32 	%r507, 0;
	st.shared.u32 	[%r506], %r507;
	st.shared.u32 	[%r506+128], %r507;
	st.shared.u32 	[%r506+256], %r507;
	st.shared.u32 	[%r506+384], %r507;
	add.s32 	%r2169, %r2169, 128;
$L__BB88_48:
	setp.eq.s32 	%p27, %r91, 0;
	@%p27 bra 	$L__BB88_51;
	shl.b32 	%r509, %r2169, 2;
	add.s32 	%r510, %r489, %r509;
	add.s32 	%r2173, %r490, %r510;
	neg.s32 	%r2172, %r91;
$L__BB88_50:
	.pragma "nounroll";
	mov.b32 	%r512, 0;
	st.shared.u32 	[%r2173], %r512;
	add.s32 	%r2173, %r2173, 128;
	add.s32 	%r2172, %r2172, 1;
	setp.ne.s32 	%p28, %r2172, 0;
	@%p28 bra 	$L__BB88_50;
$L__BB88_51:
	ld.param.u32 	%r2094, [_ZN3cub18CUB_300001_SM_10006detail10radix_sort29DeviceRadixSortOnesweepKernelINS1_5radix10policy_hubIiiyE10Policy1000ELNS0_9SortOrderE0EiiyiiNS1_21identity_decomposer_tEEEvPT5_SB_PT3_PKSC_PT1_PKSG_PT2_PKSK_T4_iiT6__param_9];
	bar.warp.sync 	-1;
	xor.b32  	%r514, %r2165, -2147483648;
	shr.u32 	%r515, %r514, %r2094;
	and.b32  	%r100, %r515, %r74;
	shl.b32 	%r516, %r100, 2;
	add.s32 	%r517, %r76, %r516;
	atom.shared.add.u32 	%r518, [%r517], 1;
	xor.b32  	%r2227, %r2164, -2147483648;
	shr.u32 	%r520, %r2227, %r2094;
	and.b32  	%r521, %r520, %r74;
	shl.b32 	%r522, %r521, 2;
	add.s32 	%r523, %r76, %r522;
	atom.shared.add.u32 	%r524, [%r523], 1;
	xor.b32  	%r2226, %r2163, -2147483648;
	shr.u32 	%r526, %r2226, %r2094;
	and.b32  	%r527, %r526, %r74;
	shl.b32 	%r528, %r527, 2;
	add.s32 	%r529, %r76, %r528;
	atom.shared.add.u32 	%r530, [%r529], 1;
	xor.b32  	%r2225, %r2162, -2147483648;
	shr.u32 	%r532, %r2225, %r2094;
	and.b32  	%r533, %r532, %r74;
	shl.b32 	%r534, %r533, 2;
	add.s32 	%r535, %r76, %r534;
	atom.shared.add.u32 	%r536, [%r535], 1;
	xor.b32  	%r537, %r2161, -2147483648;
	shr.u32 	%r538, %r537, %r2094;
	and.b32  	%r539, %r538, %r74;
	shl.b32 	%r540, %r539, 2;
	add.s32 	%r541, %r76, %r540;
	atom.shared.add.u32 	%r542, [%r541], 1;
	xor.b32  	%r543, %r2160, -2147483648;
	shr.u32 	%r544, %r543, %r2094;
	and.b32  	%r545, %r544, %r74;
	shl.b32 	%r546, %r545, 2;
	add.s32 	%r547, %r76, %r546;
	atom.shared.add.u32 	%r548, [%r547], 1;
	xor.b32  	%r549, %r2159, -2147483648;
	shr.u32 	%r550, %r549, %r2094;
	and.b32  	%r551, %r550, %r74;
	shl.b32 	%r552, %r551, 2;
	add.s32 	%r553, %r76, %r552;
	atom.shared.add.u32 	%r554, [%r553], 1;
	xor.b32  	%r555, %r2158, -2147483648;
	shr.u32 	%r556, %r555, %r2094;
	and.b32  	%r557, %r556, %r74;
	shl.b32 	%r558, %r557, 2;
	add.s32 	%r559, %r76, %r558;
	atom.shared.add.u32 	%r560, [%r559], 1;
	xor.b32  	%r561, %r2157, -2147483648;
	shr.u32 	%r562, %r561, %r2094;
	and.b32  	%r563, %r562, %r74;
	shl.b32 	%r564, %r563, 2;
	add.s32 	%r565, %r76, %r564;
	atom.shared.add.u32 	%r566, [%r565], 1;
	xor.b32  	%r567, %r2156, -2147483648;
	shr.u32 	%r568, %r567, %r2094;
	and.b32  	%r569, %r568, %r74;
	shl.b32 	%r570, %r569, 2;
	add.s32 	%r571, %r76, %r570;
	atom.shared.add.u32 	%r572, [%r571], 1;
	xor.b32  	%r573, %r2155, -2147483648;
	shr.u32 	%r574, %r573, %r2094;
	and.b32  	%r575, %r574, %r74;
	shl.b32 	%r576, %r575, 2;
	add.s32 	%r577, %r76, %r576;
	atom.shared.add.u32 	%r578, [%r577], 1;
	xor.b32  	%r579, %r2154, -2147483648;
	shr.u32 	%r580, %r579, %r2094;
	and.b32  	%r581, %r580, %r74;
	shl.b32 	%r582, %r581, 2;
	add.s32 	%r583, %r76, %r582;
	atom.shared.add.u32 	%r584, [%r583], 1;
	xor.b32  	%r585, %r2153, -2147483648;
	shr.u32 	%r586, %r585, %r2094;
	and.b32  	%r587, %r586, %r74;
	shl.b32 	%r588, %r587, 2;
	add.s32 	%r589, %r76, %r588;
	atom.shared.add.u32 	%r590, [%r589], 1;
	xor.b32  	%r591, %r2152, -2147483648;
	shr.u32 	%r592, %r591, %r2094;
	and.b32  	%r593, %r592, %r74;
	shl.b32 	%r594, %r593, 2;
	add.s32 	%r595, %r76, %r594;
	atom.shared.add.u32 	%r596, [%r595], 1;
	xor.b32  	%r597, %r2151, -2147483648;
	shr.u32 	%r598, %r597, %r2094;
	and.b32  	%r599, %r598, %r74;
	shl.b32 	%r600, %r599, 2;
	add.s32 	%r601, %r76, %r600;
	atom.shared.add.u32 	%r602, [%r601], 1;
	xor.b32  	%r603, %r2150, -2147483648;
	shr.u32 	%r604, %r603, %r2094;
	and.b32  	%r605, %r604, %r74;
	shl.b32 	%r606, %r605, 2;
	add.s32 	%r607, %r76, %r606;
	atom.shared.add.u32 	%r608, [%r607], 1;
	xor.b32  	%r2212, %r2149, -2147483648;
	shr.u32 	%r610, %r2212, %r2094;
	and.b32  	%r611, %r610, %r74;
	shl.b32 	%r612, %r611, 2;
	add.s32 	%r613, %r76, %r612;
	atom.shared.add.u32 	%r614, [%r613], 1;
	bar.sync 	0;
	setp.gt.u32 	%p29, %r1, 255;
	shl.b32 	%r615, %r1, 2;
	add.s32 	%r101, %r490, %r615;
	mov.b32 	%r2174, 0;
	@%p29 bra 	$L__BB88_53;
	ld.shared.u32 	%r617, [%r101];
	mov.b32 	%r618, 0;
	st.shared.u32 	[%r101], %r618;
	ld.shared.u32 	%r619, [%r101+1024];
	st.shared.u32 	[%r101+1024], %r617;
	add.s32 	%r620, %r619, %r617;
	ld.shared.u32 	%r621, [%r101+2048];
	st.shared.u32 	[%r101+2048], %r620;
	add.s32 	%r622, %r621, %r620;
	ld.shared.u32 	%r623, [%r101+3072];
	st.shared.u32 	[%r101+3072], %r622;
	add.s32 	%r624, %r623, %r622;
	ld.shared.u32 	%r625, [%r101+4096];
	st.shared.u32 	[%r101+4096], %r624;
	add.s32 	%r626, %r625, %r624;
	ld.shared.u32 	%r627, [%r101+5120];
	st.shared.u32 	[%r101+5120], %r626;
	add.s32 	%r628, %r627, %r626;
	ld.shared.u32 	%r629, [%r101+6144];
	st.shared.u32 	[%r101+6144], %r628;
	add.s32 	%r630, %r629, %r628;
	ld.shared.u32 	%r631, [%r101+7168];
	st.shared.u32 	[%r101+7168], %r630;
	add.s32 	%r632, %r631, %r630;
	ld.shared.u32 	%r633, [%r101+8192];
	st.shared.u32 	[%r101+8192], %r632;
	add.s32 	%r634, %r633, %r632;
	ld.shared.u32 	%r635, [%r101+9216];
	st.shared.u32 	[%r101+9216], %r634;
	add.s32 	%r636, %r635, %r634;
	ld.shared.u32 	%r637, [%r101+10240];
	st.shared.u32 	[%r101+10240], %r636;
	add.s32 	%r638, %r637, %r636;
	ld.shared.u32 	%r639, [%r101+11264];
	st.shared.u32 	[%r101+11264], %r638;
	add.s32 	%r2174, %r639, %r638;
$L__BB88_53:
	setp.gt.u32 	%p30, %r1, 255;
	shl.b32 	%r640, %r3, 8;
	add.s32 	%r641, %r640, %r1;
	mul.wide.s32 	%rd59, %r641, 4;
	add.s64 	%rd6, %rd2, %rd59;
	@%p30 bra 	$L__BB88_55;
	or.b32  	%r642, %r2174, 1073741824;
	st.volatile.global.u32 	[%rd6], %r642;
$L__BB88_55:
	ld.param.u64 	%rd442, [_ZN3cub18CUB_300001_SM_10006detail10radix_sort29DeviceRadixSortOnesweepKernelINS1_5radix10policy_hubIiiyE10Policy1000ELNS0_9SortOrderE0EiiyiiNS1_21identity_decomposer_tEEEvPT5_SB_PT3_PKSC_PT1_PKSG_PT2_PKSK_T4_iiT6__param_7];
	xor.b32  	%r2223, %r2160, -2147483648;
	xor.b32  	%r2224, %r2161, -2147483648;
	xor.b32  	%r2222, %r2159, -2147483648;
	xor.b32  	%r2221, %r2158, -2147483648;
	xor.b32  	%r2228, %r2165, -2147483648;
	xor.b32  	%r2218, %r2155, -2147483648;
	xor.b32  	%r2220, %r2157, -2147483648;
	xor.b32  	%r2217, %r2154, -2147483648;
	xor.b32  	%r2219, %r2156, -2147483648;
	xor.b32  	%r2215, %r2152, -2147483648;
	xor.b32  	%r2216, %r2153, -2147483648;
	xor.b32  	%r2213, %r2150, -2147483648;
	xor.b32  	%r2214, %r2151, -2147483648;
	setp.lt.u32 	%p31, %r1, 256;
	setp.eq.s32 	%p32, %r2174, 6528;
	and.pred  	%p33, %p31, %p32;
	selp.u32 	%r643, 1, 0, %p33;
	{ 
	.reg .pred 	%p1; 
	.reg .pred 	%p2; 
	setp.ne.u32 	%p1, %r643, 0; 
	bar.red.or.pred 	%p2, 0, %p1; 
	selp.u32 	%r644, 1, 0, %p2; 
	}
	setp.eq.s32 	%p34, %r644, 0;
	and.b32  	%r645, %r1, 992;
	and.b32  	%r646, %r1, 31;
	mul.lo.s32 	%r647, %r645, 17;
	or.b32  	%r648, %r647, %r646;
	cvt.u64.u32 	%rd7, %r648;
	mul.lo.s32 	%r649, %r3, 6528;
	cvt.s64.s32 	%rd60, %r649;
	add.s64 	%rd61, %rd7, %rd60;
	cvta.to.global.u64 	%rd62, %rd442;
	shl.b64 	%rd63, %rd61, 2;
	add.s64 	%rd8, %rd62, %rd63;
	cvt.u64.u32 	%rd9, %r1;
	@%p34 bra 	$L__BB88_175;
	setp.gt.u32 	%p35, %r1, 255;
	shl.b32 	%r650, %r1, 3;
	mov.u32 	%r651, _ZZN3cub18CUB_300001_SM_10006detail10radix_sort29DeviceRadixSortOnesweepKernelINS1_5radix10policy_hubIiiyE10Policy1000ELNS0_9SortOrderE0EiiyiiNS1_21identity_decomposer_tEEEvPT5_SB_PT3_PKSC_PT1_PKSG_PT2_PKSK_T4_iiT6_E1s;
	add.s32 	%r652, %r651, %r650;
	add.s32 	%r121, %r652, 26112;
	@%p35 bra 	$L__BB88_64;
	ld.param.u64 	%rd436, [_ZN3cub18CUB_300001_SM_10006detail10radix_sort29DeviceRadixSortOnesweepKernelINS1_5radix10policy_hubIiiyE10Policy1000ELNS0_9SortOrderE0EiiyiiNS1_21identity_decomposer_tEEEvPT5_SB_PT3_PKSC_PT1_PKSG_PT2_PKSK_T4_iiT6__param_3];
	cvta.to.global.u64 	%rd64, %rd436;
	shl.b64 	%rd65, %rd9, 3;
	add.s64 	%rd66, %rd64, %rd65;
	ld.global.u64 	%rd67, [%rd66];
	setp.gt.u32 	%p36, %r1, %r100;
	selp.b64 	%rd68, 6528, 0, %p36;
	sub.s64 	%rd455, %rd67, %rd68;
	st.shared.u64 	[%r121], %rd455;
	setp.lt.s32 	%p37, %r3, 1;
	mov.u32 	%r2178, %r2174;
	@%p37 bra 	$L__BB88_63;
	mov.b32 	%r2176, -1;
	mov.u32 	%r2175, %r3;
	mov.u32 	%r2178, %r2174;
$L__BB88_59:
	ld.param.u64 	%rd429, [_ZN3cub18CUB_300001_SM_10006detail10radix_sort29DeviceRadixSortOnesweepKernelINS1_5radix10policy_hubIiiyE10Policy1000ELNS0_9SortOrderE0EiiyiiNS1_21identity_decomposer_tEEEvPT5_SB_PT3_PKSC_PT1_PKSG_PT2_PKSK_T4_iiT6__param_0];
	add.s32 	%r125, %r2175, -1;
	shl.b32 	%r654, %r125, 8;
	add.s32 	%r655, %r654, %r1;
	cvta.to.global.u64 	%rd69, %rd429;
	mul.wide.s32 	%rd70, %r655, 4;
	add.s64 	%rd11, %rd69, %rd70;
$L__BB88_60:
	membar.cta;
	ld.volatile.global.u32 	%r126, [%rd11];
	setp.eq.s32 	%p38, %r126, 0;
	@%p38 bra 	$L__BB88_60;
	and.b32  	%r656, %r126, 1073741823;
	add.s32 	%r2178, %r656, %r2178;
	setp.gt.s32 	%p39, %r126, -1;
	vote.sync.ballot.b32 	%r2176, %p39, %r2176;
	setp.gt.u32 	%p41, %r2175, 1;
	and.pred  	%p42, %p39, %p41;
	mov.u32 	%r2175, %r125;
	@%p42 bra 	$L__BB88_59;
	ld.shared.u64 	%rd455, [%r121];
$L__BB88_63:
	or.b32  	%r657, %r2178, -2147483648;
	st.volatile.global.u32 	[%rd6], %r657;
	sub.s32 	%r658, %r2178, %r2174;
	cvt.s64.s32 	%rd71, %r658;
	add.s64 	%rd72, %rd455, %rd71;
	st.shared.u64 	[%r121], %rd72;
$L__BB88_64:
	ld.param.u32 	%r2080, [_ZN3cub18CUB_300001_SM_10006detail10radix_sort29DeviceRadixSortOnesweepKernelINS1_5radix10policy_hubIiiyE10Policy1000ELNS0_9SortOrderE0EiiyiiNS1_21identity_decomposer_tEEEvPT5_SB_PT3_PKSC_PT1_PKSG_PT2_PKSK_T4_iiT6__param_8];
	ld.param.u64 	%rd432, [_ZN3cub18CUB_300001_SM_10006detail10radix_sort29DeviceRadixSortOnesweepKernelINS1_5radix10policy_hubIiiyE10Policy1000ELNS0_9SortOrderE0EiiyiiNS1_21identity_decomposer_tEEEvPT5_SB_PT3_PKSC_PT1_PKSG_PT2_PKSK_T4_iiT6__param_2];
	setp.gt.u32 	%p43, %r1, 255;
	setp.lt.s32 	%p44, %r4, %r2080;
	setp.eq.s64 	%p45, %rd432, 0;
	or.pred  	%p46, %p45, %p44;
	or.pred  	%p47, %p43, %p46;
	@%p47 bra 	$L__BB88_66;
	ld.param.u64 	%rd433, [_ZN3cub18CUB_300001_SM_10006detail10radix_sort29DeviceRadixSortOnesweepKernelINS1_5radix10policy_hubIiiyE10Policy1000ELNS0_9SortOrderE0EiiyiiNS1_21identity_decomposer_tEEEvPT5_SB_PT3_PKSC_PT1_PKSG_PT2_PKSK_T4_iiT6__param_2];
	ld.shared.u64 	%rd73, [%r121];
	setp.gt.u32 	%p48, %r1, %r100;
	selp.b64 	%rd74, 6528, 0, %p48;
	cvt.s64.s32 	%rd75, %r2174;
	add.s64 	%rd76, %rd74, %rd75;
	add.s64 	%rd77, %rd76, %rd73;
	cvta.to.global.u64 	%rd78, %rd433;
	shl.b64 	%rd79, %rd9, 3;
	add.s64 	%rd80, %rd78, %rd79;
	st.global.u64 	[%rd80], %rd77;
$L__BB88_66:
	ld.param.u32 	%r2081, [_ZN3cub18CUB_300001_SM_10006detail10radix_sort29DeviceRadixSortOnesweepKernelINS1_5radix10policy_hubIiiyE10Policy1000ELNS0_9SortOrderE0EiiyiiNS1_21identity_decomposer_tEEEvPT5_SB_PT3_PKSC_PT1_PKSG_PT2_PKSK_T4_iiT6__param_8];
	setp.gt.s32 	%p49, %r4, %r2081;
	bar.sync 	0;
	shl.b32 	%r659, %r100, 3;
	add.s32 	%r661, %r651, %r659;
	ld.shared.u64 	%rd14, [%r661+26112];
	@%p49 bra 	$L__BB88_68;
	add.s64 	%rd81, %rd14, %rd7;
	shl.b64 	%rd82, %rd81, 2;
	add.s64 	%rd83, %rd1, %rd82;
	st.global.u32 	[%rd83], %r2165;
	st.global.u32 	[%rd83+128], %r2164;
	st.global.u32 	[%rd83+256], %r2163;
	st.global.u32 	[%rd83+384], %r2162;
	st.global.u32 	[%rd83+512], %r2161;
	st.global.u32 	[%rd83+640], %r2160;
	st.global.u32 	[%rd83+768], %r2159;
	st.global.u32 	[%rd83+896], %r2158;
	st.global.u32 	[%rd83+1024], %r2157;
	st.global.u32 	[%rd83+1152], %r2156;
	st.global.u32 	[%rd83+1280], %r2155;
	st.global.u32 	[%rd83+1408], %r2154;
	st.global.u32 	[%rd83+1536], %r2153;
	st.global.u32 	[%rd83+1664], %r2152;
	st.global.u32 	[%rd83+1792], %r2151;
	st.global.u32 	[%rd83+1920], %r2150;
	st.global.u32 	[%rd83+2048], %r2149;
	bra.uni 	$L__BB88_102;
$L__BB88_68:
	ld.param.u32 	%r2082, [_ZN3cub18CUB_300001_SM_10006detail10radix_sort29DeviceRadixSortOnesweepKernelINS1_5radix10policy_hubIiiyE10Policy1000ELNS0_9SortOrderE0EiiyiiNS1_21identity_decomposer_tEEEvPT5_SB_PT3_PKSC_PT1_PKSG_PT2_PKSK_T4_iiT6__param_8];
	cvt.u32.u64 	%r662, %rd7;
	mad.lo.s32 	%r130, %r3, -6528, %r2082;
	setp.ge.s32 	%p50, %r662, %r130;
	add.s64 	%rd84, %rd14, %rd7;
	shl.b64 	%rd85, %rd84, 2;
	add.s64 	%rd15, %rd1, %rd85;
	@%p50 bra 	$L__BB88_70;
	st.global.u32 	[%rd15], %r2165;
$L__BB88_70:
	add.s32 	%r664, %r662, 32;
	setp.ge.s32 	%p51, %r664, %r130;
	@%p51 bra 	$L__BB88_72;
	st.global.u32 	[%rd15+128], %r2164;
$L__BB88_72:
	add.s32 	%r666, %r662, 64;
	setp.ge.s32 	%p52, %r666, %r130;
	@%p52 bra 	$L__BB88_74;
	st.global.u32 	[%rd15+256], %r2163;
$L__BB88_74:
	add.s32 	%r668, %r662, 96;
	setp.ge.s32 	%p53, %r668, %r130;
	@%p53 bra 	$L__BB88_76;
	st.global.u32 	[%rd15+384], %r2162;
$L__BB88_76:
	add.s32 	%r670, %r662, 128;
	setp.ge.s32 	%p54, %r670, %r130;
	@%p54 bra 	$L__BB88_78;
	st.global.u32 	[%rd15+512], %r2161;
$L__BB88_78:
	add.s32 	%r672, %r662, 160;
	setp.ge.s32 	%p55, %r672, %r130;
	@%p55 bra 	$L__BB88_80;
	st.global.u32 	[%rd15+640], %r2160;
$L__BB88_80:
	add.s32 	%r674, %r662, 192;
	setp.ge.s32 	%p56, %r674, %r130;
	@%p56 bra 	$L__BB88_82;
	st.global.u32 	[%rd15+768], %r2159;
$L__BB88_82:
	add.s32 	%r676, %r662, 224;
	setp.ge.s32 	%p57, %r676, %r130;
	@%p57 bra 	$L__BB88_84;
	st.global.u32 	[%rd15+896], %r2158;
$L__BB88_84:
	add.s32 	%r678, %r662, 256;
	setp.ge.s32 	%p58, %r678, %r130;
	@%p58 bra 	$L__BB88_86;
	st.global.u32 	[%rd15+1024], %r2157;
$L__BB88_86:
	add.s32 	%r680, %r662, 288;
	setp.ge.s32 	%p59, %r680, %r130;
	@%p59 bra 	$L__BB88_88;
	st.global.u32 	[%rd15+1152], %r2156;
$L__BB88_88:
	add.s32 	%r682, %r662, 320;
	setp.ge.s32 	%p60, %r682, %r130;
	@%p60 bra 	$L__BB88_90;
	st.global.u32 	[%rd15+1280], %r2155;
$L__BB88_90:
	add.s32 	%r684, %r662, 352;
	setp.ge.s32 	%p61, %r684, %r130;
	@%p61 bra 	$L__BB88_92;
	st.global.u32 	[%rd15+1408], %r2154;
$L__BB88_92:
	add.s32 	%r686, %r662, 384;
	setp.ge.s32 	%p62, %r686, %r130;
	@%p62 bra 	$L__BB88_94;
	st.global.u32 	[%rd15+1536], %r2153;
$L__BB88_94:
	add.s32 	%r688, %r662, 416;
	setp.ge.s32 	%p63, %r688, %r130;
	@%p63 bra 	$L__BB88_96;
	st.global.u32 	[%rd15+1664], %r2152;
$L__BB88_96:
	add.s32 	%r690, %r662, 448;
	setp.ge.s32 	%p64, %r690, %r130;
	@%p64 bra 	$L__BB88_98;
	st.global.u32 	[%rd15+1792], %r2151;
$L__BB88_98:
	add.s32 	%r692, %r662, 480;
	setp.ge.s32 	%p65, %r692, %r130;
	@%p65 bra 	$L__BB88_100;
	st.global.u32 	[%rd15+1920], %r2150;
$L__BB88_100:
	add.s32 	%r694, %r662, 512;
	setp.ge.s32 	%p66, %r694, %r130;
	@%p66 bra 	$L__BB88_102;
	st.global.u32 	[%rd15+2048], %r2149;
$L__BB88_102:
	ld.param.u32 	%r2083, [_ZN3cub18CUB_300001_SM_10006detail10radix_sort29DeviceRadixSortOnesweepKernelINS1_5radix10policy_hubIiiyE10Policy1000ELNS0_9SortOrderE0EiiyiiNS1_21identity_decomposer_tEEEvPT5_SB_PT3_PKSC_PT1_PKSG_PT2_PKSK_T4_iiT6__param_8];
	setp.gt.s32 	%p67, %r4, %r2083;
	@%p67 bra 	$L__BB88_104;
	ld.global.u32 	%r2211, [%rd8];
	ld.global.u32 	%r2210, [%rd8+128];
	ld.global.u32 	%r2209, [%rd8+256];
	ld.global.u32 	%r2208, [%rd8+384];
	ld.global.u32 	%r2207, [%rd8+512];
	ld.global.u32 	%r2206, [%rd8+640];
	ld.global.u32 	%r2205, [%rd8+768];
	ld.global.u32 	%r2204, [%rd8+896];
	ld.global.u32 	%r2203, [%rd8+1024];
	ld.global.u32 	%r2202, [%rd8+1152];
	ld.global.u32 	%r2201, [%rd8+1280];
	ld.global.u32 	%r2200, [%rd8+1408];
	ld.global.u32 	%r2199, [%rd8+1536];
	ld.global.u32 	%r2198, [%rd8+1664];
	ld.global.u32 	%r2197, [%rd8+1792];
	ld.global.u32 	%r2196, [%rd8+1920];
	ld.global.u32 	%r2195, [%rd8+2048];
	bra.uni 	$L__BB88_138;
$L__BB88_104:
	ld.param.u32 	%r2084, [_ZN3cub18CUB_300001_SM_10006detail10radix_sort29DeviceRadixSortOnesweepKernelINS1_5radix10policy_hubIiiyE10Policy1000ELNS0_9SortOrderE0EiiyiiNS1_21identity_decomposer_tEEEvPT5_SB_PT3_PKSC_PT1_PKSG_PT2_PKSK_T4_iiT6__param_8];
	cvt.u32.u64 	%r696, %rd7;
	sub.s32 	%r148, %r2084, %r649;
	setp.ge.s32 	%p68, %r696, %r148;
	@%p68 bra 	$L__BB88_106;
	ld.global.u32 	%r2211, [%rd8];
$L__BB88_106:
	add.s32 	%r700, %r696, 32;
	setp.ge.s32 	%p69, %r700, %r148;
	@%p69 bra 	$L__BB88_108;
	ld.global.u32 	%r2210, [%rd8+128];
$L__BB88_108:
	add.s32 	%r703, %r696, 64;
	setp.ge.s32 	%p70, %r703, %r148;
	@%p70 bra 	$L__BB88_110;
	ld.global.u32 	%r2209, [%rd8+256];
$L__BB88_110:
	add.s32 	%r706, %r696, 96;
	setp.ge.s32 	%p71, %r706, %r148;
	@%p71 bra 	$L__BB88_112;
	ld.global.u32 	%r2208, [%rd8+384];
$L__BB88_112:
	add.s32 	%r709, %r696, 128;
	setp.ge.s32 	%p72, %r709, %r148;
	@%p72 bra 	$L__BB88_114;
	ld.global.u32 	%r2207, [%rd8+512];
$L__BB88_114:
	add.s32 	%r712, %r696, 160;
	setp.ge.s32 	%p73, %r712, %r148;
	@%p73 bra 	$L__BB88_116;
	ld.global.u32 	%r2206, [%rd8+640];
$L__BB88_116:
	add.s32 	%r715, %r696, 192;
	setp.ge.s32 	%p74, %r715, %r148;
	@%p74 bra 	$L__BB88_118;
	ld.global.u32 	%r2205, [%rd8+768];
$L__BB88_118:
	add.s32 	%r718, %r696, 224;
	setp.ge.s32 	%p75, %r718, %r148;
	@%p75 bra 	$L__BB88_120;
	ld.global.u32 	%r2204, [%rd8+896];
$L__BB88_120:
	add.s32 	%r721, %r696, 256;
	setp.ge.s32 	%p76, %r721, %r148;
	@%p76 bra 	$L__BB88_122;
	ld.global.u32 	%r2203, [%rd8+1024];
$L__BB88_122:
	add.s32 	%r724, %r696, 288;
	setp.ge.s32 	%p77, %r724, %r148;
	@%p77 bra 	$L__BB88_124;
	ld.global.u32 	%r2202, [%rd8+1152];
$L__BB88_124:
	add.s32 	%r727, %r696, 320;
	setp.ge.s32 	%p78, %r727, %r148;
	@%p78 bra 	$L__BB88_126;
	ld.global.u32 	%r2201, [%rd8+1280];
$L__BB88_126:
	add.s32 	%r730, %r696, 352;
	setp.ge.s32 	%p79, %r730, %r148;
	@%p79 bra 	$L__BB88_128;
	ld.global.u32 	%r2200, [%rd8+1408];
$L__BB88_128:
	add.s32 	%r733, %r696, 384;
	setp.ge.s32 	%p80, %r733, %r148;
	@%p80 bra 	$L__BB88_130;
	ld.global.u32 	%r2199, [%rd8+1536];
$L__BB88_130:
	add.s32 	%r736, %r696, 416;
	setp.ge.s32 	%p81, %r736, %r148;
	@%p81 bra 	$L__BB88_132;
	ld.global.u32 	%r2198, [%rd8+1664];
$L__BB88_132:
	add.s32 	%r739, %r696, 448;
	setp.ge.s32 	%p82, %r739, %r148;
	@%p82 bra 	$L__BB88_134;
	ld.global.u32 	%r2197, [%rd8+1792];
$L__BB88_134:
	add.s32 	%r742, %r696, 480;
	setp.ge.s32 	%p83, %r742, %r148;
	@%p83 bra 	$L__BB88_136;
	ld.global.u32 	%r2196, [%rd8+1920];
$L__BB88_136:
	add.s32 	%r745, %r696, 512;
	setp.ge.s32 	%p84, %r745, %r148;
	@%p84 bra 	$L__BB88_138;
	ld.global.u32 	%r2195, [%rd8+2048];
$L__BB88_138:
	ld.param.u32 	%r2085, [_ZN3cub18CUB_300001_SM_10006detail10radix_sort29DeviceRadixSortOnesweepKernelINS1_5radix10policy_hubIiiyE10Policy1000ELNS0_9SortOrderE0EiiyiiNS1_21identity_decomposer_tEEEvPT5_SB_PT3_PKSC_PT1_PKSG_PT2_PKSK_T4_iiT6__param_8];
	mad.lo.s32 	%r746, %r3, 6528, 6528;
	setp.gt.s32 	%p85, %r746, %r2085;
	@%p85 bra 	$L__BB88_140;
	ld.param.u64 	%rd439, [_ZN3cub18CUB_300001_SM_10006detail10radix_sort29DeviceRadixSortOnesweepKernelINS1_5radix10policy_hubIiiyE10Policy1000ELNS0_9SortOrderE0EiiyiiNS1_21identity_decomposer_tEEEvPT5_SB_PT3_PKSC_PT1_PKSG_PT2_PKSK_T4_iiT6__param_6];
	add.s64 	%rd86, %rd14, %rd7;
	cvta.to.global.u64 	%rd87, %rd439;
	shl.b64 	%rd88, %rd86, 2;
	add.s64 	%rd89, %rd87, %rd88;
	st.global.u32 	[%rd89], %r2211;
	st.global.u32 	[%rd89+128], %r2210;
	st.global.u32 	[%rd89+256], %r2209;
	st.global.u32 	[%rd89+384], %r2208;
	st.global.u32 	[%rd89+512], %r2207;
	st.global.u32 	[%rd89+640], %r2206;
	st.global.u32 	[%rd89+768], %r2205;
	st.global.u32 	[%rd89+896], %r2204;
	st.global.u32 	[%rd89+1024], %r2203;
	st.global.u32 	[%rd89+1152], %r2202;
	st.global.u32 	[%rd89+1280], %r2201;
	st.global.u32 	[%rd89+1408], %r2200;
	st.global.u32 	[%rd89+1536], %r2199;
	st.global.u32 	[%rd89+1664], %r2198;
	st.global.u32 	[%rd89+1792], %r2197;
	st.global.u32 	[%rd89+1920], %r2196;
	st.global.u32 	[%rd89+2048], %r2195;
	bra.uni 	$L__BB88_174;
$L__BB88_140:
	ld.param.u32 	%r2086, [_ZN3cub18CUB_300001_SM_10006detail10radix_sort29DeviceRadixSortOnesweepKernelINS1_5radix10policy_hubIiiyE10Policy1000ELNS0_9SortOrderE0EiiyiiNS1_21identity_decomposer_tEEEvPT5_SB_PT3_PKSC_PT1_PKSG_PT2_PKSK_T4_iiT6__param_8];
	ld.param.u64 	%rd440, [_ZN3cub18CUB_300001_SM_10006detail10radix_sort29DeviceRadixSortOnesweepKernelINS1_5radix10policy_hubIiiyE10Policy1000ELNS0_9SortOrderE0EiiyiiNS1_21identity_decomposer_tEEEvPT5_SB_PT3_PKSC_PT1_PKSG_PT2_PKSK_T4_iiT6__param_6];
	cvt.u32.u64 	%r747, %rd7;
	mad.lo.s32 	%r199, %r3, -6528, %r2086;
	setp.ge.s32 	%p86, %r747, %r199;
	add.s64 	%rd90, %rd14, %rd7;
	cvta.to.global.u64 	%rd91, %rd440;
	shl.b64 	%rd92, %rd90, 2;
	add.s64 	%rd16, %rd91, %rd92;
	@%p86 bra 	$L__BB88_142;
	st.global.u32 	[%rd16], %r2211;
$L__BB88_142:
	add.s32 	%r749, %r747, 32;
	setp.ge.s32 	%p87, %r749, %r199;
	@%p87 bra 	$L__BB88_144;
	st.global.u32 	[%rd16+128], %r2210;
$L__BB88_144:
	add.s32 	%r751, %r747, 64;
	setp.ge.s32 	%p88, %r751, %r199;
	@%p88 bra 	$L__BB88_146;
	st.global.u32 	[%rd16+256], %r2209;
$L__BB88_146:
	add.s32 	%r753, %r747, 96;
	setp.ge.s32 	%p89, %r753, %r199;
	@%p89 bra 	$L__BB88_148;
	st.global.u32 	[%rd16+384], %r2208;
$L__BB88_148:
	add.s32 	%r755, %r747, 128;
	setp.ge.s32 	%p90, %r755, %r199;
	@%p90 bra 	$L__BB88_150;
	st.global.u32 	[%rd16+512], %r2207;
$L__BB88_150:
	add.s32 	%r757, %r747, 160;
	setp.ge.s32 	%p91, %r757, %r199;
	@%p91 bra 	$L__BB88_152;
	st.global.u32 	[%rd16+640], %r2206;
$L__BB88_152:
	add.s32 	%r759, %r747, 192;
	setp.ge.s32 	%p92, %r759, %r199;
	@%p92 bra 	$L__BB88_154;
	st.global.u32 	[%rd16+768], %r2205;
$L__BB88_154:
	add.s32 	%r761, %r747, 224;
	setp.ge.s32 	%p93, %r761, %r199;
	@%p93 bra 	$L__BB88_156;
	st.global.u32 	[%rd16+896], %r2204;
$L__BB88_156:
	add.s32 	%r763, %r747, 256;
	setp.ge.s32 	%p94, %r763, %r199;
	@%p94 bra 	$L__BB88_158;
	st.global.u32 	[%rd16+1024], %r2203;
$L__BB88_158:
	add.s32 	%r765, %r747, 288;
	setp.ge.s32 	%p95, %r765, %r199;
	@%p95 bra 	$L__BB88_160;
	st.global.u32 	[%rd16+1152], %r2202;
$L__BB88_160:
	add.s32 	%r767, %r747, 320;
	setp.ge.s32 	%p96, %r767, %r199;
	@%p96 bra 	$L__BB88_162;
	st.global.u32 	[%rd16+1280], %r2201;
$L__BB88_162:
	add.s32 	%r769, %r747, 352;
	setp.ge.s32 	%p97, %r769, %r199;
	@%p97 bra 	$L__BB88_164;
	st.global.u32 	[%rd16+1408], %r2200;
$L__BB88_164:
	add.s32 	%r771, %r747, 384;
	setp.ge.s32 	%p98, %r771, %r199;
	@%p98 bra 	$L__BB88_166;
	st.global.u32 	[%rd16+1536], %r2199;
$L__BB88_166:
	add.s32 	%r773, %r747, 416;
	setp.ge.s32 	%p99, %r773, %r199;
	@%p99 bra 	$L__BB88_168;
	st.global.u32 	[%rd16+1664], %r2198;
$L__BB88_168:
	add.s32 	%r775, %r747, 448;
	setp.ge.s32 	%p100, %r775, %r199;
	@%p100 bra 	$L__BB88_170;
	st.global.u32 	[%rd16+1792], %r2197;
$L__BB88_170:
	add.s32 	%r777, %r747, 480;
	setp.ge.s32 	%p101, %r777, %r199;
	@%p101 bra 	$L__BB88_172;
	st.global.u32 	[%rd16+1920], %r2196;
$L__BB88_172:
	add.s32 	%r779, %r747, 512;
	setp.ge.s32 	%p102, %r779, %r199;
	@%p102 bra 	$L__BB88_174;
	st.global.u32 	[%rd16+2048], %r2195;
$L__BB88_174:
	// begin inline asm
	exit;
	// end inline asm
	mov.u32 	%r2212, %r2149;
	mov.u32 	%r2213, %r2150;
	mov.u32 	%r2214, %r2151;
	mov.u32 	%r2215, %r2152;
	mov.u32 	%r2216, %r2153;
	mov.u32 	%r2217, %r2154;
	mov.u32 	%r2218, %r2155;
	mov.u32 	%r2219, %r2156;
	mov.u32 	%r2220, %r2157;
	mov.u32 	%r2221, %r2158;
	mov.u32 	%r2222, %r2159;
	mov.u32 	%r2223, %r2160;
	mov.u32 	%r2224, %r2161;
	mov.u32 	%r2225, %r2162;
	mov.u32 	%r2226, %r2163;
	mov.u32 	%r2227, %r2164;
	mov.u32 	%r2228, %r2165;
$L__BB88_175:
	mul.hi.u32 	%r780, %r1, 357913942;
	add.s32 	%r781, %r780, %r1;
	shl.b32 	%r782, %r781, 2;
	mov.u32 	%r783, _ZZN3cub18CUB_300001_SM_10006detail10radix_sort29DeviceRadixSortOnesweepKernelINS1_5radix10policy_hubIiiyE10Policy1000ELNS0_9SortOrderE0EiiyiiNS1_21identity_decomposer_tEEEvPT5_SB_PT3_PKSC_PT1_PKSG_PT2_PKSK_T4_iiT6_E1s;
	add.s32 	%r784, %r783, %r782;
	add.s32 	%r217, %r784, 13328;
	st.shared.u32 	[%r784+13328], %r2174;
	bar.sync 	0;
	setp.gt.u32 	%p103, %r1, 31;
	@%p103 bra 	$L__BB88_177;
	mad.lo.s32 	%r816, %r1, 52, %r783;
	ld.shared.u32 	%r817, [%r816+13328];
	ld.shared.u32 	%r818, [%r816+13332];
	ld.shared.u32 	%r819, [%r816+13336];
	ld.shared.u32 	%r820, [%r816+13340];
	ld.shared.u32 	%r821, [%r816+13344];
	ld.shared.u32 	%r822, [%r816+13348];
	ld.shared.u32 	%r823, [%r816+13352];
	ld.shared.u32 	%r824, [%r816+13356];
	ld.shared.u32 	%r825, [%r816+13360];
	ld.shared.u32 	%r826, [%r816+13364];
	ld.shared.u32 	%r827, [%r816+13368];
	ld.shared.u32 	%r828, [%r816+13372];
	add.s32 	%r829, %r818, %r817;
	add.s32 	%r830, %r829, %r819;
	add.s32 	%r831, %r830, %r820;
	add.s32 	%r832, %r831, %r821;
	add.s32 	%r833, %r832, %r822;
	add.s32 	%r834, %r833, %r823;
	add.s32 	%r835, %r834, %r824;
	add.s32 	%r836, %r835, %r825;
	add.s32 	%r837, %r836, %r826;
	add.s32 	%r838, %r837, %r827;
	add.s32 	%r789, %r838, %r828;
	mov.b32 	%r787, 1;
	mov.b32 	%r812, 0;
	mov.b32 	%r814, -1;
	// begin inline asm
	{  .reg .s32 r0;  .reg .pred p;  shfl.sync.up.b32 r0|p, %r789, %r787, %r812, %r814;  @p add.s32 r0, r0, %r789;  mov.s32 %r785, r0;}
	// end inline asm
	mov.b32 	%r793, 2;
	// begin inline asm
	{  .reg .s32 r0;  .reg .pred p;  shfl.sync.up.b32 r0|p, %r785, %r793, %r812, %r814;  @p add.s32 r0, r0, %r785;  mov.s32 %r791, r0;}
	// end inline asm
	mov.b32 	%r799, 4;
	// begin inline asm
	{  .reg .s32 r0;  .reg .pred p;  shfl.sync.up.b32 r0|p, %r791, %r799, %r812, %r814;  @p add.s32 r0, r0, %r791;  mov.s32 %r797, r0;}
	// end inline asm
	mov.b32 	%r805, 8;
	// begin inline asm
	{  .reg .s32 r0;  .reg .pred p;  shfl.sync.up.b32 r0|p, %r797, %r805, %r812, %r814;  @p add.s32 r0, r0, %r797;  mov.s32 %r803, r0;}
	// end inline asm
	mov.b32 	%r811, 16;
	// begin inline asm
	{  .reg .s32 r0;  .reg .pred p;  shfl.sync.up.b32 r0|p, %r803, %r811, %r812, %r814;  @p add.s32 r0, r0, %r803;  mov.s32 %r809, r0;}
	// end inline asm
	sub.s32 	%r839, %r809, %r789;
	add.s32 	%r840, %r817, %r839;
	add.s32 	%r841, %r818, %r840;
	add.s32 	%r842, %r819, %r841;
	add.s32 	%r843, %r820, %r842;
	add.s32 	%r844, %r821, %r843;
	add.s32 	%r845, %r822, %r844;
	add.s32 	%r846, %r823, %r845;
	add.s32 	%r847, %r824, %r846;
	add.s32 	%r848, %r825, %r847;
	add.s32 	%r849, %r826, %r848;
	add.s32 	%r850, %r827, %r849;
	st.shared.u32 	[%r816+13328], %r839;
	st.shared.u32 	[%r816+13332], %r840;
	st.shared.u32 	[%r816+13336], %r841;
	st.shared.u32 	[%r816+13340], %r842;
	st.shared.u32 	[%r816+13344], %r843;
	st.shared.u32 	[%r816+13348], %r844;
	st.shared.u32 	[%r816+13352], %r845;
	st.shared.u32 	[%r816+13356], %r846;
	st.shared.u32 	[%r816+13360], %r847;
	st.shared.u32 	[%r816+13364], %r848;
	st.shared.u32 	[%r816+13368], %r849;
	st.shared.u32 	[%r816+13372], %r850;
$L__BB88_177:
	setp.gt.u32 	%p104, %r1, 255;
	bar.sync 	0;
	ld.shared.u32 	%r218, [%r217];
	@%p104 bra 	$L__BB88_179;
	shl.b32 	%r851, %r1, 2;
	add.s32 	%r853, %r783, %r851;
	ld.shared.u32 	%r854, [%r853];
	add.s32 	%r855, %r854, %r218;
	st.shared.u32 	[%r853], %r855;
	ld.shared.u32 	%r856, [%r853+1024];
	add.s32 	%r857, %r856, %r218;
	st.shared.u32 	[%r853+1024], %r857;
	ld.shared.u32 	%r858, [%r853+2048];
	add.s32 	%r859, %r858, %r218;
	st.shared.u32 	[%r853+2048], %r859;
	ld.shared.u32 	%r860, [%r853+3072];
	add.s32 	%r861, %r860, %r218;
	st.shared.u32 	[%r853+3072], %r861;
	ld.shared.u32 	%r862, [%r853+4096];
	add.s32 	%r863, %r862, %r218;
	st.shared.u32 	[%r853+4096], %r863;
	ld.shared.u32 	%r864, [%r853+5120];
	add.s32 	%r865, %r864, %r218;
	st.shared.u32 	[%r853+5120], %r865;
	ld.shared.u32 	%r866, [%r853+6144];
	add.s32 	%r867, %r866, %r218;
	st.shared.u32 	[%r853+6144], %r867;
	ld.shared.u32 	%r868, [%r853+7168];
	add.s32 	%r869, %r868, %r218;
	st.shared.u32 	[%r853+7168], %r869;
	ld.shared.u32 	%r870, [%r853+8192];
	add.s32 	%r871, %r870, %r218;
	st.shared.u32 	[%r853+8192], %r871;
	ld.shared.u32 	%r872, [%r853+9216];
	add.s32 	%r873, %r872, %r218;
	st.shared.u32 	[%r853+9216], %r873;
	ld.shared.u32 	%r874, [%r853+10240];
	add.s32 	%r875, %r874, %r218;
	st.shared.u32 	[%r853+10240], %r875;
	ld.shared.u32 	%r876, [%r853+11264];
	add.s32 	%r877, %r876, %r218;
	st.shared.u32 	[%r853+11264], %r877;
$L__BB88_179:
	ld.param.u32 	%r2132, [_ZN3cub18CUB_300001_SM_10006detail10radix_sort29DeviceRadixSortOnesweepKernelINS1_5radix10policy_hubIiiyE10Policy1000ELNS0_9SortOrderE0EiiyiiNS1_21identity_decomposer_tEEEvPT5_SB_PT3_PKSC_PT1_PKSG_PT2_PKSK_T4_iiT6__param_10];
	ld.param.u32 	%r2095, [_ZN3cub18CUB_300001_SM_10006detail10radix_sort29DeviceRadixSortOnesweepKernelINS1_5radix10policy_hubIiiyE10Policy1000ELNS0_9SortOrderE0EiiyiiNS1_21identity_decomposer_tEEEvPT5_SB_PT3_PKSC_PT1_PKSG_PT2_PKSK_T4_iiT6__param_9];
	shl.b32 	%r904, %r1, 5;
	and.b32  	%r905, %r904, 31744;
	add.s32 	%r219, %r783, %r905;
	bar.sync 	0;
	// begin inline asm
	mov.u32 %r878, %lanemask_le;
	// end inline asm
	shr.u32 	%r907, %r2228, %r2095;
	mov.b32 	%r908, -1;
	shl.b32 	%r909, %r908, %r2132;
	not.b32 	%r221, %r909;
	and.b32  	%r901, %r907, %r221;
	mov.b32 	%r881, 1;
	// begin inline asm
	{
    .reg .pred p;
    and.b32 %r879, %r901, %r881;    setp.ne.u32 p, %r879, 0;
    vote.ballot.sync.b32 %r879, p, 0xffffffff;
    @!p not.b32 %r879, %r879;
}

	// end inline asm
	mov.b32 	%r884, 2;
	// begin inline asm
	{
    .reg .pred p;
    and.b32 %r882, %r901, %r884;    setp.ne.u32 p, %r882, 0;
    vote.ballot.sync.b32 %r882, p, 0xffffffff;
    @!p not.b32 %r882, %r882;
}

	// end inline asm
	and.b32  	%r910, %r882, %r879;
	mov.b32 	%r887, 4;
	// begin inline asm
	{
    .reg .pred p;
    and.b32 %r885, %r901, %r887;    setp.ne.u32 p, %r885, 0;
    vote.ballot.sync.b32 %r885, p, 0xffffffff;
    @!p not.b32 %r885, %r885;
}

	// end inline asm
	and.b32  	%r911, %r885, %r910;
	mov.b32 	%r890, 8;
	// begin inline asm
	{
    .reg .pred p;
    and.b32 %r888, %r901, %r890;    setp.ne.u32 p, %r888, 0;
    vote.ballot.sync.b32 %r888, p, 0xffffffff;
    @!p not.b32 %r888, %r888;
}

	// end inline asm
	and.b32  	%r912, %r888, %r911;
	mov.b32 	%r893, 16;
	// begin inline asm
	{
    .reg .pred p;
    and.b32 %r891, %r901, %r893;    setp.ne.u32 p, %r891, 0;
    vote.ballot.sync.b32 %r891, p, 0xffffffff;
    @!p not.b32 %r891, %r891;
}

	// end inline asm
	and.b32  	%r913, %r891, %r912;
	mov.b32 	%r896, 32;
	// begin inline asm
	{
    .reg .pred p;
    and.b32 %r894, %r901, %r896;    setp.ne.u32 p, %r894, 0;
    vote.ballot.sync.b32 %r894, p, 0xffffffff;
    @!p not.b32 %r894, %r894;
}

	// end inline asm
	and.b32  	%r914, %r894, %r913;
	mov.b32 	%r899, 64;
	// begin inline asm
	{
    .reg .pred p;
    and.b32 %r897, %r901, %r899;    setp.ne.u32 p, %r897, 0;
    vote.ballot.sync.b32 %r897, p, 0xffffffff;
    @!p not.b32 %r897, %r897;
}

	// end inline asm
	and.b32  	%r915, %r897, %r914;
	mov.b32 	%r902, 128;
	// begin inline asm
	{
    .reg .pred p;
    and.b32 %r900, %r901, %r902;    setp.ne.u32 p, %r900, 0;
    vote.ballot.sync.b32 %r900, p, 0xffffffff;
    @!p not.b32 %r900, %r900;
}

	// end inline asm
	and.b32  	%r916, %r900, %r915;
	clz.b32 	%r917, %r916;
	sub.s32 	%r223, 31, %r917;
	and.b32  	%r918, %r878, %r916;
	popc.b32 	%r224, %r918;
	setp.ne.s32 	%p105, %r443, %r223;
	mov.b32 	%r2229, 0;
	@%p105 bra 	$L__BB88_181;
	shl.b32 	%r919, %r901, 2;
	add.s32 	%r920, %r219, %r919;
	atom.shared.add.u32 	%r2229, [%r920], %r224;
$L__BB88_181:
	ld.param.u32 	%r2096, [_ZN3cub18CUB_300001_SM_10006detail10radix_sort29DeviceRadixSortOnesweepKernelINS1_5radix10policy_hubIiiyE10Policy1000ELNS0_9SortOrderE0EiiyiiNS1_21identity_decomposer_tEEEvPT5_SB_PT3_PKSC_PT1_PKSG_PT2_PKSK_T4_iiT6__param_9];
	shfl.sync.idx.b32	%r946|%p106, %r2229, %r223, 31, -1;
	add.s32 	%r227, %r224, %r946;
	shr.u32 	%r947, %r2227, %r2096;
	and.b32  	%r943, %r947, %r221;
	mov.b32 	%r923, 1;
	// begin inline asm
	{
    .reg .pred p;
    and.b32 %r921, %r943, %r923;    setp.ne.u32 p, %r921, 0;
    vote.ballot.sync.b32 %r921, p, 0xffffffff;
    @!p not.b32 %r921, %r921;
}

	// end inline asm
	mov.b32 	%r926, 2;
	// begin inline asm
	{
    .reg .pred p;
    and.b32 %r924, %r943, %r926;    setp.ne.u32 p, %r924, 0;
    vote.ballot.sync.b32 %r924, p, 0xffffffff;
    @!p not.b32 %r924, %r924;
}

	// end inline asm
	and.b32  	%r948, %r924, %r921;
	mov.b32 	%r929, 4;
	// begin inline asm
	{
    .reg .pred p;
    and.b32 %r927, %r943, %r929;    setp.ne.u32 p, %r927, 0;
    vote.ballot.sync.b32 %r927, p, 0xffffffff;
    @!p not.b32 %r927, %r927;
}

	// end inline asm
	and.b32  	%r949, %r927, %r948;
	mov.b32 	%r932, 8;
	// begin inline asm
	{
    .reg .pred p;
    and.b32 %r930, %r943, %r932;    setp.ne.u32 p, %r930, 0;
    vote.ballot.sync.b32 %r930, p, 0xffffffff;
    @!p not.b32 %r930, %r930;
}

	// end inline asm
	and.b32  	%r950, %r930, %r949;
	mov.b32 	%r935, 16;
	// begin inline asm
	{
    .reg .pred p;
    and.b32 %r933, %r943, %r935;    setp.ne.u32 p, %r933, 0;
    vote.ballot.sync.b32 %r933, p, 0xffffffff;
    @!p not.b32 %r933, %r933;
}

	// end inline asm
	and.b32  	%r951, %r933, %r950;
	mov.b32 	%r938, 32;
	// begin inline asm
	{
    .reg .pred p;
    and.b32 %r936, %r943, %r938;    setp.ne.u32 p, %r936, 0;
    vote.ballot.sync.b32 %r936, p, 0xffffffff;
    @!p not.b32 %r936, %r936;
}

	// end inline asm
	and.b32  	%r952, %r936, %r951;
	mov.b32 	%r941, 64;
	// begin inline asm
	{
    .reg .pred p;
    and.b32 %r939, %r943, %r941;    setp.ne.u32 p, %r939, 0;
    vote.ballot.sync.b32 %r939, p, 0xffffffff;
    @!p not.b32 %r939, %r939;
}

	// end inline asm
	and.b32  	%r953, %r939, %r952;
	mov.b32 	%r944, 128;
	// begin inline asm
	{
    .reg .pred p;
    and.b32 %r942, %r943, %r944;    setp.ne.u32 p, %r942, 0;
    vote.ballot.sync.b32 %r942, p, 0xffffffff;
    @!p not.b32 %r942, %r942;
}

	// end inline asm
	and.b32  	%r954, %r942, %r953;
	clz.b32 	%r955, %r954;
	sub.s32 	%r229, 31, %r955;
	and.b32  	%r956, %r878, %r954;
	popc.b32 	%r230, %r956;
	setp.ne.s32 	%p107, %r443, %r229;
	mov.b32 	%r2230, 0;
	@%p107 bra 	$L__BB88_183;
	shl.b32 	%r957, %r943, 2;
	add.s32 	%r958, %r219, %r957;
	atom.shared.add.u32 	%r2230, [%r958], %r230;
$L__BB88_183:
	ld.param.u32 	%r2097, [_ZN3cub18CUB_300001_SM_10006detail10radix_sort29DeviceRadixSortOnesweepKernelINS1_5radix10policy_hubIiiyE10Policy1000ELNS0_9SortOrderE0EiiyiiNS1_21identity_decomposer_tEEEvPT5_SB_PT3_PKSC_PT1_PKSG_PT2_PKSK_T4_iiT6__param_9];
	shfl.sync.idx.b32	%r984|%p108, %r2230, %r229, 31, -1;
	add.s32 	%r233, %r230, %r984;
	shr.u32 	%r985, %r2226, %r2097;
	and.b32  	%r981, %r985, %r221;
	mov.b32 	%r961, 1;
	// begin inline asm
	{
    .reg .pred p;
    and.b32 %r959, %r981, %r961;    setp.ne.u32 p, %r959, 0;
    vote.ballot.sync.b32 %r959, p, 0xffffffff;
    @!p not.b32 %r959, %r959;
}

	// end inline asm
	mov.b32 	%r964, 2;
	// begin inline asm
	{
    .reg .pred p;
    and.b32 %r962, %r981, %r964;    setp.ne.u32 p, %r962, 0;
    vote.ballot.sync.b32 %r962, p, 0xffffffff;
    @!p not.b32 %r962, %r962;
}

	// end inline asm
	and.b32  	%r986, %r962, %r959;
	mov.b32 	%r967, 4;
	// begin inline asm
	{
    .reg .pred p;
    and.b32 %r965, %r981, %r967;    setp.ne.u32 p, %r965, 0;
    vote.ballot.sync.b32 %r965, p, 0xffffffff;
    @!p not.b32 %r965, %r965;
}

	// end inline asm
	and.b32  	%r987, %r965, %r986;
	mov.b32 	%r970, 8;
	// begin inline asm
	{
    .reg .pred p;
    and.b32 %r968, %r981, %r970;    setp.ne.u32 p, %r968, 0;
    vote.ballot.sync.b32 %r968, p, 0xffffffff;
    @!p not.b32 %r968, %r968;
}

	// end inline asm
	and.b32  	%r988, %r968, %r987;
	mov.b32 	%r973, 16;
	// begin inline asm
	{
    .reg .pred p;
    and.b32 %r971, %r981, %r973;    setp.ne.u32 p, %r971, 0;
    vote.ballot.sync.b32 %r971, p, 0xffffffff;
    @!p not.b32 %r971, %r971;
}

	// end inline asm
	and.b32  	%r989, %r971, %r988;
	mov.b32 	%r976, 32;
	// begin inline asm
	{
    .reg .pred p;
    and.b32 %r974, %r981, %r976;    setp.ne.u32 p, %r974, 0;
    vote.ballot.sync.b32 %r974, p, 0xffffffff;
    @!p not.b32 %r974, %r974;
}

	// end inline asm
	and.b32  	%r990, %r974, %r989;
	mov.b32 	%r979, 64;
	// begin inline asm
	{
    .reg .pred p;
    and.b32 %r977, %r981, %r979;    setp.ne.u32 p, %r977, 0;
    vote.ballot.sync.b32 %r977, p, 0xffffffff;
    @!p not.b32 %r977, %r977;
}

	// end inline asm
	and.b32  	%r991, %r977, %r990;
	mov.b32 	%r982, 128;
	// begin inline asm
	{
    .reg .pred p;
    and.b32 %r980, %r981, %r982;    setp.ne.u32 p, %r980, 0;
    vote.ballot.sync.b32 %r980, p, 0xffffffff;
    @!p not.b32 %r980, %r980;
}

	// end inline asm
	and.b32  	%r992, %r980, %r991;
	clz.b32 	%r993, %r992;
	sub.s32 	%r235, 31, %r993;
	and.b32  	%r994, %r878, %r992;
	popc.b32 	%r236, %r994;
	setp.ne.s32 	%p109, %r443, %r235;
	mov.b32 	%r2231, 0;
	@%p109 bra 	$L__BB88_185;
	shl.b32 	%r995, %r981, 2;
	add.s32 	%r996, %r219, %r995;
	atom.shared.add.u32 	%r2231, [%r996], %r236;
$L__BB88_185:
	ld.param.u32 	%r2098, [_ZN3cub18CUB_300001_SM_10006detail10radix_sort29DeviceRadixSortOnesweepKernelINS1_5radix10policy_hubIiiyE10Policy1000ELNS0_9SortOrderE0EiiyiiNS1_21identity_decomposer_tEEEvPT5_SB_PT3_PKSC_PT1_PKSG_PT2_PKSK_T4_iiT6__param_9];
	shfl.sync.idx.b32	%r1022|%p110, %r2231, %r235, 31, -1;
	add.s32 	%r239, %r236, %r1022;
	shr.u32 	%r1023, %r2225, %r2098;
	and.b32  	%r1019, %r1023, %r221;
	mov.b32 	%r999, 1;
	// begin inline asm
	{
    .reg .pred p;
    and.b32 %r997, %r1019, %r999;    setp.ne.u32 p, %r997, 0;
    vote.ballot.sync.b32 %r997, p, 0xffffffff;
    @!p not.b32 %r997, %r997;
}

	// end inline asm
	mov.b32 	%r1002, 2;
	// begin inline asm
	{
    .reg .pred p;
    and.b32 %r1000, %r1019, %r1002;    setp.ne.u32 p, %r1000, 0;
    vote.ballot.sync.b32 %r1000, p, 0xffffffff;
    @!p not.b32 %r1000, %r1000;
}

	// end inline asm
	and.b32  	%r1024, %r1000, %r997;
	mov.b32 	%r1005, 4;
	// begin inline asm
	{
    .reg .pred p;
    and.b32 %r1003, %r1019, %r1005;    setp.ne.u32 p, %r1003, 0;
    vote.ballot.sync.b32 %r1003, p, 0xffffffff;
    @!p not.b32 %r1003, %r1003;
}

	// end inline asm
	and.b32  	%r1025, %r1003, %r1024;
	mov.b32 	%r1008, 8;
	// begin inline asm
	{
    .reg .pred p;
    and.b32 %r1006, %r1019, %r1008;    setp.ne.u32 p, %r1006, 0;
    vote.ballot.sync.b32 %r1006, p, 0xffffffff;
    @!p not.b32 %r1006, %r1006;
}

	// end inline asm
	and.b32  	%r1026, %r1006, %r1025;
	mov.b32 	%r1011, 16;
	// begin inline asm
	{
    .reg .pred p;
    and.b32 %r1009, %r1019, %r1011;    setp.ne.u32 p, %r1009, 0;
    vote.ballot.sync.b32 %r1009, p, 0xffffffff;
    @!p not.b32 %r1009, %r1009;
}

	// end inline asm
	and.b32  	%r1027, %r1009, %r1026;
	mov.b32 	%r1014, 32;
	// begin inline asm
	{
    .reg .pred p;
    and.b32 %r1012, %r1019, %r1014;    setp.ne.u32 p, %r1012, 0;
    vote.ballot.sync.b32 %r1012, p, 0xffffffff;
    @!p not.b32 %r1012, %r1012;
}

	// end inline asm
	and.b32  	%r1028, %r1012, %r1027;
	mov.b32 	%r1017, 64;
	// begin inline asm
	{
    .reg .pred p;
    and.b32 %r1015, %r1019, %r1017;    setp.ne.u32 p, %r1015, 0;
    vote.ballot.sync.b32 %r1015, p, 0xffffffff;
    @!p not.b32 %r1015, %r1015;
}

	// end inline asm
	and.b32  	%r1029, %r1015, %r1028;
	mov.b32 	%r1020, 128;
	// begin inline asm
	{
    .reg .pred p;
    and.b32 %r1018, %r1019, %r1020;    setp.ne.u32 p, %r1018, 0;
    vote.ballot.sync.b32 %r1018, p, 0xffffffff;
    @!p not.b32 %r1018, %r1018;
}

	// end inline asm
	and.b32  	%r1030, %r1018, %r1029;
	clz.b32 	%r1031, %r1030;
	sub.s32 	%r241, 31, %r1031;
	and.b32  	%r1032, %r878, %r1030;
	popc.b32 	%r242, %r1032;
	setp.ne.s32 	%p111, %r443, %r241;
	mov.b32 	%r2232, 0;
	@%p111 bra 	$L__BB88_187;
	shl.b32 	%r1033, %r1019, 2;
	add.s32 	%r1034, %r219, %r1033;
	atom.shared.add.u32 	%r2232, [%r1034], %r242;
$L__BB88_187:
	ld.param.u32 	%r2099, [_ZN3cub18CUB_300001_SM_10006detail10radix_sort29DeviceRadixSortOnesweepKernelINS1_5radix10policy_hubIiiyE10Policy1000ELNS0_9SortOrderE0EiiyiiNS1_21identity_decomposer_tEEEvPT5_SB_PT3_PKSC_PT1_PKSG_PT2_PKSK_T4_iiT6__param_9];
	shfl.sync.idx.b32	%r1060|%p112, %r2232, %r241, 31, -1;
	add.s32 	%r245, %r242, %r1060;
	shr.u32 	%r1061, %r2224, %r2099;
	and.b32  	%r1057, %r1061, %r221;
	mov.b32 	%r1037, 1;
	// begin inline asm
	{
    .reg .pred p;
    and.b32 %r1035, %r1057, %r1037;    setp.ne.u32 p, %r1035, 0;
    vote.ballot.sync.b32 %r1035, p, 0xffffffff;
    @!p not.b32 %r1035, %r1035;
}

	// end inline asm
	mov.b32 	%r1040, 2;
	// begin inline asm
	{
    .reg .pred p;
    and.b32 %r1038, %r1057, %r1040;    setp.ne.u32 p, %r1038, 0;
    vote.ballot.sync.b32 %r1038, p, 0xffffffff;
    @!p not.b32 %r1038, %r1038;
}

	// end inline asm
	and.b32  	%r1062, %r1038, %r1035;
	mov.b32 	%r1043, 4;
	// begin inline asm
	{
    .reg .pred p;
    and.b32 %r1041, %r1057, %r1043;    setp.ne.u32 p, %r1041, 0;
    vote.ballot.sync.b32 %r1041, p, 0xffffffff;
    @!p not.b32 %r1041, %r1041;
}

	// end inline asm
	and.b32  	%r1063, %r1041, %r1062;
	mov.b32 	%r1046, 8;
	// begin inline asm
	{
    .reg .pred p;
    and.b32 %r1044, %r1057, %r1046;    setp.ne.u32 p, %r1044, 0;
    vote.ballot.sync.b32 %r1044, p, 0xffffffff;
    @!p not.b32 %r1044, %r1044;
}

	// end inline asm
	and.b32  	%r1064, %r1044, %r1063;
	mov.b32 	%r1049, 16;
	// begin inline asm
	{
    .reg .pred p;
    and.b32 %r1047, %r1057, %r1049;    setp.ne.u32 p, %r1047, 0;
    vote.ballot.sync.b32 %r1047, p, 0xffffffff;
    @!p not.b32 %r1047, %r1047;
}

	// end inline asm
	and.b32  	%r1065, %r1047, %r1064;
	mov.b32 	%r1052, 32;
	// begin inline asm
	{
    .reg .pred p;
    and.b32 %r1050, %r1057, %r1052;    setp.ne.u32 p, %r1050, 0;
    vote.ballot.sync.b32 %r1050, p, 0xffffffff;
    @!p not.b32 %r1050, %r1050;
}

	// end inline asm
	and.b32  	%r1066, %r1050, %r1065;
	mov.b32 	%r1055, 64;
	// begin inline asm
	{
    .reg .pred p;
    and.b32 %r1053, %r1057, %r1055;    setp.ne.u32 p, %r1053, 0;
    vote.ballot.sync.b32 %r1053, p, 0xffffffff;
    @!p not.b32 %r1053, %r1053;
}

	// end inline asm
	and.b32  	%r1067, %r1053, %r1066;
	mov.b32 	%r1058, 128;
	// begin inline asm
	{
    .reg .pred p;
    and.b32 %r1056, %r1057, %r1058;    setp.ne.u32 p, %r1056, 0;
    vote.ballot.sync.b32 %r1056, p, 0xffffffff;
    @!p not.b32 %r1056, %r1056;
}

	// end inline asm
	and.b32  	%r1068, %r1056, %r1067;
	clz.b32 	%r1069, %r1068;
	sub.s32 	%r247, 31, %r1069;
	and.b32  	%r1070, %r878, %r1068;
	popc.b32 	%r248, %r1070;
	setp.ne.s32 	%p113, %r443, %r247;
	mov.b32 	%r2233, 0;
	@%p113 bra 	$L__BB88_189;
	shl.b32 	%r1071, %r1057, 2;
	add.s32 	%r1072, %r219, %r1071;
	atom.shared.add.u32 	%r2233, [%r1072], %r248;
$L__BB88_189:
	ld.param.u32 	%r2100, [_ZN3cub18CUB_300001_SM_10006detail10radix_sort29DeviceRadixSortOnesweepKernelINS1_5radix10policy_hubIiiyE10Policy1000ELNS0_9SortOrderE0EiiyiiNS1_21identity_decomposer_tEEEvPT5_SB_PT3_PKSC_PT1_PKSG_PT2_PKSK_T4_iiT6__param_9];
	shfl.sync.idx.b32	%r1098|%p114, %r2233, %r247, 31, -1;
	add.s32 	%r251, %r248, %r1098;
	shr.u32 	%r1099, %r2223, %r2100;
	and.b32  	%r1095, %r1099, %r221;
	mov.b32 	%r1075, 1;
	// begin inline asm
	{
    .reg .pred p;
    and.b32 %r1073, %r1095, %r1075;    setp.ne.u32 p, %r1073, 0;
    vote.ballot.sync.b32 %r1073, p, 0xffffffff;
    @!p not.b32 %r1073, %r1073;
}

	// end inline asm
	mov.b32 	%r1078, 2;
	// begin inline asm
	{
    .reg .pred p;
    and.b32 %r1076, %r1095, %r1078;    setp.ne.u32 p, %r1076, 0;
    vote.ballot.sync.b32 %r1076, p, 0xffffffff;
    @!p not.b32 %r1076, %r1076;
}

	// end inline asm
	and.b32  	%r1100, %r1076, %r1073;
	mov.b32 	%r1081, 4;
	// begin inline asm
	{
    .reg .pred p;
    and.b32 %r1079, %r1095, %r1081;    setp.ne.u32 p, %r1079, 0;
    vote.ballot.sync.b32 %r1079, p, 0xffffffff;
    @!p not.b32 %r1079, %r1079;
}

	// end inline asm
	and.b32  	%r1101, %r1079, %r1100;
	mov.b32 	%r1084, 8;
	// begin inline asm
	{
    .reg .pred p;
    and.b32 %r1082, %r1095, %r1084;    setp.ne.u32 p, %r1082, 0;
    vote.ballot.sync.b32 %r1082, p, 0xffffffff;
    @!p not.b32 %r1082, %r1082;
}

	// end inline asm
	and.b32  	%r1102, %r1082, %r1101;
	mov.b32 	%r1087, 16;
	// begin inline asm
	{
    .reg .pred p;
    and.b32 %r1085, %r1095, %r1087;    setp.ne.u32 p, %r1085, 0;
    vote.ballot.sync.b32 %r1085, p, 0xffffffff;
    @!p not.b32 %r1085, %r1085;
}

	// end inline asm
	and.b32  	%r1103, %r1085, %r1102;
	mov.b32 	%r1090, 32;
	// begin inline asm
	{
    .reg .pred p;
    and.b32 %r1088, %r1095, %r1090;    setp.ne.u32 p, %r1088, 0;
    vote.ballot.sync.b32 %r1088, p, 0xffffffff;
    @!p not.b32 %r1088, %r1088;
}

	// end inline asm
	and.b32  	%r1104, %r1088, %r1103;
	mov.b32 	%r1093, 64;
	// begin inline asm
	{
    .reg .pred p;
    and.b32 %r1091, %r1095, %r1093;    setp.ne.u32 p, %r1091, 0;
    vote.ballot.sync.b32 %r1091, p, 0xffffffff;
    @!p not.b32 %r1091, %r1091;
}

	// end inline asm
	and.b32  	%r1105, %r1091, %r1104;
	mov.b32 	%r1096, 128;
	// begin inline asm
	{
    .reg .pred p;
    and.b32 %r1094, %r1095, %r1096;    setp.ne.u32 p, %r1094, 0;
    vote.ballot.sync.b32 %r1094, p, 0xffffffff;
    @!p not.b32 %r1094, %r1094;
}

	// end inline asm
	and.b32  	%r1106, %r1094, %r1105;
	clz.b32 	%r1107, %r1106;
	sub.s32 	%r253, 31, %r1107;
	and.b32  	%r1108, %r878, %r1106;
	popc.b32 	%r254, %r1108;
	setp.ne.s32 	%p115, %r443, %r253;
	mov.b32 	%r2234, 0;
	@%p115 bra 	$L__BB88_191;
	shl.b32 	%r1109, %r1095, 2;
	add.s32 	%r1110, %r219, %r1109;
	atom.shared.add.u32 	%r2234, [%r1110], %r254;
$L__BB88_191:
	ld.param.u32 	%r2101, [_ZN3cub18CUB_300001_SM_10006detail10radix_sort29DeviceRadixSortOnesweepKernelINS1_5radix10policy_hubIiiyE10Policy1000ELNS0_9SortOrderE0EiiyiiNS1_21identity_decomposer_tEEEvPT5_SB_PT3_PKSC_PT1_PKSG_PT2_PKSK_T4_iiT6__param_9];
	shfl.sync.idx.b32	%r1136|%p116, %r2234, %r253, 31, -1;
	add.s32 	%r257, %r254, %r1136;
	shr.u32 	%r1137, %r2222, %r2101;
	and.b32  	%r1133, %r1137, %r221;
	mov.b32 	%r1113, 1;
	// begin inline asm
	{
    .reg .pred p;
    and.b32 %r1111, %r1133, %r1113;    setp.ne.u32 p, %r1111, 0;
    vote.ballot.sync.b32 %r1111, p, 0xffffffff;
    @!p not.b32 %r1111, %r1111;
}

	// end inline asm
	mov.b32 	%r1116, 2;
	// begin inline asm
	{
    .reg .pred p;
    and.b32 %r1114, %r1133, %r1116;    setp.ne.u32 p, %r1114, 0;
    vote.ballot.sync.b32 %r1114, p, 0xffffffff;
    @!p not.b32 %r1114, %r1114;
}

	// end inline asm
	and.b32  	%r1138, %r1114, %r1111;
	mov.b32 	%r1119, 4;
	// begin inline asm
	{
    .reg .pred p;
    and.b32 %r1117, %r1133, %r1119;    setp.ne.u32 p, %r1117, 0;
    vote.ballot.sync.b32 %r1117, p, 0xffffffff;
    @!p not.b32 %r1117, %r1117;
}

	// end inline asm
	and.b32  	%r1139, %r1117, %r1138;
	mov.b32 	%r1122, 8;
	// begin inline asm
	{
    .reg .pred p;
    and.b32 %r1120, %r1133, %r1122;    setp.ne.u32 p, %r1120, 0;
    vote.ballot.sync.b32 %r1120, p, 0xffffffff;
    @!p not.b32 %r1120, %r1120;
}

	// end inline asm
	and.b32  	%r1140, %r1120, %r1139;
	mov.b32 	%r1125, 16;
	// begin inline asm
	{
    .reg .pred p;
    and.b32 %r1123, %r1133, %r1125;    setp.ne.u32 p, %r1123, 0;
    vote.ballot.sync.b32 %r1123, p, 0xffffffff;
    @!p not.b32 %r1123, %r1123;
}

	// end inline asm
	and.b32  	%r1141, %r1123, %r1140;
	mov.b32 	%r1128, 32;
	// begin inline asm
	{
    .reg .pred p;
    and.b32 %r1126, %r1133, %r1128;    setp.ne.u32 p, %r1126, 0;
    vote.ballot.sync.b32 %r1126, p, 0xffffffff;
    @!p not.b32 %r1126, %r1126;
}

	// end inline asm
	and.b32  	%r1142, %r1126, %r1141;
	mov.b32 	%r1131, 64;
	// begin inline asm
	{
    .reg .pred p;
    and.b32 %r1129, %r1133, %r1131;    setp.ne.u32 p, %r1129, 0;
    vote.ballot.sync.b32 %r1129, p, 0xffffffff;
    @!p not.b32 %r1129, %r1129;
}

	// end inline asm
	and.b32  	%r1143, %r1129, %r1142;
	mov.b32 	%r1134, 128;
	// begin inline asm
	{
    .reg .pred p;
    and.b32 %r1132, %r1133, %r1134;    setp.ne.u32 p, %r1132, 0;
    vote.ballot.sync.b32 %r1132, p, 0xffffffff;
    @!p not.b32 %r1132, %r1132;
}

	// end inline asm
	and.b32  	%r1144, %r1132, %r1143;
	clz.b32 	%r1145, %r1144;
	sub.s32 	%r259, 31, %r1145;
	and.b32  	%r1146, %r878, %r1144;
	popc.b32 	%r260, %r1146;
	setp.ne.s32 	%p117, %r443, %r259;
	mov.b32 	%r2235, 0;
	@%p117 bra 	$L__BB88_193;
	shl.b32 	%r1147, %r1133, 2;
	add.s32 	%r1148, %r219, %r1147;
	atom.shared.add.u32 	%r2235, [%r1148], %r260;
$L__BB88_193:
	ld.param.u32 	%r2102, [_ZN3cub18CUB_300001_SM_10006detail10radix_sort29DeviceRadixSortOnesweepKernelINS1_5radix10policy_hubIiiyE10Policy1000ELNS0_9SortOrderE0EiiyiiNS1_21identity_decomposer_tEEEvPT5_SB_PT3_PKSC_PT1_PKSG_PT2_PKSK_T4_iiT6__param_9];
	shfl.sync.idx.b32	%r1174|%p118, %r2235, %r259, 31, -1;
	add.s32 	%r263, %r260, %r1174;
	shr.u32 	%r1175, %r2221, %r2102;
	and.b32  	%r1171, %r1175, %r221;
	mov.b32 	%r1151, 1;
	// begin inline asm
	{
    .reg .pred p;
    and.b32 %r1149, %r1171, %r1151;    setp.ne.u32 p, %r1149, 0;
    vote.ballot.sync.b32 %r1149, p, 0xffffffff;
    @!p not.b32 %r1149, %r1149;
}

	// end inline asm
	mov.b32 	%r1154, 2;
	// begin inline asm
	{
    .reg .pred p;
    and.b32 %r1152, %r1171, %r1154;    setp.ne.u32 p, %r1152, 0;
    vote.ballot.sync.b32 %r1152, p, 0xffffffff;
    @!p not.b32 %r1152, %r1152;
}

	// end inline asm
	and.b32  	%r1176, %r1152, %r1149;
	mov.b32 	%r1157, 4;
	// begin inline asm
	{
    .reg .pred p;
    and.b32 %r1155, %r1171, %r1157;    setp.ne.u32 p, %r1155, 0;
    vote.ballot.sync.b32 %r1155, p, 0xffffffff;
    @!p not.b32 %r1155, %r1155;
}

	// end inline asm
	and.b32  	%r1177, %r1155, %r1176;
	mov.b32 	%r1160, 8;
	// begin inline asm
	{
    .reg .pred p;
    and.b32 %r1158, %r1171, %r1160;    setp.ne.u32 p, %r1158, 0;
    vote.ballot.sync.b32 %r1158, p, 0xffffffff;
    @!p not.b32 %r1158, %r1158;
}

	// end inline asm
	and.b32  	%r1178, %r1158, %r1177;
	mov.b32 	%r1163, 16;
	// begin inline asm
	{
    .reg .pred p;
    and.b32 %r1161, %r1171, %r1163;    setp.ne.u32 p, %r1161, 0;
    vote.ballot.sync.b32 %r1161, p, 0xffffffff;
    @!p not.b32 %r1161, %r1161;
}

	// end inline asm
	and.b32  	%r1179, %r1161, %r1178;
	mov.b32 	%r1166, 32;
	// begin inline asm
	{
    .reg .pred p;
    and.b32 %r1164, %r1171, %r1166;    setp.ne.u32 p, %r1164, 0;
    vote.ballot.sync.b32 %r1164, p, 0xffffffff;
    @!p not.b32 %r1164, %r1164;
}

	// end inline asm
	and.b32  	%r1180, %r1164, %r1179;
	mov.b32 	%r1169, 64;
	// begin inline asm
	{
    .reg .pred p;
    and.b32 %r1167, %r1171, %r1169;    setp.ne.u32 p, %r1167, 0;
    vote.ballot.sync.b32 %r1167, p, 0xffffffff;
    @!p not.b32 %r1167, %r1167;
}

	// end inline asm
	and.b32  	%r1181, %r1167, %r1180;
	mov.b32 	%r1172, 128;
	// begin inline asm
	{
    .reg .pred p;
    and.b32 %r1170, %r1171, %r1172;    setp.ne.u32 p, %r1170, 0;
    vote.ballot.sync.b32 %r1170, p, 0xffffffff;
    @!p not.b32 %r1170, %r1170;
}

	// end inline asm
	and.b32  	%r1182, %r1170, %r1181;
	clz.b32 	%r1183, %r1182;
	sub.s32 	%r265, 31, %r1183;
	and.b32  	%r1184, %r878, %r1182;
	popc.b32 	%r266, %r1184;
	setp.ne.s32 	%p119, %r443, %r265;
	mov.b32 	%r2236, 0;
	@%p119 bra 	$L__BB88_195;
	shl.b32 	%r1185, %r1171, 2;
	add.s32 	%r1186, %r219, %r1185;
	atom.shared.add.u32 	%r2236, [%r1186], %r266;
$L__BB88_195:
	ld.param.u32 	%r2103, [_ZN3cub18CUB_300001_SM_10006detail10radix_sort29DeviceRadixSortOnesweepKernelINS1_5radix10policy_hubIiiyE10Policy1000ELNS0_9SortOrderE0EiiyiiNS1_21identity_decomposer_tEEEvPT5_SB_PT3_PKSC_PT1_PKSG_PT2_PKSK_T4_iiT6__param_9];
	shfl.sync.idx.b32	%r1212|%p120, %r2236, %r265, 31, -1;
	add.s32 	%r269, %r266, %r1212;
	shr.u32 	%r1213, %r2220, %r2103;
	and.b32  	%r1209, %r1213, %r221;
	mov.b32 	%r1189, 1;
	// begin inline asm
	{
    .reg .pred p;
    and.b32 %r1187, %r1209, %r1189;    setp.ne.u32 p, %r1187, 0;
    vote.ballot.sync.b32 %r1187, p, 0xffffffff;
    @!p not.b32 %r1187, %r1187;
}

	// end inline asm
	mov.b32 	%r1192, 2;
	// begin inline asm
	{
    .reg .pred p;
    and.b32 %r1190, %r1209, %r1192;    setp.ne.u32 p, %r1190, 0;
    vote.ballot.sync.b32 %r1190, p, 0xffffffff;
    @!p not.b32 %r1190, %r1190;
}

	// end inline asm
	and.b32  	%r1214, %r1190, %r1187;
	mov.b32 	%r1195, 4;
	// begin inline asm
	{
    .reg .pred p;
    and.b32 %r1193, %r1209, %r1195;    setp.ne.u32 p, %r1193, 0;
    vote.ballot.sync.b32 %r1193, p, 0xffffffff;
    @!p not.b32 %r1193, %r1193;
}

	// end inline asm
	and.b32  	%r1215, %r1193, %r1214;
	mov.b32 	%r1198, 8;
	// begin inline asm
	{
    .reg .pred p;
    and.b32 %r1196, %r1209, %r1198;    setp.ne.u32 p, %r1196, 0;
    vote.ballot.sync.b32 %r1196, p, 0xffffffff;
    @!p not.b32 %r1196, %r1196;
}

	// end inline asm
	and.b32  	%r1216, %r1196, %r1215;
	mov.b32 	%r1201, 16;
	// begin inline asm
	{
    .reg .pred p;
    and.b32 %r1199, %r1209, %r1201;    setp.ne.u32 p, %r1199, 0;
    vote.ballot.sync.b32 %r1199, p, 0xffffffff;
    @!p not.b32 %r1199, %r1199;
}

	// end inline asm
	and.b32  	%r1217, %r1199, %r1216;
	mov.b32 	%r1204, 32;
	// begin inline asm
	{
    .reg .pred p;
    and.b32 %r1202, %r1209, %r1204;    setp.ne.u32 p, %r1202, 0;
    vote.ballot.sync.b32 %r1202, p, 0xffffffff;
    @!p not.b32 %r1202, %r1202;
}

	// end inline asm
	and.b32  	%r1218, %r1202, %r1217;
	mov.b32 	%r1207, 64;
	// begin inline asm
	{
    .reg .pred p;
    and.b32 %r1205, %r1209, %r1207;    setp.ne.u32 p, %r1205, 0;
    vote.ballot.sync.b32 %r1205, p, 0xffffffff;
    @!p not.b32 %r1205, %r1205;
}

	// end inline asm
	and.b32  	%r1219, %r1205, %r1218;
	mov.b32 	%r1210, 128;
	// begin inline asm
	{
    .reg .pred p;
    and.b32 %r1208, %r1209, %r1210;    setp.ne.u32 p, %r1208, 0;
    vote.ballot.sync.b32 %r1208, p, 0xffffffff;
    @!p not.b32 %r1208, %r1208;
}

	// end inline asm
	and.b32  	%r1220, %r1208, %r1219;
	clz.b32 	%r1221, %r1220;
	sub.s32 	%r271, 31, %r1221;
	and.b32  	%r1222, %r878, %r1220;
	popc.b32 	%r272, %r1222;
	setp.ne.s32 	%p121, %r443, %r271;
	mov.b32 	%r2237, 0;
	@%p121 bra 	$L__BB88_197;
	shl.b32 	%r1223, %r1209, 2;
	add.s32 	%r1224, %r219, %r1223;
	atom.shared.add.u32 	%r2237, [%r1224], %r272;
$L__BB88_197:
	ld.param.u32 	%r2104, [_ZN3cub18CUB_300001_SM_10006detail10radix_sort29DeviceRadixSortOnesweepKernelINS1_5radix10policy_hubIiiyE10Policy1000ELNS0_9SortOrderE0EiiyiiNS1_21identity_decomposer_tEEEvPT5_SB_PT3_PKSC_PT1_PKSG_PT2_PKSK_T4_iiT6__param_9];
	shfl.sync.idx.b32	%r1250|%p122, %r2237, %r271, 31, -1;
	add.s32 	%r275, %r272, %r1250;
	shr.u32 	%r1251, %r2219, %r2104;
	and.b32  	%r1247, %r1251, %r221;
	mov.b32 	%r1227, 1;
	// begin inline asm
	{
    .reg .pred p;
    and.b32 %r1225, %r1247, %r1227;    setp.ne.u32 p, %r1225, 0;
    vote.ballot.sync.b32 %r1225, p, 0xffffffff;
    @!p not.b32 %r1225, %r1225;
}

	// end inline asm
	mov.b32 	%r1230, 2;
	// begin inline asm
	{
    .reg .pred p;
    and.b32 %r1228, %r1247, %r1230;    setp.ne.u32 p, %r1228, 0;
    vote.ballot.sync.b32 %r1228, p, 0xffffffff;
    @!p not.b32 %r1228, %r1228;
}

	// end inline asm
	and.b32  	%r1252, %r1228, %r1225;
	mov.b32 	%r1233, 4;
	// begin inline asm
	{
    .reg .pred p;
    and.b32 %r1231, %r1247, %r1233;    setp.ne.u32 p, %r1231, 0;
    vote.ballot.sync.b32 %r1231, p, 0xffffffff;
    @!p not.b32 %r1231, %r1231;
}

	// end inline asm
	and.b32  	%r1253, %r1231, %r1252;
	mov.b32 	%r1236, 8;
	// begin inline asm
	{
    .reg .pred p;
    and.b32 %r1234, %r1247, %r1236;    setp.ne.u32 p, %r1234, 0;
    vote.ballot.sync.b32 %r1234, p, 0xffffffff;
    @!p not.b32 %r1234, %r1234;
}

	// end inline asm
	and.b32  	%r1254, %r1234, %r1253;
	mov.b32 	%r1239, 16;
	// begin inline asm
	{
    .reg .pred p;
    and.b32 %r1237, %r1247, %r1239;    setp.ne.u32 p, %r1237, 0;
    vote.ballot.sync.b32 %r1237, p, 0xffffffff;
    @!p not.b32 %r1237, %r1237;
}

	// end inline asm
	and.b32  	%r1255, %r1237, %r1254;
	mov.b32 	%r1242, 32;
	// begin inline asm
	{
    .reg .pred p;
    and.b32 %r1240, %r1247, %r1242;    setp.ne.u32 p, %r1240, 0;
    vote.ballot.sync.b32 %r1240, p, 0xffffffff;
    @!p not.b32 %r1240, %r1240;
}

	// end inline asm
	and.b32  	%r1256, %r1240, %r1255;
	mov.b32 	%r1245, 64;
	// begin inline asm
	{
    .reg .pred p;
    and.b32 %r1243, %r1247, %r1245;    setp.ne.u32 p, %r1243, 0;
    vote.ballot.sync.b32 %r1243, p, 0xffffffff;
    @!p not.b32 %r1243, %r1243;
}

	// end inline asm
	and.b32  	%r1257, %r1243, %r1256;
	mov.b32 	%r1248, 128;
	// begin inline asm
	{
    .reg .pred p;
    and.b32 %r1246, %r1247, %r1248;    setp.ne.u32 p, %r1246, 0;
    vote.ballot.sync.b32 %r1246, p, 0xffffffff;
    @!p not.b32 %r1246, %r1246;
}

	// end inline asm
	and.b32  	%r1258, %r1246, %r1257;
	clz.b32 	%r1259, %r1258;
	sub.s32 	%r277, 31, %r1259;
	and.b32  	%r1260, %r878, %r1258;
	popc.b32 	%r278, %r1260;
	setp.ne.s32 	%p123, %r443, %r277;
	mov.b32 	%r2238, 0;
	@%p123 bra 	$L__BB88_199;
	shl.b32 	%r1265, %r1247, 2;
	add.s32 	%r1266, %r219, %r1265;
	atom.shared.add.u32 	%r2238, [%r1266], %r278;
$L__BB88_199:
	ld.param.u32 	%r2105, [_ZN3cub18CUB_300001_SM_10006detail10radix_sort29DeviceRadixSortOnesweepKernelINS1_5radix10policy_hubIiiyE10Policy1000ELNS0_9SortOrderE0EiiyiiNS1_21identity_decomposer_tEEEvPT5_SB_PT3_PKSC_PT1_PKSG_PT2_PKSK_T4_iiT6__param_9];
	shfl.sync.idx.b32	%r1292|%p124, %r2238, %r277, 31, -1;
	add.s32 	%r281, %r278, %r1292;
	shr.u32 	%r1293, %r2218, %r2105;
	and.b32  	%r1289, %r1293, %r221;
	mov.b32 	%r1269, 1;
	// begin inline asm
	{
    .reg .pred p;
    and.b32 %r1267, %r1289, %r1269;    setp.ne.u32 p, %r1267, 0;
    vote.ballot.sync.b32 %r1267, p, 0xffffffff;
    @!p not.b32 %r1267, %r1267;
}

	// end inline asm
	mov.b32 	%r1272, 2;
	// begin inline asm
	{
    .reg .pred p;
    and.b32 %r1270, %r1289, %r1272;    setp.ne.u32 p, %r1270, 0;
    vote.ballot.sync.b32 %r1270, p, 0xffffffff;
    @!p not.b32 %r1270, %r1270;
}

	// end inline asm
	and.b32  	%r1294, %r1270, %r1267;
	mov.b32 	%r1275, 4;
	// begin inline asm
	{
    .reg .pred p;
    and.b32 %r1273, %r1289, %r1275;    setp.ne.u32 p, %r1273, 0;
    vote.ballot.sync.b32 %r1273, p, 0xffffffff;
    @!p not.b32 %r1273, %r1273;
}

	// end inline asm
	and.b32  	%r1295, %r1273, %r1294;
	mov.b32 	%r1278, 8;
	// begin inline asm
	{
    .reg .pred p;
    and.b32 %r1276, %r1289, %r1278;    setp.ne.u32 p, %r1276, 0;
    vote.ballot.sync.b32 %r1276, p, 0xffffffff;
    @!p not.b32 %r1276, %r1276;
}

	// end inline asm
	and.b32  	%r1296, %r1276, %r1295;
	mov.b32 	%r1281, 16;
	// begin inline asm
	{
    .reg .pred p;
    and.b32 %r1279, %r1289, %r1281;    setp.ne.u32 p, %r1279, 0;
    vote.ballot.sync.b32 %r1279, p, 0xffffffff;
    @!p not.b32 %r1279, %r1279;
}

	// end inline asm
	and.b32  	%r1297, %r1279, %r1296;
	mov.b32 	%r1284, 32;
	// begin inline asm
	{
    .reg .pred p;
    and.b32 %r1282, %r1289, %r1284;    setp.ne.u32 p, %r1282, 0;
    vote.ballot.sync.b32 %r1282, p, 0xffffffff;
    @!p not.b32 %r1282, %r1282;
}

	// end inline asm
	and.b32  	%r1298, %r1282, %r1297;
	mov.b32 	%r1287, 64;
	// begin inline asm
	{
    .reg .pred p;
    and.b32 %r1285, %r1289, %r1287;    setp.ne.u32 p, %r1285, 0;
    vote.ballot.sync.b32 %r1285, p, 0xffffffff;
    @!p not.b32 %r1285, %r1285;
}

	// end inline asm
	and.b32  	%r1299, %r1285, %r1298;
	mov.b32 	%r1290, 128;
	// begin inline asm
	{
    .reg .pred p;
    and.b32 %r1288, %r1289, %r1290;    setp.ne.u32 p, %r1288, 0;
    vote.ballot.sync.b32 %r1288, p, 0xffffffff;
    @!p not.b32 %r1288, %r1288;
}

	// end inline asm
	and.b32  	%r1300, %r1288, %r1299;
	clz.b32 	%r1301, %r1300;
	sub.s32 	%r283, 31, %r1301;
	and.b32  	%r1302, %r878, %r1300;
	popc.b32 	%r284, %r1302;
	setp.ne.s32 	%p125, %r443, %r283;
	mov.b32 	%r2239, 0;
	@%p125 bra 	$L__BB88_201;
	shl.b32 	%r1307, %r1289, 2;
	add.s32 	%r1308, %r219, %r1307;
	atom.shared.add.u32 	%r2239, [%r1308], %r284;
$L__BB88_201:
	ld.param.u32 	%r2106, [_ZN3cub18CUB_300001_SM_10006detail10radix_sort29DeviceRadixSortOnesweepKernelINS1_5radix10policy_hubIiiyE10Policy1000ELNS0_9SortOrderE0EiiyiiNS1_21identity_decomposer_tEEEvPT5_SB_PT3_PKSC_PT1_PKSG_PT2_PKSK_T4_iiT6__param_9];
	shfl.sync.idx.b32	%r1334|%p126, %r2239, %r283, 31, -1;
	add.s32 	%r287, %r284, %r1334;
	shr.u32 	%r1335, %r2217, %r2106;
	and.b32  	%r1331, %r1335, %r221;
	mov.b32 	%r1311, 1;
	// begin inline asm
	{
    .reg .pred p;
    and.b32 %r1309, %r1331, %r1311;    setp.ne.u32 p, %r1309, 0;
    vote.ballot.sync.b32 %r1309, p, 0xffffffff;
    @!p not.b32 %r1309, %r1309;
}

	// end inline asm
	mov.b32 	%r1314, 2;
	// begin inline asm
	{
    .reg .pred p;
    and.b32 %r1312, %r1331, %r1314;    setp.ne.u32 p, %r1312, 0;
    vote.ballot.sync.b32 %r1312, p, 0xffffffff;
    @!p not.b32 %r1312, %r1312;
}

	// end inline asm
	and.b32  	%r1336, %r1312, %r1309;
	mov.b32 	%r1317, 4;
	// begin inline asm
	{
    .reg .pred p;
    and.b32 %r1315, %r1331, %r1317;    setp.ne.u32 p, %r1315, 0;
    vote.ballot.sync.b32 %r1315, p, 0xffffffff;
    @!p not.b32 %r1315, %r1315;
}

	// end inline asm
	and.b32  	%r1337, %r1315, %r1336;
	mov.b32 	%r1320, 8;
	// begin inline asm
	{
    .reg .pred p;
    and.b32 %r1318, %r1331, %r1320;    setp.ne.u32 p, %r1318, 0;
    vote.ballot.sync.b32 %r1318, p, 0xffffffff;
    @!p not.b32 %r1318, %r1318;
}

	// end inline asm
	and.b32  	%r1338, %r1318, %r1337;
	mov.b32 	%r1323, 16;
	// begin inline asm
	{
    .reg .pred p;
    and.b32 %r1321, %r1331, %r1323;    setp.ne.u32 p, %r1321, 0;
    vote.ballot.sync.b32 %r1321, p, 0xffffffff;
    @!p not.b32 %r1321, %r1321;
}

	// end inline asm
	and.b32  	%r1339, %r1321, %r1338;
	mov.b32 	%r1326, 32;
	// begin inline asm
	{
    .reg .pred p;
    and.b32 %r1324, %r1331, %r1326;    setp.ne.u32 p, %r1324, 0;
    vote.ballot.sync.b32 %r1324, p, 0xffffffff;
    @!p not.b32 %r1324, %r1324;
}

	// end inline asm
	and.b32  	%r1340, %r1324, %r1339;
	mov.b32 	%r1329, 64;
	// begin inline asm
	{
    .reg .pred p;
    and.b32 %r1327, %r1331, %r1329;    setp.ne.u32 p, %r1327, 0;
    vote.ballot.sync.b32 %r1327, p, 0xffffffff;
    @!p not.b32 %r1327, %r1327;
}

	// end inline asm
	and.b32  	%r1341, %r1327, %r1340;
	mov.b32 	%r1332, 128;
	// begin inline asm
	{
    .reg .pred p;
    and.b32 %r1330, %r1331, %r1332;    setp.ne.u32 p, %r1330, 0;
    vote.ballot.sync.b32 %r1330, p, 0xffffffff;
    @!p not.b32 %r1330, %r1330;
}

	// end inline asm
	and.b32  	%r1342, %r1330, %r1341;
	clz.b32 	%r1343, %r1342;
	sub.s32 	%r289, 31, %r1343;
	and.b32  	%r1344, %r878, %r1342;
	popc.b32 	%r290, %r1344;
	setp.ne.s32 	%p127, %r443, %r289;
	mov.b32 	%r2240, 0;
	@%p127 bra 	$L__BB88_203;
	shl.b32 	%r1349, %r1331, 2;
	add.s32 	%r1350, %r219, %r1349;
	atom.shared.add.u32 	%r2240, [%r1350], %r290;
$L__BB88_203:
	ld.param.u32 	%r2107, [_ZN3cub18CUB_300001_SM_10006detail10radix_sort29DeviceRadixSortOnesweepKernelINS1_5radix10policy_hubIiiyE10Policy1000ELNS0_9SortOrderE0EiiyiiNS1_21identity_decomposer_tEEEvPT5_SB_PT3_PKSC_PT1_PKSG_PT2_PKSK_T4_iiT6__param_9];
	shfl.sync.idx.b32	%r1376|%p128, %r2240, %r289, 31, -1;
	add.s32 	%r293, %r290, %r1376;
	shr.u32 	%r1377, %r2216, %r2107;
	and.b32  	%r1373, %r1377, %r221;
	mov.b32 	%r1353, 1;
	// begin inline asm
	{
    .reg .pred p;
    and.b32 %r1351, %r1373, %r1353;    setp.ne.u32 p, %r1351, 0;
    vote.ballot.sync.b32 %r1351, p, 0xffffffff;
    @!p not.b32 %r1351, %r1351;
}

	// end inline asm
	mov.b32 	%r1356, 2;
	// begin inline asm
	{
    .reg .pred p;
    and.b32 %r1354, %r1373, %r1356;    setp.ne.u32 p, %r1354, 0;
    vote.ballot.sync.b32 %r1354, p, 0xffffffff;
    @!p not.b32 %r1354, %r1354;
}

	// end inline asm
	and.b32  	%r1378, %r1354, %r1351;
	mov.b32 	%r1359, 4;
	// begin inline asm
	{
    .reg .pred p;
    and.b32 %r1357, %r1373, %r1359;    setp.ne.u32 p, %r1357, 0;
    vote.ballot.sync.b32 %r1357, p, 0xffffffff;
    @!p not.b32 %r1357, %r1357;
}

	// end inline asm
	and.b32  	%r1379, %r1357, %r1378;
	mov.b32 	%r1362, 8;
	// begin inline asm
	{
    .reg .pred p;
    and.b32 %r1360, %r1373, %r1362;    setp.ne.u32 p, %r1360, 0;
    vote.ballot.sync.b32 %r1360, p, 0xffffffff;
    @!p not.b32 %r1360, %r1360;
}

	// end inline asm
	and.b32  	%r1380, %r1360, %r1379;
	mov.b32 	%r1365, 16;
	// begin inline asm
	{
    .reg .pred p;
    and.b32 %r1363, %r1373, %r1365;    setp.ne.u32 p, %r1363, 0;
    vote.ballot.sync.b32 %r1363, p, 0xffffffff;
    @!p not.b32 %r1363, %r1363;
}

	// end inline asm
	and.b32  	%r1381, %r1363, %r1380;
	mov.b32 	%r1368, 32;
	// begin inline asm
	{
    .reg .pred p;
    and.b32 %r1366, %r1373, %r1368;    setp.ne.u32 p, %r1366, 0;
    vote.ballot.sync.b32 %r1366, p, 0xffffffff;
    @!p not.b32 %r1366, %r1366;
}

	// end inline asm
	and.b32  	%r1382, %r1366, %r1381;
	mov.b32 	%r1371, 64;
	// begin inline asm
	{
    .reg .pred p;
    and.b32 %r1369, %r1373, %r1371;    setp.ne.u32 p, %r1369, 0;
    vote.ballot.sync.b32 %r1369, p, 0xffffffff;
    @!p not.b32 %r1369, %r1369;
}

	// end inline asm
	and.b32  	%r1383, %r1369, %r1382;
	mov.b32 	%r1374, 128;
	// begin inline asm
	{
    .reg .pred p;
    and.b32 %r1372, %r1373, %r1374;    setp.ne.u32 p, %r1372, 0;
    vote.ballot.sync.b32 %r1372, p, 0xffffffff;
    @!p not.b32 %r1372, %r1372;
}

	// end inline asm
	and.b32  	%r1384, %r1372, %r1383;
	clz.b32 	%r1385, %r1384;
	sub.s32 	%r295, 31, %r1385;
	and.b32  	%r1386, %r878, %r1384;
	popc.b32 	%r296, %r1386;
	setp.ne.s32 	%p129, %r443, %r295;
	mov.b32 	%r2241, 0;
	@%p129 bra 	$L__BB88_205;
	shl.b32 	%r1391, %r1373, 2;
	add.s32 	%r1392, %r219, %r1391;
	atom.shared.add.u32 	%r2241, [%r1392], %r296;
$L__BB88_205:
	ld.param.u32 	%r2108, [_ZN3cub18CUB_300001_SM_10006detail10radix_sort29DeviceRadixSortOnesweepKernelINS1_5radix10policy_hubIiiyE10Policy1000ELNS0_9SortOrderE0EiiyiiNS1_21identity_decomposer_tEEEvPT5_SB_PT3_PKSC_PT1_PKSG_PT2_PKSK_T4_iiT6__param_9];
	shfl.sync.idx.b32	%r1418|%p130, %r2241, %r295, 31, -1;
	add.s32 	%r299, %r296, %r1418;
	shr.u32 	%r1419, %r2215, %r2108;
	and.b32  	%r1415, %r1419, %r221;
	mov.b32 	%r1395, 1;
	// begin inline asm
	{
    .reg .pred p;
    and.b32 %r1393, %r1415, %r1395;    setp.ne.u32 p, %r1393, 0;
    vote.ballot.sync.b32 %r1393, p, 0xffffffff;
    @!p not.b32 %r1393, %r1393;
}

	// end inline asm
	mov.b32 	%r1398, 2;
	// begin inline asm
	{
    .reg .pred p;
    and.b32 %r1396, %r1415, %r1398;    setp.ne.u32 p, %r1396, 0;
    vote.ballot.sync.b32 %r1396, p, 0xffffffff;
    @!p not.b32 %r1396, %r1396;
}

	// end inline asm
	and.b32  	%r1420, %r1396, %r1393;
	mov.b32 	%r1401, 4;
	// begin inline asm
	{
    .reg .pred p;
    and.b32 %r1399, %r1415, %r1401;    setp.ne.u32 p, %r1399, 0;
    vote.ballot.sync.b32 %r1399, p, 0xffffffff;
    @!p not.b32 %r1399, %r1399;
}

	// end inline asm
	and.b32  	%r1421, %r1399, %r1420;
	mov.b32 	%r1404, 8;
	// begin inline asm
	{
    .reg .pred p;
    and.b32 %r1402, %r1415, %r1404;    setp.ne.u32 p, %r1402, 0;
    vote.ballot.sync.b32 %r1402, p, 0xffffffff;
    @!p not.b32 %r1402, %r1402;
}

	// end inline asm
	and.b32  	%r1422, %r1402, %r1421;
	mov.b32 	%r1407, 16;
	// begin inline asm
	{
    .reg .pred p;
    and.b32 %r1405, %r1415, %r1407;    setp.ne.u32 p, %r1405, 0;
    vote.ballot.sync.b32 %r1405, p, 0xffffffff;
    @!p not.b32 %r1405, %r1405;
}

	// end inline asm
	and.b32  	%r1423, %r1405, %r1422;
	mov.b32 	%r1410, 32;
	// begin inline asm
	{
    .reg .pred p;
    and.b32 %r1408, %r1415, %r1410;    setp.ne.u32 p, %r1408, 0;
    vote.ballot.sync.b32 %r1408, p, 0xffffffff;
    @!p not.b32 %r1408, %r1408;
}

	// end inline asm
	and.b32  	%r1424, %r1408, %r1423;
	mov.b32 	%r1413, 64;
	// begin inline asm
	{
    .reg .pred p;
    and.b32 %r1411, %r1415, %r1413;    setp.ne.u32 p, %r1411, 0;
    vote.ballot.sync.b32 %r1411, p, 0xffffffff;
    @!p not.b32 %r1411, %r1411;
}

	// end inline asm
	and.b32  	%r1425, %r1411, %r1424;
	mov.b32 	%r1416, 128;
	// begin inline asm
	{
    .reg .pred p;
    and.b32 %r1414, %r1415, %r1416;    setp.ne.u32 p, %r1414, 0;
    vote.ballot.sync.b32 %r1414, p, 0xffffffff;
    @!p not.b32 %r1414, %r1414;
}

	// end inline asm
	and.b32  	%r1426, %r1414, %r1425;
	clz.b32 	%r1427, %r1426;
	sub.s32 	%r301, 31, %r1427;
	and.b32  	%r1428, %r878, %r1426;
	popc.b32 	%r302, %r1428;
	setp.ne.s32 	%p131, %r443, %r301;
	mov.b32 	%r2242, 0;
	@%p131 bra 	$L__BB88_207;
	shl.b32 	%r1433, %r1415, 2;
	add.s32 	%r1434, %r219, %r1433;
	atom.shared.add.u32 	%r2242, [%r1434], %r302;
$L__BB88_207:
	ld.param.u32 	%r2109, [_ZN3cub18CUB_300001_SM_10006detail10radix_sort29DeviceRadixSortOnesweepKernelINS1_5radix10policy_hubIiiyE10Policy1000ELNS0_9SortOrderE0EiiyiiNS1_21identity_decomposer_tEEEvPT5_SB_PT3_PKSC_PT1_PKSG_PT2_PKSK_T4_iiT6__param_9];
	shfl.sync.idx.b32	%r1460|%p132, %r2242, %r301, 31, -1;
	add.s32 	%r305, %r302, %r1460;
	shr.u32 	%r1461, %r2214, %r2109;
	and.b32  	%r1457, %r1461, %r221;
	mov.b32 	%r1437, 1;
	// begin inline asm
	{
    .reg .pred p;
    and.b32 %r1435, %r1457, %r1437;    setp.ne.u32 p, %r1435, 0;
    vote.ballot.sync.b32 %r1435, p, 0xffffffff;
    @!p not.b32 %r1435, %r1435;
}

	// end inline asm
	mov.b32 	%r1440, 2;
	// begin inline asm
	{
    .reg .pred p;
    and.b32 %r1438, %r1457, %r1440;    setp.ne.u32 p, %r1438, 0;
    vote.ballot.sync.b32 %r1438, p, 0xffffffff;
    @!p not.b32 %r1438, %r1438;
}

	// end inline asm
	and.b32  	%r1462, %r1438, %r1435;
	mov.b32 	%r1443, 4;
	// begin inline asm
	{
    .reg .pred p;
    and.b32 %r1441, %r1457, %r1443;    setp.ne.u32 p, %r1441, 0;
    vote.ballot.sync.b32 %r1441, p, 0xffffffff;
    @!p not.b32 %r1441, %r1441;
}

	// end inline asm
	and.b32  	%r1463, %r1441, %r1462;
	mov.b32 	%r1446, 8;
	// begin inline asm
	{
    .reg .pred p;
    and.b32 %r1444, %r1457, %r1446;    setp.ne.u32 p, %r1444, 0;
    vote.ballot.sync.b32 %r1444, p, 0xffffffff;
    @!p not.b32 %r1444, %r1444;
}

	// end inline asm
	and.b32  	%r1464, %r1444, %r1463;
	mov.b32 	%r1449, 16;
	// begin inline asm
	{
    .reg .pred p;
    and.b32 %r1447, %r1457, %r1449;    setp.ne.u32 p, %r1447, 0;
    vote.ballot.sync.b32 %r1447, p, 0xffffffff;
    @!p not.b32 %r1447, %r1447;
}

	// end inline asm
	and.b32  	%r1465, %r1447, %r1464;
	mov.b32 	%r1452, 32;
	// begin inline asm
	{
    .reg .pred p;
    and.b32 %r1450, %r1457, %r1452;    setp.ne.u32 p, %r1450, 0;
    vote.ballot.sync.b32 %r1450, p, 0xffffffff;
    @!p not.b32 %r1450, %r1450;
}

	// end inline asm
	and.b32  	%r1466, %r1450, %r1465;
	mov.b32 	%r1455, 64;
	// begin inline asm
	{
    .reg .pred p;
    and.b32 %r1453, %r1457, %r1455;    setp.ne.u32 p, %r1453, 0;
    vote.ballot.sync.b32 %r1453, p, 0xffffffff;
    @!p not.b32 %r1453, %r1453;
}

	// end inline asm
	and.b32  	%r1467, %r1453, %r1466;
	mov.b32 	%r1458, 128;
	// begin inline asm
	{
    .reg .pred p;
    and.b32 %r1456, %r1457, %r1458;    setp.ne.u32 p, %r1456, 0;
    vote.ballot.sync.b32 %r1456, p, 0xffffffff;
    @!p not.b32 %r1456, %r1456;
}

	// end inline asm
	and.b32  	%r1468, %r1456, %r1467;
	clz.b32 	%r1469, %r1468;
	sub.s32 	%r307, 31, %r1469;
	and.b32  	%r1470, %r878, %r1468;
	popc.b32 	%r308, %r1470;
	setp.ne.s32 	%p133, %r443, %r307;
	mov.b32 	%r2243, 0;
	@%p133 bra 	$L__BB88_209;
	shl.b32 	%r1475, %r1457, 2;
	add.s32 	%r1476, %r219, %r1475;
	atom.shared.add.u32 	%r2243, [%r1476], %r308;
$L__BB88_209:
	ld.param.u32 	%r2110, [_ZN3cub18CUB_300001_SM_10006detail10radix_sort29DeviceRadixSortOnesweepKernelINS1_5radix10policy_hubIiiyE10Policy1000ELNS0_9SortOrderE0EiiyiiNS1_21identity_decomposer_tEEEvPT5_SB_PT3_PKSC_PT1_PKSG_PT2_PKSK_T4_iiT6__param_9];
	shfl.sync.idx.b32	%r1502|%p134, %r2243, %r307, 31, -1;
	add.s32 	%r311, %r308, %r1502;
	shr.u32 	%r1503, %r2213, %r2110;
	and.b32  	%r1499, %r1503, %r221;
	mov.b32 	%r1479, 1;
	// begin inline asm
	{
    .reg .pred p;
    and.b32 %r1477, %r1499, %r1479;    setp.ne.u32 p, %r1477, 0;
    vote.ballot.sync.b32 %r1477, p, 0xffffffff;
    @!p not.b32 %r1477, %r1477;
}

	// end inline asm
	mov.b32 	%r1482, 2;
	// begin inline asm
	{
    .reg .pred p;
    and.b32 %r1480, %r1499, %r1482;    setp.ne.u32 p, %r1480, 0;
    vote.ballot.sync.b32 %r1480, p, 0xffffffff;
    @!p not.b32 %r1480, %r1480;
}

	// end inline asm
	and.b32  	%r1504, %r1480, %r1477;
	mov.b32 	%r1485, 4;
	// begin inline asm
	{
    .reg .pred p;
    and.b32 %r1483, %r1499, %r1485;    setp.ne.u32 p, %r1483, 0;
    vote.ballot.sync.b32 %r1483, p, 0xffffffff;
    @!p not.b32 %r1483, %r1483;
}

	// end inline asm
	and.b32  	%r1505, %r1483, %r1504;
	mov.b32 	%r1488, 8;
	// begin inline asm
	{
    .reg .pred p;
    and.b32 %r1486, %r1499, %r1488;    setp.ne.u32 p, %r1486, 0;
    vote.ballot.sync.b32 %r1486, p, 0xffffffff;
    @!p not.b32 %r1486, %r1486;
}

	// end inline asm
	and.b32  	%r1506, %r1486, %r1505;
	mov.b32 	%r1491, 16;
	// begin inline asm
	{
    .reg .pred p;
    and.b32 %r1489, %r1499, %r1491;    setp.ne.u32 p, %r1489, 0;
    vote.ballot.sync.b32 %r1489, p, 0xffffffff;
    @!p not.b32 %r1489, %r1489;
}

	// end inline asm
	and.b32  	%r1507, %r1489, %r1506;
	mov.b32 	%r1494, 32;
	// begin inline asm
	{
    .reg .pred p;
    and.b32 %r1492, %r1499, %r1494;    setp.ne.u32 p, %r1492, 0;
    vote.ballot.sync.b32 %r1492, p, 0xffffffff;
    @!p not.b32 %r1492, %r1492;
}

	// end inline asm
	and.b32  	%r1508, %r1492, %r1507;
	mov.b32 	%r1497, 64;
	// begin inline asm
	{
    .reg .pred p;
    and.b32 %r1495, %r1499, %r1497;    setp.ne.u32 p, %r1495, 0;
    vote.ballot.sync.b32 %r1495, p, 0xffffffff;
    @!p not.b32 %r1495, %r1495;
}

	// end inline asm
	and.b32  	%r1509, %r1495, %r1508;
	mov.b32 	%r1500, 128;
	// begin inline asm
	{
    .reg .pred p;
    and.b32 %r1498, %r1499, %r1500;    setp.ne.u32 p, %r1498, 0;
    vote.ballot.sync.b32 %r1498, p, 0xffffffff;
    @!p not.b32 %r1498, %r1498;
}

	// end inline asm
	and.b32  	%r1510, %r1498, %r1509;
	clz.b32 	%r1511, %r1510;
	sub.s32 	%r313, 31, %r1511;
	and.b32  	%r1512, %r878, %r1510;
	popc.b32 	%r314, %r1512;
	setp.ne.s32 	%p135, %r443, %r313;
	mov.b32 	%r2244, 0;
	@%p135 bra 	$L__BB88_211;
	shl.b32 	%r1517, %r1499, 2;
	add.s32 	%r1518, %r219, %r1517;
	atom.shared.add.u32 	%r2244, [%r1518], %r314;
$L__BB88_211:
	ld.param.u32 	%r2111, [_ZN3cub18CUB_300001_SM_10006detail10radix_sort29DeviceRadixSortOnesweepKernelINS1_5radix10policy_hubIiiyE10Policy1000ELNS0_9SortOrderE0EiiyiiNS1_21identity_decomposer_tEEEvPT5_SB_PT3_PKSC_PT1_PKSG_PT2_PKSK_T4_iiT6__param_9];
	shfl.sync.idx.b32	%r1544|%p136, %r2244, %r313, 31, -1;
	add.s32 	%r317, %r314, %r1544;
	shr.u32 	%r1545, %r2212, %r2111;
	and.b32  	%r1541, %r1545, %r221;
	mov.b32 	%r1521, 1;
	// begin inline asm
	{
    .reg .pred p;
    and.b32 %r1519, %r1541, %r1521;    setp.ne.u32 p, %r1519, 0;
    vote.ballot.sync.b32 %r1519, p, 0xffffffff;
    @!p not.b32 %r1519, %r1519;
}

	// end inline asm
	mov.b32 	%r1524, 2;
	// begin inline asm
	{
    .reg .pred p;
    and.b32 %r1522, %r1541, %r1524;    setp.ne.u32 p, %r1522, 0;
    vote.ballot.sync.b32 %r1522, p, 0xffffffff;
    @!p not.b32 %r1522, %r1522;
}

	// end inline asm
	and.b32  	%r1546, %r1522, %r1519;
	mov.b32 	%r1527, 4;
	// begin inline asm
	{
    .reg .pred p;
    and.b32 %r1525, %r1541, %r1527;    setp.ne.u32 p, %r1525, 0;
    vote.ballot.sync.b32 %r1525, p, 0xffffffff;
    @!p not.b32 %r1525, %r1525;
}

	// end inline asm
	and.b32  	%r1547, %r1525, %r1546;
	mov.b32 	%r1530, 8;
	// begin inline asm
	{
    .reg .pred p;
    and.b32 %r1528, %r1541, %r1530;    setp.ne.u32 p, %r1528, 0;
    vote.ballot.sync.b32 %r1528, p, 0xffffffff;
    @!p not.b32 %r1528, %r1528;
}

	// end inline asm
	and.b32  	%r1548, %r1528, %r1547;
	mov.b32 	%r1533, 16;
	// begin inline asm
	{
    .reg .pred p;
    and.b32 %r1531, %r1541, %r1533;    setp.ne.u32 p, %r1531, 0;
    vote.ballot.sync.b32 %r1531, p, 0xffffffff;
    @!p not.b32 %r1531, %r1531;
}

	// end inline asm
	and.b32  	%r1549, %r1531, %r1548;
	mov.b32 	%r1536, 32;
	// begin inline asm
	{
    .reg .pred p;
    and.b32 %r1534, %r1541, %r1536;    setp.ne.u32 p, %r1534, 0;
    vote.ballot.sync.b32 %r1534, p, 0xffffffff;
    @!p not.b32 %r1534, %r1534;
}

	// end inline asm
	and.b32  	%r1550, %r1534, %r1549;
	mov.b32 	%r1539, 64;
	// begin inline asm
	{
    .reg .pred p;
    and.b32 %r1537, %r1541, %r1539;    setp.ne.u32 p, %r1537, 0;
    vote.ballot.sync.b32 %r1537, p, 0xffffffff;
    @!p not.b32 %r1537, %r1537;
}

	// end inline asm
	and.b32  	%r1551, %r1537, %r1550;
	mov.b32 	%r1542, 128;
	// begin inline asm
	{
    .reg .pred p;
    and.b32 %r1540, %r1541, %r1542;    setp.ne.u32 p, %r1540, 0;
    vote.ballot.sync.b32 %r1540, p, 0xffffffff;
    @!p not.b32 %r1540, %r1540;
}

	// end inline asm
	and.b32  	%r1552, %r1540, %r1551;
	clz.b32 	%r1553, %r1552;
	sub.s32 	%r319, 31, %r1553;
	and.b32  	%r1554, %r878, %r1552;
	popc.b32 	%r320, %r1554;
	setp.ne.s32 	%p137, %r443, %r319;
	mov.b32 	%r2245, 0;
	@%p137 bra 	$L__BB88_213;
	shl.b32 	%r1559, %r1541, 2;
	add.s32 	%r1560, %r219, %r1559;
	atom.shared.add.u32 	%r2245, [%r1560], %r320;
$L__BB88_213:
	setp.gt.u32 	%p138, %r1, 255;
	shfl.sync.idx.b32	%r1561|%p139, %r2245, %r319, 31, -1;
	add.s32 	%r1562, %r320, %r1561;
	bar.sync 	0;
	shl.b32 	%r1563, %r227, 2;
	add.s32 	%r323, %r783, %r1563;
	st.shared.u32 	[%r323+-4], %r2228;
	shl.b32 	%r1565, %r233, 2;
	add.s32 	%r324, %r783, %r1565;
	st.shared.u32 	[%r324+-4], %r2227;
	shl.b32 	%r1566, %r239, 2;
	add.s32 	%r325, %r783, %r1566;
	st.shared.u32 	[%r325+-4], %r2226;
	shl.b32 	%r1567, %r245, 2;
	add.s32 	%r326, %r783, %r1567;
	st.shared.u32 	[%r326+-4], %r2225;
	shl.b32 	%r1568, %r251, 2;
	add.s32 	%r327, %r783, %r1568;
	st.shared.u32 	[%r327+-4], %r2224;
	shl.b32 	%r1569, %r257, 2;
	add.s32 	%r328, %r783, %r1569;
	st.shared.u32 	[%r328+-4], %r2223;
	shl.b32 	%r1570, %r263, 2;
	add.s32 	%r329, %r783, %r1570;
	st.shared.u32 	[%r329+-4], %r2222;
	shl.b32 	%r1571, %r269, 2;
	add.s32 	%r330, %r783, %r1571;
	st.shared.u32 	[%r330+-4], %r2221;
	shl.b32 	%r1572, %r275, 2;
	add.s32 	%r331, %r783, %r1572;
	st.shared.u32 	[%r331+-4], %r2220;
	shl.b32 	%r1573, %r281, 2;
	add.s32 	%r332, %r783, %r1573;
	st.shared.u32 	[%r332+-4], %r2219;
	shl.b32 	%r1574, %r287, 2;
	add.s32 	%r333, %r783, %r1574;
	st.shared.u32 	[%r333+-4], %r2218;
	shl.b32 	%r1575, %r293, 2;
	add.s32 	%r334, %r783, %r1575;
	st.shared.u32 	[%r334+-4], %r2217;
	shl.b32 	%r1576, %r299, 2;
	add.s32 	%r335, %r783, %r1576;
	st.shared.u32 	[%r335+-4], %r2216;
	shl.b32 	%r1577, %r305, 2;
	add.s32 	%r336, %r783, %r1577;
	st.shared.u32 	[%r336+-4], %r2215;
	shl.b32 	%r1578, %r311, 2;
	add.s32 	%r337, %r783, %r1578;
	st.shared.u32 	[%r337+-4], %r2214;
	shl.b32 	%r1579, %r317, 2;
	add.s32 	%r338, %r783, %r1579;
	st.shared.u32 	[%r338+-4], %r2213;
	shl.b32 	%r1580, %r1562, 2;
	add.s32 	%r339, %r783, %r1580;
	st.shared.u32 	[%r339+-4], %r2212;
	shl.b32 	%r1581, %r1, 3;
	add.s32 	%r1582, %r783, %r1581;
	add.s32 	%r340, %r1582, 26112;
	@%p138 bra 	$L__BB88_221;
	ld.param.u64 	%rd437, [_ZN3cub18CUB_300001_SM_10006detail10radix_sort29DeviceRadixSortOnesweepKernelINS1_5radix10policy_hubIiiyE10Policy1000ELNS0_9SortOrderE0EiiyiiNS1_21identity_decomposer_tEEEvPT5_SB_PT3_PKSC_PT1_PKSG_PT2_PKSK_T4_iiT6__param_3];
	cvta.to.global.u64 	%rd93, %rd437;
	shl.b64 	%rd94, %rd9, 3;
	add.s64 	%rd95, %rd93, %rd94;
	ld.global.u64 	%rd96, [%rd95];
	cvt.s64.s32 	%rd97, %r218;
	sub.s64 	%rd456, %rd96, %rd97;
	st.shared.u64 	[%r340], %rd456;
	setp.lt.s32 	%p140, %r3, 1;
	mov.u32 	%r2249, %r2174;
	@%p140 bra 	$L__BB88_220;
	mov.b32 	%r2247, -1;
	mov.u32 	%r2246, %r3;
	mov.u32 	%r2249, %r2174;
$L__BB88_216:
	ld.param.u64 	%rd430, [_ZN3cub18CUB_300001_SM_10006detail10radix_sort29DeviceRadixSortOnesweepKernelINS1_5radix10policy_hubIiiyE10Policy1000ELNS0_9SortOrderE0EiiyiiNS1_21identity_decomposer_tEEEvPT5_SB_PT3_PKSC_PT1_PKSG_PT2_PKSK_T4_iiT6__param_0];
	add.s32 	%r344, %r2246, -1;
	shl.b32 	%r1584, %r344, 8;
	add.s32 	%r1585, %r1584, %r1;
	cvta.to.global.u64 	%rd98, %rd430;
	mul.wide.s32 	%rd99, %r1585, 4;
	add.s64 	%rd19, %rd98, %rd99;
$L__BB88_217:
	membar.cta;
	ld.volatile.global.u32 	%r345, [%rd19];
	setp.eq.s32 	%p141, %r345, 0;
	@%p141 bra 	$L__BB88_217;
	and.b32  	%r1586, %r345, 1073741823;
	add.s32 	%r2249, %r1586, %r2249;
	setp.gt.s32 	%p142, %r345, -1;
	vote.sync.ballot.b32 	%r2247, %p142, %r2247;
	setp.gt.u32 	%p144, %r2246, 1;
	and.pred  	%p145, %p142, %p144;
	mov.u32 	%r2246, %r344;
	@%p145 bra 	$L__BB88_216;
	ld.shared.u64 	%rd456, [%r340];
$L__BB88_220:
	ld.param.u64 	%rd431, [_ZN3cub18CUB_300001_SM_10006detail10radix_sort29DeviceRadixSortOnesweepKernelINS1_5radix10policy_hubIiiyE10Policy1000ELNS0_9SortOrderE0EiiyiiNS1_21identity_decomposer_tEEEvPT5_SB_PT3_PKSC_PT1_PKSG_PT2_PKSK_T4_iiT6__param_0];
	or.b32  	%r1587, %r2249, -2147483648;
	cvta.to.global.u64 	%rd100, %rd431;
	shl.b32 	%r1588, %r3, 8;
	add.s32 	%r1589, %r1588, %r1;
	mul.wide.s32 	%rd101, %r1589, 4;
	add.s64 	%rd102, %rd100, %rd101;
	st.volatile.global.u32 	[%rd102], %r1587;
	sub.s32 	%r1590, %r2249, %r2174;
	cvt.s64.s32 	%rd103, %r1590;
	add.s64 	%rd104, %rd456, %rd103;
	st.shared.u64 	[%r340], %rd104;
$L__BB88_221:
	ld.param.u32 	%r2087, [_ZN3cub18CUB_300001_SM_10006detail10radix_sort29DeviceRadixSortOnesweepKernelINS1_5radix10policy_hubIiiyE10Policy1000ELNS0_9SortOrderE0EiiyiiNS1_21identity_decomposer_tEEEvPT5_SB_PT3_PKSC_PT1_PKSG_PT2_PKSK_T4_iiT6__param_8];
	ld.param.u64 	%rd434, [_ZN3cub18CUB_300001_SM_10006detail10radix_sort29DeviceRadixSortOnesweepKernelINS1_5radix10policy_hubIiiyE10Policy1000ELNS0_9SortOrderE0EiiyiiNS1_21identity_decomposer_tEEEvPT5_SB_PT3_PKSC_PT1_PKSG_PT2_PKSK_T4_iiT6__param_2];
	setp.gt.u32 	%p146, %r1, 255;
	mad.lo.s32 	%r349, %r3, 6528, 6528;
	setp.lt.s32 	%p147, %r349, %r2087;
	setp.eq.s64 	%p148, %rd434, 0;
	or.pred  	%p149, %p148, %p147;
	or.pred  	%p150, %p146, %p149;
	@%p150 bra 	$L__BB88_223;
	ld.param.u64 	%rd435, [_ZN3cub18CUB_300001_SM_10006detail10radix_sort29DeviceRadixSortOnesweepKernelINS1_5radix10policy_hubIiiyE10Policy1000ELNS0_9SortOrderE0EiiyiiNS1_21identity_decomposer_tEEEvPT5_SB_PT3_PKSC_PT1_PKSG_PT2_PKSK_T4_iiT6__param_2];
	ld.shared.u64 	%rd105, [%r340];
	cvt.s64.s32 	%rd106, %r2174;
	cvt.s64.s32 	%rd107, %r218;
	add.s64 	%rd108, %rd107, %rd106;
	add.s64 	%rd109, %rd108, %rd105;
	cvta.to.global.u64 	%rd110, %rd435;
	shl.b64 	%rd111, %rd9, 3;
	add.s64 	%rd112, %rd110, %rd111;
	st.global.u64 	[%rd112], %rd109;
$L__BB88_223:
	ld.param.u32 	%r2088, [_ZN3cub18CUB_300001_SM_10006detail10radix_sort29DeviceRadixSortOnesweepKernelINS1_5radix10policy_hubIiiyE10Policy1000ELNS0_9SortOrderE0EiiyiiNS1_21identity_decomposer_tEEEvPT5_SB_PT3_PKSC_PT1_PKSG_PT2_PKSK_T4_iiT6__param_8];
	ld.param.u64 	%rd438, [_ZN3cub18CUB_300001_SM_10006detail10radix_sort29DeviceRadixSortOnesweepKernelINS1_5radix10policy_hubIiiyE10Policy1000ELNS0_9SortOrderE0EiiyiiNS1_21identity_decomposer_tEEEvPT5_SB_PT3_PKSC_PT1_PKSG_PT2_PKSK_T4_iiT6__param_4];
	cvta.to.global.u64 	%rd22, %rd438;
	shl.b32 	%r1591, %r1, 2;
	add.s32 	%r350, %r783, %r1591;
	setp.gt.s32 	%p151, %r349, %r2088;
	bar.sync 	0;
	@%p151 bra 	$L__BB88_225;
	ld.param.u32 	%r2112, [_ZN3cub18CUB_300001_SM_10006detail10radix_sort29DeviceRadixSortOnesweepKernelINS1_5radix10policy_hubIiiyE10Policy1000ELNS0_9SortOrderE0EiiyiiNS1_21identity_decomposer_tEEEvPT5_SB_PT3_PKSC_PT1_PKSG_PT2_PKSK_T4_iiT6__param_9];
	ld.shared.u32 	%r1593, [%r350];
	shr.u32 	%r1594, %r1593, %r2112;
	and.b32  	%r1595, %r1594, %r221;
	shl.b32 	%r1596, %r1595, 3;
	add.s32 	%r1598, %r783, 26112;
	add.s32 	%r1599, %r1598, %r1596;
	ld.shared.u64 	%rd113, [%r1599];
	add.s64 	%rd114, %rd113, %rd9;
	xor.b32  	%r1600, %r1593, -2147483648;
	shl.b64 	%rd115, %rd114, 2;
	add.s64 	%rd116, %rd22, %rd115;
	st.global.u32 	[%rd116], %r1600;
	bar.warp.sync 	-1;
	ld.shared.u32 	%r1601, [%r350+1536];
	shr.u32 	%r1602, %r1601, %r2112;
	and.b32  	%r1603, %r1602, %r221;
	shl.b32 	%r1604, %r1603, 3;
	add.s32 	%r1605, %r1598, %r1604;
	ld.shared.u64 	%rd117, [%r1605];
	add.s64 	%rd118, %rd117, %rd9;
	xor.b32  	%r1606, %r1601, -2147483648;
	shl.b64 	%rd119, %rd118, 2;
	add.s64 	%rd120, %rd22, %rd119;
	st.global.u32 	[%rd120+1536], %r1606;
	bar.warp.sync 	-1;
	ld.shared.u32 	%r1607, [%r350+3072];
	shr.u32 	%r1608, %r1607, %r2112;
	and.b32  	%r1609, %r1608, %r221;
	shl.b32 	%r1610, %r1609, 3;
	add.s32 	%r1611, %r1598, %r1610;
	ld.shared.u64 	%rd121, [%r1611];
	add.s64 	%rd122, %rd121, %rd9;
	xor.b32  	%r1612, %r1607, -2147483648;
	shl.b64 	%rd123, %rd122, 2;
	add.s64 	%rd124, %rd22, %rd123;
	st.global.u32 	[%rd124+3072], %r1612;
	bar.warp.sync 	-1;
	ld.shared.u32 	%r1613, [%r350+4608];
	shr.u32 	%r1614, %r1613, %r2112;
	and.b32  	%r1615, %r1614, %r221;
	shl.b32 	%r1616, %r1615, 3;
	add.s32 	%r1617, %r1598, %r1616;
	ld.shared.u64 	%rd125, [%r1617];
	add.s64 	%rd126, %rd125, %rd9;
	xor.b32  	%r1618, %r1613, -2147483648;
	shl.b64 	%rd127, %rd126, 2;
	add.s64 	%rd128, %rd22, %rd127;
	st.global.u32 	[%rd128+4608], %r1618;
	bar.warp.sync 	-1;
	ld.shared.u32 	%r1619, [%r350+6144];
	shr.u32 	%r1620, %r1619, %r2112;
	and.b32  	%r1621, %r1620, %r221;
	shl.b32 	%r1622, %r1621, 3;
	add.s32 	%r1623, %r1598, %r1622;
	ld.shared.u64 	%rd129, [%r1623];
	add.s64 	%rd130, %rd129, %rd9;
	xor.b32  	%r1624, %r1619, -2147483648;
	shl.b64 	%rd131, %rd130, 2;
	add.s64 	%rd132, %rd22, %rd131;
	st.global.u32 	[%rd132+6144], %r1624;
	bar.warp.sync 	-1;
	ld.shared.u32 	%r1625, [%r350+7680];
	shr.u32 	%r1626, %r1625, %r2112;
	and.b32  	%r1627, %r1626, %r221;
	shl.b32 	%r1628, %r1627, 3;
	add.s32 	%r1629, %r1598, %r1628;
	ld.shared.u64 	%rd133, [%r1629];
	add.s64 	%rd134, %rd133, %rd9;
	xor.b32  	%r1630, %r1625, -2147483648;
	shl.b64 	%rd135, %rd134, 2;
	add.s64 	%rd136, %rd22, %rd135;
	st.global.u32 	[%rd136+7680], %r1630;
	bar.warp.sync 	-1;
	ld.shared.u32 	%r1631, [%r350+9216];
	shr.u32 	%r1632, %r1631, %r2112;
	and.b32  	%r1633, %r1632, %r221;
	shl.b32 	%r1634, %r1633, 3;
	add.s32 	%r1635, %r1598, %r1634;
	ld.shared.u64 	%rd137, [%r1635];
	add.s64 	%rd138, %rd137, %rd9;
	xor.b32  	%r1636, %r1631, -2147483648;
	shl.b64 	%rd139, %rd138, 2;
	add.s64 	%rd140, %rd22, %rd139;
	st.global.u32 	[%rd140+9216], %r1636;
	bar.warp.sync 	-1;
	ld.shared.u32 	%r1637, [%r350+10752];
	shr.u32 	%r1638, %r1637, %r2112;
	and.b32  	%r1639, %r1638, %r221;
	shl.b32 	%r1640, %r1639, 3;
	add.s32 	%r1641, %r1598, %r1640;
	ld.shared.u64 	%rd141, [%r1641];
	add.s64 	%rd142, %rd141, %rd9;
	xor.b32  	%r1642, %r1637, -2147483648;
	shl.b64 	%rd143, %rd142, 2;
	add.s64 	%rd144, %rd22, %rd143;
	st.global.u32 	[%rd144+10752], %r1642;
	bar.warp.sync 	-1;
	ld.shared.u32 	%r1643, [%r350+12288];
	shr.u32 	%r1644, %r1643, %r2112;
	and.b32  	%r1645, %r1644, %r221;
	shl.b32 	%r1646, %r1645, 3;
	add.s32 	%r1647, %r1598, %r1646;
	ld.shared.u64 	%rd145, [%r1647];
	add.s64 	%rd146, %rd145, %rd9;
	xor.b32  	%r1648, %r1643, -2147483648;
	shl.b64 	%rd147, %rd146, 2;
	add.s64 	%rd148, %rd22, %rd147;
	st.global.u32 	[%rd148+12288], %r1648;
	bar.warp.sync 	-1;
	ld.shared.u32 	%r1649, [%r350+13824];
	shr.u32 	%r1650, %r1649, %r2112;
	and.b32  	%r1651, %r1650, %r221;
	shl.b32 	%r1652, %r1651, 3;
	add.s32 	%r1653, %r1598, %r1652;
	ld.shared.u64 	%rd149, [%r1653];
	add.s64 	%rd150, %rd149, %rd9;
	xor.b32  	%r1654, %r1649, -2147483648;
	shl.b64 	%rd151, %rd150, 2;
	add.s64 	%rd152, %rd22, %rd151;
	st.global.u32 	[%rd152+13824], %r1654;
	bar.warp.sync 	-1;
	ld.shared.u32 	%r1655, [%r350+15360];
	shr.u32 	%r1656, %r1655, %r2112;
	and.b32  	%r1657, %r1656, %r221;
	shl.b32 	%r1658, %r1657, 3;
	add.s32 	%r1659, %r1598, %r1658;
	ld.shared.u64 	%rd153, [%r1659];
	add.s64 	%rd154, %rd153, %rd9;
	xor.b32  	%r1660, %r1655, -2147483648;
	shl.b64 	%rd155, %rd154, 2;
	add.s64 	%rd156, %rd22, %rd155;
	st.global.u32 	[%rd156+15360], %r1660;
	bar.warp.sync 	-1;
	ld.shared.u32 	%r1661, [%r350+16896];
	shr.u32 	%r1662, %r1661, %r2112;
	and.b32  	%r1663, %r1662, %r221;
	shl.b32 	%r1664, %r1663, 3;
	add.s32 	%r1665, %r1598, %r1664;
	ld.shared.u64 	%rd157, [%r1665];
	add.s64 	%rd158, %rd157, %rd9;
	xor.b32  	%r1666, %r1661, -2147483648;
	shl.b64 	%rd159, %rd158, 2;
	add.s64 	%rd160, %rd22, %rd159;
	st.global.u32 	[%rd160+16896], %r1666;
	bar.warp.sync 	-1;
	ld.shared.u32 	%r1667, [%r350+18432];
	shr.u32 	%r1668, %r1667, %r2112;
	and.b32  	%r1669, %r1668, %r221;
	shl.b32 	%r1670, %r1669, 3;
	add.s32 	%r1671, %r1598, %r1670;
	ld.shared.u64 	%rd161, [%r1671];
	add.s64 	%rd162, %rd161, %rd9;
	xor.b32  	%r1672, %r1667, -2147483648;
	shl.b64 	%rd163, %rd162, 2;
	add.s64 	%rd164, %rd22, %rd163;
	st.global.u32 	[%rd164+18432], %r1672;
	bar.warp.sync 	-1;
	ld.shared.u32 	%r1673, [%r350+19968];
	shr.u32 	%r1674, %r1673, %r2112;
	and.b32  	%r1675, %r1674, %r221;
	shl.b32 	%r1676, %r1675, 3;
	add.s32 	%r1677, %r1598, %r1676;
	ld.shared.u64 	%rd165, [%r1677];
	add.s64 	%rd166, %rd165, %rd9;
	xor.b32  	%r1678, %r1673, -2147483648;
	shl.b64 	%rd167, %rd166, 2;
	add.s64 	%rd168, %rd22, %rd167;
	st.global.u32 	[%rd168+19968], %r1678;
	bar.warp.sync 	-1;
	ld.shared.u32 	%r1679, [%r350+21504];
	shr.u32 	%r1680, %r1679, %r2112;
	and.b32  	%r1681, %r1680, %r221;
	shl.b32 	%r1682, %r1681, 3;
	add.s32 	%r1683, %r1598, %r1682;
	ld.shared.u64 	%rd169, [%r1683];
	add.s64 	%rd170, %rd169, %rd9;
	xor.b32  	%r1684, %r1679, -2147483648;
	shl.b64 	%rd171, %rd170, 2;
	add.s64 	%rd172, %rd22, %rd171;
	st.global.u32 	[%rd172+21504], %r1684;
	bar.warp.sync 	-1;
	ld.shared.u32 	%r1685, [%r350+23040];
	shr.u32 	%r1686, %r1685, %r2112;
	and.b32  	%r1687, %r1686, %r221;
	shl.b32 	%r1688, %r1687, 3;
	add.s32 	%r1689, %r1598, %r1688;
	ld.shared.u64 	%rd173, [%r1689];
	add.s64 	%rd174, %rd173, %rd9;
	xor.b32  	%r1690, %r1685, -2147483648;
	shl.b64 	%rd175, %rd174, 2;
	add.s64 	%rd176, %rd22, %rd175;
	st.global.u32 	[%rd176+23040], %r1690;
	bar.warp.sync 	-1;
	ld.shared.u32 	%r1691, [%r350+24576];
	shr.u32 	%r1692, %r1691, %r2112;
	and.b32  	%r1693, %r1692, %r221;
	shl.b32 	%r1694, %r1693, 3;
	add.s32 	%r1695, %r1598, %r1694;
	ld.shared.u64 	%rd177, [%r1695];
	add.s64 	%rd178, %rd177, %rd9;
	xor.b32  	%r1696, %r1691, -2147483648;
	shl.b64 	%rd179, %rd178, 2;
	add.s64 	%rd180, %rd22, %rd179;
	st.global.u32 	[%rd180+24576], %r1696;
	bar.warp.sync 	-1;
	bra.uni 	$L__BB88_260;
$L__BB88_225:
	ld.param.u32 	%r2089, [_ZN3cub18CUB_300001_SM_10006detail10radix_sort29DeviceRadixSortOnesweepKernelINS1_5radix10policy_hubIiiyE10Policy1000ELNS0_9SortOrderE0EiiyiiNS1_21identity_decomposer_tEEEvPT5_SB_PT3_PKSC_PT1_PKSG_PT2_PKSK_T4_iiT6__param_8];
	mad.lo.s32 	%r351, %r3, -6528, %r2089;
	setp.ge.s32 	%p152, %r1, %r351;
	@%p152 bra 	$L__BB88_227;
	ld.param.u32 	%r2113, [_ZN3cub18CUB_300001_SM_10006detail10radix_sort29DeviceRadixSortOnesweepKernelINS1_5radix10policy_hubIiiyE10Policy1000ELNS0_9SortOrderE0EiiyiiNS1_21identity_decomposer_tEEEvPT5_SB_PT3_PKSC_PT1_PKSG_PT2_PKSK_T4_iiT6__param_9];
	ld.shared.u32 	%r1697, [%r350];
	shr.u32 	%r1698, %r1697, %r2113;
	and.b32  	%r1699, %r1698, %r221;
	shl.b32 	%r1700, %r1699, 3;
	add.s32 	%r1702, %r783, %r1700;
	ld.shared.u64 	%rd181, [%r1702+26112];
	xor.b32  	%r1703, %r1697, -2147483648;
	add.s64 	%rd182, %rd181, %rd9;
	shl.b64 	%rd183, %rd182, 2;
	add.s64 	%rd184, %rd22, %rd183;
	st.global.u32 	[%rd184], %r1703;
$L__BB88_227:
	bar.warp.sync 	-1;
	add.s32 	%r1704, %r1, 384;
	setp.ge.s32 	%p153, %r1704, %r351;
	@%p153 bra 	$L__BB88_229;
	ld.param.u32 	%r2114, [_ZN3cub18CUB_300001_SM_10006detail10radix_sort29DeviceRadixSortOnesweepKernelINS1_5radix10policy_hubIiiyE10Policy1000ELNS0_9SortOrderE0EiiyiiNS1_21identity_decomposer_tEEEvPT5_SB_PT3_PKSC_PT1_PKSG_PT2_PKSK_T4_iiT6__param_9];
	ld.shared.u32 	%r1705, [%r350+1536];
	shr.u32 	%r1706, %r1705, %r2114;
	and.b32  	%r1707, %r1706, %r221;
	shl.b32 	%r1708, %r1707, 3;
	add.s32 	%r1710, %r783, %r1708;
	ld.shared.u64 	%rd185, [%r1710+26112];
	xor.b32  	%r1711, %r1705, -2147483648;
	add.s64 	%rd186, %rd185, %rd9;
	shl.b64 	%rd187, %rd186, 2;
	add.s64 	%rd188, %rd22, %rd187;
	st.global.u32 	[%rd188+1536], %r1711;
$L__BB88_229:
	bar.warp.sync 	-1;
	add.s32 	%r1712, %r1, 768;
	setp.ge.s32 	%p154, %r1712, %r351;
	@%p154 bra 	$L__BB88_231;
	ld.param.u32 	%r2115, [_ZN3cub18CUB_300001_SM_10006detail10radix_sort29DeviceRadixSortOnesweepKernelINS1_5radix10policy_hubIiiyE10Policy1000ELNS0_9SortOrderE0EiiyiiNS1_21identity_decomposer_tEEEvPT5_SB_PT3_PKSC_PT1_PKSG_PT2_PKSK_T4_iiT6__param_9];
	ld.shared.u32 	%r1713, [%r350+3072];
	shr.u32 	%r1714, %r1713, %r2115;
	and.b32  	%r1715, %r1714, %r221;
	shl.b32 	%r1716, %r1715, 3;
	add.s32 	%r1718, %r783, %r1716;
	ld.shared.u64 	%rd189, [%r1718+26112];
	xor.b32  	%r1719, %r1713, -2147483648;
	add.s64 	%rd190, %rd189, %rd9;
	shl.b64 	%rd191, %rd190, 2;
	add.s64 	%rd192, %rd22, %rd191;
	st.global.u32 	[%rd192+3072], %r1719;
$L__BB88_231:
	bar.warp.sync 	-1;
	add.s32 	%r1720, %r1, 1152;
	setp.ge.s32 	%p155, %r1720, %r351;
	@%p155 bra 	$L__BB88_233;
	ld.param.u32 	%r2116, [_ZN3cub18CUB_300001_SM_10006detail10radix_sort29DeviceRadixSortOnesweepKernelINS1_5radix10policy_hubIiiyE10Policy1000ELNS0_9SortOrderE0EiiyiiNS1_21identity_decomposer_tEEEvPT5_SB_PT3_PKSC_PT1_PKSG_PT2_PKSK_T4_iiT6__param_9];
	ld.shared.u32 	%r1721, [%r350+4608];
	shr.u32 	%r1722, %r1721, %r2116;
	and.b32  	%r1723, %r1722, %r221;
	shl.b32 	%r1724, %r1723, 3;
	add.s32 	%r1726, %r783, %r1724;
	ld.shared.u64 	%rd193, [%r1726+26112];
	xor.b32  	%r1727, %r1721, -2147483648;
	add.s64 	%rd194, %rd193, %rd9;
	shl.b64 	%rd195, %rd194, 2;
	add.s64 	%rd196, %rd22, %rd195;
	st.global.u32 	[%rd196+4608], %r1727;
$L__BB88_233:
	bar.warp.sync 	-1;
	add.s32 	%r1728, %r1, 1536;
	setp.ge.s32 	%p156, %r1728, %r351;
	@%p156 bra 	$L__BB88_235;
	ld.param.u32 	%r2117, [_ZN3cub18CUB_300001_SM_10006detail10radix_sort29DeviceRadixSortOnesweepKernelINS1_5radix10policy_hubIiiyE10Policy1000ELNS0_9SortOrderE0EiiyiiNS1_21identity_decomposer_tEEEvPT5_SB_PT3_PKSC_PT1_PKSG_PT2_PKSK_T4_iiT6__param_9];
	ld.shared.u32 	%r1729, [%r350+6144];
	shr.u32 	%r1730, %r1729, %r2117;
	and.b32  	%r1731, %r1730, %r221;
	shl.b32 	%r1732, %r1731, 3;
	add.s32 	%r1734, %r783, %r1732;
	ld.shared.u64 	%rd197, [%r1734+26112];
	xor.b32  	%r1735, %r1729, -2147483648;
	add.s64 	%rd198, %rd197, %rd9;
	shl.b64 	%rd199, %rd198, 2;
	add.s64 	%rd200, %rd22, %rd199;
	st.global.u32 	[%rd200+6144], %r1735;
$L__BB88_235:
	bar.warp.sync 	-1;
	add.s32 	%r1736, %r1, 1920;
	setp.ge.s32 	%p157, %r1736, %r351;
	@%p157 bra 	$L__BB88_237;
	ld.param.u32 	%r2118, [_ZN3cub18CUB_300001_SM_10006detail10radix_sort29DeviceRadixSortOnesweepKernelINS1_5radix10policy_hubIiiyE10Policy1000ELNS0_9SortOrderE0EiiyiiNS1_21identity_decomposer_tEEEvPT5_SB_PT3_PKSC_PT1_PKSG_PT2_PKSK_T4_iiT6__param_9];
	ld.shared.u32 	%r1737, [%r350+7680];
	shr.u32 	%r1738, %r1737, %r2118;
	and.b32  	%r1739, %r1738, %r221;
	shl.b32 	%r1740, %r1739, 3;
	add.s32 	%r1742, %r783, %r1740;
	ld.shared.u64 	%rd201, [%r1742+26112];
	xor.b32  	%r1743, %r1737, -2147483648;
	add.s64 	%rd202, %rd201, %rd9;
	shl.b64 	%rd203, %rd202, 2;
	add.s64 	%rd204, %rd22, %rd203;
	st.global.u32 	[%rd204+7680], %r1743;
$L__BB88_237:
	bar.warp.sync 	-1;
	add.s32 	%r1744, %r1, 2304;
	setp.ge.s32 	%p158, %r1744, %r351;
	@%p158 bra 	$L__BB88_239;
	ld.param.u32 	%r2119, [_ZN3cub18CUB_300001_SM_10006detail10radix_sort29DeviceRadixSortOnesweepKernelINS1_5radix10policy_hubIiiyE10Policy1000ELNS0_9SortOrderE0EiiyiiNS1_21identity_decomposer_tEEEvPT5_SB_PT3_PKSC_PT1_PKSG_PT2_PKSK_T4_iiT6__param_9];
	ld.shared.u32 	%r1745, [%r350+9216];
	shr.u32 	%r1746, %r1745, %r2119;
	and.b32  	%r1747, %r1746, %r221;
	shl.b32 	%r1748, %r1747, 3;
	add.s32 	%r1750, %r783, %r1748;
	ld.shared.u64 	%rd205, [%r1750+26112];
	xor.b32  	%r1751, %r1745, -2147483648;
	add.s64 	%rd206, %rd205, %rd9;
	shl.b64 	%rd207, %rd206, 2;
	add.s64 	%rd208, %rd22, %rd207;
	st.global.u32 	[%rd208+9216], %r1751;
$L__BB88_239:
	bar.warp.sync 	-1;
	add.s32 	%r1752, %r1, 2688;
	setp.ge.s32 	%p159, %r1752, %r351;
	@%p159 bra 	$L__BB88_241;
	ld.param.u32 	%r2120, [_ZN3cub18CUB_300001_SM_10006detail10radix_sort29DeviceRadixSortOnesweepKernelINS1_5radix10policy_hubIiiyE10Policy1000ELNS0_9SortOrderE0EiiyiiNS1_21identity_decomposer_tEEEvPT5_SB_PT3_PKSC_PT1_PKSG_PT2_PKSK_T4_iiT6__param_9];
	ld.shared.u32 	%r1753, [%r350+10752];
	shr.u32 	%r1754, %r1753, %r2120;
	and.b32  	%r1755, %r1754, %r221;
	shl.b32 	%r1756, %r1755, 3;
	add.s32 	%r1758, %r783, %r1756;
	ld.shared.u64 	%rd209, [%r1758+26112];
	xor.b32  	%r1759, %r1753, -2147483648;
	add.s64 	%rd210, %rd209, %rd9;
	shl.b64 	%rd211, %rd210, 2;
	add.s64 	%rd212, %rd22, %rd211;
	st.global.u32 	[%rd212+10752], %r1759;
$L__BB88_241:
	bar.warp.sync 	-1;
	or.b32  	%r1760, %r1, 3072;
	setp.ge.s32 	%p160, %r1760, %r351;
	@%p160 bra 	$L__BB88_243;
	ld.param.u32 	%r2121, [_ZN3cub18CUB_300001_SM_10006detail10radix_sort29DeviceRadixSortOnesweepKernelINS1_5radix10policy_hubIiiyE10Policy1000ELNS0_9SortOrderE0EiiyiiNS1_21identity_decomposer_tEEEvPT5_SB_PT3_PKSC_PT1_PKSG_PT2_PKSK_T4_iiT6__param_9];
	ld.shared.u32 	%r1761, [%r350+12288];
	shr.u32 	%r1762, %r1761, %r2121;
	and.b32  	%r1763, %r1762, %r221;
	shl.b32 	%r1764, %r1763, 3;
	add.s32 	%r1766, %r783, %r1764;
	ld.shared.u64 	%rd213, [%r1766+26112];
	xor.b32  	%r1767, %r1761, -2147483648;
	add.s64 	%rd214, %rd213, %rd9;
	shl.b64 	%rd215, %rd214, 2;
	add.s64 	%rd216, %rd22, %rd215;
	st.global.u32 	[%rd216+12288], %r1767;
$L__BB88_243:
	bar.warp.sync 	-1;
	add.s32 	%r1768, %r1, 3456;
	setp.ge.s32 	%p161, %r1768, %r351;
	@%p161 bra 	$L__BB88_245;
	ld.param.u32 	%r2122, [_ZN3cub18CUB_300001_SM_10006detail10radix_sort29DeviceRadixSortOnesweepKernelINS1_5radix10policy_hubIiiyE10Policy1000ELNS0_9SortOrderE0EiiyiiNS1_21identity_decomposer_tEEEvPT5_SB_PT3_PKSC_PT1_PKSG_PT2_PKSK_T4_iiT6__param_9];
	ld.shared.u32 	%r1769, [%r350+13824];
	shr.u32 	%r1770, %r1769, %r2122;
	and.b32  	%r1771, %r1770, %r221;
	shl.b32 	%r1772, %r1771, 3;
	add.s32 	%r1774, %r783, %r1772;
	ld.shared.u64 	%rd217, [%r1774+26112];
	xor.b32  	%r1775, %r1769, -2147483648;
	add.s64 	%rd218, %rd217, %rd9;
	shl.b64 	%rd219, %rd218, 2;
	add.s64 	%rd220, %rd22, %rd219;
	st.global.u32 	[%rd220+13824], %r1775;
$L__BB88_245:
	bar.warp.sync 	-1;
	add.s32 	%r1776, %r1, 3840;
	setp.ge.s32 	%p162, %r1776, %r351;
	@%p162 bra 	$L__BB88_247;
	ld.param.u32 	%r2123, [_ZN3cub18CUB_300001_SM_10006detail10radix_sort29DeviceRadixSortOnesweepKernelINS1_5radix10policy_hubIiiyE10Policy1000ELNS0_9SortOrderE0EiiyiiNS1_21identity_decomposer_tEEEvPT5_SB_PT3_PKSC_PT1_PKSG_PT2_PKSK_T4_iiT6__param_9];
	ld.shared.u32 	%r1777, [%r350+15360];
	shr.u32 	%r1778, %r1777, %r2123;
	and.b32  	%r1779, %r1778, %r221;
	shl.b32 	%r1780, %r1779, 3;
	add.s32 	%r1782, %r783, %r1780;
	ld.shared.u64 	%rd221, [%r1782+26112];
	xor.b32  	%r1783, %r1777, -2147483648;
	add.s64 	%rd222, %rd221, %rd9;
	shl.b64 	%rd223, %rd222, 2;
	add.s64 	%rd224, %rd22, %rd223;
	st.global.u32 	[%rd224+15360], %r1783;
$L__BB88_247:
	bar.warp.sync 	-1;
	add.s32 	%r1784, %r1, 4224;
	setp.ge.s32 	%p163, %r1784, %r351;
	@%p163 bra 	$L__BB88_249;
	ld.param.u32 	%r2124, [_ZN3cub18CUB_300001_SM_10006detail10radix_sort29DeviceRadixSortOnesweepKernelINS1_5radix10policy_hubIiiyE10Policy1000ELNS0_9SortOrderE0EiiyiiNS1_21identity_decomposer_tEEEvPT5_SB_PT3_PKSC_PT1_PKSG_PT2_PKSK_T4_iiT6__param_9];
	ld.shared.u32 	%r1785, [%r350+16896];
	shr.u32 	%r1786, %r1785, %r2124;
	and.b32  	%r1787, %r1786, %r221;
	shl.b32 	%r1788, %r1787, 3;
	add.s32 	%r1790, %r783, %r1788;
	ld.shared.u64 	%rd225, [%r1790+26112];
	xor.b32  	%r1791, %r1785, -2147483648;
	add.s64 	%rd226, %rd225, %rd9;
	shl.b64 	%rd227, %rd226, 2;
	add.s64 	%rd228, %rd22, %rd227;
	st.global.u32 	[%rd228+16896], %r1791;
$L__BB88_249:
	bar.warp.sync 	-1;
	add.s32 	%r1792, %r1, 4608;
	setp.ge.s32 	%p164, %r1792, %r351;
	@%p164 bra 	$L__BB88_251;
	ld.param.u32 	%r2125, [_ZN3cub18CUB_300001_SM_10006detail10radix_sort29DeviceRadixSortOnesweepKernelINS1_5radix10policy_hubIiiyE10Policy1000ELNS0_9SortOrderE0EiiyiiNS1_21identity_decomposer_tEEEvPT5_SB_PT3_PKSC_PT1_PKSG_PT2_PKSK_T4_iiT6__param_9];
	ld.shared.u32 	%r1793, [%r350+18432];
	shr.u32 	%r1794, %r1793, %r2125;
	and.b32  	%r1795, %r1794, %r221;
	shl.b32 	%r1796, %r1795, 3;
	add.s32 	%r1798, %r783, %r1796;
	ld.shared.u64 	%rd229, [%r1798+26112];
	xor.b32  	%r1799, %r1793, -2147483648;
	add.s64 	%rd230, %rd229, %rd9;
	shl.b64 	%rd231, %rd230, 2;
	add.s64 	%rd232, %rd22, %rd231;
	st.global.u32 	[%rd232+18432], %r1799;
$L__BB88_251:
	bar.warp.sync 	-1;
	add.s32 	%r1800, %r1, 4992;
	setp.ge.s32 	%p165, %r1800, %r351;
	@%p165 bra 	$L__BB88_253;
	ld.param.u32 	%r2126, [_ZN3cub18CUB_300001_SM_10006detail10radix_sort29DeviceRadixSortOnesweepKernelINS1_5radix10policy_hubIiiyE10Policy1000ELNS0_9SortOrderE0EiiyiiNS1_21identity_decomposer_tEEEvPT5_SB_PT3_PKSC_PT1_PKSG_PT2_PKSK_T4_iiT6__param_9];
	ld.shared.u32 	%r1801, [%r350+19968];
	shr.u32 	%r1802, %r1801, %r2126;
	and.b32  	%r1803, %r1802, %r221;
	shl.b32 	%r1804, %r1803, 3;
	add.s32 	%r1806, %r783, %r1804;
	ld.shared.u64 	%rd233, [%r1806+26112];
	xor.b32  	%r1807, %r1801, -2147483648;
	add.s64 	%rd234, %rd233, %rd9;
	shl.b64 	%rd235, %rd234, 2;
	add.s64 	%rd236, %rd22, %rd235;
	st.global.u32 	[%rd236+19968], %r1807;
$L__BB88_253:
	bar.warp.sync 	-1;
	add.s32 	%r1808, %r1, 5376;
	setp.ge.s32 	%p166, %r1808, %r351;
	@%p166 bra 	$L__BB88_255;
	ld.param.u32 	%r2127, [_ZN3cub18CUB_300001_SM_10006detail10radix_sort29DeviceRadixSortOnesweepKernelINS1_5radix10policy_hubIiiyE10Policy1000ELNS0_9SortOrderE0EiiyiiNS1_21identity_decomposer_tEEEvPT5_SB_PT3_PKSC_PT1_PKSG_PT2_PKSK_T4_iiT6__param_9];
	ld.shared.u32 	%r1809, [%r350+21504];
	shr.u32 	%r1810, %r1809, %r2127;
	and.b32  	%r1811, %r1810, %r221;
	shl.b32 	%r1812, %r1811, 3;
	add.s32 	%r1814, %r783, %r1812;
	ld.shared.u64 	%rd237, [%r1814+26112];
	xor.b32  	%r1815, %r1809, -2147483648;
	add.s64 	%rd238, %rd237, %rd9;
	shl.b64 	%rd239, %rd238, 2;
	add.s64 	%rd240, %rd22, %rd239;
	st.global.u32 	[%rd240+21504], %r1815;
$L__BB88_255:
	bar.warp.sync 	-1;
	add.s32 	%r1816, %r1, 5760;
	setp.ge.s32 	%p167, %r1816, %r351;
	@%p167 bra 	$L__BB88_257;
	ld.param.u32 	%r2128, [_ZN3cub18CUB_300001_SM_10006detail10radix_sort29DeviceRadixSortOnesweepKernelINS1_5radix10policy_hubIiiyE10Policy1000ELNS0_9SortOrderE0EiiyiiNS1_21identity_decomposer_tEEEvPT5_SB_PT3_PKSC_PT1_PKSG_PT2_PKSK_T4_iiT6__param_9];
	ld.shared.u32 	%r1817, [%r350+23040];
	shr.u32 	%r1818, %r1817, %r2128;
	and.b32  	%r1819, %r1818, %r221;
	shl.b32 	%r1820, %r1819, 3;
	add.s32 	%r1822, %r783, %r1820;
	ld.shared.u64 	%rd241, [%r1822+26112];
	xor.b32  	%r1823, %r1817, -2147483648;
	add.s64 	%rd242, %rd241, %rd9;
	shl.b64 	%rd243, %rd242, 2;
	add.s64 	%rd244, %rd22, %rd243;
	st.global.u32 	[%rd244+23040], %r1823;
$L__BB88_257:
	bar.warp.sync 	-1;
	or.b32  	%r1824, %r1, 6144;
	setp.ge.s32 	%p168, %r1824, %r351;
	@%p168 bra 	$L__BB88_259;
	ld.param.u32 	%r2129, [_ZN3cub18CUB_300001_SM_10006detail10radix_sort29DeviceRadixSortOnesweepKernelINS1_5radix10policy_hubIiiyE10Policy1000ELNS0_9SortOrderE0EiiyiiNS1_21identity_decomposer_tEEEvPT5_SB_PT3_PKSC_PT1_PKSG_PT2_PKSK_T4_iiT6__param_9];
	ld.shared.u32 	%r1825, [%r350+24576];
	shr.u32 	%r1826, %r1825, %r2129;
	and.b32  	%r1827, %r1826, %r221;
	shl.b32 	%r1828, %r1827, 3;
	add.s32 	%r1830, %r783, %r1828;
	ld.shared.u64 	%rd245, [%r1830+26112];
	xor.b32  	%r1831, %r1825, -2147483648;
	add.s64 	%rd246, %rd245, %rd9;
	shl.b64 	%rd247, %rd246, 2;
	add.s64 	%rd248, %rd22, %rd247;
	st.global.u32 	[%rd248+24576], %r1831;
$L__BB88_259:
	bar.warp.sync 	-1;
$L__BB88_260:
	ld.param.u32 	%r2130, [_ZN3cub18CUB_300001_SM_10006detail10radix_sort29DeviceRadixSortOnesweepKernelINS1_5radix10policy_hubIiiyE10Policy1000ELNS0_9SortOrderE0EiiyiiNS1_21identity_decomposer_tEEEvPT5_SB_PT3_PKSC_PT1_PKSG_PT2_PKSK_T4_iiT6__param_9];
	ld.param.u32 	%r2090, [_ZN3cub18CUB_300001_SM_10006detail10radix_sort29DeviceRadixSortOnesweepKernelINS1_5radix10policy_hubIiiyE10Policy1000ELNS0_9SortOrderE0EiiyiiNS1_21identity_decomposer_tEEEvPT5_SB_PT3_PKSC_PT1_PKSG_PT2_PKSK_T4_iiT6__param_8];
	setp.gt.s32 	%p169, %r349, %r2090;
	ld.shared.u32 	%r1832, [%r350];
	shr.u32 	%r1833, %r1832, %r2130;
	and.b32  	%r352, %r1833, %r221;
	ld.shared.u32 	%r1834, [%r350+1536];
	shr.u32 	%r1835, %r1834, %r2130;
	and.b32  	%r353, %r1835, %r221;
	ld.shared.u32 	%r1836, [%r350+3072];
	shr.u32 	%r1837, %r1836, %r2130;
	and.b32  	%r354, %r1837, %r221;
	ld.shared.u32 	%r1838, [%r350+4608];
	shr.u32 	%r1839, %r1838, %r2130;
	and.b32  	%r355, %r1839, %r221;
	ld.shared.u32 	%r1840, [%r350+6144];
	shr.u32 	%r1841, %r1840, %r2130;
	and.b32  	%r356, %r1841, %r221;
	ld.shared.u32 	%r1842, [%r350+7680];
	shr.u32 	%r1843, %r1842, %r2130;
	and.b32  	%r357, %r1843, %r221;
	ld.shared.u32 	%r1844, [%r350+9216];
	shr.u32 	%r1845, %r1844, %r2130;
	and.b32  	%r358, %r1845, %r221;
	ld.shared.u32 	%r1846, [%r350+10752];
	shr.u32 	%r1847, %r1846, %r2130;
	and.b32  	%r359, %r1847, %r221;
	ld.shared.u32 	%r1848, [%r350+12288];
	shr.u32 	%r1849, %r1848, %r2130;
	and.b32  	%r360, %r1849, %r221;
	ld.shared.u32 	%r1850, [%r350+13824];
	shr.u32 	%r1851, %r1850, %r2130;
	and.b32  	%r361, %r1851, %r221;
	ld.shared.u32 	%r1852, [%r350+15360];
	shr.u32 	%r1853, %r1852, %r2130;
	and.b32  	%r362, %r1853, %r221;
	ld.shared.u32 	%r1854, [%r350+16896];
	shr.u32 	%r1855, %r1854, %r2130;
	and.b32  	%r363, %r1855, %r221;
	ld.shared.u32 	%r1856, [%r350+18432];
	shr.u32 	%r1857, %r1856, %r2130;
	and.b32  	%r364, %r1857, %r221;
	ld.shared.u32 	%r1858, [%r350+19968];
	shr.u32 	%r1859, %r1858, %r2130;
	and.b32  	%r365, %r1859, %r221;
	ld.shared.u32 	%r1860, [%r350+21504];
	shr.u32 	%r1861, %r1860, %r2130;
	and.b32  	%r366, %r1861, %r221;
	ld.shared.u32 	%r1862, [%r350+23040];
	shr.u32 	%r1863, %r1862, %r2130;
	and.b32  	%r367, %r1863, %r221;
	ld.shared.u32 	%r1864, [%r350+24576];
	shr.u32 	%r1865, %r1864, %r2130;
	and.b32  	%r368, %r1865, %r221;
	@%p169 bra 	$L__BB88_262;
	ld.param.u64 	%rd443, [_ZN3cub18CUB_300001_SM_10006detail10radix_sort29DeviceRadixSortOnesweepKernelINS1_5radix10policy_hubIiiyE10Policy1000ELNS0_9SortOrderE0EiiyiiNS1_21identity_decomposer_tEEEvPT5_SB_PT3_PKSC_PT1_PKSG_PT2_PKSK_T4_iiT6__param_7];
	cvta.to.global.u64 	%rd249, %rd443;
	and.b32  	%r1869, %r1, 31;
	or.b32  	%r1870, %r647, %r1869;
	cvt.u64.u32 	%rd250, %r1870;
	mul.lo.s32 	%r1871, %r3, 6528;
	cvt.s64.s32 	%rd251, %r1871;
	add.s64 	%rd252, %rd250, %rd251;
	shl.b64 	%rd253, %rd252, 2;
	add.s64 	%rd254, %rd249, %rd253;
	ld.global.u32 	%r2266, [%rd254];
	ld.global.u32 	%r2267, [%rd254+128];
	ld.global.u32 	%r2268, [%rd254+256];
	ld.global.u32 	%r2269, [%rd254+384];
	ld.global.u32 	%r2270, [%rd254+512];
	ld.global.u32 	%r2271, [%rd254+640];
	ld.global.u32 	%r2272, [%rd254+768];
	ld.global.u32 	%r2273, [%rd254+896];
	ld.global.u32 	%r2274, [%rd254+1024];
	ld.global.u32 	%r2275, [%rd254+1152];
	ld.global.u32 	%r2276, [%rd254+1280];
	ld.global.u32 	%r2277, [%rd254+1408];
	ld.global.u32 	%r2278, [%rd254+1536];
	ld.global.u32 	%r2279, [%rd254+1664];
	ld.global.u32 	%r2280, [%rd254+1792];
	ld.global.u32 	%r2281, [%rd254+1920];
	ld.global.u32 	%r2282, [%rd254+2048];
	bra.uni 	$L__BB88_296;
$L__BB88_262:
	ld.param.u32 	%r2091, [_ZN3cub18CUB_300001_SM_10006detail10radix_sort29DeviceRadixSortOnesweepKernelINS1_5radix10policy_hubIiiyE10Policy1000ELNS0_9SortOrderE0EiiyiiNS1_21identity_decomposer_tEEEvPT5_SB_PT3_PKSC_PT1_PKSG_PT2_PKSK_T4_iiT6__param_8];
	ld.param.u64 	%rd444, [_ZN3cub18CUB_300001_SM_10006detail10radix_sort29DeviceRadixSortOnesweepKernelINS1_5radix10policy_hubIiiyE10Policy1000ELNS0_9SortOrderE0EiiyiiNS1_21identity_decomposer_tEEEvPT5_SB_PT3_PKSC_PT1_PKSG_PT2_PKSK_T4_iiT6__param_7];
	cvta.to.global.u64 	%rd255, %rd444;
	add.s64 	%rd23, %rd255, %rd63;
	cvt.u32.u64 	%r1874, %rd7;
	sub.s32 	%r386, %r2091, %r649;
	setp.ge.s32 	%p170, %r1874, %r386;
	@%p170 bra 	$L__BB88_264;
	ld.global.u32 	%r2266, [%rd23];
$L__BB88_264:
	add.s32 	%r1877, %r1874, 32;
	setp.ge.s32 	%p171, %r1877, %r386;
	@%p171 bra 	$L__BB88_266;
	ld.global.u32 	%r2267, [%rd23+128];
$L__BB88_266:
	add.s32 	%r1880, %r1874, 64;
	setp.ge.s32 	%p172, %r1880, %r386;
	@%p172 bra 	$L__BB88_268;
	ld.global.u32 	%r2268, [%rd23+256];
$L__BB88_268:
	add.s32 	%r1883, %r1874, 96;
	setp.ge.s32 	%p173, %r1883, %r386;
	@%p173 bra 	$L__BB88_270;
	ld.global.u32 	%r2269, [%rd23+384];
$L__BB88_270:
	add.s32 	%r1886, %r1874, 128;
	setp.ge.s32 	%p174, %r1886, %r386;
	@%p174 bra 	$L__BB88_272;
	ld.global.u32 	%r2270, [%rd23+512];
$L__BB88_272:
	add.s32 	%r1889, %r1874, 160;
	setp.ge.s32 	%p175, %r1889, %r386;
	@%p175 bra 	$L__BB88_274;
	ld.global.u32 	%r2271, [%rd23+640];
$L__BB88_274:
	add.s32 	%r1892, %r1874, 192;
	setp.ge.s32 	%p176, %r1892, %r386;
	@%p176 bra 	$L__BB88_276;
	ld.global.u32 	%r2272, [%rd23+768];
$L__BB88_276:
	add.s32 	%r1895, %r1874, 224;
	setp.ge.s32 	%p177, %r1895, %r386;
	@%p177 bra 	$L__BB88_278;
	ld.param.u64 	%rd445, [_ZN3cub18CUB_300001_SM_10006detail10radix_sort29DeviceRadixSortOnesweepKernelINS1_5radix10policy_hubIiiyE10Policy1000ELNS0_9SortOrderE0EiiyiiNS1_21identity_decomposer_tEEEvPT5_SB_PT3_PKSC_PT1_PKSG_PT2_PKSK_T4_iiT6__param_7];
	cvta.to.global.u64 	%rd259, %rd445;
	cvt.s64.s32 	%rd260, %r649;
	add.s64 	%rd261, %rd7, %rd260;
	shl.b64 	%rd262, %rd261, 2;
	add.s64 	%rd263, %rd259, %rd262;
	ld.global.u32 	%r2273, [%rd263+896];
$L__BB88_278:
	add.s32 	%r1899, %r1874, 256;
	setp.ge.s32 	%p178, %r1899, %r386;
	@%p178 bra 	$L__BB88_280;
	ld.param.u64 	%rd446, [_ZN3cub18CUB_300001_SM_10006detail10radix_sort29DeviceRadixSortOnesweepKernelINS1_5radix10policy_hubIiiyE10Policy1000ELNS0_9SortOrderE0EiiyiiNS1_21identity_decomposer_tEEEvPT5_SB_PT3_PKSC_PT1_PKSG_PT2_PKSK_T4_iiT6__param_7];
	cvta.to.global.u64 	%rd264, %rd446;
	cvt.s64.s32 	%rd265, %r649;
	add.s64 	%rd266, %rd7, %rd265;
	shl.b64 	%rd267, %rd266, 2;
	add.s64 	%rd268, %rd264, %rd267;
	ld.global.u32 	%r2274, [%rd268+1024];
$L__BB88_280:
	add.s32 	%r1903, %r1874, 288;
	setp.ge.s32 	%p179, %r1903, %r386;
	@%p179 bra 	$L__BB88_282;
	ld.param.u64 	%rd447, [_ZN3cub18CUB_300001_SM_10006detail10radix_sort29DeviceRadixSortOnesweepKernelINS1_5radix10policy_hubIiiyE10Policy1000ELNS0_9SortOrderE0EiiyiiNS1_21identity_decomposer_tEEEvPT5_SB_PT3_PKSC_PT1_PKSG_PT2_PKSK_T4_iiT6__param_7];
	cvta.to.global.u64 	%rd269, %rd447;
	cvt.s64.s32 	%rd270, %r649;
	add.s64 	%rd271, %rd7, %rd270;
	shl.b64 	%rd272, %rd271, 2;
	add.s64 	%rd273, %rd269, %rd272;
	ld.global.u32 	%r2275, [%rd273+1152];
$L__BB88_282:
	add.s32 	%r1907, %r1874, 320;
	setp.ge.s32 	%p180, %r1907, %r386;
	@%p180 bra 	$L__BB88_284;
	ld.param.u64 	%rd448, [_ZN3cub18CUB_300001_SM_10006detail10radix_sort29DeviceRadixSortOnesweepKernelINS1_5radix10policy_hubIiiyE10Policy1000ELNS0_9SortOrderE0EiiyiiNS1_21identity_decomposer_tEEEvPT5_SB_PT3_PKSC_PT1_PKSG_PT2_PKSK_T4_iiT6__param_7];
	cvta.to.global.u64 	%rd274, %rd448;
	cvt.s64.s32 	%rd275, %r649;
	add.s64 	%rd276, %rd7, %rd275;
	shl.b64 	%rd277, %rd276, 2;
	add.s64 	%rd278, %rd274, %rd277;
	ld.global.u32 	%r2276, [%rd278+1280];
$L__BB88_284:
	add.s32 	%r1911, %r1874, 352;
	setp.ge.s32 	%p181, %r1911, %r386;
	@%p181 bra 	$L__BB88_286;
	ld.param.u64 	%rd449, [_ZN3cub18CUB_300001_SM_10006detail10radix_sort29DeviceRadixSortOnesweepKernelINS1_5radix10policy_hubIiiyE10Policy1000ELNS0_9SortOrderE0EiiyiiNS1_21identity_decomposer_tEEEvPT5_SB_PT3_PKSC_PT1_PKSG_PT2_PKSK_T4_iiT6__param_7];
	cvta.to.global.u64 	%rd279, %rd449;
	mul.lo.s32 	%r1912, %r3, 6528;
	cvt.s64.s32 	%rd280, %r1912;
	add.s64 	%rd281, %rd7, %rd280;
	shl.b64 	%rd282, %rd281, 2;
	add.s64 	%rd283, %rd279, %rd282;
	ld.global.u32 	%r2277, [%rd283+1408];
$L__BB88_286:
	add.s32 	%r1915, %r1874, 384;
	setp.ge.s32 	%p182, %r1915, %r386;
	@%p182 bra 	$L__BB88_288;
	ld.param.u64 	%rd450, [_ZN3cub18CUB_300001_SM_10006detail10radix_sort29DeviceRadixSortOnesweepKernelINS1_5radix10policy_hubIiiyE10Policy1000ELNS0_9SortOrderE0EiiyiiNS1_21identity_decomposer_tEEEvPT5_SB_PT3_PKSC_PT1_PKSG_PT2_PKSK_T4_iiT6__param_7];
	cvta.to.global.u64 	%rd284, %rd450;
	mul.lo.s32 	%r1916, %r3, 6528;
	cvt.s64.s32 	%rd285, %r1916;
	add.s64 	%rd286, %rd7, %rd285;
	shl.b64 	%rd287, %rd286, 2;
	add.s64 	%rd288, %rd284, %rd287;
	ld.global.u32 	%r2278, [%rd288+1536];
$L__BB88_288:
	cvt.u32.u64 	%r1918, %rd7;
	add.s32 	%r1919, %r1918, 416;
	setp.ge.s32 	%p183, %r1919, %r386;
	@%p183 bra 	$L__BB88_290;
	ld.param.u64 	%rd451, [_ZN3cub18CUB_300001_SM_10006detail10radix_sort29DeviceRadixSortOnesweepKernelINS1_5radix10policy_hubIiiyE10Policy1000ELNS0_9SortOrderE0EiiyiiNS1_21identity_decomposer_tEEEvPT5_SB_PT3_PKSC_PT1_PKSG_PT2_PKSK_T4_iiT6__param_7];
	cvta.to.global.u64 	%rd289, %rd451;
	mul.lo.s32 	%r1920, %r3, 6528;
	cvt.s64.s32 	%rd290, %r1920;
	add.s64 	%rd291, %rd7, %rd290;
	shl.b64 	%rd292, %rd291, 2;
	add.s64 	%rd293, %rd289, %rd292;
	ld.global.u32 	%r2279, [%rd293+1664];
$L__BB88_290:
	cvt.u32.u64 	%r1922, %rd7;
	add.s32 	%r1923, %r1922, 448;
	setp.ge.s32 	%p184, %r1923, %r386;
	@%p184 bra 	$L__BB88_292;
	ld.param.u64 	%rd452, [_ZN3cub18CUB_300001_SM_10006detail10radix_sort29DeviceRadixSortOnesweepKernelINS1_5radix10policy_hubIiiyE10Policy1000ELNS0_9SortOrderE0EiiyiiNS1_21identity_decomposer_tEEEvPT5_SB_PT3_PKSC_PT1_PKSG_PT2_PKSK_T4_iiT6__param_7];
	cvta.to.global.u64 	%rd294, %rd452;
	mul.lo.s32 	%r1924, %r3, 6528;
	cvt.s64.s32 	%rd295, %r1924;
	add.s64 	%rd296, %rd7, %rd295;
	shl.b64 	%rd297, %rd296, 2;
	add.s64 	%rd298, %rd294, %rd297;
	ld.global.u32 	%r2280, [%rd298+1792];
$L__BB88_292:
	cvt.u32.u64 	%r1926, %rd7;
	add.s32 	%r1927, %r1926, 480;
	setp.ge.s32 	%p185, %r1927, %r386;
	@%p185 bra 	$L__BB88_294;
	ld.param.u64 	%rd453, [_ZN3cub18CUB_300001_SM_10006detail10radix_sort29DeviceRadixSortOnesweepKernelINS1_5radix10policy_hubIiiyE10Policy1000ELNS0_9SortOrderE0EiiyiiNS1_21identity_decomposer_tEEEvPT5_SB_PT3_PKSC_PT1_PKSG_PT2_PKSK_T4_iiT6__param_7];
	cvta.to.global.u64 	%rd299, %rd453;
	mul.lo.s32 	%r1928, %r3, 6528;
	cvt.s64.s32 	%rd300, %r1928;
	add.s64 	%rd301, %rd7, %rd300;
	shl.b64 	%rd302, %rd301, 2;
	add.s64 	%rd303, %rd299, %rd302;
	ld.global.u32 	%r2281, [%rd303+1920];
$L__BB88_294:
	cvt.u32.u64 	%r1930, %rd7;
	add.s32 	%r1931, %r1930, 512;
	setp.ge.s32 	%p186, %r1931, %r386;
	@%p186 bra 	$L__BB88_296;
	ld.param.u64 	%rd454, [_ZN3cub18CUB_300001_SM_10006detail10radix_sort29DeviceRadixSortOnesweepKernelINS1_5radix10policy_hubIiiyE10Policy1000ELNS0_9SortOrderE0EiiyiiNS1_21identity_decomposer_tEEEvPT5_SB_PT3_PKSC_PT1_PKSG_PT2_PKSK_T4_iiT6__param_7];
	cvta.to.global.u64 	%rd304, %rd454;
	mov.u32 	%r1932, %tid.x;
	and.b32  	%r1933, %r1932, 992;
	mul.lo.s32 	%r1934, %r1933, 17;
	and.b32  	%r1935, %r1932, 31;
	or.b32  	%r1936, %r1934, %r1935;
	cvt.u64.u32 	%rd305, %r1936;
	mul.lo.s32 	%r1937, %r3, 6528;
	cvt.s64.s32 	%rd306, %r1937;
	add.s64 	%rd307, %rd305, %rd306;
	shl.b64 	%rd308, %rd307, 2;
	add.s64 	%rd309, %rd304, %rd308;
	ld.global.u32 	%r2282, [%rd309+2048];
$L__BB88_296:
	ld.param.u32 	%r2092, [_ZN3cub18CUB_300001_SM_10006detail10radix_sort29DeviceRadixSortOnesweepKernelINS1_5radix10policy_hubIiiyE10Policy1000ELNS0_9SortOrderE0EiiyiiNS1_21identity_decomposer_tEEEvPT5_SB_PT3_PKSC_PT1_PKSG_PT2_PKSK_T4_iiT6__param_8];
	ld.param.u64 	%rd441, [_ZN3cub18CUB_300001_SM_10006detail10radix_sort29DeviceRadixSortOnesweepKernelINS1_5radix10policy_hubIiiyE10Policy1000ELNS0_9SortOrderE0EiiyiiNS1_21identity_decomposer_tEEEvPT5_SB_PT3_PKSC_PT1_PKSG_PT2_PKSK_T4_iiT6__param_6];
	cvta.to.global.u64 	%rd24, %rd441;
	mov.u32 	%r437, %tid.x;
	cvt.u64.u32 	%rd25, %r437;
	shl.b32 	%r1938, %r437, 2;
	mov.u32 	%r1939, _ZZN3cub18CUB_300001_SM_10006detail10radix_sort29DeviceRadixSortOnesweepKernelINS1_5radix10policy_hubIiiyE10Policy1000ELNS0_9SortOrderE0EiiyiiNS1_21identity_decomposer_tEEEvPT5_SB_PT3_PKSC_PT1_PKSG_PT2_PKSK_T4_iiT6_E1s;
	add.s32 	%r438, %r1939, %r1938;
	mad.lo.s32 	%r1940, %r3, 6528, 6528;
	setp.gt.s32 	%p187, %r1940, %r2092;
	bar.sync 	0;
	st.shared.u32 	[%r323+-4], %r2266;
	st.shared.u32 	[%r324+-4], %r2267;
	st.shared.u32 	[%r325+-4], %r2268;
	st.shared.u32 	[%r326+-4], %r2269;
	st.shared.u32 	[%r327+-4], %r2270;
	st.shared.u32 	[%r328+-4], %r2271;
	st.shared.u32 	[%r329+-4], %r2272;
	st.shared.u32 	[%r330+-4], %r2273;
	st.shared.u32 	[%r331+-4], %r2274;
	st.shared.u32 	[%r332+-4], %r2275;
	st.shared.u32 	[%r333+-4], %r2276;
	st.shared.u32 	[%r334+-4], %r2277;
	st.shared.u32 	[%r335+-4], %r2278;
	st.shared.u32 	[%r336+-4], %r2279;
	st.shared.u32 	[%r337+-4], %r2280;
	st.shared.u32 	[%r338+-4], %r2281;
	st.shared.u32 	[%r339+-4], %r2282;
	bar.sync 	0;
	@%p187 bra 	$L__BB88_298;
	ld.shared.u32 	%r1941, [%r438];
	shl.b32 	%r1942, %r352, 3;
	add.s32 	%r1944, %r1939, 26112;
	add.s32 	%r1945, %r1944, %r1942;
	ld.shared.u64 	%rd310, [%r1945];
	add.s64 	%rd311, %rd310, %rd25;
	shl.b64 	%rd312, %rd311, 2;
	add.s64 	%rd313, %rd24, %rd312;
	st.global.u32 	[%rd313], %r1941;
	bar.warp.sync 	-1;
	ld.shared.u32 	%r1946, [%r438+1536];
	shl.b32 	%r1947, %r353, 3;
	add.s32 	%r1948, %r1944, %r1947;
	ld.shared.u64 	%rd314, [%r1948];
	add.s64 	%rd315, %rd314, %rd25;
	shl.b64 	%rd316, %rd315, 2;
	add.s64 	%rd317, %rd24, %rd316;
	st.global.u32 	[%rd317+1536], %r1946;
	bar.warp.sync 	-1;
	ld.shared.u32 	%r1949, [%r438+3072];
	shl.b32 	%r1950, %r354, 3;
	add.s32 	%r1951, %r1944, %r1950;
	ld.shared.u64 	%rd318, [%r1951];
	add.s64 	%rd319, %rd318, %rd25;
	shl.b64 	%rd320, %rd319, 2;
	add.s64 	%rd321, %rd24, %rd320;
	st.global.u32 	[%rd321+3072], %r1949;
	bar.warp.sync 	-1;
	ld.shared.u32 	%r1952, [%r438+4608];
	shl.b32 	%r1953, %r355, 3;
	add.s32 	%r1954, %r1944, %r1953;
	ld.shared.u64 	%rd322, [%r1954];
	add.s64 	%rd323, %rd322, %rd25;
	shl.b64 	%rd324, %rd323, 2;
	add.s64 	%rd325, %rd24, %rd324;
	st.global.u32 	[%rd325+4608], %r1952;
	bar.warp.sync 	-1;
	ld.shared.u32 	%r1955, [%r438+6144];
	shl.b32 	%r1956, %r356, 3;
	add.s32 	%r1957, %r1944, %r1956;
	ld.shared.u64 	%rd326, [%r1957];
	add.s64 	%rd327, %rd326, %rd25;
	shl.b64 	%rd328, %rd327, 2;
	add.s64 	%rd329, %rd24, %rd328;
	st.global.u32 	[%rd329+6144], %r1955;
	bar.warp.sync 	-1;
	ld.shared.u32 	%r1958, [%r438+7680];
	shl.b32 	%r1959, %r357, 3;
	add.s32 	%r1960, %r1944, %r1959;
	ld.shared.u64 	%rd330, [%r1960];
	add.s64 	%rd331, %rd330, %rd25;
	shl.b64 	%rd332, %rd331, 2;
	add.s64 	%rd333, %rd24, %rd332;
	st.global.u32 	[%rd333+7680], %r1958;
	bar.warp.sync 	-1;
	ld.shared.u32 	%r1961, [%r438+9216];
	shl.b32 	%r1962, %r358, 3;
	add.s32 	%r1963, %r1944, %r1962;
	ld.shared.u64 	%rd334, [%r1963];
	add.s64 	%rd335, %rd334, %rd25;
	shl.b64 	%rd336, %rd335, 2;
	add.s64 	%rd337, %rd24, %rd336;
	st.global.u32 	[%rd337+9216], %r1961;
	bar.warp.sync 	-1;
	ld.shared.u32 	%r1964, [%r438+10752];
	shl.b32 	%r1965, %r359, 3;
	add.s32 	%r1966, %r1944, %r1965;
	ld.shared.u64 	%rd338, [%r1966];
	add.s64 	%rd339, %rd338, %rd25;
	shl.b64 	%rd340, %rd339, 2;
	add.s64 	%rd341, %rd24, %rd340;
	st.global.u32 	[%rd341+10752], %r1964;
	bar.warp.sync 	-1;
	ld.shared.u32 	%r1967, [%r438+12288];
	shl.b32 	%r1968, %r360, 3;
	add.s32 	%r1969, %r1944, %r1968;
	ld.shared.u64 	%rd342, [%r1969];
	add.s64 	%rd343, %rd342, %rd25;
	shl.b64 	%rd344, %rd343, 2;
	add.s64 	%rd345, %rd24, %rd344;
	st.global.u32 	[%rd345+12288], %r1967;
	bar.warp.sync 	-1;
	ld.shared.u32 	%r1970, [%r438+13824];
	shl.b32 	%r1971, %r361, 3;
	add.s32 	%r1972, %r1944, %r1971;
	ld.shared.u64 	%rd346, [%r1972];
	add.s64 	%rd347, %rd346, %rd25;
	shl.b64 	%rd348, %rd347, 2;
	add.s64 	%rd349, %rd24, %rd348;
	st.global.u32 	[%rd349+13824], %r1970;
	bar.warp.sync 	-1;
	ld.shared.u32 	%r1973, [%r438+15360];
	shl.b32 	%r1974, %r362, 3;
	add.s32 	%r1975, %r1944, %r1974;
	ld.shared.u64 	%rd350, [%r1975];
	add.s64 	%rd351, %rd350, %rd25;
	shl.b64 	%rd352, %rd351, 2;
	add.s64 	%rd353, %rd24, %rd352;
	st.global.u32 	[%rd353+15360], %r1973;
	bar.warp.sync 	-1;
	ld.shared.u32 	%r1976, [%r438+16896];
	shl.b32 	%r1977, %r363, 3;
	add.s32 	%r1978, %r1944, %r1977;
	ld.shared.u64 	%rd354, [%r1978];
	add.s64 	%rd355, %rd354, %rd25;
	shl.b64 	%rd356, %rd355, 2;
	add.s64 	%rd357, %rd24, %rd356;
	st.global.u32 	[%rd357+16896], %r1976;
	bar.warp.sync 	-1;
	ld.shared.u32 	%r1979, [%r438+18432];
	shl.b32 	%r1980, %r364, 3;
	add.s32 	%r1981, %r1944, %r1980;
	ld.shared.u64 	%rd358, [%r1981];
	add.s64 	%rd359, %rd358, %rd25;
	shl.b64 	%rd360, %rd359, 2;
	add.s64 	%rd361, %rd24, %rd360;
	st.global.u32 	[%rd361+18432], %r1979;
	bar.warp.sync 	-1;
	ld.shared.u32 	%r1982, [%r438+19968];
	shl.b32 	%r1983, %r365, 3;
	add.s32 	%r1984, %r1944, %r1983;
	ld.shared.u64 	%rd362, [%r1984];
	add.s64 	%rd363, %rd362, %rd25;
	shl.b64 	%rd364, %rd363, 2;
	add.s64 	%rd365, %rd24, %rd364;
	st.global.u32 	[%rd365+19968], %r1982;
	bar.warp.sync 	-1;
	ld.shared.u32 	%r1985, [%r438+21504];
	shl.b32 	%r1986, %r366, 3;
	add.s32 	%r1987, %r1944, %r1986;
	ld.shared.u64 	%rd366, [%r1987];
	add.s64 	%rd367, %rd366, %rd25;
	shl.b64 	%rd368, %rd367, 2;
	add.s64 	%rd369, %rd24, %rd368;
	st.global.u32 	[%rd369+21504], %r1985;
	bar.warp.sync 	-1;
	ld.shared.u32 	%r1988, [%r438+23040];
	shl.b32 	%r1989, %r367, 3;
	add.s32 	%r1990, %r1944, %r1989;
	ld.shared.u64 	%rd370, [%r1990];
	add.s64 	%rd371, %rd370, %rd25;
	shl.b64 	%rd372, %rd371, 2;
	add.s64 	%rd373, %rd24, %rd372;
	st.global.u32 	[%rd373+23040], %r1988;
	bar.warp.sync 	-1;
	ld.shared.u32 	%r1991, [%r438+24576];
	shl.b32 	%r1992, %r368, 3;
	add.s32 	%r1993, %r1944, %r1992;
	ld.shared.u64 	%rd374, [%r1993];
	add.s64 	%rd375, %rd374, %rd25;
	shl.b64 	%rd376, %rd375, 2;
	add.s64 	%rd377, %rd24, %rd376;
	st.global.u32 	[%rd377+24576], %r1991;
	bar.warp.sync 	-1;
	bra.uni 	$L__BB88_333;
$L__BB88_298:
	ld.param.u32 	%r2093, [_ZN3cub18CUB_300001_SM_10006detail10radix_sort29DeviceRadixSortOnesweepKernelINS1_5radix10policy_hubIiiyE10Policy1000ELNS0_9SortOrderE0EiiyiiNS1_21identity_decomposer_tEEEvPT5_SB_PT3_PKSC_PT1_PKSG_PT2_PKSK_T4_iiT6__param_8];
	mad.lo.s32 	%r439, %r3, -6528, %r2093;
	shl.b32 	%r1994, %r352, 3;
	add.s32 	%r1996, %r1939, %r1994;
	ld.shared.u64 	%rd26, [%r1996+26112];
	setp.ge.s32 	%p188, %r437, %r439;
	@%p188 bra 	$L__BB88_300;
	ld.shared.u32 	%r1997, [%r438];
	add.s64 	%rd378, %rd26, %rd25;
	shl.b64 	%rd379, %rd378, 2;
	add.s64 	%rd380, %rd24, %rd379;
	st.global.u32 	[%rd380], %r1997;
$L__BB88_300:
	bar.warp.sync 	-1;
	shl.b32 	%r1998, %r353, 3;
	add.s32 	%r2000, %r1939, %r1998;
	ld.shared.u64 	%rd27, [%r2000+26112];
	add.s32 	%r2001, %r437, 384;
	setp.ge.s32 	%p189, %r2001, %r439;
	@%p189 bra 	$L__BB88_302;
	ld.shared.u32 	%r2002, [%r438+1536];
	add.s64 	%rd381, %rd27, %rd25;
	shl.b64 	%rd382, %rd381, 2;
	add.s64 	%rd383, %rd24, %rd382;
	st.global.u32 	[%rd383+1536], %r2002;
$L__BB88_302:
	bar.warp.sync 	-1;
	shl.b32 	%r2003, %r354, 3;
	add.s32 	%r2005, %r1939, %r2003;
	ld.shared.u64 	%rd28, [%r2005+26112];
	add.s32 	%r2006, %r437, 768;
	setp.ge.s32 	%p190, %r2006, %r439;
	@%p190 bra 	$L__BB88_304;
	ld.shared.u32 	%r2007, [%r438+3072];
	add.s64 	%rd384, %rd28, %rd25;
	shl.b64 	%rd385, %rd384, 2;
	add.s64 	%rd386, %rd24, %rd385;
	st.global.u32 	[%rd386+3072], %r2007;
$L__BB88_304:
	bar.warp.sync 	-1;
	shl.b32 	%r2008, %r355, 3;
	add.s32 	%r2010, %r1939, %r2008;
	ld.shared.u64 	%rd29, [%r2010+26112];
	add.s32 	%r2011, %r437, 1152;
	setp.ge.s32 	%p191, %r2011, %r439;
	@%p191 bra 	$L__BB88_306;
	ld.shared.u32 	%r2012, [%r438+4608];
	add.s64 	%rd387, %rd29, %rd25;
	shl.b64 	%rd388, %rd387, 2;
	add.s64 	%rd389, %rd24, %rd388;
	st.global.u32 	[%rd389+4608], %r2012;
$L__BB88_306:
	bar.warp.sync 	-1;
	shl.b32 	%r2013, %r356, 3;
	add.s32 	%r2015, %r1939, %r2013;
	ld.shared.u64 	%rd30, [%r2015+26112];
	add.s32 	%r2016, %r437, 1536;
	setp.ge.s32 	%p192, %r2016, %r439;
	@%p192 bra 	$L__BB88_308;
	ld.shared.u32 	%r2017, [%r438+6144];
	add.s64 	%rd390, %rd30, %rd25;
	shl.b64 	%rd391, %rd390, 2;
	add.s64 	%rd392, %rd24, %rd391;
	st.global.u32 	[%rd392+6144], %r2017;
$L__BB88_308:
	bar.warp.sync 	-1;
	shl.b32 	%r2018, %r357, 3;
	add.s32 	%r2020, %r1939, %r2018;
	ld.shared.u64 	%rd31, [%r2020+26112];
	add.s32 	%r2021, %r437, 1920;
	setp.ge.s32 	%p193, %r2021, %r439;
	@%p193 bra 	$L__BB88_310;
	ld.shared.u32 	%r2022, [%r438+7680];
	add.s64 	%rd393, %rd31, %rd25;
	shl.b64 	%rd394, %rd393, 2;
	add.s64 	%rd395, %rd24, %rd394;
	st.global.u32 	[%rd395+7680], %r2022;
$L__BB88_310:
	bar.warp.sync 	-1;
	shl.b32 	%r2023, %r358, 3;
	add.s32 	%r2025, %r1939, %r2023;
	ld.shared.u64 	%rd32, [%r2025+26112];
	add.s32 	%r2026, %r437, 2304;
	setp.ge.s32 	%p194, %r2026, %r439;
	@%p194 bra 	$L__BB88_312;
	ld.shared.u32 	%r2027, [%r438+9216];
	add.s64 	%rd396, %rd32, %rd25;
	shl.b64 	%rd397, %rd396, 2;
	add.s64 	%rd398, %rd24, %rd397;
	st.global.u32 	[%rd398+9216], %r2027;
$L__BB88_312:
	bar.warp.sync 	-1;
	shl.b32 	%r2028, %r359, 3;
	add.s32 	%r2030, %r1939, %r2028;
	ld.shared.u64 	%rd33, [%r2030+26112];
	add.s32 	%r2031, %r437, 2688;
	setp.ge.s32 	%p195, %r2031, %r439;
	@%p195 bra 	$L__BB88_314;
	ld.shared.u32 	%r2032, [%r438+10752];
	add.s64 	%rd399, %rd33, %rd25;
	shl.b64 	%rd400, %rd399, 2;
	add.s64 	%rd401, %rd24, %rd400;
	st.global.u32 	[%rd401+10752], %r2032;
$L__BB88_314:
	bar.warp.sync 	-1;
	shl.b32 	%r2033, %r360, 3;
	add.s32 	%r2035, %r1939, %r2033;
	ld.shared.u64 	%rd34, [%r2035+26112];
	or.b32  	%r2036, %r437, 3072;
	setp.ge.s32 	%p196, %r2036, %r439;
	@%p196 bra 	$L__BB88_316;
	ld.shared.u32 	%r2037, [%r438+12288];
	add.s64 	%rd402, %rd34, %rd25;
	shl.b64 	%rd403, %rd402, 2;
	add.s64 	%rd404, %rd24, %rd403;
	st.global.u32 	[%rd404+12288], %r2037;
$L__BB88_316:
	bar.warp.sync 	-1;
	shl.b32 	%r2038, %r361, 3;
	add.s32 	%r2040, %r1939, %r2038;
	ld.shared.u64 	%rd35, [%r2040+26112];
	add.s32 	%r2041, %r437, 3456;
	setp.ge.s32 	%p197, %r2041, %r439;
	@%p197 bra 	$L__BB88_318;
	ld.shared.u32 	%r2042, [%r438+13824];
	add.s64 	%rd405, %rd35, %rd25;
	shl.b64 	%rd406, %rd405, 2;
	add.s64 	%rd407, %rd24, %rd406;
	st.global.u32 	[%rd407+13824], %r2042;
$L__BB88_318:
	bar.warp.sync 	-1;
	shl.b32 	%r2043, %r362, 3;
	add.s32 	%r2045, %r1939, %r2043;
	ld.shared.u64 	%rd36, [%r2045+26112];
	add.s32 	%r2046, %r437, 3840;
	setp.ge.s32 	%p198, %r2046, %r439;
	@%p198 bra 	$L__BB88_320;
	ld.shared.u32 	%r2047, [%r438+15360];
	add.s64 	%rd408, %rd36, %rd25;
	shl.b64 	%rd409, %rd408, 2;
	add.s64 	%rd410, %rd24, %rd409;
	st.global.u32 	[%rd410+15360], %r2047;
$L__BB88_320:
	bar.warp.sync 	-1;
	shl.b32 	%r2048, %r363, 3;
	add.s32 	%r2050, %r1939, %r2048;
	ld.shared.u64 	%rd37, [%r2050+26112];
	add.s32 	%r2051, %r437, 4224;
	setp.ge.s32 	%p199, %r2051, %r439;
	@%p199 bra 	$L__BB88_322;
	ld.shared.u32 	%r2052, [%r438+16896];
	add.s64 	%rd411, %rd37, %rd25;
	shl.b64 	%rd412, %rd411, 2;
	add.s64 	%rd413, %rd24, %rd412;
	st.global.u32 	[%rd413+16896], %r2052;
$L__BB88_322:
	bar.warp.sync 	-1;
	shl.b32 	%r2053, %r364, 3;
	add.s32 	%r2055, %r1939, %r2053;
	ld.shared.u64 	%rd38, [%r2055+26112];
	add.s32 	%r2056, %r437, 4608;
	setp.ge.s32 	%p200, %r2056, %r439;
	@%p200 bra 	$L__BB88_324;
	ld.shared.u32 	%r2057, [%r438+18432];
	add.s64 	%rd414, %rd38, %rd25;
	shl.b64 	%rd415, %rd414, 2;
	add.s64 	%rd416, %rd24, %rd415;
	st.global.u32 	[%rd416+18432], %r2057;
$L__BB88_324:
	bar.warp.sync 	-1;
	shl.b32 	%r2058, %r365, 3;
	add.s32 	%r2060, %r1939, %r2058;
	ld.shared.u64 	%rd39, [%r2060+26112];
	add.s32 	%r2061, %r437, 4992;
	setp.ge.s32 	%p201, %r2061, %r439;
	@%p201 bra 	$L__BB88_326;
	ld.shared.u32 	%r2062, [%r438+19968];
	add.s64 	%rd417, %rd39, %rd25;
	shl.b64 	%rd418, %rd417, 2;
	add.s64 	%rd419, %rd24, %rd418;
	st.global.u32 	[%rd419+19968], %r2062;
$L__BB88_326:
	bar.warp.sync 	-1;
	shl.b32 	%r2063, %r366, 3;
	add.s32 	%r2065, %r1939, %r2063;
	ld.shared.u64 	%rd40, [%r2065+26112];
	add.s32 	%r2066, %r437, 5376;
	setp.ge.s32 	%p202, %r2066, %r439;
	@%p202 bra 	$L__BB88_328;
	ld.shared.u32 	%r2067, [%r438+21504];
	add.s64 	%rd420, %rd40, %rd25;
	shl.b64 	%rd421, %rd420, 2;
	add.s64 	%rd422, %rd24, %rd421;
	st.global.u32 	[%rd422+21504], %r2067;
$L__BB88_328:
	bar.warp.sync 	-1;
	shl.b32 	%r2068, %r367, 3;
	add.s32 	%r2070, %r1939, %r2068;
	ld.shared.u64 	%rd41, [%r2070+26112];
	add.s32 	%r2071, %r437, 5760;
	setp.ge.s32 	%p203, %r2071, %r439;
	@%p203 bra 	$L__BB88_330;
	ld.shared.u32 	%r2072, [%r438+23040];
	add.s64 	%rd423, %rd41, %rd25;
	shl.b64 	%rd424, %rd423, 2;
	add.s64 	%rd425, %rd24, %rd424;
	st.global.u32 	[%rd425+23040], %r2072;
$L__BB88_330:
	bar.warp.sync 	-1;
	shl.b32 	%r2073, %r368, 3;
	add.s32 	%r2075, %r1939, %r2073;
	ld.shared.u64 	%rd426, [%r2075+26112];
	add.s64 	%rd42, %rd426, %rd25;
	or.b32  	%r2076, %r437, 6144;
	setp.ge.s32 	%p204, %r2076, %r439;
	@%p204 bra 	$L__BB88_332;
	ld.shared.u32 	%r2077, [%r438+24576];
	shl.b64 	%rd427, %rd42, 2;
	add.s64 	%rd428, %rd24, %rd427;
	st.global.u32 	[%rd428+24576], %r2077;
$L__BB88_332:
	bar.warp.sync 	-1;
$L__BB88_333:
	ret;

}
	// .globl	_ZN3cub18CUB_300001_SM_10006detail10radix_sort31DeviceRadixSortSingleTileKernelINS1_5radix10policy_hubIfNS0_8NullTypeEyE10Policy1000ELNS0_9SortOrderE0EfS6_yNS1_21identity_decomposer_tEEEvPKT1_PSB_PKT2_PSF_T3_iiT4_
.visible .entry _ZN3cub18CUB_300001_SM_10006detail10radix_sort31DeviceRadixSortSingleTileKernelINS1_5radix10policy_hubIfNS0_8NullTypeEyE10Policy1000ELNS0_9SortOrderE0EfS6_yNS1_21identity_decomposer_tEEEvPKT1_PSB_PKT2_PSF_T3_iiT4_(
	.param .u64 .ptr .align 1 _ZN3cub18CUB_300001_SM_10006detail10radix_sort31DeviceRadixSortSingleTileKernelINS1_5radix10policy_hubIfNS0_8NullTypeEyE10Policy1000ELNS0_9SortOrderE0EfS6_yNS1_21identity_decomposer_tEEEvPKT1_PSB_PKT2_PSF_T3_iiT4__param_0,
	.param .u64 .ptr .align 1 _ZN3cub18CUB_300001_SM_10006detail10radix_sort31DeviceRadixSortSingleTileKernelINS1_5radix10policy_hubIfNS0_8NullTypeEyE10Policy1000ELNS0_9SortOrderE0EfS6_yNS1_21identity_decomposer_tEEEvPKT1_PSB_PKT2_PSF_T3_iiT4__param_1,
	.param .u64 .ptr .align 1 _ZN3cub18CUB_300001_SM_10006detail10radix_sort31DeviceRadixSortSingleTileKernelINS1_5radix10policy_hubIfNS0_8NullTypeEyE10Policy1000ELNS0_9SortOrderE0EfS6_yNS1_21identity_decomposer_tEEEvPKT1_PSB_PKT2_PSF_T3_iiT4__param_2,
	.param .u64 .ptr .align 1 _ZN3cub18CUB_300001_SM_10006detail10radix_sort31DeviceRadixSortSingleTileKernelINS1_5radix10policy_hubIfNS0_8NullTypeEyE10Policy1000ELNS0_9SortOrderE0EfS6_yNS1_21identity_decomposer_tEEEvPKT1_PSB_PKT2_PSF_T3_iiT4__param_3,
	.param .u64 _ZN3cub18CUB_300001_SM_10006detail10radix_sort31DeviceRadixSortSingleTileKernelINS1_5radix10policy_hubIfNS0_8NullTypeEyE10Policy1000ELNS0_9SortOrderE0EfS6_yNS1_21identity_decomposer_tEEEvPKT1_PSB_PKT2_PSF_T3_iiT4__param_4,
	.param .u32 _ZN3cub18CUB_300001_SM_10006detail10radix_sort31DeviceRadixSortSingleTileKernelINS1_5radix10policy_hubIfNS0_8NullTypeEyE10Policy1000ELNS0_9SortOrderE0EfS6_yNS1_21identity_decomposer_tEEEvPKT1_PSB_PKT2_PSF_T3_iiT4__param_5,
	.param .u32 _ZN3cub18CUB_300001_SM_10006detail10radix_sort31DeviceRadixSortSingleTileKernelINS1_5radix10policy_hubIfNS0_8NullTypeEyE10Policy1000ELNS0_9SortOrderE0EfS6_yNS1_21identity_decomposer_tEEEvPKT1_PSB_PKT2_PSF_T3_iiT4__param_6,
	.param .align 1 .b8 _ZN3cub18CUB_300001_SM_10006detail10radix_sort31DeviceRadixSortSingleTileKernelINS1_5radix10policy_hubIfNS0_8NullTypeEyE10Policy1000ELNS0_9SortOrderE0EfS6_yNS1_21identity_decomposer_tEEEvPKT1_PSB_PKT2_PSF_T3_iiT4__param_7[1]
)
.maxntid 256
.minnctapersm 1
{
	.reg .pred 	%p<109>;
	.reg .b16 	%rs<39>;
	.reg .b32 	%r<782>;
	.reg .b64 	%rd<29>;
	// demoted variable
	.shared .align 16 .b8 _ZZN3cub18CUB_300001_SM_10006detail10radix_sort31DeviceRadixSortSingleTileKernelINS1_5radix10policy_hubIfNS0_8NullTypeEyE10Policy1000ELNS0_9SortOrderE0EfS6_yNS1_21identity_decomposer_tEEEvPKT1_PSB_PKT2_PSF_T3_iiT4_E12temp_storage[33856];
	ld.param.u64 	%rd5, [_ZN3cub18CUB_300001_SM_10006detail10radix_sort31DeviceRadixSortSingleTileKernelINS1_5radix10policy_hubIfNS0_8NullTypeEyE10Policy1000ELNS0_9SortOrderE0EfS6_yNS1_21identity_decomposer_tEEEvPKT1_PSB_PKT2_PSF_T3_iiT4__param_0];
	ld.param.u64 	%rd3, [_ZN3cub18CUB_300001_SM_10006detail10radix_sort31DeviceRadixSortSingleTileKernelINS1_5radix10policy_hubIfNS0_8NullTypeEyE10Policy1000ELNS0_9SortOrderE0EfS6_yNS1_21identity_decomposer_tEEEvPKT1_PSB_PKT2_PSF_T3_iiT4__param_1];
	ld.param.u64 	%rd4, [_ZN3cub18CUB_300001_SM_10006detail10radix_sort31DeviceRadixSortSingleTileKernelINS1_5radix10policy_hubIfNS0_8NullTypeEyE10Policy1000ELNS0_9SortOrderE0EfS6_yNS1_21identity_decomposer_tEEEvPKT1_PSB_PKT2_PSF_T3_iiT4__param_4];
	ld.param.u32 	%r208, [_ZN3cub18CUB_300001_SM_10006detail10radix_sort31DeviceRadixSortSingleTileKernelINS1_5radix10policy_hubIfNS0_8NullTypeEyE10Policy1000ELNS0_9SortOrderE0EfS6_yNS1_21identity_decomposer_tEEEvPKT1_PSB_PKT2_PSF_T3_iiT4__param_5];
	ld.param.u32 	%r209, [_ZN3cub18CUB_300001_SM_10006detail10radix_sort31DeviceRadixSortSingleTileKernelINS1_5radix10policy_hubIfNS0_8NullTypeEyE10Policy1000ELNS0_9SortOrderE0EfS6_yNS1_21identity_decomposer_tEEEvPKT1_PSB_PKT2_PSF_T3_iiT4__param_6];
	cvta.to.global.u64 	%rd6, %rd5;
	cvt.u32.u64 	%r1, %rd4;
	mov.u32 	%r2, %tid.x;
	mul.lo.s32 	%r3, %r2, 19;
	setp.ge.s32 	%p1, %r3, %r1;
	mul.wide.u32 	%rd7, %r3, 4;
	add.s64 	%rd1, %rd6, %rd7;
	mov.b32 	%r740, 2147483647;
	@%p1 bra 	$L__BB89_2;
	ld.global.u32 	%r740, [%rd1];
$L__BB89_2:
	add.s32 	%r212, %r3, 1;
	setp.ge.s32 	%p2, %r212, %r1;
	mov.b32 	%r741, 2147483647;
	@%p2 bra 	$L__BB89_4;
	ld.global.u32 	%r741, [%rd1+4];
$L__BB89_4:
	add.s32 	%r214, %r3, 2;
	setp.ge.s32 	%p3, %r214, %r1;
	mov.b32 	%r742, 2147483647;
	@%p3 bra 	$L__BB89_6;
	ld.global.u32 	%r742, [%rd1+8];
$L__BB89_6:
	add.s32 	%r216, %r3, 3;
	setp.ge.s32 	%p4, %r216, %r1;
	mov.b32 	%r743, 2147483647;
	@%p4 bra 	$L__BB89_8;
	ld.global.u32 	%r743, [%rd1+12];
$L__BB89_8:
	add.s32 	%r218, %r3, 4;
	setp.ge.s32 	%p5, %r218, %r1;
	mov.b32 	%r744, 2147483647;
	@%p5 bra 	$L__BB89_10;
	ld.global.u32 	%r744, [%rd1+16];
$L__BB89_10:
	add.s32 	%r220, %r3, 5;
	setp.ge.s32 	%p6, %r220, %r1;
	mov.b32 	%r745, 2147483647;
	@%p6 bra 	$L__BB89_12;
	ld.global.u32 	%r745, [%rd1+20];
$L__BB89_12:
	add.s32 	%r222, %r3, 6;
	setp.ge.s32 	%p7, %r222, %r1;
	mov.b32 	%r746, 2147483647;
	@%p7 bra 	$L__BB89_14;
	ld.global.u32 	%r746, [%rd1+24];
$L__BB89_14:
	add.s32 	%r224, %r3, 7;
	setp.ge.s32 	%p8, %r224, %r1;
	mov.b32 	%r747, 2147483647;
	@%p8 bra 	$L__BB89_16;
	ld.global.u32 	%r747, [%rd1+28];
$L__BB89_16:
	add.s32 	%r226, %r3, 8;
	setp.ge.s32 	%p9, %r226, %r1;
	mov.b32 	%r748, 2147483647;
	@%p9 bra 	$L__BB89_18;
	ld.global.u32 	%r748, [%rd1+32];
$L__BB89_18:
	add.s32 	%r228, %r3, 9;
	setp.ge.s32 	%p10, %r228, %r1;
	mov.b32 	%r749, 2147483647;
	@%p10 bra 	$L__BB89_20;
	ld.global.u32 	%r749, [%rd1+36];
$L__BB89_20:
	add.s32 	%r230, %r3, 10;
	setp.ge.s32 	%p11, %r230, %r1;
	mov.b32 	%r750, 2147483647;
	@%p11 bra 	$L__BB89_22;
	ld.global.u32 	%r750, [%rd1+40];
$L__BB89_22:
	add.s32 	%r232, %r3, 11;
	setp.ge.s32 	%p12, %r232, %r1;
	mov.b32 	%r751, 2147483647;
	@%p12 bra 	$L__BB89_24;
	ld.global.u32 	%r751, [%rd1+44];
$L__BB89_24:
	add.s32 	%r234, %r3, 12;
	setp.ge.s32 	%p13, %r234, %r1;
	mov.b32 	%r752, 2147483647;
	@%p13 bra 	$L__BB89_26;
	ld.global.u32 	%r752, [%rd1+48];
$L__BB89_26:
	add.s32 	%r236, %r3, 13;
	setp.ge.s32 	%p14, %r236, %r1;
	mov.b32 	%r753, 2147483647;
	@%p14 bra 	$L__BB89_28;
	ld.global.u32 	%r753, [%rd1+52];
$L__BB89_28:
	add.s32 	%r238, %r3, 14;
	setp.ge.s32 	%p15, %r238, %r1;
	mov.b32 	%r754, 2147483647;
	@%p15 bra 	$L__BB89_30;
	ld.global.u32 	%r754, [%rd1+56];
$L__BB89_30:
	add.s32 	%r240, %r3, 15;
	setp.ge.s32 	%p16, %r240, %r1;
	mov.b32 	%r755, 2147483647;
	@%p16 bra 	$L__BB89_32;
	ld.global.u32 	%r755, [%rd1+60];
$L__BB89_32:
	add.s32 	%r242, %r3, 16;
	setp.ge.s32 	%p17, %r242, %r1;
	mov.b32 	%r756, 2147483647;
	@%p17 bra 	$L__BB89_34;
	ld.global.u32 	%r756, [%rd1+64];
$L__BB89_34:
	add.s32 	%r244, %r3, 17;
	setp.ge.s32 	%p18, %r244, %r1;
	mov.b32 	%r757, 2147483647;
	@%p18 bra 	$L__BB89_36;
	ld.global.u32 	%r757, [%rd1+68];
$L__BB89_36:
	add.s32 	%r246, %r3, 18;
	setp.ge.s32 	%p19, %r246, %r1;
	mov.b32 	%r758, 2147483647;
	@%p19 bra 	$L__BB89_38;
	ld.global.u32 	%r758, [%rd1+72];
$L__BB89_38:
	bar.sync 	0;
	setp.gt.s32 	%p20, %r740, -1;
	selp.b32 	%r248, -2147483648, -1, %p20;
	xor.b32  	%r779, %r248, %r740;
	setp.gt.s32 	%p21, %r741, -1;
	selp.b32 	%r249, -2147483648, -1, %p21;
	xor.b32  	%r778, %r249, %r741;
	setp.gt.s32 	%p22, %r742, -1;
	selp.b32 	%r250, -2147483648, -1, %p22;
	xor.b32  	%r777, %r250, %r742;
	setp.gt.s32 	%p23, %r743, -1;
	selp.b32 	%r251, -2147483648, -1, %p23;
	xor.b32  	%r776, %r251, %r743;
	setp.gt.s32 	%p24, %r744, -1;
	selp.b32 	%r252, -2147483648, -1, %p24;
	xor.b32  	%r775, %r252, %r744;
	setp.gt.s32 	%p25, %r745, -1;
	selp.b32 	%r253, -2147483648, -1, %p25;
	xor.b32  	%r774, %r253, %r745;
	setp.gt.s32 	%p26, %r746, -1;
	selp.b32 	%r254, -2147483648, -1, %p26;
	xor.b32  	%r773, %r254, %r746;
	setp.gt.s32 	%p27, %r747, -1;
	selp.b32 	%r255, -2147483648, -1, %p27;
	xor.b32  	%r772, %r255, %r747;
	setp.gt.s32 	%p28, %r748, -1;
	selp.b32 	%r256, -2147483648, -1, %p28;
	xor.b32  	%r771, %r256, %r748;
	setp.gt.s32 	%p29, %r749, -1;
	selp.b32 	%r257, -2147483648, -1, %p29;
	xor.b32  	%r770, %r257, %r749;
	setp.gt.s32 	%p30, %r750, -1;
	selp.b32 	%r258, -2147483648, -1, %p30;
	xor.b32  	%r769, %r258, %r750;
	setp.gt.s32 	%p31, %r751, -1;
	selp.b32 	%r259, -2147483648, -1, %p31;
	xor.b32  	%r768, %r259, %r751;
	setp.gt.s32 	%p32, %r752, -1;
	selp.b32 	%r260, -2147483648, -1, %p32;
	xor.b32  	%r767, %r260, %r752;
	setp.gt.s32 	%p33, %r753, -1;
	selp.b32 	%r261, -2147483648, -1, %p33;
	xor.b32  	%r766, %r261, %r753;
	setp.gt.s32 	%p34, %r754, -1;
	selp.b32 	%r262, -2147483648, -1, %p34;
	xor.b32  	%r765, %r262, %r754;
	setp.gt.s32 	%p35, %r755, -1;
	selp.b32 	%r263, -2147483648, -1, %p35;
	xor.b32  	%r764, %r263, %r755;
	setp.gt.s32 	%p36, %r756, -1;
	selp.b32 	%r264, -2147483648, -1, %p36;
	xor.b32  	%r763, %r264, %r756;
	setp.gt.s32 	%p37, %r757, -1;
	selp.b32 	%r265, -2147483648, -1, %p37;
	xor.b32  	%r762, %r265, %r757;
	setp.gt.s32 	%p38, %r758, -1;
	selp.b32 	%r266, -2147483648, -1, %p38;
	xor.b32  	%r761, %r266, %r758;
	shr.u32 	%r61, %r2, 5;
	shl.b32 	%r267, %r2, 2;
	mov.u32 	%r268, _ZZN3cub18CUB_300001_SM_10006detail10radix_sort31DeviceRadixSortSingleTileKernelINS1_5radix10policy_hubIfNS0_8NullTypeEyE10Policy1000ELNS0_9SortOrderE0EfS6_yNS1_21identity_decomposer_tEEEvPKT1_PSB_PKT2_PSF_T3_iiT4_E12temp_storage;
	add.s32 	%r62, %r268, %r267;
	shl.b32 	%r269, %r2, 7;
	add.s32 	%r63, %r62, %r269;
	shl.b32 	%r270, %r61, 2;
	add.s32 	%r271, %r268, %r270;
	add.s32 	%r64, %r271, 33792;
	mad.lo.s32 	%r65, %r2, -56, %r63;
	add.s32 	%r760, %r208, 6;
	sub.s32 	%r759, %r209, %r208;
$L__BB89_39:
	add.s32 	%r331, %r760, -6;
	min.s32 	%r274, %r759, 6;
	mov.b32 	%r360, 0;
	st.shared.u32 	[%r62], %r360;
	st.shared.u32 	[%r62+1024], %r360;
	st.shared.u32 	[%r62+2048], %r360;
	st.shared.u32 	[%r62+3072], %r360;
	st.shared.u32 	[%r62+4096], %r360;
	st.shared.u32 	[%r62+5120], %r360;
	st.shared.u32 	[%r62+6144], %r360;
	st.shared.u32 	[%r62+7168], %r360;
	st.shared.u32 	[%r62+8192], %r360;
	st.shared.u32 	[%r62+9216], %r360;
	st.shared.u32 	[%r62+10240], %r360;
	st.shared.u32 	[%r62+11264], %r360;
	st.shared.u32 	[%r62+12288], %r360;
	st.shared.u32 	[%r62+13312], %r360;
	st.shared.u32 	[%r62+14336], %r360;
	st.shared.u32 	[%r62+15360], %r360;
	st.shared.u32 	[%r62+16384], %r360;
	st.shared.u32 	[%r62+17408], %r360;
	st.shared.u32 	[%r62+18432], %r360;
	st.shared.u32 	[%r62+19456], %r360;
	st.shared.u32 	[%r62+20480], %r360;
	st.shared.u32 	[%r62+21504], %r360;
	st.shared.u32 	[%r62+22528], %r360;
	st.shared.u32 	[%r62+23552], %r360;
	st.shared.u32 	[%r62+24576], %r360;
	st.shared.u32 	[%r62+25600], %r360;
	st.shared.u32 	[%r62+26624], %r360;
	st.shared.u32 	[%r62+27648], %r360;
	st.shared.u32 	[%r62+28672], %r360;
	st.shared.u32 	[%r62+29696], %r360;
	st.shared.u32 	[%r62+30720], %r360;
	st.shared.u32 	[%r62+31744], %r360;
	st.shared.u32 	[%r62+32768], %r360;
	// begin inline asm
	bmsk.clamp.b32 %r272, %r360, %r274;
	// end inline asm
	setp.eq.s32 	%p39, %r779, 2147483647;
	selp.b32 	%r276, -2147483648, %r779, %p39;
	// begin inline asm
	shr.b32 %r275, %r276, %r331;
	// end inline asm
	and.b32  	%r363, %r272, %r275;
	shl.b32 	%r364, %r363, 10;
	and.b32  	%r365, %r364, 31744;
	add.s32 	%r366, %r62, %r365;
	shr.u32 	%r367, %r363, 4;
	and.b32  	%r368, %r367, 268435454;
	add.s32 	%r90, %r366, %r368;
	ld.shared.u16 	%rs1, [%r90];
	add.s16 	%rs20, %rs1, 1;
	st.shared.u16 	[%r90], %rs20;
	setp.eq.s32 	%p40, %r778, 2147483647;
	selp.b32 	%r279, -2147483648, %r778, %p40;
	// begin inline asm
	shr.b32 %r278, %r279, %r331;
	// end inline asm
	and.b32  	%r369, %r272, %r278;
	shl.b32 	%r370, %r369, 10;
	and.b32  	%r371, %r370, 31744;
	add.s32 	%r372, %r62, %r371;
	shr.u32 	%r373, %r369, 4;
	and.b32  	%r374, %r373, 268435454;
	add.s32 	%r91, %r372, %r374;
	ld.shared.u16 	%rs2, [%r91];
	add.s16 	%rs21, %rs2, 1;
	st.shared.u16 	[%r91], %rs21;
	setp.eq.s32 	%p41, %r777, 2147483647;
	selp.b32 	%r282, -2147483648, %r777, %p41;
	// begin inline asm
	shr.b32 %r281, %r282, %r331;
	// end inline asm
	and.b32  	%r375, %r272, %r281;
	shl.b32 	%r376, %r375, 10;
	and.b32  	%r377, %r376, 31744;
	add.s32 	%r378, %r62, %r377;
	shr.u32 	%r379, %r375, 4;
	and.b32  	%r380, %r379, 268435454;
	add.s32 	%r92, %r378, %r380;
	ld.shared.u16 	%rs3, [%r92];
	add.s16 	%rs22, %rs3, 1;
	st.shared.u16 	[%r92], %rs22;
	setp.eq.s32 	%p42, %r776, 2147483647;
	selp.b32 	%r285, -2147483648, %r776, %p42;
	// begin inline asm
	shr.b32 %r284, %r285, %r331;
	// end inline asm
	and.b32  	%r381, %r272, %r284;
	shl.b32 	%r382, %r381, 10;
	and.b32  	%r383, %r382, 31744;
	add.s32 	%r384, %r62, %r383;
	shr.u32 	%r385, %r381, 4;
	and.b32  	%r386, %r385, 268435454;
	add.s32 	%r93, %r384, %r386;
	ld.shared.u16 	%rs4, [%r93];
	add.s16 	%rs23, %rs4, 1;
	st.shared.u16 	[%r93], %rs23;
	setp.eq.s32 	%p43, %r775, 2147483647;
	selp.b32 	%r288, -2147483648, %r775, %p43;
	// begin inline asm
	shr.b32 %r287, %r288, %r331;
	// end inline asm
	and.b32  	%r387, %r272, %r287;
	shl.b32 	%r388, %r387, 10;
	and.b32  	%r389, %r388, 31744;
	add.s32 	%r390, %r62, %r389;
	shr.u32 	%r391, %r387, 4;
	and.b32  	%r392, %r391, 268435454;
	add.s32 	%r94, %r390, %r392;
	ld.shared.u16 	%rs5, [%r94];
	add.s16 	%rs24, %rs5, 1;
	st.shared.u16 	[%r94], %rs24;
	setp.eq.s32 	%p44, %r774, 2147483647;
	selp.b32 	%r291, -2147483648, %r774, %p44;
	// begin inline asm
	shr.b32 %r290, %r291, %r331;
	// end inline asm
	and.b32  	%r393, %r272, %r290;
	shl.b32 	%r394, %r393, 10;
	and.b32  	%r395, %r394, 31744;
	add.s32 	%r396, %r62, %r395;
	shr.u32 	%r397, %r393, 4;
	and.b32  	%r398, %r397, 268435454;
	add.s32 	%r95, %r396, %r398;
	ld.shared.u16 	%rs6, [%r95];
	add.s16 	%rs25, %rs6, 1;
	st.shared.u16 	[%r95], %rs25;
	setp.eq.s32 	%p45, %r773, 2147483647;
	selp.b32 	%r294, -2147483648, %r773, %p45;
	// begin inline asm
	shr.b32 %r293, %r294, %r331;
	// end inline asm
	and.b32  	%r399, %r272, %r293;
	shl.b32 	%r400, %r399, 10;
	and.b32  	%r401, %r400, 31744;
	add.s32 	%r402, %r62, %r401;
	shr.u32 	%r403, %r399, 4;
	and.b32  	%r404, %r403, 268435454;
	add.s32 	%r96, %r402, %r404;
	ld.shared.u16 	%rs7, [%r96];
	add.s16 	%rs26, %rs7, 1;
	st.shared.u16 	[%r96], %rs26;
	setp.eq.s32 	%p46, %r772, 2147483647;
	selp.b32 	%r297, -2147483648, %r772, %p46;
	// begin inline asm
	shr.b32 %r296, %r297, %r331;
	// end inline asm
	and.b32  	%r405, %r272, %r296;
	shl.b32 	%r406, %r405, 10;
	and.b32  	%r407, %r406, 31744;
	add.s32 	%r408, %r62, %r407;
	shr.u32 	%r409, %r405, 4;
	and.b32  	%r410, %r409, 268435454;
	add.s32 	%r97, %r408, %r410;
	ld.shared.u16 	%rs8, [%r97];
	add.s16 	%rs27, %rs8, 1;
	st.shared.u16 	[%r97], %rs27;
	setp.eq.s32 	%p47, %r771, 2147483647;
	selp.b32 	%r300, -2147483648, %r771, %p47;
	// begin inline asm
	shr.b32 %r299, %r300, %r331;
	// end inline asm
	and.b32  	%r411, %r272, %r299;
	shl.b32 	%r412, %r411, 10;
	and.b32  	%r413, %r412, 31744;
	add.s32 	%r414, %r62, %r413;
	shr.u32 	%r415, %r411, 4;
	and.b32  	%r416, %r415, 268435454;
	add.s32 	%r98, %r414, %r416;
	ld.shared.u16 	%rs9, [%r98];
	add.s16 	%rs28, %rs9, 1;
	st.shared.u16 	[%r98], %rs28;
	setp.eq.s32 	%p48, %r770, 2147483647;
	selp.b32 	%r303, -2147483648, %r770, %p48;
	// begin inline asm
	shr.b32 %r302, %r303, %r331;
	// end inline asm
	and.b32  	%r417, %r272, %r302;
	shl.b32 	%r418, %r417, 10;
	and.b32  	%r419, %r418, 31744;
	add.s32 	%r420, %r62, %r419;
	shr.u32 	%r421, %r417, 4;
	and.b32  	%r422, %r421, 268435454;
	add.s32 	%r99, %r420, %r422;
	ld.shared.u16 	%rs10, [%r99];
	add.s16 	%rs29, %rs10, 1;
	st.shared.u16 	[%r99], %rs29;
	setp.eq.s32 	%p49, %r769, 2147483647;
	selp.b32 	%r306, -2147483648, %r769, %p49;
	// begin inline asm
	shr.b32 %r305, %r306, %r331;
	// end inline asm
	and.b32  	%r423, %r272, %r305;
	shl.b32 	%r424, %r423, 10;
	and.b32  	%r425, %r424, 31744;
	add.s32 	%r426, %r62, %r425;
	shr.u32 	%r427, %r423, 4;
	and.b32  	%r428, %r427, 268435454;
	add.s32 	%r100, %r426, %r428;
	ld.shared.u16 	%rs11, [%r100];
	add.s16 	%rs30, %rs11, 1;
	st.shared.u16 	[%r100], %rs30;
	setp.eq.s32 	%p50, %r768, 2147483647;
	selp.b32 	%r309, -2147483648, %r768, %p50;
	// begin inline asm
	shr.b32 %r308, %r309, %r331;
	// end inline asm
	and.b32  	%r429, %r272, %r308;
	shl.b32 	%r430, %r429, 10;
	and.b32  	%r431, %r430, 31744;
	add.s32 	%r432, %r62, %r431;
	shr.u32 	%r433, %r429, 4;
	and.b32  	%r434, %r433, 268435454;
	add.s32 	%r101, %r432, %r434;
	ld.shared.u16 	%rs12, [%r101];
	add.s16 	%rs31, %rs12, 1;
	st.shared.u16 	[%r101], %rs31;
	setp.eq.s32 	%p51, %r767, 2147483647;
	selp.b32 	%r312, -2147483648, %r767, %p51;
	// begin inline asm
	shr.b32 %r311, %r312, %r331;
	// end inline asm
	and.b32  	%r435, %r272, %r311;
	shl.b32 	%r436, %r435, 10;
	and.b32  	%r437, %r436, 31744;
	add.s32 	%r438, %r62, %r437;
	shr.u32 	%r439, %r435, 4;
	and.b32  	%r440, %r439, 268435454;
	add.s32 	%r102, %r438, %r440;
	ld.shared.u16 	%rs13, [%r102];
	add.s16 	%rs32, %rs13, 1;
	st.shared.u16 	[%r102], %rs32;
	setp.eq.s32 	%p52, %r766, 2147483647;
	selp.b32 	%r315, -2147483648, %r766, %p52;
	// begin inline asm
	shr.b32 %r314, %r315, %r331;
	// end inline asm
	and.b32  	%r441, %r272, %r314;
	shl.b32 	%r442, %r441, 10;
	and.b32  	%r443, %r442, 31744;
	add.s32 	%r444, %r62, %r443;
	shr.u32 	%r445, %r441, 4;
	and.b32  	%r446, %r445, 268435454;
	add.s32 	%r103, %r444, %r446;
	ld.shared.u16 	%rs14, [%r103];
	add.s16 	%rs33, %rs14, 1;
	st.shared.u16 	[%r103], %rs33;
	setp.eq.s32 	%p53, %r765, 2147483647;
	selp.b32 	%r318, -2147483648, %r765, %p53;
	// begin inline asm
	shr.b32 %r317, %r318, %r331;
	// end inline asm
	and.b32  	%r447, %r272, %r317;
	shl.b32 	%r448, %r447, 10;
	and.b32  	%r449, %r448, 31744;
	add.s32 	%r450, %r62, %r449;
	shr.u32 	%r451, %r447, 4;
	and.b32  	%r452, %r451, 268435454;
	add.s32 	%r104, %r450, %r452;
	ld.shared.u16 	%rs15, [%r104];
	add.s16 	%rs34, %rs15, 1;
	st.shared.u16 	[%r104], %rs34;
	setp.eq.s32 	%p54, %r764, 2147483647;
	selp.b32 	%r321, -2147483648, %r764, %p54;
	// begin inline asm
	shr.b32 %r320, %r321, %r331;
	// end inline asm
	and.b32  	%r453, %r272, %r320;
	shl.b32 	%r454, %r453, 10;
	and.b32  	%r455, %r454, 31744;
	add.s32 	%r456, %r62, %r455;
	shr.u32 	%r457, %r453, 4;
	and.b32  	%r458, %r457, 268435454;
	add.s32 	%r105, %r456, %r458;
	ld.shared.u16 	%rs16, [%r105];
	add.s16 	%rs35, %rs16, 1;
	st.shared.u16 	[%r105], %rs35;
	setp.eq.s32 	%p55, %r763, 2147483647;
	selp.b32 	%r324, -2147483648, %r763, %p55;
	// begin inline asm
	shr.b32 %r323, %r324, %r331;
	// end inline asm
	and.b32  	%r459, %r272, %r323;
	shl.b32 	%r460, %r459, 10;
	and.b32  	%r461, %r460, 31744;
	add.s32 	%r462, %r62, %r461;
	shr.u32 	%r463, %r459, 4;
	and.b32  	%r464, %r463, 268435454;
	add.s32 	%r106, %r462, %r464;
	ld.shared.u16 	%rs17, [%r106];
	add.s16 	%rs36, %rs17, 1;
	st.shared.u16 	[%r106], %rs36;
	setp.eq.s32 	%p56, %r762, 2147483647;
	selp.b32 	%r327, -2147483648, %r762, %p56;
	// begin inline asm
	shr.b32 %r326, %r327, %r331;
	// end inline asm
	and.b32  	%r465, %r272, %r326;
	shl.b32 	%r466, %r465, 10;
	and.b32  	%r467, %r466, 31744;
	add.s32 	%r468, %r62, %r467;
	shr.u32 	%r469, %r465, 4;
	and.b32  	%r470, %r469, 268435454;
	add.s32 	%r107, %r468, %r470;
	ld.shared.u16 	%rs18, [%r107];
	add.s16 	%rs37, %rs18, 1;
	st.shared.u16 	[%r107], %rs37;
	setp.eq.s32 	%p57, %r761, 2147483647;
	selp.b32 	%r330, -2147483648, %r761, %p57;
	// begin inline asm
	shr.b32 %r329, %r330, %r331;
	// end inline asm
	and.b32  	%r471, %r272, %r329;
	shl.b32 	%r472, %r471, 10;
	and.b32  	%r473, %r472, 31744;
	add.s32 	%r474, %r62, %r473;
	shr.u32 	%r475, %r471, 4;
	and.b32  	%r476, %r475, 268435454;
	add.s32 	%r108, %r474, %r476;
	ld.shared.u16 	%rs19, [%r108];
	add.s16 	%rs38, %rs19, 1;
	st.shared.u16 	[%r108], %rs38;
	bar.sync 	0;
	ld.shared.u32 	%r109, [%r63];
	ld.shared.u32 	%r477, [%r63+4];
	ld.shared.u32 	%r478, [%r63+8];
	ld.shared.u32 	%r479, [%r63+12];
	ld.shared.u32 	%r480, [%r63+16];
	ld.shared.u32 	%r481, [%r63+20];
	ld.shared.u32 	%r482, [%r63+24];
	ld.shared.u32 	%r483, [%r63+28];
	ld.shared.u32 	%r484, [%r63+32];
	ld.shared.u32 	%r485, [%r63+36];
	ld.shared.u32 	%r486, [%r63+40];
	ld.shared.u32 	%r487, [%r63+44];
	ld.shared.u32 	%r488, [%r63+48];
	ld.shared.u32 	%r489, [%r63+52];
	ld.shared.u32 	%r490, [%r63+56];
	ld.shared.u32 	%r491, [%r63+60];
	ld.shared.u32 	%r492, [%r63+64];
	ld.shared.u32 	%r493, [%r63+68];
	ld.shared.u32 	%r494, [%r63+72];
	ld.shared.u32 	%r495, [%r63+76];
	ld.shared.u32 	%r496, [%r63+80];
	ld.shared.u32 	%r497, [%r63+84];
	ld.shared.u32 	%r498, [%r63+88];
	ld.shared.u32 	%r499, [%r63+92];
	ld.shared.u32 	%r500, [%r63+96];
	ld.shared.u32 	%r501, [%r63+100];
	ld.shared.u32 	%r502, [%r63+104];
	ld.shared.u32 	%r503, [%r63+108];
	ld.shared.u32 	%r504, [%r63+112];
	ld.shared.u32 	%r505, [%r63+116];
	ld.shared.u32 	%r506, [%r63+120];
	ld.shared.u32 	%r507, [%r63+124];
	ld.shared.u32 	%r508, [%r63+128];
	add.s32 	%r110, %r477, %r109;
	add.s32 	%r111, %r478, %r110;
	add.s32 	%r112, %r479, %r111;
	add.s32 	%r113, %r480, %r112;
	add.s32 	%r114, %r481, %r113;
	add.s32 	%r115, %r482, %r114;
	add.s32 	%r116, %r483, %r115;
	add.s32 	%r117, %r484, %r116;
	add.s32 	%r118, %r485, %r117;
	add.s32 	%r119, %r486, %r118;
	add.s32 	%r120, %r487, %r119;
	add.s32 	%r121, %r488, %r120;
	add.s32 	%r122, %r489, %r121;
	add.s32 	%r123, %r490, %r122;
	add.s32 	%r124, %r491, %r123;
	add.s32 	%r125, %r492, %r124;
	add.s32 	%r126, %r493, %r125;
	add.s32 	%r127, %r494, %r126;
	add.s32 	%r128, %r495, %r127;
	add.s32 	%r129, %r496, %r128;
	add.s32 	%r130, %r497, %r129;
	add.s32 	%r131, %r498, %r130;
	add.s32 	%r132, %r499, %r131;
	add.s32 	%r133, %r500, %r132;
	add.s32 	%r134, %r501, %r133;
	add.s32 	%r135, %r502, %r134;
	add.s32 	%r136, %r503, %r135;
	add.s32 	%r137, %r504, %r136;
	add.s32 	%r138, %r505, %r137;
	add.s32 	%r139, %r506, %r138;
	add.s32 	%r140, %r507, %r139;
	add.s32 	%r337, %r508, %r140;
	// begin inline asm
	mov.u32 %r332, %laneid;
	// end inline asm
	mov.b32 	%r335, 1;
	mov.b32 	%r362, -1;
	// begin inline asm
	{  .reg .u32 r0;  .reg .pred p;  shfl.sync.up.b32 r0|p, %r337, %r335, %r360, %r362;  @p add.u32 r0, r0, %r337;  mov.u32 %r333, r0;}
	// end inline asm
	mov.b32 	%r341, 2;
	// begin inline asm
	{  .reg .u32 r0;  .reg .pred p;  shfl.sync.up.b32 r0|p, %r333, %r341, %r360, %r362;  @p add.u32 r0, r0, %r333;  mov.u32 %r339, r0;}
	// end inline asm
	mov.b32 	%r347, 4;
	// begin inline asm
	{  .reg .u32 r0;  .reg .pred p;  shfl.sync.up.b32 r0|p, %r339, %r347, %r360, %r362;  @p add.u32 r0, r0, %r339;  mov.u32 %r345, r0;}
	// end inline asm
	mov.b32 	%r353, 8;
	// begin inline asm
	{  .reg .u32 r0;  .reg .pred p;  shfl.sync.up.b32 r0|p, %r345, %r353, %r360, %r362;  @p add.u32 r0, r0, %r345;  mov.u32 %r351, r0;}
	// end inline asm
	mov.b32 	%r359, 16;
	// begin inline asm
	{  .reg .u32 r0;  .reg .pred p;  shfl.sync.up.b32 r0|p, %r351, %r359, %r360, %r362;  @p add.u32 r0, r0, %r351;  mov.u32 %r357, r0;}
	// end inline asm
	setp.ne.s32 	%p58, %r332, 31;
	@%p58 bra 	$L__BB89_41;
	st.shared.u32 	[%r64], %r357;
$L__BB89_41:
	sub.s32 	%r509, %r357, %r337;
	setp.gt.u32 	%p59, %r2, 31;
	setp.eq.s32 	%p60, %r61, 7;
	setp.eq.s32 	%p61, %r61, 6;
	setp.eq.s32 	%p62, %r61, 5;
	setp.eq.s32 	%p63, %r61, 4;
	setp.eq.s32 	%p64, %r61, 3;
	setp.eq.s32 	%p65, %r61, 2;
	setp.eq.s32 	%p66, %r61, 1;
	bar.sync 	0;
	ld.shared.v4.u32 	{%r510, %r511, %r512, %r513}, [_ZZN3cub18CUB_300001_SM_10006detail10radix_sort31DeviceRadixSortSingleTileKernelINS1_5radix10policy_hubIfNS0_8NullTypeEyE10Policy1000ELNS0_9SortOrderE0EfS6_yNS1_21identity_decomposer_tEEEvPKT1_PSB_PKT2_PSF_T3_iiT4_E12temp_storage+33792];
	selp.b32 	%r514, %r510, %r780, %p66;
	add.s32 	%r515, %r511, %r510;
	selp.b32 	%r516, %r515, %r514, %p65;
	add.s32 	%r517, %r515, %r512;
	selp.b32 	%r518, %r517, %r516, %p64;
	add.s32 	%r519, %r517, %r513;
	selp.b32 	%r520, %r519, %r518, %p63;
	ld.shared.v4.u32 	{%r521, %r522, %r523, %r524}, [_ZZN3cub18CUB_300001_SM_10006detail10radix_sort31DeviceRadixSortSingleTileKernelINS1_5radix10policy_hubIfNS0_8NullTypeEyE10Policy1000ELNS0_9SortOrderE0EfS6_yNS1_21identity_decomposer_tEEEvPKT1_PSB_PKT2_PSF_T3_iiT4_E12temp_storage+33808];
	add.s32 	%r525, %r519, %r521;
	selp.b32 	%r526, %r525, %r520, %p62;
	add.s32 	%r527, %r525, %r522;
	selp.b32 	%r528, %r527, %r526, %p61;
	add.s32 	%r529, %r527, %r523;
	selp.b32 	%r780, %r529, %r528, %p60;
	add.s32 	%r145, %r529, %r524;
	setp.ne.s32 	%p67, %r332, 0;
	selp.b32 	%r530, %r509, 0, %p67;
	add.s32 	%r531, %r780, %r530;
	or.pred  	%p68, %p59, %p67;
	selp.b32 	%r781, %r531, %r509, %p59;
	@%p68 bra 	$L__BB89_43;
	shl.b32 	%r781, %r145, 16;
	st.shared.u32 	[_ZZN3cub18CUB_300001_SM_10006detail10radix_sort31DeviceRadixSortSingleTileKernelINS1_5radix10policy_hubIfNS0_8NullTypeEyE10Policy1000ELNS0_9SortOrderE0EfS6_yNS1_21identity_decomposer_tEEEvPKT1_PSB_PKT2_PSF_T3_iiT4_E12temp_storage+33832], %r781;
$L__BB89_43:
	setp.eq.s32 	%p69, %r2, 0;
	bar.sync 	0;
	ld.shared.u32 	%r532, [_ZZN3cub18CUB_300001_SM_10006detail10radix_sort31DeviceRadixSortSingleTileKernelINS1_5radix10policy_hubIfNS0_8NullTypeEyE10Policy1000ELNS0_9SortOrderE0EfS6_yNS1_21identity_decomposer_tEEEvPKT1_PSB_PKT2_PSF_T3_iiT4_E12temp_storage+33832];
	selp.b32 	%r533, 0, %r532, %p69;
	add.s32 	%r534, %r781, %r533;
	add.s32 	%r535, %r109, %r534;
	add.s32 	%r536, %r110, %r534;
	add.s32 	%r537, %r111, %r534;
	add.s32 	%r538, %r112, %r534;
	add.s32 	%r539, %r113, %r534;
	add.s32 	%r540, %r114, %r534;
	add.s32 	%r541, %r115, %r534;
	add.s32 	%r542, %r116, %r534;
	add.s32 	%r543, %r117, %r534;
	add.s32 	%r544, %r118, %r534;
	add.s32 	%r545, %r119, %r534;
	add.s32 	%r546, %r120, %r534;
	add.s32 	%r547, %r121, %r534;
	add.s32 	%r548, %r122, %r534;
	add.s32 	%r549, %r123, %r534;
	add.s32 	%r550, %r124, %r534;
	add.s32 	%r551, %r125, %r534;
	add.s32 	%r552, %r126, %r534;
	add.s32 	%r553, %r127, %r534;
	add.s32 	%r554, %r128, %r534;
	add.s32 	%r555, %r129, %r534;
	add.s32 	%r556, %r130, %r534;
	add.s32 	%r557, %r131, %r534;
	add.s32 	%r558, %r132, %r534;
	add.s32 	%r559, %r133, %r534;
	add.s32 	%r560, %r134, %r534;
	add.s32 	%r561, %r135, %r534;
	add.s32 	%r562, %r136, %r534;
	add.s32 	%r563, %r137, %r534;
	add.s32 	%r564, %r138, %r534;
	add.s32 	%r565, %r139, %r534;
	add.s32 	%r566, %r140, %r534;
	st.shared.u32 	[%r63], %r534;
	st.shared.u32 	[%r63+4], %r535;
	st.shared.u32 	[%r63+8], %r536;
	st.shared.u32 	[%r63+12], %r537;
	st.shared.u32 	[%r63+16], %r538;
	st.shared.u32 	[%r63+20], %r539;
	st.shared.u32 	[%r63+24], %r540;
	st.shared.u32 	[%r63+28], %r541;
	st.shared.u32 	[%r63+32], %r542;
	st.shared.u32 	[%r63+36], %r543;
	st.shared.u32 	[%r63+40], %r544;
	st.shared.u32 	[%r63+44], %r545;
	st.shared.u32 	[%r63+48], %r546;
	st.shared.u32 	[%r63+52], %r547;
	st.shared.u32 	[%r63+56], %r548;
	st.shared.u32 	[%r63+60], %r549;
	st.shared.u32 	[%r63+64], %r550;
	st.shared.u32 	[%r63+68], %r551;
	st.shared.u32 	[%r63+72], %r552;
	st.shared.u32 	[%r63+76], %r553;
	st.shared.u32 	[%r63+80], %r554;
	st.shared.u32 	[%r63+84], %r555;
	st.shared.u32 	[%r63+88], %r556;
	st.shared.u32 	[%r63+92], %r557;
	st.shared.u32 	[%r63+96], %r558;
	st.shared.u32 	[%r63+100], %r559;
	st.shared.u32 	[%r63+104], %r560;
	st.shared.u32 	[%r63+108], %r561;
	st.shared.u32 	[%r63+112], %r562;
	st.shared.u32 	[%r63+116], %r563;
	st.shared.u32 	[%r63+120], %r564;
	st.shared.u32 	[%r63+124], %r565;
	st.shared.u32 	[%r63+128], %r566;
	bar.sync 	0;
	cvt.u32.u16 	%r567, %rs1;
	ld.shared.u16 	%r568, [%r90];
	add.s32 	%r149, %r568, %r567;
	cvt.u32.u16 	%r569, %rs2;
	ld.shared.u16 	%r570, [%r91];
	add.s32 	%r150, %r570, %r569;
	cvt.u32.u16 	%r571, %rs3;
	ld.shared.u16 	%r572, [%r92];
	add.s32 	%r151, %r572, %r571;
	cvt.u32.u16 	%r573, %rs4;
	ld.shared.u16 	%r574, [%r93];
	add.s32 	%r152, %r574, %r573;
	cvt.u32.u16 	%r575, %rs5;
	ld.shared.u16 	%r576, [%r94];
	add.s32 	%r153, %r576, %r575;
	cvt.u32.u16 	%r577, %rs6;
	ld.shared.u16 	%r578, [%r95];
	add.s32 	%r154, %r578, %r577;
	cvt.u32.u16 	%r579, %rs7;
	ld.shared.u16 	%r580, [%r96];
	add.s32 	%r155, %r580, %r579;
	cvt.u32.u16 	%r581, %rs8;
	ld.shared.u16 	%r582, [%r97];
	add.s32 	%r156, %r582, %r581;
	cvt.u32.u16 	%r583, %rs9;
	ld.shared.u16 	%r584, [%r98];
	add.s32 	%r157, %r584, %r583;
	cvt.u32.u16 	%r585, %rs10;
	ld.shared.u16 	%r586, [%r99];
	add.s32 	%r158, %r586, %r585;
	cvt.u32.u16 	%r587, %rs11;
	ld.shared.u16 	%r588, [%r100];
	add.s32 	%r159, %r588, %r587;
	cvt.u32.u16 	%r589, %rs12;
	ld.shared.u16 	%r590, [%r101];
	add.s32 	%r160, %r590, %r589;
	cvt.u32.u16 	%r591, %rs13;
	ld.shared.u16 	%r592, [%r102];
	add.s32 	%r161, %r592, %r591;
	cvt.u32.u16 	%r593, %rs14;
	ld.shared.u16 	%r594, [%r103];
	add.s32 	%r162, %r594, %r593;
	cvt.u32.u16 	%r595, %rs15;
	ld.shared.u16 	%r596, [%r104];
	add.s32 	%r163, %r596, %r595;
	cvt.u32.u16 	%r597, %rs16;
	ld.shared.u16 	%r598, [%r105];
	add.s32 	%r164, %r598, %r597;
	cvt.u32.u16 	%r599, %rs17;
	ld.shared.u16 	%r600, [%r106];
	add.s32 	%r165, %r600, %r599;
	cvt.u32.u16 	%r601, %rs18;
	ld.shared.u16 	%r602, [%r107];
	add.s32 	%r166, %r602, %r601;
	cvt.u32.u16 	%r603, %rs19;
	ld.shared.u16 	%r604, [%r108];
	add.s32 	%r167, %r604, %r603;
	bar.sync 	0;
	setp.lt.s32 	%p70, %r760, %r209;
	@%p70 bra 	$L__BB89_83;
	cvt.u64.u32 	%rd8, %r2;
	shl.b32 	%r605, %r149, 2;
	mov.u32 	%r606, _ZZN3cub18CUB_300001_SM_10006detail10radix_sort31DeviceRadixSortSingleTileKernelINS1_5radix10policy_hubIfNS0_8NullTypeEyE10Policy1000ELNS0_9SortOrderE0EfS6_yNS1_21identity_decomposer_tEEEvPKT1_PSB_PKT2_PSF_T3_iiT4_E12temp_storage;
	add.s32 	%r607, %r606, %r605;
	st.shared.u32 	[%r607], %r779;
	shl.b32 	%r608, %r150, 2;
	add.s32 	%r609, %r606, %r608;
	st.shared.u32 	[%r609], %r778;
	shl.b32 	%r610, %r151, 2;
	add.s32 	%r611, %r606, %r610;
	st.shared.u32 	[%r611], %r777;
	shl.b32 	%r612, %r152, 2;
	add.s32 	%r613, %r606, %r612;
	st.shared.u32 	[%r613], %r776;
	shl.b32 	%r614, %r153, 2;
	add.s32 	%r615, %r606, %r614;
	st.shared.u32 	[%r615], %r775;
	shl.b32 	%r616, %r154, 2;
	add.s32 	%r617, %r606, %r616;
	st.shared.u32 	[%r617], %r774;
	shl.b32 	%r618, %r155, 2;
	add.s32 	%r619, %r606, %r618;
	st.shared.u32 	[%r619], %r773;
	shl.b32 	%r620, %r156, 2;
	add.s32 	%r621, %r606, %r620;
	st.shared.u32 	[%r621], %r772;
	shl.b32 	%r622, %r157, 2;
	add.s32 	%r623, %r606, %r622;
	st.shared.u32 	[%r623], %r771;
	shl.b32 	%r624, %r158, 2;
	add.s32 	%r625, %r606, %r624;
	st.shared.u32 	[%r625], %r770;
	shl.b32 	%r626, %r159, 2;
	add.s32 	%r627, %r606, %r626;
	st.shared.u32 	[%r627], %r769;
	shl.b32 	%r628, %r160, 2;
	add.s32 	%r629, %r606, %r628;
	st.shared.u32 	[%r629], %r768;
	shl.b32 	%r630, %r161, 2;
	add.s32 	%r631, %r606, %r630;
	st.shared.u32 	[%r631], %r767;
	shl.b32 	%r632, %r162, 2;
	add.s32 	%r633, %r606, %r632;
	st.shared.u32 	[%r633], %r766;
	shl.b32 	%r634, %r163, 2;
	add.s32 	%r635, %r606, %r634;
	st.shared.u32 	[%r635], %r765;
	shl.b32 	%r636, %r164, 2;
	add.s32 	%r637, %r606, %r636;
	st.shared.u32 	[%r637], %r764;
	shl.b32 	%r638, %r165, 2;
	add.s32 	%r639, %r606, %r638;
	st.shared.u32 	[%r639], %r763;
	shl.b32 	%r640, %r166, 2;
	add.s32 	%r641, %r606, %r640;
	st.shared.u32 	[%r641], %r762;
	shl.b32 	%r642, %r167, 2;
	add.s32 	%r643, %r606, %r642;
	st.shared.u32 	[%r643], %r761;
	bar.sync 	0;
	mad.lo.s32 	%r644, %r2, -72, %r65;
	ld.shared.u32 	%r168, [%r644];
	ld.shared.u32 	%r169, [%r644+1024];
	ld.shared.u32 	%r170, [%r644+2048];
	ld.shared.u32 	%r171, [%r644+3072];
	ld.shared.u32 	%r172, [%r644+4096];
	ld.shared.u32 	%r173, [%r644+5120];
	ld.shared.u32 	%r174, [%r644+6144];
	ld.shared.u32 	%r175, [%r644+7168];
	ld.shared.u32 	%r176, [%r644+8192];
	ld.shared.u32 	%r177, [%r644+9216];
	ld.shared.u32 	%r178, [%r644+10240];
	ld.shared.u32 	%r179, [%r644+11264];
	ld.shared.u32 	%r180, [%r644+12288];
	ld.shared.u32 	%r181, [%r644+13312];
	ld.shared.u32 	%r182, [%r644+14336];
	ld.shared.u32 	%r183, [%r644+15360];
	ld.shared.u32 	%r184, [%r644+16384];
	ld.shared.u32 	%r185, [%r644+17408];
	ld.shared.u32 	%r186, [%r644+18432];
	setp.gt.u64 	%p71, %rd4, %rd8;
	cvta.to.global.u64 	%rd9, %rd3;
	mul.wide.u32 	%rd10, %r2, 4;
	add.s64 	%rd2, %rd9, %rd10;
	@%p71 bra 	$L__BB89_45;
	bra.uni 	$L__BB89_46;
$L__BB89_45:
	setp.gt.s32 	%p72, %r168, -1;
	selp.b32 	%r645, -1, -2147483648, %p72;
	xor.b32  	%r646, %r645, %r168;
	st.global.u32 	[%rd2], %r646;
$L__BB89_46:
	add.s32 	%r647, %r2, 256;
	cvt.u64.u32 	%rd11, %r647;
	setp.le.u64 	%p73, %rd4, %rd11;
	@%p73 bra 	$L__BB89_48;
	setp.gt.s32 	%p74, %r169, -1;
	selp.b32 	%r648, -1, -2147483648, %p74;
	xor.b32  	%r649, %r648, %r169;
	st.global.u32 	[%rd2+1024], %r649;
$L__BB89_48:
	add.s32 	%r650, %r2, 512;
	cvt.u64.u32 	%rd12, %r650;
	setp.le.u64 	%p75, %rd4, %rd12;
	@%p75 bra 	$L__BB89_50;
	setp.gt.s32 	%p76, %r170, -1;
	selp.b32 	%r651, -1, -2147483648, %p76;
	xor.b32  	%r652, %r651, %r170;
	st.global.u32 	[%rd2+2048], %r652;
$L__BB89_50:
	add.s32 	%r653, %r2, 768;
	cvt.u64.u32 	%rd13, %r653;
	setp.le.u64 	%p77, %rd4, %rd13;
	@%p77 bra 	$L__BB89_52;
	setp.gt.s32 	%p78, %r171, -1;
	selp.b32 	%r654, -1, -2147483648, %p78;
	xor.b32  	%r655, %r654, %r171;
	st.global.u32 	[%rd2+3072], %r655;
$L__BB89_52:
	or.b32  	%r656, %r2, 1024;
	cvt.u64.u32 	%rd14, %r656;
	setp.le.u64 	%p79, %rd4, %rd14;
	@%p79 bra 	$L__BB89_54;
	setp.gt.s32 	%p80, %r172, -1;
	selp.b32 	%r657, -1, -2147483648, %p80;
	xor.b32  	%r658, %r657, %r172;
	st.global.u32 	[%rd2+4096], %r658;
$L__BB89_54:
	add.s32 	%r659, %r2, 1280;
	cvt.u64.u32 	%rd15, %r659;
	setp.le.u64 	%p81, %rd4, %rd15;
	@%p81 bra 	$L__BB89_56;
	setp.gt.s32 	%p82, %r173, -1;
	selp.b32 	%r660, -1, -2147483648, %p82;
	xor.b32  	%r661, %r660, %r173;
	st.global.u32 	[%rd2+5120], %r661;
$L__BB89_56:
	add.s32 	%r662, %r2, 1536;
	cvt.u64.u32 	%rd16, %r662;
	setp.le.u64 	%p83, %rd4, %rd16;
	@%p83 bra 	$L__BB89_58;
	setp.gt.s32 	%p84, %r174, -1;
	selp.b32 	%r663, -1, -2147483648, %p84;
	xor.b32  	%r664, %r663, %r174;
	st.global.u32 	[%rd2+6144], %r664;
$L__BB89_58:
	add.s32 	%r665, %r2, 1792;
	cvt.u64.u32 	%rd17, %r665;
	setp.le.u64 	%p85, %rd4, %rd17;
	@%p85 bra 	$L__BB89_60;
	setp.gt.s32 	%p86, %r175, -1;
	selp.b32 	%r666, -1, -2147483648, %p86;
	xor.b32  	%r667, %r666, %r175;
	st.global.u32 	[%rd2+7168], %r667;
$L__BB89_60:
	or.b32  	%r668, %r2, 2048;
	cvt.u64.u32 	%rd18, %r668;
	setp.le.u64 	%p87, %rd4, %rd18;
	@%p87 bra 	$L__BB89_62;
	setp.gt.s32 	%p88, %r176, -1;
	selp.b32 	%r669, -1, -2147483648, %p88;
	xor.b32  	%r670, %r669, %r176;
	st.global.u32 	[%rd2+8192], %r670;
$L__BB89_62:
	add.s32 	%r671, %r2, 2304;
	cvt.u64.u32 	%rd19, %r671;
	setp.le.u64 	%p89, %rd4, %rd19;
	@%p89 bra 	$L__BB89_64;
	setp.gt.s32 	%p90, %r177, -1;
	selp.b32 	%r672, -1, -2147483648, %p90;
	xor.b32  	%r673, %r672, %r177;
	st.global.u32 	[%rd2+9216], %r673;
$L__BB89_64:
	add.s32 	%r674, %r2, 2560;
	cvt.u64.u32 	%rd20, %r674;
	setp.le.u64 	%p91, %rd4, %rd20;
	@%p91 bra 	$L__BB89_66;
	setp.gt.s32 	%p92, %r178, -1;
	selp.b32 	%r675, -1, -2147483648, %p92;
	xor.b32  	%r676, %r675, %r178;
	st.global.u32 	[%rd2+10240], %r676;
$L__BB89_66:
	add.s32 	%r677, %r2, 2816;
	cvt.u64.u32 	%rd21, %r677;
	setp.le.u64 	%p93, %rd4, %rd21;
	@%p93 bra 	$L__BB89_68;
	setp.gt.s32 	%p94, %r179, -1;
	selp.b32 	%r678, -1, -2147483648, %p94;
	xor.b32  	%r679, %r678, %r179;
	st.global.u32 	[%rd2+11264], %r679;
$L__BB89_68:
	or.b32  	%r680, %r2, 3072;
	cvt.u64.u32 	%rd22, %r680;
	setp.le.u64 	%p95, %rd4, %rd22;
	@%p95 bra 	$L__BB89_70;
	setp.gt.s32 	%p96, %r180, -1;
	selp.b32 	%r681, -1, -2147483648, %p96;
	xor.b32  	%r682, %r681, %r180;
	st.global.u32 	[%rd2+12288], %r682;
$L__BB89_70:
	add.s32 	%r683, %r2, 3328;
	cvt.u64.u32 	%rd23, %r683;
	setp.le.u64 	%p97, %rd4, %rd23;
	@%p97 bra 	$L__BB89_72;
	setp.gt.s32 	%p98, %r181, -1;
	selp.b32 	%r684, -1, -2147483648, %p98;
	xor.b32  	%r685, %r684, %r181;
	st.global.u32 	[%rd2+13312], %r685;
$L__BB89_72:
	add.s32 	%r686, %r2, 3584;
	cvt.u64.u32 	%rd24, %r686;
	setp.le.u64 	%p99, %rd4, %rd24;
	@%p99 bra 	$L__BB89_74;
	setp.gt.s32 	%p100, %r182, -1;
	selp.b32 	%r687, -1, -2147483648, %p100;
	xor.b32  	%r688, %r687, %r182;
	st.global.u32 	[%rd2+14336], %r688;
$L__BB89_74:
	add.s32 	%r689, %r2, 3840;
	cvt.u64.u32 	%rd25, %r689;
	setp.le.u64 	%p101, %rd4, %rd25;
	@%p101 bra 	$L__BB89_76;
	setp.gt.s32 	%p102, %r183, -1;
	selp.b32 	%r690, -1, -2147483648, %p102;
	xor.b32  	%r691, %r690, %r183;
	st.global.u32 	[%rd2+15360], %r691;
$L__BB89_76:
	or.b32  	%r692, %r2, 4096;
	cvt.u64.u32 	%rd26, %r692;
	setp.le.u64 	%p103, %rd4, %rd26;
	@%p103 bra 	$L__BB89_78;
	setp.gt.s32 	%p104, %r184, -1;
	selp.b32 	%r693, -1, -2147483648, %p104;
	xor.b32  	%r694, %r693, %r184;
	st.global.u32 	[%rd2+16384], %r694;
$L__BB89_78:
	add.s32 	%r695, %r2, 4352;
	cvt.u64.u32 	%rd27, %r695;
	setp.le.u64 	%p105, %rd4, %rd27;
	@%p105 bra 	$L__BB89_80;
	setp.gt.s32 	%p106, %r185, -1;
	selp.b32 	%r696, -1, -2147483648, %p106;
	xor.b32  	%r697, %r696, %r185;
	st.global.u32 	[%rd2+17408], %r697;
$L__BB89_80:
	add.s32 	%r698, %r2, 4608;
	cvt.u64.u32 	%rd28, %r698;
	setp.le.u64 	%p107, %rd4, %rd28;
	@%p107 bra 	$L__BB89_82;
	setp.gt.s32 	%p108, %r186, -1;
	selp.b32 	%r699, -1, -2147483648, %p108;
	xor.b32  	%r700, %r699, %r186;
	st.global.u32 	[%rd2+18432], %r700;
$L__BB89_82:
	ret;
$L__BB89_83:
	shl.b32 	%r701, %r149, 2;
	mov.u32 	%r702, _ZZN3cub18CUB_300001_SM_10006detail10radix_sort31DeviceRadixSortSingleTileKernelINS1_5radix10policy_hubIfNS0_8NullTypeEyE10Policy1000ELNS0_9SortOrderE0EfS6_yNS1_21identity_decomposer_tEEEvPKT1_PSB_PKT2_PSF_T3_iiT4_E12temp_storage;
	add.s32 	%r703, %r702, %r701;
	st.shared.u32 	[%r703], %r779;
	shl.b32 	%r704, %r150, 2;
	add.s32 	%r705, %r702, %r704;
	st.shared.u32 	[%r705], %r778;
	shl.b32 	%r706, %r151, 2;
	add.s32 	%r707, %r702, %r706;
	st.shared.u32 	[%r707], %r777;
	shl.b32 	%r708, %r152, 2;
	add.s32 	%r709, %r702, %r708;
	st.shared.u32 	[%r709], %r776;
	shl.b32 	%r710, %r153, 2;
	add.s32 	%r711, %r702, %r710;
	st.shared.u32 	[%r711], %r775;
	shl.b32 	%r712, %r154, 2;
	add.s32 	%r713, %r702, %r712;
	st.shared.u32 	[%r713], %r774;
	shl.b32 	%r714, %r155, 2;
	add.s32 	%r715, %r702, %r714;
	st.shared.u32 	[%r715], %r773;
	shl.b32 	%r716, %r156, 2;
	add.s32 	%r717, %r702, %r716;
	st.shared.u32 	[%r717], %r772;
	shl.b32 	%r718, %r157, 2;
	add.s32 	%r719, %r702, %r718;
	st.shared.u32 	[%r719], %r771;
	shl.b32 	%r720, %r158, 2;
	add.s32 	%r721, %r702, %r720;
	st.shared.u32 	[%r721], %r770;
	shl.b32 	%r722, %r159, 2;
	add.s32 	%r723, %r702, %r722;
	st.shared.u32 	[%r723], %r769;
	shl.b32 	%r724, %r160, 2;
	add.s32 	%r725, %r702, %r724;
	st.shared.u32 	[%r725], %r768;
	shl.b32 	%r726, %r161, 2;
	add.s32 	%r727, %r702, %r726;
	st.shared.u32 	[%r727], %r767;
	shl.b32 	%r728, %r162, 2;
	add.s32 	%r729, %r702, %r728;
	st.shared.u32 	[%r729], %r766;
	shl.b32 	%r730, %r163, 2;
	add.s32 	%r731, %r702, %r730;
	st.shared.u32 	[%r731], %r765;
	shl.b32 	%r732, %r164, 2;
	add.s32 	%r733, %r702, %r732;
	st.shared.u32 	[%r733], %r764;
	shl.b32 	%r734, %r165, 2;
	add.s32 	%r735, %r702, %r734;
	st.shared.u32 	[%r735], %r763;
	shl.b32 	%r736, %r166, 2;
	add.s32 	%r737, %r702, %r736;
	st.shared.u32 	[%r737], %r762;
	shl.b32 	%r738, %r167, 2;
	add.s32 	%r739, %r702, %r738;
	st.shared.u32 	[%r739], %r761;
	bar.sync 	0;
	ld.shared.u32 	%r779, [%r65];
	ld.shared.u32 	%r778, [%r65+4];
	ld.shared.u32 	%r777, [%r65+8];
	ld.shared.u32 	%r776, [%r65+12];
	ld.shared.u32 	%r775, [%r65+16];
	ld.shared.u32 	%r774, [%r65+20];
	ld.shared.u32 	%r773, [%r65+24];
	ld.shared.u32 	%r772, [%r65+28];
	ld.shared.u32 	%r771, [%r65+32];
	ld.shared.u32 	%r770, [%r65+36];
	ld.shared.u32 	%r769, [%r65+40];
	ld.shared.u32 	%r768, [%r65+44];
	ld.shared.u32 	%r767, [%r65+48];
	ld.shared.u32 	%r766, [%r65+52];
	ld.shared.u32 	%r765, [%r65+56];
	ld.shared.u32 	%r764, [%r65+60];
	ld.shared.u32 	%r763, [%r65+64];
	ld.shared.u32 	%r762, [%r65+68];
	ld.shared.u32 	%r761, [%r65+72];
	bar.sync 	0;
	add.s32 	%r760, %r760, 6;
	add.s32 	%r759, %r759, -6;
	bra.uni 	$L__BB89_39;

}
	// .globl	_ZN3cub18CUB_300001_SM_10006detail10radix_sort30DeviceRadixSortHistogramKernelINS1_5radix10policy_hubIfNS0_8NullTypeEyE10Policy1000ELNS0_9SortOrderE0EfyNS1_21identity_decomposer_tEEEvPT2_PKT1_SB_iiT3_
.visible .entry _ZN3cub18CUB_300001_SM_10006detail10radix_sort30DeviceRadixSortHistogramKernelINS1_5radix10policy_hubIfNS0_8NullTypeEyE10Policy1000ELNS0_9SortOrderE0EfyNS1_21identity_decomposer_tEEEvPT2_PKT1_SB_iiT3_(
	.param .u64 .ptr .align 1 _ZN3cub18CUB_300001_SM_10006detail10radix_sort30DeviceRadixSortHistogramKernelINS1_5radix10policy_hubIfNS0_8NullTypeEyE10Policy1000ELNS0_9SortOrderE0EfyNS1_21identity_decomposer_tEEEvPT2_PKT1_SB_iiT3__param_0,
	.param .u64 .ptr .align 1 _ZN3cub18CUB_300001_SM_10006detail10radix_sort30DeviceRadixSortHistogramKernelINS1_5radix10policy_hubIfNS0_8NullTypeEyE10Policy1000ELNS0_9SortOrderE0EfyNS1_21identity_decomposer_tEEEvPT2_PKT1_SB_iiT3__param_1,
	.param .u64 _ZN3cub18CUB_300001_SM_10006detail10radix_sort30DeviceRadixSortHistogramKernelINS1_5radix10policy_hubIfNS0_8NullTypeEyE10Policy1000ELNS0_9SortOrderE0EfyNS1_21identity_decomposer_tEEEvPT2_PKT1_SB_iiT3__param_2,
	.param .u32 _ZN3cub18CUB_300001_SM_10006detail10radix_sort30DeviceRadixSortHistogramKernelINS1_5radix10policy_hubIfNS0_8NullTypeEyE10Policy1000ELNS0_9SortOrderE0EfyNS1_21identity_decomposer_tEEEvPT2_PKT1_SB_iiT3__param_3,
	.param .u32 _ZN3cub18CUB_300001_SM_10006detail10radix_sort30DeviceRadixSortHistogramKernelINS1_5radix10policy_hubIfNS0_8NullTypeEyE10Policy1000ELNS0_9SortOrderE0EfyNS1_21identity_decomposer_tEEEvPT2_PKT1_SB_iiT3__param_4,
	.param .align 1 .b8 _ZN3cub18CUB_300001_SM_10006detail10radix_sort30DeviceRadixSortHistogramKernelINS1_5radix10policy_hubIfNS0_8NullTypeEyE10Policy1000ELNS0_9SortOrderE0EfyNS1_21identity_decomposer_tEEEvPT2_PKT1_SB_iiT3__param_5[1]
)
.maxntid 128
{
	.reg .pred 	%p<123>;
	.reg .b32 	%r<518>;
	.reg .b64 	%rd<137>;
	// demoted variable
	.shared .align 4 .b8 _ZZN3cub18CUB_300001_SM_10006detail10radix_sort30DeviceRadixSortHistogramKernelINS1_5radix10policy_hubIfNS0_8NullTypeEyE10Policy1000ELNS0_9SortOrderE0EfyNS1_21identity_decomposer_tEEEvPT2_PKT1_SB_iiT3_E12temp_storage[4096];
	ld.param.u64 	%rd18, [_ZN3cub18CUB_300001_SM_10006detail10radix_sort30DeviceRadixSortHistogramKernelINS1_5radix10policy_hubIfNS0_8NullTypeEyE10Policy1000ELNS0_9SortOrderE0EfyNS1_21identity_decomposer_tEEEvPT2_PKT1_SB_iiT3__param_0];
	ld.param.u64 	%rd19, [_ZN3cub18CUB_300001_SM_10006detail10radix_sort30DeviceRadixSortHistogramKernelINS1_5radix10policy_hubIfNS0_8NullTypeEyE10Policy1000ELNS0_9SortOrderE0EfyNS1_21identity_decomposer_tEEEvPT2_PKT1_SB_iiT3__param_1];
	ld.param.u64 	%rd17, [_ZN3cub18CUB_300001_SM_10006detail10radix_sort30DeviceRadixSortHistogramKernelINS1_5radix10policy_hubIfNS0_8NullTypeEyE10Policy1000ELNS0_9SortOrderE0EfyNS1_21identity_decomposer_tEEEvPT2_PKT1_SB_iiT3__param_2];
	ld.param.u32 	%r174, [_ZN3cub18CUB_300001_SM_10006detail10radix_sort30DeviceRadixSortHistogramKernelINS1_5radix10policy_hubIfNS0_8NullTypeEyE10Policy1000ELNS0_9SortOrderE0EfyNS1_21identity_decomposer_tEEEvPT2_PKT1_SB_iiT3__param_3];
	ld.param.u32 	%r175, [_ZN3cub18CUB_300001_SM_10006detail10radix_sort30DeviceRadixSortHistogramKernelINS1_5radix10policy_hubIfNS0_8NullTypeEyE10Policy1000ELNS0_9SortOrderE0EfyNS1_21identity_decomposer_tEEEvPT2_PKT1_SB_iiT3__param_4];
	cvta.to.global.u64 	%rd1, %rd19;
	cvta.to.global.u64 	%rd2, %rd18;
	setp.eq.s64 	%p2, %rd17, 0;
	@%p2 bra 	$L__BB90_153;
	sub.s32 	%r176, %r175, %r174;
	add.s32 	%r177, %r176, 7;
	shr.s32 	%r178, %r177, 31;
	shr.u32 	%r179, %r178, 29;
	add.s32 	%r180, %r177, %r179;
	shr.s32 	%r181, %r180, 3;
	mov.u32 	%r182, %tid.x;
	setp.gt.u32 	%p3, %r182, 255;
	setp.lt.s32 	%p4, %r177, 8;
	mov.u32 	%r183, %ctaid.x;
	shl.b32 	%r184, %r183, 11;
	cvt.u64.u32 	%rd3, %r184;
	mov.u32 	%r185, %nctaid.x;
	shl.b32 	%r186, %r185, 11;
	cvt.u64.u32 	%rd4, %r186;
	add.s32 	%r1, %r181, -1;
	and.b32  	%r2, %r181, 15;
	and.b32  	%r3, %r181, 7;
	add.s32 	%r4, %r3, -1;
	and.b32  	%r5, %r181, 3;
	or.pred  	%p1, %p3, %p4;
	shl.b32 	%r187, %r182, 2;
	mov.u32 	%r188, _ZZN3cub18CUB_300001_SM_10006detail10radix_sort30DeviceRadixSortHistogramKernelINS1_5radix10policy_hubIfNS0_8NullTypeEyE10Policy1000ELNS0_9SortOrderE0EfyNS1_21identity_decomposer_tEEEvPT2_PKT1_SB_iiT3_E12temp_storage;
	add.s32 	%r6, %r188, %r187;
	and.b32  	%r7, %r181, 268435440;
	cvt.u64.u32 	%rd5, %r182;
	add.s32 	%r8, %r182, 128;
	add.s32 	%r9, %r182, 256;
	add.s32 	%r10, %r182, 384;
	add.s32 	%r11, %r182, 512;
	add.s32 	%r12, %r182, 640;
	add.s32 	%r13, %r182, 768;
	or.b32  	%r14, %r182, 1024;
	add.s32 	%r15, %r182, 1920;
	and.b32  	%r16, %r181, 268435448;
	and.b32  	%r17, %r181, 1;
	neg.s32 	%r18, %r7;
	add.s32 	%r19, %r6, 8192;
	add.s64 	%rd21, %rd17, -1;
	shr.u64 	%rd22, %rd21, 30;
	add.s64 	%rd23, %rd22, 1;
	min.u64 	%rd6, %rd23, %rd17;
	mov.b64 	%rd135, 0;
$L__BB90_2:
	@%p1 bra 	$L__BB90_30;
	setp.lt.u32 	%p5, %r1, 15;
	mov.b32 	%r471, 0;
	@%p5 bra 	$L__BB90_6;
	mov.u32 	%r468, %r19;
	mov.u32 	%r469, %r18;
$L__BB90_5:
	.pragma "nounroll";
	mov.b32 	%r190, 0;
	st.shared.u32 	[%r468+-8192], %r190;
	st.shared.u32 	[%r468+-7168], %r190;
	st.shared.u32 	[%r468+-6144], %r190;
	st.shared.u32 	[%r468+-5120], %r190;
	st.shared.u32 	[%r468+-4096], %r190;
	st.shared.u32 	[%r468+-3072], %r190;
	st.shared.u32 	[%r468+-2048], %r190;
	st.shared.u32 	[%r468+-1024], %r190;
	st.shared.u32 	[%r468], %r190;
	st.shared.u32 	[%r468+1024], %r190;
	st.shared.u32 	[%r468+2048], %r190;
	st.shared.u32 	[%r468+3072], %r190;
	st.shared.u32 	[%r468+4096], %r190;
	st.shared.u32 	[%r468+5120], %r190;
	st.shared.u32 	[%r468+6144], %r190;
	st.shared.u32 	[%r468+7168], %r190;
	add.s32 	%r469, %r469, 16;
	add.s32 	%r468, %r468, 16384;
	setp.ne.s32 	%p6, %r469, 0;
	mov.u32 	%r471, %r7;
	@%p6 bra 	$L__BB90_5;
$L__BB90_6:
	add.s32 	%r25, %r2, -1;
	setp.eq.s32 	%p7, %r2, 0;
	@%p7 bra 	$L__BB90_16;
	setp.lt.u32 	%p8, %r25, 7;
	@%p8 bra 	$L__BB90_9;
	shl.b32 	%r191, %r471, 10;
	add.s32 	%r192, %r6, %r191;
	mov.b32 	%r193, 0;
	st.shared.u32 	[%r192], %r193;
	st.shared.u32 	[%r192+1024], %r193;
	st.shared.u32 	[%r192+2048], %r193;
	st.shared.u32 	[%r192+3072], %r193;
	st.shared.u32 	[%r192+4096], %r193;
	st.shared.u32 	[%r192+5120], %r193;
	st.shared.u32 	[%r192+6144], %r193;
	st.shared.u32 	[%r192+7168], %r193;
	add.s32 	%r471, %r471, 8;
$L__BB90_9:
	setp.eq.s32 	%p9, %r3, 0;
	@%p9 bra 	$L__BB90_16;
	setp.lt.u32 	%p10, %r4, 3;
	@%p10 bra 	$L__BB90_12;
	shl.b32 	%r194, %r471, 10;
	add.s32 	%r195, %r6, %r194;
	mov.b32 	%r196, 0;
	st.shared.u32 	[%r195], %r196;
	st.shared.u32 	[%r195+1024], %r196;
	st.shared.u32 	[%r195+2048], %r196;
	st.shared.u32 	[%r195+3072], %r196;
	add.s32 	%r471, %r471, 4;
$L__BB90_12:
	setp.eq.s32 	%p11, %r5, 0;
	@%p11 bra 	$L__BB90_16;
	setp.eq.s32 	%p12, %r5, 1;
	shl.b32 	%r197, %r471, 10;
	add.s32 	%r30, %r6, %r197;
	mov.b32 	%r198, 0;
	st.shared.u32 	[%r30], %r198;
	@%p12 bra 	$L__BB90_16;
	setp.eq.s32 	%p13, %r5, 2;
	mov.b32 	%r199, 0;
	st.shared.u32 	[%r30+1024], %r199;
	@%p13 bra 	$L__BB90_16;
	mov.b32 	%r200, 0;
	st.shared.u32 	[%r30+2048], %r200;
$L__BB90_16:
	cvt.u32.u64 	%r201, %rd5;
	setp.gt.u32 	%p14, %r201, 127;
	@%p14 bra 	$L__BB90_30;
	setp.lt.u32 	%p15, %r1, 15;
	mov.b32 	%r475, 0;
	@%p15 bra 	$L__BB90_20;
	mov.b32 	%r473, 0;
$L__BB90_19:
	.pragma "nounroll";
	shl.b32 	%r204, %r473, 10;
	add.s32 	%r205, %r6, %r204;
	mov.b32 	%r206, 0;
	st.shared.u32 	[%r205+512], %r206;
	st.shared.u32 	[%r205+1536], %r206;
	st.shared.u32 	[%r205+2560], %r206;
	st.shared.u32 	[%r205+3584], %r206;
	st.shared.u32 	[%r205+4608], %r206;
	st.shared.u32 	[%r205+5632], %r206;
	st.shared.u32 	[%r205+6656], %r206;
	st.shared.u32 	[%r205+7680], %r206;
	st.shared.u32 	[%r205+8704], %r206;
	st.shared.u32 	[%r205+9728], %r206;
	st.shared.u32 	[%r205+10752], %r206;
	st.shared.u32 	[%r205+11776], %r206;
	st.shared.u32 	[%r205+12800], %r206;
	st.shared.u32 	[%r205+13824], %r206;
	st.shared.u32 	[%r205+14848], %r206;
	st.shared.u32 	[%r205+15872], %r206;
	add.s32 	%r473, %r473, 16;
	setp.ne.s32 	%p16, %r473, %r7;
	mov.u32 	%r475, %r7;
	@%p16 bra 	$L__BB90_19;
$L__BB90_20:
	setp.eq.s32 	%p17, %r2, 0;
	@%p17 bra 	$L__BB90_30;
	setp.lt.u32 	%p18, %r25, 7;
	@%p18 bra 	$L__BB90_23;
	shl.b32 	%r207, %r475, 10;
	add.s32 	%r208, %r6, %r207;
	mov.b32 	%r209, 0;
	st.shared.u32 	[%r208+512], %r209;
	st.shared.u32 	[%r208+1536], %r209;
	st.shared.u32 	[%r208+2560], %r209;
	st.shared.u32 	[%r208+3584], %r209;
	st.shared.u32 	[%r208+4608], %r209;
	st.shared.u32 	[%r208+5632], %r209;
	st.shared.u32 	[%r208+6656], %r209;
	st.shared.u32 	[%r208+7680], %r209;
	add.s32 	%r475, %r475, 8;
$L__BB90_23:
	setp.eq.s32 	%p19, %r3, 0;
	@%p19 bra 	$L__BB90_30;
	setp.lt.u32 	%p20, %r4, 3;
	@%p20 bra 	$L__BB90_26;
	shl.b32 	%r210, %r475, 10;
	add.s32 	%r211, %r6, %r210;
	mov.b32 	%r212, 0;
	st.shared.u32 	[%r211+512], %r212;
	st.shared.u32 	[%r211+1536], %r212;
	st.shared.u32 	[%r211+2560], %r212;
	st.shared.u32 	[%r211+3584], %r212;
	add.s32 	%r475, %r475, 4;
$L__BB90_26:
	setp.eq.s32 	%p21, %r5, 0;
	@%p21 bra 	$L__BB90_30;
	setp.eq.s32 	%p22, %r5, 1;
	shl.b32 	%r213, %r475, 10;
	add.s32 	%r38, %r6, %r213;
	mov.b32 	%r214, 0;
	st.shared.u32 	[%r38+512], %r214;
	@%p22 bra 	$L__BB90_30;
	setp.eq.s32 	%p23, %r5, 2;
	mov.b32 	%r215, 0;
	st.shared.u32 	[%r38+1536], %r215;
	@%p23 bra 	$L__BB90_30;
	mov.b32 	%r216, 0;
	st.shared.u32 	[%r38+2560], %r216;
$L__BB90_30:
	bar.sync 	0;
	bar.sync 	0;
	shl.b64 	%rd8, %rd135, 30;
	sub.s64 	%rd24, %rd17, %rd8;
	min.u64 	%rd9, %rd24, 1073741824;
	setp.le.u64 	%p24, %rd9, %rd3;
	@%p24 bra 	$L__BB90_70;
	mov.u64 	%rd136, %rd3;
$L__BB90_32:
	add.s64 	%rd11, %rd136, %rd8;
	sub.s64 	%rd12, %rd17, %rd11;
	setp.lt.u64 	%p25, %rd12, 2048;
	@%p25 bra 	$L__BB90_34;
	add.s64 	%rd27, %rd11, %rd5;
	shl.b64 	%rd28, %rd27, 2;
	add.s64 	%rd29, %rd1, %rd28;
	ld.global.u32 	%r507, [%rd29];
	ld.global.u32 	%r506, [%rd29+512];
	ld.global.u32 	%r505, [%rd29+1024];
	ld.global.u32 	%r504, [%rd29+1536];
	ld.global.u32 	%r503, [%rd29+2048];
	ld.global.u32 	%r502, [%rd29+2560];
	ld.global.u32 	%r501, [%rd29+3072];
	ld.global.u32 	%r500, [%rd29+3584];
	ld.global.u32 	%r499, [%rd29+4096];
	ld.global.u32 	%r498, [%rd29+4608];
	ld.global.u32 	%r497, [%rd29+5120];
	ld.global.u32 	%r496, [%rd29+5632];
	ld.global.u32 	%r495, [%rd29+6144];
	ld.global.u32 	%r494, [%rd29+6656];
	ld.global.u32 	%r493, [%rd29+7168];
	ld.global.u32 	%r492, [%rd29+7680];
	bra.uni 	$L__BB90_66;
$L__BB90_34:
	cvt.u32.u64 	%r218, %rd5;
	cvt.u32.u64 	%r55, %rd12;
	setp.ge.s32 	%p26, %r218, %r55;
	add.s64 	%rd25, %rd11, %rd5;
	shl.b64 	%rd26, %rd25, 2;
	add.s64 	%rd13, %rd1, %rd26;
	mov.b32 	%r507, 2147483647;
	@%p26 bra 	$L__BB90_36;
	ld.global.u32 	%r507, [%rd13];
$L__BB90_36:
	setp.ge.s32 	%p27, %r8, %r55;
	mov.b32 	%r506, 2147483647;
	@%p27 bra 	$L__BB90_38;
	ld.global.u32 	%r506, [%rd13+512];
$L__BB90_38:
	setp.ge.s32 	%p28, %r9, %r55;
	mov.b32 	%r505, 2147483647;
	@%p28 bra 	$L__BB90_40;
	ld.global.u32 	%r505, [%rd13+1024];
$L__BB90_40:
	setp.ge.s32 	%p29, %r10, %r55;
	mov.b32 	%r504, 2147483647;
	@%p29 bra 	$L__BB90_42;
	ld.global.u32 	%r504, [%rd13+1536];
$L__BB90_42:
	setp.ge.s32 	%p30, %r11, %r55;
	mov.b32 	%r503, 2147483647;
	@%p30 bra 	$L__BB90_44;
	ld.global.u32 	%r503, [%rd13+2048];
$L__BB90_44:
	setp.ge.s32 	%p31, %r12, %r55;
	mov.b32 	%r502, 2147483647;
	@%p31 bra 	$L__BB90_46;
	ld.global.u32 	%r502, [%rd13+2560];
$L__BB90_46:
	setp.ge.s32 	%p32, %r13, %r55;
	mov.b32 	%r501, 2147483647;
	@%p32 bra 	$L__BB90_48;
	ld.global.u32 	%r501, [%rd13+3072];
$L__BB90_48:
	mov.u32 	%r226, %tid.x;
	add.s32 	%r227, %r226, 896;
	setp.ge.s32 	%p33, %r227, %r55;
	mov.b32 	%r500, 2147483647;
	@%p33 bra 	$L__BB90_50;
	ld.global.u32 	%r500, [%rd13+3584];
$L__BB90_50:
	setp.ge.s32 	%p34, %r14, %r55;
	mov.b32 	%r499, 2147483647;
	@%p34 bra 	$L__BB90_52;
	ld.global.u32 	%r499, [%rd13+4096];
$L__BB90_52:
	add.s32 	%r231, %r226, 1152;
	setp.ge.s32 	%p35, %r231, %r55;
	mov.b32 	%r498, 2147483647;
	@%p35 bra 	$L__BB90_54;
	ld.global.u32 	%r498, [%rd13+4608];
$L__BB90_54:
	add.s32 	%r234, %r226, 1280;
	setp.ge.s32 	%p36, %r234, %r55;
	mov.b32 	%r497, 2147483647;
	@%p36 bra 	$L__BB90_56;
	ld.global.u32 	%r497, [%rd13+5120];
$L__BB90_56:
	add.s32 	%r237, %r226, 1408;
	setp.ge.s32 	%p37, %r237, %r55;
	mov.b32 	%r496, 2147483647;
	@%p37 bra 	$L__BB90_58;
	ld.global.u32 	%r496, [%rd13+5632];
$L__BB90_58:
	add.s32 	%r240, %r226, 1536;
	setp.ge.s32 	%p38, %r240, %r55;
	mov.b32 	%r495, 2147483647;
	@%p38 bra 	$L__BB90_60;
	ld.global.u32 	%r495, [%rd13+6144];
$L__BB90_60:
	add.s32 	%r243, %r226, 1664;
	setp.ge.s32 	%p39, %r243, %r55;
	mov.b32 	%r494, 2147483647;
	@%p39 bra 	$L__BB90_62;
	ld.global.u32 	%r494, [%rd13+6656];
$L__BB90_62:
	add.s32 	%r246, %r226, 1792;
	setp.ge.s32 	%p40, %r246, %r55;
	mov.b32 	%r493, 2147483647;
	@%p40 bra 	$L__BB90_64;
	ld.global.u32 	%r493, [%rd13+7168];
$L__BB90_64:
	setp.ge.s32 	%p41, %r15, %r55;
	mov.b32 	%r492, 2147483647;
	@%p41 bra 	$L__BB90_66;
	ld.global.u32 	%r492, [%rd13+7680];
$L__BB90_66:
	setp.le.s32 	%p42, %r175, %r174;
	@%p42 bra 	$L__BB90_69;
	setp.gt.s32 	%p43, %r507, -1;
	selp.b32 	%r249, -2147483648, -1, %p43;
	xor.b32  	%r250, %r249, %r507;
	setp.gt.s32 	%p44, %r506, -1;
	selp.b32 	%r251, -2147483648, -1, %p44;
	xor.b32  	%r252, %r251, %r506;
	setp.gt.s32 	%p45, %r505, -1;
	selp.b32 	%r253, -2147483648, -1, %p45;
	xor.b32  	%r254, %r253, %r505;
	setp.gt.s32 	%p46, %r504, -1;
	selp.b32 	%r255, -2147483648, -1, %p46;
	xor.b32  	%r256, %r255, %r504;
	setp.gt.s32 	%p47, %r503, -1;
	selp.b32 	%r257, -2147483648, -1, %p47;
	xor.b32  	%r258, %r257, %r503;
	setp.gt.s32 	%p48, %r502, -1;
	selp.b32 	%r259, -2147483648, -1, %p48;
	xor.b32  	%r260, %r259, %r502;
	setp.gt.s32 	%p49, %r501, -1;
	selp.b32 	%r261, -2147483648, -1, %p49;
	xor.b32  	%r262, %r261, %r501;
	setp.gt.s32 	%p50, %r500, -1;
	selp.b32 	%r263, -2147483648, -1, %p50;
	xor.b32  	%r264, %r263, %r500;
	setp.gt.s32 	%p51, %r499, -1;
	selp.b32 	%r265, -2147483648, -1, %p51;
	xor.b32  	%r266, %r265, %r499;
	setp.gt.s32 	%p52, %r498, -1;
	selp.b32 	%r267, -2147483648, -1, %p52;
	xor.b32  	%r268, %r267, %r498;
	setp.gt.s32 	%p53, %r497, -1;
	selp.b32 	%r269, -2147483648, -1, %p53;
	xor.b32  	%r270, %r269, %r497;
	setp.gt.s32 	%p54, %r496, -1;
	selp.b32 	%r271, -2147483648, -1, %p54;
	xor.b32  	%r272, %r271, %r496;
	setp.gt.s32 	%p55, %r495, -1;
	selp.b32 	%r273, -2147483648, -1, %p55;
	xor.b32  	%r274, %r273, %r495;
	setp.gt.s32 	%p56, %r494, -1;
	selp.b32 	%r275, -2147483648, -1, %p56;
	xor.b32  	%r276, %r275, %r494;
	setp.gt.s32 	%p57, %r493, -1;
	selp.b32 	%r277, -2147483648, -1, %p57;
	xor.b32  	%r278, %r277, %r493;
	setp.gt.s32 	%p58, %r492, -1;
	selp.b32 	%r279, -2147483648, -1, %p58;
	xor.b32  	%r280, %r279, %r492;
	setp.eq.s32 	%p59, %r250, 2147483647;
	selp.b32 	%r103, -2147483648, %r250, %p59;
	setp.eq.s32 	%p60, %r252, 2147483647;
	selp.b32 	%r104, -2147483648, %r252, %p60;
	setp.eq.s32 	%p61, %r254, 2147483647;
	selp.b32 	%r105, -2147483648, %r254, %p61;
	setp.eq.s32 	%p62, %r256, 2147483647;
	selp.b32 	%r106, -2147483648, %r256, %p62;
	setp.eq.s32 	%p63, %r258, 2147483647;
	selp.b32 	%r107, -2147483648, %r258, %p63;
	setp.eq.s32 	%p64, %r260, 2147483647;
	selp.b32 	%r108, -2147483648, %r260, %p64;
	setp.eq.s32 	%p65, %r262, 2147483647;
	selp.b32 	%r109, -2147483648, %r262, %p65;
	setp.eq.s32 	%p66, %r264, 2147483647;
	selp.b32 	%r110, -2147483648, %r264, %p66;
	setp.eq.s32 	%p67, %r266, 2147483647;
	selp.b32 	%r111, -2147483648, %r266, %p67;
	setp.eq.s32 	%p68, %r268, 2147483647;
	selp.b32 	%r112, -2147483648, %r268, %p68;
	setp.eq.s32 	%p69, %r270, 2147483647;
	selp.b32 	%r113, -2147483648, %r270, %p69;
	setp.eq.s32 	%p70, %r272, 2147483647;
	selp.b32 	%r114, -2147483648, %r272, %p70;
	setp.eq.s32 	%p71, %r274, 2147483647;
	selp.b32 	%r115, -2147483648, %r274, %p71;
	setp.eq.s32 	%p72, %r276, 2147483647;
	selp.b32 	%r116, -2147483648, %r276, %p72;
	setp.eq.s32 	%p73, %r278, 2147483647;
	selp.b32 	%r117, -2147483648, %r278, %p73;
	setp.eq.s32 	%p74, %r280, 2147483647;
	selp.b32 	%r118, -2147483648, %r280, %p74;
	mov.b32 	%r508, 0;
	mov.u32 	%r509, %r174;
$L__BB90_68:
	sub.s32 	%r281, %r175, %r509;
	shl.b32 	%r282, %r508, 10;
	mov.u32 	%r283, _ZZN3cub18CUB_300001_SM_10006detail10radix_sort30DeviceRadixSortHistogramKernelINS1_5radix10policy_hubIfNS0_8NullTypeEyE10Policy1000ELNS0_9SortOrderE0EfyNS1_21identity_decomposer_tEEEvPT2_PKT1_SB_iiT3_E12temp_storage;
	add.s32 	%r284, %r283, %r282;
	min.s32 	%r285, %r281, 8;
	mov.b32 	%r286, -1;
	shl.b32 	%r287, %r286, %r285;
	not.b32 	%r288, %r287;
	shr.u32 	%r289, %r103, %r509;
	and.b32  	%r290, %r289, %r288;
	shl.b32 	%r291, %r290, 2;
	add.s32 	%r292, %r284, %r291;
	atom.shared.add.u32 	%r293, [%r292], 1;
	shr.u32 	%r294, %r104, %r509;
	and.b32  	%r295, %r294, %r288;
	shl.b32 	%r296, %r295, 2;
	add.s32 	%r297, %r284, %r296;
	atom.shared.add.u32 	%r298, [%r297], 1;
	shr.u32 	%r299, %r105, %r509;
	and.b32  	%r300, %r299, %r288;
	shl.b32 	%r301, %r300, 2;
	add.s32 	%r302, %r284, %r301;
	atom.shared.add.u32 	%r303, [%r302], 1;
	shr.u32 	%r304, %r106, %r509;
	and.b32  	%r305, %r304, %r288;
	shl.b32 	%r306, %r305, 2;
	add.s32 	%r307, %r284, %r306;
	atom.shared.add.u32 	%r308, [%r307], 1;
	shr.u32 	%r309, %r107, %r509;
	and.b32  	%r310, %r309, %r288;
	shl.b32 	%r311, %r310, 2;
	add.s32 	%r312, %r284, %r311;
	atom.shared.add.u32 	%r313, [%r312], 1;
	shr.u32 	%r314, %r108, %r509;
	and.b32  	%r315, %r314, %r288;
	shl.b32 	%r316, %r315, 2;
	add.s32 	%r317, %r284, %r316;
	atom.shared.add.u32 	%r318, [%r317], 1;
	shr.u32 	%r319, %r109, %r509;
	and.b32  	%r320, %r319, %r288;
	shl.b32 	%r321, %r320, 2;
	add.s32 	%r322, %r284, %r321;
	atom.shared.add.u32 	%r323, [%r322], 1;
	shr.u32 	%r324, %r110, %r509;
	and.b32  	%r325, %r324, %r288;
	shl.b32 	%r326, %r325, 2;
	add.s32 	%r327, %r284, %r326;
	atom.shared.add.u32 	%r328, [%r327], 1;
	shr.u32 	%r329, %r111, %r509;
	and.b32  	%r330, %r329, %r288;
	shl.b32 	%r331, %r330, 2;
	add.s32 	%r332, %r284, %r331;
	atom.shared.add.u32 	%r333, [%r332], 1;
	shr.u32 	%r334, %r112, %r509;
	and.b32  	%r335, %r334, %r288;
	shl.b32 	%r336, %r335, 2;
	add.s32 	%r337, %r284, %r336;
	atom.shared.add.u32 	%r338, [%r337], 1;
	shr.u32 	%r339, %r113, %r509;
	and.b32  	%r340, %r339, %r288;
	shl.b32 	%r341, %r340, 2;
	add.s32 	%r342, %r284, %r341;
	atom.shared.add.u32 	%r343, [%r342], 1;
	shr.u32 	%r344, %r114, %r509;
	and.b32  	%r345, %r344, %r288;
	shl.b32 	%r346, %r345, 2;
	add.s32 	%r347, %r284, %r346;
	atom.shared.add.u32 	%r348, [%r347], 1;
	shr.u32 	%r349, %r115, %r509;
	and.b32  	%r350, %r349, %r288;
	shl.b32 	%r351, %r350, 2;
	add.s32 	%r352, %r284, %r351;
	atom.shared.add.u32 	%r353, [%r352], 1;
	shr.u32 	%r354, %r116, %r509;
	and.b32  	%r355, %r354, %r288;
	shl.b32 	%r356, %r355, 2;
	add.s32 	%r357, %r284, %r356;
	atom.shared.add.u32 	%r358, [%r357], 1;
	shr.u32 	%r359, %r117, %r509;
	and.b32  	%r360, %r359, %r288;
	shl.b32 	%r361, %r360, 2;
	add.s32 	%r362, %r284, %r361;
	atom.shared.add.u32 	%r363, [%r362], 1;
	shr.u32 	%r364, %r118, %r509;
	and.b32  	%r365, %r364, %r288;
	shl.b32 	%r366, %r365, 2;
	add.s32 	%r367, %r284, %r366;
	atom.shared.add.u32 	%r368, [%r367], 1;
	add.s32 	%r509, %r509, 8;
	add.s32 	%r508, %r508, 1;
	setp.lt.s32 	%p75, %r509, %r175;
	@%p75 bra 	$L__BB90_68;
$L__BB90_69:
	add.s64 	%rd136, %rd136, %rd4;
	setp.lt.u64 	%p76, %rd136, %rd9;
	@%p76 bra 	$L__BB90_32;
$L__BB90_70:
	bar.sync 	0;
	@%p1 bra 	$L__BB90_152;
	setp.lt.u32 	%p77, %r1, 7;
	mov.b32 	%r512, 0;
	@%p77 bra 	$L__BB90_90;
	mov.b32 	%r510, 0;
$L__BB90_73:
	.pragma "nounroll";
	shl.b32 	%r371, %r510, 10;
	add.s32 	%r124, %r6, %r371;
	ld.shared.u32 	%r125, [%r124];
	setp.eq.s32 	%p78, %r125, 0;
	@%p78 bra 	$L__BB90_75;
	cvt.u32.u64 	%r372, %rd5;
	shl.b32 	%r373, %r510, 8;
	add.s32 	%r374, %r373, %r372;
	mul.wide.u32 	%rd30, %r374, 8;
	add.s64 	%rd31, %rd2, %rd30;
	cvt.u64.u32 	%rd32, %r125;
	atom.global.add.u64 	%rd33, [%rd31], %rd32;
$L__BB90_75:
	ld.shared.u32 	%r126, [%r124+1024];
	setp.eq.s32 	%p79, %r126, 0;
	@%p79 bra 	$L__BB90_77;
	cvt.u32.u64 	%r375, %rd5;
	shl.b32 	%r376, %r510, 8;
	add.s32 	%r377, %r376, %r375;
	add.s32 	%r378, %r377, 256;
	mul.wide.u32 	%rd34, %r378, 8;
	add.s64 	%rd35, %rd2, %rd34;
	cvt.u64.u32 	%rd36, %r126;
	atom.global.add.u64 	%rd37, [%rd35], %rd36;
$L__BB90_77:
	ld.shared.u32 	%r127, [%r124+2048];
	setp.eq.s32 	%p80, %r127, 0;
	@%p80 bra 	$L__BB90_79;
	cvt.u32.u64 	%r379, %rd5;
	shl.b32 	%r380, %r510, 8;
	add.s32 	%r381, %r380, %r379;
	add.s32 	%r382, %r381, 512;
	mul.wide.u32 	%rd38, %r382, 8;
	add.s64 	%rd39, %rd2, %rd38;
	cvt.u64.u32 	%rd40, %r127;
	atom.global.add.u64 	%rd41, [%rd39], %rd40;
$L__BB90_79:
	ld.shared.u32 	%r128, [%r124+3072];
	setp.eq.s32 	%p81, %r128, 0;
	@%p81 bra 	$L__BB90_81;
	cvt.u32.u64 	%r383, %rd5;
	shl.b32 	%r384, %r510, 8;
	add.s32 	%r385, %r384, %r383;
	add.s32 	%r386, %r385, 768;
	mul.wide.u32 	%rd42, %r386, 8;
	add.s64 	%rd43, %rd2, %rd42;
	cvt.u64.u32 	%rd44, %r128;
	atom.global.add.u64 	%rd45, [%rd43], %rd44;
$L__BB90_81:
	ld.shared.u32 	%r129, [%r124+4096];
	setp.eq.s32 	%p82, %r129, 0;
	@%p82 bra 	$L__BB90_83;
	cvt.u32.u64 	%r387, %rd5;
	shl.b32 	%r388, %r510, 8;
	add.s32 	%r389, %r388, %r387;
	add.s32 	%r390, %r389, 1024;
	mul.wide.u32 	%rd46, %r390, 8;
	add.s64 	%rd47, %rd2, %rd46;
	cvt.u64.u32 	%rd48, %r129;
	atom.global.add.u64 	%rd49, [%rd47], %rd48;
$L__BB90_83:
	ld.shared.u32 	%r130, [%r124+5120];
	setp.eq.s32 	%p83, %r130, 0;
	@%p83 bra 	$L__BB90_85;
	cvt.u32.u64 	%r391, %rd5;
	shl.b32 	%r392, %r510, 8;
	add.s32 	%r393, %r392, %r391;
	add.s32 	%r394, %r393, 1280;
	mul.wide.u32 	%rd50, %r394, 8;
	add.s64 	%rd51, %rd2, %rd50;
	cvt.u64.u32 	%rd52, %r130;
	atom.global.add.u64 	%rd53, [%rd51], %rd52;
$L__BB90_85:
	ld.shared.u32 	%r131, [%r124+6144];
	setp.eq.s32 	%p84, %r131, 0;
	@%p84 bra 	$L__BB90_87;
	cvt.u32.u64 	%r395, %rd5;
	shl.b32 	%r396, %r510, 8;
	add.s32 	%r397, %r396, %r395;
	add.s32 	%r398, %r397, 1536;
	mul.wide.u32 	%rd54, %r398, 8;
	add.s64 	%rd55, %rd2, %rd54;
	cvt.u64.u32 	%rd56, %r131;
	atom.global.add.u64 	%rd57, [%rd55], %rd56;
$L__BB90_87:
	ld.shared.u32 	%r132, [%r124+7168];
	setp.eq.s32 	%p85, %r132, 0;
	@%p85 bra 	$L__BB90_89;
	cvt.u32.u64 	%r399, %rd5;
	shl.b32 	%r400, %r510, 8;
	add.s32 	%r401, %r400, %r399;
	add.s32 	%r402, %r401, 1792;
	mul.wide.u32 	%rd58, %r402, 8;
	add.s64 	%rd59, %rd2, %rd58;
	cvt.u64.u32 	%rd60, %r132;
	atom.global.add.u64 	%rd61, [%rd59], %rd60;
$L__BB90_89:
	add.s32 	%r510, %r510, 8;
	setp.ne.s32 	%p86, %r510, %r16;
	mov.u32 	%r512, %r16;
	@%p86 bra 	$L__BB90_73;
$L__BB90_90:
	add.s32 	%r135, %r5, -1;
	setp.eq.s32 	%p87, %r3, 0;
	@%p87 bra 	$L__BB90_111;
	setp.lt.u32 	%p88, %r4, 3;
	@%p88 bra 	$L__BB90_101;
	shl.b32 	%r403, %r512, 10;
	add.s32 	%r136, %r6, %r403;
	ld.shared.u32 	%r137, [%r136];
	setp.eq.s32 	%p89, %r137, 0;
	@%p89 bra 	$L__BB90_94;
	cvt.u32.u64 	%r404, %rd5;
	shl.b32 	%r405, %r512, 8;
	add.s32 	%r406, %r405, %r404;
	mul.wide.u32 	%rd62, %r406, 8;
	add.s64 	%rd63, %rd2, %rd62;
	cvt.u64.u32 	%rd64, %r137;
	atom.global.add.u64 	%rd65, [%rd63], %rd64;
$L__BB90_94:
	ld.shared.u32 	%r138, [%r136+1024];
	setp.eq.s32 	%p90, %r138, 0;
	@%p90 bra 	$L__BB90_96;
	cvt.u32.u64 	%r407, %rd5;
	shl.b32 	%r408, %r512, 8;
	add.s32 	%r409, %r408, %r407;
	add.s32 	%r410, %r409, 256;
	mul.wide.u32 	%rd66, %r410, 8;
	add.s64 	%rd67, %rd2, %rd66;
	cvt.u64.u32 	%rd68, %r138;
	atom.global.add.u64 	%rd69, [%rd67], %rd68;
$L__BB90_96:
	ld.shared.u32 	%r139, [%r136+2048];
	setp.eq.s32 	%p91, %r139, 0;
	@%p91 bra 	$L__BB90_98;
	cvt.u32.u64 	%r411, %rd5;
	shl.b32 	%r412, %r512, 8;
	add.s32 	%r413, %r412, %r411;
	add.s32 	%r414, %r413, 512;
	mul.wide.u32 	%rd70, %r414, 8;
	add.s64 	%rd71, %rd2, %rd70;
	cvt.u64.u32 	%rd72, %r139;
	atom.global.add.u64 	%rd73, [%rd71], %rd72;
$L__BB90_98:
	ld.shared.u32 	%r140, [%r136+3072];
	setp.eq.s32 	%p92, %r140, 0;
	@%p92 bra 	$L__BB90_100;
	cvt.u32.u64 	%r415, %rd5;
	shl.b32 	%r416, %r512, 8;
	add.s32 	%r417, %r416, %r415;
	add.s32 	%r418, %r417, 768;
	mul.wide.u32 	%rd74, %r418, 8;
	add.s64 	%rd75, %rd2, %rd74;
	cvt.u64.u32 	%rd76, %r140;
	atom.global.add.u64 	%rd77, [%rd75], %rd76;
$L__BB90_100:
	add.s32 	%r512, %r512, 4;
$L__BB90_101:
	setp.eq.s32 	%p93, %r5, 0;
	@%p93 bra 	$L__BB90_111;
	setp.eq.s32 	%p94, %r135, 0;
	@%p94 bra 	$L__BB90_108;
	shl.b32 	%r419, %r512, 10;
	add.s32 	%r143, %r6, %r419;
	ld.shared.u32 	%r144, [%r143];
	setp.eq.s32 	%p95, %r144, 0;
	@%p95 bra 	$L__BB90_105;
	cvt.u32.u64 	%r420, %rd5;
	shl.b32 	%r421, %r512, 8;
	add.s32 	%r422, %r421, %r420;
	mul.wide.u32 	%rd78, %r422, 8;
	add.s64 	%rd79, %rd2, %rd78;
	cvt.u64.u32 	%rd80, %r144;
	atom.global.add.u64 	%rd81, [%rd79], %rd80;
$L__BB90_105:
	ld.shared.u32 	%r145, [%r143+1024];
	setp.eq.s32 	%p96, %r145, 0;
	@%p96 bra 	$L__BB90_107;
	cvt.u32.u64 	%r423, %rd5;
	shl.b32 	%r424, %r512, 8;
	add.s32 	%r425, %r424, %r423;
	add.s32 	%r426, %r425, 256;
	mul.wide.u32 	%rd82, %r426, 8;
	add.s64 	%rd83, %rd2, %rd82;
	cvt.u64.u32 	%rd84, %r145;
	atom.global.add.u64 	%rd85, [%rd83], %rd84;
$L__BB90_107:
	add.s32 	%r512, %r512, 2;
$L__BB90_108:
	setp.eq.s32 	%p97, %r17, 0;
	@%p97 bra 	$L__BB90_111;
	shl.b32 	%r427, %r512, 10;
	add.s32 	%r428, %r6, %r427;
	ld.shared.u32 	%r148, [%r428];
	setp.eq.s32 	%p98, %r148, 0;
	@%p98 bra 	$L__BB90_111;
	cvt.u32.u64 	%r429, %rd5;
	shl.b32 	%r430, %r512, 8;
	add.s32 	%r431, %r430, %r429;
	mul.wide.u32 	%rd86, %r431, 8;
	add.s64 	%rd87, %rd2, %rd86;
	cvt.u64.u32 	%rd88, %r148;
	atom.global.add.u64 	%rd89, [%rd87], %rd88;
$L__BB90_111:
	cvt.u32.u64 	%r432, %rd5;
	setp.gt.u32 	%p99, %r432, 127;
	@%p99 bra 	$L__BB90_152;
	setp.lt.u32 	%p100, %r1, 7;
	mov.b32 	%r516, 0;
	@%p100 bra 	$L__BB90_131;
	mov.b32 	%r514, 0;
$L__BB90_114:
	.pragma "nounroll";
	shl.b32 	%r436, %r514, 10;
	add.s32 	%r150, %r6, %r436;
	ld.shared.u32 	%r151, [%r150+512];
	setp.eq.s32 	%p101, %r151, 0;
	shl.b32 	%r437, %r514, 8;
	add.s32 	%r438, %r437, %r432;
	mul.wide.u32 	%rd90, %r438, 8;
	add.s64 	%rd15, %rd2, %rd90;
	@%p101 bra 	$L__BB90_116;
	cvt.u64.u32 	%rd91, %r151;
	atom.global.add.u64 	%rd92, [%rd15+1024], %rd91;
$L__BB90_116:
	ld.shared.u32 	%r152, [%r150+1536];
	setp.eq.s32 	%p102, %r152, 0;
	@%p102 bra 	$L__BB90_118;
	cvt.u64.u32 	%rd93, %r152;
	atom.global.add.u64 	%rd94, [%rd15+3072], %rd93;
$L__BB90_118:
	ld.shared.u32 	%r153, [%r150+2560];
	setp.eq.s32 	%p103, %r153, 0;
	@%p103 bra 	$L__BB90_120;
	cvt.u64.u32 	%rd95, %r153;
	atom.global.add.u64 	%rd96, [%rd15+5120], %rd95;
$L__BB90_120:
	ld.shared.u32 	%r154, [%r150+3584];
	setp.eq.s32 	%p104, %r154, 0;
	@%p104 bra 	$L__BB90_122;
	cvt.u64.u32 	%rd97, %r154;
	atom.global.add.u64 	%rd98, [%rd15+7168], %rd97;
$L__BB90_122:
	ld.shared.u32 	%r155, [%r150+4608];
	setp.eq.s32 	%p105, %r155, 0;
	@%p105 bra 	$L__BB90_124;
	cvt.u64.u32 	%rd99, %r155;
	atom.global.add.u64 	%rd100, [%rd15+9216], %rd99;
$L__BB90_124:
	ld.shared.u32 	%r156, [%r150+5632];
	setp.eq.s32 	%p106, %r156, 0;
	@%p106 bra 	$L__BB90_126;
	cvt.u64.u32 	%rd101, %r156;
	atom.global.add.u64 	%rd102, [%rd15+11264], %rd101;
$L__BB90_126:
	ld.shared.u32 	%r157, [%r150+6656];
	setp.eq.s32 	%p107, %r157, 0;
	@%p107 bra 	$L__BB90_128;
	cvt.u64.u32 	%rd103, %r157;
	atom.global.add.u64 	%rd104, [%rd15+13312], %rd103;
$L__BB90_128:
	ld.shared.u32 	%r158, [%r150+7680];
	setp.eq.s32 	%p108, %r158, 0;
	@%p108 bra 	$L__BB90_130;
	cvt.u64.u32 	%rd105, %r158;
	atom.global.add.u64 	%rd106, [%rd15+15360], %rd105;
$L__BB90_130:
	add.s32 	%r514, %r514, 8;
	setp.ne.s32 	%p109, %r514, %r16;
	mov.u32 	%r516, %r16;
	@%p109 bra 	$L__BB90_114;
$L__BB90_131:
	setp.eq.s32 	%p110, %r3, 0;
	@%p110 bra 	$L__BB90_152;
	setp.lt.u32 	%p111, %r4, 3;
	@%p111 bra 	$L__BB90_142;
	shl.b32 	%r439, %r516, 10;
	add.s32 	%r161, %r6, %r439;
	ld.shared.u32 	%r162, [%r161+512];
	setp.eq.s32 	%p112, %r162, 0;
	@%p112 bra 	$L__BB90_135;
	shl.b32 	%r441, %r516, 8;
	add.s32 	%r442, %r441, %r432;
	mul.wide.u32 	%rd107, %r442, 8;
	add.s64 	%rd108, %rd2, %rd107;
	cvt.u64.u32 	%rd109, %r162;
	atom.global.add.u64 	%rd110, [%rd108+1024], %rd109;
$L__BB90_135:
	ld.shared.u32 	%r163, [%r161+1536];
	setp.eq.s32 	%p113, %r163, 0;
	@%p113 bra 	$L__BB90_137;
	shl.b32 	%r444, %r516, 8;
	add.s32 	%r445, %r444, %r432;
	add.s32 	%r446, %r445, 256;
	mul.wide.u32 	%rd111, %r446, 8;
	add.s64 	%rd112, %rd2, %rd111;
	cvt.u64.u32 	%rd113, %r163;
	atom.global.add.u64 	%rd114, [%rd112+1024], %rd113;
$L__BB90_137:
	ld.shared.u32 	%r164, [%r161+2560];
	setp.eq.s32 	%p114, %r164, 0;
	@%p114 bra 	$L__BB90_139;
	shl.b32 	%r448, %r516, 8;
	add.s32 	%r449, %r448, %r432;
	add.s32 	%r450, %r449, 512;
	mul.wide.u32 	%rd115, %r450, 8;
	add.s64 	%rd116, %rd2, %rd115;
	cvt.u64.u32 	%rd117, %r164;
	atom.global.add.u64 	%rd118, [%rd116+1024], %rd117;
$L__BB90_139:
	ld.shared.u32 	%r165, [%r161+3584];
	setp.eq.s32 	%p115, %r165, 0;
	@%p115 bra 	$L__BB90_141;
	shl.b32 	%r452, %r516, 8;
	add.s32 	%r453, %r452, %r432;
	add.s32 	%r454, %r453, 768;
	mul.wide.u32 	%rd119, %r454, 8;
	add.s64 	%rd120, %rd2, %rd119;
	cvt.u64.u32 	%rd121, %r165;
	atom.global.add.u64 	%rd122, [%rd120+1024], %rd121;
$L__BB90_141:
	add.s32 	%r516, %r516, 4;
$L__BB90_142:
	setp.eq.s32 	%p116, %r5, 0;
	@%p116 bra 	$L__BB90_152;
	setp.eq.s32 	%p117, %r135, 0;
	@%p117 bra 	$L__BB90_149;
	shl.b32 	%r455, %r516, 10;
	add.s32 	%r168, %r6, %r455;
	ld.shared.u32 	%r169, [%r168+512];
	setp.eq.s32 	%p118, %r169, 0;
	@%p118 bra 	$L__BB90_146;
	shl.b32 	%r457, %r516, 8;
	add.s32 	%r458, %r457, %r432;
	mul.wide.u32 	%rd123, %r458, 8;
	add.s64 	%rd124, %rd2, %rd123;
	cvt.u64.u32 	%rd125, %r169;
	atom.global.add.u64 	%rd126, [%rd124+1024], %rd125;
$L__BB90_146:
	ld.shared.u32 	%r170, [%r168+1536];
	setp.eq.s32 	%p119, %r170, 0;
	@%p119 bra 	$L__BB90_148;
	shl.b32 	%r460, %r516, 8;
	add.s32 	%r461, %r460, %r432;
	add.s32 	%r462, %r461, 256;
	mul.wide.u32 	%rd127, %r462, 8;
	add.s64 	%rd128, %rd2, %rd127;
	cvt.u64.u32 	%rd129, %r170;
	atom.global.add.u64 	%rd130, [%rd128+1024], %rd129;
$L__BB90_148:
	add.s32 	%r516, %r516, 2;
$L__BB90_149:
	setp.eq.s32 	%p120, %r17, 0;
	@%p120 bra 	$L__BB90_152;
	shl.b32 	%r463, %r516, 10;
	add.s32 	%r464, %r6, %r463;
	ld.shared.u32 	%r173, [%r464+512];
	setp.eq.s32 	%p121, %r173, 0;
	@%p121 bra 	$L__BB90_152;
	shl.b32 	%r466, %r516, 8;
	add.s32 	%r467, %r466, %r432;
	mul.wide.u32 	%rd131, %r467, 8;
	add.s64 	%rd132, %rd2, %rd131;
	cvt.u64.u32 	%rd133, %r173;
	atom.global.add.u64 	%rd134, [%rd132+1024], %rd133;
$L__BB90_152:
	bar.sync 	0;
	add.s64 	%rd135, %rd135, 1;
	setp.ne.s64 	%p122, %rd135, %rd6;
	@%p122 bra 	$L__BB90_2;
$L__BB90_153:
	ret;

}
	// .globl	_ZN3cub18CUB_300001_SM_10006detail10radix_sort33DeviceRadixSortExclusiveSumKernelINS1_5radix10policy_hubIfNS0_8NullTypeEyE10Policy1000EyEEvPT0_
.visible .entry _ZN3cub18CUB_300001_SM_10006detail10radix_sort33DeviceRadixSortExclusiveSumKernelINS1_5radix10policy_hubIfNS0_8NullTypeEyE10Policy1000EyEEvPT0_(
	.param .u64 .ptr .align 1 _ZN3cub18CUB_300001_SM_10006detail10radix_sort33DeviceRadixSortExclusiveSumKernelINS1_5radix10policy_hubIfNS0_8NullTypeEyE10Policy1000EyEEvPT0__param_0
)
{
	.reg .pred 	%p<4>;
	.reg .b32 	%r<28>;
	.reg .b64 	%rd<54>;
	// demoted variable
	.shared .align 16 .b8 _ZZN3cub18CUB_300001_SM_10006detail10radix_sort33DeviceRadixSortExclusiveSumKernelINS1_5radix10policy_hubIfNS0_8NullTypeEyE10Policy1000EyEEvPT0_E12temp_storage[2336];
	ld.param.u64 	%rd5, [_ZN3cub18CUB_300001_SM_10006detail10radix_sort33DeviceRadixSortExclusiveSumKernelINS1_5radix10policy_hubIfNS0_8NullTypeEyE10Policy1000EyEEvPT0__param_0];
	cvta.to.global.u64 	%rd6, %rd5;
	mov.u32 	%r3, %ctaid.x;
	shl.b32 	%r4, %r3, 8;
	mov.u32 	%r1, %tid.x;
	setp.gt.u32 	%p1, %r1, 255;
	add.s32 	%r5, %r4, %r1;
	mul.wide.s32 	%rd7, %r5, 8;
	add.s64 	%rd1, %rd6, %rd7;
	@%p1 bra 	$L__BB91_2;
	ld.global.u64 	%rd53, [%rd1];
$L__BB91_2:
	shr.u32 	%r6, %r1, 3;
	add.s32 	%r7, %r6, %r1;
	shl.b32 	%r8, %r7, 3;
	mov.u32 	%r9, _ZZN3cub18CUB_300001_SM_10006detail10radix_sort33DeviceRadixSortExclusiveSumKernelINS1_5radix10policy_hubIfNS0_8NullTypeEyE10Policy1000EyEEvPT0_E12temp_storage;
	add.s32 	%r10, %r9, %r8;
	add.s32 	%r2, %r10, 16;
	st.shared.u64 	[%r10+16], %rd53;
	bar.sync 	0;
	setp.gt.u32 	%p2, %r1, 31;
	@%p2 bra 	$L__BB91_4;
	mad.lo.s32 	%r27, %r1, 72, %r9;
	ld.shared.u64 	%rd23, [%r27+16];
	ld.shared.u64 	%rd24, [%r27+24];
	ld.shared.u64 	%rd25, [%r27+32];
	ld.shared.u64 	%rd26, [%r27+40];
	ld.shared.u64 	%rd27, [%r27+48];
	ld.shared.u64 	%rd28, [%r27+56];
	ld.shared.u64 	%rd29, [%r27+64];
	ld.shared.u64 	%rd30, [%r27+72];
	add.s64 	%rd31, %rd24, %rd23;
	add.s64 	%rd32, %rd31, %rd25;
	add.s64 	%rd33, %rd32, %rd26;
	add.s64 	%rd34, %rd33, %rd27;
	add.s64 	%rd35, %rd34, %rd28;
	add.s64 	%rd36, %rd35, %rd29;
	add.s64 	%rd10, %rd36, %rd30;
	mov.b32 	%r11, 1;
	mov.b32 	%r24, 0;
	mov.b32 	%r25, -1;
	// begin inline asm
	{  .reg .u64 r0;  .reg .u32 lo;  .reg .u32 hi;  .reg .pred p;  mov.b64 {lo, hi}, %rd10;  shfl.sync.up.b32 lo|p, lo, %r11, %r24, %r25;  shfl.sync.up.b32 hi|p, hi, %r11, %r24, %r25;  mov.b64 r0, {lo, hi};  @p add.u64 r0, r0, %rd10;  mov.u64 %rd8, r0;}
	// end inline asm
	mov.b32 	%r14, 2;
	// begin inline asm
	{  .reg .u64 r0;  .reg .u32 lo;  .reg .u32 hi;  .reg .pred p;  mov.b64 {lo, hi}, %rd8;  shfl.sync.up.b32 lo|p, lo, %r14, %r24, %r25;  shfl.sync.up.b32 hi|p, hi, %r14, %r24, %r25;  mov.b64 r0, {lo, hi};  @p add.u64 r0, r0, %rd8;  mov.u64 %rd11, r0;}
	// end inline asm
	mov.b32 	%r17, 4;
	// begin inline asm
	{  .reg .u64 r0;  .reg .u32 lo;  .reg .u32 hi;  .reg .pred p;  mov.b64 {lo, hi}, %rd11;  shfl.sync.up.b32 lo|p, lo, %r17, %r24, %r25;  shfl.sync.up.b32 hi|p, hi, %r17, %r24, %r25;  mov.b64 r0, {lo, hi};  @p add.u64 r0, r0, %rd11;  mov.u64 %rd14, r0;}
	// end inline asm
	mov.b32 	%r20, 8;
	// begin inline asm
	{  .reg .u64 r0;  .reg .u32 lo;  .reg .u32 hi;  .reg .pred p;  mov.b64 {lo, hi}, %rd14;  shfl.sync.up.b32 lo|p, lo, %r20, %r24, %r25;  shfl.sync.up.b32 hi|p, hi, %r20, %r24, %r25;  mov.b64 r0, {lo, hi};  @p add.u64 r0, r0, %rd14;  mov.u64 %rd17, r0;}
	// end inline asm
	mov.b32 	%r23, 16;
	// begin inline asm
	{  .reg .u64 r0;  .reg .u32 lo;  .reg .u32 hi;  .reg .pred p;  mov.b64 {lo, hi}, %rd17;  shfl.sync.up.b32 lo|p, lo, %r23, %r24, %r25;  shfl.sync.up.b32 hi|p, hi, %r23, %r24, %r25;  mov.b64 r0, {lo, hi};  @p add.u64 r0, r0, %rd17;  mov.u64 %rd20, r0;}
	// end inline asm
	sub.s64 	%rd37, %rd20, %rd10;
	ld.shared.u64 	%rd38, [%r27+16];
	ld.shared.u64 	%rd39, [%r27+24];
	ld.shared.u64 	%rd40, [%r27+32];
	ld.shared.u64 	%rd41, [%r27+40];
	ld.shared.u64 	%rd42, [%r27+48];
	ld.shared.u64 	%rd43, [%r27+56];
	ld.shared.u64 	%rd44, [%r27+64];
	add.s64 	%rd45, %rd38, %rd37;
	add.s64 	%rd46, %rd39, %rd45;
	add.s64 	%rd47, %rd40, %rd46;
	add.s64 	%rd48, %rd41, %rd47;
	add.s64 	%rd49, %rd42, %rd48;
	add.s64 	%rd50, %rd43, %rd49;
	add.s64 	%rd51, %rd44, %rd50;
	st.shared.u64 	[%r27+16], %rd37;
	st.shared.u64 	[%r27+24], %rd45;
	st.shared.u64 	[%r27+32], %rd46;
	st.shared.u64 	[%r27+40], %rd47;
	st.shared.u64 	[%r27+48], %rd48;
	st.shared.u64 	[%r27+56], %rd49;
	st.shared.u64 	[%r27+64], %rd50;
	st.shared.u64 	[%r27+72], %rd51;
$L__BB91_4:
	setp.gt.u32 	%p3, %r1, 255;
	bar.sync 	0;
	@%p3 bra 	$L__BB91_6;
	ld.shared.u64 	%rd52, [%r2];
	st.global.u64 	[%rd1], %rd52;
$L__BB91_6:
	ret;

}
	// .globl	_ZN3cub18CUB_300001_SM_10006detail10radix_sort29DeviceRadixSortOnesweepKernelINS1_5radix10policy_hubIfNS0_8NullTypeEyE10Policy1000ELNS0_9SortOrderE0EfS6_yiiNS1_21identity_decomposer_tEEEvPT5_SC_PT3_PKSD_PT1_PKSH_PT2_PKSL_T4_iiT6_
.visible .entry _ZN3cub18CUB_300001_SM_10006detail10radix_sort29DeviceRadixSortOnesweepKernelINS1_5radix10policy_hubIfNS0_8NullTypeEyE10Policy1000ELNS0_9SortOrderE0EfS6_yiiNS1_21identity_decomposer_tEEEvPT5_SC_PT3_PKSD_PT1_PKSH_PT2_PKSL_T4_iiT6_(
	.param .u64 .ptr .align 1 _ZN3cub18CUB_300001_SM_10006detail10radix_sort29DeviceRadixSortOnesweepKernelINS1_5radix10policy_hubIfNS0_8NullTypeEyE10Policy1000ELNS0_9SortOrderE0EfS6_yiiNS1_21identity_decomposer_tEEEvPT5_SC_PT3_PKSD_PT1_PKSH_PT2_PKSL_T4_iiT6__param_0,
	.param .u64 .ptr .align 1 _ZN3cub18CUB_300001_SM_10006detail10radix_sort29DeviceRadixSortOnesweepKernelINS1_5radix10policy_hubIfNS0_8NullTypeEyE10Policy1000ELNS0_9SortOrderE0EfS6_yiiNS1_21identity_decomposer_tEEEvPT5_SC_PT3_PKSD_PT1_PKSH_PT2_PKSL_T4_iiT6__param_1,
	.param .u64 .ptr .align 1 _ZN3cub18CUB_300001_SM_10006detail10radix_sort29DeviceRadixSortOnesweepKernelINS1_5radix10policy_hubIfNS0_8NullTypeEyE10Policy1000ELNS0_9SortOrderE0EfS6_yiiNS1_21identity_decomposer_tEEEvPT5_SC_PT3_PKSD_PT1_PKSH_PT2_PKSL_T4_iiT6__param_2,
	.param .u64 .ptr .align 1 _ZN3cub18CUB_300001_SM_10006detail10radix_sort29DeviceRadixSortOnesweepKernelINS1_5radix10policy_hubIfNS0_8NullTypeEyE10Policy1000ELNS0_9SortOrderE0EfS6_yiiNS1_21identity_decomposer_tEEEvPT5_SC_PT3_PKSD_PT1_PKSH_PT2_PKSL_T4_iiT6__param_3,
	.param .u64 .ptr .align 1 _ZN3cub18CUB_300001_SM_10006detail10radix_sort29DeviceRadixSortOnesweepKernelINS1_5radix10policy_hubIfNS0_8NullTypeEyE10Policy1000ELNS0_9SortOrderE0EfS6_yiiNS1_21identity_decomposer_tEEEvPT5_SC_PT3_PKSD_PT1_PKSH_PT2_PKSL_T4_iiT6__param_4,
	.param .u64 .ptr .align 1 _ZN3cub18CUB_300001_SM_10006detail10radix_sort29DeviceRadixSortOnesweepKernelINS1_5radix10policy_hubIfNS0_8NullTypeEyE10Policy1000ELNS0_9SortOrderE0EfS6_yiiNS1_21identity_decomposer_tEEEvPT5_SC_PT3_PKSD_PT1_PKSH_PT2_PKSL_T4_iiT6__param_5,
	.param .u64 .ptr .align 1 _ZN3cub18CUB_300001_SM_10006detail10radix_sort29DeviceRadixSortOnesweepKernelINS1_5radix10policy_hubIfNS0_8NullTypeEyE10Policy1000ELNS0_9SortOrderE0EfS6_yiiNS1_21identity_decomposer_tEEEvPT5_SC_PT3_PKSD_PT1_PKSH_PT2_PKSL_T4_iiT6__param_6,
	.param .u64 .ptr .align 1 _ZN3cub18CUB_300001_SM_10006detail10radix_sort29DeviceRadixSortOnesweepKernelINS1_5radix10policy_hubIfNS0_8NullTypeEyE10Policy1000ELNS0_9SortOrderE0EfS6_yiiNS1_21identity_decomposer_tEEEvPT5_SC_PT3_PKSD_PT1_PKSH_PT2_PKSL_T4_iiT6__param_7,
	.param .u32 _ZN3cub18CUB_300001_SM_10006detail10radix_sort29DeviceRadixSortOnesweepKernelINS1_5radix10policy_hubIfNS0_8NullTypeEyE10Policy1000ELNS0_9SortOrderE0EfS6_yiiNS1_21identity_decomposer_tEEEvPT5_SC_PT3_PKSD_PT1_PKSH_PT2_PKSL_T4_iiT6__param_8,
	.param .u32 _ZN3cub18CUB_300001_SM_10006detail10radix_sort29DeviceRadixSortOnesweepKernelINS1_5radix10policy_hubIfNS0_8NullTypeEyE10Policy1000ELNS0_9SortOrderE0EfS6_yiiNS1_21identity_decomposer_tEEEvPT5_SC_PT3_PKSD_PT1_PKSH_PT2_PKSL_T4_iiT6__param_9,
	.param .u32 _ZN3cub18CUB_300001_SM_10006detail10radix_sort29DeviceRadixSortOnesweepKernelINS1_5radix10policy_hubIfNS0_8NullTypeEyE10Policy1000ELNS0_9SortOrderE0EfS6_yiiNS1_21identity_decomposer_tEEEvPT5_SC_PT3_PKSD_PT1_PKSH_PT2_PKSL_T4_iiT6__param_10,
	.param .align 1 .b8 _ZN3cub18CUB_300001_SM_10006detail10radix_sort29DeviceRadixSortOnesweepKernelINS1_5radix10policy_hubIfNS0_8NullTypeEyE10Policy1000ELNS0_9SortOrderE0EfS6_yiiNS1_21identity_decomposer_tEEEvPT5_SC_PT3_PKSD_PT1_PKSH_PT2_PKSL_T4_iiT6__param_11[1]
)
.maxntid 384
{
	.reg .pred 	%p<281>;
	.reg .b32 	%r<1853>;
	.reg .b64 	%rd<230>;
	// demoted variable
	.shared .align 16 .b8 _ZZN3cub18CUB_300001_SM_10006detail10radix_sort29DeviceRadixSortOnesweepKernelINS1_5radix10policy_hubIfNS0_8NullTypeEyE10Policy1000ELNS0_9SortOrderE0EfS6_yiiNS1_21identity_decomposer_tEEEvPT5_SC_PT3_PKSD_PT1_PKSH_PT2_PKSL_T4_iiT6_E1s[29696];
	ld.param.u64 	%rd20, [_ZN3cub18CUB_300001_SM_10006detail10radix_sort29DeviceRadixSortOnesweepKernelINS1_5radix10policy_hubIfNS0_8NullTypeEyE10Policy1000ELNS0_9SortOrderE0EfS6_yiiNS1_21identity_decomposer_tEEEvPT5_SC_PT3_PKSD_PT1_PKSH_PT2_PKSL_T4_iiT6__param_0];
	ld.param.u64 	%rd21, [_ZN3cub18CUB_300001_SM_10006detail10radix_sort29DeviceRadixSortOnesweepKernelINS1_5radix10policy_hubIfNS0_8NullTypeEyE10Policy1000ELNS0_9SortOrderE0EfS6_yiiNS1_21identity_decomposer_tEEEvPT5_SC_PT3_PKSD_PT1_PKSH_PT2_PKSL_T4_iiT6__param_1];
	ld.param.u64 	%rd24, [_ZN3cub18CUB_300001_SM_10006detail10radix_sort29DeviceRadixSortOnesweepKernelINS1_5radix10policy_hubIfNS0_8NullTypeEyE10Policy1000ELNS0_9SortOrderE0EfS6_yiiNS1_21identity_decomposer_tEEEvPT5_SC_PT3_PKSD_PT1_PKSH_PT2_PKSL_T4_iiT6__param_4];
	ld.param.u64 	%rd25, [_ZN3cub18CUB_300001_SM_10006detail10radix_sort29DeviceRadixSortOnesweepKernelINS1_5radix10policy_hubIfNS0_8NullTypeEyE10Policy1000ELNS0_9SortOrderE0EfS6_yiiNS1_21identity_decomposer_tEEEvPT5_SC_PT3_PKSD_PT1_PKSH_PT2_PKSL_T4_iiT6__param_5];
	ld.param.u32 	%r298, [_ZN3cub18CUB_300001_SM_10006detail10radix_sort29DeviceRadixSortOnesweepKernelINS1_5radix10policy_hubIfNS0_8NullTypeEyE10Policy1000ELNS0_9SortOrderE0EfS6_yiiNS1_21identity_decomposer_tEEEvPT5_SC_PT3_PKSD_PT1_PKSH_PT2_PKSL_T4_iiT6__param_9];
	ld.param.u32 	%r299, [_ZN3cub18CUB_300001_SM_10006detail10radix_sort29DeviceRadixSortOnesweepKernelINS1_5radix10policy_hubIfNS0_8NullTypeEyE10Policy1000ELNS0_9SortOrderE0EfS6_yiiNS1_21identity_decomposer_tEEEvPT5_SC_PT3_PKSD_PT1_PKSH_PT2_PKSL_T4_iiT6__param_10];
	cvta.to.global.u64 	%rd1, %rd24;
	cvta.to.global.u64 	%rd2, %rd20;
	cvta.to.global.u64 	%rd3, %rd25;
	mov.u32 	%r1, %tid.x;
	shr.u32 	%r2, %r1, 5;
	// begin inline asm
	mov.u32 %r300, %laneid;
	// end inline asm
	setp.ne.s32 	%p1, %r1, 0;
	@%p1 bra 	$L__BB92_2;
	cvta.to.global.u64 	%rd26, %rd21;
	atom.global.add.u32 	%r301, [%rd26], 1;
	st.shared.u32 	[_ZZN3cub18CUB_300001_SM_10006detail10radix_sort29DeviceRadixSortOnesweepKernelINS1_5radix10policy_hubIfNS0_8NullTypeEyE10Policy1000ELNS0_9SortOrderE0EfS6_yiiNS1_21identity_decomposer_tEEEvPT5_SC_PT3_PKSD_PT1_PKSH_PT2_PKSL_T4_iiT6_E1s+27648], %r301;
$L__BB92_2:
	ld.param.u32 	%r1757, [_ZN3cub18CUB_300001_SM_10006detail10radix_sort29DeviceRadixSortOnesweepKernelINS1_5radix10policy_hubIfNS0_8NullTypeEyE10Policy1000ELNS0_9SortOrderE0EfS6_yiiNS1_21identity_decomposer_tEEEvPT5_SC_PT3_PKSD_PT1_PKSH_PT2_PKSL_T4_iiT6__param_8];
	bar.sync 	0;
	ld.shared.u32 	%r4, [_ZZN3cub18CUB_300001_SM_10006detail10radix_sort29DeviceRadixSortOnesweepKernelINS1_5radix10policy_hubIfNS0_8NullTypeEyE10Policy1000ELNS0_9SortOrderE0EfS6_yiiNS1_21identity_decomposer_tEEEvPT5_SC_PT3_PKSD_PT1_PKSH_PT2_PKSL_T4_iiT6_E1s+27648];
	mul.lo.s32 	%r302, %r4, 6912;
	add.s32 	%r5, %r302, 6912;
	setp.gt.s32 	%p2, %r5, %r1757;
	cvt.s64.s32 	%rd4, %r302;
	@%p2 bra 	$L__BB92_4;
	and.b32  	%r303, %r1, 31;
	and.b32  	%r304, %r1, 992;
	mul.lo.s32 	%r305, %r304, 18;
	or.b32  	%r306, %r305, %r303;
	cvt.u64.u32 	%rd27, %r306;
	add.s64 	%rd28, %rd27, %rd4;
	shl.b64 	%rd29, %rd28, 2;
	add.s64 	%rd30, %rd3, %rd29;
	ld.global.u32 	%r1782, [%rd30];
	ld.global.u32 	%r1783, [%rd30+128];
	ld.global.u32 	%r1784, [%rd30+256];
	ld.global.u32 	%r1785, [%rd30+384];
	ld.global.u32 	%r1786, [%rd30+512];
	ld.global.u32 	%r1787, [%rd30+640];
	ld.global.u32 	%r1788, [%rd30+768];
	ld.global.u32 	%r1789, [%rd30+896];
	ld.global.u32 	%r1790, [%rd30+1024];
	ld.global.u32 	%r1791, [%rd30+1152];
	ld.global.u32 	%r1792, [%rd30+1280];
	ld.global.u32 	%r1793, [%rd30+1408];
	ld.global.u32 	%r1794, [%rd30+1536];
	ld.global.u32 	%r1795, [%rd30+1664];
	ld.global.u32 	%r1796, [%rd30+1792];
	ld.global.u32 	%r1797, [%rd30+1920];
	ld.global.u32 	%r1798, [%rd30+2048];
	ld.global.u32 	%r1799, [%rd30+2176];
	bra.uni 	$L__BB92_40;
$L__BB92_4:
	ld.param.u32 	%r1758, [_ZN3cub18CUB_300001_SM_10006detail10radix_sort29DeviceRadixSortOnesweepKernelINS1_5radix10policy_hubIfNS0_8NullTypeEyE10Policy1000ELNS0_9SortOrderE0EfS6_yiiNS1_21identity_decomposer_tEEEvPT5_SC_PT3_PKSD_PT1_PKSH_PT2_PKSL_T4_iiT6__param_8];
	cvt.u32.u64 	%r308, %rd4;
	sub.s32 	%r24, %r1758, %r308;
	and.b32  	%r309, %r1, 31;
	and.b32  	%r310, %r1, 992;
	mul.lo.s32 	%r311, %r310, 18;
	or.b32  	%r25, %r311, %r309;
	setp.ge.s32 	%p3, %r25, %r24;
	cvt.u64.u32 	%rd31, %r25;
	add.s64 	%rd32, %rd31, %rd4;
	shl.b64 	%rd33, %rd32, 2;
	add.s64 	%rd5, %rd3, %rd33;
	mov.b32 	%r1782, 2147483647;
	@%p3 bra 	$L__BB92_6;
	ld.global.u32 	%r1782, [%rd5];
$L__BB92_6:
	add.s32 	%r313, %r25, 32;
	setp.ge.s32 	%p4, %r313, %r24;
	mov.b32 	%r1783, 2147483647;
	@%p4 bra 	$L__BB92_8;
	ld.global.u32 	%r1783, [%rd5+128];
$L__BB92_8:
	add.s32 	%r315, %r25, 64;
	setp.ge.s32 	%p5, %r315, %r24;
	mov.b32 	%r1784, 2147483647;
	@%p5 bra 	$L__BB92_10;
	ld.global.u32 	%r1784, [%rd5+256];
$L__BB92_10:
	add.s32 	%r317, %r25, 96;
	setp.ge.s32 	%p6, %r317, %r24;
	mov.b32 	%r1785, 2147483647;
	@%p6 bra 	$L__BB92_12;
	ld.global.u32 	%r1785, [%rd5+384];
$L__BB92_12:
	add.s32 	%r319, %r25, 128;
	setp.ge.s32 	%p7, %r319, %r24;
	mov.b32 	%r1786, 2147483647;
	@%p7 bra 	$L__BB92_14;
	ld.global.u32 	%r1786, [%rd5+512];
$L__BB92_14:
	add.s32 	%r321, %r25, 160;
	setp.ge.s32 	%p8, %r321, %r24;
	mov.b32 	%r1787, 2147483647;
	@%p8 bra 	$L__BB92_16;
	ld.global.u32 	%r1787, [%rd5+640];
$L__BB92_16:
	add.s32 	%r323, %r25, 192;
	setp.ge.s32 	%p9, %r323, %r24;
	mov.b32 	%r1788, 2147483647;
	@%p9 bra 	$L__BB92_18;
	ld.global.u32 	%r1788, [%rd5+768];
$L__BB92_18:
	add.s32 	%r325, %r25, 224;
	setp.ge.s32 	%p10, %r325, %r24;
	mov.b32 	%r1789, 2147483647;
	@%p10 bra 	$L__BB92_20;
	ld.global.u32 	%r1789, [%rd5+896];
$L__BB92_20:
	add.s32 	%r327, %r25, 256;
	setp.ge.s32 	%p11, %r327, %r24;
	mov.b32 	%r1790, 2147483647;
	@%p11 bra 	$L__BB92_22;
	ld.global.u32 	%r1790, [%rd5+1024];
$L__BB92_22:
	add.s32 	%r329, %r25, 288;
	setp.ge.s32 	%p12, %r329, %r24;
	mov.b32 	%r1791, 2147483647;
	@%p12 bra 	$L__BB92_24;
	ld.global.u32 	%r1791, [%rd5+1152];
$L__BB92_24:
	add.s32 	%r331, %r25, 320;
	setp.ge.s32 	%p13, %r331, %r24;
	mov.b32 	%r1792, 2147483647;
	@%p13 bra 	$L__BB92_26;
	ld.global.u32 	%r1792, [%rd5+1280];
$L__BB92_26:
	add.s32 	%r333, %r25, 352;
	setp.ge.s32 	%p14, %r333, %r24;
	mov.b32 	%r1793, 2147483647;
	@%p14 bra 	$L__BB92_28;
	ld.global.u32 	%r1793, [%rd5+1408];
$L__BB92_28:
	add.s32 	%r335, %r25, 384;
	setp.ge.s32 	%p15, %r335, %r24;
	mov.b32 	%r1794, 2147483647;
	@%p15 bra 	$L__BB92_30;
	ld.global.u32 	%r1794, [%rd5+1536];
$L__BB92_30:
	add.s32 	%r337, %r25, 416;
	setp.ge.s32 	%p16, %r337, %r24;
	mov.b32 	%r1795, 2147483647;
	@%p16 bra 	$L__BB92_32;
	ld.global.u32 	%r1795, [%rd5+1664];
$L__BB92_32:
	add.s32 	%r339, %r25, 448;
	setp.ge.s32 	%p17, %r339, %r24;
	mov.b32 	%r1796, 2147483647;
	@%p17 bra 	$L__BB92_34;
	ld.global.u32 	%r1796, [%rd5+1792];
$L__BB92_34:
	add.s32 	%r341, %r25, 480;
	setp.ge.s32 	%p18, %r341, %r24;
	mov.b32 	%r1797, 2147483647;
	@%p18 bra 	$L__BB92_36;
	ld.global.u32 	%r1797, [%rd5+1920];
$L__BB92_36:
	add.s32 	%r343, %r25, 512;
	setp.ge.s32 	%p19, %r343, %r24;
	mov.b32 	%r1798, 2147483647;
	@%p19 bra 	$L__BB92_38;
	ld.global.u32 	%r1798, [%rd5+2048];
$L__BB92_38:
	add.s32 	%r345, %r25, 544;
	setp.ge.s32 	%p20, %r345, %r24;
	mov.b32 	%r1799, 2147483647;
	@%p20 bra 	$L__BB92_40;
	ld.global.u32 	%r1799, [%rd5+2176];
$L__BB92_40:
	setp.gt.s32 	%p21, %r1782, -1;
	selp.b32 	%r346, -2147483648, -1, %p21;
	xor.b32  	%r1813, %r346, %r1782;
	setp.gt.s32 	%p22, %r1783, -1;
	selp.b32 	%r347, -2147483648, -1, %p22;
	xor.b32  	%r1814, %r347, %r1783;
	setp.gt.s32 	%p23, %r1784, -1;
	selp.b32 	%r348, -2147483648, -1, %p23;
	xor.b32  	%r1815, %r348, %r1784;
	setp.gt.s32 	%p24, %r1785, -1;
	selp.b32 	%r349, -2147483648, -1, %p24;
	xor.b32  	%r1816, %r349, %r1785;
	setp.gt.s32 	%p25, %r1786, -1;
	selp.b32 	%r350, -2147483648, -1, %p25;
	xor.b32  	%r1817, %r350, %r1786;
	setp.gt.s32 	%p26, %r1787, -1;
	selp.b32 	%r351, -2147483648, -1, %p26;
	xor.b32  	%r1818, %r351, %r1787;
	setp.gt.s32 	%p27, %r1788, -1;
	selp.b32 	%r352, -2147483648, -1, %p27;
	xor.b32  	%r1819, %r352, %r1788;
	setp.gt.s32 	%p28, %r1789, -1;
	selp.b32 	%r353, -2147483648, -1, %p28;
	xor.b32  	%r1820, %r353, %r1789;
	setp.gt.s32 	%p29, %r1790, -1;
	selp.b32 	%r354, -2147483648, -1, %p29;
	xor.b32  	%r1821, %r354, %r1790;
	setp.gt.s32 	%p30, %r1791, -1;
	selp.b32 	%r355, -2147483648, -1, %p30;
	xor.b32  	%r1822, %r355, %r1791;
	setp.gt.s32 	%p31, %r1792, -1;
	selp.b32 	%r356, -2147483648, -1, %p31;
	xor.b32  	%r1823, %r356, %r1792;
	setp.gt.s32 	%p32, %r1793, -1;
	selp.b32 	%r357, -2147483648, -1, %p32;
	xor.b32  	%r1824, %r357, %r1793;
	setp.gt.s32 	%p33, %r1794, -1;
	selp.b32 	%r358, -2147483648, -1, %p33;
	xor.b32  	%r1825, %r358, %r1794;
	setp.gt.s32 	%p34, %r1795, -1;
	selp.b32 	%r359, -2147483648, -1, %p34;
	xor.b32  	%r1826, %r359, %r1795;
	setp.gt.s32 	%p35, %r1796, -1;
	selp.b32 	%r360, -2147483648, -1, %p35;
	xor.b32  	%r1827, %r360, %r1796;
	setp.gt.s32 	%p36, %r1797, -1;
	selp.b32 	%r361, -2147483648, -1, %p36;
	xor.b32  	%r1828, %r361, %r1797;
	setp.gt.s32 	%p37, %r1798, -1;
	selp.b32 	%r362, -2147483648, -1, %p37;
	xor.b32  	%r1829, %r362, %r1798;
	setp.gt.s32 	%p38, %r1799, -1;
	selp.b32 	%r363, -2147483648, -1, %p38;
	xor.b32  	%r1830, %r363, %r1799;
	mov.b32 	%r364, -1;
	shl.b32 	%r365, %r364, %r299;
	not.b32 	%r97, %r365;
	shl.b32 	%r366, %r2, 10;
	mov.u32 	%r367, _ZZN3cub18CUB_300001_SM_10006detail10radix_sort29DeviceRadixSortOnesweepKernelINS1_5radix10policy_hubIfNS0_8NullTypeEyE10Policy1000ELNS0_9SortOrderE0EfS6_yiiNS1_21identity_decomposer_tEEEvPT5_SC_PT3_PKSD_PT1_PKSH_PT2_PKSL_T4_iiT6_E1s;
	add.s32 	%r98, %r367, %r366;
	setp.gt.s32 	%p39, %r300, 255;
	@%p39 bra 	$L__BB92_53;
	max.s32 	%r368, %r300, 224;
	sub.s32 	%r369, %r368, %r300;
	add.s32 	%r370, %r369, 31;
	shr.u32 	%r371, %r370, 5;
	add.s32 	%r99, %r371, 1;
	and.b32  	%r100, %r99, 15;
	setp.lt.u32 	%p40, %r370, 480;
	mov.u32 	%r1803, %r300;
	@%p40 bra 	$L__BB92_44;
	and.b32  	%r372, %r99, 268435440;
	neg.s32 	%r1801, %r372;
	shl.b32 	%r374, %r300, 2;
	add.s32 	%r375, %r366, %r374;
	add.s32 	%r377, %r375, %r367;
	add.s32 	%r1800, %r377, 1024;
	mov.u32 	%r1803, %r300;
$L__BB92_43:
	.pragma "nounroll";
	mov.b32 	%r378, 0;
	st.shared.u32 	[%r1800+-1024], %r378;
	st.shared.u32 	[%r1800+-896], %r378;
	st.shared.u32 	[%r1800+-768], %r378;
	st.shared.u32 	[%r1800+-640], %r378;
	st.shared.u32 	[%r1800+-512], %r378;
	st.shared.u32 	[%r1800+-384], %r378;
	st.shared.u32 	[%r1800+-256], %r378;
	st.shared.u32 	[%r1800+-128], %r378;
	st.shared.u32 	[%r1800], %r378;
	st.shared.u32 	[%r1800+128], %r378;
	st.shared.u32 	[%r1800+256], %r378;
	st.shared.u32 	[%r1800+384], %r378;
	st.shared.u32 	[%r1800+512], %r378;
	st.shared.u32 	[%r1800+640], %r378;
	st.shared.u32 	[%r1800+768], %r378;
	st.shared.u32 	[%r1800+896], %r378;
	add.s32 	%r1803, %r1803, 512;
	add.s32 	%r1801, %r1801, 16;
	add.s32 	%r1800, %r1800, 2048;
	setp.ne.s32 	%p41, %r1801, 0;
	@%p41 bra 	$L__BB92_43;
$L__BB92_44:
	setp.eq.s32 	%p42, %r100, 0;
	@%p42 bra 	$L__BB92_53;
	and.b32  	%r110, %r99, 7;
	setp.lt.u32 	%p43, %r100, 8;
	@%p43 bra 	$L__BB92_47;
	shl.b32 	%r379, %r1803, 2;
	add.s32 	%r380, %r98, %r379;
	mov.b32 	%r381, 0;
	st.shared.u32 	[%r380], %r381;
	st.shared.u32 	[%r380+128], %r381;
	st.shared.u32 	[%r380+256], %r381;
	st.shared.u32 	[%r380+384], %r381;
	st.shared.u32 	[%r380+512], %r381;
	st.shared.u32 	[%r380+640], %r381;
	st.shared.u32 	[%r380+768], %r381;
	st.shared.u32 	[%r380+896], %r381;
	add.s32 	%r1803, %r1803, 256;
$L__BB92_47:
	setp.eq.s32 	%p44, %r110, 0;
	@%p44 bra 	$L__BB92_53;
	and.b32  	%r113, %r99, 3;
	setp.lt.u32 	%p45, %r110, 4;
	@%p45 bra 	$L__BB92_50;
	shl.b32 	%r382, %r1803, 2;
	add.s32 	%r383, %r98, %r382;
	mov.b32 	%r384, 0;
	st.shared.u32 	[%r383], %r384;
	st.shared.u32 	[%r383+128], %r384;
	st.shared.u32 	[%r383+256], %r384;
	st.shared.u32 	[%r383+384], %r384;
	add.s32 	%r1803, %r1803, 128;
$L__BB92_50:
	setp.eq.s32 	%p46, %r113, 0;
	@%p46 bra 	$L__BB92_53;
	shl.b32 	%r386, %r1803, 2;
	add.s32 	%r387, %r366, %r386;
	add.s32 	%r1807, %r367, %r387;
	neg.s32 	%r1806, %r113;
$L__BB92_52:
	.pragma "nounroll";
	mov.b32 	%r389, 0;
	st.shared.u32 	[%r1807], %r389;
	add.s32 	%r1807, %r1807, 128;
	add.s32 	%r1806, %r1806, 1;
	setp.ne.s32 	%p47, %r1806, 0;
	@%p47 bra 	$L__BB92_52;
$L__BB92_53:
	bar.warp.sync 	-1;
	setp.eq.s32 	%p48, %r1813, 2147483647;
	selp.b32 	%r391, -2147483648, %r1813, %p48;
	shr.u32 	%r392, %r391, %r298;
	and.b32  	%r122, %r392, %r97;
	shl.b32 	%r393, %r122, 2;
	add.s32 	%r394, %r98, %r393;
	atom.shared.add.u32 	%r395, [%r394], 1;
	setp.eq.s32 	%p49, %r1814, 2147483647;
	selp.b32 	%r396, -2147483648, %r1814, %p49;
	shr.u32 	%r397, %r396, %r298;
	and.b32  	%r398, %r397, %r97;
	shl.b32 	%r399, %r398, 2;
	add.s32 	%r400, %r98, %r399;
	atom.shared.add.u32 	%r401, [%r400], 1;
	setp.eq.s32 	%p50, %r1815, 2147483647;
	selp.b32 	%r402, -2147483648, %r1815, %p50;
	shr.u32 	%r403, %r402, %r298;
	and.b32  	%r404, %r403, %r97;
	shl.b32 	%r405, %r404, 2;
	add.s32 	%r406, %r98, %r405;
	atom.shared.add.u32 	%r407, [%r406], 1;
	setp.eq.s32 	%p51, %r1816, 2147483647;
	selp.b32 	%r408, -2147483648, %r1816, %p51;
	shr.u32 	%r409, %r408, %r298;
	and.b32  	%r410, %r409, %r97;
	shl.b32 	%r411, %r410, 2;
	add.s32 	%r412, %r98, %r411;
	atom.shared.add.u32 	%r413, [%r412], 1;
	setp.eq.s32 	%p52, %r1817, 2147483647;
	selp.b32 	%r414, -2147483648, %r1817, %p52;
	shr.u32 	%r415, %r414, %r298;
	and.b32  	%r416, %r415, %r97;
	shl.b32 	%r417, %r416, 2;
	add.s32 	%r418, %r98, %r417;
	atom.shared.add.u32 	%r419, [%r418], 1;
	setp.eq.s32 	%p53, %r1818, 2147483647;
	selp.b32 	%r420, -2147483648, %r1818, %p53;
	shr.u32 	%r421, %r420, %r298;
	and.b32  	%r422, %r421, %r97;
	shl.b32 	%r423, %r422, 2;
	add.s32 	%r424, %r98, %r423;
	atom.shared.add.u32 	%r425, [%r424], 1;
	setp.eq.s32 	%p54, %r1819, 2147483647;
	selp.b32 	%r426, -2147483648, %r1819, %p54;
	shr.u32 	%r427, %r426, %r298;
	and.b32  	%r428, %r427, %r97;
	shl.b32 	%r429, %r428, 2;
	add.s32 	%r430, %r98, %r429;
	atom.shared.add.u32 	%r431, [%r430], 1;
	setp.eq.s32 	%p55, %r1820, 2147483647;
	selp.b32 	%r432, -2147483648, %r1820, %p55;
	shr.u32 	%r433, %r432, %r298;
	and.b32  	%r434, %r433, %r97;
	shl.b32 	%r435, %r434, 2;
	add.s32 	%r436, %r98, %r435;
	atom.shared.add.u32 	%r437, [%r436], 1;
	setp.eq.s32 	%p56, %r1821, 2147483647;
	selp.b32 	%r438, -2147483648, %r1821, %p56;
	shr.u32 	%r439, %r438, %r298;
	and.b32  	%r440, %r439, %r97;
	shl.b32 	%r441, %r440, 2;
	add.s32 	%r442, %r98, %r441;
	atom.shared.add.u32 	%r443, [%r442], 1;
	setp.eq.s32 	%p57, %r1822, 2147483647;
	selp.b32 	%r444, -2147483648, %r1822, %p57;
	shr.u32 	%r445, %r444, %r298;
	and.b32  	%r446, %r445, %r97;
	shl.b32 	%r447, %r446, 2;
	add.s32 	%r448, %r98, %r447;
	atom.shared.add.u32 	%r449, [%r448], 1;
	setp.eq.s32 	%p58, %r1823, 2147483647;
	selp.b32 	%r450, -2147483648, %r1823, %p58;
	shr.u32 	%r451, %r450, %r298;
	and.b32  	%r452, %r451, %r97;
	shl.b32 	%r453, %r452, 2;
	add.s32 	%r454, %r98, %r453;
	atom.shared.add.u32 	%r455, [%r454], 1;
	setp.eq.s32 	%p59, %r1824, 2147483647;
	selp.b32 	%r456, -2147483648, %r1824, %p59;
	shr.u32 	%r457, %r456, %r298;
	and.b32  	%r458, %r457, %r97;
	shl.b32 	%r459, %r458, 2;
	add.s32 	%r460, %r98, %r459;
	atom.shared.add.u32 	%r461, [%r460], 1;
	setp.eq.s32 	%p60, %r1825, 2147483647;
	selp.b32 	%r462, -2147483648, %r1825, %p60;
	shr.u32 	%r463, %r462, %r298;
	and.b32  	%r464, %r463, %r97;
	shl.b32 	%r465, %r464, 2;
	add.s32 	%r466, %r98, %r465;
	atom.shared.add.u32 	%r467, [%r466], 1;
	setp.eq.s32 	%p61, %r1826, 2147483647;
	selp.b32 	%r468, -2147483648, %r1826, %p61;
	shr.u32 	%r469, %r468, %r298;
	and.b32  	%r470, %r469, %r97;
	shl.b32 	%r471, %r470, 2;
	add.s32 	%r472, %r98, %r471;
	atom.shared.add.u32 	%r473, [%r472], 1;
	setp.eq.s32 	%p62, %r1827, 2147483647;
	selp.b32 	%r474, -2147483648, %r1827, %p62;
	shr.u32 	%r475, %r474, %r298;
	and.b32  	%r476, %r475, %r97;
	shl.b32 	%r477, %r476, 2;
	add.s32 	%r478, %r98, %r477;
	atom.shared.add.u32 	%r479, [%r478], 1;
	setp.eq.s32 	%p63, %r1828, 2147483647;
	selp.b32 	%r480, -2147483648, %r1828, %p63;
	shr.u32 	%r481, %r480, %r298;
	and.b32  	%r482, %r481, %r97;
	shl.b32 	%r483, %r482, 2;
	add.s32 	%r484, %r98, %r483;
	atom.shared.add.u32 	%r485, [%r484], 1;
	setp.eq.s32 	%p64, %r1829, 2147483647;
	selp.b32 	%r486, -2147483648, %r1829, %p64;
	shr.u32 	%r487, %r486, %r298;
	and.b32  	%r488, %r487, %r97;
	shl.b32 	%r489, %r488, 2;
	add.s32 	%r490, %r98, %r489;
	atom.shared.add.u32 	%r491, [%r490], 1;
	setp.eq.s32 	%p65, %r1830, 2147483647;
	selp.b32 	%r492, -2147483648, %r1830, %p65;
	shr.u32 	%r493, %r492, %r298;
	and.b32  	%r494, %r493, %r97;
	shl.b32 	%r495, %r494, 2;
	add.s32 	%r496, %r98, %r495;
	atom.shared.add.u32 	%r497, [%r496], 1;
	bar.sync 	0;
	setp.gt.u32 	%p66, %r1, 255;
	shl.b32 	%r498, %r1, 2;
	mov.u32 	%r499, _ZZN3cub18CUB_300001_SM_10006detail10radix_sort29DeviceRadixSortOnesweepKernelINS1_5radix10policy_hubIfNS0_8NullTypeEyE10Policy1000ELNS0_9SortOrderE0EfS6_yiiNS1_21identity_decomposer_tEEEvPT5_SC_PT3_PKSD_PT1_PKSH_PT2_PKSL_T4_iiT6_E1s;
	add.s32 	%r123, %r499, %r498;
	mov.b32 	%r1808, 0;
	@%p66 bra 	$L__BB92_55;
	ld.shared.u32 	%r500, [%r123];
	mov.b32 	%r501, 0;
	st.shared.u32 	[%r123], %r501;
	ld.shared.u32 	%r502, [%r123+1024];
	st.shared.u32 	[%r123+1024], %r500;
	add.s32 	%r503, %r502, %r500;
	ld.shared.u32 	%r504, [%r123+2048];
	st.shared.u32 	[%r123+2048], %r503;
	add.s32 	%r505, %r504, %r503;
	ld.shared.u32 	%r506, [%r123+3072];
	st.shared.u32 	[%r123+3072], %r505;
	add.s32 	%r507, %r506, %r505;
	ld.shared.u32 	%r508, [%r123+4096];
	st.shared.u32 	[%r123+4096], %r507;
	add.s32 	%r509, %r508, %r507;
	ld.shared.u32 	%r510, [%r123+5120];
	st.shared.u32 	[%r123+5120], %r509;
	add.s32 	%r511, %r510, %r509;
	ld.shared.u32 	%r512, [%r123+6144];
	st.shared.u32 	[%r123+6144], %r511;
	add.s32 	%r513, %r512, %r511;
	ld.shared.u32 	%r514, [%r123+7168];
	st.shared.u32 	[%r123+7168], %r513;
	add.s32 	%r515, %r514, %r513;
	ld.shared.u32 	%r516, [%r123+8192];
	st.shared.u32 	[%r123+8192], %r515;
	add.s32 	%r517, %r516, %r515;
	ld.shared.u32 	%r518, [%r123+9216];
	st.shared.u32 	[%r123+9216], %r517;
	add.s32 	%r519, %r518, %r517;
	ld.shared.u32 	%r520, [%r123+10240];
	st.shared.u32 	[%r123+10240], %r519;
	add.s32 	%r521, %r520, %r519;
	ld.shared.u32 	%r522, [%r123+11264];
	st.shared.u32 	[%r123+11264], %r521;
	add.s32 	%r1808, %r522, %r521;
$L__BB92_55:
	shl.b32 	%r523, %r4, 8;
	add.s32 	%r524, %r523, %r1;
	mul.wide.s32 	%rd34, %r524, 4;
	add.s64 	%rd6, %rd2, %rd34;
	@%p66 bra 	$L__BB92_57;
	or.b32  	%r525, %r1808, 1073741824;
	st.volatile.global.u32 	[%rd6], %r525;
$L__BB92_57:
	ld.param.u64 	%rd226, [_ZN3cub18CUB_300001_SM_10006detail10radix_sort29DeviceRadixSortOnesweepKernelINS1_5radix10policy_hubIfNS0_8NullTypeEyE10Policy1000ELNS0_9SortOrderE0EfS6_yiiNS1_21identity_decomposer_tEEEvPT5_SC_PT3_PKSD_PT1_PKSH_PT2_PKSL_T4_iiT6__param_3];
	setp.lt.u32 	%p68, %r1, 256;
	setp.eq.s32 	%p69, %r1808, 6912;
	and.pred  	%p70, %p68, %p69;
	selp.u32 	%r526, 1, 0, %p70;
	{ 
	.reg .pred 	%p1; 
	.reg .pred 	%p2; 
	setp.ne.u32 	%p1, %r526, 0; 
	bar.red.or.pred 	%p2, 0, %p1; 
	selp.u32 	%r527, 1, 0, %p2; 
	}
	setp.eq.s32 	%p71, %r527, 0;
	cvt.u64.u32 	%rd7, %r1;
	cvta.to.global.u64 	%rd35, %rd226;
	mul.wide.u32 	%rd36, %r1, 8;
	add.s64 	%rd8, %rd35, %rd36;
	@%p71 bra 	$L__BB92_107;
	setp.gt.u32 	%p73, %r1, %r122;
	selp.b32 	%r126, 6912, 0, %p73;
	shl.b32 	%r528, %r1, 3;
	mov.u32 	%r529, _ZZN3cub18CUB_300001_SM_10006detail10radix_sort29DeviceRadixSortOnesweepKernelINS1_5radix10policy_hubIfNS0_8NullTypeEyE10Policy1000ELNS0_9SortOrderE0EfS6_yiiNS1_21identity_decomposer_tEEEvPT5_SC_PT3_PKSD_PT1_PKSH_PT2_PKSL_T4_iiT6_E1s;
	add.s32 	%r530, %r529, %r528;
	add.s32 	%r127, %r530, 27648;
	@%p66 bra 	$L__BB92_66;
	ld.global.u64 	%rd37, [%rd8];
	cvt.u64.u32 	%rd38, %r126;
	sub.s64 	%rd228, %rd37, %rd38;
	st.shared.u64 	[%r127], %rd228;
	setp.lt.s32 	%p74, %r4, 1;
	mov.u32 	%r1812, %r1808;
	@%p74 bra 	$L__BB92_65;
	mov.b32 	%r1810, -1;
	mov.u32 	%r1809, %r4;
	mov.u32 	%r1812, %r1808;
$L__BB92_61:
	add.s32 	%r131, %r1809, -1;
	shl.b32 	%r532, %r131, 8;
	add.s32 	%r533, %r532, %r1;
	mul.wide.s32 	%rd39, %r533, 4;
	add.s64 	%rd10, %rd2, %rd39;
$L__BB92_62:
	membar.cta;
	ld.volatile.global.u32 	%r132, [%rd10];
	setp.eq.s32 	%p75, %r132, 0;
	@%p75 bra 	$L__BB92_62;
	and.b32  	%r534, %r132, 1073741823;
	add.s32 	%r1812, %r534, %r1812;
	setp.gt.s32 	%p76, %r132, -1;
	vote.sync.ballot.b32 	%r1810, %p76, %r1810;
	setp.gt.u32 	%p78, %r1809, 1;
	and.pred  	%p79, %p76, %p78;
	mov.u32 	%r1809, %r131;
	@%p79 bra 	$L__BB92_61;
	ld.shared.u64 	%rd228, [%r127];
$L__BB92_65:
	or.b32  	%r535, %r1812, -2147483648;
	st.volatile.global.u32 	[%rd6], %r535;
	sub.s32 	%r536, %r1812, %r1808;
	cvt.s64.s32 	%rd40, %r536;
	add.s64 	%rd41, %rd228, %rd40;
	st.shared.u64 	[%r127], %rd41;
$L__BB92_66:
	ld.param.u32 	%r1759, [_ZN3cub18CUB_300001_SM_10006detail10radix_sort29DeviceRadixSortOnesweepKernelINS1_5radix10policy_hubIfNS0_8NullTypeEyE10Policy1000ELNS0_9SortOrderE0EfS6_yiiNS1_21identity_decomposer_tEEEvPT5_SC_PT3_PKSD_PT1_PKSH_PT2_PKSL_T4_iiT6__param_8];
	ld.param.u64 	%rd222, [_ZN3cub18CUB_300001_SM_10006detail10radix_sort29DeviceRadixSortOnesweepKernelINS1_5radix10policy_hubIfNS0_8NullTypeEyE10Policy1000ELNS0_9SortOrderE0EfS6_yiiNS1_21identity_decomposer_tEEEvPT5_SC_PT3_PKSD_PT1_PKSH_PT2_PKSL_T4_iiT6__param_2];
	setp.lt.s32 	%p81, %r5, %r1759;
	setp.eq.s64 	%p82, %rd222, 0;
	or.pred  	%p83, %p82, %p81;
	or.pred  	%p84, %p66, %p83;
	@%p84 bra 	$L__BB92_68;
	ld.param.u64 	%rd223, [_ZN3cub18CUB_300001_SM_10006detail10radix_sort29DeviceRadixSortOnesweepKernelINS1_5radix10policy_hubIfNS0_8NullTypeEyE10Policy1000ELNS0_9SortOrderE0EfS6_yiiNS1_21identity_decomposer_tEEEvPT5_SC_PT3_PKSD_PT1_PKSH_PT2_PKSL_T4_iiT6__param_2];
	ld.shared.u64 	%rd42, [%r127];
	cvt.u64.u32 	%rd43, %r126;
	cvt.s64.s32 	%rd44, %r1808;
	add.s64 	%rd45, %rd43, %rd44;
	add.s64 	%rd46, %rd45, %rd42;
	cvta.to.global.u64 	%rd47, %rd223;
	shl.b64 	%rd48, %rd7, 3;
	add.s64 	%rd49, %rd47, %rd48;
	st.global.u64 	[%rd49], %rd46;
$L__BB92_68:
	ld.param.u32 	%r1760, [_ZN3cub18CUB_300001_SM_10006detail10radix_sort29DeviceRadixSortOnesweepKernelINS1_5radix10policy_hubIfNS0_8NullTypeEyE10Policy1000ELNS0_9SortOrderE0EfS6_yiiNS1_21identity_decomposer_tEEEvPT5_SC_PT3_PKSD_PT1_PKSH_PT2_PKSL_T4_iiT6__param_8];
	setp.gt.s32 	%p85, %r5, %r1760;
	bar.sync 	0;
	shl.b32 	%r537, %r122, 3;
	mov.u32 	%r538, _ZZN3cub18CUB_300001_SM_10006detail10radix_sort29DeviceRadixSortOnesweepKernelINS1_5radix10policy_hubIfNS0_8NullTypeEyE10Policy1000ELNS0_9SortOrderE0EfS6_yiiNS1_21identity_decomposer_tEEEvPT5_SC_PT3_PKSD_PT1_PKSH_PT2_PKSL_T4_iiT6_E1s;
	add.s32 	%r539, %r538, %r537;
	ld.shared.u64 	%rd13, [%r539+27648];
	setp.gt.s32 	%p86, %r1813, -1;
	selp.b32 	%r540, -1, -2147483648, %p86;
	xor.b32  	%r1813, %r540, %r1813;
	setp.gt.s32 	%p87, %r1814, -1;
	selp.b32 	%r541, -1, -2147483648, %p87;
	xor.b32  	%r1814, %r541, %r1814;
	setp.gt.s32 	%p88, %r1815, -1;
	selp.b32 	%r542, -1, -2147483648, %p88;
	xor.b32  	%r1815, %r542, %r1815;
	setp.gt.s32 	%p89, %r1816, -1;
	selp.b32 	%r543, -1, -2147483648, %p89;
	xor.b32  	%r1816, %r543, %r1816;
	setp.gt.s32 	%p90, %r1817, -1;
	selp.b32 	%r544, -1, -2147483648, %p90;
	xor.b32  	%r1817, %r544, %r1817;
	setp.gt.s32 	%p91, %r1818, -1;
	selp.b32 	%r545, -1, -2147483648, %p91;
	xor.b32  	%r1818, %r545, %r1818;
	setp.gt.s32 	%p92, %r1819, -1;
	selp.b32 	%r546, -1, -2147483648, %p92;
	xor.b32  	%r1819, %r546, %r1819;
	setp.gt.s32 	%p93, %r1820, -1;
	selp.b32 	%r547, -1, -2147483648, %p93;
	xor.b32  	%r1820, %r547, %r1820;
	setp.gt.s32 	%p94, %r1821, -1;
	selp.b32 	%r548, -1, -2147483648, %p94;
	xor.b32  	%r1821, %r548, %r1821;
	setp.gt.s32 	%p95, %r1822, -1;
	selp.b32 	%r549, -1, -2147483648, %p95;
	xor.b32  	%r1822, %r549, %r1822;
	setp.gt.s32 	%p96, %r1823, -1;
	selp.b32 	%r550, -1, -2147483648, %p96;
	xor.b32  	%r1823, %r550, %r1823;
	setp.gt.s32 	%p97, %r1824, -1;
	selp.b32 	%r551, -1, -2147483648, %p97;
	xor.b32  	%r1824, %r551, %r1824;
	setp.gt.s32 	%p98, %r1825, -1;
	selp.b32 	%r552, -1, -2147483648, %p98;
	xor.b32  	%r1825, %r552, %r1825;
	setp.gt.s32 	%p99, %r1826, -1;
	selp.b32 	%r553, -1, -2147483648, %p99;
	xor.b32  	%r1826, %r553, %r1826;
	setp.gt.s32 	%p100, %r1827, -1;
	selp.b32 	%r554, -1, -2147483648, %p100;
	xor.b32  	%r1827, %r554, %r1827;
	setp.gt.s32 	%p101, %r1828, -1;
	selp.b32 	%r555, -1, -2147483648, %p101;
	xor.b32  	%r1828, %r555, %r1828;
	setp.gt.s32 	%p102, %r1829, -1;
	selp.b32 	%r556, -1, -2147483648, %p102;
	xor.b32  	%r1829, %r556, %r1829;
	setp.gt.s32 	%p103, %r1830, -1;
	selp.b32 	%r557, -1, -2147483648, %p103;
	xor.b32  	%r1830, %r557, %r1830;
	@%p85 bra 	$L__BB92_70;
	and.b32  	%r558, %r1, 31;
	and.b32  	%r559, %r1, 992;
	mul.lo.s32 	%r560, %r559, 18;
	or.b32  	%r561, %r560, %r558;
	cvt.u64.u32 	%rd50, %r561;
	add.s64 	%rd51, %rd13, %rd50;
	shl.b64 	%rd52, %rd51, 2;
	add.s64 	%rd53, %rd1, %rd52;
	st.global.u32 	[%rd53], %r1813;
	st.global.u32 	[%rd53+128], %r1814;
	st.global.u32 	[%rd53+256], %r1815;
	st.global.u32 	[%rd53+384], %r1816;
	st.global.u32 	[%rd53+512], %r1817;
	st.global.u32 	[%rd53+640], %r1818;
	st.global.u32 	[%rd53+768], %r1819;
	st.global.u32 	[%rd53+896], %r1820;
	st.global.u32 	[%rd53+1024], %r1821;
	st.global.u32 	[%rd53+1152], %r1822;
	st.global.u32 	[%rd53+1280], %r1823;
	st.global.u32 	[%rd53+1408], %r1824;
	st.global.u32 	[%rd53+1536], %r1825;
	st.global.u32 	[%rd53+1664], %r1826;
	st.global.u32 	[%rd53+1792], %r1827;
	st.global.u32 	[%rd53+1920], %r1828;
	st.global.u32 	[%rd53+2048], %r1829;
	st.global.u32 	[%rd53+2176], %r1830;
	bra.uni 	$L__BB92_106;
$L__BB92_70:
	ld.param.u32 	%r1761, [_ZN3cub18CUB_300001_SM_10006detail10radix_sort29DeviceRadixSortOnesweepKernelINS1_5radix10policy_hubIfNS0_8NullTypeEyE10Policy1000ELNS0_9SortOrderE0EfS6_yiiNS1_21identity_decomposer_tEEEvPT5_SC_PT3_PKSD_PT1_PKSH_PT2_PKSL_T4_iiT6__param_8];
	mad.lo.s32 	%r154, %r4, -6912, %r1761;
	and.b32  	%r562, %r1, 31;
	and.b32  	%r563, %r1, 992;
	mul.lo.s32 	%r564, %r563, 18;
	or.b32  	%r155, %r564, %r562;
	setp.ge.s32 	%p104, %r155, %r154;
	cvt.u64.u32 	%rd54, %r155;
	add.s64 	%rd55, %rd13, %rd54;
	shl.b64 	%rd56, %rd55, 2;
	add.s64 	%rd14, %rd1, %rd56;
	@%p104 bra 	$L__BB92_72;
	st.global.u32 	[%rd14], %r1813;
$L__BB92_72:
	add.s32 	%r565, %r155, 32;
	setp.ge.s32 	%p105, %r565, %r154;
	@%p105 bra 	$L__BB92_74;
	st.global.u32 	[%rd14+128], %r1814;
$L__BB92_74:
	add.s32 	%r566, %r155, 64;
	setp.ge.s32 	%p106, %r566, %r154;
	@%p106 bra 	$L__BB92_76;
	st.global.u32 	[%rd14+256], %r1815;
$L__BB92_76:
	add.s32 	%r567, %r155, 96;
	setp.ge.s32 	%p107, %r567, %r154;
	@%p107 bra 	$L__BB92_78;
	st.global.u32 	[%rd14+384], %r1816;
$L__BB92_78:
	add.s32 	%r568, %r155, 128;
	setp.ge.s32 	%p108, %r568, %r154;
	@%p108 bra 	$L__BB92_80;
	st.global.u32 	[%rd14+512], %r1817;
$L__BB92_80:
	add.s32 	%r569, %r155, 160;
	setp.ge.s32 	%p109, %r569, %r154;
	@%p109 bra 	$L__BB92_82;
	st.global.u32 	[%rd14+640], %r1818;
$L__BB92_82:
	add.s32 	%r570, %r155, 192;
	setp.ge.s32 	%p110, %r570, %r154;
	@%p110 bra 	$L__BB92_84;
	st.global.u32 	[%rd14+768], %r1819;
$L__BB92_84:
	add.s32 	%r571, %r155, 224;
	setp.ge.s32 	%p111, %r571, %r154;
	@%p111 bra 	$L__BB92_86;
	st.global.u32 	[%rd14+896], %r1820;
$L__BB92_86:
	add.s32 	%r572, %r155, 256;
	setp.ge.s32 	%p112, %r572, %r154;
	@%p112 bra 	$L__BB92_88;
	st.global.u32 	[%rd14+1024], %r1821;
$L__BB92_88:
	add.s32 	%r573, %r155, 288;
	setp.ge.s32 	%p113, %r573, %r154;
	@%p113 bra 	$L__BB92_90;
	st.global.u32 	[%rd14+1152], %r1822;
$L__BB92_90:
	add.s32 	%r574, %r155, 320;
	setp.ge.s32 	%p114, %r574, %r154;
	@%p114 bra 	$L__BB92_92;
	st.global.u32 	[%rd14+1280], %r1823;
$L__BB92_92:
	add.s32 	%r575, %r155, 352;
	setp.ge.s32 	%p115, %r575, %r154;
	@%p115 bra 	$L__BB92_94;
	st.global.u32 	[%rd14+1408], %r1824;
$L__BB92_94:
	add.s32 	%r576, %r155, 384;
	setp.ge.s32 	%p116, %r576, %r154;
	@%p116 bra 	$L__BB92_96;
	st.global.u32 	[%rd14+1536], %r1825;
$L__BB92_96:
	add.s32 	%r577, %r155, 416;
	setp.ge.s32 	%p117, %r577, %r154;
	@%p117 bra 	$L__BB92_98;
	st.global.u32 	[%rd14+1664], %r1826;
$L__BB92_98:
	add.s32 	%r578, %r155, 448;
	setp.ge.s32 	%p118, %r578, %r154;
	@%p118 bra 	$L__BB92_100;
	st.global.u32 	[%rd14+1792], %r1827;
$L__BB92_100:
	add.s32 	%r579, %r155, 480;
	setp.ge.s32 	%p119, %r579, %r154;
	@%p119 bra 	$L__BB92_102;
	st.global.u32 	[%rd14+1920], %r1828;
$L__BB92_102:
	add.s32 	%r580, %r155, 512;
	setp.ge.s32 	%p120, %r580, %r154;
	@%p120 bra 	$L__BB92_104;
	st.global.u32 	[%rd14+2048], %r1829;
$L__BB92_104:
	add.s32 	%r581, %r155, 544;
	setp.ge.s32 	%p121, %r581, %r154;
	@%p121 bra 	$L__BB92_106;
	st.global.u32 	[%rd14+2176], %r1830;
$L__BB92_106:
	// begin inline asm
	exit;
	// end inline asm
$L__BB92_107:
	mul.hi.u32 	%r582, %r1, 357913942;
	add.s32 	%r583, %r582, %r1;
	shl.b32 	%r584, %r583, 2;
	mov.u32 	%r585, _ZZN3cub18CUB_300001_SM_10006detail10radix_sort29DeviceRadixSortOnesweepKernelINS1_5radix10policy_hubIfNS0_8NullTypeEyE10Policy1000ELNS0_9SortOrderE0EfS6_yiiNS1_21identity_decomposer_tEEEvPT5_SC_PT3_PKSD_PT1_PKSH_PT2_PKSL_T4_iiT6_E1s;
	add.s32 	%r586, %r585, %r584;
	add.s32 	%r174, %r586, 13328;
	st.shared.u32 	[%r586+13328], %r1808;
	bar.sync 	0;
	setp.gt.u32 	%p122, %r1, 31;
	@%p122 bra 	$L__BB92_109;
	mov.u32 	%r617, _ZZN3cub18CUB_300001_SM_10006detail10radix_sort29DeviceRadixSortOnesweepKernelINS1_5radix10policy_hubIfNS0_8NullTypeEyE10Policy1000ELNS0_9SortOrderE0EfS6_yiiNS1_21identity_decomposer_tEEEvPT5_SC_PT3_PKSD_PT1_PKSH_PT2_PKSL_T4_iiT6_E1s;
	mad.lo.s32 	%r618, %r1, 52, %r617;
	ld.shared.u32 	%r619, [%r618+13328];
	ld.shared.u32 	%r620, [%r618+13332];
	ld.shared.u32 	%r621, [%r618+13336];
	ld.shared.u32 	%r622, [%r618+13340];
	ld.shared.u32 	%r623, [%r618+13344];
	ld.shared.u32 	%r624, [%r618+13348];
	ld.shared.u32 	%r625, [%r618+13352];
	ld.shared.u32 	%r626, [%r618+13356];
	ld.shared.u32 	%r627, [%r618+13360];
	ld.shared.u32 	%r628, [%r618+13364];
	ld.shared.u32 	%r629, [%r618+13368];
	ld.shared.u32 	%r630, [%r618+13372];
	add.s32 	%r631, %r620, %r619;
	add.s32 	%r632, %r631, %r621;
	add.s32 	%r633, %r632, %r622;
	add.s32 	%r634, %r633, %r623;
	add.s32 	%r635, %r634, %r624;
	add.s32 	%r636, %r635, %r625;
	add.s32 	%r637, %r636, %r626;
	add.s32 	%r638, %r637, %r627;
	add.s32 	%r639, %r638, %r628;
	add.s32 	%r640, %r639, %r629;
	add.s32 	%r591, %r640, %r630;
	mov.b32 	%r589, 1;
	mov.b32 	%r614, 0;
	mov.b32 	%r616, -1;
	// begin inline asm
	{  .reg .s32 r0;  .reg .pred p;  shfl.sync.up.b32 r0|p, %r591, %r589, %r614, %r616;  @p add.s32 r0, r0, %r591;  mov.s32 %r587, r0;}
	// end inline asm
	mov.b32 	%r595, 2;
	// begin inline asm
	{  .reg .s32 r0;  .reg .pred p;  shfl.sync.up.b32 r0|p, %r587, %r595, %r614, %r616;  @p add.s32 r0, r0, %r587;  mov.s32 %r593, r0;}
	// end inline asm
	mov.b32 	%r601, 4;
	// begin inline asm
	{  .reg .s32 r0;  .reg .pred p;  shfl.sync.up.b32 r0|p, %r593, %r601, %r614, %r616;  @p add.s32 r0, r0, %r593;  mov.s32 %r599, r0;}
	// end inline asm
	mov.b32 	%r607, 8;
	// begin inline asm
	{  .reg .s32 r0;  .reg .pred p;  shfl.sync.up.b32 r0|p, %r599, %r607, %r614, %r616;  @p add.s32 r0, r0, %r599;  mov.s32 %r605, r0;}
	// end inline asm
	mov.b32 	%r613, 16;
	// begin inline asm
	{  .reg .s32 r0;  .reg .pred p;  shfl.sync.up.b32 r0|p, %r605, %r613, %r614, %r616;  @p add.s32 r0, r0, %r605;  mov.s32 %r611, r0;}
	// end inline asm
	sub.s32 	%r641, %r611, %r591;
	add.s32 	%r642, %r619, %r641;
	add.s32 	%r643, %r620, %r642;
	add.s32 	%r644, %r621, %r643;
	add.s32 	%r645, %r622, %r644;
	add.s32 	%r646, %r623, %r645;
	add.s32 	%r647, %r624, %r646;
	add.s32 	%r648, %r625, %r647;
	add.s32 	%r649, %r626, %r648;
	add.s32 	%r650, %r627, %r649;
	add.s32 	%r651, %r628, %r650;
	add.s32 	%r652, %r629, %r651;
	st.shared.u32 	[%r618+13328], %r641;
	st.shared.u32 	[%r618+13332], %r642;
	st.shared.u32 	[%r618+13336], %r643;
	st.shared.u32 	[%r618+13340], %r644;
	st.shared.u32 	[%r618+13344], %r645;
	st.shared.u32 	[%r618+13348], %r646;
	st.shared.u32 	[%r618+13352], %r647;
	st.shared.u32 	[%r618+13356], %r648;
	st.shared.u32 	[%r618+13360], %r649;
	st.shared.u32 	[%r618+13364], %r650;
	st.shared.u32 	[%r618+13368], %r651;
	st.shared.u32 	[%r618+13372], %r652;
$L__BB92_109:
	setp.gt.u32 	%p123, %r1, 255;
	bar.sync 	0;
	ld.shared.u32 	%r175, [%r174];
	@%p123 bra 	$L__BB92_111;
	shl.b32 	%r653, %r1, 2;
	mov.u32 	%r654, _ZZN3cub18CUB_300001_SM_10006detail10radix_sort29DeviceRadixSortOnesweepKernelINS1_5radix10policy_hubIfNS0_8NullTypeEyE10Policy1000ELNS0_9SortOrderE0EfS6_yiiNS1_21identity_decomposer_tEEEvPT5_SC_PT3_PKSD_PT1_PKSH_PT2_PKSL_T4_iiT6_E1s;
	add.s32 	%r655, %r654, %r653;
	ld.shared.u32 	%r656, [%r655];
	add.s32 	%r657, %r656, %r175;
	st.shared.u32 	[%r655], %r657;
	ld.shared.u32 	%r658, [%r655+1024];
	add.s32 	%r659, %r658, %r175;
	st.shared.u32 	[%r655+1024], %r659;
	ld.shared.u32 	%r660, [%r655+2048];
	add.s32 	%r661, %r660, %r175;
	st.shared.u32 	[%r655+2048], %r661;
	ld.shared.u32 	%r662, [%r655+3072];
	add.s32 	%r663, %r662, %r175;
	st.shared.u32 	[%r655+3072], %r663;
	ld.shared.u32 	%r664, [%r655+4096];
	add.s32 	%r665, %r664, %r175;
	st.shared.u32 	[%r655+4096], %r665;
	ld.shared.u32 	%r666, [%r655+5120];
	add.s32 	%r667, %r666, %r175;
	st.shared.u32 	[%r655+5120], %r667;
	ld.shared.u32 	%r668, [%r655+6144];
	add.s32 	%r669, %r668, %r175;
	st.shared.u32 	[%r655+6144], %r669;
	ld.shared.u32 	%r670, [%r655+7168];
	add.s32 	%r671, %r670, %r175;
	st.shared.u32 	[%r655+7168], %r671;
	ld.shared.u32 	%r672, [%r655+8192];
	add.s32 	%r673, %r672, %r175;
	st.shared.u32 	[%r655+8192], %r673;
	ld.shared.u32 	%r674, [%r655+9216];
	add.s32 	%r675, %r674, %r175;
	st.shared.u32 	[%r655+9216], %r675;
	ld.shared.u32 	%r676, [%r655+10240];
	add.s32 	%r677, %r676, %r175;
	st.shared.u32 	[%r655+10240], %r677;
	ld.shared.u32 	%r678, [%r655+11264];
	add.s32 	%r679, %r678, %r175;
	st.shared.u32 	[%r655+11264], %r679;
$L__BB92_111:
	bar.sync 	0;
	// begin inline asm
	mov.u32 %r680, %lanemask_le;
	// end inline asm
	setp.eq.s32 	%p124, %r1813, 2147483647;
	selp.b32 	%r706, -2147483648, %r1813, %p124;
	shr.u32 	%r707, %r706, %r298;
	and.b32  	%r703, %r707, %r97;
	mov.b32 	%r683, 1;
	// begin inline asm
	{
    .reg .pred p;
    and.b32 %r681, %r703, %r683;    setp.ne.u32 p, %r681, 0;
    vote.ballot.sync.b32 %r681, p, 0xffffffff;
    @!p not.b32 %r681, %r681;
}

	// end inline asm
	mov.b32 	%r686, 2;
	// begin inline asm
	{
    .reg .pred p;
    and.b32 %r684, %r703, %r686;    setp.ne.u32 p, %r684, 0;
    vote.ballot.sync.b32 %r684, p, 0xffffffff;
    @!p not.b32 %r684, %r684;
}

	// end inline asm
	and.b32  	%r708, %r684, %r681;
	mov.b32 	%r689, 4;
	// begin inline asm
	{
    .reg .pred p;
    and.b32 %r687, %r703, %r689;    setp.ne.u32 p, %r687, 0;
    vote.ballot.sync.b32 %r687, p, 0xffffffff;
    @!p not.b32 %r687, %r687;
}

	// end inline asm
	and.b32  	%r709, %r687, %r708;
	mov.b32 	%r692, 8;
	// begin inline asm
	{
    .reg .pred p;
    and.b32 %r690, %r703, %r692;    setp.ne.u32 p, %r690, 0;
    vote.ballot.sync.b32 %r690, p, 0xffffffff;
    @!p not.b32 %r690, %r690;
}

	// end inline asm
	and.b32  	%r710, %r690, %r709;
	mov.b32 	%r695, 16;
	// begin inline asm
	{
    .reg .pred p;
    and.b32 %r693, %r703, %r695;    setp.ne.u32 p, %r693, 0;
    vote.ballot.sync.b32 %r693, p, 0xffffffff;
    @!p not.b32 %r693, %r693;
}

	// end inline asm
	and.b32  	%r711, %r693, %r710;
	mov.b32 	%r698, 32;
	// begin inline asm
	{
    .reg .pred p;
    and.b32 %r696, %r703, %r698;    setp.ne.u32 p, %r696, 0;
    vote.ballot.sync.b32 %r696, p, 0xffffffff;
    @!p not.b32 %r696, %r696;
}

	// end inline asm
	and.b32  	%r712, %r696, %r711;
	mov.b32 	%r701, 64;
	// begin inline asm
	{
    .reg .pred p;
    and.b32 %r699, %r703, %r701;    setp.ne.u32 p, %r699, 0;
    vote.ballot.sync.b32 %r699, p, 0xffffffff;
    @!p not.b32 %r699, %r699;
}

	// end inline asm
	and.b32  	%r713, %r699, %r712;
	mov.b32 	%r704, 128;
	// begin inline asm
	{
    .reg .pred p;
    and.b32 %r702, %r703, %r704;    setp.ne.u32 p, %r702, 0;
    vote.ballot.sync.b32 %r702, p, 0xffffffff;
    @!p not.b32 %r702, %r702;
}

	// end inline asm
	and.b32  	%r714, %r702, %r713;
	clz.b32 	%r715, %r714;
	sub.s32 	%r178, 31, %r715;
	and.b32  	%r716, %r680, %r714;
	popc.b32 	%r179, %r716;
	setp.ne.s32 	%p125, %r300, %r178;
	mov.b32 	%r1831, 0;
	@%p125 bra 	$L__BB92_113;
	shl.b32 	%r717, %r703, 2;
	add.s32 	%r718, %r98, %r717;
	atom.shared.add.u32 	%r1831, [%r718], %r179;
$L__BB92_113:
	shfl.sync.idx.b32	%r744|%p126, %r1831, %r178, 31, -1;
	add.s32 	%r182, %r179, %r744;
	setp.eq.s32 	%p127, %r1814, 2147483647;
	selp.b32 	%r745, -2147483648, %r1814, %p127;
	shr.u32 	%r746, %r745, %r298;
	and.b32  	%r741, %r746, %r97;
	mov.b32 	%r721, 1;
	// begin inline asm
	{
    .reg .pred p;
    and.b32 %r719, %r741, %r721;    setp.ne.u32 p, %r719, 0;
    vote.ballot.sync.b32 %r719, p, 0xffffffff;
    @!p not.b32 %r719, %r719;
}

	// end inline asm
	mov.b32 	%r724, 2;
	// begin inline asm
	{
    .reg .pred p;
    and.b32 %r722, %r741, %r724;    setp.ne.u32 p, %r722, 0;
    vote.ballot.sync.b32 %r722, p, 0xffffffff;
    @!p not.b32 %r722, %r722;
}

	// end inline asm
	and.b32  	%r747, %r722, %r719;
	mov.b32 	%r727, 4;
	// begin inline asm
	{
    .reg .pred p;
    and.b32 %r725, %r741, %r727;    setp.ne.u32 p, %r725, 0;
    vote.ballot.sync.b32 %r725, p, 0xffffffff;
    @!p not.b32 %r725, %r725;
}

	// end inline asm
	and.b32  	%r748, %r725, %r747;
	mov.b32 	%r730, 8;
	// begin inline asm
	{
    .reg .pred p;
    and.b32 %r728, %r741, %r730;    setp.ne.u32 p, %r728, 0;
    vote.ballot.sync.b32 %r728, p, 0xffffffff;
    @!p not.b32 %r728, %r728;
}

	// end inline asm
	and.b32  	%r749, %r728, %r748;
	mov.b32 	%r733, 16;
	// begin inline asm
	{
    .reg .pred p;
    and.b32 %r731, %r741, %r733;    setp.ne.u32 p, %r731, 0;
    vote.ballot.sync.b32 %r731, p, 0xffffffff;
    @!p not.b32 %r731, %r731;
}

	// end inline asm
	and.b32  	%r750, %r731, %r749;
	mov.b32 	%r736, 32;
	// begin inline asm
	{
    .reg .pred p;
    and.b32 %r734, %r741, %r736;    setp.ne.u32 p, %r734, 0;
    vote.ballot.sync.b32 %r734, p, 0xffffffff;
    @!p not.b32 %r734, %r734;
}

	// end inline asm
	and.b32  	%r751, %r734, %r750;
	mov.b32 	%r739, 64;
	// begin inline asm
	{
    .reg .pred p;
    and.b32 %r737, %r741, %r739;    setp.ne.u32 p, %r737, 0;
    vote.ballot.sync.b32 %r737, p, 0xffffffff;
    @!p not.b32 %r737, %r737;
}

	// end inline asm
	and.b32  	%r752, %r737, %r751;
	mov.b32 	%r742, 128;
	// begin inline asm
	{
    .reg .pred p;
    and.b32 %r740, %r741, %r742;    setp.ne.u32 p, %r740, 0;
    vote.ballot.sync.b32 %r740, p, 0xffffffff;
    @!p not.b32 %r740, %r740;
}

	// end inline asm
	and.b32  	%r753, %r740, %r752;
	clz.b32 	%r754, %r753;
	sub.s32 	%r184, 31, %r754;
	and.b32  	%r755, %r680, %r753;
	popc.b32 	%r185, %r755;
	setp.ne.s32 	%p128, %r300, %r184;
	mov.b32 	%r1832, 0;
	@%p128 bra 	$L__BB92_115;
	shl.b32 	%r756, %r741, 2;
	add.s32 	%r757, %r98, %r756;
	atom.shared.add.u32 	%r1832, [%r757], %r185;
$L__BB92_115:
	shfl.sync.idx.b32	%r783|%p129, %r1832, %r184, 31, -1;
	add.s32 	%r188, %r185, %r783;
	setp.eq.s32 	%p130, %r1815, 2147483647;
	selp.b32 	%r784, -2147483648, %r1815, %p130;
	shr.u32 	%r785, %r784, %r298;
	and.b32  	%r780, %r785, %r97;
	mov.b32 	%r760, 1;
	// begin inline asm
	{
    .reg .pred p;
    and.b32 %r758, %r780, %r760;    setp.ne.u32 p, %r758, 0;
    vote.ballot.sync.b32 %r758, p, 0xffffffff;
    @!p not.b32 %r758, %r758;
}

	// end inline asm
	mov.b32 	%r763, 2;
	// begin inline asm
	{
    .reg .pred p;
    and.b32 %r761, %r780, %r763;    setp.ne.u32 p, %r761, 0;
    vote.ballot.sync.b32 %r761, p, 0xffffffff;
    @!p not.b32 %r761, %r761;
}

	// end inline asm
	and.b32  	%r786, %r761, %r758;
	mov.b32 	%r766, 4;
	// begin inline asm
	{
    .reg .pred p;
    and.b32 %r764, %r780, %r766;    setp.ne.u32 p, %r764, 0;
    vote.ballot.sync.b32 %r764, p, 0xffffffff;
    @!p not.b32 %r764, %r764;
}

	// end inline asm
	and.b32  	%r787, %r764, %r786;
	mov.b32 	%r769, 8;
	// begin inline asm
	{
    .reg .pred p;
    and.b32 %r767, %r780, %r769;    setp.ne.u32 p, %r767, 0;
    vote.ballot.sync.b32 %r767, p, 0xffffffff;
    @!p not.b32 %r767, %r767;
}

	// end inline asm
	and.b32  	%r788, %r767, %r787;
	mov.b32 	%r772, 16;
	// begin inline asm
	{
    .reg .pred p;
    and.b32 %r770, %r780, %r772;    setp.ne.u32 p, %r770, 0;
    vote.ballot.sync.b32 %r770, p, 0xffffffff;
    @!p not.b32 %r770, %r770;
}

	// end inline asm
	and.b32  	%r789, %r770, %r788;
	mov.b32 	%r775, 32;
	// begin inline asm
	{
    .reg .pred p;
    and.b32 %r773, %r780, %r775;    setp.ne.u32 p, %r773, 0;
    vote.ballot.sync.b32 %r773, p, 0xffffffff;
    @!p not.b32 %r773, %r773;
}

	// end inline asm
	and.b32  	%r790, %r773, %r789;
	mov.b32 	%r778, 64;
	// begin inline asm
	{
    .reg .pred p;
    and.b32 %r776, %r780, %r778;    setp.ne.u32 p, %r776, 0;
    vote.ballot.sync.b32 %r776, p, 0xffffffff;
    @!p not.b32 %r776, %r776;
}

	// end inline asm
	and.b32  	%r791, %r776, %r790;
	mov.b32 	%r781, 128;
	// begin inline asm
	{
    .reg .pred p;
    and.b32 %r779, %r780, %r781;    setp.ne.u32 p, %r779, 0;
    vote.ballot.sync.b32 %r779, p, 0xffffffff;
    @!p not.b32 %r779, %r779;
}

	// end inline asm
	and.b32  	%r792, %r779, %r791;
	clz.b32 	%r793, %r792;
	sub.s32 	%r190, 31, %r793;
	and.b32  	%r794, %r680, %r792;
	popc.b32 	%r191, %r794;
	setp.ne.s32 	%p131, %r300, %r190;
	mov.b32 	%r1833, 0;
	@%p131 bra 	$L__BB92_117;
	shl.b32 	%r795, %r780, 2;
	add.s32 	%r796, %r98, %r795;
	atom.shared.add.u32 	%r1833, [%r796], %r191;
$L__BB92_117:
	shfl.sync.idx.b32	%r822|%p132, %r1833, %r190, 31, -1;
	add.s32 	%r194, %r191, %r822;
	setp.eq.s32 	%p133, %r1816, 2147483647;
	selp.b32 	%r823, -2147483648, %r1816, %p133;
	shr.u32 	%r824, %r823, %r298;
	and.b32  	%r819, %r824, %r97;
	mov.b32 	%r799, 1;
	// begin inline asm
	{
    .reg .pred p;
    and.b32 %r797, %r819, %r799;    setp.ne.u32 p, %r797, 0;
    vote.ballot.sync.b32 %r797, p, 0xffffffff;
    @!p not.b32 %r797, %r797;
}

	// end inline asm
	mov.b32 	%r802, 2;
	// begin inline asm
	{
    .reg .pred p;
    and.b32 %r800, %r819, %r802;    setp.ne.u32 p, %r800, 0;
    vote.ballot.sync.b32 %r800, p, 0xffffffff;
    @!p not.b32 %r800, %r800;
}

	// end inline asm
	and.b32  	%r825, %r800, %r797;
	mov.b32 	%r805, 4;
	// begin inline asm
	{
    .reg .pred p;
    and.b32 %r803, %r819, %r805;    setp.ne.u32 p, %r803, 0;
    vote.ballot.sync.b32 %r803, p, 0xffffffff;
    @!p not.b32 %r803, %r803;
}

	// end inline asm
	and.b32  	%r826, %r803, %r825;
	mov.b32 	%r808, 8;
	// begin inline asm
	{
    .reg .pred p;
    and.b32 %r806, %r819, %r808;    setp.ne.u32 p, %r806, 0;
    vote.ballot.sync.b32 %r806, p, 0xffffffff;
    @!p not.b32 %r806, %r806;
}

	// end inline asm
	and.b32  	%r827, %r806, %r826;
	mov.b32 	%r811, 16;
	// begin inline asm
	{
    .reg .pred p;
    and.b32 %r809, %r819, %r811;    setp.ne.u32 p, %r809, 0;
    vote.ballot.sync.b32 %r809, p, 0xffffffff;
    @!p not.b32 %r809, %r809;
}

	// end inline asm
	and.b32  	%r828, %r809, %r827;
	mov.b32 	%r814, 32;
	// begin inline asm
	{
    .reg .pred p;
    and.b32 %r812, %r819, %r814;    setp.ne.u32 p, %r812, 0;
    vote.ballot.sync.b32 %r812, p, 0xffffffff;
    @!p not.b32 %r812, %r812;
}

	// end inline asm
	and.b32  	%r829, %r812, %r828;
	mov.b32 	%r817, 64;
	// begin inline asm
	{
    .reg .pred p;
    and.b32 %r815, %r819, %r817;    setp.ne.u32 p, %r815, 0;
    vote.ballot.sync.b32 %r815, p, 0xffffffff;
    @!p not.b32 %r815, %r815;
}

	// end inline asm
	and.b32  	%r830, %r815, %r829;
	mov.b32 	%r820, 128;
	// begin inline asm
	{
    .reg .pred p;
    and.b32 %r818, %r819, %r820;    setp.ne.u32 p, %r818, 0;
    vote.ballot.sync.b32 %r818, p, 0xffffffff;
    @!p not.b32 %r818, %r818;
}

	// end inline asm
	and.b32  	%r831, %r818, %r830;
	clz.b32 	%r832, %r831;
	sub.s32 	%r196, 31, %r832;
	and.b32  	%r833, %r680, %r831;
	popc.b32 	%r197, %r833;
	setp.ne.s32 	%p134, %r300, %r196;
	mov.b32 	%r1834, 0;
	@%p134 bra 	$L__BB92_119;
	shl.b32 	%r834, %r819, 2;
	add.s32 	%r835, %r98, %r834;
	atom.shared.add.u32 	%r1834, [%r835], %r197;
$L__BB92_119:
	shfl.sync.idx.b32	%r861|%p135, %r1834, %r196, 31, -1;
	add.s32 	%r200, %r197, %r861;
	setp.eq.s32 	%p136, %r1817, 2147483647;
	selp.b32 	%r862, -2147483648, %r1817, %p136;
	shr.u32 	%r863, %r862, %r298;
	and.b32  	%r858, %r863, %r97;
	mov.b32 	%r838, 1;
	// begin inline asm
	{
    .reg .pred p;
    and.b32 %r836, %r858, %r838;    setp.ne.u32 p, %r836, 0;
    vote.ballot.sync.b32 %r836, p, 0xffffffff;
    @!p not.b32 %r836, %r836;
}

	// end inline asm
	mov.b32 	%r841, 2;
	// begin inline asm
	{
    .reg .pred p;
    and.b32 %r839, %r858, %r841;    setp.ne.u32 p, %r839, 0;
    vote.ballot.sync.b32 %r839, p, 0xffffffff;
    @!p not.b32 %r839, %r839;
}

	// end inline asm
	and.b32  	%r864, %r839, %r836;
	mov.b32 	%r844, 4;
	// begin inline asm
	{
    .reg .pred p;
    and.b32 %r842, %r858, %r844;    setp.ne.u32 p, %r842, 0;
    vote.ballot.sync.b32 %r842, p, 0xffffffff;
    @!p not.b32 %r842, %r842;
}

	// end inline asm
	and.b32  	%r865, %r842, %r864;
	mov.b32 	%r847, 8;
	// begin inline asm
	{
    .reg .pred p;
    and.b32 %r845, %r858, %r847;    setp.ne.u32 p, %r845, 0;
    vote.ballot.sync.b32 %r845, p, 0xffffffff;
    @!p not.b32 %r845, %r845;
}

	// end inline asm
	and.b32  	%r866, %r845, %r865;
	mov.b32 	%r850, 16;
	// begin inline asm
	{
    .reg .pred p;
    and.b32 %r848, %r858, %r850;    setp.ne.u32 p, %r848, 0;
    vote.ballot.sync.b32 %r848, p, 0xffffffff;
    @!p not.b32 %r848, %r848;
}

	// end inline asm
	and.b32  	%r867, %r848, %r866;
	mov.b32 	%r853, 32;
	// begin inline asm
	{
    .reg .pred p;
    and.b32 %r851, %r858, %r853;    setp.ne.u32 p, %r851, 0;
    vote.ballot.sync.b32 %r851, p, 0xffffffff;
    @!p not.b32 %r851, %r851;
}

	// end inline asm
	and.b32  	%r868, %r851, %r867;
	mov.b32 	%r856, 64;
	// begin inline asm
	{
    .reg .pred p;
    and.b32 %r854, %r858, %r856;    setp.ne.u32 p, %r854, 0;
    vote.ballot.sync.b32 %r854, p, 0xffffffff;
    @!p not.b32 %r854, %r854;
}

	// end inline asm
	and.b32  	%r869, %r854, %r868;
	mov.b32 	%r859, 128;
	// begin inline asm
	{
    .reg .pred p;
    and.b32 %r857, %r858, %r859;    setp.ne.u32 p, %r857, 0;
    vote.ballot.sync.b32 %r857, p, 0xffffffff;
    @!p not.b32 %r857, %r857;
}

	// end inline asm
	and.b32  	%r870, %r857, %r869;
	clz.b32 	%r871, %r870;
	sub.s32 	%r202, 31, %r871;
	and.b32  	%r872, %r680, %r870;
	popc.b32 	%r203, %r872;
	setp.ne.s32 	%p137, %r300, %r202;
	mov.b32 	%r1835, 0;
	@%p137 bra 	$L__BB92_121;
	shl.b32 	%r873, %r858, 2;
	add.s32 	%r874, %r98, %r873;
	atom.shared.add.u32 	%r1835, [%r874], %r203;
$L__BB92_121:
	shfl.sync.idx.b32	%r900|%p138, %r1835, %r202, 31, -1;
	add.s32 	%r206, %r203, %r900;
	setp.eq.s32 	%p139, %r1818, 2147483647;
	selp.b32 	%r901, -2147483648, %r1818, %p139;
	shr.u32 	%r902, %r901, %r298;
	and.b32  	%r897, %r902, %r97;
	mov.b32 	%r877, 1;
	// begin inline asm
	{
    .reg .pred p;
    and.b32 %r875, %r897, %r877;    setp.ne.u32 p, %r875, 0;
    vote.ballot.sync.b32 %r875, p, 0xffffffff;
    @!p not.b32 %r875, %r875;
}

	// end inline asm
	mov.b32 	%r880, 2;
	// begin inline asm
	{
    .reg .pred p;
    and.b32 %r878, %r897, %r880;    setp.ne.u32 p, %r878, 0;
    vote.ballot.sync.b32 %r878, p, 0xffffffff;
    @!p not.b32 %r878, %r878;
}

	// end inline asm
	and.b32  	%r903, %r878, %r875;
	mov.b32 	%r883, 4;
	// begin inline asm
	{
    .reg .pred p;
    and.b32 %r881, %r897, %r883;    setp.ne.u32 p, %r881, 0;
    vote.ballot.sync.b32 %r881, p, 0xffffffff;
    @!p not.b32 %r881, %r881;
}

	// end inline asm
	and.b32  	%r904, %r881, %r903;
	mov.b32 	%r886, 8;
	// begin inline asm
	{
    .reg .pred p;
    and.b32 %r884, %r897, %r886;    setp.ne.u32 p, %r884, 0;
    vote.ballot.sync.b32 %r884, p, 0xffffffff;
    @!p not.b32 %r884, %r884;
}

	// end inline asm
	and.b32  	%r905, %r884, %r904;
	mov.b32 	%r889, 16;
	// begin inline asm
	{
    .reg .pred p;
    and.b32 %r887, %r897, %r889;    setp.ne.u32 p, %r887, 0;
    vote.ballot.sync.b32 %r887, p, 0xffffffff;
    @!p not.b32 %r887, %r887;
}

	// end inline asm
	and.b32  	%r906, %r887, %r905;
	mov.b32 	%r892, 32;
	// begin inline asm
	{
    .reg .pred p;
    and.b32 %r890, %r897, %r892;    setp.ne.u32 p, %r890, 0;
    vote.ballot.sync.b32 %r890, p, 0xffffffff;
    @!p not.b32 %r890, %r890;
}

	// end inline asm
	and.b32  	%r907, %r890, %r906;
	mov.b32 	%r895, 64;
	// begin inline asm
	{
    .reg .pred p;
    and.b32 %r893, %r897, %r895;    setp.ne.u32 p, %r893, 0;
    vote.ballot.sync.b32 %r893, p, 0xffffffff;
    @!p not.b32 %r893, %r893;
}

	// end inline asm
	and.b32  	%r908, %r893, %r907;
	mov.b32 	%r898, 128;
	// begin inline asm
	{
    .reg .pred p;
    and.b32 %r896, %r897, %r898;    setp.ne.u32 p, %r896, 0;
    vote.ballot.sync.b32 %r896, p, 0xffffffff;
    @!p not.b32 %r896, %r896;
}

	// end inline asm
	and.b32  	%r909, %r896, %r908;
	clz.b32 	%r910, %r909;
	sub.s32 	%r208, 31, %r910;
	and.b32  	%r911, %r680, %r909;
	popc.b32 	%r209, %r911;
	setp.ne.s32 	%p140, %r300, %r208;
	mov.b32 	%r1836, 0;
	@%p140 bra 	$L__BB92_123;
	shl.b32 	%r912, %r897, 2;
	add.s32 	%r913, %r98, %r912;
	atom.shared.add.u32 	%r1836, [%r913], %r209;
$L__BB92_123:
	shfl.sync.idx.b32	%r939|%p141, %r1836, %r208, 31, -1;
	add.s32 	%r212, %r209, %r939;
	setp.eq.s32 	%p142, %r1819, 2147483647;
	selp.b32 	%r940, -2147483648, %r1819, %p142;
	shr.u32 	%r941, %r940, %r298;
	and.b32  	%r936, %r941, %r97;
	mov.b32 	%r916, 1;
	// begin inline asm
	{
    .reg .pred p;
    and.b32 %r914, %r936, %r916;    setp.ne.u32 p, %r914, 0;
    vote.ballot.sync.b32 %r914, p, 0xffffffff;
    @!p not.b32 %r914, %r914;
}

	// end inline asm
	mov.b32 	%r919, 2;
	// begin inline asm
	{
    .reg .pred p;
    and.b32 %r917, %r936, %r919;    setp.ne.u32 p, %r917, 0;
    vote.ballot.sync.b32 %r917, p, 0xffffffff;
    @!p not.b32 %r917, %r917;
}

	// end inline asm
	and.b32  	%r942, %r917, %r914;
	mov.b32 	%r922, 4;
	// begin inline asm
	{
    .reg .pred p;
    and.b32 %r920, %r936, %r922;    setp.ne.u32 p, %r920, 0;
    vote.ballot.sync.b32 %r920, p, 0xffffffff;
    @!p not.b32 %r920, %r920;
}

	// end inline asm
	and.b32  	%r943, %r920, %r942;
	mov.b32 	%r925, 8;
	// begin inline asm
	{
    .reg .pred p;
    and.b32 %r923, %r936, %r925;    setp.ne.u32 p, %r923, 0;
    vote.ballot.sync.b32 %r923, p, 0xffffffff;
    @!p not.b32 %r923, %r923;
}

	// end inline asm
	and.b32  	%r944, %r923, %r943;
	mov.b32 	%r928, 16;
	// begin inline asm
	{
    .reg .pred p;
    and.b32 %r926, %r936, %r928;    setp.ne.u32 p, %r926, 0;
    vote.ballot.sync.b32 %r926, p, 0xffffffff;
    @!p not.b32 %r926, %r926;
}

	// end inline asm
	and.b32  	%r945, %r926, %r944;
	mov.b32 	%r931, 32;
	// begin inline asm
	{
    .reg .pred p;
    and.b32 %r929, %r936, %r931;    setp.ne.u32 p, %r929, 0;
    vote.ballot.sync.b32 %r929, p, 0xffffffff;
    @!p not.b32 %r929, %r929;
}

	// end inline asm
	and.b32  	%r946, %r929, %r945;
	mov.b32 	%r934, 64;
	// begin inline asm
	{
    .reg .pred p;
    and.b32 %r932, %r936, %r934;    setp.ne.u32 p, %r932, 0;
    vote.ballot.sync.b32 %r932, p, 0xffffffff;
    @!p not.b32 %r932, %r932;
}

	// end inline asm
	and.b32  	%r947, %r932, %r946;
	mov.b32 	%r937, 128;
	// begin inline asm
	{
    .reg .pred p;
    and.b32 %r935, %r936, %r937;    setp.ne.u32 p, %r935, 0;
    vote.ballot.sync.b32 %r935, p, 0xffffffff;
    @!p not.b32 %r935, %r935;
}

	// end inline asm
	and.b32  	%r948, %r935, %r947;
	clz.b32 	%r949, %r948;
	sub.s32 	%r214, 31, %r949;
	and.b32  	%r950, %r680, %r948;
	popc.b32 	%r215, %r950;
	setp.ne.s32 	%p143, %r300, %r214;
	mov.b32 	%r1837, 0;
	@%p143 bra 	$L__BB92_125;
	shl.b32 	%r951, %r936, 2;
	add.s32 	%r952, %r98, %r951;
	atom.shared.add.u32 	%r1837, [%r952], %r215;
$L__BB92_125:
	shfl.sync.idx.b32	%r978|%p144, %r1837, %r214, 31, -1;
	add.s32 	%r218, %r215, %r978;
	setp.eq.s32 	%p145, %r1820, 2147483647;
	selp.b32 	%r979, -2147483648, %r1820, %p145;
	shr.u32 	%r980, %r979, %r298;
	and.b32  	%r975, %r980, %r97;
	mov.b32 	%r955, 1;
	// begin inline asm
	{
    .reg .pred p;
    and.b32 %r953, %r975, %r955;    setp.ne.u32 p, %r953, 0;
    vote.ballot.sync.b32 %r953, p, 0xffffffff;
    @!p not.b32 %r953, %r953;
}

	// end inline asm
	mov.b32 	%r958, 2;
	// begin inline asm
	{
    .reg .pred p;
    and.b32 %r956, %r975, %r958;    setp.ne.u32 p, %r956, 0;
    vote.ballot.sync.b32 %r956, p, 0xffffffff;
    @!p not.b32 %r956, %r956;
}

	// end inline asm
	and.b32  	%r981, %r956, %r953;
	mov.b32 	%r961, 4;
	// begin inline asm
	{
    .reg .pred p;
    and.b32 %r959, %r975, %r961;    setp.ne.u32 p, %r959, 0;
    vote.ballot.sync.b32 %r959, p, 0xffffffff;
    @!p not.b32 %r959, %r959;
}

	// end inline asm
	and.b32  	%r982, %r959, %r981;
	mov.b32 	%r964, 8;
	// begin inline asm
	{
    .reg .pred p;
    and.b32 %r962, %r975, %r964;    setp.ne.u32 p, %r962, 0;
    vote.ballot.sync.b32 %r962, p, 0xffffffff;
    @!p not.b32 %r962, %r962;
}

	// end inline asm
	and.b32  	%r983, %r962, %r982;
	mov.b32 	%r967, 16;
	// begin inline asm
	{
    .reg .pred p;
    and.b32 %r965, %r975, %r967;    setp.ne.u32 p, %r965, 0;
    vote.ballot.sync.b32 %r965, p, 0xffffffff;
    @!p not.b32 %r965, %r965;
}

	// end inline asm
	and.b32  	%r984, %r965, %r983;
	mov.b32 	%r970, 32;
	// begin inline asm
	{
    .reg .pred p;
    and.b32 %r968, %r975, %r970;    setp.ne.u32 p, %r968, 0;
    vote.ballot.sync.b32 %r968, p, 0xffffffff;
    @!p not.b32 %r968, %r968;
}

	// end inline asm
	and.b32  	%r985, %r968, %r984;
	mov.b32 	%r973, 64;
	// begin inline asm
	{
    .reg .pred p;
    and.b32 %r971, %r975, %r973;    setp.ne.u32 p, %r971, 0;
    vote.ballot.sync.b32 %r971, p, 0xffffffff;
    @!p not.b32 %r971, %r971;
}

	// end inline asm
	and.b32  	%r986, %r971, %r985;
	mov.b32 	%r976, 128;
	// begin inline asm
	{
    .reg .pred p;
    and.b32 %r974, %r975, %r976;    setp.ne.u32 p, %r974, 0;
    vote.ballot.sync.b32 %r974, p, 0xffffffff;
    @!p not.b32 %r974, %r974;
}

	// end inline asm
	and.b32  	%r987, %r974, %r986;
	clz.b32 	%r988, %r987;
	sub.s32 	%r220, 31, %r988;
	and.b32  	%r989, %r680, %r987;
	popc.b32 	%r221, %r989;
	setp.ne.s32 	%p146, %r300, %r220;
	mov.b32 	%r1838, 0;
	@%p146 bra 	$L__BB92_127;
	shl.b32 	%r990, %r975, 2;
	add.s32 	%r991, %r98, %r990;
	atom.shared.add.u32 	%r1838, [%r991], %r221;
$L__BB92_127:
	shfl.sync.idx.b32	%r1017|%p147, %r1838, %r220, 31, -1;
	add.s32 	%r224, %r221, %r1017;
	setp.eq.s32 	%p148, %r1821, 2147483647;
	selp.b32 	%r1018, -2147483648, %r1821, %p148;
	shr.u32 	%r1019, %r1018, %r298;
	and.b32  	%r1014, %r1019, %r97;
	mov.b32 	%r994, 1;
	// begin inline asm
	{
    .reg .pred p;
    and.b32 %r992, %r1014, %r994;    setp.ne.u32 p, %r992, 0;
    vote.ballot.sync.b32 %r992, p, 0xffffffff;
    @!p not.b32 %r992, %r992;
}

	// end inline asm
	mov.b32 	%r997, 2;
	// begin inline asm
	{
    .reg .pred p;
    and.b32 %r995, %r1014, %r997;    setp.ne.u32 p, %r995, 0;
    vote.ballot.sync.b32 %r995, p, 0xffffffff;
    @!p not.b32 %r995, %r995;
}

	// end inline asm
	and.b32  	%r1020, %r995, %r992;
	mov.b32 	%r1000, 4;
	// begin inline asm
	{
    .reg .pred p;
    and.b32 %r998, %r1014, %r1000;    setp.ne.u32 p, %r998, 0;
    vote.ballot.sync.b32 %r998, p, 0xffffffff;
    @!p not.b32 %r998, %r998;
}

	// end inline asm
	and.b32  	%r1021, %r998, %r1020;
	mov.b32 	%r1003, 8;
	// begin inline asm
	{
    .reg .pred p;
    and.b32 %r1001, %r1014, %r1003;    setp.ne.u32 p, %r1001, 0;
    vote.ballot.sync.b32 %r1001, p, 0xffffffff;
    @!p not.b32 %r1001, %r1001;
}

	// end inline asm
	and.b32  	%r1022, %r1001, %r1021;
	mov.b32 	%r1006, 16;
	// begin inline asm
	{
    .reg .pred p;
    and.b32 %r1004, %r1014, %r1006;    setp.ne.u32 p, %r1004, 0;
    vote.ballot.sync.b32 %r1004, p, 0xffffffff;
    @!p not.b32 %r1004, %r1004;
}

	// end inline asm
	and.b32  	%r1023, %r1004, %r1022;
	mov.b32 	%r1009, 32;
	// begin inline asm
	{
    .reg .pred p;
    and.b32 %r1007, %r1014, %r1009;    setp.ne.u32 p, %r1007, 0;
    vote.ballot.sync.b32 %r1007, p, 0xffffffff;
    @!p not.b32 %r1007, %r1007;
}

	// end inline asm
	and.b32  	%r1024, %r1007, %r1023;
	mov.b32 	%r1012, 64;
	// begin inline asm
	{
    .reg .pred p;
    and.b32 %r1010, %r1014, %r1012;    setp.ne.u32 p, %r1010, 0;
    vote.ballot.sync.b32 %r1010, p, 0xffffffff;
    @!p not.b32 %r1010, %r1010;
}

	// end inline asm
	and.b32  	%r1025, %r1010, %r1024;
	mov.b32 	%r1015, 128;
	// begin inline asm
	{
    .reg .pred p;
    and.b32 %r1013, %r1014, %r1015;    setp.ne.u32 p, %r1013, 0;
    vote.ballot.sync.b32 %r1013, p, 0xffffffff;
    @!p not.b32 %r1013, %r1013;
}

	// end inline asm
	and.b32  	%r1026, %r1013, %r1025;
	clz.b32 	%r1027, %r1026;
	sub.s32 	%r226, 31, %r1027;
	and.b32  	%r1028, %r680, %r1026;
	popc.b32 	%r227, %r1028;
	setp.ne.s32 	%p149, %r300, %r226;
	mov.b32 	%r1839, 0;
	@%p149 bra 	$L__BB92_129;
	shl.b32 	%r1029, %r1014, 2;
	add.s32 	%r1030, %r98, %r1029;
	atom.shared.add.u32 	%r1839, [%r1030], %r227;
$L__BB92_129:
	shfl.sync.idx.b32	%r1056|%p150, %r1839, %r226, 31, -1;
	add.s32 	%r230, %r227, %r1056;
	setp.eq.s32 	%p151, %r1822, 2147483647;
	selp.b32 	%r1057, -2147483648, %r1822, %p151;
	shr.u32 	%r1058, %r1057, %r298;
	and.b32  	%r1053, %r1058, %r97;
	mov.b32 	%r1033, 1;
	// begin inline asm
	{
    .reg .pred p;
    and.b32 %r1031, %r1053, %r1033;    setp.ne.u32 p, %r1031, 0;
    vote.ballot.sync.b32 %r1031, p, 0xffffffff;
    @!p not.b32 %r1031, %r1031;
}

	// end inline asm
	mov.b32 	%r1036, 2;
	// begin inline asm
	{
    .reg .pred p;
    and.b32 %r1034, %r1053, %r1036;    setp.ne.u32 p, %r1034, 0;
    vote.ballot.sync.b32 %r1034, p, 0xffffffff;
    @!p not.b32 %r1034, %r1034;
}

	// end inline asm
	and.b32  	%r1059, %r1034, %r1031;
	mov.b32 	%r1039, 4;
	// begin inline asm
	{
    .reg .pred p;
    and.b32 %r1037, %r1053, %r1039;    setp.ne.u32 p, %r1037, 0;
    vote.ballot.sync.b32 %r1037, p, 0xffffffff;
    @!p not.b32 %r1037, %r1037;
}

	// end inline asm
	and.b32  	%r1060, %r1037, %r1059;
	mov.b32 	%r1042, 8;
	// begin inline asm
	{
    .reg .pred p;
    and.b32 %r1040, %r1053, %r1042;    setp.ne.u32 p, %r1040, 0;
    vote.ballot.sync.b32 %r1040, p, 0xffffffff;
    @!p not.b32 %r1040, %r1040;
}

	// end inline asm
	and.b32  	%r1061, %r1040, %r1060;
	mov.b32 	%r1045, 16;
	// begin inline asm
	{
    .reg .pred p;
    and.b32 %r1043, %r1053, %r1045;    setp.ne.u32 p, %r1043, 0;
    vote.ballot.sync.b32 %r1043, p, 0xffffffff;
    @!p not.b32 %r1043, %r1043;
}

	// end inline asm
	and.b32  	%r1062, %r1043, %r1061;
	mov.b32 	%r1048, 32;
	// begin inline asm
	{
    .reg .pred p;
    and.b32 %r1046, %r1053, %r1048;    setp.ne.u32 p, %r1046, 0;
    vote.ballot.sync.b32 %r1046, p, 0xffffffff;
    @!p not.b32 %r1046, %r1046;
}

	// end inline asm
	and.b32  	%r1063, %r1046, %r1062;
	mov.b32 	%r1051, 64;
	// begin inline asm
	{
    .reg .pred p;
    and.b32 %r1049, %r1053, %r1051;    setp.ne.u32 p, %r1049, 0;
    vote.ballot.sync.b32 %r1049, p, 0xffffffff;
    @!p not.b32 %r1049, %r1049;
}

	// end inline asm
	and.b32  	%r1064, %r1049, %r1063;
	mov.b32 	%r1054, 128;
	// begin inline asm
	{
    .reg .pred p;
    and.b32 %r1052, %r1053, %r1054;    setp.ne.u32 p, %r1052, 0;
    vote.ballot.sync.b32 %r1052, p, 0xffffffff;
    @!p not.b32 %r1052, %r1052;
}

	// end inline asm
	and.b32  	%r1065, %r1052, %r1064;
	clz.b32 	%r1066, %r1065;
	sub.s32 	%r232, 31, %r1066;
	and.b32  	%r1067, %r680, %r1065;
	popc.b32 	%r233, %r1067;
	setp.ne.s32 	%p152, %r300, %r232;
	mov.b32 	%r1840, 0;
	@%p152 bra 	$L__BB92_131;
	shl.b32 	%r1068, %r1053, 2;
	add.s32 	%r1069, %r98, %r1068;
	atom.shared.add.u32 	%r1840, [%r1069], %r233;
$L__BB92_131:
	shfl.sync.idx.b32	%r1095|%p153, %r1840, %r232, 31, -1;
	add.s32 	%r236, %r233, %r1095;
	setp.eq.s32 	%p154, %r1823, 2147483647;
	selp.b32 	%r1096, -2147483648, %r1823, %p154;
	shr.u32 	%r1097, %r1096, %r298;
	and.b32  	%r1092, %r1097, %r97;
	mov.b32 	%r1072, 1;
	// begin inline asm
	{
    .reg .pred p;
    and.b32 %r1070, %r1092, %r1072;    setp.ne.u32 p, %r1070, 0;
    vote.ballot.sync.b32 %r1070, p, 0xffffffff;
    @!p not.b32 %r1070, %r1070;
}

	// end inline asm
	mov.b32 	%r1075, 2;
	// begin inline asm
	{
    .reg .pred p;
    and.b32 %r1073, %r1092, %r1075;    setp.ne.u32 p, %r1073, 0;
    vote.ballot.sync.b32 %r1073, p, 0xffffffff;
    @!p not.b32 %r1073, %r1073;
}

	// end inline asm
	and.b32  	%r1098, %r1073, %r1070;
	mov.b32 	%r1078, 4;
	// begin inline asm
	{
    .reg .pred p;
    and.b32 %r1076, %r1092, %r1078;    setp.ne.u32 p, %r1076, 0;
    vote.ballot.sync.b32 %r1076, p, 0xffffffff;
    @!p not.b32 %r1076, %r1076;
}

	// end inline asm
	and.b32  	%r1099, %r1076, %r1098;
	mov.b32 	%r1081, 8;
	// begin inline asm
	{
    .reg .pred p;
    and.b32 %r1079, %r1092, %r1081;    setp.ne.u32 p, %r1079, 0;
    vote.ballot.sync.b32 %r1079, p, 0xffffffff;
    @!p not.b32 %r1079, %r1079;
}

	// end inline asm
	and.b32  	%r1100, %r1079, %r1099;
	mov.b32 	%r1084, 16;
	// begin inline asm
	{
    .reg .pred p;
    and.b32 %r1082, %r1092, %r1084;    setp.ne.u32 p, %r1082, 0;
    vote.ballot.sync.b32 %r1082, p, 0xffffffff;
    @!p not.b32 %r1082, %r1082;
}

	// end inline asm
	and.b32  	%r1101, %r1082, %r1100;
	mov.b32 	%r1087, 32;
	// begin inline asm
	{
    .reg .pred p;
    and.b32 %r1085, %r1092, %r1087;    setp.ne.u32 p, %r1085, 0;
    vote.ballot.sync.b32 %r1085, p, 0xffffffff;
    @!p not.b32 %r1085, %r1085;
}

	// end inline asm
	and.b32  	%r1102, %r1085, %r1101;
	mov.b32 	%r1090, 64;
	// begin inline asm
	{
    .reg .pred p;
    and.b32 %r1088, %r1092, %r1090;    setp.ne.u32 p, %r1088, 0;
    vote.ballot.sync.b32 %r1088, p, 0xffffffff;
    @!p not.b32 %r1088, %r1088;
}

	// end inline asm
	and.b32  	%r1103, %r1088, %r1102;
	mov.b32 	%r1093, 128;
	// begin inline asm
	{
    .reg .pred p;
    and.b32 %r1091, %r1092, %r1093;    setp.ne.u32 p, %r1091, 0;
    vote.ballot.sync.b32 %r1091, p, 0xffffffff;
    @!p not.b32 %r1091, %r1091;
}

	// end inline asm
	and.b32  	%r1104, %r1091, %r1103;
	clz.b32 	%r1105, %r1104;
	sub.s32 	%r238, 31, %r1105;
	and.b32  	%r1106, %r680, %r1104;
	popc.b32 	%r239, %r1106;
	setp.ne.s32 	%p155, %r300, %r238;
	mov.b32 	%r1841, 0;
	@%p155 bra 	$L__BB92_133;
	shl.b32 	%r1107, %r1092, 2;
	add.s32 	%r1108, %r98, %r1107;
	atom.shared.add.u32 	%r1841, [%r1108], %r239;
$L__BB92_133:
	shfl.sync.idx.b32	%r1134|%p156, %r1841, %r238, 31, -1;
	add.s32 	%r242, %r239, %r1134;
	setp.eq.s32 	%p157, %r1824, 2147483647;
	selp.b32 	%r1135, -2147483648, %r1824, %p157;
	shr.u32 	%r1136, %r1135, %r298;
	and.b32  	%r1131, %r1136, %r97;
	mov.b32 	%r1111, 1;
	// begin inline asm
	{
    .reg .pred p;
    and.b32 %r1109, %r1131, %r1111;    setp.ne.u32 p, %r1109, 0;
    vote.ballot.sync.b32 %r1109, p, 0xffffffff;
    @!p not.b32 %r1109, %r1109;
}

	// end inline asm
	mov.b32 	%r1114, 2;
	// begin inline asm
	{
    .reg .pred p;
    and.b32 %r1112, %r1131, %r1114;    setp.ne.u32 p, %r1112, 0;
    vote.ballot.sync.b32 %r1112, p, 0xffffffff;
    @!p not.b32 %r1112, %r1112;
}

	// end inline asm
	and.b32  	%r1137, %r1112, %r1109;
	mov.b32 	%r1117, 4;
	// begin inline asm
	{
    .reg .pred p;
    and.b32 %r1115, %r1131, %r1117;    setp.ne.u32 p, %r1115, 0;
    vote.ballot.sync.b32 %r1115, p, 0xffffffff;
    @!p not.b32 %r1115, %r1115;
}

	// end inline asm
	and.b32  	%r1138, %r1115, %r1137;
	mov.b32 	%r1120, 8;
	// begin inline asm
	{
    .reg .pred p;
    and.b32 %r1118, %r1131, %r1120;    setp.ne.u32 p, %r1118, 0;
    vote.ballot.sync.b32 %r1118, p, 0xffffffff;
    @!p not.b32 %r1118, %r1118;
}

	// end inline asm
	and.b32  	%r1139, %r1118, %r1138;
	mov.b32 	%r1123, 16;
	// begin inline asm
	{
    .reg .pred p;
    and.b32 %r1121, %r1131, %r1123;    setp.ne.u32 p, %r1121, 0;
    vote.ballot.sync.b32 %r1121, p, 0xffffffff;
    @!p not.b32 %r1121, %r1121;
}

	// end inline asm
	and.b32  	%r1140, %r1121, %r1139;
	mov.b32 	%r1126, 32;
	// begin inline asm
	{
    .reg .pred p;
    and.b32 %r1124, %r1131, %r1126;    setp.ne.u32 p, %r1124, 0;
    vote.ballot.sync.b32 %r1124, p, 0xffffffff;
    @!p not.b32 %r1124, %r1124;
}

	// end inline asm
	and.b32  	%r1141, %r1124, %r1140;
	mov.b32 	%r1129, 64;
	// begin inline asm
	{
    .reg .pred p;
    and.b32 %r1127, %r1131, %r1129;    setp.ne.u32 p, %r1127, 0;
    vote.ballot.sync.b32 %r1127, p, 0xffffffff;
    @!p not.b32 %r1127, %r1127;
}

	// end inline asm
	and.b32  	%r1142, %r1127, %r1141;
	mov.b32 	%r1132, 128;
	// begin inline asm
	{
    .reg .pred p;
    and.b32 %r1130, %r1131, %r1132;    setp.ne.u32 p, %r1130, 0;
    vote.ballot.sync.b32 %r1130, p, 0xffffffff;
    @!p not.b32 %r1130, %r1130;
}

	// end inline asm
	and.b32  	%r1143, %r1130, %r1142;
	clz.b32 	%r1144, %r1143;
	sub.s32 	%r244, 31, %r1144;
	and.b32  	%r1145, %r680, %r1143;
	popc.b32 	%r245, %r1145;
	setp.ne.s32 	%p158, %r300, %r244;
	mov.b32 	%r1842, 0;
	@%p158 bra 	$L__BB92_135;
	shl.b32 	%r1146, %r1131, 2;
	add.s32 	%r1147, %r98, %r1146;
	atom.shared.add.u32 	%r1842, [%r1147], %r245;
$L__BB92_135:
	shfl.sync.idx.b32	%r1173|%p159, %r1842, %r244, 31, -1;
	add.s32 	%r248, %r245, %r1173;
	setp.eq.s32 	%p160, %r1825, 2147483647;
	selp.b32 	%r1174, -2147483648, %r1825, %p160;
	shr.u32 	%r1175, %r1174, %r298;
	and.b32  	%r1170, %r1175, %r97;
	mov.b32 	%r1150, 1;
	// begin inline asm
	{
    .reg .pred p;
    and.b32 %r1148, %r1170, %r1150;    setp.ne.u32 p, %r1148, 0;
    vote.ballot.sync.b32 %r1148, p, 0xffffffff;
    @!p not.b32 %r1148, %r1148;
}

	// end inline asm
	mov.b32 	%r1153, 2;
	// begin inline asm
	{
    .reg .pred p;
    and.b32 %r1151, %r1170, %r1153;    setp.ne.u32 p, %r1151, 0;
    vote.ballot.sync.b32 %r1151, p, 0xffffffff;
    @!p not.b32 %r1151, %r1151;
}

	// end inline asm
	and.b32  	%r1176, %r1151, %r1148;
	mov.b32 	%r1156, 4;
	// begin inline asm
	{
    .reg .pred p;
    and.b32 %r1154, %r1170, %r1156;    setp.ne.u32 p, %r1154, 0;
    vote.ballot.sync.b32 %r1154, p, 0xffffffff;
    @!p not.b32 %r1154, %r1154;
}

	// end inline asm
	and.b32  	%r1177, %r1154, %r1176;
	mov.b32 	%r1159, 8;
	// begin inline asm
	{
    .reg .pred p;
    and.b32 %r1157, %r1170, %r1159;    setp.ne.u32 p, %r1157, 0;
    vote.ballot.sync.b32 %r1157, p, 0xffffffff;
    @!p not.b32 %r1157, %r1157;
}

	// end inline asm
	and.b32  	%r1178, %r1157, %r1177;
	mov.b32 	%r1162, 16;
	// begin inline asm
	{
    .reg .pred p;
    and.b32 %r1160, %r1170, %r1162;    setp.ne.u32 p, %r1160, 0;
    vote.ballot.sync.b32 %r1160, p, 0xffffffff;
    @!p not.b32 %r1160, %r1160;
}

	// end inline asm
	and.b32  	%r1179, %r1160, %r1178;
	mov.b32 	%r1165, 32;
	// begin inline asm
	{
    .reg .pred p;
    and.b32 %r1163, %r1170, %r1165;    setp.ne.u32 p, %r1163, 0;
    vote.ballot.sync.b32 %r1163, p, 0xffffffff;
    @!p not.b32 %r1163, %r1163;
}

	// end inline asm
	and.b32  	%r1180, %r1163, %r1179;
	mov.b32 	%r1168, 64;
	// begin inline asm
	{
    .reg .pred p;
    and.b32 %r1166, %r1170, %r1168;    setp.ne.u32 p, %r1166, 0;
    vote.ballot.sync.b32 %r1166, p, 0xffffffff;
    @!p not.b32 %r1166, %r1166;
}

	// end inline asm
	and.b32  	%r1181, %r1166, %r1180;
	mov.b32 	%r1171, 128;
	// begin inline asm
	{
    .reg .pred p;
    and.b32 %r1169, %r1170, %r1171;    setp.ne.u32 p, %r1169, 0;
    vote.ballot.sync.b32 %r1169, p, 0xffffffff;
    @!p not.b32 %r1169, %r1169;
}

	// end inline asm
	and.b32  	%r1182, %r1169, %r1181;
	clz.b32 	%r1183, %r1182;
	sub.s32 	%r250, 31, %r1183;
	and.b32  	%r1184, %r680, %r1182;
	popc.b32 	%r251, %r1184;
	setp.ne.s32 	%p161, %r300, %r250;
	mov.b32 	%r1843, 0;
	@%p161 bra 	$L__BB92_137;
	shl.b32 	%r1185, %r1170, 2;
	add.s32 	%r1186, %r98, %r1185;
	atom.shared.add.u32 	%r1843, [%r1186], %r251;
$L__BB92_137:
	shfl.sync.idx.b32	%r1212|%p162, %r1843, %r250, 31, -1;
	add.s32 	%r254, %r251, %r1212;
	setp.eq.s32 	%p163, %r1826, 2147483647;
	selp.b32 	%r1213, -2147483648, %r1826, %p163;
	shr.u32 	%r1214, %r1213, %r298;
	and.b32  	%r1209, %r1214, %r97;
	mov.b32 	%r1189, 1;
	// begin inline asm
	{
    .reg .pred p;
    and.b32 %r1187, %r1209, %r1189;    setp.ne.u32 p, %r1187, 0;
    vote.ballot.sync.b32 %r1187, p, 0xffffffff;
    @!p not.b32 %r1187, %r1187;
}

	// end inline asm
	mov.b32 	%r1192, 2;
	// begin inline asm
	{
    .reg .pred p;
    and.b32 %r1190, %r1209, %r1192;    setp.ne.u32 p, %r1190, 0;
    vote.ballot.sync.b32 %r1190, p, 0xffffffff;
    @!p not.b32 %r1190, %r1190;
}

	// end inline asm
	and.b32  	%r1215, %r1190, %r1187;
	mov.b32 	%r1195, 4;
	// begin inline asm
	{
    .reg .pred p;
    and.b32 %r1193, %r1209, %r1195;    setp.ne.u32 p, %r1193, 0;
    vote.ballot.sync.b32 %r1193, p, 0xffffffff;
    @!p not.b32 %r1193, %r1193;
}

	// end inline asm
	and.b32  	%r1216, %r1193, %r1215;
	mov.b32 	%r1198, 8;
	// begin inline asm
	{
    .reg .pred p;
    and.b32 %r1196, %r1209, %r1198;    setp.ne.u32 p, %r1196, 0;
    vote.ballot.sync.b32 %r1196, p, 0xffffffff;
    @!p not.b32 %r1196, %r1196;
}

	// end inline asm
	and.b32  	%r1217, %r1196, %r1216;
	mov.b32 	%r1201, 16;
	// begin inline asm
	{
    .reg .pred p;
    and.b32 %r1199, %r1209, %r1201;    setp.ne.u32 p, %r1199, 0;
    vote.ballot.sync.b32 %r1199, p, 0xffffffff;
    @!p not.b32 %r1199, %r1199;
}

	// end inline asm
	and.b32  	%r1218, %r1199, %r1217;
	mov.b32 	%r1204, 32;
	// begin inline asm
	{
    .reg .pred p;
    and.b32 %r1202, %r1209, %r1204;    setp.ne.u32 p, %r1202, 0;
    vote.ballot.sync.b32 %r1202, p, 0xffffffff;
    @!p not.b32 %r1202, %r1202;
}

	// end inline asm
	and.b32  	%r1219, %r1202, %r1218;
	mov.b32 	%r1207, 64;
	// begin inline asm
	{
    .reg .pred p;
    and.b32 %r1205, %r1209, %r1207;    setp.ne.u32 p, %r1205, 0;
    vote.ballot.sync.b32 %r1205, p, 0xffffffff;
    @!p not.b32 %r1205, %r1205;
}

	// end inline asm
	and.b32  	%r1220, %r1205, %r1219;
	mov.b32 	%r1210, 128;
	// begin inline asm
	{
    .reg .pred p;
    and.b32 %r1208, %r1209, %r1210;    setp.ne.u32 p, %r1208, 0;
    vote.ballot.sync.b32 %r1208, p, 0xffffffff;
    @!p not.b32 %r1208, %r1208;
}

	// end inline asm
	and.b32  	%r1221, %r1208, %r1220;
	clz.b32 	%r1222, %r1221;
	sub.s32 	%r256, 31, %r1222;
	and.b32  	%r1223, %r680, %r1221;
	popc.b32 	%r257, %r1223;
	setp.ne.s32 	%p164, %r300, %r256;
	mov.b32 	%r1844, 0;
	@%p164 bra 	$L__BB92_139;
	shl.b32 	%r1224, %r1209, 2;
	add.s32 	%r1225, %r98, %r1224;
	atom.shared.add.u32 	%r1844, [%r1225], %r257;
$L__BB92_139:
	shfl.sync.idx.b32	%r1251|%p165, %r1844, %r256, 31, -1;
	add.s32 	%r260, %r257, %r1251;
	setp.eq.s32 	%p166, %r1827, 2147483647;
	selp.b32 	%r1252, -2147483648, %r1827, %p166;
	shr.u32 	%r1253, %r1252, %r298;
	and.b32  	%r1248, %r1253, %r97;
	mov.b32 	%r1228, 1;
	// begin inline asm
	{
    .reg .pred p;
    and.b32 %r1226, %r1248, %r1228;    setp.ne.u32 p, %r1226, 0;
    vote.ballot.sync.b32 %r1226, p, 0xffffffff;
    @!p not.b32 %r1226, %r1226;
}

	// end inline asm
	mov.b32 	%r1231, 2;
	// begin inline asm
	{
    .reg .pred p;
    and.b32 %r1229, %r1248, %r1231;    setp.ne.u32 p, %r1229, 0;
    vote.ballot.sync.b32 %r1229, p, 0xffffffff;
    @!p not.b32 %r1229, %r1229;
}

	// end inline asm
	and.b32  	%r1254, %r1229, %r1226;
	mov.b32 	%r1234, 4;
	// begin inline asm
	{
    .reg .pred p;
    and.b32 %r1232, %r1248, %r1234;    setp.ne.u32 p, %r1232, 0;
    vote.ballot.sync.b32 %r1232, p, 0xffffffff;
    @!p not.b32 %r1232, %r1232;
}

	// end inline asm
	and.b32  	%r1255, %r1232, %r1254;
	mov.b32 	%r1237, 8;
	// begin inline asm
	{
    .reg .pred p;
    and.b32 %r1235, %r1248, %r1237;    setp.ne.u32 p, %r1235, 0;
    vote.ballot.sync.b32 %r1235, p, 0xffffffff;
    @!p not.b32 %r1235, %r1235;
}

	// end inline asm
	and.b32  	%r1256, %r1235, %r1255;
	mov.b32 	%r1240, 16;
	// begin inline asm
	{
    .reg .pred p;
    and.b32 %r1238, %r1248, %r1240;    setp.ne.u32 p, %r1238, 0;
    vote.ballot.sync.b32 %r1238, p, 0xffffffff;
    @!p not.b32 %r1238, %r1238;
}

	// end inline asm
	and.b32  	%r1257, %r1238, %r1256;
	mov.b32 	%r1243, 32;
	// begin inline asm
	{
    .reg .pred p;
    and.b32 %r1241, %r1248, %r1243;    setp.ne.u32 p, %r1241, 0;
    vote.ballot.sync.b32 %r1241, p, 0xffffffff;
    @!p not.b32 %r1241, %r1241;
}

	// end inline asm
	and.b32  	%r1258, %r1241, %r1257;
	mov.b32 	%r1246, 64;
	// begin inline asm
	{
    .reg .pred p;
    and.b32 %r1244, %r1248, %r1246;    setp.ne.u32 p, %r1244, 0;
    vote.ballot.sync.b32 %r1244, p, 0xffffffff;
    @!p not.b32 %r1244, %r1244;
}

	// end inline asm
	and.b32  	%r1259, %r1244, %r1258;
	mov.b32 	%r1249, 128;
	// begin inline asm
	{
    .reg .pred p;
    and.b32 %r1247, %r1248, %r1249;    setp.ne.u32 p, %r1247, 0;
    vote.ballot.sync.b32 %r1247, p, 0xffffffff;
    @!p not.b32 %r1247, %r1247;
}

	// end inline asm
	and.b32  	%r1260, %r1247, %r1259;
	clz.b32 	%r1261, %r1260;
	sub.s32 	%r262, 31, %r1261;
	and.b32  	%r1262, %r680, %r1260;
	popc.b32 	%r263, %r1262;
	setp.ne.s32 	%p167, %r300, %r262;
	mov.b32 	%r1845, 0;
	@%p167 bra 	$L__BB92_141;
	shl.b32 	%r1263, %r1248, 2;
	add.s32 	%r1264, %r98, %r1263;
	atom.shared.add.u32 	%r1845, [%r1264], %r263;
$L__BB92_141:
	shfl.sync.idx.b32	%r1290|%p168, %r1845, %r262, 31, -1;
	add.s32 	%r266, %r263, %r1290;
	setp.eq.s32 	%p169, %r1828, 2147483647;
	selp.b32 	%r1291, -2147483648, %r1828, %p169;
	shr.u32 	%r1292, %r1291, %r298;
	and.b32  	%r1287, %r1292, %r97;
	mov.b32 	%r1267, 1;
	// begin inline asm
	{
    .reg .pred p;
    and.b32 %r1265, %r1287, %r1267;    setp.ne.u32 p, %r1265, 0;
    vote.ballot.sync.b32 %r1265, p, 0xffffffff;
    @!p not.b32 %r1265, %r1265;
}

	// end inline asm
	mov.b32 	%r1270, 2;
	// begin inline asm
	{
    .reg .pred p;
    and.b32 %r1268, %r1287, %r1270;    setp.ne.u32 p, %r1268, 0;
    vote.ballot.sync.b32 %r1268, p, 0xffffffff;
    @!p not.b32 %r1268, %r1268;
}

	// end inline asm
	and.b32  	%r1293, %r1268, %r1265;
	mov.b32 	%r1273, 4;
	// begin inline asm
	{
    .reg .pred p;
    and.b32 %r1271, %r1287, %r1273;    setp.ne.u32 p, %r1271, 0;
    vote.ballot.sync.b32 %r1271, p, 0xffffffff;
    @!p not.b32 %r1271, %r1271;
}

	// end inline asm
	and.b32  	%r1294, %r1271, %r1293;
	mov.b32 	%r1276, 8;
	// begin inline asm
	{
    .reg .pred p;
    and.b32 %r1274, %r1287, %r1276;    setp.ne.u32 p, %r1274, 0;
    vote.ballot.sync.b32 %r1274, p, 0xffffffff;
    @!p not.b32 %r1274, %r1274;
}

	// end inline asm
	and.b32  	%r1295, %r1274, %r1294;
	mov.b32 	%r1279, 16;
	// begin inline asm
	{
    .reg .pred p;
    and.b32 %r1277, %r1287, %r1279;    setp.ne.u32 p, %r1277, 0;
    vote.ballot.sync.b32 %r1277, p, 0xffffffff;
    @!p not.b32 %r1277, %r1277;
}

	// end inline asm
	and.b32  	%r1296, %r1277, %r1295;
	mov.b32 	%r1282, 32;
	// begin inline asm
	{
    .reg .pred p;
    and.b32 %r1280, %r1287, %r1282;    setp.ne.u32 p, %r1280, 0;
    vote.ballot.sync.b32 %r1280, p, 0xffffffff;
    @!p not.b32 %r1280, %r1280;
}

	// end inline asm
	and.b32  	%r1297, %r1280, %r1296;
	mov.b32 	%r1285, 64;
	// begin inline asm
	{
    .reg .pred p;
    and.b32 %r1283, %r1287, %r1285;    setp.ne.u32 p, %r1283, 0;
    vote.ballot.sync.b32 %r1283, p, 0xffffffff;
    @!p not.b32 %r1283, %r1283;
}

	// end inline asm
	and.b32  	%r1298, %r1283, %r1297;
	mov.b32 	%r1288, 128;
	// begin inline asm
	{
    .reg .pred p;
    and.b32 %r1286, %r1287, %r1288;    setp.ne.u32 p, %r1286, 0;
    vote.ballot.sync.b32 %r1286, p, 0xffffffff;
    @!p not.b32 %r1286, %r1286;
}

	// end inline asm
	and.b32  	%r1299, %r1286, %r1298;
	clz.b32 	%r1300, %r1299;
	sub.s32 	%r268, 31, %r1300;
	and.b32  	%r1301, %r680, %r1299;
	popc.b32 	%r269, %r1301;
	setp.ne.s32 	%p170, %r300, %r268;
	mov.b32 	%r1846, 0;
	@%p170 bra 	$L__BB92_143;
	shl.b32 	%r1302, %r1287, 2;
	add.s32 	%r1303, %r98, %r1302;
	atom.shared.add.u32 	%r1846, [%r1303], %r269;
$L__BB92_143:
	shfl.sync.idx.b32	%r1329|%p171, %r1846, %r268, 31, -1;
	add.s32 	%r272, %r269, %r1329;
	setp.eq.s32 	%p172, %r1829, 2147483647;
	selp.b32 	%r1330, -2147483648, %r1829, %p172;
	shr.u32 	%r1331, %r1330, %r298;
	and.b32  	%r1326, %r1331, %r97;
	mov.b32 	%r1306, 1;
	// begin inline asm
	{
    .reg .pred p;
    and.b32 %r1304, %r1326, %r1306;    setp.ne.u32 p, %r1304, 0;
    vote.ballot.sync.b32 %r1304, p, 0xffffffff;
    @!p not.b32 %r1304, %r1304;
}

	// end inline asm
	mov.b32 	%r1309, 2;
	// begin inline asm
	{
    .reg .pred p;
    and.b32 %r1307, %r1326, %r1309;    setp.ne.u32 p, %r1307, 0;
    vote.ballot.sync.b32 %r1307, p, 0xffffffff;
    @!p not.b32 %r1307, %r1307;
}

	// end inline asm
	and.b32  	%r1332, %r1307, %r1304;
	mov.b32 	%r1312, 4;
	// begin inline asm
	{
    .reg .pred p;
    and.b32 %r1310, %r1326, %r1312;    setp.ne.u32 p, %r1310, 0;
    vote.ballot.sync.b32 %r1310, p, 0xffffffff;
    @!p not.b32 %r1310, %r1310;
}

	// end inline asm
	and.b32  	%r1333, %r1310, %r1332;
	mov.b32 	%r1315, 8;
	// begin inline asm
	{
    .reg .pred p;
    and.b32 %r1313, %r1326, %r1315;    setp.ne.u32 p, %r1313, 0;
    vote.ballot.sync.b32 %r1313, p, 0xffffffff;
    @!p not.b32 %r1313, %r1313;
}

	// end inline asm
	and.b32  	%r1334, %r1313, %r1333;
	mov.b32 	%r1318, 16;
	// begin inline asm
	{
    .reg .pred p;
    and.b32 %r1316, %r1326, %r1318;    setp.ne.u32 p, %r1316, 0;
    vote.ballot.sync.b32 %r1316, p, 0xffffffff;
    @!p not.b32 %r1316, %r1316;
}

	// end inline asm
	and.b32  	%r1335, %r1316, %r1334;
	mov.b32 	%r1321, 32;
	// begin inline asm
	{
    .reg .pred p;
    and.b32 %r1319, %r1326, %r1321;    setp.ne.u32 p, %r1319, 0;
    vote.ballot.sync.b32 %r1319, p, 0xffffffff;
    @!p not.b32 %r1319, %r1319;
}

	// end inline asm
	and.b32  	%r1336, %r1319, %r1335;
	mov.b32 	%r1324, 64;
	// begin inline asm
	{
    .reg .pred p;
    and.b32 %r1322, %r1326, %r1324;    setp.ne.u32 p, %r1322, 0;
    vote.ballot.sync.b32 %r1322, p, 0xffffffff;
    @!p not.b32 %r1322, %r1322;
}

	// end inline asm
	and.b32  	%r1337, %r1322, %r1336;
	mov.b32 	%r1327, 128;
	// begin inline asm
	{
    .reg .pred p;
    and.b32 %r1325, %r1326, %r1327;    setp.ne.u32 p, %r1325, 0;
    vote.ballot.sync.b32 %r1325, p, 0xffffffff;
    @!p not.b32 %r1325, %r1325;
}

	// end inline asm
	and.b32  	%r1338, %r1325, %r1337;
	clz.b32 	%r1339, %r1338;
	sub.s32 	%r274, 31, %r1339;
	and.b32  	%r1340, %r680, %r1338;
	popc.b32 	%r275, %r1340;
	setp.ne.s32 	%p173, %r300, %r274;
	mov.b32 	%r1847, 0;
	@%p173 bra 	$L__BB92_145;
	shl.b32 	%r1341, %r1326, 2;
	add.s32 	%r1342, %r98, %r1341;
	atom.shared.add.u32 	%r1847, [%r1342], %r275;
$L__BB92_145:
	shfl.sync.idx.b32	%r1368|%p174, %r1847, %r274, 31, -1;
	add.s32 	%r278, %r275, %r1368;
	setp.eq.s32 	%p175, %r1830, 2147483647;
	selp.b32 	%r1369, -2147483648, %r1830, %p175;
	shr.u32 	%r1370, %r1369, %r298;
	and.b32  	%r1365, %r1370, %r97;
	mov.b32 	%r1345, 1;
	// begin inline asm
	{
    .reg .pred p;
    and.b32 %r1343, %r1365, %r1345;    setp.ne.u32 p, %r1343, 0;
    vote.ballot.sync.b32 %r1343, p, 0xffffffff;
    @!p not.b32 %r1343, %r1343;
}

	// end inline asm
	mov.b32 	%r1348, 2;
	// begin inline asm
	{
    .reg .pred p;
    and.b32 %r1346, %r1365, %r1348;    setp.ne.u32 p, %r1346, 0;
    vote.ballot.sync.b32 %r1346, p, 0xffffffff;
    @!p not.b32 %r1346, %r1346;
}

	// end inline asm
	and.b32  	%r1371, %r1346, %r1343;
	mov.b32 	%r1351, 4;
	// begin inline asm
	{
    .reg .pred p;
    and.b32 %r1349, %r1365, %r1351;    setp.ne.u32 p, %r1349, 0;
    vote.ballot.sync.b32 %r1349, p, 0xffffffff;
    @!p not.b32 %r1349, %r1349;
}

	// end inline asm
	and.b32  	%r1372, %r1349, %r1371;
	mov.b32 	%r1354, 8;
	// begin inline asm
	{
    .reg .pred p;
    and.b32 %r1352, %r1365, %r1354;    setp.ne.u32 p, %r1352, 0;
    vote.ballot.sync.b32 %r1352, p, 0xffffffff;
    @!p not.b32 %r1352, %r1352;
}

	// end inline asm
	and.b32  	%r1373, %r1352, %r1372;
	mov.b32 	%r1357, 16;
	// begin inline asm
	{
    .reg .pred p;
    and.b32 %r1355, %r1365, %r1357;    setp.ne.u32 p, %r1355, 0;
    vote.ballot.sync.b32 %r1355, p, 0xffffffff;
    @!p not.b32 %r1355, %r1355;
}

	// end inline asm
	and.b32  	%r1374, %r1355, %r1373;
	mov.b32 	%r1360, 32;
	// begin inline asm
	{
    .reg .pred p;
    and.b32 %r1358, %r1365, %r1360;    setp.ne.u32 p, %r1358, 0;
    vote.ballot.sync.b32 %r1358, p, 0xffffffff;
    @!p not.b32 %r1358, %r1358;
}

	// end inline asm
	and.b32  	%r1375, %r1358, %r1374;
	mov.b32 	%r1363, 64;
	// begin inline asm
	{
    .reg .pred p;
    and.b32 %r1361, %r1365, %r1363;    setp.ne.u32 p, %r1361, 0;
    vote.ballot.sync.b32 %r1361, p, 0xffffffff;
    @!p not.b32 %r1361, %r1361;
}

	// end inline asm
	and.b32  	%r1376, %r1361, %r1375;
	mov.b32 	%r1366, 128;
	// begin inline asm
	{
    .reg .pred p;
    and.b32 %r1364, %r1365, %r1366;    setp.ne.u32 p, %r1364, 0;
    vote.ballot.sync.b32 %r1364, p, 0xffffffff;
    @!p not.b32 %r1364, %r1364;
}

	// end inline asm
	and.b32  	%r1377, %r1364, %r1376;
	clz.b32 	%r1378, %r1377;
	sub.s32 	%r280, 31, %r1378;
	and.b32  	%r1379, %r680, %r1377;
	popc.b32 	%r281, %r1379;
	setp.ne.s32 	%p176, %r300, %r280;
	mov.b32 	%r1848, 0;
	@%p176 bra 	$L__BB92_147;
	shl.b32 	%r1380, %r1365, 2;
	add.s32 	%r1381, %r98, %r1380;
	atom.shared.add.u32 	%r1848, [%r1381], %r281;
$L__BB92_147:
	shfl.sync.idx.b32	%r1382|%p178, %r1848, %r280, 31, -1;
	add.s32 	%r1383, %r281, %r1382;
	bar.sync 	0;
	shl.b32 	%r1384, %r182, 2;
	mov.u32 	%r1385, _ZZN3cub18CUB_300001_SM_10006detail10radix_sort29DeviceRadixSortOnesweepKernelINS1_5radix10policy_hubIfNS0_8NullTypeEyE10Policy1000ELNS0_9SortOrderE0EfS6_yiiNS1_21identity_decomposer_tEEEvPT5_SC_PT3_PKSD_PT1_PKSH_PT2_PKSL_T4_iiT6_E1s;
	add.s32 	%r1386, %r1385, %r1384;
	st.shared.u32 	[%r1386+-4], %r1813;
	shl.b32 	%r1387, %r188, 2;
	add.s32 	%r1388, %r1385, %r1387;
	st.shared.u32 	[%r1388+-4], %r1814;
	shl.b32 	%r1389, %r194, 2;
	add.s32 	%r1390, %r1385, %r1389;
	st.shared.u32 	[%r1390+-4], %r1815;
	shl.b32 	%r1391, %r200, 2;
	add.s32 	%r1392, %r1385, %r1391;
	st.shared.u32 	[%r1392+-4], %r1816;
	shl.b32 	%r1393, %r206, 2;
	add.s32 	%r1394, %r1385, %r1393;
	st.shared.u32 	[%r1394+-4], %r1817;
	shl.b32 	%r1395, %r212, 2;
	add.s32 	%r1396, %r1385, %r1395;
	st.shared.u32 	[%r1396+-4], %r1818;
	shl.b32 	%r1397, %r218, 2;
	add.s32 	%r1398, %r1385, %r1397;
	st.shared.u32 	[%r1398+-4], %r1819;
	shl.b32 	%r1399, %r224, 2;
	add.s32 	%r1400, %r1385, %r1399;
	st.shared.u32 	[%r1400+-4], %r1820;
	shl.b32 	%r1401, %r230, 2;
	add.s32 	%r1402, %r1385, %r1401;
	st.shared.u32 	[%r1402+-4], %r1821;
	shl.b32 	%r1403, %r236, 2;
	add.s32 	%r1404, %r1385, %r1403;
	st.shared.u32 	[%r1404+-4], %r1822;
	shl.b32 	%r1405, %r242, 2;
	add.s32 	%r1406, %r1385, %r1405;
	st.shared.u32 	[%r1406+-4], %r1823;
	shl.b32 	%r1407, %r248, 2;
	add.s32 	%r1408, %r1385, %r1407;
	st.shared.u32 	[%r1408+-4], %r1824;
	shl.b32 	%r1409, %r254, 2;
	add.s32 	%r1410, %r1385, %r1409;
	st.shared.u32 	[%r1410+-4], %r1825;
	shl.b32 	%r1411, %r260, 2;
	add.s32 	%r1412, %r1385, %r1411;
	st.shared.u32 	[%r1412+-4], %r1826;
	shl.b32 	%r1413, %r266, 2;
	add.s32 	%r1414, %r1385, %r1413;
	st.shared.u32 	[%r1414+-4], %r1827;
	shl.b32 	%r1415, %r272, 2;
	add.s32 	%r1416, %r1385, %r1415;
	st.shared.u32 	[%r1416+-4], %r1828;
	shl.b32 	%r1417, %r278, 2;
	add.s32 	%r1418, %r1385, %r1417;
	st.shared.u32 	[%r1418+-4], %r1829;
	shl.b32 	%r1419, %r1383, 2;
	add.s32 	%r1420, %r1385, %r1419;
	st.shared.u32 	[%r1420+-4], %r1830;
	shl.b32 	%r1421, %r1, 3;
	add.s32 	%r1422, %r1385, %r1421;
	add.s32 	%r284, %r1422, 27648;
	@%p123 bra 	$L__BB92_155;
	ld.param.u64 	%rd227, [_ZN3cub18CUB_300001_SM_10006detail10radix_sort29DeviceRadixSortOnesweepKernelINS1_5radix10policy_hubIfNS0_8NullTypeEyE10Policy1000ELNS0_9SortOrderE0EfS6_yiiNS1_21identity_decomposer_tEEEvPT5_SC_PT3_PKSD_PT1_PKSH_PT2_PKSL_T4_iiT6__param_3];
	cvta.to.global.u64 	%rd57, %rd227;
	shl.b64 	%rd58, %rd7, 3;
	add.s64 	%rd59, %rd57, %rd58;
	ld.global.u64 	%rd60, [%rd59];
	cvt.s64.s32 	%rd61, %r175;
	sub.s64 	%rd229, %rd60, %rd61;
	st.shared.u64 	[%r284], %rd229;
	setp.lt.s32 	%p179, %r4, 1;
	mov.u32 	%r1852, %r1808;
	@%p179 bra 	$L__BB92_154;
	mov.b32 	%r1850, -1;
	mov.u32 	%r1849, %r4;
	mov.u32 	%r1852, %r1808;
$L__BB92_150:
	ld.param.u64 	%rd220, [_ZN3cub18CUB_300001_SM_10006detail10radix_sort29DeviceRadixSortOnesweepKernelINS1_5radix10policy_hubIfNS0_8NullTypeEyE10Policy1000ELNS0_9SortOrderE0EfS6_yiiNS1_21identity_decomposer_tEEEvPT5_SC_PT3_PKSD_PT1_PKSH_PT2_PKSL_T4_iiT6__param_0];
	add.s32 	%r288, %r1849, -1;
	shl.b32 	%r1424, %r288, 8;
	add.s32 	%r1425, %r1424, %r1;
	cvta.to.global.u64 	%rd62, %rd220;
	mul.wide.s32 	%rd63, %r1425, 4;
	add.s64 	%rd16, %rd62, %rd63;
$L__BB92_151:
	membar.cta;
	ld.volatile.global.u32 	%r289, [%rd16];
	setp.eq.s32 	%p180, %r289, 0;
	@%p180 bra 	$L__BB92_151;
	and.b32  	%r1426, %r289, 1073741823;
	add.s32 	%r1852, %r1426, %r1852;
	setp.gt.s32 	%p181, %r289, -1;
	vote.sync.ballot.b32 	%r1850, %p181, %r1850;
	setp.gt.u32 	%p183, %r1849, 1;
	and.pred  	%p184, %p181, %p183;
	mov.u32 	%r1849, %r288;
	@%p184 bra 	$L__BB92_150;
	ld.shared.u64 	%rd229, [%r284];
$L__BB92_154:
	ld.param.u64 	%rd221, [_ZN3cub18CUB_300001_SM_10006detail10radix_sort29DeviceRadixSortOnesweepKernelINS1_5radix10policy_hubIfNS0_8NullTypeEyE10Policy1000ELNS0_9SortOrderE0EfS6_yiiNS1_21identity_decomposer_tEEEvPT5_SC_PT3_PKSD_PT1_PKSH_PT2_PKSL_T4_iiT6__param_0];
	or.b32  	%r1427, %r1852, -2147483648;
	cvta.to.global.u64 	%rd64, %rd221;
	shl.b32 	%r1428, %r4, 8;
	add.s32 	%r1429, %r1428, %r1;
	mul.wide.s32 	%rd65, %r1429, 4;
	add.s64 	%rd66, %rd64, %rd65;
	st.volatile.global.u32 	[%rd66], %r1427;
	sub.s32 	%r1430, %r1852, %r1808;
	cvt.s64.s32 	%rd67, %r1430;
	add.s64 	%rd68, %rd229, %rd67;
	st.shared.u64 	[%r284], %rd68;
$L__BB92_155:
	ld.param.u32 	%r1762, [_ZN3cub18CUB_300001_SM_10006detail10radix_sort29DeviceRadixSortOnesweepKernelINS1_5radix10policy_hubIfNS0_8NullTypeEyE10Policy1000ELNS0_9SortOrderE0EfS6_yiiNS1_21identity_decomposer_tEEEvPT5_SC_PT3_PKSD_PT1_PKSH_PT2_PKSL_T4_iiT6__param_8];
	ld.param.u64 	%rd224, [_ZN3cub18CUB_300001_SM_10006detail10radix_sort29DeviceRadixSortOnesweepKernelINS1_5radix10policy_hubIfNS0_8NullTypeEyE10Policy1000ELNS0_9SortOrderE0EfS6_yiiNS1_21identity_decomposer_tEEEvPT5_SC_PT3_PKSD_PT1_PKSH_PT2_PKSL_T4_iiT6__param_2];
	setp.gt.u32 	%p185, %r1, 255;
	mad.lo.s32 	%r293, %r4, 6912, 6912;
	setp.lt.s32 	%p186, %r293, %r1762;
	setp.eq.s64 	%p187, %rd224, 0;
	or.pred  	%p188, %p187, %p186;
	or.pred  	%p189, %p185, %p188;
	@%p189 bra 	$L__BB92_157;
	ld.param.u64 	%rd225, [_ZN3cub18CUB_300001_SM_10006detail10radix_sort29DeviceRadixSortOnesweepKernelINS1_5radix10policy_hubIfNS0_8NullTypeEyE10Policy1000ELNS0_9SortOrderE0EfS6_yiiNS1_21identity_decomposer_tEEEvPT5_SC_PT3_PKSD_PT1_PKSH_PT2_PKSL_T4_iiT6__param_2];
	ld.shared.u64 	%rd69, [%r284];
	cvt.s64.s32 	%rd70, %r1808;
	cvt.s64.s32 	%rd71, %r175;
	add.s64 	%rd72, %rd71, %rd70;
	add.s64 	%rd73, %rd72, %rd69;
	cvta.to.global.u64 	%rd74, %rd225;
	shl.b64 	%rd75, %rd7, 3;
	add.s64 	%rd76, %rd74, %rd75;
	st.global.u64 	[%rd76], %rd73;
$L__BB92_157:
	ld.param.u32 	%r1763, [_ZN3cub18CUB_300001_SM_10006detail10radix_sort29DeviceRadixSortOnesweepKernelINS1_5radix10policy_hubIfNS0_8NullTypeEyE10Policy1000ELNS0_9SortOrderE0EfS6_yiiNS1_21identity_decomposer_tEEEvPT5_SC_PT3_PKSD_PT1_PKSH_PT2_PKSL_T4_iiT6__param_8];
	shl.b32 	%r1431, %r1, 2;
	add.s32 	%r294, %r1385, %r1431;
	setp.gt.s32 	%p190, %r293, %r1763;
	bar.sync 	0;
	@%p190 bra 	$L__BB92_159;
	ld.shared.u32 	%r1433, [%r294];
	setp.eq.s32 	%p191, %r1433, 2147483647;
	selp.b32 	%r1434, -2147483648, %r1433, %p191;
	shr.u32 	%r1435, %r1434, %r298;
	and.b32  	%r1436, %r1435, %r97;
	shl.b32 	%r1437, %r1436, 3;
	add.s32 	%r1439, %r1385, 27648;
	add.s32 	%r1440, %r1439, %r1437;
	ld.shared.u64 	%rd77, [%r1440];
	add.s64 	%rd78, %rd77, %rd7;
	setp.gt.s32 	%p192, %r1433, -1;
	selp.b32 	%r1441, -1, -2147483648, %p192;
	xor.b32  	%r1442, %r1441, %r1433;
	shl.b64 	%rd79, %rd78, 2;
	add.s64 	%rd80, %rd1, %rd79;
	st.global.u32 	[%rd80], %r1442;
	bar.warp.sync 	-1;
	ld.shared.u32 	%r1443, [%r294+1536];
	setp.eq.s32 	%p193, %r1443, 2147483647;
	selp.b32 	%r1444, -2147483648, %r1443, %p193;
	shr.u32 	%r1445, %r1444, %r298;
	and.b32  	%r1446, %r1445, %r97;
	shl.b32 	%r1447, %r1446, 3;
	add.s32 	%r1448, %r1439, %r1447;
	ld.shared.u64 	%rd81, [%r1448];
	add.s64 	%rd82, %rd81, %rd7;
	setp.gt.s32 	%p194, %r1443, -1;
	selp.b32 	%r1449, -1, -2147483648, %p194;
	xor.b32  	%r1450, %r1449, %r1443;
	shl.b64 	%rd83, %rd82, 2;
	add.s64 	%rd84, %rd1, %rd83;
	st.global.u32 	[%rd84+1536], %r1450;
	bar.warp.sync 	-1;
	ld.shared.u32 	%r1451, [%r294+3072];
	setp.eq.s32 	%p195, %r1451, 2147483647;
	selp.b32 	%r1452, -2147483648, %r1451, %p195;
	shr.u32 	%r1453, %r1452, %r298;
	and.b32  	%r1454, %r1453, %r97;
	shl.b32 	%r1455, %r1454, 3;
	add.s32 	%r1456, %r1439, %r1455;
	ld.shared.u64 	%rd85, [%r1456];
	add.s64 	%rd86, %rd85, %rd7;
	setp.gt.s32 	%p196, %r1451, -1;
	selp.b32 	%r1457, -1, -2147483648, %p196;
	xor.b32  	%r1458, %r1457, %r1451;
	shl.b64 	%rd87, %rd86, 2;
	add.s64 	%rd88, %rd1, %rd87;
	st.global.u32 	[%rd88+3072], %r1458;
	bar.warp.sync 	-1;
	ld.shared.u32 	%r1459, [%r294+4608];
	setp.eq.s32 	%p197, %r1459, 2147483647;
	selp.b32 	%r1460, -2147483648, %r1459, %p197;
	shr.u32 	%r1461, %r1460, %r298;
	and.b32  	%r1462, %r1461, %r97;
	shl.b32 	%r1463, %r1462, 3;
	add.s32 	%r1464, %r1439, %r1463;
	ld.shared.u64 	%rd89, [%r1464];
	add.s64 	%rd90, %rd89, %rd7;
	setp.gt.s32 	%p198, %r1459, -1;
	selp.b32 	%r1465, -1, -2147483648, %p198;
	xor.b32  	%r1466, %r1465, %r1459;
	shl.b64 	%rd91, %rd90, 2;
	add.s64 	%rd92, %rd1, %rd91;
	st.global.u32 	[%rd92+4608], %r1466;
	bar.warp.sync 	-1;
	ld.shared.u32 	%r1467, [%r294+6144];
	setp.eq.s32 	%p199, %r1467, 2147483647;
	selp.b32 	%r1468, -2147483648, %r1467, %p199;
	shr.u32 	%r1469, %r1468, %r298;
	and.b32  	%r1470, %r1469, %r97;
	shl.b32 	%r1471, %r1470, 3;
	add.s32 	%r1472, %r1439, %r1471;
	ld.shared.u64 	%rd93, [%r1472];
	add.s64 	%rd94, %rd93, %rd7;
	setp.gt.s32 	%p200, %r1467, -1;
	selp.b32 	%r1473, -1, -2147483648, %p200;
	xor.b32  	%r1474, %r1473, %r1467;
	shl.b64 	%rd95, %rd94, 2;
	add.s64 	%rd96, %rd1, %rd95;
	st.global.u32 	[%rd96+6144], %r1474;
	bar.warp.sync 	-1;
	ld.shared.u32 	%r1475, [%r294+7680];
	setp.eq.s32 	%p201, %r1475, 2147483647;
	selp.b32 	%r1476, -2147483648, %r1475, %p201;
	shr.u32 	%r1477, %r1476, %r298;
	and.b32  	%r1478, %r1477, %r97;
	shl.b32 	%r1479, %r1478, 3;
	add.s32 	%r1480, %r1439, %r1479;
	ld.shared.u64 	%rd97, [%r1480];
	add.s64 	%rd98, %rd97, %rd7;
	setp.gt.s32 	%p202, %r1475, -1;
	selp.b32 	%r1481, -1, -2147483648, %p202;
	xor.b32  	%r1482, %r1481, %r1475;
	shl.b64 	%rd99, %rd98, 2;
	add.s64 	%rd100, %rd1, %rd99;
	st.global.u32 	[%rd100+7680], %r1482;
	bar.warp.sync 	-1;
	ld.shared.u32 	%r1483, [%r294+9216];
	setp.eq.s32 	%p203, %r1483, 2147483647;
	selp.b32 	%r1484, -2147483648, %r1483, %p203;
	shr.u32 	%r1485, %r1484, %r298;
	and.b32  	%r1486, %r1485, %r97;
	shl.b32 	%r1487, %r1486, 3;
	add.s32 	%r1488, %r1439, %r1487;
	ld.shared.u64 	%rd101, [%r1488];
	add.s64 	%rd102, %rd101, %rd7;
	setp.gt.s32 	%p204, %r1483, -1;
	selp.b32 	%r1489, -1, -2147483648, %p204;
	xor.b32  	%r1490, %r1489, %r1483;
	shl.b64 	%rd103, %rd102, 2;
	add.s64 	%rd104, %rd1, %rd103;
	st.global.u32 	[%rd104+9216], %r1490;
	bar.warp.sync 	-1;
	ld.shared.u32 	%r1491, [%r294+10752];
	setp.eq.s32 	%p205, %r1491, 2147483647;
	selp.b32 	%r1492, -2147483648, %r1491, %p205;
	shr.u32 	%r1493, %r1492, %r298;
	and.b32  	%r1494, %r1493, %r97;
	shl.b32 	%r1495, %r1494, 3;
	add.s32 	%r1496, %r1439, %r1495;
	ld.shared.u64 	%rd105, [%r1496];
	add.s64 	%rd106, %rd105, %rd7;
	setp.gt.s32 	%p206, %r1491, -1;
	selp.b32 	%r1497, -1, -2147483648, %p206;
	xor.b32  	%r1498, %r1497, %r1491;
	shl.b64 	%rd107, %rd106, 2;
	add.s64 	%rd108, %rd1, %rd107;
	st.global.u32 	[%rd108+10752], %r1498;
	bar.warp.sync 	-1;
	ld.shared.u32 	%r1499, [%r294+12288];
	setp.eq.s32 	%p207, %r1499, 2147483647;
	selp.b32 	%r1500, -2147483648, %r1499, %p207;
	shr.u32 	%r1501, %r1500, %r298;
	and.b32  	%r1502, %r1501, %r97;
	shl.b32 	%r1503, %r1502, 3;
	add.s32 	%r1504, %r1439, %r1503;
	ld.shared.u64 	%rd109, [%r1504];
	add.s64 	%rd110, %rd109, %rd7;
	setp.gt.s32 	%p208, %r1499, -1;
	selp.b32 	%r1505, -1, -2147483648, %p208;
	xor.b32  	%r1506, %r1505, %r1499;
	shl.b64 	%rd111, %rd110, 2;
	add.s64 	%rd112, %rd1, %rd111;
	st.global.u32 	[%rd112+12288], %r1506;
	bar.warp.sync 	-1;
	ld.shared.u32 	%r1507, [%r294+13824];
	setp.eq.s32 	%p209, %r1507, 2147483647;
	selp.b32 	%r1508, -2147483648, %r1507, %p209;
	shr.u32 	%r1509, %r1508, %r298;
	and.b32  	%r1510, %r1509, %r97;
	shl.b32 	%r1511, %r1510, 3;
	add.s32 	%r1512, %r1439, %r1511;
	ld.shared.u64 	%rd113, [%r1512];
	add.s64 	%rd114, %rd113, %rd7;
	setp.gt.s32 	%p210, %r1507, -1;
	selp.b32 	%r1513, -1, -2147483648, %p210;
	xor.b32  	%r1514, %r1513, %r1507;
	shl.b64 	%rd115, %rd114, 2;
	add.s64 	%rd116, %rd1, %rd115;
	st.global.u32 	[%rd116+13824], %r1514;
	bar.warp.sync 	-1;
	ld.shared.u32 	%r1515, [%r294+15360];
	setp.eq.s32 	%p211, %r1515, 2147483647;
	selp.b32 	%r1516, -2147483648, %r1515, %p211;
	shr.u32 	%r1517, %r1516, %r298;
	and.b32  	%r1518, %r1517, %r97;
	shl.b32 	%r1519, %r1518, 3;
	add.s32 	%r1520, %r1439, %r1519;
	ld.shared.u64 	%rd117, [%r1520];
	add.s64 	%rd118, %rd117, %rd7;
	setp.gt.s32 	%p212, %r1515, -1;
	selp.b32 	%r1521, -1, -2147483648, %p212;
	xor.b32  	%r1522, %r1521, %r1515;
	shl.b64 	%rd119, %rd118, 2;
	add.s64 	%rd120, %rd1, %rd119;
	st.global.u32 	[%rd120+15360], %r1522;
	bar.warp.sync 	-1;
	ld.shared.u32 	%r1523, [%r294+16896];
	setp.eq.s32 	%p213, %r1523, 2147483647;
	selp.b32 	%r1524, -2147483648, %r1523, %p213;
	shr.u32 	%r1525, %r1524, %r298;
	and.b32  	%r1526, %r1525, %r97;
	shl.b32 	%r1527, %r1526, 3;
	add.s32 	%r1528, %r1439, %r1527;
	ld.shared.u64 	%rd121, [%r1528];
	add.s64 	%rd122, %rd121, %rd7;
	setp.gt.s32 	%p214, %r1523, -1;
	selp.b32 	%r1529, -1, -2147483648, %p214;
	xor.b32  	%r1530, %r1529, %r1523;
	shl.b64 	%rd123, %rd122, 2;
	add.s64 	%rd124, %rd1, %rd123;
	st.global.u32 	[%rd124+16896], %r1530;
	bar.warp.sync 	-1;
	ld.shared.u32 	%r1531, [%r294+18432];
	setp.eq.s32 	%p215, %r1531, 2147483647;
	selp.b32 	%r1532, -2147483648, %r1531, %p215;
	shr.u32 	%r1533, %r1532, %r298;
	and.b32  	%r1534, %r1533, %r97;
	shl.b32 	%r1535, %r1534, 3;
	add.s32 	%r1536, %r1439, %r1535;
	ld.shared.u64 	%rd125, [%r1536];
	add.s64 	%rd126, %rd125, %rd7;
	setp.gt.s32 	%p216, %r1531, -1;
	selp.b32 	%r1537, -1, -2147483648, %p216;
	xor.b32  	%r1538, %r1537, %r1531;
	shl.b64 	%rd127, %rd126, 2;
	add.s64 	%rd128, %rd1, %rd127;
	st.global.u32 	[%rd128+18432], %r1538;
	bar.warp.sync 	-1;
	ld.shared.u32 	%r1539, [%r294+19968];
	setp.eq.s32 	%p217, %r1539, 2147483647;
	selp.b32 	%r1540, -2147483648, %r1539, %p217;
	shr.u32 	%r1541, %r1540, %r298;
	and.b32  	%r1542, %r1541, %r97;
	shl.b32 	%r1543, %r1542, 3;
	add.s32 	%r1544, %r1439, %r1543;
	ld.shared.u64 	%rd129, [%r1544];
	add.s64 	%rd130, %rd129, %rd7;
	setp.gt.s32 	%p218, %r1539, -1;
	selp.b32 	%r1545, -1, -2147483648, %p218;
	xor.b32  	%r1546, %r1545, %r1539;
	shl.b64 	%rd131, %rd130, 2;
	add.s64 	%rd132, %rd1, %rd131;
	st.global.u32 	[%rd132+19968], %r1546;
	bar.warp.sync 	-1;
	ld.shared.u32 	%r1547, [%r294+21504];
	setp.eq.s32 	%p219, %r1547, 2147483647;
	selp.b32 	%r1548, -2147483648, %r1547, %p219;
	shr.u32 	%r1549, %r1548, %r298;
	and.b32  	%r1550, %r1549, %r97;
	shl.b32 	%r1551, %r1550, 3;
	add.s32 	%r1552, %r1439, %r1551;
	ld.shared.u64 	%rd133, [%r1552];
	add.s64 	%rd134, %rd133, %rd7;
	setp.gt.s32 	%p220, %r1547, -1;
	selp.b32 	%r1553, -1, -2147483648, %p220;
	xor.b32  	%r1554, %r1553, %r1547;
	shl.b64 	%rd135, %rd134, 2;
	add.s64 	%rd136, %rd1, %rd135;
	st.global.u32 	[%rd136+21504], %r1554;
	bar.warp.sync 	-1;
	ld.shared.u32 	%r1555, [%r294+23040];
	setp.eq.s32 	%p221, %r1555, 2147483647;
	selp.b32 	%r1556, -2147483648, %r1555, %p221;
	shr.u32 	%r1557, %r1556, %r298;
	and.b32  	%r1558, %r1557, %r97;
	shl.b32 	%r1559, %r1558, 3;
	add.s32 	%r1560, %r1439, %r1559;
	ld.shared.u64 	%rd137, [%r1560];
	add.s64 	%rd138, %rd137, %rd7;
	setp.gt.s32 	%p222, %r1555, -1;
	selp.b32 	%r1561, -1, -2147483648, %p222;
	xor.b32  	%r1562, %r1561, %r1555;
	shl.b64 	%rd139, %rd138, 2;
	add.s64 	%rd140, %rd1, %rd139;
	st.global.u32 	[%rd140+23040], %r1562;
	bar.warp.sync 	-1;
	ld.shared.u32 	%r1563, [%r294+24576];
	setp.eq.s32 	%p223, %r1563, 2147483647;
	selp.b32 	%r1564, -2147483648, %r1563, %p223;
	shr.u32 	%r1565, %r1564, %r298;
	and.b32  	%r1566, %r1565, %r97;
	shl.b32 	%r1567, %r1566, 3;
	add.s32 	%r1568, %r1439, %r1567;
	ld.shared.u64 	%rd141, [%r1568];
	add.s64 	%rd142, %rd141, %rd7;
	setp.gt.s32 	%p224, %r1563, -1;
	selp.b32 	%r1569, -1, -2147483648, %p224;
	xor.b32  	%r1570, %r1569, %r1563;
	shl.b64 	%rd143, %rd142, 2;
	add.s64 	%rd144, %rd1, %rd143;
	st.global.u32 	[%rd144+24576], %r1570;
	bar.warp.sync 	-1;
	ld.shared.u32 	%r1571, [%r294+26112];
	setp.eq.s32 	%p225, %r1571, 2147483647;
	selp.b32 	%r1572, -2147483648, %r1571, %p225;
	shr.u32 	%r1573, %r1572, %r298;
	and.b32  	%r1574, %r1573, %r97;
	shl.b32 	%r1575, %r1574, 3;
	add.s32 	%r1576, %r1439, %r1575;
	ld.shared.u64 	%rd145, [%r1576];
	add.s64 	%rd146, %rd145, %rd7;
	setp.gt.s32 	%p226, %r1571, -1;
	selp.b32 	%r1577, -1, -2147483648, %p226;
	xor.b32  	%r1578, %r1577, %r1571;
	shl.b64 	%rd147, %rd146, 2;
	add.s64 	%rd148, %rd1, %rd147;
	st.global.u32 	[%rd148+26112], %r1578;
	bar.warp.sync 	-1;
	bra.uni 	$L__BB92_196;
$L__BB92_159:
	ld.param.u32 	%r1764, [_ZN3cub18CUB_300001_SM_10006detail10radix_sort29DeviceRadixSortOnesweepKernelINS1_5radix10policy_hubIfNS0_8NullTypeEyE10Policy1000ELNS0_9SortOrderE0EfS6_yiiNS1_21identity_decomposer_tEEEvPT5_SC_PT3_PKSD_PT1_PKSH_PT2_PKSL_T4_iiT6__param_8];
	mad.lo.s32 	%r295, %r4, -6912, %r1764;
	setp.ge.s32 	%p227, %r1, %r295;
	@%p227 bra 	$L__BB92_161;
	ld.shared.u32 	%r1579, [%r294];
	setp.eq.s32 	%p228, %r1579, 2147483647;
	selp.b32 	%r1580, -2147483648, %r1579, %p228;
	shr.u32 	%r1581, %r1580, %r298;
	and.b32  	%r1582, %r1581, %r97;
	shl.b32 	%r1583, %r1582, 3;
	add.s32 	%r1585, %r1385, %r1583;
	ld.shared.u64 	%rd149, [%r1585+27648];
	setp.gt.s32 	%p229, %r1579, -1;
	selp.b32 	%r1586, -1, -2147483648, %p229;
	xor.b32  	%r1587, %r1586, %r1579;
	add.s64 	%rd150, %rd149, %rd7;
	shl.b64 	%rd151, %rd150, 2;
	add.s64 	%rd152, %rd1, %rd151;
	st.global.u32 	[%rd152], %r1587;
$L__BB92_161:
	bar.warp.sync 	-1;
	add.s32 	%r1588, %r1, 384;
	setp.ge.s32 	%p230, %r1588, %r295;
	@%p230 bra 	$L__BB92_163;
	ld.shared.u32 	%r1589, [%r294+1536];
	setp.eq.s32 	%p231, %r1589, 2147483647;
	selp.b32 	%r1590, -2147483648, %r1589, %p231;
	shr.u32 	%r1591, %r1590, %r298;
	and.b32  	%r1592, %r1591, %r97;
	shl.b32 	%r1593, %r1592, 3;
	add.s32 	%r1595, %r1385, %r1593;
	ld.shared.u64 	%rd153, [%r1595+27648];
	setp.gt.s32 	%p232, %r1589, -1;
	selp.b32 	%r1596, -1, -2147483648, %p232;
	xor.b32  	%r1597, %r1596, %r1589;
	add.s64 	%rd154, %rd153, %rd7;
	shl.b64 	%rd155, %rd154, 2;
	add.s64 	%rd156, %rd1, %rd155;
	st.global.u32 	[%rd156+1536], %r1597;
$L__BB92_163:
	bar.warp.sync 	-1;
	add.s32 	%r1598, %r1, 768;
	setp.ge.s32 	%p233, %r1598, %r295;
	@%p233 bra 	$L__BB92_165;
	ld.shared.u32 	%r1599, [%r294+3072];
	setp.eq.s32 	%p234, %r1599, 2147483647;
	selp.b32 	%r1600, -2147483648, %r1599, %p234;
	shr.u32 	%r1601, %r1600, %r298;
	and.b32  	%r1602, %r1601, %r97;
	shl.b32 	%r1603, %r1602, 3;
	add.s32 	%r1605, %r1385, %r1603;
	ld.shared.u64 	%rd157, [%r1605+27648];
	setp.gt.s32 	%p235, %r1599, -1;
	selp.b32 	%r1606, -1, -2147483648, %p235;
	xor.b32  	%r1607, %r1606, %r1599;
	add.s64 	%rd158, %rd157, %rd7;
	shl.b64 	%rd159, %rd158, 2;
	add.s64 	%rd160, %rd1, %rd159;
	st.global.u32 	[%rd160+3072], %r1607;
$L__BB92_165:
	bar.warp.sync 	-1;
	add.s32 	%r1608, %r1, 1152;
	setp.ge.s32 	%p236, %r1608, %r295;
	@%p236 bra 	$L__BB92_167;
	ld.shared.u32 	%r1609, [%r294+4608];
	setp.eq.s32 	%p237, %r1609, 2147483647;
	selp.b32 	%r1610, -2147483648, %r1609, %p237;
	shr.u32 	%r1611, %r1610, %r298;
	and.b32  	%r1612, %r1611, %r97;
	shl.b32 	%r1613, %r1612, 3;
	add.s32 	%r1615, %r1385, %r1613;
	ld.shared.u64 	%rd161, [%r1615+27648];
	setp.gt.s32 	%p238, %r1609, -1;
	selp.b32 	%r1616, -1, -2147483648, %p238;
	xor.b32  	%r1617, %r1616, %r1609;
	add.s64 	%rd162, %rd161, %rd7;
	shl.b64 	%rd163, %rd162, 2;
	add.s64 	%rd164, %rd1, %rd163;
	st.global.u32 	[%rd164+4608], %r1617;
$L__BB92_167:
	bar.warp.sync 	-1;
	add.s32 	%r1618, %r1, 1536;
	setp.ge.s32 	%p239, %r1618, %r295;
	@%p239 bra 	$L__BB92_169;
	ld.shared.u32 	%r1619, [%r294+6144];
	setp.eq.s32 	%p240, %r1619, 2147483647;
	selp.b32 	%r1620, -2147483648, %r1619, %p240;
	shr.u32 	%r1621, %r1620, %r298;
	and.b32  	%r1622, %r1621, %r97;
	shl.b32 	%r1623, %r1622, 3;
	add.s32 	%r1625, %r1385, %r1623;
	ld.shared.u64 	%rd165, [%r1625+27648];
	setp.gt.s32 	%p241, %r1619, -1;
	selp.b32 	%r1626, -1, -2147483648, %p241;
	xor.b32  	%r1627, %r1626, %r1619;
	add.s64 	%rd166, %rd165, %rd7;
	shl.b64 	%rd167, %rd166, 2;
	add.s64 	%rd168, %rd1, %rd167;
	st.global.u32 	[%rd168+6144], %r1627;
$L__BB92_169:
	bar.warp.sync 	-1;
	add.s32 	%r1628, %r1, 1920;
	setp.ge.s32 	%p242, %r1628, %r295;
	@%p242 bra 	$L__BB92_171;
	ld.shared.u32 	%r1629, [%r294+7680];
	setp.eq.s32 	%p243, %r1629, 2147483647;
	selp.b32 	%r1630, -2147483648, %r1629, %p243;
	shr.u32 	%r1631, %r1630, %r298;
	and.b32  	%r1632, %r1631, %r97;
	shl.b32 	%r1633, %r1632, 3;
	add.s32 	%r1635, %r1385, %r1633;
	ld.shared.u64 	%rd169, [%r1635+27648];
	setp.gt.s32 	%p244, %r1629, -1;
	selp.b32 	%r1636, -1, -2147483648, %p244;
	xor.b32  	%r1637, %r1636, %r1629;
	add.s64 	%rd170, %rd169, %rd7;
	shl.b64 	%rd171, %rd170, 2;
	add.s64 	%rd172, %rd1, %rd171;
	st.global.u32 	[%rd172+7680], %r1637;
$L__BB92_171:
	bar.warp.sync 	-1;
	add.s32 	%r1638, %r1, 2304;
	setp.ge.s32 	%p245, %r1638, %r295;
	@%p245 bra 	$L__BB92_173;
	ld.shared.u32 	%r1639, [%r294+9216];
	setp.eq.s32 	%p246, %r1639, 2147483647;
	selp.b32 	%r1640, -2147483648, %r1639, %p246;
	shr.u32 	%r1641, %r1640, %r298;
	and.b32  	%r1642, %r1641, %r97;
	shl.b32 	%r1643, %r1642, 3;
	add.s32 	%r1645, %r1385, %r1643;
	ld.shared.u64 	%rd173, [%r1645+27648];
	setp.gt.s32 	%p247, %r1639, -1;
	selp.b32 	%r1646, -1, -2147483648, %p247;
	xor.b32  	%r1647, %r1646, %r1639;
	add.s64 	%rd174, %rd173, %rd7;
	shl.b64 	%rd175, %rd174, 2;
	add.s64 	%rd176, %rd1, %rd175;
	st.global.u32 	[%rd176+9216], %r1647;
$L__BB92_173:
	bar.warp.sync 	-1;
	add.s32 	%r1648, %r1, 2688;
	setp.ge.s32 	%p248, %r1648, %r295;
	@%p248 bra 	$L__BB92_175;
	ld.shared.u32 	%r1649, [%r294+10752];
	setp.eq.s32 	%p249, %r1649, 2147483647;
	selp.b32 	%r1650, -2147483648, %r1649, %p249;
	shr.u32 	%r1651, %r1650, %r298;
	and.b32  	%r1652, %r1651, %r97;
	shl.b32 	%r1653, %r1652, 3;
	add.s32 	%r1655, %r1385, %r1653;
	ld.shared.u64 	%rd177, [%r1655+27648];
	setp.gt.s32 	%p250, %r1649, -1;
	selp.b32 	%r1656, -1, -2147483648, %p250;
	xor.b32  	%r1657, %r1656, %r1649;
	add.s64 	%rd178, %rd177, %rd7;
	shl.b64 	%rd179, %rd178, 2;
	add.s64 	%rd180, %rd1, %rd179;
	st.global.u32 	[%rd180+10752], %r1657;
$L__BB92_175:
	bar.warp.sync 	-1;
	or.b32  	%r1658, %r1, 3072;
	setp.ge.s32 	%p251, %r1658, %r295;
	@%p251 bra 	$L__BB92_177;
	ld.shared.u32 	%r1659, [%r294+12288];
	setp.eq.s32 	%p252, %r1659, 2147483647;
	selp.b32 	%r1660, -2147483648, %r1659, %p252;
	shr.u32 	%r1661, %r1660, %r298;
	and.b32  	%r1662, %r1661, %r97;
	shl.b32 	%r1663, %r1662, 3;
	add.s32 	%r1665, %r1385, %r1663;
	ld.shared.u64 	%rd181, [%r1665+27648];
	setp.gt.s32 	%p253, %r1659, -1;
	selp.b32 	%r1666, -1, -2147483648, %p253;
	xor.b32  	%r1667, %r1666, %r1659;
	add.s64 	%rd182, %rd181, %rd7;
	shl.b64 	%rd183, %rd182, 2;
	add.s64 	%rd184, %rd1, %rd183;
	st.global.u32 	[%rd184+12288], %r1667;
$L__BB92_177:
	bar.warp.sync 	-1;
	add.s32 	%r1668, %r1, 3456;
	setp.ge.s32 	%p254, %r1668, %r295;
	@%p254 bra 	$L__BB92_179;
	ld.shared.u32 	%r1669, [%r294+13824];
	setp.eq.s32 	%p255, %r1669, 2147483647;
	selp.b32 	%r1670, -2147483648, %r1669, %p255;
	shr.u32 	%r1671, %r1670, %r298;
	and.b32  	%r1672, %r1671, %r97;
	shl.b32 	%r1673, %r1672, 3;
	add.s32 	%r1675, %r1385, %r1673;
	ld.shared.u64 	%rd185, [%r1675+27648];
	setp.gt.s32 	%p256, %r1669, -1;
	selp.b32 	%r1676, -1, -2147483648, %p256;
	xor.b32  	%r1677, %r1676, %r1669;
	add.s64 	%rd186, %rd185, %rd7;
	shl.b64 	%rd187, %rd186, 2;
	add.s64 	%rd188, %rd1, %rd187;
	st.global.u32 	[%rd188+13824], %r1677;
$L__BB92_179:
	bar.warp.sync 	-1;
	add.s32 	%r1678, %r1, 3840;
	setp.ge.s32 	%p257, %r1678, %r295;
	@%p257 bra 	$L__BB92_181;
	ld.shared.u32 	%r1679, [%r294+15360];
	setp.eq.s32 	%p258, %r1679, 2147483647;
	selp.b32 	%r1680, -2147483648, %r1679, %p258;
	shr.u32 	%r1681, %r1680, %r298;
	and.b32  	%r1682, %r1681, %r97;
	shl.b32 	%r1683, %r1682, 3;
	add.s32 	%r1685, %r1385, %r1683;
	ld.shared.u64 	%rd189, [%r1685+27648];
	setp.gt.s32 	%p259, %r1679, -1;
	selp.b32 	%r1686, -1, -2147483648, %p259;
	xor.b32  	%r1687, %r1686, %r1679;
	add.s64 	%rd190, %rd189, %rd7;
	shl.b64 	%rd191, %rd190, 2;
	add.s64 	%rd192, %rd1, %rd191;
	st.global.u32 	[%rd192+15360], %r1687;
$L__BB92_181:
	bar.warp.sync 	-1;
	add.s32 	%r1688, %r1, 4224;
	setp.ge.s32 	%p260, %r1688, %r295;
	@%p260 bra 	$L__BB92_183;
	ld.shared.u32 	%r1689, [%r294+16896];
	setp.eq.s32 	%p261, %r1689, 2147483647;
	selp.b32 	%r1690, -2147483648, %r1689, %p261;
	shr.u32 	%r1691, %r1690, %r298;
	and.b32  	%r1692, %r1691, %r97;
	shl.b32 	%r1693, %r1692, 3;
	add.s32 	%r1695, %r1385, %r1693;
	ld.shared.u64 	%rd193, [%r1695+27648];
	setp.gt.s32 	%p262, %r1689, -1;
	selp.b32 	%r1696, -1, -2147483648, %p262;
	xor.b32  	%r1697, %r1696, %r1689;
	add.s64 	%rd194, %rd193, %rd7;
	shl.b64 	%rd195, %rd194, 2;
	add.s64 	%rd196, %rd1, %rd195;
	st.global.u32 	[%rd196+16896], %r1697;
$L__BB92_183:
	bar.warp.sync 	-1;
	add.s32 	%r1698, %r1, 4608;
	setp.ge.s32 	%p263, %r1698, %r295;
	@%p263 bra 	$L__BB92_185;
	ld.shared.u32 	%r1699, [%r294+18432];
	setp.eq.s32 	%p264, %r1699, 2147483647;
	selp.b32 	%r1700, -2147483648, %r1699, %p264;
	shr.u32 	%r1701, %r1700, %r298;
	and.b32  	%r1702, %r1701, %r97;
	shl.b32 	%r1703, %r1702, 3;
	add.s32 	%r1705, %r1385, %r1703;
	ld.shared.u64 	%rd197, [%r1705+27648];
	setp.gt.s32 	%p265, %r1699, -1;
	selp.b32 	%r1706, -1, -2147483648, %p265;
	xor.b32  	%r1707, %r1706, %r1699;
	add.s64 	%rd198, %rd197, %rd7;
	shl.b64 	%rd199, %rd198, 2;
	add.s64 	%rd200, %rd1, %rd199;
	st.global.u32 	[%rd200+18432], %r1707;
$L__BB92_185:
	bar.warp.sync 	-1;
	add.s32 	%r1708, %r1, 4992;
	setp.ge.s32 	%p266, %r1708, %r295;
	@%p266 bra 	$L__BB92_187;
	ld.shared.u32 	%r1709, [%r294+19968];
	setp.eq.s32 	%p267, %r1709, 2147483647;
	selp.b32 	%r1710, -2147483648, %r1709, %p267;
	shr.u32 	%r1711, %r1710, %r298;
	and.b32  	%r1712, %r1711, %r97;
	shl.b32 	%r1713, %r1712, 3;
	add.s32 	%r1715, %r1385, %r1713;
	ld.shared.u64 	%rd201, [%r1715+27648];
	setp.gt.s32 	%p268, %r1709, -1;
	selp.b32 	%r1716, -1, -2147483648, %p268;
	xor.b32  	%r1717, %r1716, %r1709;
	add.s64 	%rd202, %rd201, %rd7;
	shl.b64 	%rd203, %rd202, 2;
	add.s64 	%rd204, %rd1, %rd203;
	st.global.u32 	[%rd204+19968], %r1717;
$L__BB92_187:
	bar.warp.sync 	-1;
	add.s32 	%r1718, %r1, 5376;
	setp.ge.s32 	%p269, %r1718, %r295;
	@%p269 bra 	$L__BB92_189;
	ld.shared.u32 	%r1719, [%r294+21504];
	setp.eq.s32 	%p270, %r1719, 2147483647;
	selp.b32 	%r1720, -2147483648, %r1719, %p270;
	shr.u32 	%r1721, %r1720, %r298;
	and.b32  	%r1722, %r1721, %r97;
	shl.b32 	%r1723, %r1722, 3;
	add.s32 	%r1725, %r1385, %r1723;
	ld.shared.u64 	%rd205, [%r1725+27648];
	setp.gt.s32 	%p271, %r1719, -1;
	selp.b32 	%r1726, -1, -2147483648, %p271;
	xor.b32  	%r1727, %r1726, %r1719;
	add.s64 	%rd206, %rd205, %rd7;
	shl.b64 	%rd207, %rd206, 2;
	add.s64 	%rd208, %rd1, %rd207;
	st.global.u32 	[%rd208+21504], %r1727;
$L__BB92_189:
	bar.warp.sync 	-1;
	add.s32 	%r1728, %r1, 5760;
	setp.ge.s32 	%p272, %r1728, %r295;
	@%p272 bra 	$L__BB92_191;
	ld.shared.u32 	%r1729, [%r294+23040];
	setp.eq.s32 	%p273, %r1729, 2147483647;
	selp.b32 	%r1730, -2147483648, %r1729, %p273;
	shr.u32 	%r1731, %r1730, %r298;
	and.b32  	%r1732, %r1731, %r97;
	shl.b32 	%r1733, %r1732, 3;
	add.s32 	%r1735, %r1385, %r1733;
	ld.shared.u64 	%rd209, [%r1735+27648];
	setp.gt.s32 	%p274, %r1729, -1;
	selp.b32 	%r1736, -1, -2147483648, %p274;
	xor.b32  	%r1737, %r1736, %r1729;
	add.s64 	%rd210, %rd209, %rd7;
	shl.b64 	%rd211, %rd210, 2;
	add.s64 	%rd212, %rd1, %rd211;
	st.global.u32 	[%rd212+23040], %r1737;
$L__BB92_191:
	bar.warp.sync 	-1;
	or.b32  	%r1738, %r1, 6144;
	setp.ge.s32 	%p275, %r1738, %r295;
	@%p275 bra 	$L__BB92_193;
	ld.shared.u32 	%r1739, [%r294+24576];
	setp.eq.s32 	%p276, %r1739, 2147483647;
	selp.b32 	%r1740, -2147483648, %r1739, %p276;
	shr.u32 	%r1741, %r1740, %r298;
	and.b32  	%r1742, %r1741, %r97;
	shl.b32 	%r1743, %r1742, 3;
	add.s32 	%r1745, %r1385, %r1743;
	ld.shared.u64 	%rd213, [%r1745+27648];
	setp.gt.s32 	%p277, %r1739, -1;
	selp.b32 	%r1746, -1, -2147483648, %p277;
	xor.b32  	%r1747, %r1746, %r1739;
	add.s64 	%rd214, %rd213, %rd7;
	shl.b64 	%rd215, %rd214, 2;
	add.s64 	%rd216, %rd1, %rd215;
	st.global.u32 	[%rd216+24576], %r1747;
$L__BB92_193:
	bar.warp.sync 	-1;
	add.s32 	%r1748, %r1, 6528;
	ld.shared.u32 	%r296, [%r294+26112];
	setp.eq.s32 	%p278, %r296, 2147483647;
	selp.b32 	%r1749, -2147483648, %r296, %p278;
	shr.u32 	%r1750, %r1749, %r298;
	and.b32  	%r1751, %r1750, %r97;
	shl.b32 	%r1752, %r1751, 3;
	add.s32 	%r1754, %r1385, %r1752;
	ld.shared.u64 	%rd217, [%r1754+27648];
	add.s64 	%rd19, %rd217, %rd7;
	setp.ge.s32 	%p279, %r1748, %r295;
	@%p279 bra 	$L__BB92_195;
	setp.gt.s32 	%p280, %r296, -1;
	selp.b32 	%r1755, -1, -2147483648, %p280;
	xor.b32  	%r1756, %r1755, %r296;
	shl.b64 	%rd218, %rd19, 2;
	add.s64 	%rd219, %rd1, %rd218;
	st.global.u32 	[%rd219+26112], %r1756;
$L__BB92_195:
	bar.warp.sync 	-1;
$L__BB92_196:
	ret;

}


// ===== COMPILED SASS (sm_100) =====

	.target	sm_100

	.elftype	@"ET_EXEC"


//--------------------- .note.nv.tkinfo           --------------------------
	.section	.note.nv.tkinfo,"",@"SHT_NOTE"
	.sectionflags	@"SHF_NOTE_NV_TKINFO"
	.tkinfo
        /*0018*/ 	.word	0x00000002
        /*0030*/ 	.string	""
        /*0030*/ 	.string	"ptxas"
        /*0030*/ 	.string	"Cuda compilation tools, release 13.0, V13.0.88"
        /*0030*/ 	.string	"Build cuda_13.0.r13.0/compiler.36424714_0"
        /*0030*/ 	.string	"-arch sm_100 -m 64 "



//--------------------- .note.nv.cuinfo           --------------------------
	.section	.note.nv.cuinfo,"",@"SHT_NOTE"
	.sectionflags	@"SHF_NOTE_NV_CUINFO"
        /*0018*/ 	.short	0x0002
        /*001a*/ 	.short	0x0064
        /*001c*/ 	.short	0x0082
	.zero		2


//--------------------- .nv.info                  --------------------------
	.section	.nv.info,"",@"SHT_CUDA_INFO"
	.align	4


	//----- nvinfo : EIATTR_REGCOUNT
	.align		4
        /*0000*/ 	.byte	0x04, 0x2f
        /*0002*/ 	.short	(.L_47 - .L_46)
	.align		4
.L_46:
        /*0004*/ 	.word	index@(_Z12customKernelPfif)
        /*0008*/ 	.word	0x00000013


	//----- nvinfo : EIATTR_FRAME_SIZE
	.align		4
.L_47:
        /*000c*/ 	.byte	0x04, 0x11
        /*000e*/ 	.short	(.L_49 - .L_48)
	.align		4
.L_48:
        /*0010*/ 	.word	index@(_Z12customKernelPfif)
        /*0014*/ 	.word	0x00000000


	//----- nvinfo : EIATTR_REGCOUNT
	.align		4
.L_49:
        /*0018*/ 	.byte	0x04, 0x2f
        /*001a*/ 	.short	(.L_51 - .L_50)
	.align		4
.L_50:
        /*001c*/ 	.word	index@(_ZN6thrust24THRUST_300001_SM_1000_NS8cuda_cub4core6detail13_kernel_agentINS1_8__unique9InitAgentIN3cub18CUB_300001_SM_100013ScanTileStateIiLb1EEEPiiEEJSA_mSB_EEEvDpT0_)
        /*0020*/ 	.word	0x0000000a


	//----- nvinfo : EIATTR_FRAME_SIZE
	.align		4
.L_51:
        /*0024*/ 	.byte	0x04, 0x11
        /*0026*/ 	.short	(.L_53 - .L_52)
	.align		4
.L_52:
        /*0028*/ 	.word	index@(_ZN6thrust24THRUST_300001_SM_1000_NS8cuda_cub4core6detail13_kernel_agentINS1_8__unique9InitAgentIN3cub18CUB_300001_SM_100013ScanTileStateIiLb1EEEPiiEEJSA_mSB_EEEvDpT0_)
        /*002c*/ 	.word	0x00000000


	//----- nvinfo : EIATTR_REGCOUNT
	.align		4
.L_53:
        /*0030*/ 	.byte	0x04, 0x2f
        /*0032*/ 	.short	(.L_55 - .L_54)
	.align		4
.L_54:
        /*0034*/ 	.word	index@(_ZN6thrust24THRUST_300001_SM_1000_NS8cuda_cub4core6detail13_kernel_agentINS1_8__unique11UniqueAgentINS0_6detail15normal_iteratorINS0_10device_ptrIiEEEESB_N4cuda3std3__48equal_toIiEEiPiEEJSB_SB_SG_SH_iN3cub18CUB_300001_SM_100013ScanTileStateIiLb1EEEmEEEvDpT0_)
        /*0038*/ 	.word	0x00000030


	//----- nvinfo : EIATTR_FRAME_SIZE
	.align		4
.L_55:
        /*003c*/ 	.byte	0x04, 0x11
        /*003e*/ 	.short	(.L_57 - .L_56)
	.align		4
.L_56:
        /*0040*/ 	.word	index@(_ZN6thrust24THRUST_300001_SM_1000_NS8cuda_cub4core6detail13_kernel_agentINS1_8__unique11UniqueAgentINS0_6detail15normal_iteratorINS0_10device_ptrIiEEEESB_N4cuda3std3__48equal_toIiEEiPiEEJSB_SB_SG_SH_iN3cub18CUB_300001_SM_100013ScanTileStateIiLb1EEEmEEEvDpT0_)
        /*0044*/ 	.word	0x00000008


	//----- nvinfo : EIATTR_REGCOUNT
	.align		4
.L_57:
        /*0048*/ 	.byte	0x04, 0x2f
        /*004a*/ 	.short	(.L_59 - .L_58)
	.align		4
.L_58:
        /*004c*/ 	.word	index@(_ZN6thrust24THRUST_300001_SM_1000_NS8cuda_cub4core6detail13_kernel_agentINS1_15__reduce_by_key9InitAgentIN3cub18CUB_300001_SM_100024ReduceByKeyScanTileStateIiiLb1EEEiPiEEJSA_iSB_EEEvDpT0_)
        /*0050*/ 	.word	0x0000000e


	//----- nvinfo : EIATTR_FRAME_SIZE
	.align		4
.L_59:
        /*0054*/ 	.byte	0x04, 0x11
        /*0056*/ 	.short	(.L_61 - .L_60)
	.align		4
.L_60:
        /*0058*/ 	.word	index@(_ZN6thrust24THRUST_300001_SM_1000_NS8cuda_cub4core6detail13_kernel_agentINS1_15__reduce_by_key9InitAgentIN3cub18CUB_300001_SM_100024ReduceByKeyScanTileStateIiiLb1EEEiPiEEJSA_iSB_EEEvDpT0_)
        /*005c*/ 	.word	0x00000000


	//----- nvinfo : EIATTR_REGCOUNT
	.align		4
.L_61:
        /*0060*/ 	.byte	0x04, 0x2f
        /*0062*/ 	.short	(.L_63 - .L_62)
	.align		4
.L_62:
        /*0064*/ 	.word	index@(_ZN6thrust24THRUST_300001_SM_1000_NS8cuda_cub4core6detail13_kernel_agentINS1_15__reduce_by_key16ReduceByKeyAgentINS0_6detail15normal_iteratorINS0_10device_ptrIiEEEESB_SB_SB_N4cuda3std3__48equal_toIiEENSE_4plusIiEEPiiEEJSB_SB_SB_SB_SJ_N3cub18CUB_300001_SM_100024ReduceByKeyScanTileStateIiiLb1EEESG_SI_iiEEEvDpT0_)
        /*0068*/ 	.word	0x0000003e


	//----- nvinfo : EIATTR_FRAME_SIZE
	.align		4
.L_63:
        /*006c*/ 	.byte	0x04, 0x11
        /*006e*/ 	.short	(.L_65 - .L_64)
	.align		4
.L_64:
        /*0070*/ 	.word	index@(_ZN6thrust24THRUST_300001_SM_1000_NS8cuda_cub4core6detail13_kernel_agentINS1_15__reduce_by_key16ReduceByKeyAgentINS0_6detail15normal_iteratorINS0_10device_ptrIiEEEESB_SB_SB_N4cuda3std3__48equal_toIiEENSE_4plusIiEEPiiEEJSB_SB_SB_SB_SJ_N3cub18CUB_300001_SM_100024ReduceByKeyScanTileStateIiiLb1EEESG_SI_iiEEEvDpT0_)
        /*0074*/ 	.word	0x00000000


	//----- nvinfo : EIATTR_REGCOUNT
	.align		4
.L_65:
        /*0078*/ 	.byte	0x04, 0x2f
        /*007a*/ 	.short	(.L_67 - .L_66)
	.align		4
.L_66:
        /*007c*/ 	.word	index@(_ZN6thrust24THRUST_300001_SM_1000_NS8cuda_cub4core6detail13_kernel_agentINS1_15__reduce_by_key9InitAgentIN3cub18CUB_300001_SM_100024ReduceByKeyScanTileStateIilLb1EEElPlEEJSA_lSB_EEEvDpT0_)
        /*0080*/ 	.word	0x0000000e


	//----- nvinfo : EIATTR_FRAME_SIZE
	.align		4
.L_67:
        /*0084*/ 	.byte	0x04, 0x11
        /*0086*/ 	.short	(.L_69 - .L_68)
	.align		4
.L_68:
        /*0088*/ 	.word	index@(_ZN6thrust24THRUST_300001_SM_1000_NS8cuda_cub4core6detail13_kernel_agentINS1_15__reduce_by_key9InitAgentIN3cub18CUB_300001_SM_100024ReduceByKeyScanTileStateIilLb1EEElPlEEJSA_lSB_EEEvDpT0_)
        /*008c*/ 	.word	0x00000000


	//----- nvinfo : EIATTR_REGCOUNT
	.align		4
.L_69:
        /*0090*/ 	.byte	0x04, 0x2f
        /*0092*/ 	.short	(.L_71 - .L_70)
	.align		4
.L_70:
        /*0094*/ 	.word	index@(_ZN6thrust24THRUST_300001_SM_1000_NS8cuda_cub4core6detail13_kernel_agentINS1_15__reduce_by_key16ReduceByKeyAgentINS0_6detail15normal_iteratorINS0_10device_ptrIiEEEESB_SB_SB_N4cuda3std3__48equal_toIiEENSE_4plusIiEEPllEEJSB_SB_SB_SB_SJ_N3cub18CUB_300001_SM_100024ReduceByKeyScanTileStateIilLb1EEESG_SI_llEEEvDpT0_)
        /*0098*/ 	.word	0x0000003a


	//----- nvinfo : EIATTR_FRAME_SIZE
	.align		4
.L_71:
        /*009c*/ 	.byte	0x04, 0x11
        /*009e*/ 	.short	(.L_73 - .L_72)
	.align		4
.L_72:
        /*00a0*/ 	.word	index@(_ZN6thrust24THRUST_300001_SM_1000_NS8cuda_cub4core6detail13_kernel_agentINS1_15__reduce_by_key16ReduceByKeyAgentINS0_6detail15normal_iteratorINS0_10device_ptrIiEEEESB_SB_SB_N4cuda3std3__48equal_toIiEENSE_4plusIiEEPllEEJSB_SB_SB_SB_SJ_N3cub18CUB_300001_SM_100024ReduceByKeyScanTileStateIilLb1EEESG_SI_llEEEvDpT0_)
        /*00a4*/ 	.word	0x00000000


	//----- nvinfo : EIATTR_REGCOUNT
	.align		4
.L_73:
        /*00a8*/ 	.byte	0x04, 0x2f
        /*00aa*/ 	.short	(.L_75 - .L_74)
	.align		4
.L_74:
        /*00ac*/ 	.word	index@(_ZN3cub18CUB_300001_SM_10006detail11EmptyKernelIvEEvv)
        /*00b0*/ 	.word	0x00000004


	//----- nvinfo : EIATTR_FRAME_SIZE
	.align		4
.L_75:
        /*00b4*/ 	.byte	0x04, 0x11
        /*00b6*/ 	.short	(.L_77 - .L_76)
	.align		4
.L_76:
        /*00b8*/ 	.word	index@(_ZN3cub18CUB_300001_SM_10006detail11EmptyKernelIvEEvv)
        /*00bc*/ 	.word	0x00000000


	//----- nvinfo : EIATTR_REGCOUNT
	.align		4
.L_77:
        /*00c0*/ 	.byte	0x04, 0x2f
        /*00c2*/ 	.short	(.L_79 - .L_78)
	.align		4
.L_78:
        /*00c4*/ 	.word	index@(_ZN3cub18CUB_300001_SM_10006detail8for_each13static_kernelINS2_12policy_hub_t12policy_500_tEmN6thrust24THRUST_300001_SM_1000_NS8cuda_cub20__uninitialized_fill7functorINS7_10device_ptrIiEEiEEEEvT0_T1_)
        /*00c8*/ 	.word	0x00000008


	//----- nvinfo : EIATTR_FRAME_SIZE
	.align		4
.L_79:
        /*00cc*/ 	.byte	0x04, 0x11
        /*00ce*/ 	.short	(.L_81 - .L_80)
	.align		4
.L_80:
        /*00d0*/ 	.word	index@(_ZN3cub18CUB_300001_SM_10006detail8for_each13static_kernelINS2_12policy_hub_t12policy_500_tEmN6thrust24THRUST_300001_SM_1000_NS8cuda_cub20__uninitialized_fill7functorINS7_10device_ptrIiEEiEEEEvT0_T1_)
        /*00d4*/ 	.word	0x00000000


	//----- nvinfo : EIATTR_REGCOUNT
	.align		4
.L_81:
        /*00d8*/ 	.byte	0x04, 0x2f
        /*00da*/ 	.short	(.L_83 - .L_82)
	.align		4
.L_82:
        /*00dc*/ 	.word	index@(_ZN3cub18CUB_300001_SM_10006detail8for_each13static_kernelINS2_12policy_hub_t12policy_500_tElN6thrust24THRUST_300001_SM_1000_NS8cuda_cub6__fill7functorINS7_6detail15normal_iteratorINS7_10device_ptrIiEEEEiEEEEvT0_T1_)
        /*00e0*/ 	.word	0x00000008


	//----- nvinfo : EIATTR_FRAME_SIZE
	.align		4
.L_83:
        /*00e4*/ 	.byte	0x04, 0x11
        /*00e6*/ 	.short	(.L_85 - .L_84)
	.align		4
.L_84:
        /*00e8*/ 	.word	index@(_ZN3cub18CUB_300001_SM_10006detail8for_each13static_kernelINS2_12policy_hub_t12policy_500_tElN6thrust24THRUST_300001_SM_1000_NS8cuda_cub6__fill7functorINS7_6detail15normal_iteratorINS7_10device_ptrIiEEEEiEEEEvT0_T1_)
        /*00ec*/ 	.word	0x00000000


	//----- nvinfo : EIATTR_REGCOUNT
	.align		4
.L_85:
        /*00f0*/ 	.byte	0x04, 0x2f
        /*00f2*/ 	.short	(.L_87 - .L_86)
	.align		4
.L_86:
        /*00f4*/ 	.word	index@(_ZN3cub18CUB_300001_SM_10006detail8for_each13static_kernelINS2_12policy_hub_t12policy_500_tEmN6thrust24THRUST_300001_SM_1000_NS8cuda_cub20__uninitialized_fill7functorINS7_10device_ptrIfEEfEEEEvT0_T1_)
        /*00f8*/ 	.word	0x00000008


	//----- nvinfo : EIATTR_FRAME_SIZE
	.align		4
.L_87:
        /*00fc*/ 	.byte	0x04, 0x11
        /*00fe*/ 	.short	(.L_89 - .L_88)
	.align		4
.L_88:
        /*0100*/ 	.word	index@(_ZN3cub18CUB_300001_SM_10006detail8for_each13static_kernelINS2_12policy_hub_t12policy_500_tEmN6thrust24THRUST_300001_SM_1000_NS8cuda_cub20__uninitialized_fill7functorINS7_10device_ptrIfEEfEEEEvT0_T1_)
        /*0104*/ 	.word	0x00000000


	//----- nvinfo : EIATTR_REGCOUNT
	.align		4
.L_89:
        /*0108*/ 	.byte	0x04, 0x2f
        /*010a*/ 	.short	(.L_91 - .L_90)
	.align		4
.L_90:
        /*010c*/ 	.word	index@(_ZN3cub18CUB_300001_SM_10006detail8for_each13static_kernelINS2_12policy_hub_t12policy_500_tElN6thrust24THRUST_300001_SM_1000_NS8cuda_cub10__tabulate7functorINS7_6detail15normal_iteratorINS7_10device_ptrIfEEEENS7_6system6detail7generic6detail22compute_sequence_valueIfvEElEEEEvT0_T1_)
        /*0110*/ 	.word	0x0000000e


	//----- nvinfo : EIATTR_FRAME_SIZE
	.align		4
.L_91:
        /*0114*/ 	.byte	0x04, 0x11
        /*0116*/ 	.short	(.L_93 - .L_92)
	.align		4
.L_92:
        /*0118*/ 	.word	index@(_ZN3cub18CUB_300001_SM_10006detail8for_each13static_kernelINS2_12policy_hub_t12policy_500_tElN6thrust24THRUST_300001_SM_1000_NS8cuda_cub10__tabulate7functorINS7_6detail15normal_iteratorINS7_10device_ptrIfEEEENS7_6system6detail7generic6detail22compute_sequence_valueIfvEElEEEEvT0_T1_)
        /*011c*/ 	.word	0x00000000


	//----- nvinfo : EIATTR_REGCOUNT
	.align		4
.L_93:
        /*0120*/ 	.byte	0x04, 0x2f
        /*0122*/ 	.short	(.L_95 - .L_94)
	.align		4
.L_94:
        /*0124*/ 	.word	index@(_ZN3cub18CUB_300001_SM_10006detail8for_each13static_kernelINS2_12policy_hub_t12policy_500_tElN6thrust24THRUST_300001_SM_1000_NS8cuda_cub6__fill7functorINS7_6detail15normal_iteratorINS7_10device_ptrIfEEEEfEEEEvT0_T1_)
        /*0128*/ 	.word	0x00000008


	//----- nvinfo : EIATTR_FRAME_SIZE
	.align		4
.L_95:
        /*012c*/ 	.byte	0x04, 0x11
        /*012e*/ 	.short	(.L_97 - .L_96)
	.align		4
.L_96:
        /*0130*/ 	.word	index@(_ZN3cub18CUB_300001_SM_10006detail8for_each13static_kernelINS2_12policy_hub_t12policy_500_tElN6thrust24THRUST_300001_SM_1000_NS8cuda_cub6__fill7functorINS7_6detail15normal_iteratorINS7_10device_ptrIfEEEEfEEEEvT0_T1_)
        /*0134*/ 	.word	0x00000000


	//----- nvinfo : EIATTR_REGCOUNT
	.align		4
.L_97:
        /*0138*/ 	.byte	0x04, 0x2f
        /*013a*/ 	.short	(.L_99 - .L_98)
	.align		4
.L_98:
        /*013c*/ 	.word	index@(_ZN3cub18CUB_300001_SM_10006detail8for_each13static_kernelINS2_12policy_hub_t12policy_500_tElN6thrust24THRUST_300001_SM_1000_NS8cuda_cub10__tabulate7functorINS7_6detail15normal_iteratorINS7_10device_ptrIiEEEENS7_6system6detail7generic6detail22compute_sequence_valueIivEElEEEEvT0_T1_)
        /*0140*/ 	.word	0x0000000a


	//----- nvinfo : EIATTR_FRAME_SIZE
	.align		4
.L_99:
        /*0144*/ 	.byte	0x04, 0x11
        /*0146*/ 	.short	(.L_101 - .L_100)
	.align		4
.L_100:
        /*0148*/ 	.word	index@(_ZN3cub18CUB_300001_SM_10006detail8for_each13static_kernelINS2_12policy_hub_t12policy_500_tElN6thrust24THRUST_300001_SM_1000_NS8cuda_cub10__tabulate7functorINS7_6detail15normal_iteratorINS7_10device_ptrIiEEEENS7_6system6detail7generic6detail22compute_sequence_valueIivEElEEEEvT0_T1_)
        /*014c*/ 	.word	0x00000000


	//----- nvinfo : EIATTR_REGCOUNT
	.align		4
.L_101:
        /*0150*/ 	.byte	0x04, 0x2f
        /*0152*/ 	.short	(.L_103 - .L_102)
	.align		4
.L_102:
        /*0154*/ 	.word	index@(_ZN3cub18CUB_300001_SM_10006detail8for_each13static_kernelINS2_12policy_hub_t12policy_500_tElN6thrust24THRUST_300001_SM_1000_NS8cuda_cub20__uninitialized_copy7functorINS7_20permutation_iteratorINS7_6detail15normal_iteratorINS7_10device_ptrIfEEEENSD_INSE_IiEEEEEENS7_7pointerIfNS8_3tagENS7_11use_defaultESM_EEEEEEvT0_T1_)
        /*0158*/ 	.word	0x0000000e


	//----- nvinfo : EIATTR_FRAME_SIZE
	.align		4
.L_103:
        /*015c*/ 	.byte	0x04, 0x11
        /*015e*/ 	.short	(.L_105 - .L_104)
	.align		4
.L_104:
        /*0160*/ 	.word	index@(_ZN3cub18CUB_300001_SM_10006detail8for_each13static_kernelINS2_12policy_hub_t12policy_500_tElN6thrust24THRUST_300001_SM_1000_NS8cuda_cub20__uninitialized_copy7functorINS7_20permutation_iteratorINS7_6detail15normal_iteratorINS7_10device_ptrIfEEEENSD_INSE_IiEEEEEENS7_7pointerIfNS8_3tagENS7_11use_defaultESM_EEEEEEvT0_T1_)
        /*0164*/ 	.word	0x00000000


	//----- nvinfo : EIATTR_REGCOUNT
	.align		4
.L_105:
        /*0168*/ 	.byte	0x04, 0x2f
        /*016a*/ 	.short	(.L_107 - .L_106)
	.align		4
.L_106:
        /*016c*/ 	.word	index@(_ZN3cub18CUB_300001_SM_10006detail8for_each13static_kernelINS2_12policy_hub_t12policy_500_tEmN6thrust24THRUST_300001_SM_1000_NS8cuda_cub20__uninitialized_fill7functorINS7_10device_ptrIcEEcEEEEvT0_T1_)
        /*0170*/ 	.word	0x0000000a


	//----- nvinfo : EIATTR_FRAME_SIZE
	.align		4
.L_107:
        /*0174*/ 	.byte	0x04, 0x11
        /*0176*/ 	.short	(.L_109 - .L_108)
	.align		4
.L_108:
        /*0178*/ 	.word	index@(_ZN3cub18CUB_300001_SM_10006detail8for_each13static_kernelINS2_12policy_hub_t12policy_500_tEmN6thrust24THRUST_300001_SM_1000_NS8cuda_cub20__uninitialized_fill7functorINS7_10device_ptrIcEEcEEEEvT0_T1_)
        /*017c*/ 	.word	0x00000000


	//----- nvinfo : EIATTR_REGCOUNT
	.align		4
.L_109:
        /*0180*/ 	.byte	0x04, 0x2f
        /*0182*/ 	.short	(.L_111 - .L_110)
	.align		4
.L_110:
        /*0184*/ 	.word	index@(_ZN3cub18CUB_300001_SM_10006detail9transform16transform_kernelINS2_10policy_hubILb0EN4cuda3std3__45tupleIJN6thrust24THRUST_300001_SM_1000_NS6detail15normal_iteratorINSA_10device_ptrIfEEEESF_EEEE10policy1000EiNS7_4plusIfEESF_JPfSL_EEEvT0_iT1_T2_DpNS2_10kernel_argIT3_EE)
        /*0188*/ 	.word	0x00000020


	//----- nvinfo : EIATTR_FRAME_SIZE
	.align		4
.L_111:
        /*018c*/ 	.byte	0x04, 0x11
        /*018e*/ 	.short	(.L_113 - .L_112)
	.align		4
.L_112:
        /*0190*/ 	.word	index@($__internal_1_$__cuda_sm20_div_u64)
        /*0194*/ 	.word	0x00000000


	//----- nvinfo : EIATTR_FRAME_SIZE
	.align		4
.L_113:
        /*0198*/ 	.byte	0x04, 0x11
        /*019a*/ 	.short	(.L_115 - .L_114)
	.align		4
.L_114:
        /*019c*/ 	.word	index@(_ZN3cub18CUB_300001_SM_10006detail9transform16transform_kernelINS2_10policy_hubILb0EN4cuda3std3__45tupleIJN6thrust24THRUST_300001_SM_1000_NS6detail15normal_iteratorINSA_10device_ptrIfEEEESF_EEEE10policy1000EiNS7_4plusIfEESF_JPfSL_EEEvT0_iT1_T2_DpNS2_10kernel_argIT3_EE)
        /*01a0*/ 	.word	0x00000000


	//----- nvinfo : EIATTR_REGCOUNT
	.align		4
.L_115:
        /*01a4*/ 	.byte	0x04, 0x2f
        /*01a6*/ 	.short	(.L_117 - .L_116)
	.align		4
.L_116:
        /*01a8*/ 	.word	index@(_ZN3cub18CUB_300001_SM_10006detail9transform16transform_kernelINS2_10policy_hubILb0EN4cuda3std3__45tupleIJN6thrust24THRUST_300001_SM_1000_NS6detail15normal_iteratorINSA_10device_ptrIfEEEESF_EEEE10policy1000ElNS7_4plusIfEESF_JPfSL_EEEvT0_iT1_T2_DpNS2_10kernel_argIT3_EE)
        /*01ac*/ 	.word	0x00000020


	//----- nvinfo : EIATTR_FRAME_SIZE
	.align		4
.L_117:
        /*01b0*/ 	.byte	0x04, 0x11
        /*01b2*/ 	.short	(.L_119 - .L_118)
	.align		4
.L_118:
        /*01b4*/ 	.word	index@($__internal_0_$__cuda_sm20_div_u64)
        /*01b8*/ 	.word	0x00000000


	//----- nvinfo : EIATTR_FRAME_SIZE
	.align		4
.L_119:
        /*01bc*/ 	.byte	0x04, 0x11
        /*01be*/ 	.short	(.L_121 - .L_120)
	.align		4
.L_120:
        /*01c0*/ 	.word	index@(_ZN3cub18CUB_300001_SM_10006detail9transform16transform_kernelINS2_10policy_hubILb0EN4cuda3std3__45tupleIJN6thrust24THRUST_300001_SM_1000_NS6detail15normal_iteratorINSA_10device_ptrIfEEEESF_EEEE10policy1000ElNS7_4plusIfEESF_JPfSL_EEEvT0_iT1_T2_DpNS2_10kernel_argIT3_EE)
        /*01c4*/ 	.word	0x00000000


	//----- nvinfo : EIATTR_REGCOUNT
	.align		4
.L_121:
        /*01c8*/ 	.byte	0x04, 0x2f
        /*01ca*/ 	.short	(.L_123 - .L_122)
	.align		4
.L_122:
        /*01cc*/ 	.word	index@(_ZN3cub18CUB_300001_SM_10006detail9transform16transform_kernelINS2_10policy_hubILb1EN4cuda3std3__45tupleIJN6thrust24THRUST_300001_SM_1000_NS6detail15normal_iteratorINSA_10device_ptrIfEEEEEEEE10policy1000EiZ16demoThrustBasicsvE6squareSF_JPfEEEvT0_iT1_T2_DpNS2_10kernel_argIT3_EE)
        /*01d0*/ 	.word	0x0000001c


	//----- nvinfo : EIATTR_FRAME_SIZE
	.align		4
.L_123:
        /*01d4*/ 	.byte	0x04, 0x11
        /*01d6*/ 	.short	(.L_125 - .L_124)
	.align		4
.L_124:
        /*01d8*/ 	.word	index@(_ZN3cub18CUB_300001_SM_10006detail9transform16transform_kernelINS2_10policy_hubILb1EN4cuda3std3__45tupleIJN6thrust24THRUST_300001_SM_1000_NS6detail15normal_iteratorINSA_10device_ptrIfEEEEEEEE10policy1000EiZ16demoThrustBasicsvE6squareSF_JPfEEEvT0_iT1_T2_DpNS2_10kernel_argIT3_EE)
        /*01dc*/ 	.word	0x00000000


	//----- nvinfo : EIATTR_REGCOUNT
	.align		4
.L_125:
        /*01e0*/ 	.byte	0x04, 0x2f
        /*01e2*/ 	.short	(.L_127 - .L_126)
	.align		4
.L_126:
        /*01e4*/ 	.word	index@(_ZN3cub18CUB_300001_SM_10006detail9transform16transform_kernelINS2_10policy_hubILb1EN4cuda3std3__45tupleIJN6thrust24THRUST_300001_SM_1000_NS6detail15normal_iteratorINSA_10device_ptrIfEEEEEEEE10policy1000ElZ16demoThrustBasicsvE6squareSF_JPfEEEvT0_iT1_T2_DpNS2_10kernel_argIT3_EE)
        /*01e8*/ 	.word	0x0000001c


	//----- nvinfo : EIATTR_FRAME_SIZE
	.align		4
.L_127:
        /*01ec*/ 	.byte	0x04, 0x11
        /*01ee*/ 	.short	(.L_129 - .L_128)
	.align		4
.L_128:
        /*01f0*/ 	.word	index@(_ZN3cub18CUB_300001_SM_10006detail9transform16transform_kernelINS2_10policy_hubILb1EN4cuda3std3__45tupleIJN6thrust24THRUST_300001_SM_1000_NS6detail15normal_iteratorINSA_10device_ptrIfEEEEEEEE10policy1000ElZ16demoThrustBasicsvE6squareSF_JPfEEEvT0_iT1_T2_DpNS2_10kernel_argIT3_EE)
        /*01f4*/ 	.word	0x00000000


	//----- nvinfo : EIATTR_REGCOUNT
	.align		4
.L_129:
        /*01f8*/ 	.byte	0x04, 0x2f
        /*01fa*/ 	.short	(.L_131 - .L_130)
	.align		4
.L_130:
        /*01fc*/ 	.word	index@(_ZN3cub18CUB_300001_SM_10006detail9transform16transform_kernelINS2_10policy_hubILb1EN4cuda3std3__45tupleIJN6thrust24THRUST_300001_SM_1000_NS6detail15normal_iteratorINSA_10device_ptrIfEEEEEEEE10policy1000EiZ15demoPerformancevE9scale_addSF_JPfEEEvT0_iT1_T2_DpNS2_10kernel_argIT3_EE)
        /*0200*/ 	.word	0x00000020


	//----- nvinfo : EIATTR_FRAME_SIZE
	.align		4
.L_131:
        /*0204*/ 	.byte	0x04, 0x11
        /*0206*/ 	.short	(.L_133 - .L_132)
	.align		4
.L_132:
        /*0208*/ 	.word	index@(_ZN3cub18CUB_300001_SM_10006detail9transform16transform_kernelINS2_10policy_hubILb1EN4cuda3std3__45tupleIJN6thrust24THRUST_300001_SM_1000_NS6detail15normal_iteratorINSA_10device_ptrIfEEEEEEEE10policy1000EiZ15demoPerformancevE9scale_addSF_JPfEEEvT0_iT1_T2_DpNS2_10kernel_argIT3_EE)
        /*020c*/ 	.word	0x00000000


	//----- nvinfo : EIATTR_REGCOUNT
	.align		4
.L_133:
        /*0210*/ 	.byte	0x04, 0x2f
        /*0212*/ 	.short	(.L_135 - .L_134)
	.align		4
.L_134:
        /*0214*/ 	.word	index@(_ZN3cub18CUB_300001_SM_10006detail9transform16transform_kernelINS2_10policy_hubILb1EN4cuda3std3__45tupleIJN6thrust24THRUST_300001_SM_1000_NS6detail15normal_iteratorINSA_10device_ptrIfEEEEEEEE10policy1000ElZ15demoPerformancevE9scale_addSF_JPfEEEvT0_iT1_T2_DpNS2_10kernel_argIT3_EE)
        /*0218*/ 	.word	0x00000020


	//----- nvinfo : EIATTR_FRAME_SIZE
	.align		4
.L_135:
        /*021c*/ 	.byte	0x04, 0x11
        /*021e*/ 	.short	(.L_137 - .L_136)
	.align		4
.L_136:
        /*0220*/ 	.word	index@(_ZN3cub18CUB_300001_SM_10006detail9transform16transform_kernelINS2_10policy_hubILb1EN4cuda3std3__45tupleIJN6thrust24THRUST_300001_SM_1000_NS6detail15normal_iteratorINSA_10device_ptrIfEEEEEEEE10policy1000ElZ15demoPerformancevE9scale_addSF_JPfEEEvT0_iT1_T2_DpNS2_10kernel_argIT3_EE)
        /*0224*/ 	.word	0x00000000


	//----- nvinfo : EIATTR_REGCOUNT
	.align		4
.L_137:
        /*0228*/ 	.byte	0x04, 0x2f
        /*022a*/ 	.short	(.L_139 - .L_138)
	.align		4
.L_138:
        /*022c*/ 	.word	index@(_ZN3cub18CUB_300001_SM_10006detail6reduce28DeviceReduceSingleTileKernelINS2_10policy_hubIijN4cuda3std3__44plusIiEEE10Policy1000EN6thrust24THRUST_300001_SM_1000_NS6detail15normal_iteratorINSD_10device_ptrIiEEEEPijS9_iiNS7_10__identityEEEvT0_T1_T2_T3_T4_T6_)
        /*0230*/ 	.word	0x00000020


	//----- nvinfo : EIATTR_FRAME_SIZE
	.align		4
.L_139:
        /*0234*/ 	.byte	0x04, 0x11
        /*0236*/ 	.short	(.L_141 - .L_140)
	.align		4
.L_140:
        /*0238*/ 	.word	index@(_ZN3cub18CUB_300001_SM_10006detail6reduce28DeviceReduceSingleTileKernelINS2_10policy_hubIijN4cuda3std3__44plusIiEEE10Policy1000EN6thrust24THRUST_300001_SM_1000_NS6detail15normal_iteratorINSD_10device_ptrIiEEEEPijS9_iiNS7_10__identityEEEvT0_T1_T2_T3_T4_T6_)
        /*023c*/ 	.word	0x00000000


	//----- nvinfo : EIATTR_REGCOUNT
	.align		4
.L_141:
        /*0240*/ 	.byte	0x04, 0x2f
        /*0242*/ 	.short	(.L_143 - .L_142)
	.align		4
.L_142:
        /*0244*/ 	.word	index@(_ZN3cub18CUB_300001_SM_10006detail6reduce18DeviceReduceKernelINS2_10policy_hubIijN4cuda3std3__44plusIiEEE10Policy1000EN6thrust24THRUST_300001_SM_1000_NS6detail15normal_iteratorINSD_10device_ptrIiEEEEjS9_iNS7_10__identityEEEvT0_PT3_T1_NS0_13GridEvenShareISN_EET2_T4_)
        /*0248*/ 	.word	0x00000020


	//----- nvinfo : EIATTR_FRAME_SIZE
	.align		4
.L_143:
        /*024c*/ 	.byte	0x04, 0x11
        /*024e*/ 	.short	(.L_145 - .L_144)
	.align		4
.L_144:
        /*0250*/ 	.word	index@(_ZN3cub18CUB_300001_SM_10006detail6reduce18DeviceReduceKernelINS2_10policy_hubIijN4cuda3std3__44plusIiEEE10Policy1000EN6thrust24THRUST_300001_SM_1000_NS6detail15normal_iteratorINSD_10device_ptrIiEEEEjS9_iNS7_10__identityEEEvT0_PT3_T1_NS0_13GridEvenShareISN_EET2_T4_)
        /*0254*/ 	.word	0x00000000


	//----- nvinfo : EIATTR_REGCOUNT
	.align		4
.L_145:
        /*0258*/ 	.byte	0x04, 0x2f
        /*025a*/ 	.short	(.L_147 - .L_146)
	.align		4
.L_146:
        /*025c*/ 	.word	index@(_ZN3cub18CUB_300001_SM_10006detail6reduce28DeviceReduceSingleTileKernelINS2_10policy_hubIijN4cuda3std3__44plusIiEEE10Policy1000EPiSC_iS9_iiNS7_10__identityEEEvT0_T1_T2_T3_T4_T6_)
        /*0260*/ 	.word	0x00000020


	//----- nvinfo : EIATTR_FRAME_SIZE
	.align		4
.L_147:
        /*0264*/ 	.byte	0x04, 0x11
        /*0266*/ 	.short	(.L_149 - .L_148)
	.align		4
.L_148:
        /*0268*/ 	.word	index@(_ZN3cub18CUB_300001_SM_10006detail6reduce28DeviceReduceSingleTileKernelINS2_10policy_hubIijN4cuda3std3__44plusIiEEE10Policy1000EPiSC_iS9_iiNS7_10__identityEEEvT0_T1_T2_T3_T4_T6_)
        /*026c*/ 	.word	0x00000000


	//----- nvinfo : EIATTR_REGCOUNT
	.align		4
.L_149:
        /*0270*/ 	.byte	0x04, 0x2f
        /*0272*/ 	.short	(.L_151 - .L_150)
	.align		4
.L_150:
        /*0274*/ 	.word	index@(_ZN3cub18CUB_300001_SM_10006detail6reduce28DeviceReduceSingleTileKernelINS2_10policy_hubIiyN4cuda3std3__44plusIiEEE10Policy1000EN6thrust24THRUST_300001_SM_1000_NS6detail15normal_iteratorINSD_10device_ptrIiEEEEPiyS9_iiNS7_10__identityEEEvT0_T1_T2_T3_T4_T6_)
        /*0278*/ 	.word	0x0000001f


	//----- nvinfo : EIATTR_FRAME_SIZE
	.align		4
.L_151:
        /*027c*/ 	.byte	0x04, 0x11
        /*027e*/ 	.short	(.L_153 - .L_152)
	.align		4
.L_152:
        /*0280*/ 	.word	index@(_ZN3cub18CUB_300001_SM_10006detail6reduce28DeviceReduceSingleTileKernelINS2_10policy_hubIiyN4cuda3std3__44plusIiEEE10Policy1000EN6thrust24THRUST_300001_SM_1000_NS6detail15normal_iteratorINSD_10device_ptrIiEEEEPiyS9_iiNS7_10__identityEEEvT0_T1_T2_T3_T4_T6_)
        /*0284*/ 	.word	0x00000000


	//----- nvinfo : EIATTR_REGCOUNT
	.align		4
.L_153:
        /*0288*/ 	.byte	0x04, 0x2f
        /*028a*/ 	.short	(.L_155 - .L_154)
	.align		4
.L_154:
        /*028c*/ 	.word	index@(_ZN3cub18CUB_300001_SM_10006detail6reduce18DeviceReduceKernelINS2_10policy_hubIiyN4cuda3std3__44plusIiEEE10Policy1000EN6thrust24THRUST_300001_SM_1000_NS6detail15normal_iteratorINSD_10device_ptrIiEEEEyS9_iNS7_10__identityEEEvT0_PT3_T1_NS0_13GridEvenShareISN_EET2_T4_)
        /*0290*/ 	.word	0x0000001e


	//----- nvinfo : EIATTR_FRAME_SIZE
	.align		4
.L_155:
        /*0294*/ 	.byte	0x04, 0x11
        /*0296*/ 	.short	(.L_157 - .L_156)
	.align		4
.L_156:
        /*0298*/ 	.word	index@(_ZN3cub18CUB_300001_SM_10006detail6reduce18DeviceReduceKernelINS2_10policy_hubIiyN4cuda3std3__44plusIiEEE10Policy1000EN6thrust24THRUST_300001_SM_1000_NS6detail15normal_iteratorINSD_10device_ptrIiEEEEyS9_iNS7_10__identityEEEvT0_PT3_T1_NS0_13GridEvenShareISN_EET2_T4_)
        /*029c*/ 	.word	0x00000000


	//----- nvinfo : EIATTR_REGCOUNT
	.align		4
.L_157:
        /*02a0*/ 	.byte	0x04, 0x2f
        /*02a2*/ 	.short	(.L_159 - .L_158)
	.align		4
.L_158:
        /*02a4*/ 	.word	index@(_ZN3cub18CUB_300001_SM_10006detail6reduce28DeviceReduceSingleTileKernelINS2_10policy_hubIiyN4cuda3std3__44plusIiEEE10Policy1000EPiSC_iS9_iiNS7_10__identityEEEvT0_T1_T2_T3_T4_T6_)
        /*02a8*/ 	.word	0x00000020


	//----- nvinfo : EIATTR_FRAME_SIZE
	.align		4
.L_159:
        /*02ac*/ 	.byte	0x04, 0x11
        /*02ae*/ 	.short	(.L_161 - .L_160)
	.align		4
.L_160:
        /*02b0*/ 	.word	index@(_ZN3cub18CUB_300001_SM_10006detail6reduce28DeviceReduceSingleTileKernelINS2_10policy_hubIiyN4cuda3std3__44plusIiEEE10Policy1000EPiSC_iS9_iiNS7_10__identityEEEvT0_T1_T2_T3_T4_T6_)
        /*02b4*/ 	.word	0x00000000


	//----- nvinfo : EIATTR_REGCOUNT
	.align		4
.L_161:
        /*02b8*/ 	.byte	0x04, 0x2f
        /*02ba*/ 	.short	(.L_163 - .L_162)
	.align		4
.L_162:
        /*02bc*/ 	.word	index@(_ZN3cub18CUB_300001_SM_10006detail6reduce28DeviceReduceSingleTileKernelINS2_10policy_hubIijN4cuda3__47maximumIiEEE10Policy1000EN6thrust24THRUST_300001_SM_1000_NS6detail15normal_iteratorINSC_10device_ptrIiEEEEPijS8_iiNS5_3std3__410__identityEEEvT0_T1_T2_T3_T4_T6_)
        /*02c0*/ 	.word	0x00000020


	//----- nvinfo : EIATTR_FRAME_SIZE
	.align		4
.L_163:
        /*02c4*/ 	.byte	0x04, 0x11
        /*02c6*/ 	.short	(.L_165 - .L_164)
	.align		4
.L_164:
        /*02c8*/ 	.word	index@(_ZN3cub18CUB_300001_SM_10006detail6reduce28DeviceReduceSingleTileKernelINS2_10policy_hubIijN4cuda3__47maximumIiEEE10Policy1000EN6thrust24THRUST_300001_SM_1000_NS6detail15normal_iteratorINSC_10device_ptrIiEEEEPijS8_iiNS5_3std3__410__identityEEEvT0_T1_T2_T3_T4_T6_)
        /*02cc*/ 	.word	0x00000000


	//----- nvinfo : EIATTR_REGCOUNT
	.align		4
.L_165:
        /*02d0*/ 	.byte	0x04, 0x2f
        /*02d2*/ 	.short	(.L_167 - .L_166)
	.align		4
.L_166:
        /*02d4*/ 	.word	index@(_ZN3cub18CUB_300001_SM_10006detail6reduce18DeviceReduceKernelINS2_10policy_hubIijN4cuda3__47maximumIiEEE10Policy1000EN6thrust24THRUST_300001_SM_1000_NS6detail15normal_iteratorINSC_10device_ptrIiEEEEjS8_iNS5_3std3__410__identityEEEvT0_PT3_T1_NS0_13GridEvenShareISO_EET2_T4_)
        /*02d8*/ 	.word	0x00000020


	//----- nvinfo : EIATTR_FRAME_SIZE
	.align		4
.L_167:
        /*02dc*/ 	.byte	0x04, 0x11
        /*02de*/ 	.short	(.L_169 - .L_168)
	.align		4
.L_168:
        /*02e0*/ 	.word	index@(_ZN3cub18CUB_300001_SM_10006detail6reduce18DeviceReduceKernelINS2_10policy_hubIijN4cuda3__47maximumIiEEE10Policy1000EN6thrust24THRUST_300001_SM_1000_NS6detail15normal_iteratorINSC_10device_ptrIiEEEEjS8_iNS5_3std3__410__identityEEEvT0_PT3_T1_NS0_13GridEvenShareISO_EET2_T4_)
        /*02e4*/ 	.word	0x00000000


	//----- nvinfo : EIATTR_REGCOUNT
	.align		4
.L_169:
        /*02e8*/ 	.byte	0x04, 0x2f
        /*02ea*/ 	.short	(.L_171 - .L_170)
	.align		4
.L_170:
        /*02ec*/ 	.word	index@(_ZN3cub18CUB_300001_SM_10006detail6reduce28DeviceReduceSingleTileKernelINS2_10policy_hubIijN4cuda3__47maximumIiEEE10Policy1000EPiSB_iS8_iiNS5_3std3__410__identityEEEvT0_T1_T2_T3_T4_T6_)
        /*02f0*/ 	.word	0x0000001e


	//----- nvinfo : EIATTR_FRAME_SIZE
	.align		4
.L_171:
        /*02f4*/ 	.byte	0x04, 0x11
        /*02f6*/ 	.short	(.L_173 - .L_172)
	.align		4
.L_172:
        /*02f8*/ 	.word	index@(_ZN3cub18CUB_300001_SM_10006detail6reduce28DeviceReduceSingleTileKernelINS2_10policy_hubIijN4cuda3__47maximumIiEEE10Policy1000EPiSB_iS8_iiNS5_3std3__410__identityEEEvT0_T1_T2_T3_T4_T6_)
        /*02fc*/ 	.word	0x00000000


	//----- nvinfo : EIATTR_REGCOUNT
	.align		4
.L_173:
        /*0300*/ 	.byte	0x04, 0x2f
        /*0302*/ 	.short	(.L_175 - .L_174)
	.align		4
.L_174:
        /*0304*/ 	.word	index@(_ZN3cub18CUB_300001_SM_10006detail6reduce28DeviceReduceSingleTileKernelINS2_10policy_hubIiyN4cuda3__47maximumIiEEE10Policy1000EN6thrust24THRUST_300001_SM_1000_NS6detail15normal_iteratorINSC_10device_ptrIiEEEEPiyS8_iiNS5_3std3__410__identityEEEvT0_T1_T2_T3_T4_T6_)
        /*0308*/ 	.word	0x00000020


	//----- nvinfo : EIATTR_FRAME_SIZE
	.align		4
.L_175:
        /*030c*/ 	.byte	0x04, 0x11
        /*030e*/ 	.short	(.L_177 - .L_176)
	.align		4
.L_176:
        /*0310*/ 	.word	index@(_ZN3cub18CUB_300001_SM_10006detail6reduce28DeviceReduceSingleTileKernelINS2_10policy_hubIiyN4cuda3__47maximumIiEEE10Policy1000EN6thrust24THRUST_300001_SM_1000_NS6detail15normal_iteratorINSC_10device_ptrIiEEEEPiyS8_iiNS5_3std3__410__identityEEEvT0_T1_T2_T3_T4_T6_)
        /*0314*/ 	.word	0x00000000


	//----- nvinfo : EIATTR_REGCOUNT
	.align		4
.L_177:
        /*0318*/ 	.byte	0x04, 0x2f
        /*031a*/ 	.short	(.L_179 - .L_178)
	.align		4
.L_178:
        /*031c*/ 	.word	index@(_ZN3cub18CUB_300001_SM_10006detail6reduce18DeviceReduceKernelINS2_10policy_hubIiyN4cuda3__47maximumIiEEE10Policy1000EN6thrust24THRUST_300001_SM_1000_NS6detail15normal_iteratorINSC_10device_ptrIiEEEEyS8_iNS5_3std3__410__identityEEEvT0_PT3_T1_NS0_13GridEvenShareISO_EET2_T4_)
        /*0320*/ 	.word	0x0000001e


	//----- nvinfo : EIATTR_FRAME_SIZE
	.align		4
.L_179:
        /*0324*/ 	.byte	0x04, 0x11
        /*0326*/ 	.short	(.L_181 - .L_180)
	.align		4
.L_180:
        /*0328*/ 	.word	index@(_ZN3cub18CUB_300001_SM_10006detail6reduce18DeviceReduceKernelINS2_10policy_hubIiyN4cuda3__47maximumIiEEE10Policy1000EN6thrust24THRUST_300001_SM_1000_NS6detail15normal_iteratorINSC_10device_ptrIiEEEEyS8_iNS5_3std3__410__identityEEEvT0_PT3_T1_NS0_13GridEvenShareISO_EET2_T4_)
        /*032c*/ 	.word	0x00000000


	//----- nvinfo : EIATTR_REGCOUNT
	.align		4
.L_181:
        /*0330*/ 	.byte	0x04, 0x2f
        /*0332*/ 	.short	(.L_183 - .L_182)
	.align		4
.L_182:
        /*0334*/ 	.word	index@(_ZN3cub18CUB_300001_SM_10006detail6reduce28DeviceReduceSingleTileKernelINS2_10policy_hubIiyN4cuda3__47maximumIiEEE10Policy1000EPiSB_iS8_iiNS5_3std3__410__identityEEEvT0_T1_T2_T3_T4_T6_)
        /*0338*/ 	.word	0x0000001e


	//----- nvinfo : EIATTR_FRAME_SIZE
	.align		4
.L_183:
        /*033c*/ 	.byte	0x04, 0x11
        /*033e*/ 	.short	(.L_185 - .L_184)
	.align		4
.L_184:
        /*0340*/ 	.word	index@(_ZN3cub18CUB_300001_SM_10006detail6reduce28DeviceReduceSingleTileKernelINS2_10policy_hubIiyN4cuda3__47maximumIiEEE10Policy1000EPiSB_iS8_iiNS5_3std3__410__identityEEEvT0_T1_T2_T3_T4_T6_)
        /*0344*/ 	.word	0x00000000


	//----- nvinfo : EIATTR_REGCOUNT
	.align		4
.L_185:
        /*0348*/ 	.byte	0x04, 0x2f
        /*034a*/ 	.short	(.L_187 - .L_186)
	.align		4
.L_186:
        /*034c*/ 	.word	index@(_ZN3cub18CUB_300001_SM_10006detail6reduce28DeviceReduceSingleTileKernelINS2_10policy_hubIijN4cuda3std3__44plusIiEEE10Policy1000EN6thrust24THRUST_300001_SM_1000_NS17counting_iteratorIiNSD_11use_defaultESF_SF_EEPijS9_iiNS7_10__identityEEEvT0_T1_T2_T3_T4_T6_)
        /*0350*/ 	.word	0x0000000f


	//----- nvinfo : EIATTR_FRAME_SIZE
	.align		4
.L_187:
        /*0354*/ 	.byte	0x04, 0x11
        /*0356*/ 	.short	(.L_189 - .L_188)
	.align		4
.L_188:
        /*0358*/ 	.word	index@(_ZN3cub18CUB_300001_SM_10006detail6reduce28DeviceReduceSingleTileKernelINS2_10policy_hubIijN4cuda3std3__44plusIiEEE10Policy1000EN6thrust24THRUST_300001_SM_1000_NS17counting_iteratorIiNSD_11use_defaultESF_SF_EEPijS9_iiNS7_10__identityEEEvT0_T1_T2_T3_T4_T6_)
        /*035c*/ 	.word	0x00000000


	//----- nvinfo : EIATTR_REGCOUNT
	.align		4
.L_189:
        /*0360*/ 	.byte	0x04, 0x2f
        /*0362*/ 	.short	(.L_191 - .L_190)
	.align		4
.L_190:
        /*0364*/ 	.word	index@(_ZN3cub18CUB_300001_SM_10006detail6reduce18DeviceReduceKernelINS2_10policy_hubIijN4cuda3std3__44plusIiEEE10Policy1000EN6thrust24THRUST_300001_SM_1000_NS17counting_iteratorIiNSD_11use_defaultESF_SF_EEjS9_iNS7_10__identityEEEvT0_PT3_T1_NS0_13GridEvenShareISL_EET2_T4_)
        /*0368*/ 	.word	0x0000000f


	//----- nvinfo : EIATTR_FRAME_SIZE
	.align		4
.L_191:
        /*036c*/ 	.byte	0x04, 0x11
        /*036e*/ 	.short	(.L_193 - .L_192)
	.align		4
.L_192:
        /*0370*/ 	.word	index@(_ZN3cub18CUB_300001_SM_10006detail6reduce18DeviceReduceKernelINS2_10policy_hubIijN4cuda3std3__44plusIiEEE10Policy1000EN6thrust24THRUST_300001_SM_1000_NS17counting_iteratorIiNSD_11use_defaultESF_SF_EEjS9_iNS7_10__identityEEEvT0_PT3_T1_NS0_13GridEvenShareISL_EET2_T4_)
        /*0374*/ 	.word	0x00000000


	//----- nvinfo : EIATTR_REGCOUNT
	.align		4
.L_193:
        /*0378*/ 	.byte	0x04, 0x2f
        /*037a*/ 	.short	(.L_195 - .L_194)
	.align		4
.L_194:
        /*037c*/ 	.word	index@(_ZN3cub18CUB_300001_SM_10006detail6reduce28DeviceReduceSingleTileKernelINS2_10policy_hubIiyN4cuda3std3__44plusIiEEE10Policy1000EN6thrust24THRUST_300001_SM_1000_NS17counting_iteratorIiNSD_11use_defaultESF_SF_EEPiyS9_iiNS7_10__identityEEEvT0_T1_T2_T3_T4_T6_)
        /*0380*/ 	.word	0x00000010


	//----- nvinfo : EIATTR_FRAME_SIZE
	.align		4
.L_195:
        /*0384*/ 	.byte	0x04, 0x11
        /*0386*/ 	.short	(.L_197 - .L_196)
	.align		4
.L_196:
        /*0388*/ 	.word	index@(_ZN3cub18CUB_300001_SM_10006detail6reduce28DeviceReduceSingleTileKernelINS2_10policy_hubIiyN4cuda3std3__44plusIiEEE10Policy1000EN6thrust24THRUST_300001_SM_1000_NS17counting_iteratorIiNSD_11use_defaultESF_SF_EEPiyS9_iiNS7_10__identityEEEvT0_T1_T2_T3_T4_T6_)
        /*038c*/ 	.word	0x00000000


	//----- nvinfo : EIATTR_REGCOUNT
	.align		4
.L_197:
        /*0390*/ 	.byte	0x04, 0x2f
        /*0392*/ 	.short	(.L_199 - .L_198)
	.align		4
.L_198:
        /*0394*/ 	.word	index@(_ZN3cub18CUB_300001_SM_10006detail6reduce18DeviceReduceKernelINS2_10policy_hubIiyN4cuda3std3__44plusIiEEE10Policy1000EN6thrust24THRUST_300001_SM_1000_NS17counting_iteratorIiNSD_11use_defaultESF_SF_EEyS9_iNS7_10__identityEEEvT0_PT3_T1_NS0_13GridEvenShareISL_EET2_T4_)
        /*0398*/ 	.word	0x00000013


	//----- nvinfo : EIATTR_FRAME_SIZE
	.align		4
.L_199:
        /*039c*/ 	.byte	0x04, 0x11
        /*039e*/ 	.short	(.L_201 - .L_200)
	.align		4
.L_200:
        /*03a0*/ 	.word	index@(_ZN3cub18CUB_300001_SM_10006detail6reduce18DeviceReduceKernelINS2_10policy_hubIiyN4cuda3std3__44plusIiEEE10Policy1000EN6thrust24THRUST_300001_SM_1000_NS17counting_iteratorIiNSD_11use_defaultESF_SF_EEyS9_iNS7_10__identityEEEvT0_PT3_T1_NS0_13GridEvenShareISL_EET2_T4_)
        /*03a4*/ 	.word	0x00000000


	//----- nvinfo : EIATTR_REGCOUNT
	.align		4
.L_201:
        /*03a8*/ 	.byte	0x04, 0x2f
        /*03aa*/ 	.short	(.L_203 - .L_202)
	.align		4
.L_202:
        /*03ac*/ 	.word	index@(_ZN3cub18CUB_300001_SM_10006detail6reduce28DeviceReduceSingleTileKernelINS2_10policy_hubIijN4cuda3std3__44plusIiEEE10Policy1000EN6thrust24THRUST_300001_SM_1000_NS18transform_iteratorIZ21demoAdvancedIteratorsvE6squareNSD_17counting_iteratorIiNSD_11use_defaultESH_SH_EESH_SH_EEPijS9_iiNS7_10__identityEEEvT0_T1_T2_T3_T4_T6_)
        /*03b0*/ 	.word	0x0000000f


	//----- nvinfo : EIATTR_FRAME_SIZE
	.align		4
.L_203:
        /*03b4*/ 	.byte	0x04, 0x11
        /*03b6*/ 	.short	(.L_205 - .L_204)
	.align		4
.L_204:
        /*03b8*/ 	.word	index@(_ZN3cub18CUB_300001_SM_10006detail6reduce28DeviceReduceSingleTileKernelINS2_10policy_hubIijN4cuda3std3__44plusIiEEE10Policy1000EN6thrust24THRUST_300001_SM_1000_NS18transform_iteratorIZ21demoAdvancedIteratorsvE6squareNSD_17counting_iteratorIiNSD_11use_defaultESH_SH_EESH_SH_EEPijS9_iiNS7_10__identityEEEvT0_T1_T2_T3_T4_T6_)
        /*03bc*/ 	.word	0x00000000


	//----- nvinfo : EIATTR_REGCOUNT
	.align		4
.L_205:
        /*03c0*/ 	.byte	0x04, 0x2f
        /*03c2*/ 	.short	(.L_207 - .L_206)
	.align		4
.L_206:
        /*03c4*/ 	.word	index@(_ZN3cub18CUB_300001_SM_10006detail6reduce18DeviceReduceKernelINS2_10policy_hubIijN4cuda3std3__44plusIiEEE10Policy1000EN6thrust24THRUST_300001_SM_1000_NS18transform_iteratorIZ21demoAdvancedIteratorsvE6squareNSD_17counting_iteratorIiNSD_11use_defaultESH_SH_EESH_SH_EEjS9_iNS7_10__identityEEEvT0_PT3_T1_NS0_13GridEvenShareISO_EET2_T4_)
        /*03c8*/ 	.word	0x00000010


	//----- nvinfo : EIATTR_FRAME_SIZE
	.align		4
.L_207:
        /*03cc*/ 	.byte	0x04, 0x11
        /*03ce*/ 	.short	(.L_209 - .L_208)
	.align		4
.L_208:
        /*03d0*/ 	.word	index@(_ZN3cub18CUB_300001_SM_10006detail6reduce18DeviceReduceKernelINS2_10policy_hubIijN4cuda3std3__44plusIiEEE10Policy1000EN6thrust24THRUST_300001_SM_1000_NS18transform_iteratorIZ21demoAdvancedIteratorsvE6squareNSD_17counting_iteratorIiNSD_11use_defaultESH_SH_EESH_SH_EEjS9_iNS7_10__identityEEEvT0_PT3_T1_NS0_13GridEvenShareISO_EET2_T4_)
        /*03d4*/ 	.word	0x00000000


	//----- nvinfo : EIATTR_REGCOUNT
	.align		4
.L_209:
        /*03d8*/ 	.byte	0x04, 0x2f
        /*03da*/ 	.short	(.L_211 - .L_210)
	.align		4
.L_210:
        /*03dc*/ 	.word	index@(_ZN3cub18CUB_300001_SM_10006detail6reduce28DeviceReduceSingleTileKernelINS2_10policy_hubIiyN4cuda3std3__44plusIiEEE10Policy1000EN6thrust24THRUST_300001_SM_1000_NS18transform_iteratorIZ21demoAdvancedIteratorsvE6squareNSD_17counting_iteratorIiNSD_11use_defaultESH_SH_EESH_SH_EEPiyS9_iiNS7_10__identityEEEvT0_T1_T2_T3_T4_T6_)
        /*03e0*/ 	.word	0x00000011


	//----- nvinfo : EIATTR_FRAME_SIZE
	.align		4
.L_211:
        /*03e4*/ 	.byte	0x04, 0x11
        /*03e6*/ 	.short	(.L_213 - .L_212)
	.align		4
.L_212:
        /*03e8*/ 	.word	index@(_ZN3cub18CUB_300001_SM_10006detail6reduce28DeviceReduceSingleTileKernelINS2_10policy_hubIiyN4cuda3std3__44plusIiEEE10Policy1000EN6thrust24THRUST_300001_SM_1000_NS18transform_iteratorIZ21demoAdvancedIteratorsvE6squareNSD_17counting_iteratorIiNSD_11use_defaultESH_SH_EESH_SH_EEPiyS9_iiNS7_10__identityEEEvT0_T1_T2_T3_T4_T6_)
        /*03ec*/ 	.word	0x00000000


	//----- nvinfo : EIATTR_REGCOUNT
	.align		4
.L_213:
        /*03f0*/ 	.byte	0x04, 0x2f
        /*03f2*/ 	.short	(.L_215 - .L_214)
	.align		4
.L_214:
        /*03f4*/ 	.word	index@(_ZN3cub18CUB_300001_SM_10006detail6reduce18DeviceReduceKernelINS2_10policy_hubIiyN4cuda3std3__44plusIiEEE10Policy1000EN6thrust24THRUST_300001_SM_1000_NS18transform_iteratorIZ21demoAdvancedIteratorsvE6squareNSD_17counting_iteratorIiNSD_11use_defaultESH_SH_EESH_SH_EEyS9_iNS7_10__identityEEEvT0_PT3_T1_NS0_13GridEvenShareISO_EET2_T4_)
        /*03f8*/ 	.word	0x00000014


	//----- nvinfo : EIATTR_FRAME_SIZE
	.align		4
.L_215:
        /*03fc*/ 	.byte	0x04, 0x11
        /*03fe*/ 	.short	(.L_217 - .L_216)
	.align		4
.L_216:
        /*0400*/ 	.word	index@(_ZN3cub18CUB_300001_SM_10006detail6reduce18DeviceReduceKernelINS2_10policy_hubIiyN4cuda3std3__44plusIiEEE10Policy1000EN6thrust24THRUST_300001_SM_1000_NS18transform_iteratorIZ21demoAdvancedIteratorsvE6squareNSD_17counting_iteratorIiNSD_11use_defaultESH_SH_EESH_SH_EEyS9_iNS7_10__identityEEEvT0_PT3_T1_NS0_13GridEvenShareISO_EET2_T4_)
        /*0404*/ 	.word	0x00000000


	//----- nvinfo : EIATTR_REGCOUNT
	.align		4
.L_217:
        /*0408*/ 	.byte	0x04, 0x2f
        /*040a*/ 	.short	(.L_219 - .L_218)
	.align		4
.L_218:
        /*040c*/ 	.word	index@(_ZN3cub18CUB_300001_SM_10006detail6reduce28DeviceReduceSingleTileKernelINS2_10policy_hubIljN4cuda3std3__44plusIlEEE10Policy1000EN6thrust24THRUST_300001_SM_1000_NS18transform_iteratorINSD_6detail14equal_to_valueIiEENSF_15normal_iteratorINSD_10device_ptrIiEEEEllEEPljS9_llNS7_10__identityEEEvT0_T1_T2_T3_T4_T6_)
        /*0410*/ 	.word	0x00000028


	//----- nvinfo : EIATTR_FRAME_SIZE
	.align		4
.L_219:
        /*0414*/ 	.byte	0x04, 0x11
        /*0416*/ 	.short	(.L_221 - .L_220)
	.align		4
.L_220:
        /*0418*/ 	.word	index@(_ZN3cub18CUB_300001_SM_10006detail6reduce28DeviceReduceSingleTileKernelINS2_10policy_hubIljN4cuda3std3__44plusIlEEE10Policy1000EN6thrust24THRUST_300001_SM_1000_NS18transform_iteratorINSD_6detail14equal_to_valueIiEENSF_15normal_iteratorINSD_10device_ptrIiEEEEllEEPljS9_llNS7_10__identityEEEvT0_T1_T2_T3_T4_T6_)
        /*041c*/ 	.word	0x00000000


	//----- nvinfo : EIATTR_REGCOUNT
	.align		4
.L_221:
        /*0420*/ 	.byte	0x04, 0x2f
        /*0422*/ 	.short	(.L_223 - .L_222)
	.align		4
.L_222:
        /*0424*/ 	.word	index@(_ZN3cub18CUB_300001_SM_10006detail6reduce18DeviceReduceKernelINS2_10policy_hubIljN4cuda3std3__44plusIlEEE10Policy1000EN6thrust24THRUST_300001_SM_1000_NS18transform_iteratorINSD_6detail14equal_to_valueIiEENSF_15normal_iteratorINSD_10device_ptrIiEEEEllEEjS9_lNS7_10__identityEEEvT0_PT3_T1_NS0_13GridEvenShareISR_EET2_T4_)
        /*0428*/ 	.word	0x00000020


	//----- nvinfo : EIATTR_FRAME_SIZE
	.align		4
.L_223:
        /*042c*/ 	.byte	0x04, 0x11
        /*042e*/ 	.short	(.L_225 - .L_224)
	.align		4
.L_224:
        /*0430*/ 	.word	index@(_ZN3cub18CUB_300001_SM_10006detail6reduce18DeviceReduceKernelINS2_10policy_hubIljN4cuda3std3__44plusIlEEE10Policy1000EN6thrust24THRUST_300001_SM_1000_NS18transform_iteratorINSD_6detail14equal_to_valueIiEENSF_15normal_iteratorINSD_10device_ptrIiEEEEllEEjS9_lNS7_10__identityEEEvT0_PT3_T1_NS0_13GridEvenShareISR_EET2_T4_)
        /*0434*/ 	.word	0x00000000


	//----- nvinfo : EIATTR_REGCOUNT
	.align		4
.L_225:
        /*0438*/ 	.byte	0x04, 0x2f
        /*043a*/ 	.short	(.L_227 - .L_226)
	.align		4
.L_226:
        /*043c*/ 	.word	index@(_ZN3cub18CUB_300001_SM_10006detail6reduce28DeviceReduceSingleTileKernelINS2_10policy_hubIljN4cuda3std3__44plusIlEEE10Policy1000EPlSC_iS9_llNS7_10__identityEEEvT0_T1_T2_T3_T4_T6_)
        /*0440*/ 	.word	0x00000030


	//----- nvinfo : EIATTR_FRAME_SIZE
	.align		4
.L_227:
        /*0444*/ 	.byte	0x04, 0x11
        /*0446*/ 	.short	(.L_229 - .L_228)
	.align		4
.L_228:
        /*0448*/ 	.word	index@(_ZN3cub18CUB_300001_SM_10006detail6reduce28DeviceReduceSingleTileKernelINS2_10policy_hubIljN4cuda3std3__44plusIlEEE10Policy1000EPlSC_iS9_llNS7_10__identityEEEvT0_T1_T2_T3_T4_T6_)
        /*044c*/ 	.word	0x00000000


	//----- nvinfo : EIATTR_REGCOUNT
	.align		4
.L_229:
        /*0450*/ 	.byte	0x04, 0x2f
        /*0452*/ 	.short	(.L_231 - .L_230)
	.align		4
.L_230:
        /*0454*/ 	.word	index@(_ZN3cub18CUB_300001_SM_10006detail6reduce28DeviceReduceSingleTileKernelINS2_10policy_hubIlyN4cuda3std3__44plusIlEEE10Policy1000EN6thrust24THRUST_300001_SM_1000_NS18transform_iteratorINSD_6detail14equal_to_valueIiEENSF_15normal_iteratorINSD_10device_ptrIiEEEEllEEPlyS9_llNS7_10__identityEEEvT0_T1_T2_T3_T4_T6_)
        /*0458*/ 	.word	0x00000026


	//----- nvinfo : EIATTR_FRAME_SIZE
	.align		4
.L_231:
        /*045c*/ 	.byte	0x04, 0x11
        /*045e*/ 	.short	(.L_233 - .L_232)
	.align		4
.L_232:
        /*0460*/ 	.word	index@(_ZN3cub18CUB_300001_SM_10006detail6reduce28DeviceReduceSingleTileKernelINS2_10policy_hubIlyN4cuda3std3__44plusIlEEE10Policy1000EN6thrust24THRUST_300001_SM_1000_NS18transform_iteratorINSD_6detail14equal_to_valueIiEENSF_15normal_iteratorINSD_10device_ptrIiEEEEllEEPlyS9_llNS7_10__identityEEEvT0_T1_T2_T3_T4_T6_)
        /*0464*/ 	.word	0x00000000


	//----- nvinfo : EIATTR_REGCOUNT
	.align		4
.L_233:
        /*0468*/ 	.byte	0x04, 0x2f
        /*046a*/ 	.short	(.L_235 - .L_234)
	.align		4
.L_234:
        /*046c*/ 	.word	index@(_ZN3cub18CUB_300001_SM_10006detail6reduce18DeviceReduceKernelINS2_10policy_hubIlyN4cuda3std3__44plusIlEEE10Policy1000EN6thrust24THRUST_300001_SM_1000_NS18transform_iteratorINSD_6detail14equal_to_valueIiEENSF_15normal_iteratorINSD_10device_ptrIiEEEEllEEyS9_lNS7_10__identityEEEvT0_PT3_T1_NS0_13GridEvenShareISR_EET2_T4_)
        /*0470*/ 	.word	0x0000001e


	//----- nvinfo : EIATTR_FRAME_SIZE
	.align		4
.L_235:
        /*0474*/ 	.byte	0x04, 0x11
        /*0476*/ 	.short	(.L_237 - .L_236)
	.align		4
.L_236:
        /*0478*/ 	.word	index@(_ZN3cub18CUB_300001_SM_10006detail6reduce18DeviceReduceKernelINS2_10policy_hubIlyN4cuda3std3__44plusIlEEE10Policy1000EN6thrust24THRUST_300001_SM_1000_NS18transform_iteratorINSD_6detail14equal_to_valueIiEENSF_15normal_iteratorINSD_10device_ptrIiEEEEllEEyS9_lNS7_10__identityEEEvT0_PT3_T1_NS0_13GridEvenShareISR_EET2_T4_)
        /*047c*/ 	.word	0x00000000


	//----- nvinfo : EIATTR_REGCOUNT
	.align		4
.L_237:
        /*0480*/ 	.byte	0x04, 0x2f
        /*0482*/ 	.short	(.L_239 - .L_238)
	.align		4
.L_238:
        /*0484*/ 	.word	index@(_ZN3cub18CUB_300001_SM_10006detail6reduce28DeviceReduceSingleTileKernelINS2_10policy_hubIlyN4cuda3std3__44plusIlEEE10Policy1000EPlSC_iS9_llNS7_10__identityEEEvT0_T1_T2_T3_T4_T6_)
        /*0488*/ 	.word	0x00000030


	//----- nvinfo : EIATTR_FRAME_SIZE
	.align		4
.L_239:
        /*048c*/ 	.byte	0x04, 0x11
        /*048e*/ 	.short	(.L_241 - .L_240)
	.align		4
.L_240:
        /*0490*/ 	.word	index@(_ZN3cub18CUB_300001_SM_10006detail6reduce28DeviceReduceSingleTileKernelINS2_10policy_hubIlyN4cuda3std3__44plusIlEEE10Policy1000EPlSC_iS9_llNS7_10__identityEEEvT0_T1_T2_T3_T4_T6_)
        /*0494*/ 	.word	0x00000000


	//----- nvinfo : EIATTR_REGCOUNT
	.align		4
.L_241:
        /*0498*/ 	.byte	0x04, 0x2f
        /*049a*/ 	.short	(.L_243 - .L_242)
	.align		4
.L_242:
        /*049c*/ 	.word	index@(_ZN3cub18CUB_300001_SM_10006detail6reduce28DeviceReduceSingleTileKernelINS2_10policy_hubIfjN4cuda3std3__44plusIfEEE10Policy1000EN6thrust24THRUST_300001_SM_1000_NS6detail15normal_iteratorINSD_10device_ptrIfEEEEPfjS9_ffZ14demoVectorNormvE9abs_valueEEvT0_T1_T2_T3_T4_T6_)
        /*04a0*/ 	.word	0x00000020


	//----- nvinfo : EIATTR_FRAME_SIZE
	.align		4
.L_243:
        /*04a4*/ 	.byte	0x04, 0x11
        /*04a6*/ 	.short	(.L_245 - .L_244)
	.align		4
.L_244:
        /*04a8*/ 	.word	index@(_ZN3cub18CUB_300001_SM_10006detail6reduce28DeviceReduceSingleTileKernelINS2_10policy_hubIfjN4cuda3std3__44plusIfEEE10Policy1000EN6thrust24THRUST_300001_SM_1000_NS6detail15normal_iteratorINSD_10device_ptrIfEEEEPfjS9_ffZ14demoVectorNormvE9abs_valueEEvT0_T1_T2_T3_T4_T6_)
        /*04ac*/ 	.word	0x00000000


	//----- nvinfo : EIATTR_REGCOUNT
	.align		4
.L_245:
        /*04b0*/ 	.byte	0x04, 0x2f
        /*04b2*/ 	.short	(.L_247 - .L_246)
	.align		4
.L_246:
        /*04b4*/ 	.word	index@(_ZN3cub18CUB_300001_SM_10006detail6reduce18DeviceReduceKernelINS2_10policy_hubIfjN4cuda3std3__44plusIfEEE10Policy1000EN6thrust24THRUST_300001_SM_1000_NS6detail15normal_iteratorINSD_10device_ptrIfEEEEjS9_fZ14demoVectorNormvE9abs_valueEEvT0_PT3_T1_NS0_13GridEvenShareISN_EET2_T4_)
        /*04b8*/ 	.word	0x00000020


	//----- nvinfo : EIATTR_FRAME_SIZE
	.align		4
.L_247:
        /*04bc*/ 	.byte	0x04, 0x11
        /*04be*/ 	.short	(.L_249 - .L_248)
	.align		4
.L_248:
        /*04c0*/ 	.word	index@(_ZN3cub18CUB_300001_SM_10006detail6reduce18DeviceReduceKernelINS2_10policy_hubIfjN4cuda3std3__44plusIfEEE10Policy1000EN6thrust24THRUST_300001_SM_1000_NS6detail15normal_iteratorINSD_10device_ptrIfEEEEjS9_fZ14demoVectorNormvE9abs_valueEEvT0_PT3_T1_NS0_13GridEvenShareISN_EET2_T4_)
        /*04c4*/ 	.word	0x00000000


	//----- nvinfo : EIATTR_REGCOUNT
	.align		4
.L_249:
        /*04c8*/ 	.byte	0x04, 0x2f
        /*04ca*/ 	.short	(.L_251 - .L_250)
	.align		4
.L_250:
        /*04cc*/ 	.word	index@(_ZN3cub18CUB_300001_SM_10006detail6reduce28DeviceReduceSingleTileKernelINS2_10policy_hubIfjN4cuda3std3__44plusIfEEE10Policy1000EPfSC_iS9_ffNS7_10__identityEEEvT0_T1_T2_T3_T4_T6_)
        /*04d0*/ 	.word	0x0000001e


	//----- nvinfo : EIATTR_FRAME_SIZE
	.align		4
.L_251:
        /*04d4*/ 	.byte	0x04, 0x11
        /*04d6*/ 	.short	(.L_253 - .L_252)
	.align		4
.L_252:
        /*04d8*/ 	.word	index@(_ZN3cub18CUB_300001_SM_10006detail6reduce28DeviceReduceSingleTileKernelINS2_10policy_hubIfjN4cuda3std3__44plusIfEEE10Policy1000EPfSC_iS9_ffNS7_10__identityEEEvT0_T1_T2_T3_T4_T6_)
        /*04dc*/ 	.word	0x00000000


	//----- nvinfo : EIATTR_REGCOUNT
	.align		4
.L_253:
        /*04e0*/ 	.byte	0x04, 0x2f
        /*04e2*/ 	.short	(.L_255 - .L_254)
	.align		4
.L_254:
        /*04e4*/ 	.word	index@(_ZN3cub18CUB_300001_SM_10006detail6reduce28DeviceReduceSingleTileKernelINS2_10policy_hubIfyN4cuda3std3__44plusIfEEE10Policy1000EN6thrust24THRUST_300001_SM_1000_NS6detail15normal_iteratorINSD_10device_ptrIfEEEEPfyS9_ffZ14demoVectorNormvE9abs_valueEEvT0_T1_T2_T3_T4_T6_)
        /*04e8*/ 	.word	0x00000020


	//----- nvinfo : EIATTR_FRAME_SIZE
	.align		4
.L_255:
        /*04ec*/ 	.byte	0x04, 0x11
        /*04ee*/ 	.short	(.L_257 - .L_256)
	.align		4
.L_256:
        /*04f0*/ 	.word	index@(_ZN3cub18CUB_300001_SM_10006detail6reduce28DeviceReduceSingleTileKernelINS2_10policy_hubIfyN4cuda3std3__44plusIfEEE10Policy1000EN6thrust24THRUST_300001_SM_1000_NS6detail15normal_iteratorINSD_10device_ptrIfEEEEPfyS9_ffZ14demoVectorNormvE9abs_valueEEvT0_T1_T2_T3_T4_T6_)
        /*04f4*/ 	.word	0x00000000


	//----- nvinfo : EIATTR_REGCOUNT
	.align		4
.L_257:
        /*04f8*/ 	.byte	0x04, 0x2f
        /*04fa*/ 	.short	(.L_259 - .L_258)
	.align		4
.L_258:
        /*04fc*/ 	.word	index@(_ZN3cub18CUB_300001_SM_10006detail6reduce18DeviceReduceKernelINS2_10policy_hubIfyN4cuda3std3__44plusIfEEE10Policy1000EN6thrust24THRUST_300001_SM_1000_NS6detail15normal_iteratorINSD_10device_ptrIfEEEEyS9_fZ14demoVectorNormvE9abs_valueEEvT0_PT3_T1_NS0_13GridEvenShareISN_EET2_T4_)
        /*0500*/ 	.word	0x0000001e


	//----- nvinfo : EIATTR_FRAME_SIZE
	.align		4
.L_259:
        /*0504*/ 	.byte	0x04, 0x11
        /*0506*/ 	.short	(.L_261 - .L_260)
	.align		4
.L_260:
        /*0508*/ 	.word	index@(_ZN3cub18CUB_300001_SM_10006detail6reduce18DeviceReduceKernelINS2_10policy_hubIfyN4cuda3std3__44plusIfEEE10Policy1000EN6thrust24THRUST_300001_SM_1000_NS6detail15normal_iteratorINSD_10device_ptrIfEEEEyS9_fZ14demoVectorNormvE9abs_valueEEvT0_PT3_T1_NS0_13GridEvenShareISN_EET2_T4_)
        /*050c*/ 	.word	0x00000000


	//----- nvinfo : EIATTR_REGCOUNT
	.align		4
.L_261:
        /*0510*/ 	.byte	0x04, 0x2f
        /*0512*/ 	.short	(.L_263 - .L_262)
	.align		4
.L_262:
        /*0514*/ 	.word	index@(_ZN3cub18CUB_300001_SM_10006detail6reduce28DeviceReduceSingleTileKernelINS2_10policy_hubIfyN4cuda3std3__44plusIfEEE10Policy1000EPfSC_iS9_ffNS7_10__identityEEEvT0_T1_T2_T3_T4_T6_)
        /*0518*/ 	.word	0x0000001e


	//----- nvinfo : EIATTR_FRAME_SIZE
	.align		4
.L_263:
        /*051c*/ 	.byte	0x04, 0x11
        /*051e*/ 	.short	(.L_265 - .L_264)
	.align		4
.L_264:
        /*0520*/ 	.word	index@(_ZN3cub18CUB_300001_SM_10006detail6reduce28DeviceReduceSingleTileKernelINS2_10policy_hubIfyN4cuda3std3__44plusIfEEE10Policy1000EPfSC_iS9_ffNS7_10__identityEEEvT0_T1_T2_T3_T4_T6_)
        /*0524*/ 	.word	0x00000000


	//----- nvinfo : EIATTR_REGCOUNT
	.align		4
.L_265:
        /*0528*/ 	.byte	0x04, 0x2f
        /*052a*/ 	.short	(.L_267 - .L_266)
	.align		4
.L_266:
        /*052c*/ 	.word	index@(_ZN3cub18CUB_300001_SM_10006detail6reduce28DeviceReduceSingleTileKernelINS2_10policy_hubIfjN4cuda3std3__44plusIfEEE10Policy1000EN6thrust24THRUST_300001_SM_1000_NS6detail15normal_iteratorINSD_10device_ptrIfEEEEPfjS9_ffZ14demoVectorNormvE6squareEEvT0_T1_T2_T3_T4_T6_)
        /*0530*/ 	.word	0x00000020


	//----- nvinfo : EIATTR_FRAME_SIZE
	.align		4
.L_267:
        /*0534*/ 	.byte	0x04, 0x11
        /*0536*/ 	.short	(.L_269 - .L_268)
	.align		4
.L_268:
        /*0538*/ 	.word	index@(_ZN3cub18CUB_300001_SM_10006detail6reduce28DeviceReduceSingleTileKernelINS2_10policy_hubIfjN4cuda3std3__44plusIfEEE10Policy1000EN6thrust24THRUST_300001_SM_1000_NS6detail15normal_iteratorINSD_10device_ptrIfEEEEPfjS9_ffZ14demoVectorNormvE6squareEEvT0_T1_T2_T3_T4_T6_)
        /*053c*/ 	.word	0x00000000


	//----- nvinfo : EIATTR_REGCOUNT
	.align		4
.L_269:
        /*0540*/ 	.byte	0x04, 0x2f
        /*0542*/ 	.short	(.L_271 - .L_270)
	.align		4
.L_270:
        /*0544*/ 	.word	index@(_ZN3cub18CUB_300001_SM_10006detail6reduce18DeviceReduceKernelINS2_10policy_hubIfjN4cuda3std3__44plusIfEEE10Policy1000EN6thrust24THRUST_300001_SM_1000_NS6detail15normal_iteratorINSD_10device_ptrIfEEEEjS9_fZ14demoVectorNormvE6squareEEvT0_PT3_T1_NS0_13GridEvenShareISN_EET2_T4_)
        /*0548*/ 	.word	0x00000020


	//----- nvinfo : EIATTR_FRAME_SIZE
	.align		4
.L_271:
        /*054c*/ 	.byte	0x04, 0x11
        /*054e*/ 	.short	(.L_273 - .L_272)
	.align		4
.L_272:
        /*0550*/ 	.word	index@(_ZN3cub18CUB_300001_SM_10006detail6reduce18DeviceReduceKernelINS2_10policy_hubIfjN4cuda3std3__44plusIfEEE10Policy1000EN6thrust24THRUST_300001_SM_1000_NS6detail15normal_iteratorINSD_10device_ptrIfEEEEjS9_fZ14demoVectorNormvE6squareEEvT0_PT3_T1_NS0_13GridEvenShareISN_EET2_T4_)
        /*0554*/ 	.word	0x00000000


	//----- nvinfo : EIATTR_REGCOUNT
	.align		4
.L_273:
        /*0558*/ 	.byte	0x04, 0x2f
        /*055a*/ 	.short	(.L_275 - .L_274)
	.align		4
.L_274:
        /*055c*/ 	.word	index@(_ZN3cub18CUB_300001_SM_10006detail6reduce28DeviceReduceSingleTileKernelINS2_10policy_hubIfyN4cuda3std3__44plusIfEEE10Policy1000EN6thrust24THRUST_300001_SM_1000_NS6detail15normal_iteratorINSD_10device_ptrIfEEEEPfyS9_ffZ14demoVectorNormvE6squareEEvT0_T1_T2_T3_T4_T6_)
        /*0560*/ 	.word	0x00000020


	//----- nvinfo : EIATTR_FRAME_SIZE
	.align		4
.L_275:
        /*0564*/ 	.byte	0x04, 0x11
        /*0566*/ 	.short	(.L_277 - .L_276)
	.align		4
.L_276:
        /*0568*/ 	.word	index@(_ZN3cub18CUB_300001_SM_10006detail6reduce28DeviceReduceSingleTileKernelINS2_10policy_hubIfyN4cuda3std3__44plusIfEEE10Policy1000EN6thrust24THRUST_300001_SM_1000_NS6detail15normal_iteratorINSD_10device_ptrIfEEEEPfyS9_ffZ14demoVectorNormvE6squareEEvT0_T1_T2_T3_T4_T6_)
        /*056c*/ 	.word	0x00000000


	//----- nvinfo : EIATTR_REGCOUNT
	.align		4
.L_277:
        /*0570*/ 	.byte	0x04, 0x2f
        /*0572*/ 	.short	(.L_279 - .L_278)
	.align		4
.L_278:
        /*0574*/ 	.word	index@(_ZN3cub18CUB_300001_SM_10006detail6reduce18DeviceReduceKernelINS2_10policy_hubIfyN4cuda3std3__44plusIfEEE10Policy1000EN6thrust24THRUST_300001_SM_1000_NS6detail15normal_iteratorINSD_10device_ptrIfEEEEyS9_fZ14demoVectorNormvE6squareEEvT0_PT3_T1_NS0_13GridEvenShareISN_EET2_T4_)
        /*0578*/ 	.word	0x0000001f


	//----- nvinfo : EIATTR_FRAME_SIZE
	.align		4
.L_279:
        /*057c*/ 	.byte	0x04, 0x11
        /*057e*/ 	.short	(.L_281 - .L_280)
	.align		4
.L_280:
        /*0580*/ 	.word	index@(_ZN3cub18CUB_300001_SM_10006detail6reduce18DeviceReduceKernelINS2_10policy_hubIfyN4cuda3std3__44plusIfEEE10Policy1000EN6thrust24THRUST_300001_SM_1000_NS6detail15normal_iteratorINSD_10device_ptrIfEEEEyS9_fZ14demoVectorNormvE6squareEEvT0_PT3_T1_NS0_13GridEvenShareISN_EET2_T4_)
        /*0584*/ 	.word	0x00000000


	//----- nvinfo : EIATTR_REGCOUNT
	.align		4
.L_281:
        /*0588*/ 	.byte	0x04, 0x2f
        /*058a*/ 	.short	(.L_283 - .L_282)
	.align		4
.L_282:
        /*058c*/ 	.word	index@(_ZN3cub18CUB_300001_SM_10006detail6reduce28DeviceReduceSingleTileKernelINS2_10policy_hubIfjN4cuda3__47maximumIfEEE10Policy1000EN6thrust24THRUST_300001_SM_1000_NS6detail15normal_iteratorINSC_10device_ptrIfEEEEPfjS8_ffZ14demoVectorNormvE9abs_value_0EEvT0_T1_T2_T3_T4_T6_)
        /*0590*/ 	.word	0x00000020


	//----- nvinfo : EIATTR_FRAME_SIZE
	.align		4
.L_283:
        /*0594*/ 	.byte	0x04, 0x11
        /*0596*/ 	.short	(.L_285 - .L_284)
	.align		4
.L_284:
        /*0598*/ 	.word	index@(_ZN3cub18CUB_300001_SM_10006detail6reduce28DeviceReduceSingleTileKernelINS2_10policy_hubIfjN4cuda3__47maximumIfEEE10Policy1000EN6thrust24THRUST_300001_SM_1000_NS6detail15normal_iteratorINSC_10device_ptrIfEEEEPfjS8_ffZ14demoVectorNormvE9abs_value_0EEvT0_T1_T2_T3_T4_T6_)
        /*059c*/ 	.word	0x00000000


	//----- nvinfo : EIATTR_REGCOUNT
	.align		4
.L_285:
        /*05a0*/ 	.byte	0x04, 0x2f
        /*05a2*/ 	.short	(.L_287 - .L_286)
	.align		4
.L_286:
        /*05a4*/ 	.word	index@(_ZN3cub18CUB_300001_SM_10006detail6reduce18DeviceReduceKernelINS2_10policy_hubIfjN4cuda3__47maximumIfEEE10Policy1000EN6thrust24THRUST_300001_SM_1000_NS6detail15normal_iteratorINSC_10device_ptrIfEEEEjS8_fZ14demoVectorNormvE9abs_value_0EEvT0_PT3_T1_NS0_13GridEvenShareISM_EET2_T4_)
        /*05a8*/ 	.word	0x00000020


	//----- nvinfo : EIATTR_FRAME_SIZE
	.align		4
.L_287:
        /*05ac*/ 	.byte	0x04, 0x11
        /*05ae*/ 	.short	(.L_289 - .L_288)
	.align		4
.L_288:
        /*05b0*/ 	.word	index@(_ZN3cub18CUB_300001_SM_10006detail6reduce18DeviceReduceKernelINS2_10policy_hubIfjN4cuda3__47maximumIfEEE10Policy1000EN6thrust24THRUST_300001_SM_1000_NS6detail15normal_iteratorINSC_10device_ptrIfEEEEjS8_fZ14demoVectorNormvE9abs_value_0EEvT0_PT3_T1_NS0_13GridEvenShareISM_EET2_T4_)
        /*05b4*/ 	.word	0x00000000


	//----- nvinfo : EIATTR_REGCOUNT
	.align		4
.L_289:
        /*05b8*/ 	.byte	0x04, 0x2f
        /*05ba*/ 	.short	(.L_291 - .L_290)
	.align		4
.L_290:
        /*05bc*/ 	.word	index@(_ZN3cub18CUB_300001_SM_10006detail6reduce28DeviceReduceSingleTileKernelINS2_10policy_hubIfjN4cuda3__47maximumIfEEE10Policy1000EPfSB_iS8_ffNS5_3std3__410__identityEEEvT0_T1_T2_T3_T4_T6_)
        /*05c0*/ 	.word	0x0000001e


	//----- nvinfo : EIATTR_FRAME_SIZE
	.align		4
.L_291:
        /*05c4*/ 	.byte	0x04, 0x11
        /*05c6*/ 	.short	(.L_293 - .L_292)
	.align		4
.L_292:
        /*05c8*/ 	.word	index@(_ZN3cub18CUB_300001_SM_10006detail6reduce28DeviceReduceSingleTileKernelINS2_10policy_hubIfjN4cuda3__47maximumIfEEE10Policy1000EPfSB_iS8_ffNS5_3std3__410__identityEEEvT0_T1_T2_T3_T4_T6_)
        /*05cc*/ 	.word	0x00000000


	//----- nvinfo : EIATTR_REGCOUNT
	.align		4
.L_293:
        /*05d0*/ 	.byte	0x04, 0x2f
        /*05d2*/ 	.short	(.L_295 - .L_294)
	.align		4
.L_294:
        /*05d4*/ 	.word	index@(_ZN3cub18CUB_300001_SM_10006detail6reduce28DeviceReduceSingleTileKernelINS2_10policy_hubIfyN4cuda3__47maximumIfEEE10Policy1000EN6thrust24THRUST_300001_SM_1000_NS6detail15normal_iteratorINSC_10device_ptrIfEEEEPfyS8_ffZ14demoVectorNormvE9abs_value_0EEvT0_T1_T2_T3_T4_T6_)
        /*05d8*/ 	.word	0x00000020


	//----- nvinfo : EIATTR_FRAME_SIZE
	.align		4
.L_295:
        /*05dc*/ 	.byte	0x04, 0x11
        /*05de*/ 	.short	(.L_297 - .L_296)
	.align		4
.L_296:
        /*05e0*/ 	.word	index@(_ZN3cub18CUB_300001_SM_10006detail6reduce28DeviceReduceSingleTileKernelINS2_10policy_hubIfyN4cuda3__47maximumIfEEE10Policy1000EN6thrust24THRUST_300001_SM_1000_NS6detail15normal_iteratorINSC_10device_ptrIfEEEEPfyS8_ffZ14demoVectorNormvE9abs_value_0EEvT0_T1_T2_T3_T4_T6_)
        /*05e4*/ 	.word	0x00000000


	//----- nvinfo : EIATTR_REGCOUNT
	.align		4
.L_297:
        /*05e8*/ 	.byte	0x04, 0x2f
        /*05ea*/ 	.short	(.L_299 - .L_298)
	.align		4
.L_298:
        /*05ec*/ 	.word	index@(_ZN3cub18CUB_300001_SM_10006detail6reduce18DeviceReduceKernelINS2_10policy_hubIfyN4cuda3__47maximumIfEEE10Policy1000EN6thrust24THRUST_300001_SM_1000_NS6detail15normal_iteratorINSC_10device_ptrIfEEEEyS8_fZ14demoVectorNormvE9abs_value_0EEvT0_PT3_T1_NS0_13GridEvenShareISM_EET2_T4_)
        /*05f0*/ 	.word	0x00000020


	//----- nvinfo : EIATTR_FRAME_SIZE
	.align		4
.L_299:
        /*05f4*/ 	.byte	0x04, 0x11
        /*05f6*/ 	.short	(.L_301 - .L_300)
	.align		4
.L_300:
        /*05f8*/ 	.word	index@(_ZN3cub18CUB_300001_SM_10006detail6reduce18DeviceReduceKernelINS2_10policy_hubIfyN4cuda3__47maximumIfEEE10Policy1000EN6thrust24THRUST_300001_SM_1000_NS6detail15normal_iteratorINSC_10device_ptrIfEEEEyS8_fZ14demoVectorNormvE9abs_value_0EEvT0_PT3_T1_NS0_13GridEvenShareISM_EET2_T4_)
        /*05fc*/ 	.word	0x00000000


	//----- nvinfo : EIATTR_REGCOUNT
	.align		4
.L_301:
        /*0600*/ 	.byte	0x04, 0x2f
        /*0602*/ 	.short	(.L_303 - .L_302)
	.align		4
.L_302:
        /*0604*/ 	.word	index@(_ZN3cub18CUB_300001_SM_10006detail6reduce28DeviceReduceSingleTileKernelINS2_10policy_hubIfyN4cuda3__47maximumIfEEE10Policy1000EPfSB_iS8_ffNS5_3std3__410__identityEEEvT0_T1_T2_T3_T4_T6_)
        /*0608*/ 	.word	0x0000001e


	//----- nvinfo : EIATTR_FRAME_SIZE
	.align		4
.L_303:
        /*060c*/ 	.byte	0x04, 0x11
        /*060e*/ 	.short	(.L_305 - .L_304)
	.align		4
.L_304:
        /*0610*/ 	.word	index@(_ZN3cub18CUB_300001_SM_10006detail6reduce28DeviceReduceSingleTileKernelINS2_10policy_hubIfyN4cuda3__47maximumIfEEE10Policy1000EPfSB_iS8_ffNS5_3std3__410__identityEEEvT0_T1_T2_T3_T4_T6_)
        /*0614*/ 	.word	0x00000000


	//----- nvinfo : EIATTR_REGCOUNT
	.align		4
.L_305:
        /*0618*/ 	.byte	0x04, 0x2f
        /*061a*/ 	.short	(.L_307 - .L_306)
	.align		4
.L_306:
        /*061c*/ 	.word	index@(_ZN3cub18CUB_300001_SM_10006detail6reduce28DeviceReduceSingleTileKernelINS2_10policy_hubIfjN4cuda3std3__44plusIfEEE10Policy1000EN6thrust24THRUST_300001_SM_1000_NS6detail15normal_iteratorINSD_10device_ptrIfEEEEPfjS9_ffNS7_10__identityEEEvT0_T1_T2_T3_T4_T6_)
        /*0620*/ 	.word	0x00000020


	//----- nvinfo : EIATTR_FRAME_SIZE
	.align		4
.L_307:
        /*0624*/ 	.byte	0x04, 0x11
        /*0626*/ 	.short	(.L_309 - .L_308)
	.align		4
.L_308:
        /*0628*/ 	.word	index@(_ZN3cub18CUB_300001_SM_10006detail6reduce28DeviceReduceSingleTileKernelINS2_10policy_hubIfjN4cuda3std3__44plusIfEEE10Policy1000EN6thrust24THRUST_300001_SM_1000_NS6detail15normal_iteratorINSD_10device_ptrIfEEEEPfjS9_ffNS7_10__identityEEEvT0_T1_T2_T3_T4_T6_)
        /*062c*/ 	.word	0x00000000


	//----- nvinfo : EIATTR_REGCOUNT
	.align		4
.L_309:
        /*0630*/ 	.byte	0x04, 0x2f
        /*0632*/ 	.short	(.L_311 - .L_310)
	.align		4
.L_310:
        /*0634*/ 	.word	index@(_ZN3cub18CUB_300001_SM_10006detail6reduce18DeviceReduceKernelINS2_10policy_hubIfjN4cuda3std3__44plusIfEEE10Policy1000EN6thrust24THRUST_300001_SM_1000_NS6detail15normal_iteratorINSD_10device_ptrIfEEEEjS9_fNS7_10__identityEEEvT0_PT3_T1_NS0_13GridEvenShareISN_EET2_T4_)
        /*0638*/ 	.word	0x00000020


	//----- nvinfo : EIATTR_FRAME_SIZE
	.align		4
.L_311:
        /*063c*/ 	.byte	0x04, 0x11
        /*063e*/ 	.short	(.L_313 - .L_312)
	.align		4
.L_312:
        /*0640*/ 	.word	index@(_ZN3cub18CUB_300001_SM_10006detail6reduce18DeviceReduceKernelINS2_10policy_hubIfjN4cuda3std3__44plusIfEEE10Policy1000EN6thrust24THRUST_300001_SM_1000_NS6detail15normal_iteratorINSD_10device_ptrIfEEEEjS9_fNS7_10__identityEEEvT0_PT3_T1_NS0_13GridEvenShareISN_EET2_T4_)
        /*0644*/ 	.word	0x00000000


	//----- nvinfo : EIATTR_REGCOUNT
	.align		4
.L_313:
        /*0648*/ 	.byte	0x04, 0x2f
        /*064a*/ 	.short	(.L_315 - .L_314)
	.align		4
.L_314:
        /*064c*/ 	.word	index@(_ZN3cub18CUB_300001_SM_10006detail6reduce28DeviceReduceSingleTileKernelINS2_10policy_hubIfyN4cuda3std3__44plusIfEEE10Policy1000EN6thrust24THRUST_300001_SM_1000_NS6detail15normal_iteratorINSD_10device_ptrIfEEEEPfyS9_ffNS7_10__identityEEEvT0_T1_T2_T3_T4_T6_)
        /*0650*/ 	.word	0x00000020


	//----- nvinfo : EIATTR_FRAME_SIZE
	.align		4
.L_315:
        /*0654*/ 	.byte	0x04, 0x11
        /*0656*/ 	.short	(.L_317 - .L_316)
	.align		4
.L_316:
        /*0658*/ 	.word	index@(_ZN3cub18CUB_300001_SM_10006detail6reduce28DeviceReduceSingleTileKernelINS2_10policy_hubIfyN4cuda3std3__44plusIfEEE10Policy1000EN6thrust24THRUST_300001_SM_1000_NS6detail15normal_iteratorINSD_10device_ptrIfEEEEPfyS9_ffNS7_10__identityEEEvT0_T1_T2_T3_T4_T6_)
        /*065c*/ 	.word	0x00000000


	//----- nvinfo : EIATTR_REGCOUNT
	.align		4
.L_317:
        /*0660*/ 	.byte	0x04, 0x2f
        /*0662*/ 	.short	(.L_319 - .L_318)
	.align		4
.L_318:
        /*0664*/ 	.word	index@(_ZN3cub18CUB_300001_SM_10006detail6reduce18DeviceReduceKernelINS2_10policy_hubIfyN4cuda3std3__44plusIfEEE10Policy1000EN6thrust24THRUST_300001_SM_1000_NS6detail15normal_iteratorINSD_10device_ptrIfEEEEyS9_fNS7_10__identityEEEvT0_PT3_T1_NS0_13GridEvenShareISN_EET2_T4_)
        /*0668*/ 	.word	0x0000001e


	//----- nvinfo : EIATTR_FRAME_SIZE
	.align		4
.L_319:
        /*066c*/ 	.byte	0x04, 0x11
        /*066e*/ 	.short	(.L_321 - .L_320)
	.align		4
.L_320:
        /*0670*/ 	.word	index@(_ZN3cub18CUB_300001_SM_10006detail6reduce18DeviceReduceKernelINS2_10policy_hubIfyN4cuda3std3__44plusIfEEE10Policy1000EN6thrust24THRUST_300001_SM_1000_NS6detail15normal_iteratorINSD_10device_ptrIfEEEEyS9_fNS7_10__identityEEEvT0_PT3_T1_NS0_13GridEvenShareISN_EET2_T4_)
        /*0674*/ 	.word	0x00000000


	//----- nvinfo : EIATTR_REGCOUNT
	.align		4
.L_321:
        /*0678*/ 	.byte	0x04, 0x2f
        /*067a*/ 	.short	(.L_323 - .L_322)
	.align		4
.L_322:
        /*067c*/ 	.word	index@(_ZN3cub18CUB_300001_SM_10006detail4scan20DeviceScanInitKernelINS0_13ScanTileStateIiLb1EEEEEvT_i)
        /*0680*/ 	.word	0x00000008


	//----- nvinfo : EIATTR_FRAME_SIZE
	.align		4
.L_323:
        /*0684*/ 	.byte	0x04, 0x11
        /*0686*/ 	.short	(.L_325 - .L_324)
	.align		4
.L_324:
        /*0688*/ 	.word	index@(_ZN3cub18CUB_300001_SM_10006detail4scan20DeviceScanInitKernelINS0_13ScanTileStateIiLb1EEEEEvT_i)
        /*068c*/ 	.word	0x00000000


	//----- nvinfo : EIATTR_REGCOUNT
	.align		4
.L_325:
        /*0690*/ 	.byte	0x04, 0x2f
        /*0692*/ 	.short	(.L_327 - .L_326)
	.align		4
.L_326:
        /*0694*/ 	.word	index@(_ZN3cub18CUB_300001_SM_10006detail4scan16DeviceScanKernelINS2_10policy_hubIiiijN4cuda3std3__44plusIvEEE10Policy1000EN6thrust24THRUST_300001_SM_1000_NS6detail15normal_iteratorINSD_10device_ptrIiEEEESI_NS0_13ScanTileStateIiLb1EEES9_NS0_8NullTypeEjiLb0ESL_EEvT0_T1_T2_iT3_T4_T5_)
        /*0698*/ 	.word	0x00000038


	//----- nvinfo : EIATTR_FRAME_SIZE
	.align		4
.L_327:
        /*069c*/ 	.byte	0x04, 0x11
        /*069e*/ 	.short	(.L_329 - .L_328)
	.align		4
.L_328:
        /*06a0*/ 	.word	index@(_ZN3cub18CUB_300001_SM_10006detail4scan16DeviceScanKernelINS2_10policy_hubIiiijN4cuda3std3__44plusIvEEE10Policy1000EN6thrust24THRUST_300001_SM_1000_NS6detail15normal_iteratorINSD_10device_ptrIiEEEESI_NS0_13ScanTileStateIiLb1EEES9_NS0_8NullTypeEjiLb0ESL_EEvT0_T1_T2_iT3_T4_T5_)
        /*06a4*/ 	.word	0x00000000


	//----- nvinfo : EIATTR_REGCOUNT
	.align		4
.L_329:
        /*06a8*/ 	.byte	0x04, 0x2f
        /*06aa*/ 	.short	(.L_331 - .L_330)
	.align		4
.L_330:
        /*06ac*/ 	.word	index@(_ZN3cub18CUB_300001_SM_10006detail4scan16DeviceScanKernelINS2_10policy_hubIiiimN4cuda3std3__44plusIvEEE10Policy1000EN6thrust24THRUST_300001_SM_1000_NS6detail15normal_iteratorINSD_10device_ptrIiEEEESI_NS0_13ScanTileStateIiLb1EEES9_NS0_8NullTypeEmiLb0ESL_EEvT0_T1_T2_iT3_T4_T5_)
        /*06b0*/ 	.word	0x00000030


	//----- nvinfo : EIATTR_FRAME_SIZE
	.align		4
.L_331:
        /*06b4*/ 	.byte	0x04, 0x11
        /*06b6*/ 	.short	(.L_333 - .L_332)
	.align		4
.L_332:
        /*06b8*/ 	.word	index@(_ZN3cub18CUB_300001_SM_10006detail4scan16DeviceScanKernelINS2_10policy_hubIiiimN4cuda3std3__44plusIvEEE10Policy1000EN6thrust24THRUST_300001_SM_1000_NS6detail15normal_iteratorINSD_10device_ptrIiEEEESI_NS0_13ScanTileStateIiLb1EEES9_NS0_8NullTypeEmiLb0ESL_EEvT0_T1_T2_iT3_T4_T5_)
        /*06bc*/ 	.word	0x00000000


	//----- nvinfo : EIATTR_REGCOUNT
	.align		4
.L_333:
        /*06c0*/ 	.byte	0x04, 0x2f
        /*06c2*/ 	.short	(.L_335 - .L_334)
	.align		4
.L_334:
        /*06c4*/ 	.word	index@(_ZN3cub18CUB_300001_SM_10006detail4scan16DeviceScanKernelINS2_10policy_hubIiiijN4cuda3std3__44plusIvEEE10Policy1000EN6thrust24THRUST_300001_SM_1000_NS6detail15normal_iteratorINSD_10device_ptrIiEEEESI_NS0_13ScanTileStateIiLb1EEES9_NS1_10InputValueIiPiEEjiLb0EiEEvT0_T1_T2_iT3_T4_T5_)
        /*06c8*/ 	.word	0x00000038


	//----- nvinfo : EIATTR_FRAME_SIZE
	.align		4
.L_335:
        /*06cc*/ 	.byte	0x04, 0x11
        /*06ce*/ 	.short	(.L_337 - .L_336)
	.align		4
.L_336:
        /*06d0*/ 	.word	index@(_ZN3cub18CUB_300001_SM_10006detail4scan16DeviceScanKernelINS2_10policy_hubIiiijN4cuda3std3__44plusIvEEE10Policy1000EN6thrust24THRUST_300001_SM_1000_NS6detail15normal_iteratorINSD_10device_ptrIiEEEESI_NS0_13ScanTileStateIiLb1EEES9_NS1_10InputValueIiPiEEjiLb0EiEEvT0_T1_T2_iT3_T4_T5_)
        /*06d4*/ 	.word	0x00000000


	//----- nvinfo : EIATTR_REGCOUNT
	.align		4
.L_337:
        /*06d8*/ 	.byte	0x04, 0x2f
        /*06da*/ 	.short	(.L_339 - .L_338)
	.align		4
.L_338:
        /*06dc*/ 	.word	index@(_ZN3cub18CUB_300001_SM_10006detail4scan16DeviceScanKernelINS2_10policy_hubIiiimN4cuda3std3__44plusIvEEE10Policy1000EN6thrust24THRUST_300001_SM_1000_NS6detail15normal_iteratorINSD_10device_ptrIiEEEESI_NS0_13ScanTileStateIiLb1EEES9_NS1_10InputValueIiPiEEmiLb0EiEEvT0_T1_T2_iT3_T4_T5_)
        /*06e0*/ 	.word	0x00000030


	//----- nvinfo : EIATTR_FRAME_SIZE
	.align		4
.L_339:
        /*06e4*/ 	.byte	0x04, 0x11
        /*06e6*/ 	.short	(.L_341 - .L_340)
	.align		4
.L_340:
        /*06e8*/ 	.word	index@(_ZN3cub18CUB_300001_SM_10006detail4scan16DeviceScanKernelINS2_10policy_hubIiiimN4cuda3std3__44plusIvEEE10Policy1000EN6thrust24THRUST_300001_SM_1000_NS6detail15normal_iteratorINSD_10device_ptrIiEEEESI_NS0_13ScanTileStateIiLb1EEES9_NS1_10InputValueIiPiEEmiLb0EiEEvT0_T1_T2_iT3_T4_T5_)
        /*06ec*/ 	.word	0x00000000


	//----- nvinfo : EIATTR_REGCOUNT
	.align		4
.L_341:
        /*06f0*/ 	.byte	0x04, 0x2f
        /*06f2*/ 	.short	(.L_343 - .L_342)
	.align		4
.L_342:
        /*06f4*/ 	.word	index@(_ZN3cub18CUB_300001_SM_10006detail11scan_by_key25DeviceScanByKeyInitKernelINS0_24ReduceByKeyScanTileStateIiiLb1EEEPijEEvT_T0_PN4cuda3std3__415iterator_traitsIS8_vE10value_typeET1_i)
        /*06f8*/ 	.word	0x0000000e


	//----- nvinfo : EIATTR_FRAME_SIZE
	.align		4
.L_343:
        /*06fc*/ 	.byte	0x04, 0x11
        /*06fe*/ 	.short	(.L_345 - .L_344)
	.align		4
.L_344:
        /*0700*/ 	.word	index@(_ZN3cub18CUB_300001_SM_10006detail11scan_by_key25DeviceScanByKeyInitKernelINS0_24ReduceByKeyScanTileStateIiiLb1EEEPijEEvT_T0_PN4cuda3std3__415iterator_traitsIS8_vE10value_typeET1_i)
        /*0704*/ 	.word	0x00000000


	//----- nvinfo : EIATTR_REGCOUNT
	.align		4
.L_345:
        /*0708*/ 	.byte	0x04, 0x2f
        /*070a*/ 	.short	(.L_347 - .L_346)
	.align		4
.L_346:
        /*070c*/ 	.word	index@(_ZN3cub18CUB_300001_SM_10006detail11scan_by_key21DeviceScanByKeyKernelINS2_10policy_hubIPiiiN4cuda3std3__44plusIvEEE10Policy1000ES5_S5_S5_NS0_24ReduceByKeyScanTileStateIiiLb1EEENS8_8equal_toIvEESA_NS0_8NullTypeEjiiEEvT0_PT9_T1_T2_T3_iT4_T5_T6_T7_)
        /*0710*/ 	.word	0x00000048


	//----- nvinfo : EIATTR_FRAME_SIZE
	.align		4
.L_347:
        /*0714*/ 	.byte	0x04, 0x11
        /*0716*/ 	.short	(.L_349 - .L_348)
	.align		4
.L_348:
        /*0718*/ 	.word	index@(_ZN3cub18CUB_300001_SM_10006detail11scan_by_key21DeviceScanByKeyKernelINS2_10policy_hubIPiiiN4cuda3std3__44plusIvEEE10Policy1000ES5_S5_S5_NS0_24ReduceByKeyScanTileStateIiiLb1EEENS8_8equal_toIvEESA_NS0_8NullTypeEjiiEEvT0_PT9_T1_T2_T3_iT4_T5_T6_T7_)
        /*071c*/ 	.word	0x00000000


	//----- nvinfo : EIATTR_REGCOUNT
	.align		4
.L_349:
        /*0720*/ 	.byte	0x04, 0x2f
        /*0722*/ 	.short	(.L_351 - .L_350)
	.align		4
.L_350:
        /*0724*/ 	.word	index@(_ZN3cub18CUB_300001_SM_10006detail11scan_by_key25DeviceScanByKeyInitKernelINS0_24ReduceByKeyScanTileStateIiiLb1EEEPimEEvT_T0_PN4cuda3std3__415iterator_traitsIS8_vE10value_typeET1_i)
        /*0728*/ 	.word	0x0000000e


	//----- nvinfo : EIATTR_FRAME_SIZE
	.align		4
.L_351:
        /*072c*/ 	.byte	0x04, 0x11
        /*072e*/ 	.short	(.L_353 - .L_352)
	.align		4
.L_352:
        /*0730*/ 	.word	index@(_ZN3cub18CUB_300001_SM_10006detail11scan_by_key25DeviceScanByKeyInitKernelINS0_24ReduceByKeyScanTileStateIiiLb1EEEPimEEvT_T0_PN4cuda3std3__415iterator_traitsIS8_vE10value_typeET1_i)
        /*0734*/ 	.word	0x00000000


	//----- nvinfo : EIATTR_REGCOUNT
	.align		4
.L_353:
        /*0738*/ 	.byte	0x04, 0x2f
        /*073a*/ 	.short	(.L_355 - .L_354)
	.align		4
.L_354:
        /*073c*/ 	.word	index@(_ZN3cub18CUB_300001_SM_10006detail11scan_by_key21DeviceScanByKeyKernelINS2_10policy_hubIPiiiN4cuda3std3__44plusIvEEE10Policy1000ES5_S5_S5_NS0_24ReduceByKeyScanTileStateIiiLb1EEENS8_8equal_toIvEESA_NS0_8NullTypeEmiiEEvT0_PT9_T1_T2_T3_iT4_T5_T6_T7_)
        /*0740*/ 	.word	0x00000048


	//----- nvinfo : EIATTR_FRAME_SIZE
	.align		4
.L_355:
        /*0744*/ 	.byte	0x04, 0x11
        /*0746*/ 	.short	(.L_357 - .L_356)
	.align		4
.L_356:
        /*0748*/ 	.word	index@(_ZN3cub18CUB_300001_SM_10006detail11scan_by_key21DeviceScanByKeyKernelINS2_10policy_hubIPiiiN4cuda3std3__44plusIvEEE10Policy1000ES5_S5_S5_NS0_24ReduceByKeyScanTileStateIiiLb1EEENS8_8equal_toIvEESA_NS0_8NullTypeEmiiEEvT0_PT9_T1_T2_T3_iT4_T5_T6_T7_)
        /*074c*/ 	.word	0x00000000


	//----- nvinfo : EIATTR_REGCOUNT
	.align		4
.L_357:
        /*0750*/ 	.byte	0x04, 0x2f
        /*0752*/ 	.short	(.L_359 - .L_358)
	.align		4
.L_358:
        /*0754*/ 	.word	index@(_ZN3cub18CUB_300001_SM_10006detail10radix_sort31DeviceRadixSortSingleTileKernelINS1_5radix10policy_hubIiNS0_8NullTypeEyE10Policy1000ELNS0_9SortOrderE0EiS6_yNS1_21identity_decomposer_tEEEvPKT1_PSB_PKT2_PSF_T3_iiT4_)
        /*0758*/ 	.word	0x0000007f


	//----- nvinfo : EIATTR_FRAME_SIZE
	.align		4
.L_359:
        /*075c*/ 	.byte	0x04, 0x11
        /*075e*/ 	.short	(.L_361 - .L_360)
	.align		4
.L_360:
        /*0760*/ 	.word	index@(_ZN3cub18CUB_300001_SM_10006detail10radix_sort31DeviceRadixSortSingleTileKernelINS1_5radix10policy_hubIiNS0_8NullTypeEyE10Policy1000ELNS0_9SortOrderE0EiS6_yNS1_21identity_decomposer_tEEEvPKT1_PSB_PKT2_PSF_T3_iiT4_)
        /*0764*/ 	.word	0x00000000


	//----- nvinfo : EIATTR_REGCOUNT
	.align		4
.L_361:
        /*0768*/ 	.byte	0x04, 0x2f
        /*076a*/ 	.short	(.L_363 - .L_362)
	.align		4
.L_362:
        /*076c*/ 	.word	index@(_ZN3cub18CUB_300001_SM_10006detail10radix_sort30DeviceRadixSortHistogramKernelINS1_5radix10policy_hubIiNS0_8NullTypeEyE10Policy1000ELNS0_9SortOrderE0EiyNS1_21identity_decomposer_tEEEvPT2_PKT1_SB_iiT3_)
        /*0770*/ 	.word	0x00000020


	//----- nvinfo : EIATTR_FRAME_SIZE
	.align		4
.L_363:
        /*0774*/ 	.byte	0x04, 0x11
        /*0776*/ 	.short	(.L_365 - .L_364)
	.align		4
.L_364:
        /*0778*/ 	.word	index@(_ZN3cub18CUB_300001_SM_10006detail10radix_sort30DeviceRadixSortHistogramKernelINS1_5radix10policy_hubIiNS0_8NullTypeEyE10Policy1000ELNS0_9SortOrderE0EiyNS1_21identity_decomposer_tEEEvPT2_PKT1_SB_iiT3_)
        /*077c*/ 	.word	0x00000000


	//----- nvinfo : EIATTR_REGCOUNT
	.align		4
.L_365:
        /*0780*/ 	.byte	0x04, 0x2f
        /*0782*/ 	.short	(.L_367 - .L_366)
	.align		4
.L_366:
        /*0784*/ 	.word	index@(_ZN3cub18CUB_300001_SM_10006detail10radix_sort33DeviceRadixSortExclusiveSumKernelINS1_5radix10policy_hubIiNS0_8NullTypeEyE10Policy1000EyEEvPT0_)
        /*0788*/ 	.word	0x00000020


	//----- nvinfo : EIATTR_FRAME_SIZE
	.align		4
.L_367:
        /*078c*/ 	.byte	0x04, 0x11
        /*078e*/ 	.short	(.L_369 - .L_368)
	.align		4
.L_368:
        /*0790*/ 	.word	index@(_ZN3cub18CUB_300001_SM_10006detail10radix_sort33DeviceRadixSortExclusiveSumKernelINS1_5radix10policy_hubIiNS0_8NullTypeEyE10Policy1000EyEEvPT0_)
        /*0794*/ 	.word	0x00000000


	//----- nvinfo : EIATTR_REGCOUNT
	.align		4
.L_369:
        /*0798*/ 	.byte	0x04, 0x2f
        /*079a*/ 	.short	(.L_371 - .L_370)
	.align		4
.L_370:
        /*079c*/ 	.word	index@(_ZN3cub18CUB_300001_SM_10006detail10radix_sort29DeviceRadixSortOnesweepKernelINS1_5radix10policy_hubIiNS0_8NullTypeEyE10Policy1000ELNS0_9SortOrderE0EiS6_yiiNS1_21identity_decomposer_tEEEvPT5_SC_PT3_PKSD_PT1_PKSH_PT2_PKSL_T4_iiT6_)
        /*07a0*/ 	.word	0x00000038


	//----- nvinfo : EIATTR_FRAME_SIZE
	.align		4
.L_371:
        /*07a4*/ 	.byte	0x04, 0x11
        /*07a6*/ 	.short	(.L_373 - .L_372)
	.align		4
.L_372:
        /*07a8*/ 	.word	index@(_ZN3cub18CUB_300001_SM_10006detail10radix_sort29DeviceRadixSortOnesweepKernelINS1_5radix10policy_hubIiNS0_8NullTypeEyE10Policy1000ELNS0_9SortOrderE0EiS6_yiiNS1_21identity_decomposer_tEEEvPT5_SC_PT3_PKSD_PT1_PKSH_PT2_PKSL_T4_iiT6_)
        /*07ac*/ 	.word	0x00000000


	//----- nvinfo : EIATTR_REGCOUNT
	.align		4
.L_373:
        /*07b0*/ 	.byte	0x04, 0x2f
        /*07b2*/ 	.short	(.L_375 - .L_374)
	.align		4
.L_374:
        /*07b4*/ 	.word	index@(_ZN3cub18CUB_300001_SM_10006detail10radix_sort31DeviceRadixSortSingleTileKernelINS1_5radix10policy_hubIicyE10Policy1000ELNS0_9SortOrderE0EicyNS1_21identity_decomposer_tEEEvPKT1_PSA_PKT2_PSE_T3_iiT4_)
        /*07b8*/ 	.word	0x00000099


	//----- nvinfo : EIATTR_FRAME_SIZE
	.align		4
.L_375:
        /*07bc*/ 	.byte	0x04, 0x11
        /*07be*/ 	.short	(.L_377 - .L_376)
	.align		4
.L_376:
        /*07c0*/ 	.word	index@(_ZN3cub18CUB_300001_SM_10006detail10radix_sort31DeviceRadixSortSingleTileKernelINS1_5radix10policy_hubIicyE10Policy1000ELNS0_9SortOrderE0EicyNS1_21identity_decomposer_tEEEvPKT1_PSA_PKT2_PSE_T3_iiT4_)
        /*07c4*/ 	.word	0x00000000


	//----- nvinfo : EIATTR_REGCOUNT
	.align		4
.L_377:
        /*07c8*/ 	.byte	0x04, 0x2f
        /*07ca*/ 	.short	(.L_379 - .L_378)
	.align		4
.L_378:
        /*07cc*/ 	.word	index@(_ZN3cub18CUB_300001_SM_10006detail10radix_sort30DeviceRadixSortHistogramKernelINS1_5radix10policy_hubIicyE10Policy1000ELNS0_9SortOrderE0EiyNS1_21identity_decomposer_tEEEvPT2_PKT1_SA_iiT3_)
        /*07d0*/ 	.word	0x00000020


	//----- nvinfo : EIATTR_FRAME_SIZE
	.align		4
.L_379:
        /*07d4*/ 	.byte	0x04, 0x11
        /*07d6*/ 	.short	(.L_381 - .L_380)
	.align		4
.L_380:
        /*07d8*/ 	.word	index@(_ZN3cub18CUB_300001_SM_10006detail10radix_sort30DeviceRadixSortHistogramKernelINS1_5radix10policy_hubIicyE10Policy1000ELNS0_9SortOrderE0EiyNS1_21identity_decomposer_tEEEvPT2_PKT1_SA_iiT3_)
        /*07dc*/ 	.word	0x00000000


	//----- nvinfo : EIATTR_REGCOUNT
	.align		4
.L_381:
        /*07e0*/ 	.byte	0x04, 0x2f
        /*07e2*/ 	.short	(.L_383 - .L_382)
	.align		4
.L_382:
        /*07e4*/ 	.word	index@(_ZN3cub18CUB_300001_SM_10006detail10radix_sort33DeviceRadixSortExclusiveSumKernelINS1_5radix10policy_hubIicyE10Policy1000EyEEvPT0_)
        /*07e8*/ 	.word	0x00000020


	//----- nvinfo : EIATTR_FRAME_SIZE
	.align		4
.L_383:
        /*07ec*/ 	.byte	0x04, 0x11
        /*07ee*/ 	.short	(.L_385 - .L_384)
	.align		4
.L_384:
        /*07f0*/ 	.word	index@(_ZN3cub18CUB_300001_SM_10006detail10radix_sort33DeviceRadixSortExclusiveSumKernelINS1_5radix10policy_hubIicyE10Policy1000EyEEvPT0_)
        /*07f4*/ 	.word	0x00000000


	//----- nvinfo : EIATTR_REGCOUNT
	.align		4
.L_385:
        /*07f8*/ 	.byte	0x04, 0x2f
        /*07fa*/ 	.short	(.L_387 - .L_386)
	.align		4
.L_386:
        /*07fc*/ 	.word	index@(_ZN3cub18CUB_300001_SM_10006detail10radix_sort29DeviceRadixSortOnesweepKernelINS1_5radix10policy_hubIicyE10Policy1000ELNS0_9SortOrderE0EicyiiNS1_21identity_decomposer_tEEEvPT5_SB_PT3_PKSC_PT1_PKSG_PT2_PKSK_T4_iiT6_)
        /*0800*/ 	.word	0x00000050


	//----- nvinfo : EIATTR_FRAME_SIZE
	.align		4
.L_387:
        /*0804*/ 	.byte	0x04, 0x11
        /*0806*/ 	.short	(.L_389 - .L_388)
	.align		4
.L_388:
        /*0808*/ 	.word	index@(_ZN3cub18CUB_300001_SM_10006detail10radix_sort29DeviceRadixSortOnesweepKernelINS1_5radix10policy_hubIicyE10Policy1000ELNS0_9SortOrderE0EicyiiNS1_21identity_decomposer_tEEEvPT5_SB_PT3_PKSC_PT1_PKSG_PT2_PKSK_T4_iiT6_)
        /*080c*/ 	.word	0x00000000


	//----- nvinfo : EIATTR_REGCOUNT
	.align		4
.L_389:
        /*0810*/ 	.byte	0x04, 0x2f
        /*0812*/ 	.short	(.L_391 - .L_390)
	.align		4
.L_390:
        /*0814*/ 	.word	index@(_ZN3cub18CUB_300001_SM_10006detail10radix_sort31DeviceRadixSortSingleTileKernelINS1_5radix10policy_hubIiiyE10Policy1000ELNS0_9SortOrderE0EiiyNS1_21identity_decomposer_tEEEvPKT1_PSA_PKT2_PSE_T3_iiT4_)
        /*0818*/ 	.word	0x00000099


	//----- nvinfo : EIATTR_FRAME_SIZE
	.align		4
.L_391:
        /*081c*/ 	.byte	0x04, 0x11
        /*081e*/ 	.short	(.L_393 - .L_392)
	.align		4
.L_392:
        /*0820*/ 	.word	index@(_ZN3cub18CUB_300001_SM_10006detail10radix_sort31DeviceRadixSortSingleTileKernelINS1_5radix10policy_hubIiiyE10Policy1000ELNS0_9SortOrderE0EiiyNS1_21identity_decomposer_tEEEvPKT1_PSA_PKT2_PSE_T3_iiT4_)
        /*0824*/ 	.word	0x00000000


	//----- nvinfo : EIATTR_REGCOUNT
	.align		4
.L_393:
        /*0828*/ 	.byte	0x04, 0x2f
        /*082a*/ 	.short	(.L_395 - .L_394)
	.align		4
.L_394:
        /*082c*/ 	.word	index@(_ZN3cub18CUB_300001_SM_10006detail10radix_sort30DeviceRadixSortHistogramKernelINS1_5radix10policy_hubIiiyE10Policy1000ELNS0_9SortOrderE0EiyNS1_21identity_decomposer_tEEEvPT2_PKT1_SA_iiT3_)
        /*0830*/ 	.word	0x00000020


	//----- nvinfo : EIATTR_FRAME_SIZE
	.align		4
.L_395:
        /*0834*/ 	.byte	0x04, 0x11
        /*0836*/ 	.short	(.L_397 - .L_396)
	.align		4
.L_396:
        /*0838*/ 	.word	index@(_ZN3cub18CUB_300001_SM_10006detail10radix_sort30DeviceRadixSortHistogramKernelINS1_5radix10policy_hubIiiyE10Policy1000ELNS0_9SortOrderE0EiyNS1_21identity_decomposer_tEEEvPT2_PKT1_SA_iiT3_)
        /*083c*/ 	.word	0x00000000


	//----- nvinfo : EIATTR_REGCOUNT
	.align		4
.L_397:
        /*0840*/ 	.byte	0x04, 0x2f
        /*0842*/ 	.short	(.L_399 - .L_398)
	.align		4
.L_398:
        /*0844*/ 	.word	index@(_ZN3cub18CUB_300001_SM_10006detail10radix_sort33DeviceRadixSortExclusiveSumKernelINS1_5radix10policy_hubIiiyE10Policy1000EyEEvPT0_)
        /*0848*/ 	.word	0x00000020


	//----- nvinfo : EIATTR_FRAME_SIZE
	.align		4
.L_399:
        /*084c*/ 	.byte	0x04, 0x11
        /*084e*/ 	.short	(.L_401 - .L_400)
	.align		4
.L_400:
        /*0850*/ 	.word	index@(_ZN3cub18CUB_300001_SM_10006detail10radix_sort33DeviceRadixSortExclusiveSumKernelINS1_5radix10policy_hubIiiyE10Policy1000EyEEvPT0_)
        /*0854*/ 	.word	0x00000000


	//----- nvinfo : EIATTR_REGCOUNT
	.align		4
.L_401:
        /*0858*/ 	.byte	0x04, 0x2f
        /*085a*/ 	.short	(.L_403 - .L_402)
	.align		4
.L_402:
        /*085c*/ 	.word	index@(_ZN3cub18CUB_300001_SM_10006detail10radix_sort29DeviceRadixSortOnesweepKernelINS1_5radix10policy_hubIiiyE10Policy1000ELNS0_9SortOrderE0EiiyiiNS1_21identity_decomposer_tEEEvPT5_SB_PT3_PKSC_PT1_PKSG_PT2_PKSK_T4_iiT6_)
        /*0860*/ 	.word	0x00000049


	//----- nvinfo : EIATTR_FRAME_SIZE
	.align		4
.L_403:
        /*0864*/ 	.byte	0x04, 0x11
        /*0866*/ 	.short	(.L_405 - .L_404)
	.align		4
.L_404:
        /*0868*/ 	.word	index@(_ZN3cub18CUB_300001_SM_10006detail10radix_sort29DeviceRadixSortOnesweepKernelINS1_5radix10policy_hubIiiyE10Policy1000ELNS0_9SortOrderE0EiiyiiNS1_21identity_decomposer_tEEEvPT5_SB_PT3_PKSC_PT1_PKSG_PT2_PKSK_T4_iiT6_)
        /*086c*/ 	.word	0x00000000


	//----- nvinfo : EIATTR_REGCOUNT
	.align		4
.L_405:
        /*0870*/ 	.byte	0x04, 0x2f
        /*0872*/ 	.short	(.L_407 - .L_406)
	.align		4
.L_406:
        /*0874*/ 	.word	index@(_ZN3cub18CUB_300001_SM_10006detail10radix_sort31DeviceRadixSortSingleTileKernelINS1_5radix10policy_hubIfNS0_8NullTypeEyE10Policy1000ELNS0_9SortOrderE0EfS6_yNS1_21identity_decomposer_tEEEvPKT1_PSB_PKT2_PSF_T3_iiT4_)
        /*0878*/ 	.word	0x0000007f


	//----- nvinfo : EIATTR_FRAME_SIZE
	.align		4
.L_407:
        /*087c*/ 	.byte	0x04, 0x11
        /*087e*/ 	.short	(.L_409 - .L_408)
	.align		4
.L_408:
        /*0880*/ 	.word	index@(_ZN3cub18CUB_300001_SM_10006detail10radix_sort31DeviceRadixSortSingleTileKernelINS1_5radix10policy_hubIfNS0_8NullTypeEyE10Policy1000ELNS0_9SortOrderE0EfS6_yNS1_21identity_decomposer_tEEEvPKT1_PSB_PKT2_PSF_T3_iiT4_)
        /*0884*/ 	.word	0x00000000


	//----- nvinfo : EIATTR_REGCOUNT
	.align		4
.L_409:
        /*0888*/ 	.byte	0x04, 0x2f
        /*088a*/ 	.short	(.L_411 - .L_410)
	.align		4
.L_410:
        /*088c*/ 	.word	index@(_ZN3cub18CUB_300001_SM_10006detail10radix_sort30DeviceRadixSortHistogramKernelINS1_5radix10policy_hubIfNS0_8NullTypeEyE10Policy1000ELNS0_9SortOrderE0EfyNS1_21identity_decomposer_tEEEvPT2_PKT1_SB_iiT3_)
        /*0890*/ 	.word	0x00000020


	//----- nvinfo : EIATTR_FRAME_SIZE
	.align		4
.L_411:
        /*0894*/ 	.byte	0x04, 0x11
        /*0896*/ 	.short	(.L_413 - .L_412)
	.align		4
.L_412:
        /*0898*/ 	.word	index@(_ZN3cub18CUB_300001_SM_10006detail10radix_sort30DeviceRadixSortHistogramKernelINS1_5radix10policy_hubIfNS0_8NullTypeEyE10Policy1000ELNS0_9SortOrderE0EfyNS1_21identity_decomposer_tEEEvPT2_PKT1_SB_iiT3_)
        /*089c*/ 	.word	0x00000000


	//----- nvinfo : EIATTR_REGCOUNT
	.align		4
.L_413:
        /*08a0*/ 	.byte	0x04, 0x2f
        /*08a2*/ 	.short	(.L_415 - .L_414)
	.align		4
.L_414:
        /*08a4*/ 	.word	index@(_ZN3cub18CUB_300001_SM_10006detail10radix_sort33DeviceRadixSortExclusiveSumKernelINS1_5radix10policy_hubIfNS0_8NullTypeEyE10Policy1000EyEEvPT0_)
        /*08a8*/ 	.word	0x00000020


	//----- nvinfo : EIATTR_FRAME_SIZE
	.align		4
.L_415:
        /*08ac*/ 	.byte	0x04, 0x11
        /*08ae*/ 	.short	(.L_417 - .L_416)
	.align		4
.L_416:
        /*08b0*/ 	.word	index@(_ZN3cub18CUB_300001_SM_10006detail10radix_sort33DeviceRadixSortExclusiveSumKernelINS1_5radix10policy_hubIfNS0_8NullTypeEyE10Policy1000EyEEvPT0_)
        /*08b4*/ 	.word	0x00000000


	//----- nvinfo : EIATTR_REGCOUNT
	.align		4
.L_417:
        /*08b8*/ 	.byte	0x04, 0x2f
        /*08ba*/ 	.short	(.L_419 - .L_418)
	.align		4
.L_418:
        /*08bc*/ 	.word	index@(_ZN3cub18CUB_300001_SM_10006detail10radix_sort29DeviceRadixSortOnesweepKernelINS1_5radix10policy_hubIfNS0_8NullTypeEyE10Policy1000ELNS0_9SortOrderE0EfS6_yiiNS1_21identity_decomposer_tEEEvPT5_SC_PT3_PKSD_PT1_PKSH_PT2_PKSL_T4_iiT6_)
        /*08c0*/ 	.word	0x00000038


	//----- nvinfo : EIATTR_FRAME_SIZE
	.align		4
.L_419:
        /*08c4*/ 	.byte	0x04, 0x11
        /*08c6*/ 	.short	(.L_421 - .L_420)
	.align		4
.L_420:
        /*08c8*/ 	.word	index@(_ZN3cub18CUB_300001_SM_10006detail10radix_sort29DeviceRadixSortOnesweepKernelINS1_5radix10policy_hubIfNS0_8NullTypeEyE10Policy1000ELNS0_9SortOrderE0EfS6_yiiNS1_21identity_decomposer_tEEEvPT5_SC_PT3_PKSD_PT1_PKSH_PT2_PKSL_T4_iiT6_)
        /*08cc*/ 	.word	0x00000000


	//----- nvinfo : EIATTR_MIN_STACK_SIZE
	.align		4
.L_421:
        /*08d0*/ 	.byte	0x04, 0x12
        /*08d2*/ 	.short	(.L_423 - .L_422)
	.align		4
.L_422:
        /*08d4*/ 	.word	index@(_ZN3cub18CUB_300001_SM_10006detail10radix_sort29DeviceRadixSortOnesweepKernelINS1_5radix10policy_hubIfNS0_8NullTypeEyE10Policy1000ELNS0_9SortOrderE0EfS6_yiiNS1_21identity_decomposer_tEEEvPT5_SC_PT3_PKSD_PT1_PKSH_PT2_PKSL_T4_iiT6_)
        /*08d8*/ 	.word	0x00000000


	//----- nvinfo : EIATTR_MIN_STACK_SIZE
	.align		4
.L_423:
        /*08dc*/ 	.byte	0x04, 0x12
        /*08de*/ 	.short	(.L_425 - .L_424)
	.align		4
.L_424:
        /*08e0*/ 	.word	index@(_ZN3cub18CUB_300001_SM_10006detail10radix_sort33DeviceRadixSortExclusiveSumKernelINS1_5radix10policy_hubIfNS0_8NullTypeEyE10Policy1000EyEEvPT0_)
        /*08e4*/ 	.word	0x00000000


	//----- nvinfo : EIATTR_MIN_STACK_SIZE
	.align		4
.L_425:
        /*08e8*/ 	.byte	0x04, 0x12
        /*08ea*/ 	.short	(.L_427 - .L_426)
	.align		4
.L_426:
        /*08ec*/ 	.word	index@(_ZN3cub18CUB_300001_SM_10006detail10radix_sort30DeviceRadixSortHistogramKernelINS1_5radix10policy_hubIfNS0_8NullTypeEyE10Policy1000ELNS0_9SortOrderE0EfyNS1_21identity_decomposer_tEEEvPT2_PKT1_SB_iiT3_)
        /*08f0*/ 	.word	0x00000000


	//----- nvinfo : EIATTR_MIN_STACK_SIZE
	.align		4
.L_427:
        /*08f4*/ 	.byte	0x04, 0x12
        /*08f6*/ 	.short	(.L_429 - .L_428)
	.align		4
.L_428:
        /*08f8*/ 	.word	index@(_ZN3cub18CUB_300001_SM_10006detail10radix_sort31DeviceRadixSortSingleTileKernelINS1_5radix10policy_hubIfNS0_8NullTypeEyE10Policy1000ELNS0_9SortOrderE0EfS6_yNS1_21identity_decomposer_tEEEvPKT1_PSB_PKT2_PSF_T3_iiT4_)
        /*08fc*/ 	.word	0x00000000


	//----- nvinfo : EIATTR_MIN_STACK_SIZE
	.align		4
.L_429:
        /*0900*/ 	.byte	0x04, 0x12
        /*0902*/ 	.short	(.L_431 - .L_430)
	.align		4
.L_430:
        /*0904*/ 	.word	index@(_ZN3cub18CUB_300001_SM_10006detail10radix_sort29DeviceRadixSortOnesweepKernelINS1_5radix10policy_hubIiiyE10Policy1000ELNS0_9SortOrderE0EiiyiiNS1_21identity_decomposer_tEEEvPT5_SB_PT3_PKSC_PT1_PKSG_PT2_PKSK_T4_iiT6_)
        /*0908*/ 	.word	0x00000000


	//----- nvinfo : EIATTR_MIN_STACK_SIZE
	.align		4
.L_431:
        /*090c*/ 	.byte	0x04, 0x12
        /*090e*/ 	.short	(.L_433 - .L_432)
	.align		4
.L_432:
        /*0910*/ 	.word	index@(_ZN3cub18CUB_300001_SM_10006detail10radix_sort33DeviceRadixSortExclusiveSumKernelINS1_5radix10policy_hubIiiyE10Policy1000EyEEvPT0_)
        /*0914*/ 	.word	0x00000000


	//----- nvinfo : EIATTR_MIN_STACK_SIZE
	.align		4
.L_433:
        /*0918*/ 	.byte	0x04, 0x12
        /*091a*/ 	.short	(.L_435 - .L_434)
	.align		4
.L_434:
        /*091c*/ 	.word	index@(_ZN3cub18CUB_300001_SM_10006detail10radix_sort30DeviceRadixSortHistogramKernelINS1_5radix10policy_hubIiiyE10Policy1000ELNS0_9SortOrderE0EiyNS1_21identity_decomposer_tEEEvPT2_PKT1_SA_iiT3_)
        /*0920*/ 	.word	0x00000000


	//----- nvinfo : EIATTR_MIN_STACK_SIZE
	.align		4
.L_435:
        /*0924*/ 	.byte	0x04, 0x12
        /*0926*/ 	.short	(.L_437 - .L_436)
	.align		4
.L_436:
        /*0928*/ 	.word	index@(_ZN3cub18CUB_300001_SM_10006detail10radix_sort31DeviceRadixSortSingleTileKernelINS1_5radix10policy_hubIiiyE10Policy1000ELNS0_9SortOrderE0EiiyNS1_21identity_decomposer_tEEEvPKT1_PSA_PKT2_PSE_T3_iiT4_)
        /*092c*/ 	.word	0x00000000


	//----- nvinfo : EIATTR_MIN_STACK_SIZE
	.align		4
.L_437:
        /*0930*/ 	.byte	0x04, 0x12
        /*0932*/ 	.short	(.L_439 - .L_438)
	.align		4
.L_438:
        /*0934*/ 	.word	index@(_ZN3cub18CUB_300001_SM_10006detail10radix_sort29DeviceRadixSortOnesweepKernelINS1_5radix10policy_hubIicyE10Policy1000ELNS0_9SortOrderE0EicyiiNS1_21identity_decomposer_tEEEvPT5_SB_PT3_PKSC_PT1_PKSG_PT2_PKSK_T4_iiT6_)
        /*0938*/ 	.word	0x00000000


	//----- nvinfo : EIATTR_MIN_STACK_SIZE
	.align		4
.L_439:
        /*093c*/ 	.byte	0x04, 0x12
        /*093e*/ 	.short	(.L_441 - .L_440)
	.align		4
.L_440:
        /*0940*/ 	.word	index@(_ZN3cub18CUB_300001_SM_10006detail10radix_sort33DeviceRadixSortExclusiveSumKernelINS1_5radix10policy_hubIicyE10Policy1000EyEEvPT0_)
        /*0944*/ 	.word	0x00000000


	//----- nvinfo : EIATTR_MIN_STACK_SIZE
	.align		4
.L_441:
        /*0948*/ 	.byte	0x04, 0x12
        /*094a*/ 	.short	(.L_443 - .L_442)
	.align		4
.L_442:
        /*094c*/ 	.word	index@(_ZN3cub18CUB_300001_SM_10006detail10radix_sort30DeviceRadixSortHistogramKernelINS1_5radix10policy_hubIicyE10Policy1000ELNS0_9SortOrderE0EiyNS1_21identity_decomposer_tEEEvPT2_PKT1_SA_iiT3_)
        /*0950*/ 	.word	0x00000000


	//----- nvinfo : EIATTR_MIN_STACK_SIZE
	.align		4
.L_443:
        /*0954*/ 	.byte	0x04, 0x12
        /*0956*/ 	.short	(.L_445 - .L_444)
	.align		4
.L_444:
        /*0958*/ 	.word	index@(_ZN3cub18CUB_300001_SM_10006detail10radix_sort31DeviceRadixSortSingleTileKernelINS1_5radix10policy_hubIicyE10Policy1000ELNS0_9SortOrderE0EicyNS1_21identity_decomposer_tEEEvPKT1_PSA_PKT2_PSE_T3_iiT4_)
        /*095c*/ 	.word	0x00000000


	//----- nvinfo : EIATTR_MIN_STACK_SIZE
	.align		4
.L_445:
        /*0960*/ 	.byte	0x04, 0x12
        /*0962*/ 	.short	(.L_447 - .L_446)
	.align		4
.L_446:
        /*0964*/ 	.word	index@(_ZN3cub18CUB_300001_SM_10006detail10radix_sort29DeviceRadixSortOnesweepKernelINS1_5radix10policy_hubIiNS0_8NullTypeEyE10Policy1000ELNS0_9SortOrderE0EiS6_yiiNS1_21identity_decomposer_tEEEvPT5_SC_PT3_PKSD_PT1_PKSH_PT2_PKSL_T4_iiT6_)
        /*0968*/ 	.word	0x00000000


	//----- nvinfo : EIATTR_MIN_STACK_SIZE
	.align		4
.L_447:
        /*096c*/ 	.byte	0x04, 0x12
        /*096e*/ 	.short	(.L_449 - .L_448)
	.align		4
.L_448:
        /*0970*/ 	.word	index@(_ZN3cub18CUB_300001_SM_10006detail10radix_sort33DeviceRadixSortExclusiveSumKernelINS1_5radix10policy_hubIiNS0_8NullTypeEyE10Policy1000EyEEvPT0_)
        /*0974*/ 	.word	0x00000000


	//----- nvinfo : EIATTR_MIN_STACK_SIZE
	.align		4
.L_449:
        /*0978*/ 	.byte	0x04, 0x12
        /*097a*/ 	.short	(.L_451 - .L_450)
	.align		4
.L_450:
        /*097c*/ 	.word	index@(_ZN3cub18CUB_300001_SM_10006detail10radix_sort30DeviceRadixSortHistogramKernelINS1_5radix10policy_hubIiNS0_8NullTypeEyE10Policy1000ELNS0_9SortOrderE0EiyNS1_21identity_decomposer_tEEEvPT2_PKT1_SB_iiT3_)
        /*0980*/ 	.word	0x00000000


	//----- nvinfo : EIATTR_MIN_STACK_SIZE
	.align		4
.L_451:
        /*0984*/ 	.byte	0x04, 0x12
        /*0986*/ 	.short	(.L_453 - .L_452)
	.align		4
.L_452:
        /*0988*/ 	.word	index@(_ZN3cub18CUB_300001_SM_10006detail10radix_sort31DeviceRadixSortSingleTileKernelINS1_5radix10policy_hubIiNS0_8NullTypeEyE10Policy1000ELNS0_9SortOrderE0EiS6_yNS1_21identity_decomposer_tEEEvPKT1_PSB_PKT2_PSF_T3_iiT4_)
        /*098c*/ 	.word	0x00000000


	//----- nvinfo : EIATTR_MIN_STACK_SIZE
	.align		4
.L_453:
        /*0990*/ 	.byte	0x04, 0x12
        /*0992*/ 	.short	(.L_455 - .L_454)
	.align		4
.L_454:
        /*0994*/ 	.word	index@(_ZN3cub18CUB_300001_SM_10006detail11scan_by_key21DeviceScanByKeyKernelINS2_10policy_hubIPiiiN4cuda3std3__44plusIvEEE10Policy1000ES5_S5_S5_NS0_24ReduceByKeyScanTileStateIiiLb1EEENS8_8equal_toIvEESA_NS0_8NullTypeEmiiEEvT0_PT9_T1_T2_T3_iT4_T5_T6_T7_)
        /*0998*/ 	.word	0x00000000


	//----- nvinfo : EIATTR_MIN_STACK_SIZE
	.align		4
.L_455:
        /*099c*/ 	.byte	0x04, 0x12
        /*099e*/ 	.short	(.L_457 - .L_456)
	.align		4
.L_456:
        /*09a0*/ 	.word	index@(_ZN3cub18CUB_300001_SM_10006detail11scan_by_key25DeviceScanByKeyInitKernelINS0_24ReduceByKeyScanTileStateIiiLb1EEEPimEEvT_T0_PN4cuda3std3__415iterator_traitsIS8_vE10value_typeET1_i)
        /*09a4*/ 	.word	0x00000000


	//----- nvinfo : EIATTR_MIN_STACK_SIZE
	.align		4
.L_457:
        /*09a8*/ 	.byte	0x04, 0x12
        /*09aa*/ 	.short	(.L_459 - .L_458)
	.align		4
.L_458:
        /*09ac*/ 	.word	index@(_ZN3cub18CUB_300001_SM_10006detail11scan_by_key21DeviceScanByKeyKernelINS2_10policy_hubIPiiiN4cuda3std3__44plusIvEEE10Policy1000ES5_S5_S5_NS0_24ReduceByKeyScanTileStateIiiLb1EEENS8_8equal_toIvEESA_NS0_8NullTypeEjiiEEvT0_PT9_T1_T2_T3_iT4_T5_T6_T7_)
        /*09b0*/ 	.word	0x00000000


	//----- nvinfo : EIATTR_MIN_STACK_SIZE
	.align		4
.L_459:
        /*09b4*/ 	.byte	0x04, 0x12
        /*09b6*/ 	.short	(.L_461 - .L_460)
	.align		4
.L_460:
        /*09b8*/ 	.word	index@(_ZN3cub18CUB_300001_SM_10006detail11scan_by_key25DeviceScanByKeyInitKernelINS0_24ReduceByKeyScanTileStateIiiLb1EEEPijEEvT_T0_PN4cuda3std3__415iterator_traitsIS8_vE10value_typeET1_i)
        /*09bc*/ 	.word	0x00000000


	//----- nvinfo : EIATTR_MIN_STACK_SIZE
	.align		4
.L_461:
        /*09c0*/ 	.byte	0x04, 0x12
        /*09c2*/ 	.short	(.L_463 - .L_462)
	.align		4
.L_462:
        /*09c4*/ 	.word	index@(_ZN3cub18CUB_300001_SM_10006detail4scan16DeviceScanKernelINS2_10policy_hubIiiimN4cuda3std3__44plusIvEEE10Policy1000EN6thrust24THRUST_300001_SM_1000_NS6detail15normal_iteratorINSD_10device_ptrIiEEEESI_NS0_13ScanTileStateIiLb1EEES9_NS1_10InputValueIiPiEEmiLb0EiEEvT0_T1_T2_iT3_T4_T5_)
        /*09c8*/ 	.word	0x00000000


	//----- nvinfo : EIATTR_MIN_STACK_SIZE
	.align		4
.L_463:
        /*09cc*/ 	.byte	0x04, 0x12
        /*09ce*/ 	.short	(.L_465 - .L_464)
	.align		4
.L_464:
        /*09d0*/ 	.word	index@(_ZN3cub18CUB_300001_SM_10006detail4scan16DeviceScanKernelINS2_10policy_hubIiiijN4cuda3std3__44plusIvEEE10Policy1000EN6thrust24THRUST_300001_SM_1000_NS6detail15normal_iteratorINSD_10device_ptrIiEEEESI_NS0_13ScanTileStateIiLb1EEES9_NS1_10InputValueIiPiEEjiLb0EiEEvT0_T1_T2_iT3_T4_T5_)
        /*09d4*/ 	.word	0x00000000


	//----- nvinfo : EIATTR_MIN_STACK_SIZE
	.align		4
.L_465:
        /*09d8*/ 	.byte	0x04, 0x12
        /*09da*/ 	.short	(.L_467 - .L_466)
	.align		4
.L_466:
        /*09dc*/ 	.word	index@(_ZN3cub18CUB_300001_SM_10006detail4scan16DeviceScanKernelINS2_10policy_hubIiiimN4cuda3std3__44plusIvEEE10Policy1000EN6thrust24THRUST_300001_SM_1000_NS6detail15normal_iteratorINSD_10device_ptrIiEEEESI_NS0_13ScanTileStateIiLb1EEES9_NS0_8NullTypeEmiLb0ESL_EEvT0_T1_T2_iT3_T4_T5_)
        /*09e0*/ 	.word	0x00000000


	//----- nvinfo : EIATTR_MIN_STACK_SIZE
	.align		4
.L_467:
        /*09e4*/ 	.byte	0x04, 0x12
        /*09e6*/ 	.short	(.L_469 - .L_468)
	.align		4
.L_468:
        /*09e8*/ 	.word	index@(_ZN3cub18CUB_300001_SM_10006detail4scan16DeviceScanKernelINS2_10policy_hubIiiijN4cuda3std3__44plusIvEEE10Policy1000EN6thrust24THRUST_300001_SM_1000_NS6detail15normal_iteratorINSD_10device_ptrIiEEEESI_NS0_13ScanTileStateIiLb1EEES9_NS0_8NullTypeEjiLb0ESL_EEvT0_T1_T2_iT3_T4_T5_)
        /*09ec*/ 	.word	0x00000000


	//----- nvinfo : EIATTR_MIN_STACK_SIZE
	.align		4
.L_469:
        /*09f0*/ 	.byte	0x04, 0x12
        /*09f2*/ 	.short	(.L_471 - .L_470)
	.align		4
.L_470:
        /*09f4*/ 	.word	index@(_ZN3cub18CUB_300001_SM_10006detail4scan20DeviceScanInitKernelINS0_13ScanTileStateIiLb1EEEEEvT_i)
        /*09f8*/ 	.word	0x00000000


	//----- nvinfo : EIATTR_MIN_STACK_SIZE
	.align		4
.L_471:
        /*09fc*/ 	.byte	0x04, 0x12
        /*09fe*/ 	.short	(.L_473 - .L_472)
	.align		4
.L_472:
        /*0a00*/ 	.word	index@(_ZN3cub18CUB_300001_SM_10006detail6reduce18DeviceReduceKernelINS2_10policy_hubIfyN4cuda3std3__44plusIfEEE10Policy1000EN6thrust24THRUST_300001_SM_1000_NS6detail15normal_iteratorINSD_10device_ptrIfEEEEyS9_fNS7_10__identityEEEvT0_PT3_T1_NS0_13GridEvenShareISN_EET2_T4_)
        /*0a04*/ 	.word	0x00000000


	//----- nvinfo : EIATTR_MIN_STACK_SIZE
	.align		4
.L_473:
        /*0a08*/ 	.byte	0x04, 0x12
        /*0a0a*/ 	.short	(.L_475 - .L_474)
	.align		4
.L_474:
        /*0a0c*/ 	.word	index@(_ZN3cub18CUB_300001_SM_10006detail6reduce28DeviceReduceSingleTileKernelINS2_10policy_hubIfyN4cuda3std3__44plusIfEEE10Policy1000EN6thrust24THRUST_300001_SM_1000_NS6detail15normal_iteratorINSD_10device_ptrIfEEEEPfyS9_ffNS7_10__identityEEEvT0_T1_T2_T3_T4_T6_)
        /*0a10*/ 	.word	0x00000000


	//----- nvinfo : EIATTR_MIN_STACK_SIZE
	.align		4
.L_475:
        /*0a14*/ 	.byte	0x04, 0x12
        /*0a16*/ 	.short	(.L_477 - .L_476)
	.align		4
.L_476:
        /*0a18*/ 	.word	index@(_ZN3cub18CUB_300001_SM_10006detail6reduce18DeviceReduceKernelINS2_10policy_hubIfjN4cuda3std3__44plusIfEEE10Policy1000EN6thrust24THRUST_300001_SM_1000_NS6detail15normal_iteratorINSD_10device_ptrIfEEEEjS9_fNS7_10__identityEEEvT0_PT3_T1_NS0_13GridEvenShareISN_EET2_T4_)
        /*0a1c*/ 	.word	0x00000000


	//----- nvinfo : EIATTR_MIN_STACK_SIZE
	.align		4
.L_477:
        /*0a20*/ 	.byte	0x04, 0x12
        /*0a22*/ 	.short	(.L_479 - .L_478)
	.align		4
.L_478:
        /*0a24*/ 	.word	index@(_ZN3cub18CUB_300001_SM_10006detail6reduce28DeviceReduceSingleTileKernelINS2_10policy_hubIfjN4cuda3std3__44plusIfEEE10Policy1000EN6thrust24THRUST_300001_SM_1000_NS6detail15normal_iteratorINSD_10device_ptrIfEEEEPfjS9_ffNS7_10__identityEEEvT0_T1_T2_T3_T4_T6_)
        /*0a28*/ 	.word	0x00000000


	//----- nvinfo : EIATTR_MIN_STACK_SIZE
	.align		4
.L_479:
        /*0a2c*/ 	.byte	0x04, 0x12
        /*0a2e*/ 	.short	(.L_481 - .L_480)
	.align		4
.L_480:
        /*0a30*/ 	.word	index@(_ZN3cub18CUB_300001_SM_10006detail6reduce28DeviceReduceSingleTileKernelINS2_10policy_hubIfyN4cuda3__47maximumIfEEE10Policy1000EPfSB_iS8_ffNS5_3std3__410__identityEEEvT0_T1_T2_T3_T4_T6_)
        /*0a34*/ 	.word	0x00000000


	//----- nvinfo : EIATTR_MIN_STACK_SIZE
	.align		4
.L_481:
        /*0a38*/ 	.byte	0x04, 0x12
        /*0a3a*/ 	.short	(.L_483 - .L_482)
	.align		4
.L_482:
        /*0a3c*/ 	.word	index@(_ZN3cub18CUB_300001_SM_10006detail6reduce18DeviceReduceKernelINS2_10policy_hubIfyN4cuda3__47maximumIfEEE10Policy1000EN6thrust24THRUST_300001_SM_1000_NS6detail15normal_iteratorINSC_10device_ptrIfEEEEyS8_fZ14demoVectorNormvE9abs_value_0EEvT0_PT3_T1_NS0_13GridEvenShareISM_EET2_T4_)
        /*0a40*/ 	.word	0x00000000


	//----- nvinfo : EIATTR_MIN_STACK_SIZE
	.align		4
.L_483:
        /*0a44*/ 	.byte	0x04, 0x12
        /*0a46*/ 	.short	(.L_485 - .L_484)
	.align		4
.L_484:
        /*0a48*/ 	.word	index@(_ZN3cub18CUB_300001_SM_10006detail6reduce28DeviceReduceSingleTileKernelINS2_10policy_hubIfyN4cuda3__47maximumIfEEE10Policy1000EN6thrust24THRUST_300001_SM_1000_NS6detail15normal_iteratorINSC_10device_ptrIfEEEEPfyS8_ffZ14demoVectorNormvE9abs_value_0EEvT0_T1_T2_T3_T4_T6_)
        /*0a4c*/ 	.word	0x00000000


	//----- nvinfo : EIATTR_MIN_STACK_SIZE
	.align		4
.L_485:
        /*0a50*/ 	.byte	0x04, 0x12
        /*0a52*/ 	.short	(.L_487 - .L_486)
	.align		4
.L_486:
        /*0a54*/ 	.word	index@(_ZN3cub18CUB_300001_SM_10006detail6reduce28DeviceReduceSingleTileKernelINS2_10policy_hubIfjN4cuda3__47maximumIfEEE10Policy1000EPfSB_iS8_ffNS5_3std3__410__identityEEEvT0_T1_T2_T3_T4_T6_)
        /*0a58*/ 	.word	0x00000000


	//----- nvinfo : EIATTR_MIN_STACK_SIZE
	.align		4
.L_487:
        /*0a5c*/ 	.byte	0x04, 0x12
        /*0a5e*/ 	.short	(.L_489 - .L_488)
	.align		4
.L_488:
        /*0a60*/ 	.word	index@(_ZN3cub18CUB_300001_SM_10006detail6reduce18DeviceReduceKernelINS2_10policy_hubIfjN4cuda3__47maximumIfEEE10Policy1000EN6thrust24THRUST_300001_SM_1000_NS6detail15normal_iteratorINSC_10device_ptrIfEEEEjS8_fZ14demoVectorNormvE9abs_value_0EEvT0_PT3_T1_NS0_13GridEvenShareISM_EET2_T4_)
        /*0a64*/ 	.word	0x00000000


	//----- nvinfo : EIATTR_MIN_STACK_SIZE
	.align		4
.L_489:
        /*0a68*/ 	.byte	0x04, 0x12
        /*0a6a*/ 	.short	(.L_491 - .L_490)
	.align		4
.L_490:
        /*0a6c*/ 	.word	index@(_ZN3cub18CUB_300001_SM_10006detail6reduce28DeviceReduceSingleTileKernelINS2_10policy_hubIfjN4cuda3__47maximumIfEEE10Policy1000EN6thrust24THRUST_300001_SM_1000_NS6detail15normal_iteratorINSC_10device_ptrIfEEEEPfjS8_ffZ14demoVectorNormvE9abs_value_0EEvT0_T1_T2_T3_T4_T6_)
        /*0a70*/ 	.word	0x00000000


	//----- nvinfo : EIATTR_MIN_STACK_SIZE
	.align		4
.L_491:
        /*0a74*/ 	.byte	0x04, 0x12
        /*0a76*/ 	.short	(.L_493 - .L_492)
	.align		4
.L_492:
        /*0a78*/ 	.word	index@(_ZN3cub18CUB_300001_SM_10006detail6reduce18DeviceReduceKernelINS2_10policy_hubIfyN4cuda3std3__44plusIfEEE10Policy1000EN6thrust24THRUST_300001_SM_1000_NS6detail15normal_iteratorINSD_10device_ptrIfEEEEyS9_fZ14demoVectorNormvE6squareEEvT0_PT3_T1_NS0_13GridEvenShareISN_EET2_T4_)
        /*0a7c*/ 	.word	0x00000000


	//----- nvinfo : EIATTR_MIN_STACK_SIZE
	.align		4
.L_493:
        /*0a80*/ 	.byte	0x04, 0x12
        /*0a82*/ 	.short	(.L_495 - .L_494)
	.align		4
.L_494:
        /*0a84*/ 	.word	index@(_ZN3cub18CUB_300001_SM_10006detail6reduce28DeviceReduceSingleTileKernelINS2_10policy_hubIfyN4cuda3std3__44plusIfEEE10Policy1000EN6thrust24THRUST_300001_SM_1000_NS6detail15normal_iteratorINSD_10device_ptrIfEEEEPfyS9_ffZ14demoVectorNormvE6squareEEvT0_T1_T2_T3_T4_T6_)
        /*0a88*/ 	.word	0x00000000


	//----- nvinfo : EIATTR_MIN_STACK_SIZE
	.align		4
.L_495:
        /*0a8c*/ 	.byte	0x04, 0x12
        /*0a8e*/ 	.short	(.L_497 - .L_496)
	.align		4
.L_496:
        /*0a90*/ 	.word	index@(_ZN3cub18CUB_300001_SM_10006detail6reduce18DeviceReduceKernelINS2_10policy_hubIfjN4cuda3std3__44plusIfEEE10Policy1000EN6thrust24THRUST_300001_SM_1000_NS6detail15normal_iteratorINSD_10device_ptrIfEEEEjS9_fZ14demoVectorNormvE6squareEEvT0_PT3_T1_NS0_13GridEvenShareISN_EET2_T4_)
        /*0a94*/ 	.word	0x00000000


	//----- nvinfo : EIATTR_MIN_STACK_SIZE
	.align		4
.L_497:
        /*0a98*/ 	.byte	0x04, 0x12
        /*0a9a*/ 	.short	(.L_499 - .L_498)
	.align		4
.L_498:
        /*0a9c*/ 	.word	index@(_ZN3cub18CUB_300001_SM_10006detail6reduce28DeviceReduceSingleTileKernelINS2_10policy_hubIfjN4cuda3std3__44plusIfEEE10Policy1000EN6thrust24THRUST_300001_SM_1000_NS6detail15normal_iteratorINSD_10device_ptrIfEEEEPfjS9_ffZ14demoVectorNormvE6squareEEvT0_T1_T2_T3_T4_T6_)
        /*0aa0*/ 	.word	0x00000000


	//----- nvinfo : EIATTR_MIN_STACK_SIZE
	.align		4
.L_499:
        /*0aa4*/ 	.byte	0x04, 0x12
        /*0aa6*/ 	.short	(.L_501 - .L_500)
	.align		4
.L_500:
        /*0aa8*/ 	.word	index@(_ZN3cub18CUB_300001_SM_10006detail6reduce28DeviceReduceSingleTileKernelINS2_10policy_hubIfyN4cuda3std3__44plusIfEEE10Policy1000EPfSC_iS9_ffNS7_10__identityEEEvT0_T1_T2_T3_T4_T6_)
        /*0aac*/ 	.word	0x00000000


	//----- nvinfo : EIATTR_MIN_STACK_SIZE
	.align		4
.L_501:
        /*0ab0*/ 	.byte	0x04, 0x12
        /*0ab2*/ 	.short	(.L_503 - .L_502)
	.align		4
.L_502:
        /*0ab4*/ 	.word	index@(_ZN3cub18CUB_300001_SM_10006detail6reduce18DeviceReduceKernelINS2_10policy_hubIfyN4cuda3std3__44plusIfEEE10Policy1000EN6thrust24THRUST_300001_SM_1000_NS6detail15normal_iteratorINSD_10device_ptrIfEEEEyS9_fZ14demoVectorNormvE9abs_valueEEvT0_PT3_T1_NS0_13GridEvenShareISN_EET2_T4_)
        /*0ab8*/ 	.word	0x00000000


	//----- nvinfo : EIATTR_MIN_STACK_SIZE
	.align		4
.L_503:
        /*0abc*/ 	.byte	0x04, 0x12
        /*0abe*/ 	.short	(.L_505 - .L_504)
	.align		4
.L_504:
        /*0ac0*/ 	.word	index@(_ZN3cub18CUB_300001_SM_10006detail6reduce28DeviceReduceSingleTileKernelINS2_10policy_hubIfyN4cuda3std3__44plusIfEEE10Policy1000EN6thrust24THRUST_300001_SM_1000_NS6detail15normal_iteratorINSD_10device_ptrIfEEEEPfyS9_ffZ14demoVectorNormvE9abs_valueEEvT0_T1_T2_T3_T4_T6_)
        /*0ac4*/ 	.word	0x00000000


	//----- nvinfo : EIATTR_MIN_STACK_SIZE
	.align		4
.L_505:
        /*0ac8*/ 	.byte	0x04, 0x12
        /*0aca*/ 	.short	(.L_507 - .L_506)
	.align		4
.L_506:
        /*0acc*/ 	.word	index@(_ZN3cub18CUB_300001_SM_10006detail6reduce28DeviceReduceSingleTileKernelINS2_10policy_hubIfjN4cuda3std3__44plusIfEEE10Policy1000EPfSC_iS9_ffNS7_10__identityEEEvT0_T1_T2_T3_T4_T6_)
        /*0ad0*/ 	.word	0x00000000


	//----- nvinfo : EIATTR_MIN_STACK_SIZE
	.align		4
.L_507:
        /*0ad4*/ 	.byte	0x04, 0x12
        /*0ad6*/ 	.short	(.L_509 - .L_508)
	.align		4
.L_508:
        /*0ad8*/ 	.word	index@(_ZN3cub18CUB_300001_SM_10006detail6reduce18DeviceReduceKernelINS2_10policy_hubIfjN4cuda3std3__44plusIfEEE10Policy1000EN6thrust24THRUST_300001_SM_1000_NS6detail15normal_iteratorINSD_10device_ptrIfEEEEjS9_fZ14demoVectorNormvE9abs_valueEEvT0_PT3_T1_NS0_13GridEvenShareISN_EET2_T4_)
        /*0adc*/ 	.word	0x00000000


	//----- nvinfo : EIATTR_MIN_STACK_SIZE
	.align		4
.L_509:
        /*0ae0*/ 	.byte	0x04, 0x12
        /*0ae2*/ 	.short	(.L_511 - .L_510)
	.align		4
.L_510:
        /*0ae4*/ 	.word	index@(_ZN3cub18CUB_300001_SM_10006detail6reduce28DeviceReduceSingleTileKernelINS2_10policy_hubIfjN4cuda3std3__44plusIfEEE10Policy1000EN6thrust24THRUST_300001_SM_1000_NS6detail15normal_iteratorINSD_10device_ptrIfEEEEPfjS9_ffZ14demoVectorNormvE9abs_valueEEvT0_T1_T2_T3_T4_T6_)
        /*0ae8*/ 	.word	0x00000000


	//----- nvinfo : EIATTR_MIN_STACK_SIZE
	.align		4
.L_511:
        /*0aec*/ 	.byte	0x04, 0x12
        /*0aee*/ 	.short	(.L_513 - .L_512)
	.align		4
.L_512:
        /*0af0*/ 	.word	index@(_ZN3cub18CUB_300001_SM_10006detail6reduce28DeviceReduceSingleTileKernelINS2_10policy_hubIlyN4cuda3std3__44plusIlEEE10Policy1000EPlSC_iS9_llNS7_10__identityEEEvT0_T1_T2_T3_T4_T6_)
        /*0af4*/ 	.word	0x00000000


	//----- nvinfo : EIATTR_MIN_STACK_SIZE
	.align		4
.L_513:
        /*0af8*/ 	.byte	0x04, 0x12
        /*0afa*/ 	.short	(.L_515 - .L_514)
	.align		4
.L_514:
        /*0afc*/ 	.word	index@(_ZN3cub18CUB_300001_SM_10006detail6reduce18DeviceReduceKernelINS2_10policy_hubIlyN4cuda3std3__44plusIlEEE10Policy1000EN6thrust24THRUST_300001_SM_1000_NS18transform_iteratorINSD_6detail14equal_to_valueIiEENSF_15normal_iteratorINSD_10device_ptrIiEEEEllEEyS9_lNS7_10__identityEEEvT0_PT3_T1_NS0_13GridEvenShareISR_EET2_T4_)
        /*0b00*/ 	.word	0x00000000


	//----- nvinfo : EIATTR_MIN_STACK_SIZE
	.align		4
.L_515:
        /*0b04*/ 	.byte	0x04, 0x12
        /*0b06*/ 	.short	(.L_517 - .L_516)
	.align		4
.L_516:
        /*0b08*/ 	.word	index@(_ZN3cub18CUB_300001_SM_10006detail6reduce28DeviceReduceSingleTileKernelINS2_10policy_hubIlyN4cuda3std3__44plusIlEEE10Policy1000EN6thrust24THRUST_300001_SM_1000_NS18transform_iteratorINSD_6detail14equal_to_valueIiEENSF_15normal_iteratorINSD_10device_ptrIiEEEEllEEPlyS9_llNS7_10__identityEEEvT0_T1_T2_T3_T4_T6_)
        /*0b0c*/ 	.word	0x00000000


	//----- nvinfo : EIATTR_MIN_STACK_SIZE
	.align		4
.L_517:
        /*0b10*/ 	.byte	0x04, 0x12
        /*0b12*/ 	.short	(.L_519 - .L_518)
	.align		4
.L_518:
        /*0b14*/ 	.word	index@(_ZN3cub18CUB_300001_SM_10006detail6reduce28DeviceReduceSingleTileKernelINS2_10policy_hubIljN4cuda3std3__44plusIlEEE10Policy1000EPlSC_iS9_llNS7_10__identityEEEvT0_T1_T2_T3_T4_T6_)
        /*0b18*/ 	.word	0x00000000


	//----- nvinfo : EIATTR_MIN_STACK_SIZE
	.align		4
.L_519:
        /*0b1c*/ 	.byte	0x04, 0x12
        /*0b1e*/ 	.short	(.L_521 - .L_520)
	.align		4
.L_520:
        /*0b20*/ 	.word	index@(_ZN3cub18CUB_300001_SM_10006detail6reduce18DeviceReduceKernelINS2_10policy_hubIljN4cuda3std3__44plusIlEEE10Policy1000EN6thrust24THRUST_300001_SM_1000_NS18transform_iteratorINSD_6detail14equal_to_valueIiEENSF_15normal_iteratorINSD_10device_ptrIiEEEEllEEjS9_lNS7_10__identityEEEvT0_PT3_T1_NS0_13GridEvenShareISR_EET2_T4_)
        /*0b24*/ 	.word	0x00000000


	//----- nvinfo : EIATTR_MIN_STACK_SIZE
	.align		4
.L_521:
        /*0b28*/ 	.byte	0x04, 0x12
        /*0b2a*/ 	.short	(.L_523 - .L_522)
	.align		4
.L_522:
        /*0b2c*/ 	.word	index@(_ZN3cub18CUB_300001_SM_10006detail6reduce28DeviceReduceSingleTileKernelINS2_10policy_hubIljN4cuda3std3__44plusIlEEE10Policy1000EN6thrust24THRUST_300001_SM_1000_NS18transform_iteratorINSD_6detail14equal_to_valueIiEENSF_15normal_iteratorINSD_10device_ptrIiEEEEllEEPljS9_llNS7_10__identityEEEvT0_T1_T2_T3_T4_T6_)
        /*0b30*/ 	.word	0x00000000


	//----- nvinfo : EIATTR_MIN_STACK_SIZE
	.align		4
.L_523:
        /*0b34*/ 	.byte	0x04, 0x12
        /*0b36*/ 	.short	(.L_525 - .L_524)
	.align		4
.L_524:
        /*0b38*/ 	.word	index@(_ZN3cub18CUB_300001_SM_10006detail6reduce18DeviceReduceKernelINS2_10policy_hubIiyN4cuda3std3__44plusIiEEE10Policy1000EN6thrust24THRUST_300001_SM_1000_NS18transform_iteratorIZ21demoAdvancedIteratorsvE6squareNSD_17counting_iteratorIiNSD_11use_defaultESH_SH_EESH_SH_EEyS9_iNS7_10__identityEEEvT0_PT3_T1_NS0_13GridEvenShareISO_EET2_T4_)
        /*0b3c*/ 	.word	0x00000000


	//----- nvinfo : EIATTR_MIN_STACK_SIZE
	.align		4
.L_525:
        /*0b40*/ 	.byte	0x04, 0x12
        /*0b42*/ 	.short	(.L_527 - .L_526)
	.align		4
.L_526:
        /*0b44*/ 	.word	index@(_ZN3cub18CUB_300001_SM_10006detail6reduce28DeviceReduceSingleTileKernelINS2_10policy_hubIiyN4cuda3std3__44plusIiEEE10Policy1000EN6thrust24THRUST_300001_SM_1000_NS18transform_iteratorIZ21demoAdvancedIteratorsvE6squareNSD_17counting_iteratorIiNSD_11use_defaultESH_SH_EESH_SH_EEPiyS9_iiNS7_10__identityEEEvT0_T1_T2_T3_T4_T6_)
        /*0b48*/ 	.word	0x00000000


	//----- nvinfo : EIATTR_MIN_STACK_SIZE
	.align		4
.L_527:
        /*0b4c*/ 	.byte	0x04, 0x12
        /*0b4e*/ 	.short	(.L_529 - .L_528)
	.align		4
.L_528:
        /*0b50*/ 	.word	index@(_ZN3cub18CUB_300001_SM_10006detail6reduce18DeviceReduceKernelINS2_10policy_hubIijN4cuda3std3__44plusIiEEE10Policy1000EN6thrust24THRUST_300001_SM_1000_NS18transform_iteratorIZ21demoAdvancedIteratorsvE6squareNSD_17counting_iteratorIiNSD_11use_defaultESH_SH_EESH_SH_EEjS9_iNS7_10__identityEEEvT0_PT3_T1_NS0_13GridEvenShareISO_EET2_T4_)
        /*0b54*/ 	.word	0x00000000


	//----- nvinfo : EIATTR_MIN_STACK_SIZE
	.align		4
.L_529:
        /*0b58*/ 	.byte	0x04, 0x12
        /*0b5a*/ 	.short	(.L_531 - .L_530)
	.align		4
.L_530:
        /*0b5c*/ 	.word	index@(_ZN3cub18CUB_300001_SM_10006detail6reduce28DeviceReduceSingleTileKernelINS2_10policy_hubIijN4cuda3std3__44plusIiEEE10Policy1000EN6thrust24THRUST_300001_SM_1000_NS18transform_iteratorIZ21demoAdvancedIteratorsvE6squareNSD_17counting_iteratorIiNSD_11use_defaultESH_SH_EESH_SH_EEPijS9_iiNS7_10__identityEEEvT0_T1_T2_T3_T4_T6_)
        /*0b60*/ 	.word	0x00000000


	//----- nvinfo : EIATTR_MIN_STACK_SIZE
	.align		4
.L_531:
        /*0b64*/ 	.byte	0x04, 0x12
        /*0b66*/ 	.short	(.L_533 - .L_532)
	.align		4
.L_532:
        /*0b68*/ 	.word	index@(_ZN3cub18CUB_300001_SM_10006detail6reduce18DeviceReduceKernelINS2_10policy_hubIiyN4cuda3std3__44plusIiEEE10Policy1000EN6thrust24THRUST_300001_SM_1000_NS17counting_iteratorIiNSD_11use_defaultESF_SF_EEyS9_iNS7_10__identityEEEvT0_PT3_T1_NS0_13GridEvenShareISL_EET2_T4_)
        /*0b6c*/ 	.word	0x00000000


	//----- nvinfo : EIATTR_MIN_STACK_SIZE
	.align		4
.L_533:
        /*0b70*/ 	.byte	0x04, 0x12
        /*0b72*/ 	.short	(.L_535 - .L_534)
	.align		4
.L_534:
        /*0b74*/ 	.word	index@(_ZN3cub18CUB_300001_SM_10006detail6reduce28DeviceReduceSingleTileKernelINS2_10policy_hubIiyN4cuda3std3__44plusIiEEE10Policy1000EN6thrust24THRUST_300001_SM_1000_NS17counting_iteratorIiNSD_11use_defaultESF_SF_EEPiyS9_iiNS7_10__identityEEEvT0_T1_T2_T3_T4_T6_)
        /*0b78*/ 	.word	0x00000000


	//----- nvinfo : EIATTR_MIN_STACK_SIZE
	.align		4
.L_535:
        /*0b7c*/ 	.byte	0x04, 0x12
        /*0b7e*/ 	.short	(.L_537 - .L_536)
	.align		4
.L_536:
        /*0b80*/ 	.word	index@(_ZN3cub18CUB_300001_SM_10006detail6reduce18DeviceReduceKernelINS2_10policy_hubIijN4cuda3std3__44plusIiEEE10Policy1000EN6thrust24THRUST_300001_SM_1000_NS17counting_iteratorIiNSD_11use_defaultESF_SF_EEjS9_iNS7_10__identityEEEvT0_PT3_T1_NS0_13GridEvenShareISL_EET2_T4_)
        /*0b84*/ 	.word	0x00000000


	//----- nvinfo : EIATTR_MIN_STACK_SIZE
	.align		4
.L_537:
        /*0b88*/ 	.byte	0x04, 0x12
        /*0b8a*/ 	.short	(.L_539 - .L_538)
	.align		4
.L_538:
        /*0b8c*/ 	.word	index@(_ZN3cub18CUB_300001_SM_10006detail6reduce28DeviceReduceSingleTileKernelINS2_10policy_hubIijN4cuda3std3__44plusIiEEE10Policy1000EN6thrust24THRUST_300001_SM_1000_NS17counting_iteratorIiNSD_11use_defaultESF_SF_EEPijS9_iiNS7_10__identityEEEvT0_T1_T2_T3_T4_T6_)
        /*0b90*/ 	.word	0x00000000


	//----- nvinfo : EIATTR_MIN_STACK_SIZE
	.align		4
.L_539:
        /*0b94*/ 	.byte	0x04, 0x12
        /*0b96*/ 	.short	(.L_541 - .L_540)
	.align		4
.L_540:
        /*0b98*/ 	.word	index@(_ZN3cub18CUB_300001_SM_10006detail6reduce28DeviceReduceSingleTileKernelINS2_10policy_hubIiyN4cuda3__47maximumIiEEE10Policy1000EPiSB_iS8_iiNS5_3std3__410__identityEEEvT0_T1_T2_T3_T4_T6_)
        /*0b9c*/ 	.word	0x00000000


	//----- nvinfo : EIATTR_MIN_STACK_SIZE
	.align		4
.L_541:
        /*0ba0*/ 	.byte	0x04, 0x12
        /*0ba2*/ 	.short	(.L_543 - .L_542)
	.align		4
.L_542:
        /*0ba4*/ 	.word	index@(_ZN3cub18CUB_300001_SM_10006detail6reduce18DeviceReduceKernelINS2_10policy_hubIiyN4cuda3__47maximumIiEEE10Policy1000EN6thrust24THRUST_300001_SM_1000_NS6detail15normal_iteratorINSC_10device_ptrIiEEEEyS8_iNS5_3std3__410__identityEEEvT0_PT3_T1_NS0_13GridEvenShareISO_EET2_T4_)
        /*0ba8*/ 	.word	0x00000000


	//----- nvinfo : EIATTR_MIN_STACK_SIZE
	.align		4
.L_543:
        /*0bac*/ 	.byte	0x04, 0x12
        /*0bae*/ 	.short	(.L_545 - .L_544)
	.align		4
.L_544:
        /*0bb0*/ 	.word	index@(_ZN3cub18CUB_300001_SM_10006detail6reduce28DeviceReduceSingleTileKernelINS2_10policy_hubIiyN4cuda3__47maximumIiEEE10Policy1000EN6thrust24THRUST_300001_SM_1000_NS6detail15normal_iteratorINSC_10device_ptrIiEEEEPiyS8_iiNS5_3std3__410__identityEEEvT0_T1_T2_T3_T4_T6_)
        /*0bb4*/ 	.word	0x00000000


	//----- nvinfo : EIATTR_MIN_STACK_SIZE
	.align		4
.L_545:
        /*0bb8*/ 	.byte	0x04, 0x12
        /*0bba*/ 	.short	(.L_547 - .L_546)
	.align		4
.L_546:
        /*0bbc*/ 	.word	index@(_ZN3cub18CUB_300001_SM_10006detail6reduce28DeviceReduceSingleTileKernelINS2_10policy_hubIijN4cuda3__47maximumIiEEE10Policy1000EPiSB_iS8_iiNS5_3std3__410__identityEEEvT0_T1_T2_T3_T4_T6_)
        /*0bc0*/ 	.word	0x00000000


	//----- nvinfo : EIATTR_MIN_STACK_SIZE
	.align		4
.L_547:
        /*0bc4*/ 	.byte	0x04, 0x12
        /*0bc6*/ 	.short	(.L_549 - .L_548)
	.align		4
.L_548:
        /*0bc8*/ 	.word	index@(_ZN3cub18CUB_300001_SM_10006detail6reduce18DeviceReduceKernelINS2_10policy_hubIijN4cuda3__47maximumIiEEE10Policy1000EN6thrust24THRUST_300001_SM_1000_NS6detail15normal_iteratorINSC_10device_ptrIiEEEEjS8_iNS5_3std3__410__identityEEEvT0_PT3_T1_NS0_13GridEvenShareISO_EET2_T4_)
        /*0bcc*/ 	.word	0x00000000


	//----- nvinfo : EIATTR_MIN_STACK_SIZE
	.align		4
.L_549:
        /*0bd0*/ 	.byte	0x04, 0x12
        /*0bd2*/ 	.short	(.L_551 - .L_550)
	.align		4
.L_550:
        /*0bd4*/ 	.word	index@(_ZN3cub18CUB_300001_SM_10006detail6reduce28DeviceReduceSingleTileKernelINS2_10policy_hubIijN4cuda3__47maximumIiEEE10Policy1000EN6thrust24THRUST_300001_SM_1000_NS6detail15normal_iteratorINSC_10device_ptrIiEEEEPijS8_iiNS5_3std3__410__identityEEEvT0_T1_T2_T3_T4_T6_)
        /*0bd8*/ 	.word	0x00000000


	//----- nvinfo : EIATTR_MIN_STACK_SIZE
	.align		4
.L_551:
        /*0bdc*/ 	.byte	0x04, 0x12
        /*0bde*/ 	.short	(.L_553 - .L_552)
	.align		4
.L_552:
        /*0be0*/ 	.word	index@(_ZN3cub18CUB_300001_SM_10006detail6reduce28DeviceReduceSingleTileKernelINS2_10policy_hubIiyN4cuda3std3__44plusIiEEE10Policy1000EPiSC_iS9_iiNS7_10__identityEEEvT0_T1_T2_T3_T4_T6_)
        /*0be4*/ 	.word	0x00000000


	//----- nvinfo : EIATTR_MIN_STACK_SIZE
	.align		4
.L_553:
        /*0be8*/ 	.byte	0x04, 0x12
        /*0bea*/ 	.short	(.L_555 - .L_554)
	.align		4
.L_554:
        /*0bec*/ 	.word	index@(_ZN3cub18CUB_300001_SM_10006detail6reduce18DeviceReduceKernelINS2_10policy_hubIiyN4cuda3std3__44plusIiEEE10Policy1000EN6thrust24THRUST_300001_SM_1000_NS6detail15normal_iteratorINSD_10device_ptrIiEEEEyS9_iNS7_10__identityEEEvT0_PT3_T1_NS0_13GridEvenShareISN_EET2_T4_)
        /*0bf0*/ 	.word	0x00000000


	//----- nvinfo : EIATTR_MIN_STACK_SIZE
	.align		4
.L_555:
        /*0bf4*/ 	.byte	0x04, 0x12
        /*0bf6*/ 	.short	(.L_557 - .L_556)
	.align		4
.L_556:
        /*0bf8*/ 	.word	index@(_ZN3cub18CUB_300001_SM_10006detail6reduce28DeviceReduceSingleTileKernelINS2_10policy_hubIiyN4cuda3std3__44plusIiEEE10Policy1000EN6thrust24THRUST_300001_SM_1000_NS6detail15normal_iteratorINSD_10device_ptrIiEEEEPiyS9_iiNS7_10__identityEEEvT0_T1_T2_T3_T4_T6_)
        /*0bfc*/ 	.word	0x00000000


	//----- nvinfo : EIATTR_MIN_STACK_SIZE
	.align		4
.L_557:
        /*0c00*/ 	.byte	0x04, 0x12
        /*0c02*/ 	.short	(.L_559 - .L_558)
	.align		4
.L_558:
        /*0c04*/ 	.word	index@(_ZN3cub18CUB_300001_SM_10006detail6reduce28DeviceReduceSingleTileKernelINS2_10policy_hubIijN4cuda3std3__44plusIiEEE10Policy1000EPiSC_iS9_iiNS7_10__identityEEEvT0_T1_T2_T3_T4_T6_)
        /*0c08*/ 	.word	0x00000000


	//----- nvinfo : EIATTR_MIN_STACK_SIZE
	.align		4
.L_559:
        /*0c0c*/ 	.byte	0x04, 0x12
        /*0c0e*/ 	.short	(.L_561 - .L_560)
	.align		4
.L_560:
        /*0c10*/ 	.word	index@(_ZN3cub18CUB_300001_SM_10006detail6reduce18DeviceReduceKernelINS2_10policy_hubIijN4cuda3std3__44plusIiEEE10Policy1000EN6thrust24THRUST_300001_SM_1000_NS6detail15normal_iteratorINSD_10device_ptrIiEEEEjS9_iNS7_10__identityEEEvT0_PT3_T1_NS0_13GridEvenShareISN_EET2_T4_)
        /*0c14*/ 	.word	0x00000000


	//----- nvinfo : EIATTR_MIN_STACK_SIZE
	.align		4
.L_561:
        /*0c18*/ 	.byte	0x04, 0x12
        /*0c1a*/ 	.short	(.L_563 - .L_562)
	.align		4
.L_562:
        /*0c1c*/ 	.word	index@(_ZN3cub18CUB_300001_SM_10006detail6reduce28DeviceReduceSingleTileKernelINS2_10policy_hubIijN4cuda3std3__44plusIiEEE10Policy1000EN6thrust24THRUST_300001_SM_1000_NS6detail15normal_iteratorINSD_10device_ptrIiEEEEPijS9_iiNS7_10__identityEEEvT0_T1_T2_T3_T4_T6_)
        /*0c20*/ 	.word	0x00000000


	//----- nvinfo : EIATTR_MIN_STACK_SIZE
	.align		4
.L_563:
        /*0c24*/ 	.byte	0x04, 0x12
        /*0c26*/ 	.short	(.L_565 - .L_564)
	.align		4
.L_564:
        /*0c28*/ 	.word	index@(_ZN3cub18CUB_300001_SM_10006detail9transform16transform_kernelINS2_10policy_hubILb1EN4cuda3std3__45tupleIJN6thrust24THRUST_300001_SM_1000_NS6detail15normal_iteratorINSA_10device_ptrIfEEEEEEEE10policy1000ElZ15demoPerformancevE9scale_addSF_JPfEEEvT0_iT1_T2_DpNS2_10kernel_argIT3_EE)
        /*0c2c*/ 	.word	0x00000000


	//----- nvinfo : EIATTR_MIN_STACK_SIZE
	.align		4
.L_565:
        /*0c30*/ 	.byte	0x04, 0x12
        /*0c32*/ 	.short	(.L_567 - .L_566)
	.align		4
.L_566:
        /*0c34*/ 	.word	index@(_ZN3cub18CUB_300001_SM_10006detail9transform16transform_kernelINS2_10policy_hubILb1EN4cuda3std3__45tupleIJN6thrust24THRUST_300001_SM_1000_NS6detail15normal_iteratorINSA_10device_ptrIfEEEEEEEE10policy1000EiZ15demoPerformancevE9scale_addSF_JPfEEEvT0_iT1_T2_DpNS2_10kernel_argIT3_EE)
        /*0c38*/ 	.word	0x00000000


	//----- nvinfo : EIATTR_MIN_STACK_SIZE
	.align		4
.L_567:
        /*0c3c*/ 	.byte	0x04, 0x12
        /*0c3e*/ 	.short	(.L_569 - .L_568)
	.align		4
.L_568:
        /*0c40*/ 	.word	index@(_ZN3cub18CUB_300001_SM_10006detail9transform16transform_kernelINS2_10policy_hubILb1EN4cuda3std3__45tupleIJN6thrust24THRUST_300001_SM_1000_NS6detail15normal_iteratorINSA_10device_ptrIfEEEEEEEE10policy1000ElZ16demoThrustBasicsvE6squareSF_JPfEEEvT0_iT1_T2_DpNS2_10kernel_argIT3_EE)
        /*0c44*/ 	.word	0x00000000


	//----- nvinfo : EIATTR_MIN_STACK_SIZE
	.align		4
.L_569:
        /*0c48*/ 	.byte	0x04, 0x12
        /*0c4a*/ 	.short	(.L_571 - .L_570)
	.align		4
.L_570:
        /*0c4c*/ 	.word	index@(_ZN3cub18CUB_300001_SM_10006detail9transform16transform_kernelINS2_10policy_hubILb1EN4cuda3std3__45tupleIJN6thrust24THRUST_300001_SM_1000_NS6detail15normal_iteratorINSA_10device_ptrIfEEEEEEEE10policy1000EiZ16demoThrustBasicsvE6squareSF_JPfEEEvT0_iT1_T2_DpNS2_10kernel_argIT3_EE)
        /*0c50*/ 	.word	0x00000000


	//----- nvinfo : EIATTR_MIN_STACK_SIZE
	.align		4
.L_571:
        /*0c54*/ 	.byte	0x04, 0x12
        /*0c56*/ 	.short	(.L_573 - .L_572)
	.align		4
.L_572:
        /*0c58*/ 	.word	index@(_ZN3cub18CUB_300001_SM_10006detail9transform16transform_kernelINS2_10policy_hubILb0EN4cuda3std3__45tupleIJN6thrust24THRUST_300001_SM_1000_NS6detail15normal_iteratorINSA_10device_ptrIfEEEESF_EEEE10policy1000ElNS7_4plusIfEESF_JPfSL_EEEvT0_iT1_T2_DpNS2_10kernel_argIT3_EE)
        /*0c5c*/ 	.word	0x00000000


	//----- nvinfo : EIATTR_MIN_STACK_SIZE
	.align		4
.L_573:
        /*0c60*/ 	.byte	0x04, 0x12
        /*0c62*/ 	.short	(.L_575 - .L_574)
	.align		4
.L_574:
        /*0c64*/ 	.word	index@(_ZN3cub18CUB_300001_SM_10006detail9transform16transform_kernelINS2_10policy_hubILb0EN4cuda3std3__45tupleIJN6thrust24THRUST_300001_SM_1000_NS6detail15normal_iteratorINSA_10device_ptrIfEEEESF_EEEE10policy1000EiNS7_4plusIfEESF_JPfSL_EEEvT0_iT1_T2_DpNS2_10kernel_argIT3_EE)
        /*0c68*/ 	.word	0x00000000


	//----- nvinfo : EIATTR_MIN_STACK_SIZE
	.align		4
.L_575:
        /*0c6c*/ 	.byte	0x04, 0x12
        /*0c6e*/ 	.short	(.L_577 - .L_576)
	.align		4
.L_576:
        /*0c70*/ 	.word	index@(_ZN3cub18CUB_300001_SM_10006detail8for_each13static_kernelINS2_12policy_hub_t12policy_500_tEmN6thrust24THRUST_300001_SM_1000_NS8cuda_cub20__uninitialized_fill7functorINS7_10device_ptrIcEEcEEEEvT0_T1_)
        /*0c74*/ 	.word	0x00000000


	//----- nvinfo : EIATTR_MIN_STACK_SIZE
	.align		4
.L_577:
        /*0c78*/ 	.byte	0x04, 0x12
        /*0c7a*/ 	.short	(.L_579 - .L_578)
	.align		4
.L_578:
        /*0c7c*/ 	.word	index@(_ZN3cub18CUB_300001_SM_10006detail8for_each13static_kernelINS2_12policy_hub_t12policy_500_tElN6thrust24THRUST_300001_SM_1000_NS8cuda_cub20__uninitialized_copy7functorINS7_20permutation_iteratorINS7_6detail15normal_iteratorINS7_10device_ptrIfEEEENSD_INSE_IiEEEEEENS7_7pointerIfNS8_3tagENS7_11use_defaultESM_EEEEEEvT0_T1_)
        /*0c80*/ 	.word	0x00000000


	//----- nvinfo : EIATTR_MIN_STACK_SIZE
	.align		4
.L_579:
        /*0c84*/ 	.byte	0x04, 0x12
        /*0c86*/ 	.short	(.L_581 - .L_580)
	.align		4
.L_580:
        /*0c88*/ 	.word	index@(_ZN3cub18CUB_300001_SM_10006detail8for_each13static_kernelINS2_12policy_hub_t12policy_500_tElN6thrust24THRUST_300001_SM_1000_NS8cuda_cub10__tabulate7functorINS7_6detail15normal_iteratorINS7_10device_ptrIiEEEENS7_6system6detail7generic6detail22compute_sequence_valueIivEElEEEEvT0_T1_)
        /*0c8c*/ 	.word	0x00000000


	//----- nvinfo : EIATTR_MIN_STACK_SIZE
	.align		4
.L_581:
        /*0c90*/ 	.byte	0x04, 0x12
        /*0c92*/ 	.short	(.L_583 - .L_582)
	.align		4
.L_582:
        /*0c94*/ 	.word	index@(_ZN3cub18CUB_300001_SM_10006detail8for_each13static_kernelINS2_12policy_hub_t12policy_500_tElN6thrust24THRUST_300001_SM_1000_NS8cuda_cub6__fill7functorINS7_6detail15normal_iteratorINS7_10device_ptrIfEEEEfEEEEvT0_T1_)
        /*0c98*/ 	.word	0x00000000


	//----- nvinfo : EIATTR_MIN_STACK_SIZE
	.align		4
.L_583:
        /*0c9c*/ 	.byte	0x04, 0x12
        /*0c9e*/ 	.short	(.L_585 - .L_584)
	.align		4
.L_584:
        /*0ca0*/ 	.word	index@(_ZN3cub18CUB_300001_SM_10006detail8for_each13static_kernelINS2_12policy_hub_t12policy_500_tElN6thrust24THRUST_300001_SM_1000_NS8cuda_cub10__tabulate7functorINS7_6detail15normal_iteratorINS7_10device_ptrIfEEEENS7_6system6detail7generic6detail22compute_sequence_valueIfvEElEEEEvT0_T1_)
        /*0ca4*/ 	.word	0x00000000


	//----- nvinfo : EIATTR_MIN_STACK_SIZE
	.align		4
.L_585:
        /*0ca8*/ 	.byte	0x04, 0x12
        /*0caa*/ 	.short	(.L_587 - .L_586)
	.align		4
.L_586:
        /*0cac*/ 	.word	index@(_ZN3cub18CUB_300001_SM_10006detail8for_each13static_kernelINS2_12policy_hub_t12policy_500_tEmN6thrust24THRUST_300001_SM_1000_NS8cuda_cub20__uninitialized_fill7functorINS7_10device_ptrIfEEfEEEEvT0_T1_)
        /*0cb0*/ 	.word	0x00000000


	//----- nvinfo : EIATTR_MIN_STACK_SIZE
	.align		4
.L_587:
        /*0cb4*/ 	.byte	0x04, 0x12
        /*0cb6*/ 	.short	(.L_589 - .L_588)
	.align		4
.L_588:
        /*0cb8*/ 	.word	index@(_ZN3cub18CUB_300001_SM_10006detail8for_each13static_kernelINS2_12policy_hub_t12policy_500_tElN6thrust24THRUST_300001_SM_1000_NS8cuda_cub6__fill7functorINS7_6detail15normal_iteratorINS7_10device_ptrIiEEEEiEEEEvT0_T1_)
        /*0cbc*/ 	.word	0x00000000


	//----- nvinfo : EIATTR_MIN_STACK_SIZE
	.align		4
.L_589:
        /*0cc0*/ 	.byte	0x04, 0x12
        /*0cc2*/ 	.short	(.L_591 - .L_590)
	.align		4
.L_590:
        /*0cc4*/ 	.word	index@(_ZN3cub18CUB_300001_SM_10006detail8for_each13static_kernelINS2_12policy_hub_t12policy_500_tEmN6thrust24THRUST_300001_SM_1000_NS8cuda_cub20__uninitialized_fill7functorINS7_10device_ptrIiEEiEEEEvT0_T1_)
        /*0cc8*/ 	.word	0x00000000


	//----- nvinfo : EIATTR_MIN_STACK_SIZE
	.align		4
.L_591:
        /*0ccc*/ 	.byte	0x04, 0x12
        /*0cce*/ 	.short	(.L_593 - .L_592)
	.align		4
.L_592:
        /*0cd0*/ 	.word	index@(_ZN3cub18CUB_300001_SM_10006detail11EmptyKernelIvEEvv)
        /*0cd4*/ 	.word	0x00000000


	//----- nvinfo : EIATTR_MIN_STACK_SIZE
	.align		4
.L_593:
        /*0cd8*/ 	.byte	0x04, 0x12
        /*0cda*/ 	.short	(.L_595 - .L_594)
	.align		4
.L_594:
        /*0cdc*/ 	.word	index@(_ZN6thrust24THRUST_300001_SM_1000_NS8cuda_cub4core6detail13_kernel_agentINS1_15__reduce_by_key16ReduceByKeyAgentINS0_6detail15normal_iteratorINS0_10device_ptrIiEEEESB_SB_SB_N4cuda3std3__48equal_toIiEENSE_4plusIiEEPllEEJSB_SB_SB_SB_SJ_N3cub18CUB_300001_SM_100024ReduceByKeyScanTileStateIilLb1EEESG_SI_llEEEvDpT0_)
        /*0ce0*/ 	.word	0x00000000


	//----- nvinfo : EIATTR_MIN_STACK_SIZE
	.align		4
.L_595:
        /*0ce4*/ 	.byte	0x04, 0x12
        /*0ce6*/ 	.short	(.L_597 - .L_596)
	.align		4
.L_596:
        /*0ce8*/ 	.word	index@(_ZN6thrust24THRUST_300001_SM_1000_NS8cuda_cub4core6detail13_kernel_agentINS1_15__reduce_by_key9InitAgentIN3cub18CUB_300001_SM_100024ReduceByKeyScanTileStateIilLb1EEElPlEEJSA_lSB_EEEvDpT0_)
        /*0cec*/ 	.word	0x00000000


	//----- nvinfo : EIATTR_MIN_STACK_SIZE
	.align		4
.L_597:
        /*0cf0*/ 	.byte	0x04, 0x12
        /*0cf2*/ 	.short	(.L_599 - .L_598)
	.align		4
.L_598:
        /*0cf4*/ 	.word	index@(_ZN6thrust24THRUST_300001_SM_1000_NS8cuda_cub4core6detail13_kernel_agentINS1_15__reduce_by_key16ReduceByKeyAgentINS0_6detail15normal_iteratorINS0_10device_ptrIiEEEESB_SB_SB_N4cuda3std3__48equal_toIiEENSE_4plusIiEEPiiEEJSB_SB_SB_SB_SJ_N3cub18CUB_300001_SM_100024ReduceByKeyScanTileStateIiiLb1EEESG_SI_iiEEEvDpT0_)
        /*0cf8*/ 	.word	0x00000000


	//----- nvinfo : EIATTR_MIN_STACK_SIZE
	.align		4
.L_599:
        /*0cfc*/ 	.byte	0x04, 0x12
        /*0cfe*/ 	.short	(.L_601 - .L_600)
	.align		4
.L_600:
        /*0d00*/ 	.word	index@(_ZN6thrust24THRUST_300001_SM_1000_NS8cuda_cub4core6detail13_kernel_agentINS1_15__reduce_by_key9InitAgentIN3cub18CUB_300001_SM_100024ReduceByKeyScanTileStateIiiLb1EEEiPiEEJSA_iSB_EEEvDpT0_)
        /*0d04*/ 	.word	0x00000000


	//----- nvinfo : EIATTR_MIN_STACK_SIZE
	.align		4
.L_601:
        /*0d08*/ 	.byte	0x04, 0x12
        /*0d0a*/ 	.short	(.L_603 - .L_602)
	.align		4
.L_602:
        /*0d0c*/ 	.word	index@(_ZN6thrust24THRUST_300001_SM_1000_NS8cuda_cub4core6detail13_kernel_agentINS1_8__unique11UniqueAgentINS0_6detail15normal_iteratorINS0_10device_ptrIiEEEESB_N4cuda3std3__48equal_toIiEEiPiEEJSB_SB_SG_SH_iN3cub18CUB_300001_SM_100013ScanTileStateIiLb1EEEmEEEvDpT0_)
        /*0d10*/ 	.word	0x00000008


	//----- nvinfo : EIATTR_MIN_STACK_SIZE
	.align		4
.L_603:
        /*0d14*/ 	.byte	0x04, 0x12
        /*0d16*/ 	.short	(.L_605 - .L_604)
	.align		4
.L_604:
        /*0d18*/ 	.word	index@(_ZN6thrust24THRUST_300001_SM_1000_NS8cuda_cub4core6detail13_kernel_agentINS1_8__unique9InitAgentIN3cub18CUB_300001_SM_100013ScanTileStateIiLb1EEEPiiEEJSA_mSB_EEEvDpT0_)
        /*0d1c*/ 	.word	0x00000000


	//----- nvinfo : EIATTR_MIN_STACK_SIZE
	.align		4
.L_605:
        /*0d20*/ 	.byte	0x04, 0x12
        /*0d22*/ 	.short	(.L_607 - .L_606)
	.align		4
.L_606:
        /*0d24*/ 	.word	index@(_Z12customKernelPfif)
        /*0d28*/ 	.word	0x00000000
.L_607:


//--------------------- .nv.compat                --------------------------
	.section	.nv.compat,"",@"SHT_CUDA_COMPAT_INFO"
	.align	4
        /*0000*/ 	.byte	0x02, 0x09, 0x00, 0x00, 0x02, 0x02, 0x02, 0x00, 0x02, 0x05, 0x05, 0x00, 0x03, 0x07, 0x01, 0x01
        /*0010*/ 	.byte	0x02, 0x03, 0x00, 0x00, 0x02, 0x06, 0x01, 0x00, 0x04, 0x0b, 0x08, 0x00, 0x01, 0x00, 0x00, 0x00
        /*0020*/ 	.byte	0x00, 0x00, 0x00, 0x00


//--------------------- .nv.info._ZN3cub18CUB_300001_SM_10006detail10radix_sort29DeviceRadixSortOnesweepKernelINS1_5radix10policy_hubIfNS0_8NullTypeEyE10Policy1000ELNS0_9SortOrderE0EfS6_yiiNS1_21identity_decomposer_tEEEvPT5_SC_PT3_PKSD_PT1_PKSH_PT2_PKSL_T4_iiT6_ --------------------------
	.section	.nv.info._ZN3cub18CUB_300001_SM_10006detail10radix_sort29DeviceRadixSortOnesweepKernelINS1_5radix10policy_hubIfNS0_8NullTypeEyE10Policy1000ELNS0_9SortOrderE0EfS6_yiiNS1_21identity_decomposer_tEEEvPT5_SC_PT3_PKSD_PT1_PKSH_PT2_PKSL_T4_iiT6_,"",@"SHT_CUDA_INFO"
	.sectionflags	@""
	.align	4


	//----- nvinfo : EIATTR_CUDA_API_VERSION
	.align		4
        /*0000*/ 	.byte	0x04, 0x37
        /*0002*/ 	.short	(.L_609 - .L_608)
.L_608:
        /*0004*/ 	.word	0x00000082


	//----- nvinfo : EIATTR_KPARAM_INFO
	.align		4
.L_609:
        /*0008*/ 	.byte	0x04, 0x17
        /*000a*/ 	.short	(.L_611 - .L_610)
.L_610:
        /*000c*/ 	.word	0x00000000
        /*0010*/ 	.short	0x000b
        /*0012*/ 	.short	0x004c
        /*0014*/ 	.byte	0x00, 0xf0, 0x05, 0x00


	//----- nvinfo : EIATTR_KPARAM_INFO
	.align		4
.L_611:
        /*0018*/ 	.byte	0x04, 0x17
        /*001a*/ 	.short	(.L_613 - .L_612)
.L_612:
        /*001c*/ 	.word	0x00000000
        /*0020*/ 	.short	0x000a
        /*0022*/ 	.short	0x0048
        /*0024*/ 	.byte	0x00, 0xf0, 0x11, 0x00


	//----- nvinfo : EIATTR_KPARAM_INFO
	.align		4
.L_613:
        /*0028*/ 	.byte	0x04, 0x17
        /*002a*/ 	.short	(.L_615 - .L_614)
.L_614:
        /*002c*/ 	.word	0x00000000
        /*0030*/ 	.short	0x0009
        /*0032*/ 	.short	0x0044
        /*0034*/ 	.byte	0x00, 0xf0, 0x11, 0x00


	//----- nvinfo : EIATTR_KPARAM_INFO
	.align		4
.L_615:
        /*0038*/ 	.byte	0x04, 0x17
        /*003a*/ 	.short	(.L_617 - .L_616)
.L_616:
        /*003c*/ 	.word	0x00000000
        /*0040*/ 	.short	0x0008
        /*0042*/ 	.short	0x0040
        /*0044*/ 	.byte	0x00, 0xf0, 0x11, 0x00


	//----- nvinfo : EIATTR_KPARAM_INFO
	.align		4
.L_617:
        /*0048*/ 	.byte	0x04, 0x17
        /*004a*/ 	.short	(.L_619 - .L_618)
.L_618:
        /*004c*/ 	.word	0x00000000
        /*0050*/ 	.short	0x0007
        /*0052*/ 	.short	0x0038
        /*0054*/ 	.byte	0x00, 0xf5, 0x21, 0x00


	//----- nvinfo : EIATTR_KPARAM_INFO
	.align		4
.L_619:
        /*0058*/ 	.byte	0x04, 0x17
        /*005a*/ 	.short	(.L_621 - .L_620)
.L_620:
        /*005c*/ 	.word	0x00000000
        /*0060*/ 	.short	0x0006
        /*0062*/ 	.short	0x0030
        /*0064*/ 	.byte	0x00, 0xf5, 0x21, 0x00


	//----- nvinfo : EIATTR_KPARAM_INFO
	.align		4
.L_621:
        /*0068*/ 	.byte	0x04, 0x17
        /*006a*/ 	.short	(.L_623 - .L_622)
.L_622:
        /*006c*/ 	.word	0x00000000
        /*0070*/ 	.short	0x0005
        /*0072*/ 	.short	0x0028
        /*0074*/ 	.byte	0x00, 0xf5, 0x21, 0x00


	//----- nvinfo : EIATTR_KPARAM_INFO
	.align		4
.L_623:
        /*0078*/ 	.byte	0x04, 0x17
        /*007a*/ 	.short	(.L_625 - .L_624)
.L_624:
        /*007c*/ 	.word	0x00000000
        /*0080*/ 	.short	0x0004
        /*0082*/ 	.short	0x0020
        /*0084*/ 	.byte	0x00, 0xf5, 0x21, 0x00


	//----- nvinfo : EIATTR_KPARAM_INFO
	.align		4
.L_625:
        /*0088*/ 	.byte	0x04, 0x17
        /*008a*/ 	.short	(.L_627 - .L_626)
.L_626:
        /*008c*/ 	.word	0x00000000
        /*0090*/ 	.short	0x0003
        /*0092*/ 	.short	0x0018
        /*0094*/ 	.byte	0x00, 0xf5, 0x21, 0x00


	//----- nvinfo : EIATTR_KPARAM_INFO
	.align		4
.L_627:
        /*0098*/ 	.byte	0x04, 0x17
        /*009a*/ 	.short	(.L_629 - .L_628)
.L_628:
        /*009c*/ 	.word	0x00000000
        /*00a0*/ 	.short	0x0002
        /*00a2*/ 	.short	0x0010
        /*00a4*/ 	.byte	0x00, 0xf5, 0x21, 0x00


	//----- nvinfo : EIATTR_KPARAM_INFO
	.align		4
.L_629:
        /*00a8*/ 	.byte	0x04, 0x17
        /*00aa*/ 	.short	(.L_631 - .L_630)
.L_630:
        /*00ac*/ 	.word	0x00000000
        /*00b0*/ 	.short	0x0001
        /*00b2*/ 	.short	0x0008
        /*00b4*/ 	.byte	0x00, 0xf5, 0x21, 0x00


	//----- nvinfo : EIATTR_KPARAM_INFO
	.align		4
.L_631:
        /*00b8*/ 	.byte	0x04, 0x17
        /*00ba*/ 	.short	(.L_633 - .L_632)
.L_632:
        /*00bc*/ 	.word	0x00000000
        /*00c0*/ 	.short	0x0000
        /*00c2*/ 	.short	0x0000
        /*00c4*/ 	.byte	0x00, 0xf5, 0x21, 0x00


	//----- nvinfo : EIATTR_SPARSE_MMA_MASK
	.align		4
.L_633:
        /*00c8*/ 	.byte	0x03, 0x50
        /*00ca*/ 	.short	0x0000


	//----- nvinfo : EIATTR_MAXREG_COUNT
	.align		4
        /*00cc*/ 	.byte	0x03, 0x1b
        /*00ce*/ 	.short	0x00a8


	//----- nvinfo : EIATTR_NUM_BARRIERS
	.align		4
        /*00d0*/ 	.byte	0x02, 0x4c
        /*00d2*/ 	.byte	0x01
	.zero		1


	//----- nvinfo : EIATTR_MERCURY_ISA_VERSION
	.align		4
        /*00d4*/ 	.byte	0x03, 0x5f
        /*00d6*/ 	.short	0x0101


	//----- nvinfo : EIATTR_COOP_GROUP_MASK_REGIDS
	.align		4
        /*00d8*/ 	.byte	0x04, 0x29
        /*00da*/ 	.short	(.L_635 - .L_634)


	//   ....[0]....
.L_634:
        /*00dc*/ 	.word	0xffffffff


	//   ....[1]....
        /*00e0*/ 	.word	0x0500001a


	//   ....[2]....
        /*00e4*/ 	.word	0xffffffff


	//   ....[3]....
        /*00e8*/ 	.word	0xffffffff


	//   ....[4]....
        /*00ec*/ 	.word	0xffffffff


	//   ....[5]....
        /*00f0*/ 	.word	0xffffffff


	//   ....[6]....
        /*00f4*/ 	.word	0xffffffff


	//   ....[7]....
        /*00f8*/ 	.word	0xffffffff


	//   ....[8]....
        /*00fc*/ 	.word	0xffffffff


	//   ....[9]....
        /*0100*/ 	.word	0xffffffff


	//   ....[10]....
        /*0104*/ 	.word	0xffffffff


	//   ....[11]....
        /*0108*/ 	.word	0xffffffff


	//   ....[12]....
        /*010c*/ 	.word	0xffffffff


	//   ....[13]....
        /*0110*/ 	.word	0xffffffff


	//   ....[14]....
        /*0114*/ 	.word	0xffffffff


	//   ....[15]....
        /*0118*/ 	.word	0xffffffff


	//   ....[16]....
        /*011c*/ 	.word	0xffffffff


	//   ....[17]....
        /*0120*/ 	.word	0xffffffff


	//   ....[18]....
        /*0124*/ 	.word	0xffffffff


	//   ....[19]....
        /*0128*/ 	.word	0xffffffff


	//   ....[20]....
        /*012c*/ 	.word	0xffffffff


	//   ....[21]....
        /*0130*/ 	.word	0xffffffff


	//   ....[22]....
        /*0134*/ 	.word	0xffffffff


	//   ....[23]....
        /*0138*/ 	.word	0xffffffff


	//   ....[24]....
        /*013c*/ 	.word	0xffffffff


	//   ....[25]....
        /*0140*/ 	.word	0xffffffff


	//   ....[26]....
        /*0144*/ 	.word	0xffffffff


	//   ....[27]....
        /*0148*/ 	.word	0xffffffff


	//   ....[28]....
        /*014c*/ 	.word	0xffffffff


	//   ....[29]....
        /*0150*/ 	.word	0xffffffff


	//   ....[30]....
        /*0154*/ 	.word	0xffffffff


	//   ....[31]....
        /*0158*/ 	.word	0xffffffff


	//   ....[32]....
        /*015c*/ 	.word	0xffffffff


	//   ....[33]....
        /*0160*/ 	.word	0xffffffff


	//   ....[34]....
        /*0164*/ 	.word	0xffffffff


	//   ....[35]....
        /*0168*/ 	.word	0xffffffff


	//   ....[36]....
        /*016c*/ 	.word	0xffffffff


	//   ....[37]....
        /*0170*/ 	.word	0xffffffff


	//   ....[38]....
        /*0174*/ 	.word	0xffffffff


	//   ....[39]....
        /*0178*/ 	.word	0xffffffff


	//   ....[40]....
        /*017c*/ 	.word	0xffffffff


	//   ....[41]....
        /*0180*/ 	.word	0xffffffff


	//   ....[42]....
        /*0184*/ 	.word	0xffffffff


	//   ....[43]....
        /*0188*/ 	.word	0xffffffff


	//   ....[44]....
        /*018c*/ 	.word	0xffffffff


	//   ....[45]....
        /*0190*/ 	.word	0xffffffff


	//   ....[46]....
        /*0194*/ 	.word	0xffffffff


	//   ....[47]....
        /*0198*/ 	.word	0xffffffff


	//   ....[48]....
        /*019c*/ 	.word	0xffffffff


	//   ....[49]....
        /*01a0*/ 	.word	0xffffffff


	//   ....[50]....
        /*01a4*/ 	.word	0xffffffff


	//   ....[51]....
        /*01a8*/ 	.word	0xffffffff


	//   ....[52]....
        /*01ac*/ 	.word	0xffffffff


	//   ....[53]....
        /*01b0*/ 	.word	0xffffffff


	//   ....[54]....
        /*01b4*/ 	.word	0xffffffff


	//   ....[55]....
        /*01b8*/ 	.word	0xffffffff


	//   ....[56]....
        /*01bc*/ 	.word	0xffffffff


	//   ....[57]....
        /*01c0*/ 	.word	0xffffffff


	//   ....[58]....
        /*01c4*/ 	.word	0xffffffff


	//   ....[59]....
        /*01c8*/ 	.word	0xffffffff


	//   ....[60]....
        /*01cc*/ 	.word	0xffffffff


	//   ....[61]....
        /*01d0*/ 	.word	0xffffffff


	//   ....[62]....
        /*01d4*/ 	.word	0xffffffff


	//   ....[63]....
        /*01d8*/ 	.word	0xffffffff


	//   ....[64]....
        /*01dc*/ 	.word	0xffffffff


	//   ....[65]....
        /*01e0*/ 	.word	0xffffffff


	//   ....[66]....
        /*01e4*/ 	.word	0xffffffff


	//   ....[67]....
        /*01e8*/ 	.word	0xffffffff


	//   ....[68]....
        /*01ec*/ 	.word	0xffffffff


	//   ....[69]....
        /*01f0*/ 	.word	0xffffffff


	//   ....[70]....
        /*01f4*/ 	.word	0xffffffff


	//   ....[71]....
        /*01f8*/ 	.word	0xffffffff


	//   ....[72]....
        /*01fc*/ 	.word	0xffffffff


	//   ....[73]....
        /*0200*/ 	.word	0xffffffff


	//   ....[74]....
        /*0204*/ 	.word	0xffffffff


	//   ....[75]....
        /*0208*/ 	.word	0xffffffff


	//   ....[76]....
        /*020c*/ 	.word	0xffffffff


	//   ....[77]....
        /*0210*/ 	.word	0xffffffff


	//   ....[78]....
        /*0214*/ 	.word	0xffffffff


	//   ....[79]....
        /*0218*/ 	.word	0xffffffff


	//   ....[80]....
        /*021c*/ 	.word	0xffffffff


	//   ....[81]....
        /*0220*/ 	.word	0xffffffff


	//   ....[82]....
        /*0224*/ 	.word	0xffffffff


	//   ....[83]....
        /*0228*/ 	.word	0xffffffff


	//   ....[84]....
        /*022c*/ 	.word	0xffffffff


	//   ....[85]....
        /*0230*/ 	.word	0xffffffff


	//   ....[86]....
        /*0234*/ 	.word	0xffffffff


	//   ....[87]....
        /*0238*/ 	.word	0xffffffff


	//   ....[88]....
        /*023c*/ 	.word	0xffffffff


	//   ....[89]....
        /*0240*/ 	.word	0xffffffff


	//   ....[90]....
        /*0244*/ 	.word	0xffffffff


	//   ....[91]....
        /*0248*/ 	.word	0xffffffff


	//   ....[92]....
        /*024c*/ 	.word	0xffffffff


	//   ....[93]....
        /*0250*/ 	.word	0xffffffff


	//   ....[94]....
        /*0254*/ 	.word	0xffffffff


	//   ....[95]....
        /*0258*/ 	.word	0xffffffff


	//   ....[96]....
        /*025c*/ 	.word	0xffffffff


	//   ....[97]....
        /*0260*/ 	.word	0xffffffff


	//   ....[98]....
        /*0264*/ 	.word	0xffffffff


	//   ....[99]....
        /*0268*/ 	.word	0xffffffff


	//   ....[100]....
        /*026c*/ 	.word	0xffffffff


	//   ....[101]....
        /*0270*/ 	.word	0xffffffff


	//   ....[102]....
        /*0274*/ 	.word	0xffffffff


	//   ....[103]....
        /*0278*/ 	.word	0xffffffff


	//   ....[104]....
        /*027c*/ 	.word	0xffffffff


	//   ....[105]....
        /*0280*/ 	.word	0xffffffff


	//   ....[106]....
        /*0284*/ 	.word	0xffffffff


	//   ....[107]....
        /*0288*/ 	.word	0xffffffff


	//   ....[108]....
        /*028c*/ 	.word	0xffffffff


	//   ....[109]....
        /*0290*/ 	.word	0xffffffff


	//   ....[110]....
        /*0294*/ 	.word	0xffffffff


	//   ....[111]....
        /*0298*/ 	.word	0xffffffff


	//   ....[112]....
        /*029c*/ 	.word	0xffffffff


	//   ....[113]....
        /*02a0*/ 	.word	0xffffffff


	//   ....[114]....
        /*02a4*/ 	.word	0xffffffff


	//   ....[115]....
        /*02a8*/ 	.word	0xffffffff


	//   ....[116]....
        /*02ac*/ 	.word	0xffffffff


	//   ....[117]....
        /*02b0*/ 	.word	0xffffffff


	//   ....[118]....
        /*02b4*/ 	.word	0xffffffff


	//   ....[119]....
        /*02b8*/ 	.word	0xffffffff


	//   ....[120]....
        /*02bc*/ 	.word	0xffffffff


	//   ....[121]....
        /*02c0*/ 	.word	0xffffffff


	//   ....[122]....
        /*02c4*/ 	.word	0xffffffff


	//   ....[123]....
        /*02c8*/ 	.word	0xffffffff


	//   ....[124]....
        /*02cc*/ 	.word	0xffffffff


	//   ....[125]....
        /*02d0*/ 	.word	0xffffffff


	//   ....[126]....
        /*02d4*/ 	.word	0xffffffff


	//   ....[127]....
        /*02d8*/ 	.word	0xffffffff


	//   ....[128]....
        /*02dc*/ 	.word	0xffffffff


	//   ....[129]....
        /*02e0*/ 	.word	0xffffffff


	//   ....[130]....
        /*02e4*/ 	.word	0xffffffff


	//   ....[131]....
        /*02e8*/ 	.word	0xffffffff


	//   ....[132]....
        /*02ec*/ 	.word	0xffffffff


	//   ....[133]....
        /*02f0*/ 	.word	0xffffffff


	//   ....[134]....
        /*02f4*/ 	.word	0xffffffff


	//   ....[135]....
        /*02f8*/ 	.word	0xffffffff


	//   ....[136]....
        /*02fc*/ 	.word	0xffffffff


	//   ....[137]....
        /*0300*/ 	.word	0xffffffff


	//   ....[138]....
        /*0304*/ 	.word	0xffffffff


	//   ....[139]....
        /*0308*/ 	.word	0xffffffff


	//   ....[140]....
        /*030c*/ 	.word	0xffffffff


	//   ....[141]....
        /*0310*/ 	.word	0xffffffff


	//   ....[142]....
        /*0314*/ 	.word	0xffffffff


	//   ....[143]....
        /*0318*/ 	.word	0xffffffff


	//   ....[144]....
        /*031c*/ 	.word	0xffffffff


	//   ....[145]....
        /*0320*/ 	.word	0xffffffff


	//   ....[146]....
        /*0324*/ 	.word	0xffffffff


	//   ....[147]....
        /*0328*/ 	.word	0xffffffff


	//   ....[148]....
        /*032c*/ 	.word	0xffffffff


	//   ....[149]....
        /*0330*/ 	.word	0xffffffff


	//   ....[150]....
        /*0334*/ 	.word	0xffffffff


	//   ....[151]....
        /*0338*/ 	.word	0xffffffff


	//   ....[152]....
        /*033c*/ 	.word	0xffffffff


	//   ....[153]....
        /*0340*/ 	.word	0xffffffff


	//   ....[154]....
        /*0344*/ 	.word	0xffffffff


	//   ....[155]....
        /*0348*/ 	.word	0xffffffff


	//   ....[156]....
        /*034c*/ 	.word	0xffffffff


	//   ....[157]....
        /*0350*/ 	.word	0xffffffff


	//   ....[158]....
        /*0354*/ 	.word	0xffffffff


	//   ....[159]....
        /*0358*/ 	.word	0xffffffff


	//   ....[160]....
        /*035c*/ 	.word	0xffffffff


	//   ....[161]....
        /*0360*/ 	.word	0xffffffff


	//   ....[162]....
        /*0364*/ 	.word	0xffffffff


	//   ....[163]....
        /*0368*/ 	.word	0xffffffff


	//   ....[164]....
        /*036c*/ 	.word	0xffffffff


	//   ....[165]....
        /*0370*/ 	.word	0xffffffff


	//   ....[166]....
        /*0374*/ 	.word	0xffffffff


	//   ....[167]....
        /*0378*/ 	.word	0xffffffff


	//   ....[168]....
        /*037c*/ 	.word	0xffffffff


	//   ....[169]....
        /*0380*/ 	.word	0x05000004


	//   ....[170]....
        /*0384*/ 	.word	0xffffffff


	//   ....[171]....
        /*0388*/ 	.word	0xffffffff


	//   ....[172]....
        /*038c*/ 	.word	0xffffffff


	//   ....[173]....
        /*0390*/ 	.word	0xffffffff


	//   ....[174]....
        /*0394*/ 	.word	0xffffffff


	//   ....[175]....
        /*0398*/ 	.word	0xffffffff


	//   ....[176]....
        /*039c*/ 	.word	0xffffffff


	//   ....[177]....
        /*03a0*/ 	.word	0xffffffff


	//   ....[178]....
        /*03a4*/ 	.word	0xffffffff


	//   ....[179]....
        /*03a8*/ 	.word	0xffffffff


	//   ....[180]....
        /*03ac*/ 	.word	0xffffffff


	//   ....[181]....
        /*03b0*/ 	.word	0xffffffff


	//   ....[182]....
        /*03b4*/ 	.word	0xffffffff


	//   ....[183]....
        /*03b8*/ 	.word	0xffffffff


	//   ....[184]....
        /*03bc*/ 	.word	0xffffffff


	//   ....[185]....
        /*03c0*/ 	.word	0xffffffff


	//   ....[186]....
        /*03c4*/ 	.word	0xffffffff


	//   ....[187]....
        /*03c8*/ 	.word	0xffffffff


	//   ....[188]....
        /*03cc*/ 	.word	0xffffffff


	//   ....[189]....
        /*03d0*/ 	.word	0xffffffff


	//   ....[190]....
        /*03d4*/ 	.word	0xffffffff


	//   ....[191]....
        /*03d8*/ 	.word	0xffffffff


	//   ....[192]....
        /*03dc*/ 	.word	0xffffffff


	//   ....[193]....
        /*03e0*/ 	.word	0xffffffff


	//   ....[194]....
        /*03e4*/ 	.word	0xffffffff


	//   ....[195]....
        /*03e8*/ 	.word	0xffffffff


	//   ....[196]....
        /*03ec*/ 	.word	0xffffffff


	//   ....[197]....
        /*03f0*/ 	.word	0xffffffff


	//   ....[198]....
        /*03f4*/ 	.word	0xffffffff


	//   ....[199]....
        /*03f8*/ 	.word	0xffffffff


	//   ....[200]....
        /*03fc*/ 	.word	0xffffffff


	//   ....[201]....
        /*0400*/ 	.word	0xffffffff


	//   ....[202]....
        /*0404*/ 	.word	0xffffffff


	//   ....[203]....
        /*0408*/ 	.word	0xffffffff


	//   ....[204]....
        /*040c*/ 	.word	0xffffffff


	//   ....[205]....
        /*0410*/ 	.word	0xffffffff


	//   ....[206]....
        /*0414*/ 	.word	0x0500002e


	//   ....[207]....
        /*0418*/ 	.word	0x0500002e


	//   ....[208]....
        /*041c*/ 	.word	0x0500002e


	//   ....[209]....
        /*0420*/ 	.word	0x0500002e


	//   ....[210]....
        /*0424*/ 	.word	0x0500002e


	//----- nvinfo : EIATTR_COOP_GROUP_INSTR_OFFSETS
	.align		4
.L_635:
        /*0428*/ 	.byte	0x04, 0x28
        /*042a*/ 	.short	(.L_637 - .L_636)


	//   ....[0]....
.L_636:
        /*042c*/ 	.word	0x00001220


	//   ....[1]....
        /*0430*/ 	.word	0x00001d00


	//   ....[2]....
        /*0434*/ 	.word	0x00002a50


	//   ....[3]....
        /*0438*/ 	.word	0x00002a70


	//   ....[4]....
        /*043c*/ 	.word	0x00002a90


	//   ....[5]....
        /*0440*/ 	.word	0x00002ab0


	//   ....[6]....
        /*0444*/ 	.word	0x00002ad0


	//   ....[7]....
        /*0448*/ 	.word	0x00002fa0


	//   ....[8]....
        /*044c*/ 	.word	0x00002fb0


	//   ....[9]....
        /*0450*/ 	.word	0x00002fd0


	//   ....[10]....
        /*0454*/ 	.word	0x00002ff0


	//   ....[11]....
        /*0458*/ 	.word	0x00003040


	//   ....[12]....
        /*045c*/ 	.word	0x00003070


	//   ....[13]....
        /*0460*/ 	.word	0x000030b0


	//   ....[14]....
        /*0464*/ 	.word	0x000030f0


	//   ....[15]....
        /*0468*/ 	.word	0x000031e0


	//   ....[16]....
        /*046c*/ 	.word	0x00003240


	//   ....[17]....
        /*0470*/ 	.word	0x00003250


	//   ....[18]....
        /*0474*/ 	.word	0x00003270


	//   ....[19]....
        /*0478*/ 	.word	0x000032b0


	//   ....[20]....
        /*047c*/ 	.word	0x000032e0


	//   ....[21]....
        /*0480*/ 	.word	0x00003320


	//   ....[22]....
        /*0484*/ 	.word	0x00003340


	//   ....[23]....
        /*0488*/ 	.word	0x00003360


	//   ....[24]....
        /*048c*/ 	.word	0x000034a0


	//   ....[25]....
        /*0490*/ 	.word	0x000034d0


	//   ....[26]....
        /*0494*/ 	.word	0x000034e0


	//   ....[27]....
        /*0498*/ 	.word	0x00003500


	//   ....[28]....
        /*049c*/ 	.word	0x00003540


	//   ....[29]....
        /*04a0*/ 	.word	0x00003570


	//   ....[30]....
        /*04a4*/ 	.word	0x000035b0


	//   ....[31]....
        /*04a8*/ 	.word	0x000035d0


	//   ....[32]....
        /*04ac*/ 	.word	0x000035f0


	//   ....[33]....
        /*04b0*/ 	.word	0x00003720


	//   ....[34]....
        /*04b4*/ 	.word	0x00003740


	//   ....[35]....
        /*04b8*/ 	.word	0x00003750


	//   ....[36]....
        /*04bc*/ 	.word	0x00003770


	//   ....[37]....
        /*04c0*/ 	.word	0x000037b0


	//   ....[38]....
        /*04c4*/ 	.word	0x000037e0


	//   ....[39]....
        /*04c8*/ 	.word	0x00003820


	//   ....[40]....
        /*04cc*/ 	.word	0x00003840


	//   ....[41]....
        /*04d0*/ 	.word	0x00003860


	//   ....[42]....
        /*04d4*/ 	.word	0x000039a0


	//   ....[43]....
        /*04d8*/ 	.word	0x000039d0


	//   ....[44]....
        /*04dc*/ 	.word	0x000039e0


	//   ....[45]....
        /*04e0*/ 	.word	0x00003a00


	//   ....[46]....
        /*04e4*/ 	.word	0x00003a40


	//   ....[47]....
        /*04e8*/ 	.word	0x00003a70


	//   ....[48]....
        /*04ec*/ 	.word	0x00003ab0


	//   ....[49]....
        /*04f0*/ 	.word	0x00003ad0


	//   ....[50]....
        /*04f4*/ 	.word	0x00003af0


	//   ....[51]....
        /*04f8*/ 	.word	0x00003c20


	//   ....[52]....
        /*04fc*/ 	.word	0x00003c40


	//   ....[53]....
        /*0500*/ 	.word	0x00003c50


	//   ....[54]....
        /*0504*/ 	.word	0x00003c70


	//   ....[55]....
        /*0508*/ 	.word	0x00003cb0


	//   ....[56]....
        /*050c*/ 	.word	0x00003ce0


	//   ....[57]....
        /*0510*/ 	.word	0x00003d20


	//   ....[58]....
        /*0514*/ 	.word	0x00003d40


	//   ....[59]....
        /*0518*/ 	.word	0x00003d60


	//   ....[60]....
        /*051c*/ 	.word	0x00003ea0


	//   ....[61]....
        /*0520*/ 	.word	0x00003ed0


	//   ....[62]....
        /*0524*/ 	.word	0x00003ee0


	//   ....[63]....
        /*0528*/ 	.word	0x00003f00


	//   ....[64]....
        /*052c*/ 	.word	0x00003f40


	//   ....[65]....
        /*0530*/ 	.word	0x00003f70


	//   ....[66]....
        /*0534*/ 	.word	0x00003fb0


	//   ....[67]....
        /*0538*/ 	.word	0x00003fd0


	//   ....[68]....
        /*053c*/ 	.word	0x00003ff0


	//   ....[69]....
        /*0540*/ 	.word	0x00004120


	//   ....[70]....
        /*0544*/ 	.word	0x00004140


	//   ....[71]....
        /*0548*/ 	.word	0x00004150


	//   ....[72]....
        /*054c*/ 	.word	0x00004180


	//   ....[73]....
        /*0550*/ 	.word	0x000041a0


	//   ....[74]....
        /*0554*/ 	.word	0x000041f0


	//   ....[75]....
        /*0558*/ 	.word	0x00004210


	//   ....[76]....
        /*055c*/ 	.word	0x00004250


	//   ....[77]....
        /*0560*/ 	.word	0x00004270


	//   ....[78]....
        /*0564*/ 	.word	0x000043a0


	//   ....[79]....
        /*0568*/ 	.word	0x000043d0


	//   ....[80]....
        /*056c*/ 	.word	0x000043e0


	//   ....[81]....
        /*0570*/ 	.word	0x00004430


	//   ....[82]....
        /*0574*/ 	.word	0x00004460


	//   ....[83]....
        /*0578*/ 	.word	0x00004490


	//   ....[84]....
        /*057c*/ 	.word	0x000044c0


	//   ....[85]....
        /*0580*/ 	.word	0x000044f0


	//   ....[86]....
        /*0584*/ 	.word	0x00004520


	//   ....[87]....
        /*0588*/ 	.word	0x00004620


	//   ....[88]....
        /*058c*/ 	.word	0x00004640


	//   ....[89]....
        /*0590*/ 	.word	0x00004650


	//   ....[90]....
        /*0594*/ 	.word	0x000046a0


	//   ....[91]....
        /*0598*/ 	.word	0x000046d0


	//   ....[92]....
        /*059c*/ 	.word	0x000046e0


	//   ....[93]....
        /*05a0*/ 	.word	0x00004720


	//   ....[94]....
        /*05a4*/ 	.word	0x00004760


	//   ....[95]....
        /*05a8*/ 	.word	0x00004790


	//   ....[96]....
        /*05ac*/ 	.word	0x000048b0


	//   ....[97]....
        /*05b0*/ 	.word	0x000048e0


	//   ....[98]....
        /*05b4*/ 	.word	0x000048f0


	//   ....[99]....
        /*05b8*/ 	.word	0x00004940


	//   ....[100]....
        /*05bc*/ 	.word	0x00004970


	//   ....[101]....
        /*05c0*/ 	.word	0x000049a0


	//   ....[102]....
        /*05c4*/ 	.word	0x000049d0


	//   ....[103]....
        /*05c8*/ 	.word	0x00004a00


	//   ....[104]....
        /*05cc*/ 	.word	0x00004a30


	//   ....[105]....
        /*05d0*/ 	.word	0x00004b50


	//   ....[106]....
        /*05d4*/ 	.word	0x00004b80


	//   ....[107]....
        /*05d8*/ 	.word	0x00004b90


	//   ....[108]....
        /*05dc*/ 	.word	0x00004be0


	//   ....[109]....
        /*05e0*/ 	.word	0x00004c10


	//   ....[110]....
        /*05e4*/ 	.word	0x00004c40


	//   ....[111]....
        /*05e8*/ 	.word	0x00004c70


	//   ....[112]....
        /*05ec*/ 	.word	0x00004ca0


	//   ....[113]....
        /*05f0*/ 	.word	0x00004cd0


	//   ....[114]....
        /*05f4*/ 	.word	0x00004df0


	//   ....[115]....
        /*05f8*/ 	.word	0x00004e20


	//   ....[116]....
        /*05fc*/ 	.word	0x00004e30


	//   ....[117]....
        /*0600*/ 	.word	0x00004e80


	//   ....[118]....
        /*0604*/ 	.word	0x00004eb0


	//   ....[119]....
        /*0608*/ 	.word	0x00004ee0


	//   ....[120]....
        /*060c*/ 	.word	0x00004f10


	//   ....[121]....
        /*0610*/ 	.word	0x00004f40


	//   ....[122]....
        /*0614*/ 	.word	0x00004f70


	//   ....[123]....
        /*0618*/ 	.word	0x00005090


	//   ....[124]....
        /*061c*/ 	.word	0x000050c0


	//   ....[125]....
        /*0620*/ 	.word	0x000050d0


	//   ....[126]....
        /*0624*/ 	.word	0x00005120


	//   ....[127]....
        /*0628*/ 	.word	0x00005150


	//   ....[128]....
        /*062c*/ 	.word	0x00005180


	//   ....[129]....
        /*0630*/ 	.word	0x000051b0


	//   ....[130]....
        /*0634*/ 	.word	0x000051e0


	//   ....[131]....
        /*0638*/ 	.word	0x00005210


	//   ....[132]....
        /*063c*/ 	.word	0x00005330


	//   ....[133]....
        /*0640*/ 	.word	0x00005360


	//   ....[134]....
        /*0644*/ 	.word	0x00005370


	//   ....[135]....
        /*0648*/ 	.word	0x000053c0


	//   ....[136]....
        /*064c*/ 	.word	0x000053f0


	//   ....[137]....
        /*0650*/ 	.word	0x00005420


	//   ....[138]....
        /*0654*/ 	.word	0x00005450


	//   ....[139]....
        /*0658*/ 	.word	0x00005480


	//   ....[140]....
        /*065c*/ 	.word	0x000054b0


	//   ....[141]....
        /*0660*/ 	.word	0x000055d0


	//   ....[142]....
        /*0664*/ 	.word	0x00005600


	//   ....[143]....
        /*0668*/ 	.word	0x00005610


	//   ....[144]....
        /*066c*/ 	.word	0x00005660


	//   ....[145]....
        /*0670*/ 	.word	0x00005690


	//   ....[146]....
        /*0674*/ 	.word	0x000056c0


	//   ....[147]....
        /*0678*/ 	.word	0x000056f0


	//   ....[148]....
        /*067c*/ 	.word	0x00005720


	//   ....[149]....
        /*0680*/ 	.word	0x00005750


	//   ....[150]....
        /*0684*/ 	.word	0x00005870


	//   ....[151]....
        /*0688*/ 	.word	0x000058a0


	//   ....[152]....
        /*068c*/ 	.word	0x000058b0


	//   ....[153]....
        /*0690*/ 	.word	0x00005900


	//   ....[154]....
        /*0694*/ 	.word	0x00005930


	//   ....[155]....
        /*0698*/ 	.word	0x00005960


	//   ....[156]....
        /*069c*/ 	.word	0x00005990


	//   ....[157]....
        /*06a0*/ 	.word	0x000059c0


	//   ....[158]....
        /*06a4*/ 	.word	0x000059f0


	//   ....[159]....
        /*06a8*/ 	.word	0x00005b00


	//   ....[160]....
        /*06ac*/ 	.word	0x00005b20


	//   ....[161]....
        /*06b0*/ 	.word	0x00005b30


	//   ....[162]....
        /*06b4*/ 	.word	0x00005b60


	//   ....[163]....
        /*06b8*/ 	.word	0x00005b80


	//   ....[164]....
        /*06bc*/ 	.word	0x00005bd0


	//   ....[165]....
        /*06c0*/ 	.word	0x00005c00


	//   ....[166]....
        /*06c4*/ 	.word	0x00005c50


	//   ....[167]....
        /*06c8*/ 	.word	0x00005c80


	//   ....[168]....
        /*06cc*/ 	.word	0x00005da0


	//   ....[169]....
        /*06d0*/ 	.word	0x00006200


	//   ....[170]....
        /*06d4*/ 	.word	0x00006590


	//   ....[171]....
        /*06d8*/ 	.word	0x00006690


	//   ....[172]....
        /*06dc*/ 	.word	0x00006790


	//   ....[173]....
        /*06e0*/ 	.word	0x00006890


	//   ....[174]....
        /*06e4*/ 	.word	0x00006990


	//   ....[175]....
        /*06e8*/ 	.word	0x00006a90


	//   ....[176]....
        /*06ec*/ 	.word	0x00006b90


	//   ....[177]....
        /*06f0*/ 	.word	0x00006c90


	//   ....[178]....
        /*06f4*/ 	.word	0x00006d90


	//   ....[179]....
        /*06f8*/ 	.word	0x00006e90


	//   ....[180]....
        /*06fc*/ 	.word	0x00006f90


	//   ....[181]....
        /*0700*/ 	.word	0x00007090


	//   ....[182]....
        /*0704*/ 	.word	0x00007190


	//   ....[183]....
        /*0708*/ 	.word	0x00007290


	//   ....[184]....
        /*070c*/ 	.word	0x00007390


	//   ....[185]....
        /*0710*/ 	.word	0x00007490


	//   ....[186]....
        /*0714*/ 	.word	0x00007590


	//   ....[187]....
        /*0718*/ 	.word	0x00007690


	//   ....[188]....
        /*071c*/ 	.word	0x000078d0


	//   ....[189]....
        /*0720*/ 	.word	0x00007a50


	//   ....[190]....
        /*0724*/ 	.word	0x00007bd0


	//   ....[191]....
        /*0728*/ 	.word	0x00007d50


	//   ....[192]....
        /*072c*/ 	.word	0x00007ed0


	//   ....[193]....
        /*0730*/ 	.word	0x00008050


	//   ....[194]....
        /*0734*/ 	.word	0x000081d0


	//   ....[195]....
        /*0738*/ 	.word	0x00008350


	//   ....[196]....
        /*073c*/ 	.word	0x000084d0


	//   ....[197]....
        /*0740*/ 	.word	0x00008650


	//   ....[198]....
        /*0744*/ 	.word	0x000087d0


	//   ....[199]....
        /*0748*/ 	.word	0x00008940


	//   ....[200]....
        /*074c*/ 	.word	0x00008aa0


	//   ....[201]....
        /*0750*/ 	.word	0x00008c00


	//   ....[202]....
        /*0754*/ 	.word	0x00008d60


	//   ....[203]....
        /*0758*/ 	.word	0x00008ec0


	//   ....[204]....
        /*075c*/ 	.word	0x00009020


	//   ....[205]....
        /*0760*/ 	.word	0x000091a0


	//   ....[206]....
        /*0764*/ 	.word	0x00009210


	//   ....[207]....
        /*0768*/ 	.word	0x00009280


	//   ....[208]....
        /*076c*/ 	.word	0x000092f0


	//   ....[209]....
        /*0770*/ 	.word	0x00009360


	//   ....[210]....
        /*0774*/ 	.word	0x000093d0


	//----- nvinfo : EIATTR_VRC_CTA_INIT_COUNT
	.align		4
.L_637:
        /*0778*/ 	.byte	0x02, 0x4a
	.zero		1
	.zero		1


	//----- nvinfo : EIATTR_EXIT_INSTR_OFFSETS
	.align		4
        /*077c*/ 	.byte	0x04, 0x1c
        /*077e*/ 	.short	(.L_639 - .L_638)


	//   ....[0]....
.L_638:
        /*0780*/ 	.word	0x00002460


	//   ....[1]....
        /*0784*/ 	.word	0x00002840


	//   ....[2]....
        /*0788*/ 	.word	0x00002860


	//   ....[3]....
        /*078c*/ 	.word	0x000076a0


	//   ....[4]....
        /*0790*/ 	.word	0x000091b0


	//----- nvinfo : EIATTR_MAX_THREADS
	.align		4
.L_639:
        /*0794*/ 	.byte	0x04, 0x05
        /*0796*/ 	.short	(.L_641 - .L_640)
.L_640:
        /*0798*/ 	.word	0x00000180
        /*079c*/ 	.word	0x00000001
        /*07a0*/ 	.word	0x00000001


	//----- nvinfo : EIATTR_CRS_STACK_SIZE
	.align		4
.L_641:
        /*07a4*/ 	.byte	0x04, 0x1e
        /*07a6*/ 	.short	(.L_643 - .L_642)
.L_642:
        /*07a8*/ 	.word	0x00000000


	//----- nvinfo : EIATTR_CBANK_PARAM_SIZE
	.align		4
.L_643:
        /*07ac*/ 	.byte	0x03, 0x19
        /*07ae*/ 	.short	0x004d


	//----- nvinfo : EIATTR_PARAM_CBANK
	.align		4
        /*07b0*/ 	.byte	0x04, 0x0a
        /*07b2*/ 	.short	(.L_645 - .L_644)
	.align		4
.L_644:
        /*07b4*/ 	.word	index@(.nv.constant0._ZN3cub18CUB_300001_SM_10006detail10radix_sort29DeviceRadixSortOnesweepKernelINS1_5radix10policy_hubIfNS0_8NullTypeEyE10Policy1000ELNS0_9SortOrderE0EfS6_yiiNS1_21identity_decomposer_tEEEvPT5_SC_PT3_PKSD_PT1_PKSH_PT2_PKSL_T4_iiT6_)
        /*07b8*/ 	.short	0x0380
        /*07ba*/ 	.short	0x004d


	//----- nvinfo : EIATTR_SW_WAR
	.align		4
.L_645:
        /*07bc*/ 	.byte	0x04, 0x36
        /*07be*/ 	.short	(.L_647 - .L_646)
.L_646:
        /*07c0*/ 	.word	0x00000008
.L_647:


//--------------------- .nv.info._ZN3cub18CUB_300001_SM_10006detail10radix_sort33DeviceRadixSortExclusiveSumKernelINS1_5radix10policy_hubIfNS0_8NullTypeEyE10Policy1000EyEEvPT0_ --------------------------
	.section	.nv.info._ZN3cub18CUB_300001_SM_10006detail10radix_sort33DeviceRadixSortExclusiveSumKernelINS1_5radix10policy_hubIfNS0_8NullTypeEyE10Policy1000EyEEvPT0_,"",@"SHT_CUDA_INFO"
	.sectionflags	@""
	.align	4


	//----- nvinfo : EIATTR_CUDA_API_VERSION
	.align		4
        /*0000*/ 	.byte	0x04, 0x37
        /*0002*/ 	.short	(.L_649 - .L_648)
.L_648:
        /*0004*/ 	.word	0x00000082


	//----- nvinfo : EIATTR_KPARAM_INFO
	.align		4
.L_649:
        /*0008*/ 	.byte	0x04, 0x17
        /*000a*/ 	.short	(.L_651 - .L_650)
.L_650:
        /*000c*/ 	.word	0x00000000
        /*0010*/ 	.short	0x0000
        /*0012*/ 	.short	0x0000
        /*0014*/ 	.byte	0x00, 0xf5, 0x21, 0x00


	//----- nvinfo : EIATTR_SPARSE_MMA_MASK
	.align		4
.L_651:
        /*0018*/ 	.byte	0x03, 0x50
        /*001a*/ 	.short	0x0000


	//----- nvinfo : EIATTR_MAXREG_COUNT
	.align		4
        /*001c*/ 	.byte	0x03, 0x1b
        /*001e*/ 	.short	0x00ff


	//----- nvinfo : EIATTR_NUM_BARRIERS
	.align		4
        /*0020*/ 	.byte	0x02, 0x4c
        /*0022*/ 	.byte	0x01
	.zero		1


	//----- nvinfo : EIATTR_MERCURY_ISA_VERSION
	.align		4
        /*0024*/ 	.byte	0x03, 0x5f
        /*0026*/ 	.short	0x0101


	//----- nvinfo : EIATTR_COOP_GROUP_MASK_REGIDS
	.align		4
        /*0028*/ 	.byte	0x04, 0x29
        /*002a*/ 	.short	(.L_653 - .L_652)


	//   ....[0]....
.L_652:
        /*002c*/ 	.word	0xffffffff


	//   ....[1]....
        /*0030*/ 	.word	0xffffffff


	//   ....[2]....
        /*0034*/ 	.word	0xffffffff


	//   ....[3]....
        /*0038*/ 	.word	0xffffffff


	//   ....[4]....
        /*003c*/ 	.word	0xffffffff


	//   ....[5]....
        /*0040*/ 	.word	0xffffffff


	//   ....[6]....
        /*0044*/ 	.word	0xffffffff


	//   ....[7]....
        /*0048*/ 	.word	0xffffffff


	//   ....[8]....
        /*004c*/ 	.word	0xffffffff


	//   ....[9]....
        /*0050*/ 	.word	0xffffffff


	//   ....[10]....
        /*0054*/ 	.word	0x05000015


	//   ....[11]....
        /*0058*/ 	.word	0x05000015


	//   ....[12]....
        /*005c*/ 	.word	0x05000015


	//   ....[13]....
        /*0060*/ 	.word	0x05000015


	//   ....[14]....
        /*0064*/ 	.word	0x05000015


	//   ....[15]....
        /*0068*/ 	.word	0x05000015


	//   ....[16]....
        /*006c*/ 	.word	0x05000015


	//   ....[17]....
        /*0070*/ 	.word	0x05000015


	//   ....[18]....
        /*0074*/ 	.word	0x05000015


	//   ....[19]....
        /*0078*/ 	.word	0x05000015


	//----- nvinfo : EIATTR_COOP_GROUP_INSTR_OFFSETS
	.align		4
.L_653:
        /*007c*/ 	.byte	0x04, 0x28
        /*007e*/ 	.short	(.L_655 - .L_654)


	//   ....[0]....
.L_654:
        /*0080*/ 	.word	0x00000250


	//   ....[1]....
        /*0084*/ 	.word	0x00000260


	//   ....[2]....
        /*0088*/ 	.word	0x000002a0


	//   ....[3]....
        /*008c*/ 	.word	0x000002c0


	//   ....[4]....
        /*0090*/ 	.word	0x00000310


	//   ....[5]....
        /*0094*/ 	.word	0x00000320


	//   ....[6]....
        /*0098*/ 	.word	0x00000360


	//   ....[7]....
        /*009c*/ 	.word	0x00000380


	//   ....[8]....
        /*00a0*/ 	.word	0x000003d0


	//   ....[9]....
        /*00a4*/ 	.word	0x000003e0


	//   ....[10]....
        /*00a8*/ 	.word	0x00000660


	//   ....[11]....
        /*00ac*/ 	.word	0x000006b0


	//   ....[12]....
        /*00b0*/ 	.word	0x00000740


	//   ....[13]....
        /*00b4*/ 	.word	0x00000790


	//   ....[14]....
        /*00b8*/ 	.word	0x00000820


	//   ....[15]....
        /*00bc*/ 	.word	0x00000870


	//   ....[16]....
        /*00c0*/ 	.word	0x00000900


	//   ....[17]....
        /*00c4*/ 	.word	0x00000950


	//   ....[18]....
        /*00c8*/ 	.word	0x000009e0


	//   ....[19]....
        /*00cc*/ 	.word	0x00000a30


	//----- nvinfo : EIATTR_VRC_CTA_INIT_COUNT
	.align		4
.L_655:
        /*00d0*/ 	.byte	0x02, 0x4a
	.zero		1
	.zero		1


	//----- nvinfo : EIATTR_EXIT_INSTR_OFFSETS
	.align		4
        /*00d4*/ 	.byte	0x04, 0x1c
        /*00d6*/ 	.short	(.L_657 - .L_656)


	//   ....[0]....
.L_656:
        /*00d8*/ 	.word	0x000005d0


	//   ....[1]....
        /*00dc*/ 	.word	0x00000600


	//----- nvinfo : EIATTR_CRS_STACK_SIZE
	.align		4
.L_657:
        /*00e0*/ 	.byte	0x04, 0x1e
        /*00e2*/ 	.short	(.L_659 - .L_658)
.L_658:
        /*00e4*/ 	.word	0x00000000


	//----- nvinfo : EIATTR_CBANK_PARAM_SIZE
	.align		4
.L_659:
        /*00e8*/ 	.byte	0x03, 0x19
        /*00ea*/ 	.short	0x0008


	//----- nvinfo : EIATTR_PARAM_CBANK
	.align		4
        /*00ec*/ 	.byte	0x04, 0x0a
        /*00ee*/ 	.short	(.L_661 - .L_660)
	.align		4
.L_660:
        /*00f0*/ 	.word	index@(.nv.constant0._ZN3cub18CUB_300001_SM_10006detail10radix_sort33DeviceRadixSortExclusiveSumKernelINS1_5radix10policy_hubIfNS0_8NullTypeEyE10Policy1000EyEEvPT0_)
        /*00f4*/ 	.short	0x0380
        /*00f6*/ 	.short	0x0008


	//----- nvinfo : EIATTR_SW_WAR
	.align		4
.L_661:
        /*00f8*/ 	.byte	0x04, 0x36
        /*00fa*/ 	.short	(.L_663 - .L_662)
.L_662:
        /*00fc*/ 	.word	0x00000008
.L_663:


//--------------------- .nv.info._ZN3cub18CUB_300001_SM_10006detail10radix_sort30DeviceRadixSortHistogramKernelINS1_5radix10policy_hubIfNS0_8NullTypeEyE10Policy1000ELNS0_9SortOrderE0EfyNS1_21identity_decomposer_tEEEvPT2_PKT1_SB_iiT3_ --------------------------
	.section	.nv.info._ZN3cub18CUB_300001_SM_10006detail10radix_sort30DeviceRadixSortHistogramKernelINS1_5radix10policy_hubIfNS0_8NullTypeEyE10Policy1000ELNS0_9SortOrderE0EfyNS1_21identity_decomposer_tEEEvPT2_PKT1_SB_iiT3_,"",@"SHT_CUDA_INFO"
	.sectionflags	@""
	.align	4


	//----- nvinfo : EIATTR_CUDA_API_VERSION
	.align		4
        /*0000*/ 	.byte	0x04, 0x37
        /*0002*/ 	.short	(.L_665 - .L_664)
.L_664:
        /*0004*/ 	.word	0x00000082


	//----- nvinfo : EIATTR_KPARAM_INFO
	.align		4
.L_665:
        /*0008*/ 	.byte	0x04, 0x17
        /*000a*/ 	.short	(.L_667 - .L_666)
.L_666:
        /*000c*/ 	.word	0x00000000
        /*0010*/ 	.short	0x0005
        /*0012*/ 	.short	0x0020
        /*0014*/ 	.byte	0x00, 0xf0, 0x05, 0x00


	//----- nvinfo : EIATTR_KPARAM_INFO
	.align		4
.L_667:
        /*0018*/ 	.byte	0x04, 0x17
        /*001a*/ 	.short	(.L_669 - .L_668)
.L_668:
        /*001c*/ 	.word	0x00000000
        /*0020*/ 	.short	0x0004
        /*0022*/ 	.short	0x001c
        /*0024*/ 	.byte	0x00, 0xf0, 0x11, 0x00


	//----- nvinfo : EIATTR_KPARAM_INFO
	.align		4
.L_669:
        /*0028*/ 	.byte	0x04, 0x17
        /*002a*/ 	.short	(.L_671 - .L_670)
.L_670:
        /*002c*/ 	.word	0x00000000
        /*0030*/ 	.short	0x0003
        /*0032*/ 	.short	0x0018
        /*0034*/ 	.byte	0x00, 0xf0, 0x11, 0x00


	//----- nvinfo : EIATTR_KPARAM_INFO
	.align		4
.L_671:
        /*0038*/ 	.byte	0x04, 0x17
        /*003a*/ 	.short	(.L_673 - .L_672)
.L_672:
        /*003c*/ 	.word	0x00000000
        /*0040*/ 	.short	0x0002
        /*0042*/ 	.short	0x0010
        /*0044*/ 	.byte	0x00, 0xf0, 0x21, 0x00


	//----- nvinfo : EIATTR_KPARAM_INFO
	.align		4
.L_673:
        /*0048*/ 	.byte	0x04, 0x17
        /*004a*/ 	.short	(.L_675 - .L_674)
.L_674:
        /*004c*/ 	.word	0x00000000
        /*0050*/ 	.short	0x0001
        /*0052*/ 	.short	0x0008
        /*0054*/ 	.byte	0x00, 0xf5, 0x21, 0x00


	//----- nvinfo : EIATTR_KPARAM_INFO
	.align		4
.L_675:
        /*0058*/ 	.byte	0x04, 0x17
        /*005a*/ 	.short	(.L_677 - .L_676)
.L_676:
        /*005c*/ 	.word	0x00000000
        /*0060*/ 	.short	0x0000
        /*0062*/ 	.short	0x0000
        /*0064*/ 	.byte	0x00, 0xf5, 0x21, 0x00


	//----- nvinfo : EIATTR_SPARSE_MMA_MASK
	.align		4
.L_677:
        /*0068*/ 	.byte	0x03, 0x50
        /*006a*/ 	.short	0x0000


	//----- nvinfo : EIATTR_MAXREG_COUNT
	.align		4
        /*006c*/ 	.byte	0x03, 0x1b
        /*006e*/ 	.short	0x00ff


	//----- nvinfo : EIATTR_NUM_BARRIERS
	.align		4
        /*0070*/ 	.byte	0x02, 0x4c
        /*0072*/ 	.byte	0x01
	.zero		1


	//----- nvinfo : EIATTR_MERCURY_ISA_VERSION
	.align		4
        /*0074*/ 	.byte	0x03, 0x5f
        /*0076*/ 	.short	0x0101


	//----- nvinfo : EIATTR_VRC_CTA_INIT_COUNT
	.align		4
        /*0078*/ 	.byte	0x02, 0x4a
	.zero		1
	.zero		1


	//----- nvinfo : EIATTR_EXIT_INSTR_OFFSETS
	.align		4
        /*007c*/ 	.byte	0x04, 0x1c
        /*007e*/ 	.short	(.L_679 - .L_678)


	//   ....[0]....
.L_678:
        /*0080*/ 	.word	0x00000040


	//   ....[1]....
        /*0084*/ 	.word	0x00003310


	//----- nvinfo : EIATTR_MAX_THREADS
	.align		4
.L_679:
        /*0088*/ 	.byte	0x04, 0x05
        /*008a*/ 	.short	(.L_681 - .L_680)
.L_680:
        /*008c*/ 	.word	0x00000080
        /*0090*/ 	.word	0x00000001
        /*0094*/ 	.word	0x00000001


	//----- nvinfo : EIATTR_CRS_STACK_SIZE
	.align		4
.L_681:
        /*0098*/ 	.byte	0x04, 0x1e
        /*009a*/ 	.short	(.L_683 - .L_682)
.L_682:
        /*009c*/ 	.word	0x00000000


	//----- nvinfo : EIATTR_CBANK_PARAM_SIZE
	.align		4
.L_683:
        /*00a0*/ 	.byte	0x03, 0x19
        /*00a2*/ 	.short	0x0021


	//----- nvinfo : EIATTR_PARAM_CBANK
	.align		4
        /*00a4*/ 	.byte	0x04, 0x0a
        /*00a6*/ 	.short	(.L_685 - .L_684)
	.align		4
.L_684:
        /*00a8*/ 	.word	index@(.nv.constant0._ZN3cub18CUB_300001_SM_10006detail10radix_sort30DeviceRadixSortHistogramKernelINS1_5radix10policy_hubIfNS0_8NullTypeEyE10Policy1000ELNS0_9SortOrderE0EfyNS1_21identity_decomposer_tEEEvPT2_PKT1_SB_iiT3_)
        /*00ac*/ 	.short	0x0380
        /*00ae*/ 	.short	0x0021


	//----- nvinfo : EIATTR_SW_WAR
	.align		4
.L_685:
        /*00b0*/ 	.byte	0x04, 0x36
        /*00b2*/ 	.short	(.L_687 - .L_686)
.L_686:
        /*00b4*/ 	.word	0x00000008
.L_687:


//--------------------- .nv.info._ZN3cub18CUB_300001_SM_10006detail10radix_sort31DeviceRadixSortSingleTileKernelINS1_5radix10policy_hubIfNS0_8NullTypeEyE10Policy1000ELNS0_9SortOrderE0EfS6_yNS1_21identity_decomposer_tEEEvPKT1_PSB_PKT2_PSF_T3_iiT4_ --------------------------
	.section	.nv.info._ZN3cub18CUB_300001_SM_10006detail10radix_sort31DeviceRadixSortSingleTileKernelINS1_5radix10policy_hubIfNS0_8NullTypeEyE10Policy1000ELNS0_9SortOrderE0EfS6_yNS1_21identity_decomposer_tEEEvPKT1_PSB_PKT2_PSF_T3_iiT4_,"",@"SHT_CUDA_INFO"
	.sectionflags	@""
	.align	4


	//----- nvinfo : EIATTR_CUDA_API_VERSION
	.align		4
        /*0000*/ 	.byte	0x04, 0x37
        /*0002*/ 	.short	(.L_689 - .L_688)
.L_688:
        /*0004*/ 	.word	0x00000082


	//----- nvinfo : EIATTR_KPARAM_INFO
	.align		4
.L_689:
        /*0008*/ 	.byte	0x04, 0x17
        /*000a*/ 	.short	(.L_691 - .L_690)
.L_690:
        /*000c*/ 	.word	0x00000000
        /*0010*/ 	.short	0x0007
        /*0012*/ 	.short	0x0030
        /*0014*/ 	.byte	0x00, 0xf0, 0x05, 0x00


	//----- nvinfo : EIATTR_KPARAM_INFO
	.align		4
.L_691:
        /*0018*/ 	.byte	0x04, 0x17
        /*001a*/ 	.short	(.L_693 - .L_692)
.L_692:
        /*001c*/ 	.word	0x00000000
        /*0020*/ 	.short	0x0006
        /*0022*/ 	.short	0x002c
        /*0024*/ 	.byte	0x00, 0xf0, 0x11, 0x00


	//----- nvinfo : EIATTR_KPARAM_INFO
	.align		4
.L_693:
        /*0028*/ 	.byte	0x04, 0x17
        /*002a*/ 	.short	(.L_695 - .L_694)
.L_694:
        /*002c*/ 	.word	0x00000000
        /*0030*/ 	.short	0x0005
        /*0032*/ 	.short	0x0028
        /*0034*/ 	.byte	0x00, 0xf0, 0x11, 0x00


	//----- nvinfo : EIATTR_KPARAM_INFO
	.align		4
.L_695:
        /*0038*/ 	.byte	0x04, 0x17
        /*003a*/ 	.short	(.L_697 - .L_696)
.L_696:
        /*003c*/ 	.word	0x00000000
        /*0040*/ 	.short	0x0004
        /*0042*/ 	.short	0x0020
        /*0044*/ 	.byte	0x00, 0xf0, 0x21, 0x00


	//----- nvinfo : EIATTR_KPARAM_INFO
	.align		4
.L_697:
        /*0048*/ 	.byte	0x04, 0x17
        /*004a*/ 	.short	(.L_699 - .L_698)
.L_698:
        /*004c*/ 	.word	0x00000000
        /*0050*/ 	.short	0x0003
        /*0052*/ 	.short	0x0018
        /*0054*/ 	.byte	0x00, 0xf5, 0x21, 0x00


	//----- nvinfo : EIATTR_KPARAM_INFO
	.align		4
.L_699:
        /*0058*/ 	.byte	0x04, 0x17
        /*005a*/ 	.short	(.L_701 - .L_700)
.L_700:
        /*005c*/ 	.word	0x00000000
        /*0060*/ 	.short	0x0002
        /*0062*/ 	.short	0x0010
        /*0064*/ 	.byte	0x00, 0xf5, 0x21, 0x00


	//----- nvinfo : EIATTR_KPARAM_INFO
	.align		4
.L_701:
        /*0068*/ 	.byte	0x04, 0x17
        /*006a*/ 	.short	(.L_703 - .L_702)
.L_702:
        /*006c*/ 	.word	0x00000000
        /*0070*/ 	.short	0x0001
        /*0072*/ 	.short	0x0008
        /*0074*/ 	.byte	0x00, 0xf5, 0x21, 0x00


	//----- nvinfo : EIATTR_KPARAM_INFO
	.align		4
.L_703:
        /*0078*/ 	.byte	0x04, 0x17
        /*007a*/ 	.short	(.L_705 - .L_704)
.L_704:
        /*007c*/ 	.word	0x00000000
        /*0080*/ 	.short	0x0000
        /*0082*/ 	.short	0x0000
        /*0084*/ 	.byte	0x00, 0xf5, 0x21, 0x00


	//----- nvinfo : EIATTR_SPARSE_MMA_MASK
	.align		4
.L_705:
        /*0088*/ 	.byte	0x03, 0x50
        /*008a*/ 	.short	0x0000


	//----- nvinfo : EIATTR_MAXREG_COUNT
	.align		4
        /*008c*/ 	.byte	0x03, 0x1b
        /*008e*/ 	.short	0x00ff


	//----- nvinfo : EIATTR_NUM_BARRIERS
	.align		4
        /*0090*/ 	.byte	0x02, 0x4c
        /*0092*/ 	.byte	0x01
	.zero		1


	//----- nvinfo : EIATTR_MERCURY_ISA_VERSION
	.align		4
        /*0094*/ 	.byte	0x03, 0x5f
        /*0096*/ 	.short	0x0101


	//----- nvinfo : EIATTR_COOP_GROUP_MASK_REGIDS
	.align		4
        /*0098*/ 	.byte	0x04, 0x29
        /*009a*/ 	.short	(.L_707 - .L_706)


	//   ....[0]....
.L_706:
        /*009c*/ 	.word	0xffffffff


	//   ....[1]....
        /*00a0*/ 	.word	0xffffffff


	//   ....[2]....
        /*00a4*/ 	.word	0xffffffff


	//   ....[3]....
        /*00a8*/ 	.word	0xffffffff


	//   ....[4]....
        /*00ac*/ 	.word	0xffffffff


	//----- nvinfo : EIATTR_COOP_GROUP_INSTR_OFFSETS
	.align		4
.L_707:
        /*00b0*/ 	.byte	0x04, 0x28
        /*00b2*/ 	.short	(.L_709 - .L_708)


	//   ....[0]....
.L_708:
        /*00b4*/ 	.word	0x00001ec0


	//   ....[1]....
        /*00b8*/ 	.word	0x00001ee0


	//   ....[2]....
        /*00bc*/ 	.word	0x00001f00


	//   ....[3]....
        /*00c0*/ 	.word	0x00001f20


	//   ....[4]....
        /*00c4*/ 	.word	0x00001f40


	//----- nvinfo : EIATTR_VRC_CTA_INIT_COUNT
	.align		4
.L_709:
        /*00c8*/ 	.byte	0x02, 0x4a
	.zero		1
	.zero		1


	//----- nvinfo : EIATTR_EXIT_INSTR_OFFSETS
	.align		4
        /*00cc*/ 	.byte	0x04, 0x1c
        /*00ce*/ 	.short	(.L_711 - .L_710)


	//   ....[0]....
.L_710:
        /*00d0*/ 	.word	0x00003910


	//   ....[1]....
        /*00d4*/ 	.word	0x00003980


	//----- nvinfo : EIATTR_MAX_THREADS
	.align		4
.L_711:
        /*00d8*/ 	.byte	0x04, 0x05
        /*00da*/ 	.short	(.L_713 - .L_712)
.L_712:
        /*00dc*/ 	.word	0x00000100
        /*00e0*/ 	.word	0x00000001
        /*00e4*/ 	.word	0x00000001


	//----- nvinfo : EIATTR_CBANK_PARAM_SIZE
	.align		4
.L_713:
        /*00e8*/ 	.byte	0x03, 0x19
        /*00ea*/ 	.short	0x0031


	//----- nvinfo : EIATTR_PARAM_CBANK
	.align		4
        /*00ec*/ 	.byte	0x04, 0x0a
        /*00ee*/ 	.short	(.L_715 - .L_714)
	.align		4
.L_714:
        /*00f0*/ 	.word	index@(.nv.constant0._ZN3cub18CUB_300001_SM_10006detail10radix_sort31DeviceRadixSortSingleTileKernelINS1_5radix10policy_hubIfNS0_8NullTypeEyE10Policy1000ELNS0_9SortOrderE0EfS6_yNS1_21identity_decomposer_tEEEvPKT1_PSB_PKT2_PSF_T3_iiT4_)
        /*00f4*/ 	.short	0x0380
        /*00f6*/ 	.short	0x0031


	//----- nvinfo : EIATTR_SW_WAR
	.align		4
.L_715:
        /*00f8*/ 	.byte	0x04, 0x36
        /*00fa*/ 	.short	(.L_717 - .L_716)
.L_716:
        /*00fc*/ 	.word	0x00000008
.L_717:


//--------------------- .nv.info._ZN3cub18CUB_300001_SM_10006detail10radix_sort29DeviceRadixSortOnesweepKernelINS1_5radix10policy_hubIiiyE10Policy1000ELNS0_9SortOrderE0EiiyiiNS1_21identity_decomposer_tEEEvPT5_SB_PT3_PKSC_PT1_PKSG_PT2_PKSK_T4_iiT6_ --------------------------
	.section	.nv.info._ZN3cub18CUB_300001_SM_10006detail10radix_sort29DeviceRadixSortOnesweepKernelINS1_5radix10policy_hubIiiyE10Policy1000ELNS0_9SortOrderE0EiiyiiNS1_21identity_decomposer_tEEEvPT5_SB_PT3_PKSC_PT1_PKSG_PT2_PKSK_T4_iiT6_,"",@"SHT_CUDA_INFO"
	.sectionflags	@""
	.align	4


	//----- nvinfo : EIATTR_CUDA_API_VERSION
	.align		4
        /*0000*/ 	.byte	0x04, 0x37
        /*0002*/ 	.short	(.L_719 - .L_718)
.L_718:
        /*0004*/ 	.word	0x00000082


	//----- nvinfo : EIATTR_KPARAM_INFO
	.align		4
.L_719:
        /*0008*/ 	.byte	0x04, 0x17
        /*000a*/ 	.short	(.L_721 - .L_720)
.L_720:
        /*000c*/ 	.word	0x00000000
        /*0010*/ 	.short	0x000b
        /*0012*/ 	.short	0x004c
        /*0014*/ 	.byte	0x00, 0xf0, 0x05, 0x00


	//----- nvinfo : EIATTR_KPARAM_INFO
	.align		4
.L_721:
        /*0018*/ 	.byte	0x04, 0x17
        /*001a*/ 	.short	(.L_723 - .L_722)
.L_722:
        /*001c*/ 	.word	0x00000000
        /*0020*/ 	.short	0x000a
        /*0022*/ 	.short	0x0048
        /*0024*/ 	.byte	0x00, 0xf0, 0x11, 0x00


	//----- nvinfo : EIATTR_KPARAM_INFO
	.align		4
.L_723:
        /*0028*/ 	.byte	0x04, 0x17
        /*002a*/ 	.short	(.L_725 - .L_724)
.L_724:
        /*002c*/ 	.word	0x00000000
        /*0030*/ 	.short	0x0009
        /*0032*/ 	.short	0x0044
        /*0034*/ 	.byte	0x00, 0xf0, 0x11, 0x00


	//----- nvinfo : EIATTR_KPARAM_INFO
	.align		4
.L_725:
        /*0038*/ 	.byte	0x04, 0x17
        /*003a*/ 	.short	(.L_727 - .L_726)
.L_726:
        /*003c*/ 	.word	0x00000000
        /*0040*/ 	.short	0x0008
        /*0042*/ 	.short	0x0040
        /*0044*/ 	.byte	0x00, 0xf0, 0x11, 0x00


	//----- nvinfo : EIATTR_KPARAM_INFO
	.align		4
.L_727:
        /*0048*/ 	.byte	0x04, 0x17
        /*004a*/ 	.short	(.L_729 - .L_728)
.L_728:
        /*004c*/ 	.word	0x00000000
        /*0050*/ 	.short	0x0007
        /*0052*/ 	.short	0x0038
        /*0054*/ 	.byte	0x00, 0xf5, 0x21, 0x00


	//----- nvinfo : EIATTR_KPARAM_INFO
	.align		4
.L_729:
        /*0058*/ 	.byte	0x04, 0x17
        /*005a*/ 	.short	(.L_731 - .L_730)
.L_730:
        /*005c*/ 	.word	0x00000000
        /*0060*/ 	.short	0x0006
        /*0062*/ 	.short	0x0030
        /*0064*/ 	.byte	0x00, 0xf5, 0x21, 0x00


	//----- nvinfo : EIATTR_KPARAM_INFO
	.align		4
.L_731:
        /*0068*/ 	.byte	0x04, 0x17
        /*006a*/ 	.short	(.L_733 - .L_732)
.L_732:
        /*006c*/ 	.word	0x00000000
        /*0070*/ 	.short	0x0005
        /*0072*/ 	.short	0x0028
        /*0074*/ 	.byte	0x00, 0xf5, 0x21, 0x00


	//----- nvinfo : EIATTR_KPARAM_INFO
	.align		4
.L_733:
        /*0078*/ 	.byte	0x04, 0x17
        /*007a*/ 	.short	(.L_735 - .L_734)
.L_734:
        /*007c*/ 	.word	0x00000000
        /*0080*/ 	.short	0x0004
        /*0082*/ 	.short	0x0020
        /*0084*/ 	.byte	0x00, 0xf5, 0x21, 0x00


	//----- nvinfo : EIATTR_KPARAM_INFO
	.align		4
.L_735:
        /*0088*/ 	.byte	0x04, 0x17
        /*008a*/ 	.short	(.L_737 - .L_736)
.L_736:
        /*008c*/ 	.word	0x00000000
        /*0090*/ 	.short	0x0003
        /*0092*/ 	.short	0x0018
        /*0094*/ 	.byte	0x00, 0xf5, 0x21, 0x00


	//----- nvinfo : EIATTR_KPARAM_INFO
	.align		4
.L_737:
        /*0098*/ 	.byte	0x04, 0x17
        /*009a*/ 	.short	(.L_739 - .L_738)
.L_738:
        /*009c*/ 	.word	0x00000000
        /*00a0*/ 	.short	0x0002
        /*00a2*/ 	.short	0x0010
        /*00a4*/ 	.byte	0x00, 0xf5, 0x21, 0x00


	//----- nvinfo : EIATTR_KPARAM_INFO
	.align		4
.L_739:
        /*00a8*/ 	.byte	0x04, 0x17
        /*00aa*/ 	.short	(.L_741 - .L_740)
.L_740:
        /*00ac*/ 	.word	0x00000000
        /*00b0*/ 	.short	0x0001
        /*00b2*/ 	.short	0x0008
        /*00b4*/ 	.byte	0x00, 0xf5, 0x21, 0x00


	//----- nvinfo : EIATTR_KPARAM_INFO
	.align		4
.L_741:
        /*00b8*/ 	.byte	0x04, 0x17
        /*00ba*/ 	.short	(.L_743 - .L_742)
.L_742:
        /*00bc*/ 	.word	0x00000000
        /*00c0*/ 	.short	0x0000
        /*00c2*/ 	.short	0x0000
        /*00c4*/ 	.byte	0x00, 0xf5, 0x21, 0x00


	//----- nvinfo : EIATTR_SPARSE_MMA_MASK
	.align		4
.L_743:
        /*00c8*/ 	.byte	0x03, 0x50
        /*00ca*/ 	.short	0x0000


	//----- nvinfo : EIATTR_MAXREG_COUNT
	.align		4
        /*00cc*/ 	.byte	0x03, 0x1b
        /*00ce*/ 	.short	0x00a8


	//----- nvinfo : EIATTR_NUM_BARRIERS
	.align		4
        /*00d0*/ 	.byte	0x02, 0x4c
        /*00d2*/ 	.byte	0x01
	.zero		1


	//----- nvinfo : EIATTR_MERCURY_ISA_VERSION
	.align		4
        /*00d4*/ 	.byte	0x03, 0x5f
        /*00d6*/ 	.short	0x0101


	//----- nvinfo : EIATTR_COOP_GROUP_MASK_REGIDS
	.align		4
        /*00d8*/ 	.byte	0x04, 0x29
        /*00da*/ 	.short	(.L_745 - .L_744)


	//   ....[0]....
.L_744:
        /*00dc*/ 	.word	0xffffffff


	//   ....[1]....
        /*00e0*/ 	.word	0x05000006


	//   ....[2]....
        /*00e4*/ 	.word	0xffffffff


	//   ....[3]....
        /*00e8*/ 	.word	0xffffffff


	//   ....[4]....
        /*00ec*/ 	.word	0xffffffff


	//   ....[5]....
        /*00f0*/ 	.word	0xffffffff


	//   ....[6]....
        /*00f4*/ 	.word	0xffffffff


	//   ....[7]....
        /*00f8*/ 	.word	0xffffffff


	//   ....[8]....
        /*00fc*/ 	.word	0xffffffff


	//   ....[9]....
        /*0100*/ 	.word	0xffffffff


	//   ....[10]....
        /*0104*/ 	.word	0xffffffff


	//   ....[11]....
        /*0108*/ 	.word	0xffffffff


	//   ....[12]....
        /*010c*/ 	.word	0xffffffff


	//   ....[13]....
        /*0110*/ 	.word	0xffffffff


	//   ....[14]....
        /*0114*/ 	.word	0xffffffff


	//   ....[15]....
        /*0118*/ 	.word	0xffffffff


	//   ....[16]....
        /*011c*/ 	.word	0xffffffff


	//   ....[17]....
        /*0120*/ 	.word	0xffffffff


	//   ....[18]....
        /*0124*/ 	.word	0xffffffff


	//   ....[19]....
        /*0128*/ 	.word	0xffffffff


	//   ....[20]....
        /*012c*/ 	.word	0xffffffff


	//   ....[21]....
        /*0130*/ 	.word	0xffffffff


	//   ....[22]....
        /*0134*/ 	.word	0xffffffff


	//   ....[23]....
        /*0138*/ 	.word	0xffffffff


	//   ....[24]....
        /*013c*/ 	.word	0xffffffff


	//   ....[25]....
        /*0140*/ 	.word	0xffffffff


	//   ....[26]....
        /*0144*/ 	.word	0xffffffff


	//   ....[27]....
        /*0148*/ 	.word	0xffffffff


	//   ....[28]....
        /*014c*/ 	.word	0xffffffff


	//   ....[29]....
        /*0150*/ 	.word	0xffffffff


	//   ....[30]....
        /*0154*/ 	.word	0xffffffff


	//   ....[31]....
        /*0158*/ 	.word	0xffffffff


	//   ....[32]....
        /*015c*/ 	.word	0xffffffff


	//   ....[33]....
        /*0160*/ 	.word	0xffffffff


	//   ....[34]....
        /*0164*/ 	.word	0xffffffff


	//   ....[35]....
        /*0168*/ 	.word	0xffffffff


	//   ....[36]....
        /*016c*/ 	.word	0xffffffff


	//   ....[37]....
        /*0170*/ 	.word	0xffffffff


	//   ....[38]....
        /*0174*/ 	.word	0xffffffff


	//   ....[39]....
        /*0178*/ 	.word	0xffffffff


	//   ....[40]....
        /*017c*/ 	.word	0xffffffff


	//   ....[41]....
        /*0180*/ 	.word	0xffffffff


	//   ....[42]....
        /*0184*/ 	.word	0xffffffff


	//   ....[43]....
        /*0188*/ 	.word	0xffffffff


	//   ....[44]....
        /*018c*/ 	.word	0xffffffff


	//   ....[45]....
        /*0190*/ 	.word	0xffffffff


	//   ....[46]....
        /*0194*/ 	.word	0xffffffff


	//   ....[47]....
        /*0198*/ 	.word	0xffffffff


	//   ....[48]....
        /*019c*/ 	.word	0xffffffff


	//   ....[49]....
        /*01a0*/ 	.word	0xffffffff


	//   ....[50]....
        /*01a4*/ 	.word	0xffffffff


	//   ....[51]....
        /*01a8*/ 	.word	0xffffffff


	//   ....[52]....
        /*01ac*/ 	.word	0xffffffff


	//   ....[53]....
        /*01b0*/ 	.word	0xffffffff


	//   ....[54]....
        /*01b4*/ 	.word	0xffffffff


	//   ....[55]....
        /*01b8*/ 	.word	0xffffffff


	//   ....[56]....
        /*01bc*/ 	.word	0xffffffff


	//   ....[57]....
        /*01c0*/ 	.word	0xffffffff


	//   ....[58]....
        /*01c4*/ 	.word	0xffffffff


	//   ....[59]....
        /*01c8*/ 	.word	0xffffffff


	//   ....[60]....
        /*01cc*/ 	.word	0xffffffff


	//   ....[61]....
        /*01d0*/ 	.word	0xffffffff


	//   ....[62]....
        /*01d4*/ 	.word	0xffffffff


	//   ....[63]....
        /*01d8*/ 	.word	0xffffffff


	//   ....[64]....
        /*01dc*/ 	.word	0xffffffff


	//   ....[65]....
        /*01e0*/ 	.word	0xffffffff


	//   ....[66]....
        /*01e4*/ 	.word	0xffffffff


	//   ....[67]....
        /*01e8*/ 	.word	0xffffffff


	//   ....[68]....
        /*01ec*/ 	.word	0xffffffff


	//   ....[69]....
        /*01f0*/ 	.word	0xffffffff


	//   ....[70]....
        /*01f4*/ 	.word	0xffffffff


	//   ....[71]....
        /*01f8*/ 	.word	0xffffffff


	//   ....[72]....
        /*01fc*/ 	.word	0xffffffff


	//   ....[73]....
        /*0200*/ 	.word	0xffffffff


	//   ....[74]....
        /*0204*/ 	.word	0xffffffff


	//   ....[75]....
        /*0208*/ 	.word	0xffffffff


	//   ....[76]....
        /*020c*/ 	.word	0xffffffff


	//   ....[77]....
        /*0210*/ 	.word	0xffffffff


	//   ....[78]....
        /*0214*/ 	.word	0xffffffff


	//   ....[79]....
        /*0218*/ 	.word	0xffffffff


	//   ....[80]....
        /*021c*/ 	.word	0xffffffff


	//   ....[81]....
        /*0220*/ 	.word	0xffffffff


	//   ....[82]....
        /*0224*/ 	.word	0xffffffff


	//   ....[83]....
        /*0228*/ 	.word	0xffffffff


	//   ....[84]....
        /*022c*/ 	.word	0xffffffff


	//   ....[85]....
        /*0230*/ 	.word	0xffffffff


	//   ....[86]....
        /*0234*/ 	.word	0xffffffff


	//   ....[87]....
        /*0238*/ 	.word	0xffffffff


	//   ....[88]....
        /*023c*/ 	.word	0xffffffff


	//   ....[89]....
        /*0240*/ 	.word	0xffffffff


	//   ....[90]....
        /*0244*/ 	.word	0xffffffff


	//   ....[91]....
        /*0248*/ 	.word	0xffffffff


	//   ....[92]....
        /*024c*/ 	.word	0xffffffff


	//   ....[93]....
        /*0250*/ 	.word	0xffffffff


	//   ....[94]....
        /*0254*/ 	.word	0xffffffff


	//   ....[95]....
        /*0258*/ 	.word	0xffffffff


	//   ....[96]....
        /*025c*/ 	.word	0xffffffff


	//   ....[97]....
        /*0260*/ 	.word	0xffffffff


	//   ....[98]....
        /*0264*/ 	.word	0xffffffff


	//   ....[99]....
        /*0268*/ 	.word	0xffffffff


	//   ....[100]....
        /*026c*/ 	.word	0xffffffff


	//   ....[101]....
        /*0270*/ 	.word	0xffffffff


	//   ....[102]....
        /*0274*/ 	.word	0xffffffff


	//   ....[103]....
        /*0278*/ 	.word	0xffffffff


	//   ....[104]....
        /*027c*/ 	.word	0xffffffff


	//   ....[105]....
        /*0280*/ 	.word	0xffffffff


	//   ....[106]....
        /*0284*/ 	.word	0xffffffff


	//   ....[107]....
        /*0288*/ 	.word	0xffffffff


	//   ....[108]....
        /*028c*/ 	.word	0xffffffff


	//   ....[109]....
        /*0290*/ 	.word	0xffffffff


	//   ....[110]....
        /*0294*/ 	.word	0xffffffff


	//   ....[111]....
        /*0298*/ 	.word	0xffffffff


	//   ....[112]....
        /*029c*/ 	.word	0xffffffff


	//   ....[113]....
        /*02a0*/ 	.word	0xffffffff


	//   ....[114]....
        /*02a4*/ 	.word	0xffffffff


	//   ....[115]....
        /*02a8*/ 	.word	0xffffffff


	//   ....[116]....
        /*02ac*/ 	.word	0xffffffff


	//   ....[117]....
        /*02b0*/ 	.word	0xffffffff


	//   ....[118]....
        /*02b4*/ 	.word	0xffffffff


	//   ....[119]....
        /*02b8*/ 	.word	0xffffffff


	//   ....[120]....
        /*02bc*/ 	.word	0xffffffff


	//   ....[121]....
        /*02c0*/ 	.word	0xffffffff


	//   ....[122]....
        /*02c4*/ 	.word	0xffffffff


	//   ....[123]....
        /*02c8*/ 	.word	0xffffffff


	//   ....[124]....
        /*02cc*/ 	.word	0xffffffff


	//   ....[125]....
        /*02d0*/ 	.word	0xffffffff


	//   ....[126]....
        /*02d4*/ 	.word	0xffffffff


	//   ....[127]....
        /*02d8*/ 	.word	0xffffffff


	//   ....[128]....
        /*02dc*/ 	.word	0xffffffff


	//   ....[129]....
        /*02e0*/ 	.word	0xffffffff


	//   ....[130]....
        /*02e4*/ 	.word	0xffffffff


	//   ....[131]....
        /*02e8*/ 	.word	0xffffffff


	//   ....[132]....
        /*02ec*/ 	.word	0xffffffff


	//   ....[133]....
        /*02f0*/ 	.word	0xffffffff


	//   ....[134]....
        /*02f4*/ 	.word	0xffffffff


	//   ....[135]....
        /*02f8*/ 	.word	0xffffffff


	//   ....[136]....
        /*02fc*/ 	.word	0xffffffff


	//   ....[137]....
        /*0300*/ 	.word	0xffffffff


	//   ....[138]....
        /*0304*/ 	.word	0xffffffff


	//   ....[139]....
        /*0308*/ 	.word	0xffffffff


	//   ....[140]....
        /*030c*/ 	.word	0xffffffff


	//   ....[141]....
        /*0310*/ 	.word	0xffffffff


	//   ....[142]....
        /*0314*/ 	.word	0xffffffff


	//   ....[143]....
        /*0318*/ 	.word	0xffffffff


	//   ....[144]....
        /*031c*/ 	.word	0xffffffff


	//   ....[145]....
        /*0320*/ 	.word	0xffffffff


	//   ....[146]....
        /*0324*/ 	.word	0xffffffff


	//   ....[147]....
        /*0328*/ 	.word	0xffffffff


	//   ....[148]....
        /*032c*/ 	.word	0xffffffff


	//   ....[149]....
        /*0330*/ 	.word	0xffffffff


	//   ....[150]....
        /*0334*/ 	.word	0xffffffff


	//   ....[151]....
        /*0338*/ 	.word	0xffffffff


	//   ....[152]....
        /*033c*/ 	.word	0xffffffff


	//   ....[153]....
        /*0340*/ 	.word	0xffffffff


	//   ....[154]....
        /*0344*/ 	.word	0xffffffff


	//   ....[155]....
        /*0348*/ 	.word	0xffffffff


	//   ....[156]....
        /*034c*/ 	.word	0xffffffff


	//   ....[157]....
        /*0350*/ 	.word	0xffffffff


	//   ....[158]....
        /*0354*/ 	.word	0xffffffff


	//   ....[159]....
        /*0358*/ 	.word	0xffffffff


	//   ....[160]....
        /*035c*/ 	.word	0x05000006


	//   ....[161]....
        /*0360*/ 	.word	0xffffffff


	//   ....[162]....
        /*0364*/ 	.word	0xffffffff


	//   ....[163]....
        /*0368*/ 	.word	0xffffffff


	//   ....[164]....
        /*036c*/ 	.word	0xffffffff


	//   ....[165]....
        /*0370*/ 	.word	0xffffffff


	//   ....[166]....
        /*0374*/ 	.word	0xffffffff


	//   ....[167]....
        /*0378*/ 	.word	0xffffffff


	//   ....[168]....
        /*037c*/ 	.word	0xffffffff


	//   ....[169]....
        /*0380*/ 	.word	0xffffffff


	//   ....[170]....
        /*0384*/ 	.word	0xffffffff


	//   ....[171]....
        /*0388*/ 	.word	0xffffffff


	//   ....[172]....
        /*038c*/ 	.word	0xffffffff


	//   ....[173]....
        /*0390*/ 	.word	0xffffffff


	//   ....[174]....
        /*0394*/ 	.word	0xffffffff


	//   ....[175]....
        /*0398*/ 	.word	0xffffffff


	//   ....[176]....
        /*039c*/ 	.word	0xffffffff


	//   ....[177]....
        /*03a0*/ 	.word	0xffffffff


	//   ....[178]....
        /*03a4*/ 	.word	0xffffffff


	//   ....[179]....
        /*03a8*/ 	.word	0xffffffff


	//   ....[180]....
        /*03ac*/ 	.word	0xffffffff


	//   ....[181]....
        /*03b0*/ 	.word	0xffffffff


	//   ....[182]....
        /*03b4*/ 	.word	0xffffffff


	//   ....[183]....
        /*03b8*/ 	.word	0xffffffff


	//   ....[184]....
        /*03bc*/ 	.word	0xffffffff


	//   ....[185]....
        /*03c0*/ 	.word	0xffffffff


	//   ....[186]....
        /*03c4*/ 	.word	0xffffffff


	//   ....[187]....
        /*03c8*/ 	.word	0xffffffff


	//   ....[188]....
        /*03cc*/ 	.word	0xffffffff


	//   ....[189]....
        /*03d0*/ 	.word	0xffffffff


	//   ....[190]....
        /*03d4*/ 	.word	0xffffffff


	//   ....[191]....
        /*03d8*/ 	.word	0xffffffff


	//   ....[192]....
        /*03dc*/ 	.word	0xffffffff


	//   ....[193]....
        /*03e0*/ 	.word	0xffffffff


	//   ....[194]....
        /*03e4*/ 	.word	0xffffffff


	//   ....[195]....
        /*03e8*/ 	.word	0xffffffff


	//   ....[196]....
        /*03ec*/ 	.word	0xffffffff


	//   ....[197]....
        /*03f0*/ 	.word	0xffffffff


	//   ....[198]....
        /*03f4*/ 	.word	0xffffffff


	//   ....[199]....
        /*03f8*/ 	.word	0xffffffff


	//   ....[200]....
        /*03fc*/ 	.word	0xffffffff


	//   ....[201]....
        /*0400*/ 	.word	0xffffffff


	//   ....[202]....
        /*0404*/ 	.word	0xffffffff


	//   ....[203]....
        /*0408*/ 	.word	0xffffffff


	//   ....[204]....
        /*040c*/ 	.word	0xffffffff


	//   ....[205]....
        /*0410*/ 	.word	0xffffffff


	//   ....[206]....
        /*0414*/ 	.word	0xffffffff


	//   ....[207]....
        /*0418*/ 	.word	0xffffffff


	//   ....[208]....
        /*041c*/ 	.word	0xffffffff


	//   ....[209]....
        /*0420*/ 	.word	0xffffffff


	//   ....[210]....
        /*0424*/ 	.word	0xffffffff


	//   ....[211]....
        /*0428*/ 	.word	0xffffffff


	//   ....[212]....
        /*042c*/ 	.word	0xffffffff


	//   ....[213]....
        /*0430*/ 	.word	0xffffffff


	//   ....[214]....
        /*0434*/ 	.word	0xffffffff


	//   ....[215]....
        /*0438*/ 	.word	0xffffffff


	//   ....[216]....
        /*043c*/ 	.word	0xffffffff


	//   ....[217]....
        /*0440*/ 	.word	0xffffffff


	//   ....[218]....
        /*0444*/ 	.word	0xffffffff


	//   ....[219]....
        /*0448*/ 	.word	0xffffffff


	//   ....[220]....
        /*044c*/ 	.word	0xffffffff


	//   ....[221]....
        /*0450*/ 	.word	0xffffffff


	//   ....[222]....
        /*0454*/ 	.word	0xffffffff


	//   ....[223]....
        /*0458*/ 	.word	0xffffffff


	//   ....[224]....
        /*045c*/ 	.word	0xffffffff


	//   ....[225]....
        /*0460*/ 	.word	0xffffffff


	//   ....[226]....
        /*0464*/ 	.word	0xffffffff


	//   ....[227]....
        /*0468*/ 	.word	0xffffffff


	//   ....[228]....
        /*046c*/ 	.word	0xffffffff


	//   ....[229]....
        /*0470*/ 	.word	0x0500002f


	//   ....[230]....
        /*0474*/ 	.word	0x0500002f


	//   ....[231]....
        /*0478*/ 	.word	0x0500002f


	//   ....[232]....
        /*047c*/ 	.word	0x0500002f


	//   ....[233]....
        /*0480*/ 	.word	0x0500002f


	//----- nvinfo : EIATTR_COOP_GROUP_INSTR_OFFSETS
	.align		4
.L_745:
        /*0484*/ 	.byte	0x04, 0x28
        /*0486*/ 	.short	(.L_747 - .L_746)


	//   ....[0]....
.L_746:
        /*0488*/ 	.word	0x00000e40


	//   ....[1]....
        /*048c*/ 	.word	0x00001890


	//   ....[2]....
        /*0490*/ 	.word	0x00002ad0


	//   ....[3]....
        /*0494*/ 	.word	0x00002af0


	//   ....[4]....
        /*0498*/ 	.word	0x00002b10


	//   ....[5]....
        /*049c*/ 	.word	0x00002b30


	//   ....[6]....
        /*04a0*/ 	.word	0x00002b50


	//   ....[7]....
        /*04a4*/ 	.word	0x00003000


	//   ....[8]....
        /*04a8*/ 	.word	0x00003010


	//   ....[9]....
        /*04ac*/ 	.word	0x00003030


	//   ....[10]....
        /*04b0*/ 	.word	0x00003050


	//   ....[11]....
        /*04b4*/ 	.word	0x000030a0


	//   ....[12]....
        /*04b8*/ 	.word	0x000030d0


	//   ....[13]....
        /*04bc*/ 	.word	0x00003120


	//   ....[14]....
        /*04c0*/ 	.word	0x00003160


	//   ....[15]....
        /*04c4*/ 	.word	0x00003250


	//   ....[16]....
        /*04c8*/ 	.word	0x00003280


	//   ....[17]....
        /*04cc*/ 	.word	0x00003290


	//   ....[18]....
        /*04d0*/ 	.word	0x000032b0


	//   ....[19]....
        /*04d4*/ 	.word	0x000032f0


	//   ....[20]....
        /*04d8*/ 	.word	0x00003320


	//   ....[21]....
        /*04dc*/ 	.word	0x00003360


	//   ....[22]....
        /*04e0*/ 	.word	0x00003380


	//   ....[23]....
        /*04e4*/ 	.word	0x000033a0


	//   ....[24]....
        /*04e8*/ 	.word	0x00003490


	//   ....[25]....
        /*04ec*/ 	.word	0x000034c0


	//   ....[26]....
        /*04f0*/ 	.word	0x000034d0


	//   ....[27]....
        /*04f4*/ 	.word	0x000034f0


	//   ....[28]....
        /*04f8*/ 	.word	0x00003530


	//   ....[29]....
        /*04fc*/ 	.word	0x00003560


	//   ....[30]....
        /*0500*/ 	.word	0x000035a0


	//   ....[31]....
        /*0504*/ 	.word	0x000035c0


	//   ....[32]....
        /*0508*/ 	.word	0x000035e0


	//   ....[33]....
        /*050c*/ 	.word	0x000036d0


	//   ....[34]....
        /*0510*/ 	.word	0x00003700


	//   ....[35]....
        /*0514*/ 	.word	0x00003710


	//   ....[36]....
        /*0518*/ 	.word	0x00003730


	//   ....[37]....
        /*051c*/ 	.word	0x00003770


	//   ....[38]....
        /*0520*/ 	.word	0x000037a0


	//   ....[39]....
        /*0524*/ 	.word	0x000037e0


	//   ....[40]....
        /*0528*/ 	.word	0x00003800


	//   ....[41]....
        /*052c*/ 	.word	0x00003820


	//   ....[42]....
        /*0530*/ 	.word	0x00003930


	//   ....[43]....
        /*0534*/ 	.word	0x00003960


	//   ....[44]....
        /*0538*/ 	.word	0x00003970


	//   ....[45]....
        /*053c*/ 	.word	0x00003990


	//   ....[46]....
        /*0540*/ 	.word	0x000039d0


	//   ....[47]....
        /*0544*/ 	.word	0x00003a00


	//   ....[48]....
        /*0548*/ 	.word	0x00003a40


	//   ....[49]....
        /*054c*/ 	.word	0x00003a60


	//   ....[50]....
        /*0550*/ 	.word	0x00003a80


	//   ....[51]....
        /*0554*/ 	.word	0x00003b90


	//   ....[52]....
        /*0558*/ 	.word	0x00003bc0


	//   ....[53]....
        /*055c*/ 	.word	0x00003bd0


	//   ....[54]....
        /*0560*/ 	.word	0x00003bf0


	//   ....[55]....
        /*0564*/ 	.word	0x00003c30


	//   ....[56]....
        /*0568*/ 	.word	0x00003c60


	//   ....[57]....
        /*056c*/ 	.word	0x00003ca0


	//   ....[58]....
        /*0570*/ 	.word	0x00003cc0


	//   ....[59]....
        /*0574*/ 	.word	0x00003ce0


	//   ....[60]....
        /*0578*/ 	.word	0x00003df0


	//   ....[61]....
        /*057c*/ 	.word	0x00003e20


	//   ....[62]....
        /*0580*/ 	.word	0x00003e30


	//   ....[63]....
        /*0584*/ 	.word	0x00003e50


	//   ....[64]....
        /*0588*/ 	.word	0x00003e90


	//   ....[65]....
        /*058c*/ 	.word	0x00003ec0


	//   ....[66]....
        /*0590*/ 	.word	0x00003f00


	//   ....[67]....
        /*0594*/ 	.word	0x00003f20


	//   ....[68]....
        /*0598*/ 	.word	0x00003f40


	//   ....[69]....
        /*059c*/ 	.word	0x00004050


	//   ....[70]....
        /*05a0*/ 	.word	0x00004080


	//   ....[71]....
        /*05a4*/ 	.word	0x00004090


	//   ....[72]....
        /*05a8*/ 	.word	0x000040b0


	//   ....[73]....
        /*05ac*/ 	.word	0x000040f0


	//   ....[74]....
        /*05b0*/ 	.word	0x00004120


	//   ....[75]....
        /*05b4*/ 	.word	0x00004160


	//   ....[76]....
        /*05b8*/ 	.word	0x00004180


	//   ....[77]....
        /*05bc*/ 	.word	0x000041a0


	//   ....[78]....
        /*05c0*/ 	.word	0x000042b0


	//   ....[79]....
        /*05c4*/ 	.word	0x00004300


	//   ....[80]....
        /*05c8*/ 	.word	0x00004310


	//   ....[81]....
        /*05cc*/ 	.word	0x00004330


	//   ....[82]....
        /*05d0*/ 	.word	0x00004370


	//   ....[83]....
        /*05d4*/ 	.word	0x000043a0


	//   ....[84]....
        /*05d8*/ 	.word	0x000043e0


	//   ....[85]....
        /*05dc*/ 	.word	0x00004400


	//   ....[86]....
        /*05e0*/ 	.word	0x00004420


	//   ....[87]....
        /*05e4*/ 	.word	0x00004510


	//   ....[88]....
        /*05e8*/ 	.word	0x00004560


	//   ....[89]....
        /*05ec*/ 	.word	0x00004570


	//   ....[90]....
        /*05f0*/ 	.word	0x000045a0


	//   ....[91]....
        /*05f4*/ 	.word	0x000045c0


	//   ....[92]....
        /*05f8*/ 	.word	0x00004610


	//   ....[93]....
        /*05fc*/ 	.word	0x00004630


	//   ....[94]....
        /*0600*/ 	.word	0x00004670


	//   ....[95]....
        /*0604*/ 	.word	0x00004690


	//   ....[96]....
        /*0608*/ 	.word	0x00004770


	//   ....[97]....
        /*060c*/ 	.word	0x000047c0


	//   ....[98]....
        /*0610*/ 	.word	0x000047d0


	//   ....[99]....
        /*0614*/ 	.word	0x00004820


	//   ....[100]....
        /*0618*/ 	.word	0x00004850


	//   ....[101]....
        /*061c*/ 	.word	0x00004880


	//   ....[102]....
        /*0620*/ 	.word	0x000048b0


	//   ....[103]....
        /*0624*/ 	.word	0x000048e0


	//   ....[104]....
        /*0628*/ 	.word	0x00004910


	//   ....[105]....
        /*062c*/ 	.word	0x000049d0


	//   ....[106]....
        /*0630*/ 	.word	0x00004a20


	//   ....[107]....
        /*0634*/ 	.word	0x00004a30


	//   ....[108]....
        /*0638*/ 	.word	0x00004a80


	//   ....[109]....
        /*063c*/ 	.word	0x00004ab0


	//   ....[110]....
        /*0640*/ 	.word	0x00004ae0


	//   ....[111]....
        /*0644*/ 	.word	0x00004b10


	//   ....[112]....
        /*0648*/ 	.word	0x00004b40


	//   ....[113]....
        /*064c*/ 	.word	0x00004b70


	//   ....[114]....
        /*0650*/ 	.word	0x00004c60


	//   ....[115]....
        /*0654*/ 	.word	0x00004c80


	//   ....[116]....
        /*0658*/ 	.word	0x00004c90


	//   ....[117]....
        /*065c*/ 	.word	0x00004ce0


	//   ....[118]....
        /*0660*/ 	.word	0x00004d10


	//   ....[119]....
        /*0664*/ 	.word	0x00004d40


	//   ....[120]....
        /*0668*/ 	.word	0x00004d70


	//   ....[121]....
        /*066c*/ 	.word	0x00004da0


	//   ....[122]....
        /*0670*/ 	.word	0x00004dd0


	//   ....[123]....
        /*0674*/ 	.word	0x00004ec0


	//   ....[124]....
        /*0678*/ 	.word	0x00004f00


	//   ....[125]....
        /*067c*/ 	.word	0x00004f10


	//   ....[126]....
        /*0680*/ 	.word	0x00004f60


	//   ....[127]....
        /*0684*/ 	.word	0x00004f90


	//   ....[128]....
        /*0688*/ 	.word	0x00004fc0


	//   ....[129]....
        /*068c*/ 	.word	0x00004ff0


	//   ....[130]....
        /*0690*/ 	.word	0x00005020


	//   ....[131]....
        /*0694*/ 	.word	0x00005050


	//   ....[132]....
        /*0698*/ 	.word	0x00005140


	//   ....[133]....
        /*069c*/ 	.word	0x00005170


	//   ....[134]....
        /*06a0*/ 	.word	0x00005180


	//   ....[135]....
        /*06a4*/ 	.word	0x000051d0


	//   ....[136]....
        /*06a8*/ 	.word	0x00005200


	//   ....[137]....
        /*06ac*/ 	.word	0x00005230


	//   ....[138]....
        /*06b0*/ 	.word	0x00005260


	//   ....[139]....
        /*06b4*/ 	.word	0x00005290


	//   ....[140]....
        /*06b8*/ 	.word	0x000052c0


	//   ....[141]....
        /*06bc*/ 	.word	0x000053e0


	//   ....[142]....
        /*06c0*/ 	.word	0x000053f0


	//   ....[143]....
        /*06c4*/ 	.word	0x00005440


	//   ....[144]....
        /*06c8*/ 	.word	0x00005470


	//   ....[145]....
        /*06cc*/ 	.word	0x000054a0


	//   ....[146]....
        /*06d0*/ 	.word	0x000054d0


	//   ....[147]....
        /*06d4*/ 	.word	0x00005500


	//   ....[148]....
        /*06d8*/ 	.word	0x00005530


	//   ....[149]....
        /*06dc*/ 	.word	0x00005560


	//   ....[150]....
        /*06e0*/ 	.word	0x00005600


	//   ....[151]....
        /*06e4*/ 	.word	0x00005620


	//   ....[152]....
        /*06e8*/ 	.word	0x00005630


	//   ....[153]....
        /*06ec*/ 	.word	0x00005680


	//   ....[154]....
        /*06f0*/ 	.word	0x000056b0


	//   ....[155]....
        /*06f4*/ 	.word	0x000056e0


	//   ....[156]....
        /*06f8*/ 	.word	0x00005710


	//   ....[157]....
        /*06fc*/ 	.word	0x00005740


	//   ....[158]....
        /*0700*/ 	.word	0x00005770


	//   ....[159]....
        /*0704*/ 	.word	0x000058a0


	//   ....[160]....
        /*0708*/ 	.word	0x00005d40


	//   ....[161]....
        /*070c*/ 	.word	0x00006070


	//   ....[162]....
        /*0710*/ 	.word	0x00006130


	//   ....[163]....
        /*0714*/ 	.word	0x000061f0


	//   ....[164]....
        /*0718*/ 	.word	0x000062b0


	//   ....[165]....
        /*071c*/ 	.word	0x00006370


	//   ....[166]....
        /*0720*/ 	.word	0x00006430


	//   ....[167]....
        /*0724*/ 	.word	0x000064f0


	//   ....[168]....
        /*0728*/ 	.word	0x000065b0


	//   ....[169]....
        /*072c*/ 	.word	0x00006670


	//   ....[170]....
        /*0730*/ 	.word	0x00006730


	//   ....[171]....
        /*0734*/ 	.word	0x000067f0


	//   ....[172]....
        /*0738*/ 	.word	0x000068b0


	//   ....[173]....
        /*073c*/ 	.word	0x00006970


	//   ....[174]....
        /*0740*/ 	.word	0x00006a30


	//   ....[175]....
        /*0744*/ 	.word	0x00006af0


	//   ....[176]....
        /*0748*/ 	.word	0x00006bb0


	//   ....[177]....
        /*074c*/ 	.word	0x00006c70


	//   ....[178]....
        /*0750*/ 	.word	0x00006e60


	//   ....[179]....
        /*0754*/ 	.word	0x00006f90


	//   ....[180]....
        /*0758*/ 	.word	0x000070c0


	//   ....[181]....
        /*075c*/ 	.word	0x000071f0


	//   ....[182]....
        /*0760*/ 	.word	0x00007320


	//   ....[183]....
        /*0764*/ 	.word	0x00007450


	//   ....[184]....
        /*0768*/ 	.word	0x00007580


	//   ....[185]....
        /*076c*/ 	.word	0x000076b0


	//   ....[186]....
        /*0770*/ 	.word	0x000077e0


	//   ....[187]....
        /*0774*/ 	.word	0x00007910


	//   ....[188]....
        /*0778*/ 	.word	0x00007a40


	//   ....[189]....
        /*077c*/ 	.word	0x00007b60


	//   ....[190]....
        /*0780*/ 	.word	0x00007c70


	//   ....[191]....
        /*0784*/ 	.word	0x00007d80


	//   ....[192]....
        /*0788*/ 	.word	0x00007e90


	//   ....[193]....
        /*078c*/ 	.word	0x00007fa0


	//   ....[194]....
        /*0790*/ 	.word	0x000080b0


	//   ....[195]....
        /*0794*/ 	.word	0x00008eb0


	//   ....[196]....
        /*0798*/ 	.word	0x00008f40


	//   ....[197]....
        /*079c*/ 	.word	0x00008fc0


	//   ....[198]....
        /*07a0*/ 	.word	0x00009050


	//   ....[199]....
        /*07a4*/ 	.word	0x000090d0


	//   ....[200]....
        /*07a8*/ 	.word	0x00009160


	//   ....[201]....
        /*07ac*/ 	.word	0x000091e0


	//   ....[202]....
        /*07b0*/ 	.word	0x00009270


	//   ....[203]....
        /*07b4*/ 	.word	0x000092f0


	//   ....[204]....
        /*07b8*/ 	.word	0x00009380


	//   ....[205]....
        /*07bc*/ 	.word	0x00009400


	//   ....[206]....
        /*07c0*/ 	.word	0x00009490


	//   ....[207]....
        /*07c4*/ 	.word	0x00009510


	//   ....[208]....
        /*07c8*/ 	.word	0x000095a0


	//   ....[209]....
        /*07cc*/ 	.word	0x00009620


	//   ....[210]....
        /*07d0*/ 	.word	0x000096b0


	//   ....[211]....
        /*07d4*/ 	.word	0x00009730


	//   ....[212]....
        /*07d8*/ 	.word	0x00009890


	//   ....[213]....
        /*07dc*/ 	.word	0x00009960


	//   ....[214]....
        /*07e0*/ 	.word	0x00009a10


	//   ....[215]....
        /*07e4*/ 	.word	0x00009ad0


	//   ....[216]....
        /*07e8*/ 	.word	0x00009b80


	//   ....[217]....
        /*07ec*/ 	.word	0x00009c40


	//   ....[218]....
        /*07f0*/ 	.word	0x00009cf0


	//   ....[219]....
        /*07f4*/ 	.word	0x00009db0


	//   ....[220]....
        /*07f8*/ 	.word	0x00009e60


	//   ....[221]....
        /*07fc*/ 	.word	0x00009f20


	//   ....[222]....
        /*0800*/ 	.word	0x00009fd0


	//   ....[223]....
        /*0804*/ 	.word	0x0000a090


	//   ....[224]....
        /*0808*/ 	.word	0x0000a140


	//   ....[225]....
        /*080c*/ 	.word	0x0000a200


	//   ....[226]....
        /*0810*/ 	.word	0x0000a2a0


	//   ....[227]....
        /*0814*/ 	.word	0x0000a360


	//   ....[228]....
        /*0818*/ 	.word	0x0000a400


	//   ....[229]....
        /*081c*/ 	.word	0x0000a470


	//   ....[230]....
        /*0820*/ 	.word	0x0000a4e0


	//   ....[231]....
        /*0824*/ 	.word	0x0000a550


	//   ....[232]....
        /*0828*/ 	.word	0x0000a5c0


	//   ....[233]....
        /*082c*/ 	.word	0x0000a630


	//----- nvinfo : EIATTR_VRC_CTA_INIT_COUNT
	.align		4
.L_747:
        /*0830*/ 	.byte	0x02, 0x4a
	.zero		1
	.zero		1


	//----- nvinfo : EIATTR_EXIT_INSTR_OFFSETS
	.align		4
        /*0834*/ 	.byte	0x04, 0x1c
        /*0836*/ 	.short	(.L_749 - .L_748)


	//   ....[0]....
.L_748:
        /*0838*/ 	.word	0x00002570


	//   ....[1]....
        /*083c*/ 	.word	0x000028d0


	//   ....[2]....
        /*0840*/ 	.word	0x000028f0


	//   ....[3]....
        /*0844*/ 	.word	0x00009740


	//   ....[4]....
        /*0848*/ 	.word	0x0000a410


	//----- nvinfo : EIATTR_MAX_THREADS
	.align		4
.L_749:
        /*084c*/ 	.byte	0x04, 0x05
        /*084e*/ 	.short	(.L_751 - .L_750)
.L_750:
        /*0850*/ 	.word	0x00000180
        /*0854*/ 	.word	0x00000001
        /*0858*/ 	.word	0x00000001


	//----- nvinfo : EIATTR_CRS_STACK_SIZE
	.align		4
.L_751:
        /*085c*/ 	.byte	0x04, 0x1e
        /*085e*/ 	.short	(.L_753 - .L_752)
.L_752:
        /*0860*/ 	.word	0x00000000


	//----- nvinfo : EIATTR_CBANK_PARAM_SIZE
	.align		4
.L_753:
        /*0864*/ 	.byte	0x03, 0x19
        /*0866*/ 	.short	0x004d


	//----- nvinfo : EIATTR_PARAM_CBANK
	.align		4
        /*0868*/ 	.byte	0x04, 0x0a
        /*086a*/ 	.short	(.L_755 - .L_754)
	.align		4
.L_754:
        /*086c*/ 	.word	index@(.nv.constant0._ZN3cub18CUB_300001_SM_10006detail10radix_sort29DeviceRadixSortOnesweepKernelINS1_5radix10policy_hubIiiyE10Policy1000ELNS0_9SortOrderE0EiiyiiNS1_21identity_decomposer_tEEEvPT5_SB_PT3_PKSC_PT1_PKSG_PT2_PKSK_T4_iiT6_)
        /*0870*/ 	.short	0x0380
        /*0872*/ 	.short	0x004d


	//----- nvinfo : EIATTR_SW_WAR
	.align		4
.L_755:
        /*0874*/ 	.byte	0x04, 0x36
        /*0876*/ 	.short	(.L_757 - .L_756)
.L_756:
        /*0878*/ 	.word	0x00000008
.L_757:


//--------------------- .nv.info._ZN3cub18CUB_300001_SM_10006detail10radix_sort33DeviceRadixSortExclusiveSumKernelINS1_5radix10policy_hubIiiyE10Policy1000EyEEvPT0_ --------------------------
	.section	.nv.info._ZN3cub18CUB_300001_SM_10006detail10radix_sort33DeviceRadixSortExclusiveSumKernelINS1_5radix10policy_hubIiiyE10Policy1000EyEEvPT0_,"",@"SHT_CUDA_INFO"
	.sectionflags	@""
	.align	4


	//----- nvinfo : EIATTR_CUDA_API_VERSION
	.align		4
        /*0000*/ 	.byte	0x04, 0x37
        /*0002*/ 	.short	(.L_759 - .L_758)
.L_758:
        /*0004*/ 	.word	0x00000082


	//----- nvinfo : EIATTR_KPARAM_INFO
	.align		4
.L_759:
        /*0008*/ 	.byte	0x04, 0x17
        /*000a*/ 	.short	(.L_761 - .L_760)
.L_760:
        /*000c*/ 	.word	0x00000000
        /*0010*/ 	.short	0x0000
        /*0012*/ 	.short	0x0000
        /*0014*/ 	.byte	0x00, 0xf5, 0x21, 0x00


	//----- nvinfo : EIATTR_SPARSE_MMA_MASK
	.align		4
.L_761:
        /*0018*/ 	.byte	0x03, 0x50
        /*001a*/ 	.short	0x0000


	//----- nvinfo : EIATTR_MAXREG_COUNT
	.align		4
        /*001c*/ 	.byte	0x03, 0x1b
        /*001e*/ 	.short	0x00ff


	//----- nvinfo : EIATTR_NUM_BARRIERS
	.align		4
        /*0020*/ 	.byte	0x02, 0x4c
        /*0022*/ 	.byte	0x01
	.zero		1


	//----- nvinfo : EIATTR_MERCURY_ISA_VERSION
	.align		4
        /*0024*/ 	.byte	0x03, 0x5f
        /*0026*/ 	.short	0x0101


	//----- nvinfo : EIATTR_COOP_GROUP_MASK_REGIDS
	.align		4
        /*0028*/ 	.byte	0x04, 0x29
        /*002a*/ 	.short	(.L_763 - .L_762)


	//   ....[0]....
.L_762:
        /*002c*/ 	.word	0xffffffff


	//   ....[1]....
        /*0030*/ 	.word	0xffffffff


	//   ....[2]....
        /*0034*/ 	.word	0xffffffff


	//   ....[3]....
        /*0038*/ 	.word	0xffffffff


	//   ....[4]....
        /*003c*/ 	.word	0xffffffff


	//   ....[5]....
        /*0040*/ 	.word	0xffffffff


	//   ....[6]....
        /*0044*/ 	.word	0xffffffff


	//   ....[7]....
        /*0048*/ 	.word	0xffffffff


	//   ....[8]....
        /*004c*/ 	.word	0xffffffff


	//   ....[9]....
        /*0050*/ 	.word	0xffffffff


	//   ....[10]....
        /*0054*/ 	.word	0x05000015


	//   ....[11]....
        /*0058*/ 	.word	0x05000015


	//   ....[12]....
        /*005c*/ 	.word	0x05000015


	//   ....[13]....
        /*0060*/ 	.word	0x05000015


	//   ....[14]....
        /*0064*/ 	.word	0x05000015


	//   ....[15]....
        /*0068*/ 	.word	0x05000015


	//   ....[16]....
        /*006c*/ 	.word	0x05000015


	//   ....[17]....
        /*0070*/ 	.word	0x05000015


	//   ....[18]....
        /*0074*/ 	.word	0x05000015


	//   ....[19]....
        /*0078*/ 	.word	0x05000015


	//----- nvinfo : EIATTR_COOP_GROUP_INSTR_OFFSETS
	.align		4
.L_763:
        /*007c*/ 	.byte	0x04, 0x28
        /*007e*/ 	.short	(.L_765 - .L_764)


	//   ....[0]....
.L_764:
        /*0080*/ 	.word	0x00000250


	//   ....[1]....
        /*0084*/ 	.word	0x00000260


	//   ....[2]....
        /*0088*/ 	.word	0x000002a0


	//   ....[3]....
        /*008c*/ 	.word	0x000002c0


	//   ....[4]....
        /*0090*/ 	.word	0x00000310


	//   ....[5]....
        /*0094*/ 	.word	0x00000320


	//   ....[6]....
        /*0098*/ 	.word	0x00000360


	//   ....[7]....
        /*009c*/ 	.word	0x00000380


	//   ....[8]....
        /*00a0*/ 	.word	0x000003d0


	//   ....[9]....
        /*00a4*/ 	.word	0x000003e0


	//   ....[10]....
        /*00a8*/ 	.word	0x00000660


	//   ....[11]....
        /*00ac*/ 	.word	0x000006b0


	//   ....[12]....
        /*00b0*/ 	.word	0x00000740


	//   ....[13]....
        /*00b4*/ 	.word	0x00000790


	//   ....[14]....
        /*00b8*/ 	.word	0x00000820


	//   ....[15]....
        /*00bc*/ 	.word	0x00000870


	//   ....[16]....
        /*00c0*/ 	.word	0x00000900


	//   ....[17]....
        /*00c4*/ 	.word	0x00000950


	//   ....[18]....
        /*00c8*/ 	.word	0x000009e0


	//   ....[19]....
        /*00cc*/ 	.word	0x00000a30


	//----- nvinfo : EIATTR_VRC_CTA_INIT_COUNT
	.align		4
.L_765:
        /*00d0*/ 	.byte	0x02, 0x4a
	.zero		1
	.zero		1


	//----- nvinfo : EIATTR_EXIT_INSTR_OFFSETS
	.align		4
        /*00d4*/ 	.byte	0x04, 0x1c
        /*00d6*/ 	.short	(.L_767 - .L_766)


	//   ....[0]....
.L_766:
        /*00d8*/ 	.word	0x000005d0


	//   ....[1]....
        /*00dc*/ 	.word	0x00000600


	//----- nvinfo : EIATTR_CRS_STACK_SIZE
	.align		4
.L_767:
        /*00e0*/ 	.byte	0x04, 0x1e
        /*00e2*/ 	.short	(.L_769 - .L_768)
.L_768:
        /*00e4*/ 	.word	0x00000000


	//----- nvinfo : EIATTR_CBANK_PARAM_SIZE
	.align		4
.L_769:
        /*00e8*/ 	.byte	0x03, 0x19
        /*00ea*/ 	.short	0x0008


	//----- nvinfo : EIATTR_PARAM_CBANK
	.align		4
        /*00ec*/ 	.byte	0x04, 0x0a
        /*00ee*/ 	.short	(.L_771 - .L_770)
	.align		4
.L_770:
        /*00f0*/ 	.word	index@(.nv.constant0._ZN3cub18CUB_300001_SM_10006detail10radix_sort33DeviceRadixSortExclusiveSumKernelINS1_5radix10policy_hubIiiyE10Policy1000EyEEvPT0_)
        /*00f4*/ 	.short	0x0380
        /*00f6*/ 	.short	0x0008


	//----- nvinfo : EIATTR_SW_WAR
	.align		4
.L_771:
        /*00f8*/ 	.byte	0x04, 0x36
        /*00fa*/ 	.short	(.L_773 - .L_772)
.L_772:
        /*00fc*/ 	.word	0x00000008
.L_773:


//--------------------- .nv.info._ZN3cub18CUB_300001_SM_10006detail10radix_sort30DeviceRadixSortHistogramKernelINS1_5radix10policy_hubIiiyE10Policy1000ELNS0_9SortOrderE0EiyNS1_21identity_decomposer_tEEEvPT2_PKT1_SA_iiT3_ --------------------------
	.section	.nv.info._ZN3cub18CUB_300001_SM_10006detail10radix_sort30DeviceRadixSortHistogramKernelINS1_5radix10policy_hubIiiyE10Policy1000ELNS0_9SortOrderE0EiyNS1_21identity_decomposer_tEEEvPT2_PKT1_SA_iiT3_,"",@"SHT_CUDA_INFO"
	.sectionflags	@""
	.align	4


	//----- nvinfo : EIATTR_CUDA_API_VERSION
	.align		4
        /*0000*/ 	.byte	0x04, 0x37
        /*0002*/ 	.short	(.L_775 - .L_774)
.L_774:
        /*0004*/ 	.word	0x00000082


	//----- nvinfo : EIATTR_KPARAM_INFO
	.align		4
.L_775:
        /*0008*/ 	.byte	0x04, 0x17
        /*000a*/ 	.short	(.L_777 - .L_776)
.L_776:
        /*000c*/ 	.word	0x00000000
        /*0010*/ 	.short	0x0005
        /*0012*/ 	.short	0x0020
        /*0014*/ 	.byte	0x00, 0xf0, 0x05, 0x00


	//----- nvinfo : EIATTR_KPARAM_INFO
	.align		4
.L_777:
        /*0018*/ 	.byte	0x04, 0x17
        /*001a*/ 	.short	(.L_779 - .L_778)
.L_778:
        /*001c*/ 	.word	0x00000000
        /*0020*/ 	.short	0x0004
        /*0022*/ 	.short	0x001c
        /*0024*/ 	.byte	0x00, 0xf0, 0x11, 0x00


	//----- nvinfo : EIATTR_KPARAM_INFO
	.align		4
.L_779:
        /*0028*/ 	.byte	0x04, 0x17
        /*002a*/ 	.short	(.L_781 - .L_780)
.L_780:
        /*002c*/ 	.word	0x00000000
        /*0030*/ 	.short	0x0003
        /*0032*/ 	.short	0x0018
        /*0034*/ 	.byte	0x00, 0xf0, 0x11, 0x00


	//----- nvinfo : EIATTR_KPARAM_INFO
	.align		4
.L_781:
        /*0038*/ 	.byte	0x04, 0x17
        /*003a*/ 	.short	(.L_783 - .L_782)
.L_782:
        /*003c*/ 	.word	0x00000000
        /*0040*/ 	.short	0x0002
        /*0042*/ 	.short	0x0010
        /*0044*/ 	.byte	0x00, 0xf0, 0x21, 0x00


	//----- nvinfo : EIATTR_KPARAM_INFO
	.align		4
.L_783:
        /*0048*/ 	.byte	0x04, 0x17
        /*004a*/ 	.short	(.L_785 - .L_784)
.L_784:
        /*004c*/ 	.word	0x00000000
        /*0050*/ 	.short	0x0001
        /*0052*/ 	.short	0x0008
        /*0054*/ 	.byte	0x00, 0xf5, 0x21, 0x00


	//----- nvinfo : EIATTR_KPARAM_INFO
	.align		4
.L_785:
        /*0058*/ 	.byte	0x04, 0x17
        /*005a*/ 	.short	(.L_787 - .L_786)
.L_786:
        /*005c*/ 	.word	0x00000000
        /*0060*/ 	.short	0x0000
        /*0062*/ 	.short	0x0000
        /*0064*/ 	.byte	0x00, 0xf5, 0x21, 0x00


	//----- nvinfo : EIATTR_SPARSE_MMA_MASK
	.align		4
.L_787:
        /*0068*/ 	.byte	0x03, 0x50
        /*006a*/ 	.short	0x0000


	//----- nvinfo : EIATTR_MAXREG_COUNT
	.align		4
        /*006c*/ 	.byte	0x03, 0x1b
        /*006e*/ 	.short	0x00ff


	//----- nvinfo : EIATTR_NUM_BARRIERS
	.align		4
        /*0070*/ 	.byte	0x02, 0x4c
        /*0072*/ 	.byte	0x01
	.zero		1


	//----- nvinfo : EIATTR_MERCURY_ISA_VERSION
	.align		4
        /*0074*/ 	.byte	0x03, 0x5f
        /*0076*/ 	.short	0x0101


	//----- nvinfo : EIATTR_VRC_CTA_INIT_COUNT
	.align		4
        /*0078*/ 	.byte	0x02, 0x4a
	.zero		1
	.zero		1


	//----- nvinfo : EIATTR_EXIT_INSTR_OFFSETS
	.align		4
        /*007c*/ 	.byte	0x04, 0x1c
        /*007e*/ 	.short	(.L_789 - .L_788)


	//   ....[0]....
.L_788:
        /*0080*/ 	.word	0x00000040


	//   ....[1]....
        /*0084*/ 	.word	0x00002ee0


	//----- nvinfo : EIATTR_MAX_THREADS
	.align		4
.L_789:
        /*0088*/ 	.byte	0x04, 0x05
        /*008a*/ 	.short	(.L_791 - .L_790)
.L_790:
        /*008c*/ 	.word	0x00000080
        /*0090*/ 	.word	0x00000001
        /*0094*/ 	.word	0x00000001


	//----- nvinfo : EIATTR_CRS_STACK_SIZE
	.align		4
.L_791:
        /*0098*/ 	.byte	0x04, 0x1e
        /*009a*/ 	.short	(.L_793 - .L_792)
.L_792:
        /*009c*/ 	.word	0x00000000


	//----- nvinfo : EIATTR_CBANK_PARAM_SIZE
	.align		4
.L_793:
        /*00a0*/ 	.byte	0x03, 0x19
        /*00a2*/ 	.short	0x0021


	//----- nvinfo : EIATTR_PARAM_CBANK
	.align		4
        /*00a4*/ 	.byte	0x04, 0x0a
        /*00a6*/ 	.short	(.L_795 - .L_794)
	.align		4
.L_794:
        /*00a8*/ 	.word	index@(.nv.constant0._ZN3cub18CUB_300001_SM_10006detail10radix_sort30DeviceRadixSortHistogramKernelINS1_5radix10policy_hubIiiyE10Policy1000ELNS0_9SortOrderE0EiyNS1_21identity_decomposer_tEEEvPT2_PKT1_SA_iiT3_)
        /*00ac*/ 	.short	0x0380
        /*00ae*/ 	.short	0x0021


	//----- nvinfo : EIATTR_SW_WAR
	.align		4
.L_795:
        /*00b0*/ 	.byte	0x04, 0x36
        /*00b2*/ 	.short	(.L_797 - .L_796)
.L_796:
        /*00b4*/ 	.word	0x00000008
.L_797:


//--------------------- .nv.info._ZN3cub18CUB_300001_SM_10006detail10radix_sort31DeviceRadixSortSingleTileKernelINS1_5radix10policy_hubIiiyE10Policy1000ELNS0_9SortOrderE0EiiyNS1_21identity_decomposer_tEEEvPKT1_PSA_PKT2_PSE_T3_iiT4_ --------------------------
	.section	.nv.info._ZN3cub18CUB_300001_SM_10006detail10radix_sort31DeviceRadixSortSingleTileKernelINS1_5radix10policy_hubIiiyE10Policy1000ELNS0_9SortOrderE0EiiyNS1_21identity_decomposer_tEEEvPKT1_PSA_PKT2_PSE_T3_iiT4_,"",@"SHT_CUDA_INFO"
	.sectionflags	@""
	.align	4


	//----- nvinfo : EIATTR_CUDA_API_VERSION
	.align		4
        /*0000*/ 	.byte	0x04, 0x37
        /*0002*/ 	.short	(.L_799 - .L_798)
.L_798:
        /*0004*/ 	.word	0x00000082


	//----- nvinfo : EIATTR_KPARAM_INFO
	.align		4
.L_799:
        /*0008*/ 	.byte	0x04, 0x17
        /*000a*/ 	.short	(.L_801 - .L_800)
.L_800:
        /*000c*/ 	.word	0x00000000
        /*0010*/ 	.short	0x0007
        /*0012*/ 	.short	0x0030
        /*0014*/ 	.byte	0x00, 0xf0, 0x05, 0x00


	//----- nvinfo : EIATTR_KPARAM_INFO
	.align		4
.L_801:
        /*0018*/ 	.byte	0x04, 0x17
        /*001a*/ 	.short	(.L_803 - .L_802)
.L_802:
        /*001c*/ 	.word	0x00000000
        /*0020*/ 	.short	0x0006
        /*0022*/ 	.short	0x002c
        /*0024*/ 	.byte	0x00, 0xf0, 0x11, 0x00


	//----- nvinfo : EIATTR_KPARAM_INFO
	.align		4
.L_803:
        /*0028*/ 	.byte	0x04, 0x17
        /*002a*/ 	.short	(.L_805 - .L_804)
.L_804:
        /*002c*/ 	.word	0x00000000
        /*0030*/ 	.short	0x0005
        /*0032*/ 	.short	0x0028
        /*0034*/ 	.byte	0x00, 0xf0, 0x11, 0x00


	//----- nvinfo : EIATTR_KPARAM_INFO
	.align		4
.L_805:
        /*0038*/ 	.byte	0x04, 0x17
        /*003a*/ 	.short	(.L_807 - .L_806)
.L_806:
        /*003c*/ 	.word	0x00000000
        /*0040*/ 	.short	0x0004
        /*0042*/ 	.short	0x0020
        /*0044*/ 	.byte	0x00, 0xf0, 0x21, 0x00


	//----- nvinfo : EIATTR_KPARAM_INFO
	.align		4
.L_807:
        /*0048*/ 	.byte	0x04, 0x17
        /*004a*/ 	.short	(.L_809 - .L_808)
.L_808:
        /*004c*/ 	.word	0x00000000
        /*0050*/ 	.short	0x0003
        /*0052*/ 	.short	0x0018
        /*0054*/ 	.byte	0x00, 0xf5, 0x21, 0x00


	//----- nvinfo : EIATTR_KPARAM_INFO
	.align		4
.L_809:
        /*0058*/ 	.byte	0x04, 0x17
        /*005a*/ 	.short	(.L_811 - .L_810)
.L_810:
        /*005c*/ 	.word	0x00000000
        /*0060*/ 	.short	0x0002
        /*0062*/ 	.short	0x0010
        /*0064*/ 	.byte	0x00, 0xf5, 0x21, 0x00


	//----- nvinfo : EIATTR_KPARAM_INFO
	.align		4
.L_811:
        /*0068*/ 	.byte	0x04, 0x17
        /*006a*/ 	.short	(.L_813 - .L_812)
.L_812:
        /*006c*/ 	.word	0x00000000
        /*0070*/ 	.short	0x0001
        /*0072*/ 	.short	0x0008
        /*0074*/ 	.byte	0x00, 0xf5, 0x21, 0x00


	//----- nvinfo : EIATTR_KPARAM_INFO
	.align		4
.L_813:
        /*0078*/ 	.byte	0x04, 0x17
        /*007a*/ 	.short	(.L_815 - .L_814)
.L_814:
        /*007c*/ 	.word	0x00000000
        /*0080*/ 	.short	0x0000
        /*0082*/ 	.short	0x0000
        /*0084*/ 	.byte	0x00, 0xf5, 0x21, 0x00


	//----- nvinfo : EIATTR_SPARSE_MMA_MASK
	.align		4
.L_815:
        /*0088*/ 	.byte	0x03, 0x50
        /*008a*/ 	.short	0x0000


	//----- nvinfo : EIATTR_MAXREG_COUNT
	.align		4
        /*008c*/ 	.byte	0x03, 0x1b
        /*008e*/ 	.short	0x00ff


	//----- nvinfo : EIATTR_NUM_BARRIERS
	.align		4
        /*0090*/ 	.byte	0x02, 0x4c
        /*0092*/ 	.byte	0x01
	.zero		1


	//----- nvinfo : EIATTR_MERCURY_ISA_VERSION
	.align		4
        /*0094*/ 	.byte	0x03, 0x5f
        /*0096*/ 	.short	0x0101


	//----- nvinfo : EIATTR_COOP_GROUP_MASK_REGIDS
	.align		4
        /*0098*/ 	.byte	0x04, 0x29
        /*009a*/ 	.short	(.L_817 - .L_816)


	//   ....[0]....
.L_816:
        /*009c*/ 	.word	0xffffffff


	//   ....[1]....
        /*00a0*/ 	.word	0xffffffff


	//   ....[2]....
        /*00a4*/ 	.word	0xffffffff


	//   ....[3]....
        /*00a8*/ 	.word	0xffffffff


	//   ....[4]....
        /*00ac*/ 	.word	0xffffffff


	//----- nvinfo : EIATTR_COOP_GROUP_INSTR_OFFSETS
	.align		4
.L_817:
        /*00b0*/ 	.byte	0x04, 0x28
        /*00b2*/ 	.short	(.L_819 - .L_818)


	//   ....[0]....
.L_818:
        /*00b4*/ 	.word	0x00001e20


	//   ....[1]....
        /*00b8*/ 	.word	0x00001e40


	//   ....[2]....
        /*00bc*/ 	.word	0x00001e60


	//   ....[3]....
        /*00c0*/ 	.word	0x00001e80


	//   ....[4]....
        /*00c4*/ 	.word	0x00001ea0


	//----- nvinfo : EIATTR_VRC_CTA_INIT_COUNT
	.align		4
.L_819:
        /*00c8*/ 	.byte	0x02, 0x4a
	.zero		1
	.zero		1


	//----- nvinfo : EIATTR_EXIT_INSTR_OFFSETS
	.align		4
        /*00cc*/ 	.byte	0x04, 0x1c
        /*00ce*/ 	.short	(.L_821 - .L_820)


	//   ....[0]....
.L_820:
        /*00d0*/ 	.word	0x00003bf0


	//   ....[1]....
        /*00d4*/ 	.word	0x00003c40


	//----- nvinfo : EIATTR_MAX_THREADS
	.align		4
.L_821:
        /*00d8*/ 	.byte	0x04, 0x05
        /*00da*/ 	.short	(.L_823 - .L_822)
.L_822:
        /*00dc*/ 	.word	0x00000100
        /*00e0*/ 	.word	0x00000001
        /*00e4*/ 	.word	0x00000001


	//----- nvinfo : EIATTR_CBANK_PARAM_SIZE
	.align		4
.L_823:
        /*00e8*/ 	.byte	0x03, 0x19
        /*00ea*/ 	.short	0x0031


	//----- nvinfo : EIATTR_PARAM_CBANK
	.align		4
        /*00ec*/ 	.byte	0x04, 0x0a
        /*00ee*/ 	.short	(.L_825 - .L_824)
	.align		4
.L_824:
        /*00f0*/ 	.word	index@(.nv.constant0._ZN3cub18CUB_300001_SM_10006detail10radix_sort31DeviceRadixSortSingleTileKernelINS1_5radix10policy_hubIiiyE10Policy1000ELNS0_9SortOrderE0EiiyNS1_21identity_decomposer_tEEEvPKT1_PSA_PKT2_PSE_T3_iiT4_)
        /*00f4*/ 	.short	0x0380
        /*00f6*/ 	.short	0x0031


	//----- nvinfo : EIATTR_SW_WAR
	.align		4
.L_825:
        /*00f8*/ 	.byte	0x04, 0x36
        /*00fa*/ 	.short	(.L_827 - .L_826)
.L_826:
        /*00fc*/ 	.word	0x00000008
.L_827:


//--------------------- .nv.info._ZN3cub18CUB_300001_SM_10006detail10radix_sort29DeviceRadixSortOnesweepKernelINS1_5radix10policy_hubIicyE10Policy1000ELNS0_9SortOrderE0EicyiiNS1_21identity_decomposer_tEEEvPT5_SB_PT3_PKSC_PT1_PKSG_PT2_PKSK_T4_iiT6_ --------------------------
	.section	.nv.info._ZN3cub18CUB_300001_SM_10006detail10radix_sort29DeviceRadixSortOnesweepKernelINS1_5radix10policy_hubIicyE10Policy1000ELNS0_9SortOrderE0EicyiiNS1_21identity_decomposer_tEEEvPT5_SB_PT3_PKSC_PT1_PKSG_PT2_PKSK_T4_iiT6_,"",@"SHT_CUDA_INFO"
	.sectionflags	@""
	.align	4


	//----- nvinfo : EIATTR_CUDA_API_VERSION
	.align		4
        /*0000*/ 	.byte	0x04, 0x37
        /*0002*/ 	.short	(.L_829 - .L_828)
.L_828:
        /*0004*/ 	.word	0x00000082


	//----- nvinfo : EIATTR_KPARAM_INFO
	.align		4
.L_829:
        /*0008*/ 	.byte	0x04, 0x17
        /*000a*/ 	.short	(.L_831 - .L_830)
.L_830:
        /*000c*/ 	.word	0x00000000
        /*0010*/ 	.short	0x000b
        /*0012*/ 	.short	0x004c
        /*0014*/ 	.byte	0x00, 0xf0, 0x05, 0x00


	//----- nvinfo : EIATTR_KPARAM_INFO
	.align		4
.L_831:
        /*0018*/ 	.byte	0x04, 0x17
        /*001a*/ 	.short	(.L_833 - .L_832)
.L_832:
        /*001c*/ 	.word	0x00000000
        /*0020*/ 	.short	0x000a
        /*0022*/ 	.short	0x0048
        /*0024*/ 	.byte	0x00, 0xf0, 0x11, 0x00


	//----- nvinfo : EIATTR_KPARAM_INFO
	.align		4
.L_833:
        /*0028*/ 	.byte	0x04, 0x17
        /*002a*/ 	.short	(.L_835 - .L_834)
.L_834:
        /*002c*/ 	.word	0x00000000
        /*0030*/ 	.short	0x0009
        /*0032*/ 	.short	0x0044
        /*0034*/ 	.byte	0x00, 0xf0, 0x11, 0x00


	//----- nvinfo : EIATTR_KPARAM_INFO
	.align		4
.L_835:
        /*0038*/ 	.byte	0x04, 0x17
        /*003a*/ 	.short	(.L_837 - .L_836)
.L_836:
        /*003c*/ 	.word	0x00000000
        /*0040*/ 	.short	0x0008
        /*0042*/ 	.short	0x0040
        /*0044*/ 	.byte	0x00, 0xf0, 0x11, 0x00


	//----- nvinfo : EIATTR_KPARAM_INFO
	.align		4
.L_837:
        /*0048*/ 	.byte	0x04, 0x17
        /*004a*/ 	.short	(.L_839 - .L_838)
.L_838:
        /*004c*/ 	.word	0x00000000
        /*0050*/ 	.short	0x0007
        /*0052*/ 	.short	0x0038
        /*0054*/ 	.byte	0x00, 0xf5, 0x21, 0x00


	//----- nvinfo : EIATTR_KPARAM_INFO
	.align		4
.L_839:
        /*0058*/ 	.byte	0x04, 0x17
        /*005a*/ 	.short	(.L_841 - .L_840)
.L_840:
        /*005c*/ 	.word	0x00000000
        /*0060*/ 	.short	0x0006
        /*0062*/ 	.short	0x0030
        /*0064*/ 	.byte	0x00, 0xf5, 0x21, 0x00


	//----- nvinfo : EIATTR_KPARAM_INFO
	.align		4
.L_841:
        /*0068*/ 	.byte	0x04, 0x17
        /*006a*/ 	.short	(.L_843 - .L_842)
.L_842:
        /*006c*/ 	.word	0x00000000
        /*0070*/ 	.short	0x0005
        /*0072*/ 	.short	0x0028
        /*0074*/ 	.byte	0x00, 0xf5, 0x21, 0x00


	//----- nvinfo : EIATTR_KPARAM_INFO
	.align		4
.L_843:
        /*0078*/ 	.byte	0x04, 0x17
        /*007a*/ 	.short	(.L_845 - .L_844)
.L_844:
        /*007c*/ 	.word	0x00000000
        /*0080*/ 	.short	0x0004
        /*0082*/ 	.short	0x0020
        /*0084*/ 	.byte	0x00, 0xf5, 0x21, 0x00


	//----- nvinfo : EIATTR_KPARAM_INFO
	.align		4
.L_845:
        /*0088*/ 	.byte	0x04, 0x17
        /*008a*/ 	.short	(.L_847 - .L_846)
.L_846:
        /*008c*/ 	.word	0x00000000
        /*0090*/ 	.short	0x0003
        /*0092*/ 	.short	0x0018
        /*0094*/ 	.byte	0x00, 0xf5, 0x21, 0x00


	//----- nvinfo : EIATTR_KPARAM_INFO
	.align		4
.L_847:
        /*0098*/ 	.byte	0x04, 0x17
        /*009a*/ 	.short	(.L_849 - .L_848)
.L_848:
        /*009c*/ 	.word	0x00000000
        /*00a0*/ 	.short	0x0002
        /*00a2*/ 	.short	0x0010
        /*00a4*/ 	.byte	0x00, 0xf5, 0x21, 0x00


	//----- nvinfo : EIATTR_KPARAM_INFO
	.align		4
.L_849:
        /*00a8*/ 	.byte	0x04, 0x17
        /*00aa*/ 	.short	(.L_851 - .L_850)
.L_850:
        /*00ac*/ 	.word	0x00000000
        /*00b0*/ 	.short	0x0001
        /*00b2*/ 	.short	0x0008
        /*00b4*/ 	.byte	0x00, 0xf5, 0x21, 0x00


	//----- nvinfo : EIATTR_KPARAM_INFO
	.align		4
.L_851:
        /*00b8*/ 	.byte	0x04, 0x17
        /*00ba*/ 	.short	(.L_853 - .L_852)
.L_852:
        /*00bc*/ 	.word	0x00000000
        /*00c0*/ 	.short	0x0000
        /*00c2*/ 	.short	0x0000
        /*00c4*/ 	.byte	0x00, 0xf5, 0x21, 0x00


	//----- nvinfo : EIATTR_SPARSE_MMA_MASK
	.align		4
.L_853:
        /*00c8*/ 	.byte	0x03, 0x50
        /*00ca*/ 	.short	0x0000


	//----- nvinfo : EIATTR_MAXREG_COUNT
	.align		4
        /*00cc*/ 	.byte	0x03, 0x1b
        /*00ce*/ 	.short	0x00a8


	//----- nvinfo : EIATTR_NUM_BARRIERS
	.align		4
        /*00d0*/ 	.byte	0x02, 0x4c
        /*00d2*/ 	.byte	0x01
	.zero		1


	//----- nvinfo : EIATTR_MERCURY_ISA_VERSION
	.align		4
        /*00d4*/ 	.byte	0x03, 0x5f
        /*00d6*/ 	.short	0x0101


	//----- nvinfo : EIATTR_COOP_GROUP_MASK_REGIDS
	.align		4
        /*00d8*/ 	.byte	0x04, 0x29
        /*00da*/ 	.short	(.L_855 - .L_854)


	//   ....[0]....
.L_854:
        /*00dc*/ 	.word	0xffffffff


	//   ....[1]....
        /*00e0*/ 	.word	0x0500000c


	//   ....[2]....
        /*00e4*/ 	.word	0xffffffff


	//   ....[3]....
        /*00e8*/ 	.word	0xffffffff


	//   ....[4]....
        /*00ec*/ 	.word	0xffffffff


	//   ....[5]....
        /*00f0*/ 	.word	0xffffffff


	//   ....[6]....
        /*00f4*/ 	.word	0xffffffff


	//   ....[7]....
        /*00f8*/ 	.word	0xffffffff


	//   ....[8]....
        /*00fc*/ 	.word	0xffffffff


	//   ....[9]....
        /*0100*/ 	.word	0xffffffff


	//   ....[10]....
        /*0104*/ 	.word	0xffffffff


	//   ....[11]....
        /*0108*/ 	.word	0xffffffff


	//   ....[12]....
        /*010c*/ 	.word	0xffffffff


	//   ....[13]....
        /*0110*/ 	.word	0xffffffff


	//   ....[14]....
        /*0114*/ 	.word	0xffffffff


	//   ....[15]....
        /*0118*/ 	.word	0xffffffff


	//   ....[16]....
        /*011c*/ 	.word	0xffffffff


	//   ....[17]....
        /*0120*/ 	.word	0xffffffff


	//   ....[18]....
        /*0124*/ 	.word	0xffffffff


	//   ....[19]....
        /*0128*/ 	.word	0xffffffff


	//   ....[20]....
        /*012c*/ 	.word	0xffffffff


	//   ....[21]....
        /*0130*/ 	.word	0xffffffff


	//   ....[22]....
        /*0134*/ 	.word	0xffffffff


	//   ....[23]....
        /*0138*/ 	.word	0xffffffff


	//   ....[24]....
        /*013c*/ 	.word	0xffffffff


	//   ....[25]....
        /*0140*/ 	.word	0xffffffff


	//   ....[26]....
        /*0144*/ 	.word	0xffffffff


	//   ....[27]....
        /*0148*/ 	.word	0xffffffff


	//   ....[28]....
        /*014c*/ 	.word	0xffffffff


	//   ....[29]....
        /*0150*/ 	.word	0xffffffff


	//   ....[30]....
        /*0154*/ 	.word	0xffffffff


	//   ....[31]....
        /*0158*/ 	.word	0xffffffff


	//   ....[32]....
        /*015c*/ 	.word	0xffffffff


	//   ....[33]....
        /*0160*/ 	.word	0xffffffff


	//   ....[34]....
        /*0164*/ 	.word	0xffffffff


	//   ....[35]....
        /*0168*/ 	.word	0xffffffff


	//   ....[36]....
        /*016c*/ 	.word	0xffffffff


	//   ....[37]....
        /*0170*/ 	.word	0xffffffff


	//   ....[38]....
        /*0174*/ 	.word	0xffffffff


	//   ....[39]....
        /*0178*/ 	.word	0xffffffff


	//   ....[40]....
        /*017c*/ 	.word	0xffffffff


	//   ....[41]....
        /*0180*/ 	.word	0xffffffff


	//   ....[42]....
        /*0184*/ 	.word	0xffffffff


	//   ....[43]....
        /*0188*/ 	.word	0xffffffff


	//   ....[44]....
        /*018c*/ 	.word	0xffffffff


	//   ....[45]....
        /*0190*/ 	.word	0xffffffff


	//   ....[46]....
        /*0194*/ 	.word	0xffffffff


	//   ....[47]....
        /*0198*/ 	.word	0xffffffff


	//   ....[48]....
        /*019c*/ 	.word	0xffffffff


	//   ....[49]....
        /*01a0*/ 	.word	0xffffffff


	//   ....[50]....
        /*01a4*/ 	.word	0xffffffff


	//   ....[51]....
        /*01a8*/ 	.word	0xffffffff


	//   ....[52]....
        /*01ac*/ 	.word	0xffffffff


	//   ....[53]....
        /*01b0*/ 	.word	0xffffffff


	//   ....[54]....
        /*01b4*/ 	.word	0xffffffff


	//   ....[55]....
        /*01b8*/ 	.word	0xffffffff


	//   ....[56]....
        /*01bc*/ 	.word	0xffffffff


	//   ....[57]....
        /*01c0*/ 	.word	0xffffffff


	//   ....[58]....
        /*01c4*/ 	.word	0xffffffff


	//   ....[59]....
        /*01c8*/ 	.word	0xffffffff


	//   ....[60]....
        /*01cc*/ 	.word	0xffffffff


	//   ....[61]....
        /*01d0*/ 	.word	0xffffffff


	//   ....[62]....
        /*01d4*/ 	.word	0xffffffff


	//   ....[63]....
        /*01d8*/ 	.word	0xffffffff


	//   ....[64]....
        /*01dc*/ 	.word	0xffffffff


	//   ....[65]....
        /*01e0*/ 	.word	0xffffffff


	//   ....[66]....
        /*01e4*/ 	.word	0xffffffff


	//   ....[67]....
        /*01e8*/ 	.word	0xffffffff


	//   ....[68]....
        /*01ec*/ 	.word	0xffffffff


	//   ....[69]....
        /*01f0*/ 	.word	0xffffffff


	//   ....[70]....
        /*01f4*/ 	.word	0xffffffff


	//   ....[71]....
        /*01f8*/ 	.word	0xffffffff


	//   ....[72]....
        /*01fc*/ 	.word	0xffffffff


	//   ....[73]....
        /*0200*/ 	.word	0xffffffff


	//   ....[74]....
        /*0204*/ 	.word	0xffffffff


	//   ....[75]....
        /*0208*/ 	.word	0xffffffff


	//   ....[76]....
        /*020c*/ 	.word	0xffffffff


	//   ....[77]....
        /*0210*/ 	.word	0xffffffff


	//   ....[78]....
        /*0214*/ 	.word	0xffffffff


	//   ....[79]....
        /*0218*/ 	.word	0xffffffff


	//   ....[80]....
        /*021c*/ 	.word	0xffffffff


	//   ....[81]....
        /*0220*/ 	.word	0xffffffff


	//   ....[82]....
        /*0224*/ 	.word	0xffffffff


	//   ....[83]....
        /*0228*/ 	.word	0xffffffff


	//   ....[84]....
        /*022c*/ 	.word	0xffffffff


	//   ....[85]....
        /*0230*/ 	.word	0xffffffff


	//   ....[86]....
        /*0234*/ 	.word	0xffffffff


	//   ....[87]....
        /*0238*/ 	.word	0xffffffff


	//   ....[88]....
        /*023c*/ 	.word	0xffffffff


	//   ....[89]....
        /*0240*/ 	.word	0xffffffff


	//   ....[90]....
        /*0244*/ 	.word	0xffffffff


	//   ....[91]....
        /*0248*/ 	.word	0xffffffff


	//   ....[92]....
        /*024c*/ 	.word	0xffffffff


	//   ....[93]....
        /*0250*/ 	.word	0xffffffff


	//   ....[94]....
        /*0254*/ 	.word	0xffffffff


	//   ....[95]....
        /*0258*/ 	.word	0xffffffff


	//   ....[96]....
        /*025c*/ 	.word	0xffffffff


	//   ....[97]....
        /*0260*/ 	.word	0xffffffff


	//   ....[98]....
        /*0264*/ 	.word	0xffffffff


	//   ....[99]....
        /*0268*/ 	.word	0xffffffff


	//   ....[100]....
        /*026c*/ 	.word	0xffffffff


	//   ....[101]....
        /*0270*/ 	.word	0xffffffff


	//   ....[102]....
        /*0274*/ 	.word	0xffffffff


	//   ....[103]....
        /*0278*/ 	.word	0xffffffff


	//   ....[104]....
        /*027c*/ 	.word	0xffffffff


	//   ....[105]....
        /*0280*/ 	.word	0xffffffff


	//   ....[106]....
        /*0284*/ 	.word	0xffffffff


	//   ....[107]....
        /*0288*/ 	.word	0xffffffff


	//   ....[108]....
        /*028c*/ 	.word	0xffffffff


	//   ....[109]....
        /*0290*/ 	.word	0xffffffff


	//   ....[110]....
        /*0294*/ 	.word	0xffffffff


	//   ....[111]....
        /*0298*/ 	.word	0xffffffff


	//   ....[112]....
        /*029c*/ 	.word	0xffffffff


	//   ....[113]....
        /*02a0*/ 	.word	0xffffffff


	//   ....[114]....
        /*02a4*/ 	.word	0xffffffff


	//   ....[115]....
        /*02a8*/ 	.word	0xffffffff


	//   ....[116]....
        /*02ac*/ 	.word	0xffffffff


	//   ....[117]....
        /*02b0*/ 	.word	0xffffffff


	//   ....[118]....
        /*02b4*/ 	.word	0xffffffff


	//   ....[119]....
        /*02b8*/ 	.word	0xffffffff


	//   ....[120]....
        /*02bc*/ 	.word	0xffffffff


	//   ....[121]....
        /*02c0*/ 	.word	0xffffffff


	//   ....[122]....
        /*02c4*/ 	.word	0xffffffff


	//   ....[123]....
        /*02c8*/ 	.word	0xffffffff


	//   ....[124]....
        /*02cc*/ 	.word	0xffffffff


	//   ....[125]....
        /*02d0*/ 	.word	0xffffffff


	//   ....[126]....
        /*02d4*/ 	.word	0xffffffff


	//   ....[127]....
        /*02d8*/ 	.word	0xffffffff


	//   ....[128]....
        /*02dc*/ 	.word	0xffffffff


	//   ....[129]....
        /*02e0*/ 	.word	0xffffffff


	//   ....[130]....
        /*02e4*/ 	.word	0xffffffff


	//   ....[131]....
        /*02e8*/ 	.word	0xffffffff


	//   ....[132]....
        /*02ec*/ 	.word	0xffffffff


	//   ....[133]....
        /*02f0*/ 	.word	0xffffffff


	//   ....[134]....
        /*02f4*/ 	.word	0xffffffff


	//   ....[135]....
        /*02f8*/ 	.word	0xffffffff


	//   ....[136]....
        /*02fc*/ 	.word	0xffffffff


	//   ....[137]....
        /*0300*/ 	.word	0xffffffff


	//   ....[138]....
        /*0304*/ 	.word	0xffffffff


	//   ....[139]....
        /*0308*/ 	.word	0xffffffff


	//   ....[140]....
        /*030c*/ 	.word	0xffffffff


	//   ....[141]....
        /*0310*/ 	.word	0xffffffff


	//   ....[142]....
        /*0314*/ 	.word	0xffffffff


	//   ....[143]....
        /*0318*/ 	.word	0xffffffff


	//   ....[144]....
        /*031c*/ 	.word	0xffffffff


	//   ....[145]....
        /*0320*/ 	.word	0xffffffff


	//   ....[146]....
        /*0324*/ 	.word	0xffffffff


	//   ....[147]....
        /*0328*/ 	.word	0xffffffff


	//   ....[148]....
        /*032c*/ 	.word	0xffffffff


	//   ....[149]....
        /*0330*/ 	.word	0xffffffff


	//   ....[150]....
        /*0334*/ 	.word	0xffffffff


	//   ....[151]....
        /*0338*/ 	.word	0xffffffff


	//   ....[152]....
        /*033c*/ 	.word	0xffffffff


	//   ....[153]....
        /*0340*/ 	.word	0xffffffff


	//   ....[154]....
        /*0344*/ 	.word	0xffffffff


	//   ....[155]....
        /*0348*/ 	.word	0xffffffff


	//   ....[156]....
        /*034c*/ 	.word	0xffffffff


	//   ....[157]....
        /*0350*/ 	.word	0xffffffff


	//   ....[158]....
        /*0354*/ 	.word	0xffffffff


	//   ....[159]....
        /*0358*/ 	.word	0xffffffff


	//   ....[160]....
        /*035c*/ 	.word	0x05000015


	//   ....[161]....
        /*0360*/ 	.word	0xffffffff


	//   ....[162]....
        /*0364*/ 	.word	0xffffffff


	//   ....[163]....
        /*0368*/ 	.word	0xffffffff


	//   ....[164]....
        /*036c*/ 	.word	0xffffffff


	//   ....[165]....
        /*0370*/ 	.word	0xffffffff


	//   ....[166]....
        /*0374*/ 	.word	0xffffffff


	//   ....[167]....
        /*0378*/ 	.word	0xffffffff


	//   ....[168]....
        /*037c*/ 	.word	0xffffffff


	//   ....[169]....
        /*0380*/ 	.word	0xffffffff


	//   ....[170]....
        /*0384*/ 	.word	0xffffffff


	//   ....[171]....
        /*0388*/ 	.word	0xffffffff


	//   ....[172]....
        /*038c*/ 	.word	0xffffffff


	//   ....[173]....
        /*0390*/ 	.word	0xffffffff


	//   ....[174]....
        /*0394*/ 	.word	0xffffffff


	//   ....[175]....
        /*0398*/ 	.word	0xffffffff


	//   ....[176]....
        /*039c*/ 	.word	0xffffffff


	//   ....[177]....
        /*03a0*/ 	.word	0xffffffff


	//   ....[178]....
        /*03a4*/ 	.word	0xffffffff


	//   ....[179]....
        /*03a8*/ 	.word	0xffffffff


	//   ....[180]....
        /*03ac*/ 	.word	0xffffffff


	//   ....[181]....
        /*03b0*/ 	.word	0xffffffff


	//   ....[182]....
        /*03b4*/ 	.word	0xffffffff


	//   ....[183]....
        /*03b8*/ 	.word	0xffffffff


	//   ....[184]....
        /*03bc*/ 	.word	0xffffffff


	//   ....[185]....
        /*03c0*/ 	.word	0xffffffff


	//   ....[186]....
        /*03c4*/ 	.word	0xffffffff


	//   ....[187]....
        /*03c8*/ 	.word	0xffffffff


	//   ....[188]....
        /*03cc*/ 	.word	0xffffffff


	//   ....[189]....
        /*03d0*/ 	.word	0xffffffff


	//   ....[190]....
        /*03d4*/ 	.word	0xffffffff


	//   ....[191]....
        /*03d8*/ 	.word	0xffffffff


	//   ....[192]....
        /*03dc*/ 	.word	0xffffffff


	//   ....[193]....
        /*03e0*/ 	.word	0xffffffff


	//   ....[194]....
        /*03e4*/ 	.word	0xffffffff


	//   ....[195]....
        /*03e8*/ 	.word	0xffffffff


	//   ....[196]....
        /*03ec*/ 	.word	0xffffffff


	//   ....[197]....
        /*03f0*/ 	.word	0xffffffff


	//   ....[198]....
        /*03f4*/ 	.word	0xffffffff


	//   ....[199]....
        /*03f8*/ 	.word	0xffffffff


	//   ....[200]....
        /*03fc*/ 	.word	0xffffffff


	//   ....[201]....
        /*0400*/ 	.word	0xffffffff


	//   ....[202]....
        /*0404*/ 	.word	0xffffffff


	//   ....[203]....
        /*0408*/ 	.word	0xffffffff


	//   ....[204]....
        /*040c*/ 	.word	0xffffffff


	//   ....[205]....
        /*0410*/ 	.word	0xffffffff


	//   ....[206]....
        /*0414*/ 	.word	0xffffffff


	//   ....[207]....
        /*0418*/ 	.word	0xffffffff


	//   ....[208]....
        /*041c*/ 	.word	0xffffffff


	//   ....[209]....
        /*0420*/ 	.word	0xffffffff


	//   ....[210]....
        /*0424*/ 	.word	0xffffffff


	//   ....[211]....
        /*0428*/ 	.word	0xffffffff


	//   ....[212]....
        /*042c*/ 	.word	0xffffffff


	//   ....[213]....
        /*0430*/ 	.word	0xffffffff


	//   ....[214]....
        /*0434*/ 	.word	0xffffffff


	//   ....[215]....
        /*0438*/ 	.word	0xffffffff


	//   ....[216]....
        /*043c*/ 	.word	0xffffffff


	//   ....[217]....
        /*0440*/ 	.word	0xffffffff


	//   ....[218]....
        /*0444*/ 	.word	0xffffffff


	//   ....[219]....
        /*0448*/ 	.word	0xffffffff


	//   ....[220]....
        /*044c*/ 	.word	0xffffffff


	//   ....[221]....
        /*0450*/ 	.word	0xffffffff


	//   ....[222]....
        /*0454*/ 	.word	0xffffffff


	//   ....[223]....
        /*0458*/ 	.word	0xffffffff


	//   ....[224]....
        /*045c*/ 	.word	0xffffffff


	//   ....[225]....
        /*0460*/ 	.word	0xffffffff


	//   ....[226]....
        /*0464*/ 	.word	0xffffffff


	//   ....[227]....
        /*0468*/ 	.word	0xffffffff


	//   ....[228]....
        /*046c*/ 	.word	0xffffffff


	//   ....[229]....
        /*0470*/ 	.word	0x05000044


	//   ....[230]....
        /*0474*/ 	.word	0x05000044


	//   ....[231]....
        /*0478*/ 	.word	0x05000044


	//   ....[232]....
        /*047c*/ 	.word	0x05000044


	//   ....[233]....
        /*0480*/ 	.word	0x05000044


	//----- nvinfo : EIATTR_COOP_GROUP_INSTR_OFFSETS
	.align		4
.L_855:
        /*0484*/ 	.byte	0x04, 0x28
        /*0486*/ 	.short	(.L_857 - .L_856)


	//   ....[0]....
.L_856:
        /*0488*/ 	.word	0x00000ef0


	//   ....[1]....
        /*048c*/ 	.word	0x00001830


	//   ....[2]....
        /*0490*/ 	.word	0x00002a50


	//   ....[3]....
        /*0494*/ 	.word	0x00002a70


	//   ....[4]....
        /*0498*/ 	.word	0x00002a90


	//   ....[5]....
        /*049c*/ 	.word	0x00002ab0


	//   ....[6]....
        /*04a0*/ 	.word	0x00002ad0


	//   ....[7]....
        /*04a4*/ 	.word	0x00002f50


	//   ....[8]....
        /*04a8*/ 	.word	0x00002f60


	//   ....[9]....
        /*04ac*/ 	.word	0x00002f80


	//   ....[10]....
        /*04b0*/ 	.word	0x00002fa0


	//   ....[11]....
        /*04b4*/ 	.word	0x00002ff0


	//   ....[12]....
        /*04b8*/ 	.word	0x00003020


	//   ....[13]....
        /*04bc*/ 	.word	0x00003060


	//   ....[14]....
        /*04c0*/ 	.word	0x000030a0


	//   ....[15]....
        /*04c4*/ 	.word	0x00003180


	//   ....[16]....
        /*04c8*/ 	.word	0x000031b0


	//   ....[17]....
        /*04cc*/ 	.word	0x000031c0


	//   ....[18]....
        /*04d0*/ 	.word	0x000031e0


	//   ....[19]....
        /*04d4*/ 	.word	0x00003220


	//   ....[20]....
        /*04d8*/ 	.word	0x00003250


	//   ....[21]....
        /*04dc*/ 	.word	0x00003290


	//   ....[22]....
        /*04e0*/ 	.word	0x000032b0


	//   ....[23]....
        /*04e4*/ 	.word	0x000032d0


	//   ....[24]....
        /*04e8*/ 	.word	0x000033c0


	//   ....[25]....
        /*04ec*/ 	.word	0x000033f0


	//   ....[26]....
        /*04f0*/ 	.word	0x00003400


	//   ....[27]....
        /*04f4*/ 	.word	0x00003420


	//   ....[28]....
        /*04f8*/ 	.word	0x00003460


	//   ....[29]....
        /*04fc*/ 	.word	0x00003490


	//   ....[30]....
        /*0500*/ 	.word	0x000034d0


	//   ....[31]....
        /*0504*/ 	.word	0x000034f0


	//   ....[32]....
        /*0508*/ 	.word	0x00003510


	//   ....[33]....
        /*050c*/ 	.word	0x00003600


	//   ....[34]....
        /*0510*/ 	.word	0x00003630


	//   ....[35]....
        /*0514*/ 	.word	0x00003640


	//   ....[36]....
        /*0518*/ 	.word	0x00003670


	//   ....[37]....
        /*051c*/ 	.word	0x00003690


	//   ....[38]....
        /*0520*/ 	.word	0x000036e0


	//   ....[39]....
        /*0524*/ 	.word	0x00003700


	//   ....[40]....
        /*0528*/ 	.word	0x00003740


	//   ....[41]....
        /*052c*/ 	.word	0x00003760


	//   ....[42]....
        /*0530*/ 	.word	0x00003860


	//   ....[43]....
        /*0534*/ 	.word	0x00003870


	//   ....[44]....
        /*0538*/ 	.word	0x000038a0


	//   ....[45]....
        /*053c*/ 	.word	0x000038d0


	//   ....[46]....
        /*0540*/ 	.word	0x00003920


	//   ....[47]....
        /*0544*/ 	.word	0x00003930


	//   ....[48]....
        /*0548*/ 	.word	0x00003970


	//   ....[49]....
        /*054c*/ 	.word	0x000039a0


	//   ....[50]....
        /*0550*/ 	.word	0x000039d0


	//   ....[51]....
        /*0554*/ 	.word	0x00003aa0


	//   ....[52]....
        /*0558*/ 	.word	0x00003ab0


	//   ....[53]....
        /*055c*/ 	.word	0x00003b00


	//   ....[54]....
        /*0560*/ 	.word	0x00003b30


	//   ....[55]....
        /*0564*/ 	.word	0x00003b60


	//   ....[56]....
        /*0568*/ 	.word	0x00003b90


	//   ....[57]....
        /*056c*/ 	.word	0x00003bc0


	//   ....[58]....
        /*0570*/ 	.word	0x00003bf0


	//   ....[59]....
        /*0574*/ 	.word	0x00003c20


	//   ....[60]....
        /*0578*/ 	.word	0x00003ce0


	//   ....[61]....
        /*057c*/ 	.word	0x00003cf0


	//   ....[62]....
        /*0580*/ 	.word	0x00003d40


	//   ....[63]....
        /*0584*/ 	.word	0x00003d70


	//   ....[64]....
        /*0588*/ 	.word	0x00003da0


	//   ....[65]....
        /*058c*/ 	.word	0x00003dd0


	//   ....[66]....
        /*0590*/ 	.word	0x00003e00


	//   ....[67]....
        /*0594*/ 	.word	0x00003e30


	//   ....[68]....
        /*0598*/ 	.word	0x00003e60


	//   ....[69]....
        /*059c*/ 	.word	0x00003f20


	//   ....[70]....
        /*05a0*/ 	.word	0x00003f30


	//   ....[71]....
        /*05a4*/ 	.word	0x00003f80


	//   ....[72]....
        /*05a8*/ 	.word	0x00003fb0


	//   ....[73]....
        /*05ac*/ 	.word	0x00003fe0


	//   ....[74]....
        /*05b0*/ 	.word	0x00004010


	//   ....[75]....
        /*05b4*/ 	.word	0x00004040


	//   ....[76]....
        /*05b8*/ 	.word	0x00004070


	//   ....[77]....
        /*05bc*/ 	.word	0x000040a0


	//   ....[78]....
        /*05c0*/ 	.word	0x00004140


	//   ....[79]....
        /*05c4*/ 	.word	0x00004160


	//   ....[80]....
        /*05c8*/ 	.word	0x00004170


	//   ....[81]....
        /*05cc*/ 	.word	0x000041c0


	//   ....[82]....
        /*05d0*/ 	.word	0x000041f0


	//   ....[83]....
        /*05d4*/ 	.word	0x00004220


	//   ....[84]....
        /*05d8*/ 	.word	0x00004250


	//   ....[85]....
        /*05dc*/ 	.word	0x00004280


	//   ....[86]....
        /*05e0*/ 	.word	0x000042b0


	//   ....[87]....
        /*05e4*/ 	.word	0x00004380


	//   ....[88]....
        /*05e8*/ 	.word	0x000043a0


	//   ....[89]....
        /*05ec*/ 	.word	0x000043b0


	//   ....[90]....
        /*05f0*/ 	.word	0x00004400


	//   ....[91]....
        /*05f4*/ 	.word	0x00004430


	//   ....[92]....
        /*05f8*/ 	.word	0x00004460


	//   ....[93]....
        /*05fc*/ 	.word	0x00004490


	//   ....[94]....
        /*0600*/ 	.word	0x000044c0


	//   ....[95]....
        /*0604*/ 	.word	0x000044f0


	//   ....[96]....
        /*0608*/ 	.word	0x000045d0


	//   ....[97]....
        /*060c*/ 	.word	0x000045f0


	//   ....[98]....
        /*0610*/ 	.word	0x00004600


	//   ....[99]....
        /*0614*/ 	.word	0x00004650


	//   ....[100]....
        /*0618*/ 	.word	0x00004680


	//   ....[101]....
        /*061c*/ 	.word	0x000046b0


	//   ....[102]....
        /*0620*/ 	.word	0x000046e0


	//   ....[103]....
        /*0624*/ 	.word	0x00004710


	//   ....[104]....
        /*0628*/ 	.word	0x00004740


	//   ....[105]....
        /*062c*/ 	.word	0x00004820


	//   ....[106]....
        /*0630*/ 	.word	0x00004840


	//   ....[107]....
        /*0634*/ 	.word	0x00004850


	//   ....[108]....
        /*0638*/ 	.word	0x000048a0


	//   ....[109]....
        /*063c*/ 	.word	0x000048d0


	//   ....[110]....
        /*0640*/ 	.word	0x00004900


	//   ....[111]....
        /*0644*/ 	.word	0x00004930


	//   ....[112]....
        /*0648*/ 	.word	0x00004960


	//   ....[113]....
        /*064c*/ 	.word	0x00004990


	//   ....[114]....
        /*0650*/ 	.word	0x00004a70


	//   ....[115]....
        /*0654*/ 	.word	0x00004aa0


	//   ....[116]....
        /*0658*/ 	.word	0x00004ab0


	//   ....[117]....
        /*065c*/ 	.word	0x00004b00


	//   ....[118]....
        /*0660*/ 	.word	0x00004b30


	//   ....[119]....
        /*0664*/ 	.word	0x00004b60


	//   ....[120]....
        /*0668*/ 	.word	0x00004b90


	//   ....[121]....
        /*066c*/ 	.word	0x00004bc0


	//   ....[122]....
        /*0670*/ 	.word	0x00004bf0


	//   ....[123]....
        /*0674*/ 	.word	0x00004cd0


	//   ....[124]....
        /*0678*/ 	.word	0x00004ce0


	//   ....[125]....
        /*067c*/ 	.word	0x00004cf0


	//   ....[126]....
        /*0680*/ 	.word	0x00004d40


	//   ....[127]....
        /*0684*/ 	.word	0x00004d70


	//   ....[128]....
        /*0688*/ 	.word	0x00004da0


	//   ....[129]....
        /*068c*/ 	.word	0x00004dd0


	//   ....[130]....
        /*0690*/ 	.word	0x00004e00


	//   ....[131]....
        /*0694*/ 	.word	0x00004e30


	//   ....[132]....
        /*0698*/ 	.word	0x00004f10


	//   ....[133]....
        /*069c*/ 	.word	0x00004f40


	//   ....[134]....
        /*06a0*/ 	.word	0x00004f50


	//   ....[135]....
        /*06a4*/ 	.word	0x00004fa0


	//   ....[136]....
        /*06a8*/ 	.word	0x00004fd0


	//   ....[137]....
        /*06ac*/ 	.word	0x00005000


	//   ....[138]....
        /*06b0*/ 	.word	0x00005030


	//   ....[139]....
        /*06b4*/ 	.word	0x00005060


	//   ....[140]....
        /*06b8*/ 	.word	0x00005090


	//   ....[141]....
        /*06bc*/ 	.word	0x00005160


	//   ....[142]....
        /*06c0*/ 	.word	0x00005190


	//   ....[143]....
        /*06c4*/ 	.word	0x000051a0


	//   ....[144]....
        /*06c8*/ 	.word	0x000051f0


	//   ....[145]....
        /*06cc*/ 	.word	0x00005220


	//   ....[146]....
        /*06d0*/ 	.word	0x00005250


	//   ....[147]....
        /*06d4*/ 	.word	0x00005280


	//   ....[148]....
        /*06d8*/ 	.word	0x000052b0


	//   ....[149]....
        /*06dc*/ 	.word	0x000052e0


	//   ....[150]....
        /*06e0*/ 	.word	0x000053a0


	//   ....[151]....
        /*06e4*/ 	.word	0x000053c0


	//   ....[152]....
        /*06e8*/ 	.word	0x000053d0


	//   ....[153]....
        /*06ec*/ 	.word	0x00005420


	//   ....[154]....
        /*06f0*/ 	.word	0x00005450


	//   ....[155]....
        /*06f4*/ 	.word	0x00005480


	//   ....[156]....
        /*06f8*/ 	.word	0x000054b0


	//   ....[157]....
        /*06fc*/ 	.word	0x000054e0


	//   ....[158]....
        /*0700*/ 	.word	0x00005510


	//   ....[159]....
        /*0704*/ 	.word	0x000055d0


	//   ....[160]....
        /*0708*/ 	.word	0x00005ac0


	//   ....[161]....
        /*070c*/ 	.word	0x00005d90


	//   ....[162]....
        /*0710*/ 	.word	0x00005e50


	//   ....[163]....
        /*0714*/ 	.word	0x00005f10


	//   ....[164]....
        /*0718*/ 	.word	0x00005fd0


	//   ....[165]....
        /*071c*/ 	.word	0x00006090


	//   ....[166]....
        /*0720*/ 	.word	0x00006150


	//   ....[167]....
        /*0724*/ 	.word	0x00006210


	//   ....[168]....
        /*0728*/ 	.word	0x000062d0


	//   ....[169]....
        /*072c*/ 	.word	0x00006390


	//   ....[170]....
        /*0730*/ 	.word	0x00006450


	//   ....[171]....
        /*0734*/ 	.word	0x00006510


	//   ....[172]....
        /*0738*/ 	.word	0x000065d0


	//   ....[173]....
        /*073c*/ 	.word	0x00006690


	//   ....[174]....
        /*0740*/ 	.word	0x00006750


	//   ....[175]....
        /*0744*/ 	.word	0x00006810


	//   ....[176]....
        /*0748*/ 	.word	0x000068d0


	//   ....[177]....
        /*074c*/ 	.word	0x00006990


	//   ....[178]....
        /*0750*/ 	.word	0x00006bb0


	//   ....[179]....
        /*0754*/ 	.word	0x00006d10


	//   ....[180]....
        /*0758*/ 	.word	0x00006e70


	//   ....[181]....
        /*075c*/ 	.word	0x00006fd0


	//   ....[182]....
        /*0760*/ 	.word	0x00007130


	//   ....[183]....
        /*0764*/ 	.word	0x00007290


	//   ....[184]....
        /*0768*/ 	.word	0x000073f0


	//   ....[185]....
        /*076c*/ 	.word	0x00007550


	//   ....[186]....
        /*0770*/ 	.word	0x000076b0


	//   ....[187]....
        /*0774*/ 	.word	0x00007810


	//   ....[188]....
        /*0778*/ 	.word	0x00007970


	//   ....[189]....
        /*077c*/ 	.word	0x00007ac0


	//   ....[190]....
        /*0780*/ 	.word	0x00007c00


	//   ....[191]....
        /*0784*/ 	.word	0x00007d40


	//   ....[192]....
        /*0788*/ 	.word	0x00007e80


	//   ....[193]....
        /*078c*/ 	.word	0x00007fc0


	//   ....[194]....
        /*0790*/ 	.word	0x00008100


	//   ....[195]....
        /*0794*/ 	.word	0x00008d10


	//   ....[196]....
        /*0798*/ 	.word	0x00008d80


	//   ....[197]....
        /*079c*/ 	.word	0x00008df0


	//   ....[198]....
        /*07a0*/ 	.word	0x00008e60


	//   ....[199]....
        /*07a4*/ 	.word	0x00008ee0


	//   ....[200]....
        /*07a8*/ 	.word	0x00008f50


	//   ....[201]....
        /*07ac*/ 	.word	0x00008fb0


	//   ....[202]....
        /*07b0*/ 	.word	0x00009020


	//   ....[203]....
        /*07b4*/ 	.word	0x00009090


	//   ....[204]....
        /*07b8*/ 	.word	0x00009110


	//   ....[205]....
        /*07bc*/ 	.word	0x00009170


	//   ....[206]....
        /*07c0*/ 	.word	0x000091f0


	//   ....[207]....
        /*07c4*/ 	.word	0x00009250


	//   ....[208]....
        /*07c8*/ 	.word	0x000092c0


	//   ....[209]....
        /*07cc*/ 	.word	0x00009320


	//   ....[210]....
        /*07d0*/ 	.word	0x00009380


	//   ....[211]....
        /*07d4*/ 	.word	0x000093e0


	//   ....[212]....
        /*07d8*/ 	.word	0x00009590


	//   ....[213]....
        /*07dc*/ 	.word	0x00009640


	//   ....[214]....
        /*07e0*/ 	.word	0x000096f0


	//   ....[215]....
        /*07e4*/ 	.word	0x000097a0


	//   ....[216]....
        /*07e8*/ 	.word	0x00009850


	//   ....[217]....
        /*07ec*/ 	.word	0x00009900


	//   ....[218]....
        /*07f0*/ 	.word	0x000099a0


	//   ....[219]....
        /*07f4*/ 	.word	0x00009a40


	//   ....[220]....
        /*07f8*/ 	.word	0x00009ae0


	//   ....[221]....
        /*07fc*/ 	.word	0x00009b80


	//   ....[222]....
        /*0800*/ 	.word	0x00009c20


	//   ....[223]....
        /*0804*/ 	.word	0x00009cc0


	//   ....[224]....
        /*0808*/ 	.word	0x00009d70


	//   ....[225]....
        /*080c*/ 	.word	0x00009e10


	//   ....[226]....
        /*0810*/ 	.word	0x00009eb0


	//   ....[227]....
        /*0814*/ 	.word	0x00009f40


	//   ....[228]....
        /*0818*/ 	.word	0x00009fa0


	//   ....[229]....
        /*081c*/ 	.word	0x0000a010


	//   ....[230]....
        /*0820*/ 	.word	0x0000a080


	//   ....[231]....
        /*0824*/ 	.word	0x0000a0f0


	//   ....[232]....
        /*0828*/ 	.word	0x0000a160


	//   ....[233]....
        /*082c*/ 	.word	0x0000a1d0


	//----- nvinfo : EIATTR_VRC_CTA_INIT_COUNT
	.align		4
.L_857:
        /*0830*/ 	.byte	0x02, 0x4a
	.zero		1
	.zero		1


	//----- nvinfo : EIATTR_EXIT_INSTR_OFFSETS
	.align		4
        /*0834*/ 	.byte	0x04, 0x1c
        /*0836*/ 	.short	(.L_859 - .L_858)


	//   ....[0]....
.L_858:
        /*0838*/ 	.word	0x000024f0


	//   ....[1]....
        /*083c*/ 	.word	0x00002850


	//   ....[2]....
        /*0840*/ 	.word	0x00002870


	//   ....[3]....
        /*0844*/ 	.word	0x000093f0


	//   ....[4]....
        /*0848*/ 	.word	0x00009fb0


	//----- nvinfo : EIATTR_MAX_THREADS
	.align		4
.L_859:
        /*084c*/ 	.byte	0x04, 0x05
        /*084e*/ 	.short	(.L_861 - .L_860)
.L_860:
        /*0850*/ 	.word	0x00000180
        /*0854*/ 	.word	0x00000001
        /*0858*/ 	.word	0x00000001


	//----- nvinfo : EIATTR_CRS_STACK_SIZE
	.align		4
.L_861:
        /*085c*/ 	.byte	0x04, 0x1e
        /*085e*/ 	.short	(.L_863 - .L_862)
.L_862:
        /*0860*/ 	.word	0x00000000


	//----- nvinfo : EIATTR_CBANK_PARAM_SIZE
	.align		4
.L_863:
        /*0864*/ 	.byte	0x03, 0x19
        /*0866*/ 	.short	0x004d


	//----- nvinfo : EIATTR_PARAM_CBANK
	.align		4
        /*0868*/ 	.byte	0x04, 0x0a
        /*086a*/ 	.short	(.L_865 - .L_864)
	.align		4
.L_864:
        /*086c*/ 	.word	index@(.nv.constant0._ZN3cub18CUB_300001_SM_10006detail10radix_sort29DeviceRadixSortOnesweepKernelINS1_5radix10policy_hubIicyE10Policy1000ELNS0_9SortOrderE0EicyiiNS1_21identity_decomposer_tEEEvPT5_SB_PT3_PKSC_PT1_PKSG_PT2_PKSK_T4_iiT6_)
        /*0870*/ 	.short	0x0380
        /*0872*/ 	.short	0x004d


	//----- nvinfo : EIATTR_SW_WAR
	.align		4
.L_865:
        /*0874*/ 	.byte	0x04, 0x36
        /*0876*/ 	.short	(.L_867 - .L_866)
.L_866:
        /*0878*/ 	.word	0x00000008
.L_867:


//--------------------- .nv.info._ZN3cub18CUB_300001_SM_10006detail10radix_sort33DeviceRadixSortExclusiveSumKernelINS1_5radix10policy_hubIicyE10Policy1000EyEEvPT0_ --------------------------
	.section	.nv.info._ZN3cub18CUB_300001_SM_10006detail10radix_sort33DeviceRadixSortExclusiveSumKernelINS1_5radix10policy_hubIicyE10Policy1000EyEEvPT0_,"",@"SHT_CUDA_INFO"
	.sectionflags	@""
	.align	4


	//----- nvinfo : EIATTR_CUDA_API_VERSION
	.align		4
        /*0000*/ 	.byte	0x04, 0x37
        /*0002*/ 	.short	(.L_869 - .L_868)
.L_868:
        /*0004*/ 	.word	0x00000082


	//----- nvinfo : EIATTR_KPARAM_INFO
	.align		4
.L_869:
        /*0008*/ 	.byte	0x04, 0x17
        /*000a*/ 	.short	(.L_871 - .L_870)
.L_870:
        /*000c*/ 	.word	0x00000000
        /*0010*/ 	.short	0x0000
        /*0012*/ 	.short	0x0000
        /*0014*/ 	.byte	0x00, 0xf5, 0x21, 0x00


	//----- nvinfo : EIATTR_SPARSE_MMA_MASK
	.align		4
.L_871:
        /*0018*/ 	.byte	0x03, 0x50
        /*001a*/ 	.short	0x0000


	//----- nvinfo : EIATTR_MAXREG_COUNT
	.align		4
        /*001c*/ 	.byte	0x03, 0x1b
        /*001e*/ 	.short	0x00ff


	//----- nvinfo : EIATTR_NUM_BARRIERS
	.align		4
        /*0020*/ 	.byte	0x02, 0x4c
        /*0022*/ 	.byte	0x01
	.zero		1


	//----- nvinfo : EIATTR_MERCURY_ISA_VERSION
	.align		4
        /*0024*/ 	.byte	0x03, 0x5f
        /*0026*/ 	.short	0x0101


	//----- nvinfo : EIATTR_COOP_GROUP_MASK_REGIDS
	.align		4
        /*0028*/ 	.byte	0x04, 0x29
        /*002a*/ 	.short	(.L_873 - .L_872)


	//   ....[0]....
.L_872:
        /*002c*/ 	.word	0xffffffff


	//   ....[1]....
        /*0030*/ 	.word	0xffffffff


	//   ....[2]....
        /*0034*/ 	.word	0xffffffff


	//   ....[3]....
        /*0038*/ 	.word	0xffffffff


	//   ....[4]....
        /*003c*/ 	.word	0xffffffff


	//   ....[5]....
        /*0040*/ 	.word	0xffffffff


	//   ....[6]....
        /*0044*/ 	.word	0xffffffff


	//   ....[7]....
        /*0048*/ 	.word	0xffffffff


	//   ....[8]....
        /*004c*/ 	.word	0xffffffff


	//   ....[9]....
        /*0050*/ 	.word	0xffffffff


	//   ....[10]....
        /*0054*/ 	.word	0x05000015


	//   ....[11]....
        /*0058*/ 	.word	0x05000015


	//   ....[12]....
        /*005c*/ 	.word	0x05000015


	//   ....[13]....
        /*0060*/ 	.word	0x05000015


	//   ....[14]....
        /*0064*/ 	.word	0x05000015


	//   ....[15]....
        /*0068*/ 	.word	0x05000015


	//   ....[16]....
        /*006c*/ 	.word	0x05000015


	//   ....[17]....
        /*0070*/ 	.word	0x05000015


	//   ....[18]....
        /*0074*/ 	.word	0x05000015


	//   ....[19]....
        /*0078*/ 	.word	0x05000015


	//----- nvinfo : EIATTR_COOP_GROUP_INSTR_OFFSETS
	.align		4
.L_873:
        /*007c*/ 	.byte	0x04, 0x28
        /*007e*/ 	.short	(.L_875 - .L_874)


	//   ....[0]....
.L_874:
        /*0080*/ 	.word	0x00000250


	//   ....[1]....
        /*0084*/ 	.word	0x00000260


	//   ....[2]....
        /*0088*/ 	.word	0x000002a0


	//   ....[3]....
        /*008c*/ 	.word	0x000002c0


	//   ....[4]....
        /*0090*/ 	.word	0x00000310


	//   ....[5]....
        /*0094*/ 	.word	0x00000320


	//   ....[6]....
        /*0098*/ 	.word	0x00000360


	//   ....[7]....
        /*009c*/ 	.word	0x00000380


	//   ....[8]....
        /*00a0*/ 	.word	0x000003d0


	//   ....[9]....
        /*00a4*/ 	.word	0x000003e0


	//   ....[10]....
        /*00a8*/ 	.word	0x00000660


	//   ....[11]....
        /*00ac*/ 	.word	0x000006b0


	//   ....[12]....
        /*00b0*/ 	.word	0x00000740


	//   ....[13]....
        /*00b4*/ 	.word	0x00000790


	//   ....[14]....
        /*00b8*/ 	.word	0x00000820


	//   ....[15]....
        /*00bc*/ 	.word	0x00000870


	//   ....[16]....
        /*00c0*/ 	.word	0x00000900


	//   ....[17]....
        /*00c4*/ 	.word	0x00000950


	//   ....[18]....
        /*00c8*/ 	.word	0x000009e0


	//   ....[19]....
        /*00cc*/ 	.word	0x00000a30


	//----- nvinfo : EIATTR_VRC_CTA_INIT_COUNT
	.align		4
.L_875:
        /*00d0*/ 	.byte	0x02, 0x4a
	.zero		1
	.zero		1


	//----- nvinfo : EIATTR_EXIT_INSTR_OFFSETS
	.align		4
        /*00d4*/ 	.byte	0x04, 0x1c
        /*00d6*/ 	.short	(.L_877 - .L_876)


	//   ....[0]....
.L_876:
        /*00d8*/ 	.word	0x000005d0


	//   ....[1]....
        /*00dc*/ 	.word	0x00000600


	//----- nvinfo : EIATTR_CRS_STACK_SIZE
	.align		4
.L_877:
        /*00e0*/ 	.byte	0x04, 0x1e
        /*00e2*/ 	.short	(.L_879 - .L_878)
.L_878:
        /*00e4*/ 	.word	0x00000000


	//----- nvinfo : EIATTR_CBANK_PARAM_SIZE
	.align		4
.L_879:
        /*00e8*/ 	.byte	0x03, 0x19
        /*00ea*/ 	.short	0x0008


	//----- nvinfo : EIATTR_PARAM_CBANK
	.align		4
        /*00ec*/ 	.byte	0x04, 0x0a
        /*00ee*/ 	.short	(.L_881 - .L_880)
	.align		4
.L_880:
        /*00f0*/ 	.word	index@(.nv.constant0._ZN3cub18CUB_300001_SM_10006detail10radix_sort33DeviceRadixSortExclusiveSumKernelINS1_5radix10policy_hubIicyE10Policy1000EyEEvPT0_)
        /*00f4*/ 	.short	0x0380
        /*00f6*/ 	.short	0x0008


	//----- nvinfo : EIATTR_SW_WAR
	.align		4
.L_881:
        /*00f8*/ 	.byte	0x04, 0x36
        /*00fa*/ 	.short	(.L_883 - .L_882)
.L_882:
        /*00fc*/ 	.word	0x00000008
.L_883:


//--------------------- .nv.info._ZN3cub18CUB_300001_SM_10006detail10radix_sort30DeviceRadixSortHistogramKernelINS1_5radix10policy_hubIicyE10Policy1000ELNS0_9SortOrderE0EiyNS1_21identity_decomposer_tEEEvPT2_PKT1_SA_iiT3_ --------------------------
	.section	.nv.info._ZN3cub18CUB_300001_SM_10006detail10radix_sort30DeviceRadixSortHistogramKernelINS1_5radix10policy_hubIicyE10Policy1000ELNS0_9SortOrderE0EiyNS1_21identity_decomposer_tEEEvPT2_PKT1_SA_iiT3_,"",@"SHT_CUDA_INFO"
	.sectionflags	@""
	.align	4


	//----- nvinfo : EIATTR_CUDA_API_VERSION
	.align		4
        /*0000*/ 	.byte	0x04, 0x37
        /*0002*/ 	.short	(.L_885 - .L_884)
.L_884:
        /*0004*/ 	.word	0x00000082


	//----- nvinfo : EIATTR_KPARAM_INFO
	.align		4
.L_885:
        /*0008*/ 	.byte	0x04, 0x17
        /*000a*/ 	.short	(.L_887 - .L_886)
.L_886:
        /*000c*/ 	.word	0x00000000
        /*0010*/ 	.short	0x0005
        /*0012*/ 	.short	0x0020
        /*0014*/ 	.byte	0x00, 0xf0, 0x05, 0x00


	//----- nvinfo : EIATTR_KPARAM_INFO
	.align		4
.L_887:
        /*0018*/ 	.byte	0x04, 0x17
        /*001a*/ 	.short	(.L_889 - .L_888)
.L_888:
        /*001c*/ 	.word	0x00000000
        /*0020*/ 	.short	0x0004
        /*0022*/ 	.short	0x001c
        /*0024*/ 	.byte	0x00, 0xf0, 0x11, 0x00


	//----- nvinfo : EIATTR_KPARAM_INFO
	.align		4
.L_889:
        /*0028*/ 	.byte	0x04, 0x17
        /*002a*/ 	.short	(.L_891 - .L_890)
.L_890:
        /*002c*/ 	.word	0x00000000
        /*0030*/ 	.short	0x0003
        /*0032*/ 	.short	0x0018
        /*0034*/ 	.byte	0x00, 0xf0, 0x11, 0x00


	//----- nvinfo : EIATTR_KPARAM_INFO
	.align		4
.L_891:
        /*0038*/ 	.byte	0x04, 0x17
        /*003a*/ 	.short	(.L_893 - .L_892)
.L_892:
        /*003c*/ 	.word	0x00000000
        /*0040*/ 	.short	0x0002
        /*0042*/ 	.short	0x0010
        /*0044*/ 	.byte	0x00, 0xf0, 0x21, 0x00


	//----- nvinfo : EIATTR_KPARAM_INFO
	.align		4
.L_893:
        /*0048*/ 	.byte	0x04, 0x17
        /*004a*/ 	.short	(.L_895 - .L_894)
.L_894:
        /*004c*/ 	.word	0x00000000
        /*0050*/ 	.short	0x0001
        /*0052*/ 	.short	0x0008
        /*0054*/ 	.byte	0x00, 0xf5, 0x21, 0x00


	//----- nvinfo : EIATTR_KPARAM_INFO
	.align		4
.L_895:
        /*0058*/ 	.byte	0x04, 0x17
        /*005a*/ 	.short	(.L_897 - .L_896)
.L_896:
        /*005c*/ 	.word	0x00000000
        /*0060*/ 	.short	0x0000
        /*0062*/ 	.short	0x0000
        /*0064*/ 	.byte	0x00, 0xf5, 0x21, 0x00


	//----- nvinfo : EIATTR_SPARSE_MMA_MASK
	.align		4
.L_897:
        /*0068*/ 	.byte	0x03, 0x50
        /*006a*/ 	.short	0x0000


	//----- nvinfo : EIATTR_MAXREG_COUNT
	.align		4
        /*006c*/ 	.byte	0x03, 0x1b
        /*006e*/ 	.short	0x00ff


	//----- nvinfo : EIATTR_NUM_BARRIERS
	.align		4
        /*0070*/ 	.byte	0x02, 0x4c
        /*0072*/ 	.byte	0x01
	.zero		1


	//----- nvinfo : EIATTR_MERCURY_ISA_VERSION
	.align		4
        /*0074*/ 	.byte	0x03, 0x5f
        /*0076*/ 	.short	0x0101


	//----- nvinfo : EIATTR_VRC_CTA_INIT_COUNT
	.align		4
        /*0078*/ 	.byte	0x02, 0x4a
	.zero		1
	.zero		1


	//----- nvinfo : EIATTR_EXIT_INSTR_OFFSETS
	.align		4
        /*007c*/ 	.byte	0x04, 0x1c
        /*007e*/ 	.short	(.L_899 - .L_898)


	//   ....[0]....
.L_898:
        /*0080*/ 	.word	0x00000040


	//   ....[1]....
        /*0084*/ 	.word	0x00002ee0


	//----- nvinfo : EIATTR_MAX_THREADS
	.align		4
.L_899:
        /*0088*/ 	.byte	0x04, 0x05
        /*008a*/ 	.short	(.L_901 - .L_900)
.L_900:
        /*008c*/ 	.word	0x00000080
        /*0090*/ 	.word	0x00000001
        /*0094*/ 	.word	0x00000001


	//----- nvinfo : EIATTR_CRS_STACK_SIZE
	.align		4
.L_901:
        /*0098*/ 	.byte	0x04, 0x1e
        /*009a*/ 	.short	(.L_903 - .L_902)
.L_902:
        /*009c*/ 	.word	0x00000000


	//----- nvinfo : EIATTR_CBANK_PARAM_SIZE
	.align		4
.L_903:
        /*00a0*/ 	.byte	0x03, 0x19
        /*00a2*/ 	.short	0x0021


	//----- nvinfo : EIATTR_PARAM_CBANK
	.align		4
        /*00a4*/ 	.byte	0x04, 0x0a
        /*00a6*/ 	.short	(.L_905 - .L_904)
	.align		4
.L_904:
        /*00a8*/ 	.word	index@(.nv.constant0._ZN3cub18CUB_300001_SM_10006detail10radix_sort30DeviceRadixSortHistogramKernelINS1_5radix10policy_hubIicyE10Policy1000ELNS0_9SortOrderE0EiyNS1_21identity_decomposer_tEEEvPT2_PKT1_SA_iiT3_)
        /*00ac*/ 	.short	0x0380
        /*00ae*/ 	.short	0x0021


	//----- nvinfo : EIATTR_SW_WAR
	.align		4
.L_905:
        /*00b0*/ 	.byte	0x04, 0x36
        /*00b2*/ 	.short	(.L_907 - .L_906)
.L_906:
        /*00b4*/ 	.word	0x00000008
.L_907:


//--------------------- .nv.info._ZN3cub18CUB_300001_SM_10006detail10radix_sort31DeviceRadixSortSingleTileKernelINS1_5radix10policy_hubIicyE10Policy1000ELNS0_9SortOrderE0EicyNS1_21identity_decomposer_tEEEvPKT1_PSA_PKT2_PSE_T3_iiT4_ --------------------------
	.section	.nv.info._ZN3cub18CUB_300001_SM_10006detail10radix_sort31DeviceRadixSortSingleTileKernelINS1_5radix10policy_hubIicyE10Policy1000ELNS0_9SortOrderE0EicyNS1_21identity_decomposer_tEEEvPKT1_PSA_PKT2_PSE_T3_iiT4_,"",@"SHT_CUDA_INFO"
	.sectionflags	@""
	.align	4


	//----- nvinfo : EIATTR_CUDA_API_VERSION
	.align		4
        /*0000*/ 	.byte	0x04, 0x37
        /*0002*/ 	.short	(.L_909 - .L_908)
.L_908:
        /*0004*/ 	.word	0x00000082


	//----- nvinfo : EIATTR_KPARAM_INFO
	.align		4
.L_909:
        /*0008*/ 	.byte	0x04, 0x17
        /*000a*/ 	.short	(.L_911 - .L_910)
.L_910:
        /*000c*/ 	.word	0x00000000
        /*0010*/ 	.short	0x0007
        /*0012*/ 	.short	0x0030
        /*0014*/ 	.byte	0x00, 0xf0, 0x05, 0x00


	//----- nvinfo : EIATTR_KPARAM_INFO
	.align		4
.L_911:
        /*0018*/ 	.byte	0x04, 0x17
        /*001a*/ 	.short	(.L_913 - .L_912)
.L_912:
        /*001c*/ 	.word	0x00000000
        /*0020*/ 	.short	0x0006
        /*0022*/ 	.short	0x002c
        /*0024*/ 	.byte	0x00, 0xf0, 0x11, 0x00


	//----- nvinfo : EIATTR_KPARAM_INFO
	.align		4
.L_913:
        /*0028*/ 	.byte	0x04, 0x17
        /*002a*/ 	.short	(.L_915 - .L_914)
.L_914:
        /*002c*/ 	.word	0x00000000
        /*0030*/ 	.short	0x0005
        /*0032*/ 	.short	0x0028
        /*0034*/ 	.byte	0x00, 0xf0, 0x11, 0x00


	//----- nvinfo : EIATTR_KPARAM_INFO
	.align		4
.L_915:
        /*0038*/ 	.byte	0x04, 0x17
        /*003a*/ 	.short	(.L_917 - .L_916)
.L_916:
        /*003c*/ 	.word	0x00000000
        /*0040*/ 	.short	0x0004
        /*0042*/ 	.short	0x0020
        /*0044*/ 	.byte	0x00, 0xf0, 0x21, 0x00


	//----- nvinfo : EIATTR_KPARAM_INFO
	.align		4
.L_917:
        /*0048*/ 	.byte	0x04, 0x17
        /*004a*/ 	.short	(.L_919 - .L_918)
.L_918:
        /*004c*/ 	.word	0x00000000
        /*0050*/ 	.short	0x0003
        /*0052*/ 	.short	0x0018
        /*0054*/ 	.byte	0x00, 0xf5, 0x21, 0x00


	//----- nvinfo : EIATTR_KPARAM_INFO
	.align		4
.L_919:
        /*0058*/ 	.byte	0x04, 0x17
        /*005a*/ 	.short	(.L_921 - .L_920)
.L_920:
        /*005c*/ 	.word	0x00000000
        /*0060*/ 	.short	0x0002
        /*0062*/ 	.short	0x0010
        /*0064*/ 	.byte	0x00, 0xf5, 0x21, 0x00


	//----- nvinfo : EIATTR_KPARAM_INFO
	.align		4
.L_921:
        /*0068*/ 	.byte	0x04, 0x17
        /*006a*/ 	.short	(.L_923 - .L_922)
.L_922:
        /*006c*/ 	.word	0x00000000
        /*0070*/ 	.short	0x0001
        /*0072*/ 	.short	0x0008
        /*0074*/ 	.byte	0x00, 0xf5, 0x21, 0x00


	//----- nvinfo : EIATTR_KPARAM_INFO
	.align		4
.L_923:
        /*0078*/ 	.byte	0x04, 0x17
        /*007a*/ 	.short	(.L_925 - .L_924)
.L_924:
        /*007c*/ 	.word	0x00000000
        /*0080*/ 	.short	0x0000
        /*0082*/ 	.short	0x0000
        /*0084*/ 	.byte	0x00, 0xf5, 0x21, 0x00


	//----- nvinfo : EIATTR_SPARSE_MMA_MASK
	.align		4
.L_925:
        /*0088*/ 	.byte	0x03, 0x50
        /*008a*/ 	.short	0x0000


	//----- nvinfo : EIATTR_MAXREG_COUNT
	.align		4
        /*008c*/ 	.byte	0x03, 0x1b
        /*008e*/ 	.short	0x00ff


	//----- nvinfo : EIATTR_NUM_BARRIERS
	.align		4
        /*0090*/ 	.byte	0x02, 0x4c
        /*0092*/ 	.byte	0x01
	.zero		1


	//----- nvinfo : EIATTR_MERCURY_ISA_VERSION
	.align		4
        /*0094*/ 	.byte	0x03, 0x5f
        /*0096*/ 	.short	0x0101


	//----- nvinfo : EIATTR_COOP_GROUP_MASK_REGIDS
	.align		4
        /*0098*/ 	.byte	0x04, 0x29
        /*009a*/ 	.short	(.L_927 - .L_926)


	//   ....[0]....
.L_926:
        /*009c*/ 	.word	0xffffffff


	//   ....[1]....
        /*00a0*/ 	.word	0xffffffff


	//   ....[2]....
        /*00a4*/ 	.word	0xffffffff


	//   ....[3]....
        /*00a8*/ 	.word	0xffffffff


	//   ....[4]....
        /*00ac*/ 	.word	0xffffffff


	//----- nvinfo : EIATTR_COOP_GROUP_INSTR_OFFSETS
	.align		4
.L_927:
        /*00b0*/ 	.byte	0x04, 0x28
        /*00b2*/ 	.short	(.L_929 - .L_928)


	//   ....[0]....
.L_928:
        /*00b4*/ 	.word	0x00001e40


	//   ....[1]....
        /*00b8*/ 	.word	0x00001e60


	//   ....[2]....
        /*00bc*/ 	.word	0x00001e80


	//   ....[3]....
        /*00c0*/ 	.word	0x00001ea0


	//   ....[4]....
        /*00c4*/ 	.word	0x00001ec0


	//----- nvinfo : EIATTR_VRC_CTA_INIT_COUNT
	.align		4
.L_929:
        /*00c8*/ 	.byte	0x02, 0x4a
	.zero		1
	.zero		1


	//----- nvinfo : EIATTR_EXIT_INSTR_OFFSETS
	.align		4
        /*00cc*/ 	.byte	0x04, 0x1c
        /*00ce*/ 	.short	(.L_931 - .L_930)


	//   ....[0]....
.L_930:
        /*00d0*/ 	.word	0x00003e90


	//   ....[1]....
        /*00d4*/ 	.word	0x00003ee0


	//----- nvinfo : EIATTR_MAX_THREADS
	.align		4
.L_931:
        /*00d8*/ 	.byte	0x04, 0x05
        /*00da*/ 	.short	(.L_933 - .L_932)
.L_932:
        /*00dc*/ 	.word	0x00000100
        /*00e0*/ 	.word	0x00000001
        /*00e4*/ 	.word	0x00000001


	//----- nvinfo : EIATTR_CBANK_PARAM_SIZE
	.align		4
.L_933:
        /*00e8*/ 	.byte	0x03, 0x19
        /*00ea*/ 	.short	0x0031


	//----- nvinfo : EIATTR_PARAM_CBANK
	.align		4
        /*00ec*/ 	.byte	0x04, 0x0a
        /*00ee*/ 	.short	(.L_935 - .L_934)
	.align		4
.L_934:
        /*00f0*/ 	.word	index@(.nv.constant0._ZN3cub18CUB_300001_SM_10006detail10radix_sort31DeviceRadixSortSingleTileKernelINS1_5radix10policy_hubIicyE10Policy1000ELNS0_9SortOrderE0EicyNS1_21identity_decomposer_tEEEvPKT1_PSA_PKT2_PSE_T3_iiT4_)
        /*00f4*/ 	.short	0x0380
        /*00f6*/ 	.short	0x0031


	//----- nvinfo : EIATTR_SW_WAR
	.align		4
.L_935:
        /*00f8*/ 	.byte	0x04, 0x36
        /*00fa*/ 	.short	(.L_937 - .L_936)
.L_936:
        /*00fc*/ 	.word	0x00000008
.L_937:


//--------------------- .nv.info._ZN3cub18CUB_300001_SM_10006detail10radix_sort29DeviceRadixSortOnesweepKernelINS1_5radix10policy_hubIiNS0_8NullTypeEyE10Policy1000ELNS0_9SortOrderE0EiS6_yiiNS1_21identity_decomposer_tEEEvPT5_SC_PT3_PKSD_PT1_PKSH_PT2_PKSL_T4_iiT6_ --------------------------
	.section	.nv.info._ZN3cub18CUB_300001_SM_10006detail10radix_sort29DeviceRadixSortOnesweepKernelINS1_5radix10policy_hubIiNS0_8NullTypeEyE10Policy1000ELNS0_9SortOrderE0EiS6_yiiNS1_21identity_decomposer_tEEEvPT5_SC_PT3_PKSD_PT1_PKSH_PT2_PKSL_T4_iiT6_,"",@"SHT_CUDA_INFO"
	.sectionflags	@""
	.align	4


	//----- nvinfo : EIATTR_CUDA_API_VERSION
	.align		4
        /*0000*/ 	.byte	0x04, 0x37
        /*0002*/ 	.short	(.L_939 - .L_938)
.L_938:
        /*0004*/ 	.word	0x00000082


	//----- nvinfo : EIATTR_KPARAM_INFO
	.align		4
.L_939:
        /*0008*/ 	.byte	0x04, 0x17
        /*000a*/ 	.short	(.L_941 - .L_940)
.L_940:
        /*000c*/ 	.word	0x00000000
        /*0010*/ 	.short	0x000b
        /*0012*/ 	.short	0x004c
        /*0014*/ 	.byte	0x00, 0xf0, 0x05, 0x00


	//----- nvinfo : EIATTR_KPARAM_INFO
	.align		4
.L_941:
        /*0018*/ 	.byte	0x04, 0x17
        /*001a*/ 	.short	(.L_943 - .L_942)
.L_942:
        /*001c*/ 	.word	0x00000000
        /*0020*/ 	.short	0x000a
        /*0022*/ 	.short	0x0048
        /*0024*/ 	.byte	0x00, 0xf0, 0x11, 0x00


	//----- nvinfo : EIATTR_KPARAM_INFO
	.align		4
.L_943:
        /*0028*/ 	.byte	0x04, 0x17
        /*002a*/ 	.short	(.L_945 - .L_944)
.L_944:
        /*002c*/ 	.word	0x00000000
        /*0030*/ 	.short	0x0009
        /*0032*/ 	.short	0x0044
        /*0034*/ 	.byte	0x00, 0xf0, 0x11, 0x00


	//----- nvinfo : EIATTR_KPARAM_INFO
	.align		4
.L_945:
        /*0038*/ 	.byte	0x04, 0x17
        /*003a*/ 	.short	(.L_947 - .L_946)
.L_946:
        /*003c*/ 	.word	0x00000000
        /*0040*/ 	.short	0x0008
        /*0042*/ 	.short	0x0040
        /*0044*/ 	.byte	0x00, 0xf0, 0x11, 0x00


	//----- nvinfo : EIATTR_KPARAM_INFO
	.align		4
.L_947:
        /*0048*/ 	.byte	0x04, 0x17
        /*004a*/ 	.short	(.L_949 - .L_948)
.L_948:
        /*004c*/ 	.word	0x00000000
        /*0050*/ 	.short	0x0007
        /*0052*/ 	.short	0x0038
        /*0054*/ 	.byte	0x00, 0xf5, 0x21, 0x00


	//----- nvinfo : EIATTR_KPARAM_INFO
	.align		4
.L_949:
        /*0058*/ 	.byte	0x04, 0x17
        /*005a*/ 	.short	(.L_951 - .L_950)
.L_950:
        /*005c*/ 	.word	0x00000000
        /*0060*/ 	.short	0x0006
        /*0062*/ 	.short	0x0030
        /*0064*/ 	.byte	0x00, 0xf5, 0x21, 0x00


	//----- nvinfo : EIATTR_KPARAM_INFO
	.align		4
.L_951:
        /*0068*/ 	.byte	0x04, 0x17
        /*006a*/ 	.short	(.L_953 - .L_952)
.L_952:
        /*006c*/ 	.word	0x00000000
        /*0070*/ 	.short	0x0005
        /*0072*/ 	.short	0x0028
        /*0074*/ 	.byte	0x00, 0xf5, 0x21, 0x00


	//----- nvinfo : EIATTR_KPARAM_INFO
	.align		4
.L_953:
        /*0078*/ 	.byte	0x04, 0x17
        /*007a*/ 	.short	(.L_955 - .L_954)
.L_954:
        /*007c*/ 	.word	0x00000000
        /*0080*/ 	.short	0x0004
        /*0082*/ 	.short	0x0020
        /*0084*/ 	.byte	0x00, 0xf5, 0x21, 0x00


	//----- nvinfo : EIATTR_KPARAM_INFO
	.align		4
.L_955:
        /*0088*/ 	.byte	0x04, 0x17
        /*008a*/ 	.short	(.L_957 - .L_956)
.L_956:
        /*008c*/ 	.word	0x00000000
        /*0090*/ 	.short	0x0003
        /*0092*/ 	.short	0x0018
        /*0094*/ 	.byte	0x00, 0xf5, 0x21, 0x00


	//----- nvinfo : EIATTR_KPARAM_INFO
	.align		4
.L_957:
        /*0098*/ 	.byte	0x04, 0x17
        /*009a*/ 	.short	(.L_959 - .L_958)
.L_958:
        /*009c*/ 	.word	0x00000000
        /*00a0*/ 	.short	0x0002
        /*00a2*/ 	.short	0x0010
        /*00a4*/ 	.byte	0x00, 0xf5, 0x21, 0x00


	//----- nvinfo : EIATTR_KPARAM_INFO
	.align		4
.L_959:
        /*00a8*/ 	.byte	0x04, 0x17
        /*00aa*/ 	.short	(.L_961 - .L_960)
.L_960:
        /*00ac*/ 	.word	0x00000000
        /*00b0*/ 	.short	0x0001
        /*00b2*/ 	.short	0x0008
        /*00b4*/ 	.byte	0x00, 0xf5, 0x21, 0x00


	//----- nvinfo : EIATTR_KPARAM_INFO
	.align		4
.L_961:
        /*00b8*/ 	.byte	0x04, 0x17
        /*00ba*/ 	.short	(.L_963 - .L_962)
.L_962:
        /*00bc*/ 	.word	0x00000000
        /*00c0*/ 	.short	0x0000
        /*00c2*/ 	.short	0x0000
        /*00c4*/ 	.byte	0x00, 0xf5, 0x21, 0x00


	//----- nvinfo : EIATTR_SPARSE_MMA_MASK
	.align		4
.L_963:
        /*00c8*/ 	.byte	0x03, 0x50
        /*00ca*/ 	.short	0x0000


	//----- nvinfo : EIATTR_MAXREG_COUNT
	.align		4
        /*00cc*/ 	.byte	0x03, 0x1b
        /*00ce*/ 	.short	0x00a8


	//----- nvinfo : EIATTR_NUM_BARRIERS
	.align		4
        /*00d0*/ 	.byte	0x02, 0x4c
        /*00d2*/ 	.byte	0x01
	.zero		1


	//----- nvinfo : EIATTR_MERCURY_ISA_VERSION
	.align		4
        /*00d4*/ 	.byte	0x03, 0x5f
        /*00d6*/ 	.short	0x0101


	//----- nvinfo : EIATTR_COOP_GROUP_MASK_REGIDS
	.align		4
        /*00d8*/ 	.byte	0x04, 0x29
        /*00da*/ 	.short	(.L_965 - .L_964)


	//   ....[0]....
.L_964:
        /*00dc*/ 	.word	0xffffffff


	//   ....[1]....
        /*00e0*/ 	.word	0x05000019


	//   ....[2]....
        /*00e4*/ 	.word	0xffffffff


	//   ....[3]....
        /*00e8*/ 	.word	0xffffffff


	//   ....[4]....
        /*00ec*/ 	.word	0xffffffff


	//   ....[5]....
        /*00f0*/ 	.word	0xffffffff


	//   ....[6]....
        /*00f4*/ 	.word	0xffffffff


	//   ....[7]....
        /*00f8*/ 	.word	0xffffffff


	//   ....[8]....
        /*00fc*/ 	.word	0xffffffff


	//   ....[9]....
        /*0100*/ 	.word	0xffffffff


	//   ....[10]....
        /*0104*/ 	.word	0xffffffff


	//   ....[11]....
        /*0108*/ 	.word	0xffffffff


	//   ....[12]....
        /*010c*/ 	.word	0xffffffff


	//   ....[13]....
        /*0110*/ 	.word	0xffffffff


	//   ....[14]....
        /*0114*/ 	.word	0xffffffff


	//   ....[15]....
        /*0118*/ 	.word	0xffffffff


	//   ....[16]....
        /*011c*/ 	.word	0xffffffff


	//   ....[17]....
        /*0120*/ 	.word	0xffffffff


	//   ....[18]....
        /*0124*/ 	.word	0xffffffff


	//   ....[19]....
        /*0128*/ 	.word	0xffffffff


	//   ....[20]....
        /*012c*/ 	.word	0xffffffff


	//   ....[21]....
        /*0130*/ 	.word	0xffffffff


	//   ....[22]....
        /*0134*/ 	.word	0xffffffff


	//   ....[23]....
        /*0138*/ 	.word	0xffffffff


	//   ....[24]....
        /*013c*/ 	.word	0xffffffff


	//   ....[25]....
        /*0140*/ 	.word	0xffffffff


	//   ....[26]....
        /*0144*/ 	.word	0xffffffff


	//   ....[27]....
        /*0148*/ 	.word	0xffffffff


	//   ....[28]....
        /*014c*/ 	.word	0xffffffff


	//   ....[29]....
        /*0150*/ 	.word	0xffffffff


	//   ....[30]....
        /*0154*/ 	.word	0xffffffff


	//   ....[31]....
        /*0158*/ 	.word	0xffffffff


	//   ....[32]....
        /*015c*/ 	.word	0xffffffff


	//   ....[33]....
        /*0160*/ 	.word	0xffffffff


	//   ....[34]....
        /*0164*/ 	.word	0xffffffff


	//   ....[35]....
        /*0168*/ 	.word	0xffffffff


	//   ....[36]....
        /*016c*/ 	.word	0xffffffff


	//   ....[37]....
        /*0170*/ 	.word	0xffffffff


	//   ....[38]....
        /*0174*/ 	.word	0xffffffff


	//   ....[39]....
        /*0178*/ 	.word	0xffffffff


	//   ....[40]....
        /*017c*/ 	.word	0xffffffff


	//   ....[41]....
        /*0180*/ 	.word	0xffffffff


	//   ....[42]....
        /*0184*/ 	.word	0xffffffff


	//   ....[43]....
        /*0188*/ 	.word	0xffffffff


	//   ....[44]....
        /*018c*/ 	.word	0xffffffff


	//   ....[45]....
        /*0190*/ 	.word	0xffffffff


	//   ....[46]....
        /*0194*/ 	.word	0xffffffff


	//   ....[47]....
        /*0198*/ 	.word	0xffffffff


	//   ....[48]....
        /*019c*/ 	.word	0xffffffff


	//   ....[49]....
        /*01a0*/ 	.word	0xffffffff


	//   ....[50]....
        /*01a4*/ 	.word	0xffffffff


	//   ....[51]....
        /*01a8*/ 	.word	0xffffffff


	//   ....[52]....
        /*01ac*/ 	.word	0xffffffff


	//   ....[53]....
        /*01b0*/ 	.word	0xffffffff


	//   ....[54]....
        /*01b4*/ 	.word	0xffffffff


	//   ....[55]....
        /*01b8*/ 	.word	0xffffffff


	//   ....[56]....
        /*01bc*/ 	.word	0xffffffff


	//   ....[57]....
        /*01c0*/ 	.word	0xffffffff


	//   ....[58]....
        /*01c4*/ 	.word	0xffffffff


	//   ....[59]....
        /*01c8*/ 	.word	0xffffffff


	//   ....[60]....
        /*01cc*/ 	.word	0xffffffff


	//   ....[61]....
        /*01d0*/ 	.word	0xffffffff


	//   ....[62]....
        /*01d4*/ 	.word	0xffffffff


	//   ....[63]....
        /*01d8*/ 	.word	0xffffffff


	//   ....[64]....
        /*01dc*/ 	.word	0xffffffff


	//   ....[65]....
        /*01e0*/ 	.word	0xffffffff


	//   ....[66]....
        /*01e4*/ 	.word	0xffffffff


	//   ....[67]....
        /*01e8*/ 	.word	0xffffffff


	//   ....[68]....
        /*01ec*/ 	.word	0xffffffff


	//   ....[69]....
        /*01f0*/ 	.word	0xffffffff


	//   ....[70]....
        /*01f4*/ 	.word	0xffffffff


	//   ....[71]....
        /*01f8*/ 	.word	0xffffffff


	//   ....[72]....
        /*01fc*/ 	.word	0xffffffff


	//   ....[73]....
        /*0200*/ 	.word	0xffffffff


	//   ....[74]....
        /*0204*/ 	.word	0xffffffff


	//   ....[75]....
        /*0208*/ 	.word	0xffffffff


	//   ....[76]....
        /*020c*/ 	.word	0xffffffff


	//   ....[77]....
        /*0210*/ 	.word	0xffffffff


	//   ....[78]....
        /*0214*/ 	.word	0xffffffff


	//   ....[79]....
        /*0218*/ 	.word	0xffffffff


	//   ....[80]....
        /*021c*/ 	.word	0xffffffff


	//   ....[81]....
        /*0220*/ 	.word	0xffffffff


	//   ....[82]....
        /*0224*/ 	.word	0xffffffff


	//   ....[83]....
        /*0228*/ 	.word	0xffffffff


	//   ....[84]....
        /*022c*/ 	.word	0xffffffff


	//   ....[85]....
        /*0230*/ 	.word	0xffffffff


	//   ....[86]....
        /*0234*/ 	.word	0xffffffff


	//   ....[87]....
        /*0238*/ 	.word	0xffffffff


	//   ....[88]....
        /*023c*/ 	.word	0xffffffff


	//   ....[89]....
        /*0240*/ 	.word	0xffffffff


	//   ....[90]....
        /*0244*/ 	.word	0xffffffff


	//   ....[91]....
        /*0248*/ 	.word	0xffffffff


	//   ....[92]....
        /*024c*/ 	.word	0xffffffff


	//   ....[93]....
        /*0250*/ 	.word	0xffffffff


	//   ....[94]....
        /*0254*/ 	.word	0xffffffff


	//   ....[95]....
        /*0258*/ 	.word	0xffffffff


	//   ....[96]....
        /*025c*/ 	.word	0xffffffff


	//   ....[97]....
        /*0260*/ 	.word	0xffffffff


	//   ....[98]....
        /*0264*/ 	.word	0xffffffff


	//   ....[99]....
        /*0268*/ 	.word	0xffffffff


	//   ....[100]....
        /*026c*/ 	.word	0xffffffff


	//   ....[101]....
        /*0270*/ 	.word	0xffffffff


	//   ....[102]....
        /*0274*/ 	.word	0xffffffff


	//   ....[103]....
        /*0278*/ 	.word	0xffffffff


	//   ....[104]....
        /*027c*/ 	.word	0xffffffff


	//   ....[105]....
        /*0280*/ 	.word	0xffffffff


	//   ....[106]....
        /*0284*/ 	.word	0xffffffff


	//   ....[107]....
        /*0288*/ 	.word	0xffffffff


	//   ....[108]....
        /*028c*/ 	.word	0xffffffff


	//   ....[109]....
        /*0290*/ 	.word	0xffffffff


	//   ....[110]....
        /*0294*/ 	.word	0xffffffff


	//   ....[111]....
        /*0298*/ 	.word	0xffffffff


	//   ....[112]....
        /*029c*/ 	.word	0xffffffff


	//   ....[113]....
        /*02a0*/ 	.word	0xffffffff


	//   ....[114]....
        /*02a4*/ 	.word	0xffffffff


	//   ....[115]....
        /*02a8*/ 	.word	0xffffffff


	//   ....[116]....
        /*02ac*/ 	.word	0xffffffff


	//   ....[117]....
        /*02b0*/ 	.word	0xffffffff


	//   ....[118]....
        /*02b4*/ 	.word	0xffffffff


	//   ....[119]....
        /*02b8*/ 	.word	0xffffffff


	//   ....[120]....
        /*02bc*/ 	.word	0xffffffff


	//   ....[121]....
        /*02c0*/ 	.word	0xffffffff


	//   ....[122]....
        /*02c4*/ 	.word	0xffffffff


	//   ....[123]....
        /*02c8*/ 	.word	0xffffffff


	//   ....[124]....
        /*02cc*/ 	.word	0xffffffff


	//   ....[125]....
        /*02d0*/ 	.word	0xffffffff


	//   ....[126]....
        /*02d4*/ 	.word	0xffffffff


	//   ....[127]....
        /*02d8*/ 	.word	0xffffffff


	//   ....[128]....
        /*02dc*/ 	.word	0xffffffff


	//   ....[129]....
        /*02e0*/ 	.word	0xffffffff


	//   ....[130]....
        /*02e4*/ 	.word	0xffffffff


	//   ....[131]....
        /*02e8*/ 	.word	0xffffffff


	//   ....[132]....
        /*02ec*/ 	.word	0xffffffff


	//   ....[133]....
        /*02f0*/ 	.word	0xffffffff


	//   ....[134]....
        /*02f4*/ 	.word	0xffffffff


	//   ....[135]....
        /*02f8*/ 	.word	0xffffffff


	//   ....[136]....
        /*02fc*/ 	.word	0xffffffff


	//   ....[137]....
        /*0300*/ 	.word	0xffffffff


	//   ....[138]....
        /*0304*/ 	.word	0xffffffff


	//   ....[139]....
        /*0308*/ 	.word	0xffffffff


	//   ....[140]....
        /*030c*/ 	.word	0xffffffff


	//   ....[141]....
        /*0310*/ 	.word	0xffffffff


	//   ....[142]....
        /*0314*/ 	.word	0xffffffff


	//   ....[143]....
        /*0318*/ 	.word	0xffffffff


	//   ....[144]....
        /*031c*/ 	.word	0xffffffff


	//   ....[145]....
        /*0320*/ 	.word	0xffffffff


	//   ....[146]....
        /*0324*/ 	.word	0xffffffff


	//   ....[147]....
        /*0328*/ 	.word	0xffffffff


	//   ....[148]....
        /*032c*/ 	.word	0xffffffff


	//   ....[149]....
        /*0330*/ 	.word	0xffffffff


	//   ....[150]....
        /*0334*/ 	.word	0xffffffff


	//   ....[151]....
        /*0338*/ 	.word	0xffffffff


	//   ....[152]....
        /*033c*/ 	.word	0xffffffff


	//   ....[153]....
        /*0340*/ 	.word	0xffffffff


	//   ....[154]....
        /*0344*/ 	.word	0xffffffff


	//   ....[155]....
        /*0348*/ 	.word	0xffffffff


	//   ....[156]....
        /*034c*/ 	.word	0xffffffff


	//   ....[157]....
        /*0350*/ 	.word	0xffffffff


	//   ....[158]....
        /*0354*/ 	.word	0xffffffff


	//   ....[159]....
        /*0358*/ 	.word	0xffffffff


	//   ....[160]....
        /*035c*/ 	.word	0xffffffff


	//   ....[161]....
        /*0360*/ 	.word	0xffffffff


	//   ....[162]....
        /*0364*/ 	.word	0xffffffff


	//   ....[163]....
        /*0368*/ 	.word	0xffffffff


	//   ....[164]....
        /*036c*/ 	.word	0xffffffff


	//   ....[165]....
        /*0370*/ 	.word	0xffffffff


	//   ....[166]....
        /*0374*/ 	.word	0xffffffff


	//   ....[167]....
        /*0378*/ 	.word	0xffffffff


	//   ....[168]....
        /*037c*/ 	.word	0xffffffff


	//   ....[169]....
        /*0380*/ 	.word	0xffffffff


	//   ....[170]....
        /*0384*/ 	.word	0xffffffff


	//   ....[171]....
        /*0388*/ 	.word	0xffffffff


	//   ....[172]....
        /*038c*/ 	.word	0xffffffff


	//   ....[173]....
        /*0390*/ 	.word	0xffffffff


	//   ....[174]....
        /*0394*/ 	.word	0xffffffff


	//   ....[175]....
        /*0398*/ 	.word	0xffffffff


	//   ....[176]....
        /*039c*/ 	.word	0xffffffff


	//   ....[177]....
        /*03a0*/ 	.word	0xffffffff


	//   ....[178]....
        /*03a4*/ 	.word	0x05000006


	//   ....[179]....
        /*03a8*/ 	.word	0xffffffff


	//   ....[180]....
        /*03ac*/ 	.word	0xffffffff


	//   ....[181]....
        /*03b0*/ 	.word	0xffffffff


	//   ....[182]....
        /*03b4*/ 	.word	0xffffffff


	//   ....[183]....
        /*03b8*/ 	.word	0xffffffff


	//   ....[184]....
        /*03bc*/ 	.word	0xffffffff


	//   ....[185]....
        /*03c0*/ 	.word	0xffffffff


	//   ....[186]....
        /*03c4*/ 	.word	0xffffffff


	//   ....[187]....
        /*03c8*/ 	.word	0xffffffff


	//   ....[188]....
        /*03cc*/ 	.word	0xffffffff


	//   ....[189]....
        /*03d0*/ 	.word	0xffffffff


	//   ....[190]....
        /*03d4*/ 	.word	0xffffffff


	//   ....[191]....
        /*03d8*/ 	.word	0xffffffff


	//   ....[192]....
        /*03dc*/ 	.word	0xffffffff


	//   ....[193]....
        /*03e0*/ 	.word	0xffffffff


	//   ....[194]....
        /*03e4*/ 	.word	0xffffffff


	//   ....[195]....
        /*03e8*/ 	.word	0xffffffff


	//   ....[196]....
        /*03ec*/ 	.word	0xffffffff


	//   ....[197]....
        /*03f0*/ 	.word	0xffffffff


	//   ....[198]....
        /*03f4*/ 	.word	0xffffffff


	//   ....[199]....
        /*03f8*/ 	.word	0xffffffff


	//   ....[200]....
        /*03fc*/ 	.word	0xffffffff


	//   ....[201]....
        /*0400*/ 	.word	0xffffffff


	//   ....[202]....
        /*0404*/ 	.word	0xffffffff


	//   ....[203]....
        /*0408*/ 	.word	0xffffffff


	//   ....[204]....
        /*040c*/ 	.word	0xffffffff


	//   ....[205]....
        /*0410*/ 	.word	0xffffffff


	//   ....[206]....
        /*0414*/ 	.word	0xffffffff


	//   ....[207]....
        /*0418*/ 	.word	0xffffffff


	//   ....[208]....
        /*041c*/ 	.word	0xffffffff


	//   ....[209]....
        /*0420*/ 	.word	0xffffffff


	//   ....[210]....
        /*0424*/ 	.word	0xffffffff


	//   ....[211]....
        /*0428*/ 	.word	0xffffffff


	//   ....[212]....
        /*042c*/ 	.word	0xffffffff


	//   ....[213]....
        /*0430*/ 	.word	0xffffffff


	//   ....[214]....
        /*0434*/ 	.word	0xffffffff


	//   ....[215]....
        /*0438*/ 	.word	0xffffffff


	//   ....[216]....
        /*043c*/ 	.word	0xffffffff


	//   ....[217]....
        /*0440*/ 	.word	0x0500002f


	//   ....[218]....
        /*0444*/ 	.word	0x0500002f


	//   ....[219]....
        /*0448*/ 	.word	0x0500002f


	//   ....[220]....
        /*044c*/ 	.word	0x0500002f


	//   ....[221]....
        /*0450*/ 	.word	0x0500002f


	//----- nvinfo : EIATTR_COOP_GROUP_INSTR_OFFSETS
	.align		4
.L_965:
        /*0454*/ 	.byte	0x04, 0x28
        /*0456*/ 	.short	(.L_967 - .L_966)


	//   ....[0]....
.L_966:
        /*0458*/ 	.word	0x00000ee0


	//   ....[1]....
        /*045c*/ 	.word	0x00001970


	//   ....[2]....
        /*0460*/ 	.word	0x00002370


	//   ....[3]....
        /*0464*/ 	.word	0x00002390


	//   ....[4]....
        /*0468*/ 	.word	0x000023b0


	//   ....[5]....
        /*046c*/ 	.word	0x000023d0


	//   ....[6]....
        /*0470*/ 	.word	0x000023f0


	//   ....[7]....
        /*0474*/ 	.word	0x000028c0


	//   ....[8]....
        /*0478*/ 	.word	0x000028d0


	//   ....[9]....
        /*047c*/ 	.word	0x000028f0


	//   ....[10]....
        /*0480*/ 	.word	0x00002910


	//   ....[11]....
        /*0484*/ 	.word	0x00002960


	//   ....[12]....
        /*0488*/ 	.word	0x00002990


	//   ....[13]....
        /*048c*/ 	.word	0x000029d0


	//   ....[14]....
        /*0490*/ 	.word	0x000029f0


	//   ....[15]....
        /*0494*/ 	.word	0x00002b20


	//   ....[16]....
        /*0498*/ 	.word	0x00002b50


	//   ....[17]....
        /*049c*/ 	.word	0x00002b60


	//   ....[18]....
        /*04a0*/ 	.word	0x00002b80


	//   ....[19]....
        /*04a4*/ 	.word	0x00002bc0


	//   ....[20]....
        /*04a8*/ 	.word	0x00002bf0


	//   ....[21]....
        /*04ac*/ 	.word	0x00002c30


	//   ....[22]....
        /*04b0*/ 	.word	0x00002c50


	//   ....[23]....
        /*04b4*/ 	.word	0x00002c70


	//   ....[24]....
        /*04b8*/ 	.word	0x00002d80


	//   ....[25]....
        /*04bc*/ 	.word	0x00002da0


	//   ....[26]....
        /*04c0*/ 	.word	0x00002db0


	//   ....[27]....
        /*04c4*/ 	.word	0x00002dd0


	//   ....[28]....
        /*04c8*/ 	.word	0x00002e10


	//   ....[29]....
        /*04cc*/ 	.word	0x00002e40


	//   ....[30]....
        /*04d0*/ 	.word	0x00002e80


	//   ....[31]....
        /*04d4*/ 	.word	0x00002ea0


	//   ....[32]....
        /*04d8*/ 	.word	0x00002ec0


	//   ....[33]....
        /*04dc*/ 	.word	0x00002fe0


	//   ....[34]....
        /*04e0*/ 	.word	0x00003000


	//   ....[35]....
        /*04e4*/ 	.word	0x00003010


	//   ....[36]....
        /*04e8*/ 	.word	0x00003030


	//   ....[37]....
        /*04ec*/ 	.word	0x00003070


	//   ....[38]....
        /*04f0*/ 	.word	0x000030a0


	//   ....[39]....
        /*04f4*/ 	.word	0x000030e0


	//   ....[40]....
        /*04f8*/ 	.word	0x00003100


	//   ....[41]....
        /*04fc*/ 	.word	0x00003120


	//   ....[42]....
        /*0500*/ 	.word	0x00003240


	//   ....[43]....
        /*0504*/ 	.word	0x00003270


	//   ....[44]....
        /*0508*/ 	.word	0x00003280


	//   ....[45]....
        /*050c*/ 	.word	0x000032a0


	//   ....[46]....
        /*0510*/ 	.word	0x000032e0


	//   ....[47]....
        /*0514*/ 	.word	0x00003310


	//   ....[48]....
        /*0518*/ 	.word	0x00003350


	//   ....[49]....
        /*051c*/ 	.word	0x00003370


	//   ....[50]....
        /*0520*/ 	.word	0x00003390


	//   ....[51]....
        /*0524*/ 	.word	0x000034a0


	//   ....[52]....
        /*0528*/ 	.word	0x000034c0


	//   ....[53]....
        /*052c*/ 	.word	0x000034d0


	//   ....[54]....
        /*0530*/ 	.word	0x000034f0


	//   ....[55]....
        /*0534*/ 	.word	0x00003530


	//   ....[56]....
        /*0538*/ 	.word	0x00003560


	//   ....[57]....
        /*053c*/ 	.word	0x000035a0


	//   ....[58]....
        /*0540*/ 	.word	0x000035c0


	//   ....[59]....
        /*0544*/ 	.word	0x000035e0


	//   ....[60]....
        /*0548*/ 	.word	0x00003700


	//   ....[61]....
        /*054c*/ 	.word	0x00003720


	//   ....[62]....
        /*0550*/ 	.word	0x00003730


	//   ....[63]....
        /*0554*/ 	.word	0x00003750


	//   ....[64]....
        /*0558*/ 	.word	0x00003790


	//   ....[65]....
        /*055c*/ 	.word	0x000037c0


	//   ....[66]....
        /*0560*/ 	.word	0x00003800


	//   ....[67]....
        /*0564*/ 	.word	0x00003820


	//   ....[68]....
        /*0568*/ 	.word	0x00003840


	//   ....[69]....
        /*056c*/ 	.word	0x00003940


	//   ....[70]....
        /*0570*/ 	.word	0x00003970


	//   ....[71]....
        /*0574*/ 	.word	0x00003980


	//   ....[72]....
        /*0578*/ 	.word	0x000039a0


	//   ....[73]....
        /*057c*/ 	.word	0x000039e0


	//   ....[74]....
        /*0580*/ 	.word	0x00003a10


	//   ....[75]....
        /*0584*/ 	.word	0x00003a50


	//   ....[76]....
        /*0588*/ 	.word	0x00003a70


	//   ....[77]....
        /*058c*/ 	.word	0x00003a90


	//   ....[78]....
        /*0590*/ 	.word	0x00003b80


	//   ....[79]....
        /*0594*/ 	.word	0x00003bb0


	//   ....[80]....
        /*0598*/ 	.word	0x00003bc0


	//   ....[81]....
        /*059c*/ 	.word	0x00003bf0


	//   ....[82]....
        /*05a0*/ 	.word	0x00003c10


	//   ....[83]....
        /*05a4*/ 	.word	0x00003c60


	//   ....[84]....
        /*05a8*/ 	.word	0x00003c80


	//   ....[85]....
        /*05ac*/ 	.word	0x00003cc0


	//   ....[86]....
        /*05b0*/ 	.word	0x00003ce0


	//   ....[87]....
        /*05b4*/ 	.word	0x00003de0


	//   ....[88]....
        /*05b8*/ 	.word	0x00003e30


	//   ....[89]....
        /*05bc*/ 	.word	0x00003e40


	//   ....[90]....
        /*05c0*/ 	.word	0x00003e90


	//   ....[91]....
        /*05c4*/ 	.word	0x00003ec0


	//   ....[92]....
        /*05c8*/ 	.word	0x00003ef0


	//   ....[93]....
        /*05cc*/ 	.word	0x00003f20


	//   ....[94]....
        /*05d0*/ 	.word	0x00003f50


	//   ....[95]....
        /*05d4*/ 	.word	0x00003f80


	//   ....[96]....
        /*05d8*/ 	.word	0x00004040


	//   ....[97]....
        /*05dc*/ 	.word	0x00004060


	//   ....[98]....
        /*05e0*/ 	.word	0x00004070


	//   ....[99]....
        /*05e4*/ 	.word	0x000040c0


	//   ....[100]....
        /*05e8*/ 	.word	0x000040f0


	//   ....[101]....
        /*05ec*/ 	.word	0x00004120


	//   ....[102]....
        /*05f0*/ 	.word	0x00004150


	//   ....[103]....
        /*05f4*/ 	.word	0x00004180


	//   ....[104]....
        /*05f8*/ 	.word	0x000041b0


	//   ....[105]....
        /*05fc*/ 	.word	0x000042d0


	//   ....[106]....
        /*0600*/ 	.word	0x000042e0


	//   ....[107]....
        /*0604*/ 	.word	0x000042f0


	//   ....[108]....
        /*0608*/ 	.word	0x00004350


	//   ....[109]....
        /*060c*/ 	.word	0x00004380


	//   ....[110]....
        /*0610*/ 	.word	0x000043b0


	//   ....[111]....
        /*0614*/ 	.word	0x000043e0


	//   ....[112]....
        /*0618*/ 	.word	0x00004410


	//   ....[113]....
        /*061c*/ 	.word	0x00004440


	//   ....[114]....
        /*0620*/ 	.word	0x00004530


	//   ....[115]....
        /*0624*/ 	.word	0x00004570


	//   ....[116]....
        /*0628*/ 	.word	0x00004580


	//   ....[117]....
        /*062c*/ 	.word	0x000045d0


	//   ....[118]....
        /*0630*/ 	.word	0x00004600


	//   ....[119]....
        /*0634*/ 	.word	0x00004630


	//   ....[120]....
        /*0638*/ 	.word	0x00004660


	//   ....[121]....
        /*063c*/ 	.word	0x00004690


	//   ....[122]....
        /*0640*/ 	.word	0x000046c0


	//   ....[123]....
        /*0644*/ 	.word	0x000047b0


	//   ....[124]....
        /*0648*/ 	.word	0x00004800


	//   ....[125]....
        /*064c*/ 	.word	0x00004810


	//   ....[126]....
        /*0650*/ 	.word	0x00004860


	//   ....[127]....
        /*0654*/ 	.word	0x00004890


	//   ....[128]....
        /*0658*/ 	.word	0x000048a0


	//   ....[129]....
        /*065c*/ 	.word	0x000048e0


	//   ....[130]....
        /*0660*/ 	.word	0x00004910


	//   ....[131]....
        /*0664*/ 	.word	0x00004940


	//   ....[132]....
        /*0668*/ 	.word	0x00004a30


	//   ....[133]....
        /*066c*/ 	.word	0x00004a90


	//   ....[134]....
        /*0670*/ 	.word	0x00004aa0


	//   ....[135]....
        /*0674*/ 	.word	0x00004af0


	//   ....[136]....
        /*0678*/ 	.word	0x00004b20


	//   ....[137]....
        /*067c*/ 	.word	0x00004b30


	//   ....[138]....
        /*0680*/ 	.word	0x00004b70


	//   ....[139]....
        /*0684*/ 	.word	0x00004ba0


	//   ....[140]....
        /*0688*/ 	.word	0x00004bd0


	//   ....[141]....
        /*068c*/ 	.word	0x00004cb0


	//   ....[142]....
        /*0690*/ 	.word	0x00004d10


	//   ....[143]....
        /*0694*/ 	.word	0x00004d20


	//   ....[144]....
        /*0698*/ 	.word	0x00004d70


	//   ....[145]....
        /*069c*/ 	.word	0x00004da0


	//   ....[146]....
        /*06a0*/ 	.word	0x00004db0


	//   ....[147]....
        /*06a4*/ 	.word	0x00004df0


	//   ....[148]....
        /*06a8*/ 	.word	0x00004e20


	//   ....[149]....
        /*06ac*/ 	.word	0x00004e50


	//   ....[150]....
        /*06b0*/ 	.word	0x00004f30


	//   ....[151]....
        /*06b4*/ 	.word	0x00004f90


	//   ....[152]....
        /*06b8*/ 	.word	0x00004fa0


	//   ....[153]....
        /*06bc*/ 	.word	0x00004ff0


	//   ....[154]....
        /*06c0*/ 	.word	0x00005020


	//   ....[155]....
        /*06c4*/ 	.word	0x00005050


	//   ....[156]....
        /*06c8*/ 	.word	0x00005080


	//   ....[157]....
        /*06cc*/ 	.word	0x000050b0


	//   ....[158]....
        /*06d0*/ 	.word	0x000050e0


	//   ....[159]....
        /*06d4*/ 	.word	0x000051b0


	//   ....[160]....
        /*06d8*/ 	.word	0x00005200


	//   ....[161]....
        /*06dc*/ 	.word	0x00005210


	//   ....[162]....
        /*06e0*/ 	.word	0x00005260


	//   ....[163]....
        /*06e4*/ 	.word	0x00005290


	//   ....[164]....
        /*06e8*/ 	.word	0x000052a0


	//   ....[165]....
        /*06ec*/ 	.word	0x000052e0


	//   ....[166]....
        /*06f0*/ 	.word	0x00005310


	//   ....[167]....
        /*06f4*/ 	.word	0x00005340


	//   ....[168]....
        /*06f8*/ 	.word	0x00005420


	//   ....[169]....
        /*06fc*/ 	.word	0x00005440


	//   ....[170]....
        /*0700*/ 	.word	0x00005450


	//   ....[171]....
        /*0704*/ 	.word	0x00005480


	//   ....[172]....
        /*0708*/ 	.word	0x000054a0


	//   ....[173]....
        /*070c*/ 	.word	0x000054f0


	//   ....[174]....
        /*0710*/ 	.word	0x00005520


	//   ....[175]....
        /*0714*/ 	.word	0x00005560


	//   ....[176]....
        /*0718*/ 	.word	0x00005590


	//   ....[177]....
        /*071c*/ 	.word	0x00005650


	//   ....[178]....
        /*0720*/ 	.word	0x00005b80


	//   ....[179]....
        /*0724*/ 	.word	0x00005ee0


	//   ....[180]....
        /*0728*/ 	.word	0x00005fa0


	//   ....[181]....
        /*072c*/ 	.word	0x00006060


	//   ....[182]....
        /*0730*/ 	.word	0x00006120


	//   ....[183]....
        /*0734*/ 	.word	0x000061e0


	//   ....[184]....
        /*0738*/ 	.word	0x000062a0


	//   ....[185]....
        /*073c*/ 	.word	0x00006360


	//   ....[186]....
        /*0740*/ 	.word	0x00006420


	//   ....[187]....
        /*0744*/ 	.word	0x000064e0


	//   ....[188]....
        /*0748*/ 	.word	0x000065a0


	//   ....[189]....
        /*074c*/ 	.word	0x00006660


	//   ....[190]....
        /*0750*/ 	.word	0x00006720


	//   ....[191]....
        /*0754*/ 	.word	0x000067e0


	//   ....[192]....
        /*0758*/ 	.word	0x000068a0


	//   ....[193]....
        /*075c*/ 	.word	0x00006960


	//   ....[194]....
        /*0760*/ 	.word	0x00006a20


	//   ....[195]....
        /*0764*/ 	.word	0x00006ae0


	//   ....[196]....
        /*0768*/ 	.word	0x00006ba0


	//   ....[197]....
        /*076c*/ 	.word	0x00006c60


	//   ....[198]....
        /*0770*/ 	.word	0x00006e80


	//   ....[199]....
        /*0774*/ 	.word	0x00006fb0


	//   ....[200]....
        /*0778*/ 	.word	0x000070e0


	//   ....[201]....
        /*077c*/ 	.word	0x00007210


	//   ....[202]....
        /*0780*/ 	.word	0x00007340


	//   ....[203]....
        /*0784*/ 	.word	0x00007470


	//   ....[204]....
        /*0788*/ 	.word	0x000075a0


	//   ....[205]....
        /*078c*/ 	.word	0x000076d0


	//   ....[206]....
        /*0790*/ 	.word	0x00007800


	//   ....[207]....
        /*0794*/ 	.word	0x00007930


	//   ....[208]....
        /*0798*/ 	.word	0x00007a60


	//   ....[209]....
        /*079c*/ 	.word	0x00007b80


	//   ....[210]....
        /*07a0*/ 	.word	0x00007c90


	//   ....[211]....
        /*07a4*/ 	.word	0x00007da0


	//   ....[212]....
        /*07a8*/ 	.word	0x00007eb0


	//   ....[213]....
        /*07ac*/ 	.word	0x00007fc0


	//   ....[214]....
        /*07b0*/ 	.word	0x000080d0


	//   ....[215]....
        /*07b4*/ 	.word	0x000081e0


	//   ....[216]....
        /*07b8*/ 	.word	0x000082e0


	//   ....[217]....
        /*07bc*/ 	.word	0x00008350


	//   ....[218]....
        /*07c0*/ 	.word	0x000083c0


	//   ....[219]....
        /*07c4*/ 	.word	0x00008430


	//   ....[220]....
        /*07c8*/ 	.word	0x000084a0


	//   ....[221]....
        /*07cc*/ 	.word	0x00008510


	//----- nvinfo : EIATTR_VRC_CTA_INIT_COUNT
	.align		4
.L_967:
        /*07d0*/ 	.byte	0x02, 0x4a
	.zero		1
	.zero		1


	//----- nvinfo : EIATTR_EXIT_INSTR_OFFSETS
	.align		4
        /*07d4*/ 	.byte	0x04, 0x1c
        /*07d6*/ 	.short	(.L_969 - .L_968)


	//   ....[0]....
.L_968:
        /*07d8*/ 	.word	0x00001d40


	//   ....[1]....
        /*07dc*/ 	.word	0x00002160


	//   ....[2]....
        /*07e0*/ 	.word	0x00002180


	//   ....[3]....
        /*07e4*/ 	.word	0x00006c70


	//   ....[4]....
        /*07e8*/ 	.word	0x000082f0


	//----- nvinfo : EIATTR_MAX_THREADS
	.align		4
.L_969:
        /*07ec*/ 	.byte	0x04, 0x05
        /*07ee*/ 	.short	(.L_971 - .L_970)
.L_970:
        /*07f0*/ 	.word	0x00000180
        /*07f4*/ 	.word	0x00000001
        /*07f8*/ 	.word	0x00000001


	//----- nvinfo : EIATTR_CRS_STACK_SIZE
	.align		4
.L_971:
        /*07fc*/ 	.byte	0x04, 0x1e
        /*07fe*/ 	.short	(.L_973 - .L_972)
.L_972:
        /*0800*/ 	.word	0x00000000


	//----- nvinfo : EIATTR_CBANK_PARAM_SIZE
	.align		4
.L_973:
        /*0804*/ 	.byte	0x03, 0x19
        /*0806*/ 	.short	0x004d


	//----- nvinfo : EIATTR_PARAM_CBANK
	.align		4
        /*0808*/ 	.byte	0x04, 0x0a
        /*080a*/ 	.short	(.L_975 - .L_974)
	.align		4
.L_974:
        /*080c*/ 	.word	index@(.nv.constant0._ZN3cub18CUB_300001_SM_10006detail10radix_sort29DeviceRadixSortOnesweepKernelINS1_5radix10policy_hubIiNS0_8NullTypeEyE10Policy1000ELNS0_9SortOrderE0EiS6_yiiNS1_21identity_decomposer_tEEEvPT5_SC_PT3_PKSD_PT1_PKSH_PT2_PKSL_T4_iiT6_)
        /*0810*/ 	.short	0x0380
        /*0812*/ 	.short	0x004d


	//----- nvinfo : EIATTR_SW_WAR
	.align		4
.L_975:
        /*0814*/ 	.byte	0x04, 0x36
        /*0816*/ 	.short	(.L_977 - .L_976)
.L_976:
        /*0818*/ 	.word	0x00000008
.L_977:


//--------------------- .nv.info._ZN3cub18CUB_300001_SM_10006detail10radix_sort33DeviceRadixSortExclusiveSumKernelINS1_5radix10policy_hubIiNS0_8NullTypeEyE10Policy1000EyEEvPT0_ --------------------------
	.section	.nv.info._ZN3cub18CUB_300001_SM_10006detail10radix_sort33DeviceRadixSortExclusiveSumKernelINS1_5radix10policy_hubIiNS0_8NullTypeEyE10Policy1000EyEEvPT0_,"",@"SHT_CUDA_INFO"
	.sectionflags	@""
	.align	4


	//----- nvinfo : EIATTR_CUDA_API_VERSION
	.align		4
        /*0000*/ 	.byte	0x04, 0x37
        /*0002*/ 	.short	(.L_979 - .L_978)
.L_978:
        /*0004*/ 	.word	0x00000082


	//----- nvinfo : EIATTR_KPARAM_INFO
	.align		4
.L_979:
        /*0008*/ 	.byte	0x04, 0x17
        /*000a*/ 	.short	(.L_981 - .L_980)
.L_980:
        /*000c*/ 	.word	0x00000000
        /*0010*/ 	.short	0x0000
        /*0012*/ 	.short	0x0000
        /*0014*/ 	.byte	0x00, 0xf5, 0x21, 0x00


	//----- nvinfo : EIATTR_SPARSE_MMA_MASK
	.align		4
.L_981:
        /*0018*/ 	.byte	0x03, 0x50
        /*001a*/ 	.short	0x0000


	//----- nvinfo : EIATTR_MAXREG_COUNT
	.align		4
        /*001c*/ 	.byte	0x03, 0x1b
        /*001e*/ 	.short	0x00ff


	//----- nvinfo : EIATTR_NUM_BARRIERS
	.align		4
        /*0020*/ 	.byte	0x02, 0x4c
        /*0022*/ 	.byte	0x01
	.zero		1


	//----- nvinfo : EIATTR_MERCURY_ISA_VERSION
	.align		4
        /*0024*/ 	.byte	0x03, 0x5f
        /*0026*/ 	.short	0x0101


	//----- nvinfo : EIATTR_COOP_GROUP_MASK_REGIDS
	.align		4
        /*0028*/ 	.byte	0x04, 0x29
        /*002a*/ 	.short	(.L_983 - .L_982)


	//   ....[0]....
.L_982:
        /*002c*/ 	.word	0xffffffff


	//   ....[1]....
        /*0030*/ 	.word	0xffffffff


	//   ....[2]....
        /*0034*/ 	.word	0xffffffff


	//   ....[3]....
        /*0038*/ 	.word	0xffffffff


	//   ....[4]....
        /*003c*/ 	.word	0xffffffff


	//   ....[5]....
        /*0040*/ 	.word	0xffffffff


	//   ....[6]....
        /*0044*/ 	.word	0xffffffff


	//   ....[7]....
        /*0048*/ 	.word	0xffffffff


	//   ....[8]....
        /*004c*/ 	.word	0xffffffff


	//   ....[9]....
        /*0050*/ 	.word	0xffffffff


	//   ....[10]....
        /*0054*/ 	.word	0x05000015


	//   ....[11]....
        /*0058*/ 	.word	0x05000015


	//   ....[12]....
        /*005c*/ 	.word	0x05000015


	//   ....[13]....
        /*0060*/ 	.word	0x05000015


	//   ....[14]....
        /*0064*/ 	.word	0x05000015


	//   ....[15]....
        /*0068*/ 	.word	0x05000015


	//   ....[16]....
        /*006c*/ 	.word	0x05000015


	//   ....[17]....
        /*0070*/ 	.word	0x05000015


	//   ....[18]....
        /*0074*/ 	.word	0x05000015


	//   ....[19]....
        /*0078*/ 	.word	0x05000015


	//----- nvinfo : EIATTR_COOP_GROUP_INSTR_OFFSETS
	.align		4
.L_983:
        /*007c*/ 	.byte	0x04, 0x28
        /*007e*/ 	.short	(.L_985 - .L_984)


	//   ....[0]....
.L_984:
        /*0080*/ 	.word	0x00000250


	//   ....[1]....
        /*0084*/ 	.word	0x00000260


	//   ....[2]....
        /*0088*/ 	.word	0x000002a0


	//   ....[3]....
        /*008c*/ 	.word	0x000002c0


	//   ....[4]....
        /*0090*/ 	.word	0x00000310


	//   ....[5]....
        /*0094*/ 	.word	0x00000320


	//   ....[6]....
        /*0098*/ 	.word	0x00000360


	//   ....[7]....
        /*009c*/ 	.word	0x00000380


	//   ....[8]....
        /*00a0*/ 	.word	0x000003d0


	//   ....[9]....
        /*00a4*/ 	.word	0x000003e0


	//   ....[10]....
        /*00a8*/ 	.word	0x00000660


	//   ....[11]....
        /*00ac*/ 	.word	0x000006b0


	//   ....[12]....
        /*00b0*/ 	.word	0x00000740


	//   ....[13]....
        /*00b4*/ 	.word	0x00000790


	//   ....[14]....
        /*00b8*/ 	.word	0x00000820


	//   ....[15]....
        /*00bc*/ 	.word	0x00000870


	//   ....[16]....
        /*00c0*/ 	.word	0x00000900


	//   ....[17]....
        /*00c4*/ 	.word	0x00000950


	//   ....[18]....
        /*00c8*/ 	.word	0x000009e0


	//   ....[19]....
        /*00cc*/ 	.word	0x00000a30


	//----- nvinfo : EIATTR_VRC_CTA_INIT_COUNT
	.align		4
.L_985:
        /*00d0*/ 	.byte	0x02, 0x4a
	.zero		1
	.zero		1


	//----- nvinfo : EIATTR_EXIT_INSTR_OFFSETS
	.align		4
        /*00d4*/ 	.byte	0x04, 0x1c
        /*00d6*/ 	.short	(.L_987 - .L_986)


	//   ....[0]....
.L_986:
        /*00d8*/ 	.word	0x000005d0


	//   ....[1]....
        /*00dc*/ 	.word	0x00000600


	//----- nvinfo : EIATTR_CRS_STACK_SIZE
	.align		4
.L_987:
        /*00e0*/ 	.byte	0x04, 0x1e
        /*00e2*/ 	.short	(.L_989 - .L_988)
.L_988:
        /*00e4*/ 	.word	0x00000000


	//----- nvinfo : EIATTR_CBANK_PARAM_SIZE
	.align		4
.L_989:
        /*00e8*/ 	.byte	0x03, 0x19
        /*00ea*/ 	.short	0x0008


	//----- nvinfo : EIATTR_PARAM_CBANK
	.align		4
        /*00ec*/ 	.byte	0x04, 0x0a
        /*00ee*/ 	.short	(.L_991 - .L_990)
	.align		4
.L_990:
        /*00f0*/ 	.word	index@(.nv.constant0._ZN3cub18CUB_300001_SM_10006detail10radix_sort33DeviceRadixSortExclusiveSumKernelINS1_5radix10policy_hubIiNS0_8NullTypeEyE10Policy1000EyEEvPT0_)
        /*00f4*/ 	.short	0x0380
        /*00f6*/ 	.short	0x0008


	//----- nvinfo : EIATTR_SW_WAR
	.align		4
.L_991:
        /*00f8*/ 	.byte	0x04, 0x36
        /*00fa*/ 	.short	(.L_993 - .L_992)
.L_992:
        /*00fc*/ 	.word	0x00000008
.L_993:


//--------------------- .nv.info._ZN3cub18CUB_300001_SM_10006detail10radix_sort30DeviceRadixSortHistogramKernelINS1_5radix10policy_hubIiNS0_8NullTypeEyE10Policy1000ELNS0_9SortOrderE0EiyNS1_21identity_decomposer_tEEEvPT2_PKT1_SB_iiT3_ --------------------------
	.section	.nv.info._ZN3cub18CUB_300001_SM_10006detail10radix_sort30DeviceRadixSortHistogramKernelINS1_5radix10policy_hubIiNS0_8NullTypeEyE10Policy1000ELNS0_9SortOrderE0EiyNS1_21identity_decomposer_tEEEvPT2_PKT1_SB_iiT3_,"",@"SHT_CUDA_INFO"
	.sectionflags	@""
	.align	4


	//----- nvinfo : EIATTR_CUDA_API_VERSION
	.align		4
        /*0000*/ 	.byte	0x04, 0x37
        /*0002*/ 	.short	(.L_995 - .L_994)
.L_994:
        /*0004*/ 	.word	0x00000082


	//----- nvinfo : EIATTR_KPARAM_INFO
	.align		4
.L_995:
        /*0008*/ 	.byte	0x04, 0x17
        /*000a*/ 	.short	(.L_997 - .L_996)
.L_996:
        /*000c*/ 	.word	0x00000000
        /*0010*/ 	.short	0x0005
        /*0012*/ 	.short	0x0020
        /*0014*/ 	.byte	0x00, 0xf0, 0x05, 0x00


	//----- nvinfo : EIATTR_KPARAM_INFO
	.align		4
.L_997:
        /*0018*/ 	.byte	0x04, 0x17
        /*001a*/ 	.short	(.L_999 - .L_998)
.L_998:
        /*001c*/ 	.word	0x00000000
        /*0020*/ 	.short	0x0004
        /*0022*/ 	.short	0x001c
        /*0024*/ 	.byte	0x00, 0xf0, 0x11, 0x00


	//----- nvinfo : EIATTR_KPARAM_INFO
	.align		4
.L_999:
        /*0028*/ 	.byte	0x04, 0x17
        /*002a*/ 	.short	(.L_1001 - .L_1000)
.L_1000:
        /*002c*/ 	.word	0x00000000
        /*0030*/ 	.short	0x0003
        /*0032*/ 	.short	0x0018
        /*0034*/ 	.byte	0x00, 0xf0, 0x11, 0x00


	//----- nvinfo : EIATTR_KPARAM_INFO
	.align		4
.L_1001:
        /*0038*/ 	.byte	0x04, 0x17
        /*003a*/ 	.short	(.L_1003 - .L_1002)
.L_1002:
        /*003c*/ 	.word	0x00000000
        /*0040*/ 	.short	0x0002
        /*0042*/ 	.short	0x0010
        /*0044*/ 	.byte	0x00, 0xf0, 0x21, 0x00


	//----- nvinfo : EIATTR_KPARAM_INFO
	.align		4
.L_1003:
        /*0048*/ 	.byte	0x04, 0x17
        /*004a*/ 	.short	(.L_1005 - .L_1004)
.L_1004:
        /*004c*/ 	.word	0x00000000
        /*0050*/ 	.short	0x0001
        /*0052*/ 	.short	0x0008
        /*0054*/ 	.byte	0x00, 0xf5, 0x21, 0x00


	//----- nvinfo : EIATTR_KPARAM_INFO
	.align		4
.L_1005:
        /*0058*/ 	.byte	0x04, 0x17
        /*005a*/ 	.short	(.L_1007 - .L_1006)
.L_1006:
        /*005c*/ 	.word	0x00000000
        /*0060*/ 	.short	0x0000
        /*0062*/ 	.short	0x0000
        /*0064*/ 	.byte	0x00, 0xf5, 0x21, 0x00


	//----- nvinfo : EIATTR_SPARSE_MMA_MASK
	.align		4
.L_1007:
        /*0068*/ 	.byte	0x03, 0x50
        /*006a*/ 	.short	0x0000


	//----- nvinfo : EIATTR_MAXREG_COUNT
	.align		4
        /*006c*/ 	.byte	0x03, 0x1b
        /*006e*/ 	.short	0x00ff


	//----- nvinfo : EIATTR_NUM_BARRIERS
	.align		4
        /*0070*/ 	.byte	0x02, 0x4c
        /*0072*/ 	.byte	0x01
	.zero		1


	//----- nvinfo : EIATTR_MERCURY_ISA_VERSION
	.align		4
        /*0074*/ 	.byte	0x03, 0x5f
        /*0076*/ 	.short	0x0101


	//----- nvinfo : EIATTR_VRC_CTA_INIT_COUNT
	.align		4
        /*0078*/ 	.byte	0x02, 0x4a
	.zero		1
	.zero		1


	//----- nvinfo : EIATTR_EXIT_INSTR_OFFSETS
	.align		4
        /*007c*/ 	.byte	0x04, 0x1c
        /*007e*/ 	.short	(.L_1009 - .L_1008)


	//   ....[0]....
.L_1008:
        /*0080*/ 	.word	0x00000040


	//   ....[1]....
        /*0084*/ 	.word	0x00002ee0


	//----- nvinfo : EIATTR_MAX_THREADS
	.align		4
.L_1009:
        /*0088*/ 	.byte	0x04, 0x05
        /*008a*/ 	.short	(.L_1011 - .L_1010)
.L_1010:
        /*008c*/ 	.word	0x00000080
        /*0090*/ 	.word	0x00000001
        /*0094*/ 	.word	0x00000001


	//----- nvinfo : EIATTR_CRS_STACK_SIZE
	.align		4
.L_1011:
        /*0098*/ 	.byte	0x04, 0x1e
        /*009a*/ 	.short	(.L_1013 - .L_1012)
.L_1012:
        /*009c*/ 	.word	0x00000000


	//----- nvinfo : EIATTR_CBANK_PARAM_SIZE
	.align		4
.L_1013:
        /*00a0*/ 	.byte	0x03, 0x19
        /*00a2*/ 	.short	0x0021


	//----- nvinfo : EIATTR_PARAM_CBANK
	.align		4
        /*00a4*/ 	.byte	0x04, 0x0a
        /*00a6*/ 	.short	(.L_1015 - .L_1014)
	.align		4
.L_1014:
        /*00a8*/ 	.word	index@(.nv.constant0._ZN3cub18CUB_300001_SM_10006detail10radix_sort30DeviceRadixSortHistogramKernelINS1_5radix10policy_hubIiNS0_8NullTypeEyE10Policy1000ELNS0_9SortOrderE0EiyNS1_21identity_decomposer_tEEEvPT2_PKT1_SB_iiT3_)
        /*00ac*/ 	.short	0x0380
        /*00ae*/ 	.short	0x0021


	//----- nvinfo : EIATTR_SW_WAR
	.align		4
.L_1015:
        /*00b0*/ 	.byte	0x04, 0x36
        /*00b2*/ 	.short	(.L_1017 - .L_1016)
.L_1016:
        /*00b4*/ 	.word	0x00000008
.L_1017:


//--------------------- .nv.info._ZN3cub18CUB_300001_SM_10006detail10radix_sort31DeviceRadixSortSingleTileKernelINS1_5radix10policy_hubIiNS0_8NullTypeEyE10Policy1000ELNS0_9SortOrderE0EiS6_yNS1_21identity_decomposer_tEEEvPKT1_PSB_PKT2_PSF_T3_iiT4_ --------------------------
	.section	.nv.info._ZN3cub18CUB_300001_SM_10006detail10radix_sort31DeviceRadixSortSingleTileKernelINS1_5radix10policy_hubIiNS0_8NullTypeEyE10Policy1000ELNS0_9SortOrderE0EiS6_yNS1_21identity_decomposer_tEEEvPKT1_PSB_PKT2_PSF_T3_iiT4_,"",@"SHT_CUDA_INFO"
	.sectionflags	@""
	.align	4


	//----- nvinfo : EIATTR_CUDA_API_VERSION
	.align		4
        /*0000*/ 	.byte	0x04, 0x37
        /*0002*/ 	.short	(.L_1019 - .L_1018)
.L_1018:
        /*0004*/ 	.word	0x00000082


	//----- nvinfo : EIATTR_KPARAM_INFO
	.align		4
.L_1019:
        /*0008*/ 	.byte	0x04, 0x17
        /*000a*/ 	.short	(.L_1021 - .L_1020)
.L_1020:
        /*000c*/ 	.word	0x00000000
        /*0010*/ 	.short	0x0007
        /*0012*/ 	.short	0x0030
        /*0014*/ 	.byte	0x00, 0xf0, 0x05, 0x00


	//----- nvinfo : EIATTR_KPARAM_INFO
	.align		4
.L_1021:
        /*0018*/ 	.byte	0x04, 0x17
        /*001a*/ 	.short	(.L_1023 - .L_1022)
.L_1022:
        /*001c*/ 	.word	0x00000000
        /*0020*/ 	.short	0x0006
        /*0022*/ 	.short	0x002c
        /*0024*/ 	.byte	0x00, 0xf0, 0x11, 0x00


	//----- nvinfo : EIATTR_KPARAM_INFO
	.align		4
.L_1023:
        /*0028*/ 	.byte	0x04, 0x17
        /*002a*/ 	.short	(.L_1025 - .L_1024)
.L_1024:
        /*002c*/ 	.word	0x00000000
        /*0030*/ 	.short	0x0005
        /*0032*/ 	.short	0x0028
        /*0034*/ 	.byte	0x00, 0xf0, 0x11, 0x00


	//----- nvinfo : EIATTR_KPARAM_INFO
	.align		4
.L_1025:
        /*0038*/ 	.byte	0x04, 0x17
        /*003a*/ 	.short	(.L_1027 - .L_1026)
.L_1026:
        /*003c*/ 	.word	0x00000000
        /*0040*/ 	.short	0x0004
        /*0042*/ 	.short	0x0020
        /*0044*/ 	.byte	0x00, 0xf0, 0x21, 0x00


	//----- nvinfo : EIATTR_KPARAM_INFO
	.align		4
.L_1027:
        /*0048*/ 	.byte	0x04, 0x17
        /*004a*/ 	.short	(.L_1029 - .L_1028)
.L_1028:
        /*004c*/ 	.word	0x00000000
        /*0050*/ 	.short	0x0003
        /*0052*/ 	.short	0x0018
        /*0054*/ 	.byte	0x00, 0xf5, 0x21, 0x00


	//----- nvinfo : EIATTR_KPARAM_INFO
	.align		4
.L_1029:
        /*0058*/ 	.byte	0x04, 0x17
        /*005a*/ 	.short	(.L_1031 - .L_1030)
.L_1030:
        /*005c*/ 	.word	0x00000000
        /*0060*/ 	.short	0x0002
        /*0062*/ 	.short	0x0010
        /*0064*/ 	.byte	0x00, 0xf5, 0x21, 0x00


	//----- nvinfo : EIATTR_KPARAM_INFO
	.align		4
.L_1031:
        /*0068*/ 	.byte	0x04, 0x17
        /*006a*/ 	.short	(.L_1033 - .L_1032)
.L_1032:
        /*006c*/ 	.word	0x00000000
        /*0070*/ 	.short	0x0001
        /*0072*/ 	.short	0x0008
        /*0074*/ 	.byte	0x00, 0xf5, 0x21, 0x00


	//----- nvinfo : EIATTR_KPARAM_INFO
	.align		4
.L_1033:
        /*0078*/ 	.byte	0x04, 0x17
        /*007a*/ 	.short	(.L_1035 - .L_1034)
.L_1034:
        /*007c*/ 	.word	0x00000000
        /*0080*/ 	.short	0x0000
        /*0082*/ 	.short	0x0000
        /*0084*/ 	.byte	0x00, 0xf5, 0x21, 0x00


	//----- nvinfo : EIATTR_SPARSE_MMA_MASK
	.align		4
.L_1035:
        /*0088*/ 	.byte	0x03, 0x50
        /*008a*/ 	.short	0x0000


	//----- nvinfo : EIATTR_MAXREG_COUNT
	.align		4
        /*008c*/ 	.byte	0x03, 0x1b
        /*008e*/ 	.short	0x00ff


	//----- nvinfo : EIATTR_NUM_BARRIERS
	.align		4
        /*0090*/ 	.byte	0x02, 0x4c
        /*0092*/ 	.byte	0x01
	.zero		1


	//----- nvinfo : EIATTR_MERCURY_ISA_VERSION
	.align		4
        /*0094*/ 	.byte	0x03, 0x5f
        /*0096*/ 	.short	0x0101


	//----- nvinfo : EIATTR_COOP_GROUP_MASK_REGIDS
	.align		4
        /*0098*/ 	.byte	0x04, 0x29
        /*009a*/ 	.short	(.L_1037 - .L_1036)


	//   ....[0]....
.L_1036:
        /*009c*/ 	.word	0xffffffff


	//   ....[1]....
        /*00a0*/ 	.word	0xffffffff


	//   ....[2]....
        /*00a4*/ 	.word	0xffffffff


	//   ....[3]....
        /*00a8*/ 	.word	0xffffffff


	//   ....[4]....
        /*00ac*/ 	.word	0xffffffff


	//----- nvinfo : EIATTR_COOP_GROUP_INSTR_OFFSETS
	.align		4
.L_1037:
        /*00b0*/ 	.byte	0x04, 0x28
        /*00b2*/ 	.short	(.L_1039 - .L_1038)


	//   ....[0]....
.L_1038:
        /*00b4*/ 	.word	0x000019f0


	//   ....[1]....
        /*00b8*/ 	.word	0x00001a10


	//   ....[2]....
        /*00bc*/ 	.word	0x00001a30


	//   ....[3]....
        /*00c0*/ 	.word	0x00001a50


	//   ....[4]....
        /*00c4*/ 	.word	0x00001a70


	//----- nvinfo : EIATTR_VRC_CTA_INIT_COUNT
	.align		4
.L_1039:
        /*00c8*/ 	.byte	0x02, 0x4a
	.zero		1
	.zero		1


	//----- nvinfo : EIATTR_EXIT_INSTR_OFFSETS
	.align		4
        /*00cc*/ 	.byte	0x04, 0x1c
        /*00ce*/ 	.short	(.L_1041 - .L_1040)


	//   ....[0]....
.L_1040:
        /*00d0*/ 	.word	0x000030e0


	//   ....[1]....
        /*00d4*/ 	.word	0x00003120


	//----- nvinfo : EIATTR_MAX_THREADS
	.align		4
.L_1041:
        /*00d8*/ 	.byte	0x04, 0x05
        /*00da*/ 	.short	(.L_1043 - .L_1042)
.L_1042:
        /*00dc*/ 	.word	0x00000100
        /*00e0*/ 	.word	0x00000001
        /*00e4*/ 	.word	0x00000001


	//----- nvinfo : EIATTR_CBANK_PARAM_SIZE
	.align		4
.L_1043:
        /*00e8*/ 	.byte	0x03, 0x19
        /*00ea*/ 	.short	0x0031


	//----- nvinfo : EIATTR_PARAM_CBANK
	.align		4
        /*00ec*/ 	.byte	0x04, 0x0a
        /*00ee*/ 	.short	(.L_1045 - .L_1044)
	.align		4
.L_1044:
        /*00f0*/ 	.word	index@(.nv.constant0._ZN3cub18CUB_300001_SM_10006detail10radix_sort31DeviceRadixSortSingleTileKernelINS1_5radix10policy_hubIiNS0_8NullTypeEyE10Policy1000ELNS0_9SortOrderE0EiS6_yNS1_21identity_decomposer_tEEEvPKT1_PSB_PKT2_PSF_T3_iiT4_)
        /*00f4*/ 	.short	0x0380
        /*00f6*/ 	.short	0x0031


	//----- nvinfo : EIATTR_SW_WAR
	.align		4
.L_1045:
        /*00f8*/ 	.byte	0x04, 0x36
        /*00fa*/ 	.short	(.L_1047 - .L_1046)
.L_1046:
        /*00fc*/ 	.word	0x00000008
.L_1047:


//--------------------- .nv.info._ZN3cub18CUB_300001_SM_10006detail11scan_by_key21DeviceScanByKeyKernelINS2_10policy_hubIPiiiN4cuda3std3__44plusIvEEE10Policy1000ES5_S5_S5_NS0_24ReduceByKeyScanTileStateIiiLb1EEENS8_8equal_toIvEESA_NS0_8NullTypeEmiiEEvT0_PT9_T1_T2_T3_iT4_T5_T6_T7_ --------------------------
	.section	.nv.info._ZN3cub18CUB_300001_SM_10006detail11scan_by_key21DeviceScanByKeyKernelINS2_10policy_hubIPiiiN4cuda3std3__44plusIvEEE10Policy1000ES5_S5_S5_NS0_24ReduceByKeyScanTileStateIiiLb1EEENS8_8equal_toIvEESA_NS0_8NullTypeEmiiEEvT0_PT9_T1_T2_T3_iT4_T5_T6_T7_,"",@"SHT_CUDA_INFO"
	.sectionflags	@""
	.align	4


	//----- nvinfo : EIATTR_CUDA_API_VERSION
	.align		4
        /*0000*/ 	.byte	0x04, 0x37
        /*0002*/ 	.short	(.L_1049 - .L_1048)
.L_1048:
        /*0004*/ 	.word	0x00000082


	//----- nvinfo : EIATTR_KPARAM_INFO
	.align		4
.L_1049:
        /*0008*/ 	.byte	0x04, 0x17
        /*000a*/ 	.short	(.L_1051 - .L_1050)
.L_1050:
        /*000c*/ 	.word	0x00000000
        /*0010*/ 	.short	0x0009
        /*0012*/ 	.short	0x0030
        /*0014*/ 	.byte	0x00, 0xf0, 0x21, 0x00


	//----- nvinfo : EIATTR_KPARAM_INFO
	.align		4
.L_1051:
        /*0018*/ 	.byte	0x04, 0x17
        /*001a*/ 	.short	(.L_1053 - .L_1052)
.L_1052:
        /*001c*/ 	.word	0x00000000
        /*0020*/ 	.short	0x0008
        /*0022*/ 	.short	0x002e
        /*0024*/ 	.byte	0x00, 0xf0, 0x05, 0x00


	//----- nvinfo : EIATTR_KPARAM_INFO
	.align		4
.L_1053:
        /*0028*/ 	.byte	0x04, 0x17
        /*002a*/ 	.short	(.L_1055 - .L_1054)
.L_1054:
        /*002c*/ 	.word	0x00000000
        /*0030*/ 	.short	0x0007
        /*0032*/ 	.short	0x002d
        /*0034*/ 	.byte	0x00, 0xf0, 0x05, 0x00


	//----- nvinfo : EIATTR_KPARAM_INFO
	.align		4
.L_1055:
        /*0038*/ 	.byte	0x04, 0x17
        /*003a*/ 	.short	(.L_1057 - .L_1056)
.L_1056:
        /*003c*/ 	.word	0x00000000
        /*0040*/ 	.short	0x0006
        /*0042*/ 	.short	0x002c
        /*0044*/ 	.byte	0x00, 0xf0, 0x05, 0x00


	//----- nvinfo : EIATTR_KPARAM_INFO
	.align		4
.L_1057:
        /*0048*/ 	.byte	0x04, 0x17
        /*004a*/ 	.short	(.L_1059 - .L_1058)
.L_1058:
        /*004c*/ 	.word	0x00000000
        /*0050*/ 	.short	0x0005
        /*0052*/ 	.short	0x0028
        /*0054*/ 	.byte	0x00, 0xf0, 0x11, 0x00


	//----- nvinfo : EIATTR_KPARAM_INFO
	.align		4
.L_1059:
        /*0058*/ 	.byte	0x04, 0x17
        /*005a*/ 	.short	(.L_1061 - .L_1060)
.L_1060:
        /*005c*/ 	.word	0x00000000
        /*0060*/ 	.short	0x0004
        /*0062*/ 	.short	0x0020
        /*0064*/ 	.byte	0x00, 0xf0, 0x21, 0x00


	//----- nvinfo : EIATTR_KPARAM_INFO
	.align		4
.L_1061:
        /*0068*/ 	.byte	0x04, 0x17
        /*006a*/ 	.short	(.L_1063 - .L_1062)
.L_1062:
        /*006c*/ 	.word	0x00000000
        /*0070*/ 	.short	0x0003
        /*0072*/ 	.short	0x0018
        /*0074*/ 	.byte	0x00, 0xf5, 0x21, 0x00


	//----- nvinfo : EIATTR_KPARAM_INFO
	.align		4
.L_1063:
        /*0078*/ 	.byte	0x04, 0x17
        /*007a*/ 	.short	(.L_1065 - .L_1064)
.L_1064:
        /*007c*/ 	.word	0x00000000
        /*0080*/ 	.short	0x0002
        /*0082*/ 	.short	0x0010
        /*0084*/ 	.byte	0x00, 0xf5, 0x21, 0x00


	//----- nvinfo : EIATTR_KPARAM_INFO
	.align		4
.L_1065:
        /*0088*/ 	.byte	0x04, 0x17
        /*008a*/ 	.short	(.L_1067 - .L_1066)
.L_1066:
        /*008c*/ 	.word	0x00000000
        /*0090*/ 	.short	0x0001
        /*0092*/ 	.short	0x0008
        /*0094*/ 	.byte	0x00, 0xf5, 0x21, 0x00


	//----- nvinfo : EIATTR_KPARAM_INFO
	.align		4
.L_1067:
        /*0098*/ 	.byte	0x04, 0x17
        /*009a*/ 	.short	(.L_1069 - .L_1068)
.L_1068:
        /*009c*/ 	.word	0x00000000
        /*00a0*/ 	.short	0x0000
        /*00a2*/ 	.short	0x0000
        /*00a4*/ 	.byte	0x00, 0xf5, 0x21, 0x00


	//----- nvinfo : EIATTR_SPARSE_MMA_MASK
	.align		4
.L_1069:
        /*00a8*/ 	.byte	0x03, 0x50
        /*00aa*/ 	.short	0x0000


	//----- nvinfo : EIATTR_MAXREG_COUNT
	.align		4
        /*00ac*/ 	.byte	0x03, 0x1b
        /*00ae*/ 	.short	0x00ff


	//----- nvinfo : EIATTR_NUM_BARRIERS
	.align		4
        /*00b0*/ 	.byte	0x02, 0x4c
        /*00b2*/ 	.byte	0x01
	.zero		1


	//----- nvinfo : EIATTR_MERCURY_ISA_VERSION
	.align		4
        /*00b4*/ 	.byte	0x03, 0x5f
        /*00b6*/ 	.short	0x0101


	//----- nvinfo : EIATTR_UNUSED_LOAD_BYTE_OFFSET
	.align		4
        /*00b8*/ 	.byte	0x04, 0x44
        /*00ba*/ 	.short	(.L_1071 - .L_1070)


	//   ....[0]....
.L_1070:
        /*00bc*/ 	.word	0x00005c30
        /*00c0*/ 	.word	0x0000fff0


	//----- nvinfo : EIATTR_COOP_GROUP_MASK_REGIDS
	.align		4
.L_1071:
        /*00c4*/ 	.byte	0x04, 0x29
        /*00c6*/ 	.short	(.L_1073 - .L_1072)


	//   ....[0]....
.L_1072:
        /*00c8*/ 	.word	0xffffffff


	//   ....[1]....
        /*00cc*/ 	.word	0xffffffff


	//   ....[2]....
        /*00d0*/ 	.word	0xffffffff


	//   ....[3]....
        /*00d4*/ 	.word	0xffffffff


	//   ....[4]....
        /*00d8*/ 	.word	0xffffffff


	//   ....[5]....
        /*00dc*/ 	.word	0xffffffff


	//   ....[6]....
        /*00e0*/ 	.word	0xffffffff


	//   ....[7]....
        /*00e4*/ 	.word	0xffffffff


	//   ....[8]....
        /*00e8*/ 	.word	0xffffffff


	//   ....[9]....
        /*00ec*/ 	.word	0xffffffff


	//   ....[10]....
        /*00f0*/ 	.word	0xffffffff


	//   ....[11]....
        /*00f4*/ 	.word	0xffffffff


	//   ....[12]....
        /*00f8*/ 	.word	0xffffffff


	//   ....[13]....
        /*00fc*/ 	.word	0xffffffff


	//   ....[14]....
        /*0100*/ 	.word	0xffffffff


	//   ....[15]....
        /*0104*/ 	.word	0xffffffff


	//   ....[16]....
        /*0108*/ 	.word	0xffffffff


	//   ....[17]....
        /*010c*/ 	.word	0xffffffff


	//   ....[18]....
        /*0110*/ 	.word	0xffffffff


	//   ....[19]....
        /*0114*/ 	.word	0xffffffff


	//   ....[20]....
        /*0118*/ 	.word	0xffffffff


	//   ....[21]....
        /*011c*/ 	.word	0xffffffff


	//   ....[22]....
        /*0120*/ 	.word	0xffffffff


	//   ....[23]....
        /*0124*/ 	.word	0xffffffff


	//   ....[24]....
        /*0128*/ 	.word	0xffffffff


	//   ....[25]....
        /*012c*/ 	.word	0xffffffff


	//   ....[26]....
        /*0130*/ 	.word	0xffffffff


	//   ....[27]....
        /*0134*/ 	.word	0xffffffff


	//   ....[28]....
        /*0138*/ 	.word	0xffffffff


	//   ....[29]....
        /*013c*/ 	.word	0xffffffff


	//   ....[30]....
        /*0140*/ 	.word	0xffffffff


	//   ....[31]....
        /*0144*/ 	.word	0xffffffff


	//   ....[32]....
        /*0148*/ 	.word	0xffffffff


	//   ....[33]....
        /*014c*/ 	.word	0xffffffff


	//   ....[34]....
        /*0150*/ 	.word	0xffffffff


	//   ....[35]....
        /*0154*/ 	.word	0xffffffff


	//   ....[36]....
        /*0158*/ 	.word	0xffffffff


	//   ....[37]....
        /*015c*/ 	.word	0xffffffff


	//   ....[38]....
        /*0160*/ 	.word	0xffffffff


	//   ....[39]....
        /*0164*/ 	.word	0xffffffff


	//   ....[40]....
        /*0168*/ 	.word	0xffffffff


	//   ....[41]....
        /*016c*/ 	.word	0xffffffff


	//   ....[42]....
        /*0170*/ 	.word	0xffffffff


	//   ....[43]....
        /*0174*/ 	.word	0xffffffff


	//   ....[44]....
        /*0178*/ 	.word	0xffffffff


	//   ....[45]....
        /*017c*/ 	.word	0xffffffff


	//   ....[46]....
        /*0180*/ 	.word	0xffffffff


	//   ....[47]....
        /*0184*/ 	.word	0xffffffff


	//   ....[48]....
        /*0188*/ 	.word	0xffffffff


	//   ....[49]....
        /*018c*/ 	.word	0xffffffff


	//   ....[50]....
        /*0190*/ 	.word	0xffffffff


	//   ....[51]....
        /*0194*/ 	.word	0xffffffff


	//   ....[52]....
        /*0198*/ 	.word	0xffffffff


	//   ....[53]....
        /*019c*/ 	.word	0xffffffff


	//   ....[54]....
        /*01a0*/ 	.word	0xffffffff


	//   ....[55]....
        /*01a4*/ 	.word	0xffffffff


	//   ....[56]....
        /*01a8*/ 	.word	0xffffffff


	//   ....[57]....
        /*01ac*/ 	.word	0xffffffff


	//   ....[58]....
        /*01b0*/ 	.word	0xffffffff


	//   ....[59]....
        /*01b4*/ 	.word	0xffffffff


	//   ....[60]....
        /*01b8*/ 	.word	0xffffffff


	//   ....[61]....
        /*01bc*/ 	.word	0xffffffff


	//   ....[62]....
        /*01c0*/ 	.word	0xffffffff


	//   ....[63]....
        /*01c4*/ 	.word	0xffffffff


	//   ....[64]....
        /*01c8*/ 	.word	0xffffffff


	//   ....[65]....
        /*01cc*/ 	.word	0xffffffff


	//   ....[66]....
        /*01d0*/ 	.word	0xffffffff


	//   ....[67]....
        /*01d4*/ 	.word	0xffffffff


	//   ....[68]....
        /*01d8*/ 	.word	0xffffffff


	//   ....[69]....
        /*01dc*/ 	.word	0xffffffff


	//   ....[70]....
        /*01e0*/ 	.word	0xffffffff


	//   ....[71]....
        /*01e4*/ 	.word	0xffffffff


	//   ....[72]....
        /*01e8*/ 	.word	0xffffffff


	//   ....[73]....
        /*01ec*/ 	.word	0xffffffff


	//   ....[74]....
        /*01f0*/ 	.word	0xffffffff


	//   ....[75]....
        /*01f4*/ 	.word	0xffffffff


	//   ....[76]....
        /*01f8*/ 	.word	0xffffffff


	//   ....[77]....
        /*01fc*/ 	.word	0xffffffff


	//   ....[78]....
        /*0200*/ 	.word	0xffffffff


	//   ....[79]....
        /*0204*/ 	.word	0xffffffff


	//   ....[80]....
        /*0208*/ 	.word	0xffffffff


	//   ....[81]....
        /*020c*/ 	.word	0xffffffff


	//   ....[82]....
        /*0210*/ 	.word	0xffffffff


	//   ....[83]....
        /*0214*/ 	.word	0xffffffff


	//   ....[84]....
        /*0218*/ 	.word	0xffffffff


	//   ....[85]....
        /*021c*/ 	.word	0xffffffff


	//   ....[86]....
        /*0220*/ 	.word	0xffffffff


	//   ....[87]....
        /*0224*/ 	.word	0xffffffff


	//   ....[88]....
        /*0228*/ 	.word	0xffffffff


	//   ....[89]....
        /*022c*/ 	.word	0xffffffff


	//   ....[90]....
        /*0230*/ 	.word	0xffffffff


	//   ....[91]....
        /*0234*/ 	.word	0xffffffff


	//   ....[92]....
        /*0238*/ 	.word	0xffffffff


	//   ....[93]....
        /*023c*/ 	.word	0xffffffff


	//   ....[94]....
        /*0240*/ 	.word	0xffffffff


	//   ....[95]....
        /*0244*/ 	.word	0xffffffff


	//   ....[96]....
        /*0248*/ 	.word	0xffffffff


	//   ....[97]....
        /*024c*/ 	.word	0xffffffff


	//   ....[98]....
        /*0250*/ 	.word	0xffffffff


	//   ....[99]....
        /*0254*/ 	.word	0xffffffff


	//   ....[100]....
        /*0258*/ 	.word	0xffffffff


	//   ....[101]....
        /*025c*/ 	.word	0xffffffff


	//   ....[102]....
        /*0260*/ 	.word	0xffffffff


	//   ....[103]....
        /*0264*/ 	.word	0xffffffff


	//   ....[104]....
        /*0268*/ 	.word	0xffffffff


	//   ....[105]....
        /*026c*/ 	.word	0xffffffff


	//   ....[106]....
        /*0270*/ 	.word	0x0500003c


	//   ....[107]....
        /*0274*/ 	.word	0x0500003c


	//   ....[108]....
        /*0278*/ 	.word	0x0500003c


	//   ....[109]....
        /*027c*/ 	.word	0x0500003c


	//   ....[110]....
        /*0280*/ 	.word	0x0500003c


	//   ....[111]....
        /*0284*/ 	.word	0x0500003c


	//   ....[112]....
        /*0288*/ 	.word	0x0500003c


	//   ....[113]....
        /*028c*/ 	.word	0x0500003c


	//   ....[114]....
        /*0290*/ 	.word	0x0500003c


	//   ....[115]....
        /*0294*/ 	.word	0x0500003c


	//   ....[116]....
        /*0298*/ 	.word	0x0500003c


	//   ....[117]....
        /*029c*/ 	.word	0x0500003c


	//   ....[118]....
        /*02a0*/ 	.word	0x0500003c


	//   ....[119]....
        /*02a4*/ 	.word	0x0500003c


	//   ....[120]....
        /*02a8*/ 	.word	0x0500003c


	//   ....[121]....
        /*02ac*/ 	.word	0x0500003c


	//   ....[122]....
        /*02b0*/ 	.word	0x0500003c


	//   ....[123]....
        /*02b4*/ 	.word	0x0500003c


	//   ....[124]....
        /*02b8*/ 	.word	0x0500003c


	//   ....[125]....
        /*02bc*/ 	.word	0x0500003c


	//   ....[126]....
        /*02c0*/ 	.word	0x0500003c


	//   ....[127]....
        /*02c4*/ 	.word	0x0500003c


	//   ....[128]....
        /*02c8*/ 	.word	0x0500003c


	//   ....[129]....
        /*02cc*/ 	.word	0x0500003c


	//   ....[130]....
        /*02d0*/ 	.word	0x0500003c


	//   ....[131]....
        /*02d4*/ 	.word	0x0500003c


	//   ....[132]....
        /*02d8*/ 	.word	0x0500003c


	//   ....[133]....
        /*02dc*/ 	.word	0x0500003c


	//   ....[134]....
        /*02e0*/ 	.word	0x0500003c


	//   ....[135]....
        /*02e4*/ 	.word	0x0500003c


	//   ....[136]....
        /*02e8*/ 	.word	0x0500003c


	//   ....[137]....
        /*02ec*/ 	.word	0x0500003c


	//   ....[138]....
        /*02f0*/ 	.word	0x0500003c


	//   ....[139]....
        /*02f4*/ 	.word	0x0500003c


	//   ....[140]....
        /*02f8*/ 	.word	0x0500003c


	//   ....[141]....
        /*02fc*/ 	.word	0x0500003c


	//   ....[142]....
        /*0300*/ 	.word	0x0500003c


	//   ....[143]....
        /*0304*/ 	.word	0x0500003c


	//   ....[144]....
        /*0308*/ 	.word	0x0500003c


	//   ....[145]....
        /*030c*/ 	.word	0x0500003c


	//   ....[146]....
        /*0310*/ 	.word	0x0500003c


	//   ....[147]....
        /*0314*/ 	.word	0x0500003c


	//   ....[148]....
        /*0318*/ 	.word	0x0500003c


	//   ....[149]....
        /*031c*/ 	.word	0x0500003c


	//   ....[150]....
        /*0320*/ 	.word	0x0500003c


	//   ....[151]....
        /*0324*/ 	.word	0x0500003c


	//   ....[152]....
        /*0328*/ 	.word	0x0500003c


	//   ....[153]....
        /*032c*/ 	.word	0x0500003c


	//   ....[154]....
        /*0330*/ 	.word	0x0500003c


	//   ....[155]....
        /*0334*/ 	.word	0x0500003c


	//   ....[156]....
        /*0338*/ 	.word	0x0500003c


	//   ....[157]....
        /*033c*/ 	.word	0x0500003c


	//----- nvinfo : EIATTR_COOP_GROUP_INSTR_OFFSETS
	.align		4
.L_1073:
        /*0340*/ 	.byte	0x04, 0x28
        /*0342*/ 	.short	(.L_1075 - .L_1074)


	//   ....[0]....
.L_1074:
        /*0344*/ 	.word	0x00000480


	//   ....[1]....
        /*0348*/ 	.word	0x000007a0


	//   ....[2]....
        /*034c*/ 	.word	0x00001020


	//   ....[3]....
        /*0350*/ 	.word	0x000010b0


	//   ....[4]....
        /*0354*/ 	.word	0x000010f0


	//   ....[5]....
        /*0358*/ 	.word	0x00001120


	//   ....[6]....
        /*035c*/ 	.word	0x00001180


	//   ....[7]....
        /*0360*/ 	.word	0x000011c0


	//   ....[8]....
        /*0364*/ 	.word	0x000011f0


	//   ....[9]....
        /*0368*/ 	.word	0x00001230


	//   ....[10]....
        /*036c*/ 	.word	0x00001280


	//   ....[11]....
        /*0370*/ 	.word	0x000012a0


	//   ....[12]....
        /*0374*/ 	.word	0x00001350


	//   ....[13]....
        /*0378*/ 	.word	0x00001500


	//   ....[14]....
        /*037c*/ 	.word	0x00001f30


	//   ....[15]....
        /*0380*/ 	.word	0x00001fb0


	//   ....[16]....
        /*0384*/ 	.word	0x00002000


	//   ....[17]....
        /*0388*/ 	.word	0x00002040


	//   ....[18]....
        /*038c*/ 	.word	0x00002080


	//   ....[19]....
        /*0390*/ 	.word	0x000020c0


	//   ....[20]....
        /*0394*/ 	.word	0x00002110


	//   ....[21]....
        /*0398*/ 	.word	0x00002140


	//   ....[22]....
        /*039c*/ 	.word	0x000021b0


	//   ....[23]....
        /*03a0*/ 	.word	0x000021c0


	//   ....[24]....
        /*03a4*/ 	.word	0x00002270


	//   ....[25]....
        /*03a8*/ 	.word	0x00002320


	//   ....[26]....
        /*03ac*/ 	.word	0x00002860


	//   ....[27]....
        /*03b0*/ 	.word	0x000028e0


	//   ....[28]....
        /*03b4*/ 	.word	0x00002960


	//   ....[29]....
        /*03b8*/ 	.word	0x00002980


	//   ....[30]....
        /*03bc*/ 	.word	0x000029f0


	//   ....[31]....
        /*03c0*/ 	.word	0x00002a10


	//   ....[32]....
        /*03c4*/ 	.word	0x00002a70


	//   ....[33]....
        /*03c8*/ 	.word	0x00002a90


	//   ....[34]....
        /*03cc*/ 	.word	0x00002b00


	//   ....[35]....
        /*03d0*/ 	.word	0x00002b20


	//   ....[36]....
        /*03d4*/ 	.word	0x00002ba0


	//   ....[37]....
        /*03d8*/ 	.word	0x00002bd0


	//   ....[38]....
        /*03dc*/ 	.word	0x00002bf0


	//   ....[39]....
        /*03e0*/ 	.word	0x00002ea0


	//   ....[40]....
        /*03e4*/ 	.word	0x00002f10


	//   ....[41]....
        /*03e8*/ 	.word	0x00002fc0


	//   ....[42]....
        /*03ec*/ 	.word	0x00002fd0


	//   ....[43]....
        /*03f0*/ 	.word	0x00002ff0


	//   ....[44]....
        /*03f4*/ 	.word	0x00003070


	//   ....[45]....
        /*03f8*/ 	.word	0x00003080


	//   ....[46]....
        /*03fc*/ 	.word	0x000030f0


	//   ....[47]....
        /*0400*/ 	.word	0x00003110


	//   ....[48]....
        /*0404*/ 	.word	0x00003190


	//   ....[49]....
        /*0408*/ 	.word	0x000031a0


	//   ....[50]....
        /*040c*/ 	.word	0x00003200


	//   ....[51]....
        /*0410*/ 	.word	0x00003210


	//   ....[52]....
        /*0414*/ 	.word	0x000039a0


	//   ....[53]....
        /*0418*/ 	.word	0x00004420


	//   ....[54]....
        /*041c*/ 	.word	0x00004970


	//   ....[55]....
        /*0420*/ 	.word	0x00005930


	//   ....[56]....
        /*0424*/ 	.word	0x00005950


	//   ....[57]....
        /*0428*/ 	.word	0x000059a0


	//   ....[58]....
        /*042c*/ 	.word	0x000059c0


	//   ....[59]....
        /*0430*/ 	.word	0x00005a30


	//   ....[60]....
        /*0434*/ 	.word	0x00005a60


	//   ....[61]....
        /*0438*/ 	.word	0x00005a90


	//   ....[62]....
        /*043c*/ 	.word	0x00005ad0


	//   ....[63]....
        /*0440*/ 	.word	0x00005b20


	//   ....[64]....
        /*0444*/ 	.word	0x00005b40


	//   ....[65]....
        /*0448*/ 	.word	0x00005bc0


	//   ....[66]....
        /*044c*/ 	.word	0x00005bd0


	//   ....[67]....
        /*0450*/ 	.word	0x00007130


	//   ....[68]....
        /*0454*/ 	.word	0x00007230


	//   ....[69]....
        /*0458*/ 	.word	0x00007260


	//   ....[70]....
        /*045c*/ 	.word	0x000072a0


	//   ....[71]....
        /*0460*/ 	.word	0x000072f0


	//   ....[72]....
        /*0464*/ 	.word	0x00007310


	//   ....[73]....
        /*0468*/ 	.word	0x00007380


	//   ....[74]....
        /*046c*/ 	.word	0x000073b0


	//   ....[75]....
        /*0470*/ 	.word	0x000073e0


	//   ....[76]....
        /*0474*/ 	.word	0x00007420


	//   ....[77]....
        /*0478*/ 	.word	0x00007490


	//   ....[78]....
        /*047c*/ 	.word	0x00007620


	//   ....[79]....
        /*0480*/ 	.word	0x00007b30


	//   ....[80]....
        /*0484*/ 	.word	0x00007bb0


	//   ....[81]....
        /*0488*/ 	.word	0x00007c60


	//   ....[82]....
        /*048c*/ 	.word	0x00007c70


	//   ....[83]....
        /*0490*/ 	.word	0x00007cf0


	//   ....[84]....
        /*0494*/ 	.word	0x00007d00


	//   ....[85]....
        /*0498*/ 	.word	0x00007d70


	//   ....[86]....
        /*049c*/ 	.word	0x00007d90


	//   ....[87]....
        /*04a0*/ 	.word	0x00007e00


	//   ....[88]....
        /*04a4*/ 	.word	0x00007e20


	//   ....[89]....
        /*04a8*/ 	.word	0x00007e90


	//   ....[90]....
        /*04ac*/ 	.word	0x00007eb0


	//   ....[91]....
        /*04b0*/ 	.word	0x00007f30


	//   ....[92]....
        /*04b4*/ 	.word	0x00008150


	//   ....[93]....
        /*04b8*/ 	.word	0x000081c0


	//   ....[94]....
        /*04bc*/ 	.word	0x00008240


	//   ....[95]....
        /*04c0*/ 	.word	0x00008250


	//   ....[96]....
        /*04c4*/ 	.word	0x000082d0


	//   ....[97]....
        /*04c8*/ 	.word	0x000082e0


	//   ....[98]....
        /*04cc*/ 	.word	0x00008350


	//   ....[99]....
        /*04d0*/ 	.word	0x00008370


	//   ....[100]....
        /*04d4*/ 	.word	0x000083e0


	//   ....[101]....
        /*04d8*/ 	.word	0x00008400


	//   ....[102]....
        /*04dc*/ 	.word	0x00008470


	//   ....[103]....
        /*04e0*/ 	.word	0x00008490


	//   ....[104]....
        /*04e4*/ 	.word	0x00008540


	//   ....[105]....
        /*04e8*/ 	.word	0x00008c80


	//   ....[106]....
        /*04ec*/ 	.word	0x000092a0


	//   ....[107]....
        /*04f0*/ 	.word	0x00009360


	//   ....[108]....
        /*04f4*/ 	.word	0x00009430


	//   ....[109]....
        /*04f8*/ 	.word	0x000094a0


	//   ....[110]....
        /*04fc*/ 	.word	0x00009560


	//   ....[111]....
        /*0500*/ 	.word	0x000095b0


	//   ....[112]....
        /*0504*/ 	.word	0x00009650


	//   ....[113]....
        /*0508*/ 	.word	0x000096a0


	//   ....[114]....
        /*050c*/ 	.word	0x00009710


	//   ....[115]....
        /*0510*/ 	.word	0x000097c0


	//   ....[116]....
        /*0514*/ 	.word	0x00009830


	//   ....[117]....
        /*0518*/ 	.word	0x000098c0


	//   ....[118]....
        /*051c*/ 	.word	0x00009960


	//   ....[119]....
        /*0520*/ 	.word	0x000099f0


	//   ....[120]....
        /*0524*/ 	.word	0x00009a70


	//   ....[121]....
        /*0528*/ 	.word	0x00009b40


	//   ....[122]....
        /*052c*/ 	.word	0x00009ba0


	//   ....[123]....
        /*0530*/ 	.word	0x00009c50


	//   ....[124]....
        /*0534*/ 	.word	0x00009cb0


	//   ....[125]....
        /*0538*/ 	.word	0x00009d40


	//   ....[126]....
        /*053c*/ 	.word	0x00009dd0


	//   ....[127]....
        /*0540*/ 	.word	0x00009e70


	//   ....[128]....
        /*0544*/ 	.word	0x00009ec0


	//   ....[129]....
        /*0548*/ 	.word	0x00009f60


	//   ....[130]....
        /*054c*/ 	.word	0x00009fd0


	//   ....[131]....
        /*0550*/ 	.word	0x0000a0a0


	//   ....[132]....
        /*0554*/ 	.word	0x0000a110


	//   ....[133]....
        /*0558*/ 	.word	0x0000a190


	//   ....[134]....
        /*055c*/ 	.word	0x0000a260


	//   ....[135]....
        /*0560*/ 	.word	0x0000a2b0


	//   ....[136]....
        /*0564*/ 	.word	0x0000a380


	//   ....[137]....
        /*0568*/ 	.word	0x0000a3d0


	//   ....[138]....
        /*056c*/ 	.word	0x0000a490


	//   ....[139]....
        /*0570*/ 	.word	0x0000a4e0


	//   ....[140]....
        /*0574*/ 	.word	0x0000a5b0


	//   ....[141]....
        /*0578*/ 	.word	0x0000a600


	//   ....[142]....
        /*057c*/ 	.word	0x0000a6e0


	//   ....[143]....
        /*0580*/ 	.word	0x0000a730


	//   ....[144]....
        /*0584*/ 	.word	0x0000a7e0


	//   ....[145]....
        /*0588*/ 	.word	0x0000a850


	//   ....[146]....
        /*058c*/ 	.word	0x0000a8d0


	//   ....[147]....
        /*0590*/ 	.word	0x0000a990


	//   ....[148]....
        /*0594*/ 	.word	0x0000a9e0


	//   ....[149]....
        /*0598*/ 	.word	0x0000aab0


	//   ....[150]....
        /*059c*/ 	.word	0x0000ab00


	//   ....[151]....
        /*05a0*/ 	.word	0x0000abc0


	//   ....[152]....
        /*05a4*/ 	.word	0x0000ac10


	//   ....[153]....
        /*05a8*/ 	.word	0x0000acd0


	//   ....[154]....
        /*05ac*/ 	.word	0x0000ad20


	//   ....[155]....
        /*05b0*/ 	.word	0x0000ade0


	//   ....[156]....
        /*05b4*/ 	.word	0x0000ae30


	//   ....[157]....
        /*05b8*/ 	.word	0x0000af10


	//----- nvinfo : EIATTR_VRC_CTA_INIT_COUNT
	.align		4
.L_1075:
        /*05bc*/ 	.byte	0x02, 0x4a
	.zero		1
	.zero		1


	//----- nvinfo : EIATTR_EXIT_INSTR_OFFSETS
	.align		4
        /*05c0*/ 	.byte	0x04, 0x1c
        /*05c2*/ 	.short	(.L_1077 - .L_1076)


	//   ....[0]....
.L_1076:
        /*05c4*/ 	.word	0x00003c60


	//   ....[1]....
        /*05c8*/ 	.word	0x00003c90


	//   ....[2]....
        /*05cc*/ 	.word	0x00009230


	//   ....[3]....
        /*05d0*/ 	.word	0x00009250


	//----- nvinfo : EIATTR_MAX_THREADS
	.align		4
.L_1077:
        /*05d4*/ 	.byte	0x04, 0x05
        /*05d6*/ 	.short	(.L_1079 - .L_1078)
.L_1078:
        /*05d8*/ 	.word	0x000000e0
        /*05dc*/ 	.word	0x00000001
        /*05e0*/ 	.word	0x00000001


	//----- nvinfo : EIATTR_CRS_STACK_SIZE
	.align		4
.L_1079:
        /*05e4*/ 	.byte	0x04, 0x1e
        /*05e6*/ 	.short	(.L_1081 - .L_1080)
.L_1080:
        /*05e8*/ 	.word	0x00000000


	//----- nvinfo : EIATTR_CBANK_PARAM_SIZE
	.align		4
.L_1081:
        /*05ec*/ 	.byte	0x03, 0x19
        /*05ee*/ 	.short	0x0038


	//----- nvinfo : EIATTR_PARAM_CBANK
	.align		4
        /*05f0*/ 	.byte	0x04, 0x0a
        /*05f2*/ 	.short	(.L_1083 - .L_1082)
	.align		4
.L_1082:
        /*05f4*/ 	.word	index@(.nv.constant0._ZN3cub18CUB_300001_SM_10006detail11scan_by_key21DeviceScanByKeyKernelINS2_10policy_hubIPiiiN4cuda3std3__44plusIvEEE10Policy1000ES5_S5_S5_NS0_24ReduceByKeyScanTileStateIiiLb1EEENS8_8equal_toIvEESA_NS0_8NullTypeEmiiEEvT0_PT9_T1_T2_T3_iT4_T5_T6_T7_)
        /*05f8*/ 	.short	0x0380
        /*05fa*/ 	.short	0x0038


	//----- nvinfo : EIATTR_SW_WAR
	.align		4
.L_1083:
        /*05fc*/ 	.byte	0x04, 0x36
        /*05fe*/ 	.short	(.L_1085 - .L_1084)
.L_1084:
        /*0600*/ 	.word	0x00000008
.L_1085:


//--------------------- .nv.info._ZN3cub18CUB_300001_SM_10006detail11scan_by_key25DeviceScanByKeyInitKernelINS0_24ReduceByKeyScanTileStateIiiLb1EEEPimEEvT_T0_PN4cuda3std3__415iterator_traitsIS8_vE10value_typeET1_i --------------------------
	.section	.nv.info._ZN3cub18CUB_300001_SM_10006detail11scan_by_key25DeviceScanByKeyInitKernelINS0_24ReduceByKeyScanTileStateIiiLb1EEEPimEEvT_T0_PN4cuda3std3__415iterator_traitsIS8_vE10value_typeET1_i,"",@"SHT_CUDA_INFO"
	.sectionflags	@""
	.align	4


	//----- nvinfo : EIATTR_CUDA_API_VERSION
	.align		4
        /*0000*/ 	.byte	0x04, 0x37
        /*0002*/ 	.short	(.L_1087 - .L_1086)
.L_1086:
        /*0004*/ 	.word	0x00000082


	//----- nvinfo : EIATTR_KPARAM_INFO
	.align		4
.L_1087:
        /*0008*/ 	.byte	0x04, 0x17
        /*000a*/ 	.short	(.L_1089 - .L_1088)
.L_1088:
        /*000c*/ 	.word	0x00000000
        /*0010*/ 	.short	0x0004
        /*0012*/ 	.short	0x0020
        /*0014*/ 	.byte	0x00, 0xf0, 0x11, 0x00


	//----- nvinfo : EIATTR_KPARAM_INFO
	.align		4
.L_1089:
        /*0018*/ 	.byte	0x04, 0x17
        /*001a*/ 	.short	(.L_1091 - .L_1090)
.L_1090:
        /*001c*/ 	.word	0x00000000
        /*0020*/ 	.short	0x0003
        /*0022*/ 	.short	0x0018
        /*0024*/ 	.byte	0x00, 0xf0, 0x21, 0x00


	//----- nvinfo : EIATTR_KPARAM_INFO
	.align		4
.L_1091:
        /*0028*/ 	.byte	0x04, 0x17
        /*002a*/ 	.short	(.L_1093 - .L_1092)
.L_1092:
        /*002c*/ 	.word	0x00000000
        /*0030*/ 	.short	0x0002
        /*0032*/ 	.short	0x0010
        /*0034*/ 	.byte	0x00, 0xf5, 0x21, 0x00


	//----- nvinfo : EIATTR_KPARAM_INFO
	.align		4
.L_1093:
        /*0038*/ 	.byte	0x04, 0x17
        /*003a*/ 	.short	(.L_1095 - .L_1094)
.L_1094:
        /*003c*/ 	.word	0x00000000
        /*0040*/ 	.short	0x0001
        /*0042*/ 	.short	0x0008
        /*0044*/ 	.byte	0x00, 0xf5, 0x21, 0x00


	//----- nvinfo : EIATTR_KPARAM_INFO
	.align		4
.L_1095:
        /*0048*/ 	.byte	0x04, 0x17
        /*004a*/ 	.short	(.L_1097 - .L_1096)
.L_1096:
        /*004c*/ 	.word	0x00000000
        /*0050*/ 	.short	0x0000
        /*0052*/ 	.short	0x0000
        /*0054*/ 	.byte	0x00, 0xf0, 0x21, 0x00


	//----- nvinfo : EIATTR_SPARSE_MMA_MASK
	.align		4
.L_1097:
        /*0058*/ 	.byte	0x03, 0x50
        /*005a*/ 	.short	0x0000


	//----- nvinfo : EIATTR_MAXREG_COUNT
	.align		4
        /*005c*/ 	.byte	0x03, 0x1b
        /*005e*/ 	.short	0x00ff


	//----- nvinfo : EIATTR_MERCURY_ISA_VERSION
	.align		4
        /*0060*/ 	.byte	0x03, 0x5f
        /*0062*/ 	.short	0x0101


	//----- nvinfo : EIATTR_VRC_CTA_INIT_COUNT
	.align		4
        /*0064*/ 	.byte	0x02, 0x4a
	.zero		1
	.zero		1


	//----- nvinfo : EIATTR_EXIT_INSTR_OFFSETS
	.align		4
        /*0068*/ 	.byte	0x04, 0x1c
        /*006a*/ 	.short	(.L_1099 - .L_1098)


	//   ....[0]....
.L_1098:
        /*006c*/ 	.word	0x00000150


	//   ....[1]....
        /*0070*/ 	.word	0x00000200


	//----- nvinfo : EIATTR_CBANK_PARAM_SIZE
	.align		4
.L_1099:
        /*0074*/ 	.byte	0x03, 0x19
        /*0076*/ 	.short	0x0024


	//----- nvinfo : EIATTR_PARAM_CBANK
	.align		4
        /*0078*/ 	.byte	0x04, 0x0a
        /*007a*/ 	.short	(.L_1101 - .L_1100)
	.align		4
.L_1100:
        /*007c*/ 	.word	index@(.nv.constant0._ZN3cub18CUB_300001_SM_10006detail11scan_by_key25DeviceScanByKeyInitKernelINS0_24ReduceByKeyScanTileStateIiiLb1EEEPimEEvT_T0_PN4cuda3std3__415iterator_traitsIS8_vE10value_typeET1_i)
        /*0080*/ 	.short	0x0380
        /*0082*/ 	.short	0x0024


	//----- nvinfo : EIATTR_SW_WAR
	.align		4
.L_1101:
        /*0084*/ 	.byte	0x04, 0x36
        /*0086*/ 	.short	(.L_1103 - .L_1102)
.L_1102:
        /*0088*/ 	.word	0x00000008
.L_1103:


//--------------------- .nv.info._ZN3cub18CUB_300001_SM_10006detail11scan_by_key21DeviceScanByKeyKernelINS2_10policy_hubIPiiiN4cuda3std3__44plusIvEEE10Policy1000ES5_S5_S5_NS0_24ReduceByKeyScanTileStateIiiLb1EEENS8_8equal_toIvEESA_NS0_8NullTypeEjiiEEvT0_PT9_T1_T2_T3_iT4_T5_T6_T7_ --------------------------
	.section	.nv.info._ZN3cub18CUB_300001_SM_10006detail11scan_by_key21DeviceScanByKeyKernelINS2_10policy_hubIPiiiN4cuda3std3__44plusIvEEE10Policy1000ES5_S5_S5_NS0_24ReduceByKeyScanTileStateIiiLb1EEENS8_8equal_toIvEESA_NS0_8NullTypeEjiiEEvT0_PT9_T1_T2_T3_iT4_T5_T6_T7_,"",@"SHT_CUDA_INFO"
	.sectionflags	@""
	.align	4


	//----- nvinfo : EIATTR_CUDA_API_VERSION
	.align		4
        /*0000*/ 	.byte	0x04, 0x37
        /*0002*/ 	.short	(.L_1105 - .L_1104)
.L_1104:
        /*0004*/ 	.word	0x00000082


	//----- nvinfo : EIATTR_KPARAM_INFO
	.align		4
.L_1105:
        /*0008*/ 	.byte	0x04, 0x17
        /*000a*/ 	.short	(.L_1107 - .L_1106)
.L_1106:
        /*000c*/ 	.word	0x00000000
        /*0010*/ 	.short	0x0009
        /*0012*/ 	.short	0x0030
        /*0014*/ 	.byte	0x00, 0xf0, 0x11, 0x00


	//----- nvinfo : EIATTR_KPARAM_INFO
	.align		4
.L_1107:
        /*0018*/ 	.byte	0x04, 0x17
        /*001a*/ 	.short	(.L_1109 - .L_1108)
.L_1108:
        /*001c*/ 	.word	0x00000000
        /*0020*/ 	.short	0x0008
        /*0022*/ 	.short	0x002e
        /*0024*/ 	.byte	0x00, 0xf0, 0x05, 0x00


	//----- nvinfo : EIATTR_KPARAM_INFO
	.align		4
.L_1109:
        /*0028*/ 	.byte	0x04, 0x17
        /*002a*/ 	.short	(.L_1111 - .L_1110)
.L_1110:
        /*002c*/ 	.word	0x00000000
        /*0030*/ 	.short	0x0007
        /*0032*/ 	.short	0x002d
        /*0034*/ 	.byte	0x00, 0xf0, 0x05, 0x00


	//----- nvinfo : EIATTR_KPARAM_INFO
	.align		4
.L_1111:
        /*0038*/ 	.byte	0x04, 0x17
        /*003a*/ 	.short	(.L_1113 - .L_1112)
.L_1112:
        /*003c*/ 	.word	0x00000000
        /*0040*/ 	.short	0x0006
        /*0042*/ 	.short	0x002c
        /*0044*/ 	.byte	0x00, 0xf0, 0x05, 0x00


	//----- nvinfo : EIATTR_KPARAM_INFO
	.align		4
.L_1113:
        /*0048*/ 	.byte	0x04, 0x17
        /*004a*/ 	.short	(.L_1115 - .L_1114)
.L_1114:
        /*004c*/ 	.word	0x00000000
        /*0050*/ 	.short	0x0005
        /*0052*/ 	.short	0x0028
        /*0054*/ 	.byte	0x00, 0xf0, 0x11, 0x00


	//----- nvinfo : EIATTR_KPARAM_INFO
	.align		4
.L_1115:
        /*0058*/ 	.byte	0x04, 0x17
        /*005a*/ 	.short	(.L_1117 - .L_1116)
.L_1116:
        /*005c*/ 	.word	0x00000000
        /*0060*/ 	.short	0x0004
        /*0062*/ 	.short	0x0020
        /*0064*/ 	.byte	0x00, 0xf0, 0x21, 0x00


	//----- nvinfo : EIATTR_KPARAM_INFO
	.align		4
.L_1117:
        /*0068*/ 	.byte	0x04, 0x17
        /*006a*/ 	.short	(.L_1119 - .L_1118)
.L_1118:
        /*006c*/ 	.word	0x00000000
        /*0070*/ 	.short	0x0003
        /*0072*/ 	.short	0x0018
        /*0074*/ 	.byte	0x00, 0xf5, 0x21, 0x00


	//----- nvinfo : EIATTR_KPARAM_INFO
	.align		4
.L_1119:
        /*0078*/ 	.byte	0x04, 0x17
        /*007a*/ 	.short	(.L_1121 - .L_1120)
.L_1120:
        /*007c*/ 	.word	0x00000000
        /*0080*/ 	.short	0x0002
        /*0082*/ 	.short	0x0010
        /*0084*/ 	.byte	0x00, 0xf5, 0x21, 0x00


	//----- nvinfo : EIATTR_KPARAM_INFO
	.align		4
.L_1121:
        /*0088*/ 	.byte	0x04, 0x17
        /*008a*/ 	.short	(.L_1123 - .L_1122)
.L_1122:
        /*008c*/ 	.word	0x00000000
        /*0090*/ 	.short	0x0001
        /*0092*/ 	.short	0x0008
        /*0094*/ 	.byte	0x00, 0xf5, 0x21, 0x00


	//----- nvinfo : EIATTR_KPARAM_INFO
	.align		4
.L_1123:
        /*0098*/ 	.byte	0x04, 0x17
        /*009a*/ 	.short	(.L_1125 - .L_1124)
.L_1124:
        /*009c*/ 	.word	0x00000000
        /*00a0*/ 	.short	0x0000
        /*00a2*/ 	.short	0x0000
        /*00a4*/ 	.byte	0x00, 0xf5, 0x21, 0x00


	//----- nvinfo : EIATTR_SPARSE_MMA_MASK
	.align		4
.L_1125:
        /*00a8*/ 	.byte	0x03, 0x50
        /*00aa*/ 	.short	0x0000


	//----- nvinfo : EIATTR_MAXREG_COUNT
	.align		4
        /*00ac*/ 	.byte	0x03, 0x1b
        /*00ae*/ 	.short	0x00ff


	//----- nvinfo : EIATTR_NUM_BARRIERS
	.align		4
        /*00b0*/ 	.byte	0x02, 0x4c
        /*00b2*/ 	.byte	0x01
	.zero		1


	//----- nvinfo : EIATTR_MERCURY_ISA_VERSION
	.align		4
        /*00b4*/ 	.byte	0x03, 0x5f
        /*00b6*/ 	.short	0x0101


	//----- nvinfo : EIATTR_UNUSED_LOAD_BYTE_OFFSET
	.align		4
        /*00b8*/ 	.byte	0x04, 0x44
        /*00ba*/ 	.short	(.L_1127 - .L_1126)


	//   ....[0]....
.L_1126:
        /*00bc*/ 	.word	0x00005950
        /*00c0*/ 	.word	0x0000fff0


	//----- nvinfo : EIATTR_COOP_GROUP_MASK_REGIDS
	.align		4
.L_1127:
        /*00c4*/ 	.byte	0x04, 0x29
        /*00c6*/ 	.short	(.L_1129 - .L_1128)


	//   ....[0]....
.L_1128:
        /*00c8*/ 	.word	0xffffffff


	//   ....[1]....
        /*00cc*/ 	.word	0xffffffff


	//   ....[2]....
        /*00d0*/ 	.word	0xffffffff


	//   ....[3]....
        /*00d4*/ 	.word	0xffffffff


	//   ....[4]....
        /*00d8*/ 	.word	0xffffffff


	//   ....[5]....
        /*00dc*/ 	.word	0xffffffff


	//   ....[6]....
        /*00e0*/ 	.word	0xffffffff


	//   ....[7]....
        /*00e4*/ 	.word	0xffffffff


	//   ....[8]....
        /*00e8*/ 	.word	0xffffffff


	//   ....[9]....
        /*00ec*/ 	.word	0xffffffff


	//   ....[10]....
        /*00f0*/ 	.word	0xffffffff


	//   ....[11]....
        /*00f4*/ 	.word	0xffffffff


	//   ....[12]....
        /*00f8*/ 	.word	0xffffffff


	//   ....[13]....
        /*00fc*/ 	.word	0xffffffff


	//   ....[14]....
        /*0100*/ 	.word	0xffffffff


	//   ....[15]....
        /*0104*/ 	.word	0xffffffff


	//   ....[16]....
        /*0108*/ 	.word	0xffffffff


	//   ....[17]....
        /*010c*/ 	.word	0xffffffff


	//   ....[18]....
        /*0110*/ 	.word	0xffffffff


	//   ....[19]....
        /*0114*/ 	.word	0xffffffff


	//   ....[20]....
        /*0118*/ 	.word	0xffffffff


	//   ....[21]....
        /*011c*/ 	.word	0xffffffff


	//   ....[22]....
        /*0120*/ 	.word	0xffffffff


	//   ....[23]....
        /*0124*/ 	.word	0xffffffff


	//   ....[24]....
        /*0128*/ 	.word	0xffffffff


	//   ....[25]....
        /*012c*/ 	.word	0xffffffff


	//   ....[26]....
        /*0130*/ 	.word	0xffffffff


	//   ....[27]....
        /*0134*/ 	.word	0xffffffff


	//   ....[28]....
        /*0138*/ 	.word	0xffffffff


	//   ....[29]....
        /*013c*/ 	.word	0xffffffff


	//   ....[30]....
        /*0140*/ 	.word	0xffffffff


	//   ....[31]....
        /*0144*/ 	.word	0xffffffff


	//   ....[32]....
        /*0148*/ 	.word	0xffffffff


	//   ....[33]....
        /*014c*/ 	.word	0xffffffff


	//   ....[34]....
        /*0150*/ 	.word	0xffffffff


	//   ....[35]....
        /*0154*/ 	.word	0xffffffff


	//   ....[36]....
        /*0158*/ 	.word	0xffffffff


	//   ....[37]....
        /*015c*/ 	.word	0xffffffff


	//   ....[38]....
        /*0160*/ 	.word	0xffffffff


	//   ....[39]....
        /*0164*/ 	.word	0xffffffff


	//   ....[40]....
        /*0168*/ 	.word	0xffffffff


	//   ....[41]....
        /*016c*/ 	.word	0xffffffff


	//   ....[42]....
        /*0170*/ 	.word	0xffffffff


	//   ....[43]....
        /*0174*/ 	.word	0xffffffff


	//   ....[44]....
        /*0178*/ 	.word	0xffffffff


	//   ....[45]....
        /*017c*/ 	.word	0xffffffff


	//   ....[46]....
        /*0180*/ 	.word	0xffffffff


	//   ....[47]....
        /*0184*/ 	.word	0xffffffff


	//   ....[48]....
        /*0188*/ 	.word	0xffffffff


	//   ....[49]....
        /*018c*/ 	.word	0xffffffff


	//   ....[50]....
        /*0190*/ 	.word	0xffffffff


	//   ....[51]....
        /*0194*/ 	.word	0xffffffff


	//   ....[52]....
        /*0198*/ 	.word	0xffffffff


	//   ....[53]....
        /*019c*/ 	.word	0xffffffff


	//   ....[54]....
        /*01a0*/ 	.word	0xffffffff


	//   ....[55]....
        /*01a4*/ 	.word	0xffffffff


	//   ....[56]....
        /*01a8*/ 	.word	0xffffffff


	//   ....[57]....
        /*01ac*/ 	.word	0xffffffff


	//   ....[58]....
        /*01b0*/ 	.word	0xffffffff


	//   ....[59]....
        /*01b4*/ 	.word	0xffffffff


	//   ....[60]....
        /*01b8*/ 	.word	0xffffffff


	//   ....[61]....
        /*01bc*/ 	.word	0xffffffff


	//   ....[62]....
        /*01c0*/ 	.word	0xffffffff


	//   ....[63]....
        /*01c4*/ 	.word	0xffffffff


	//   ....[64]....
        /*01c8*/ 	.word	0xffffffff


	//   ....[65]....
        /*01cc*/ 	.word	0xffffffff


	//   ....[66]....
        /*01d0*/ 	.word	0xffffffff


	//   ....[67]....
        /*01d4*/ 	.word	0xffffffff


	//   ....[68]....
        /*01d8*/ 	.word	0xffffffff


	//   ....[69]....
        /*01dc*/ 	.word	0xffffffff


	//   ....[70]....
        /*01e0*/ 	.word	0xffffffff


	//   ....[71]....
        /*01e4*/ 	.word	0xffffffff


	//   ....[72]....
        /*01e8*/ 	.word	0xffffffff


	//   ....[73]....
        /*01ec*/ 	.word	0xffffffff


	//   ....[74]....
        /*01f0*/ 	.word	0xffffffff


	//   ....[75]....
        /*01f4*/ 	.word	0xffffffff


	//   ....[76]....
        /*01f8*/ 	.word	0xffffffff


	//   ....[77]....
        /*01fc*/ 	.word	0xffffffff


	//   ....[78]....
        /*0200*/ 	.word	0xffffffff


	//   ....[79]....
        /*0204*/ 	.word	0xffffffff


	//   ....[80]....
        /*0208*/ 	.word	0xffffffff


	//   ....[81]....
        /*020c*/ 	.word	0xffffffff


	//   ....[82]....
        /*0210*/ 	.word	0xffffffff


	//   ....[83]....
        /*0214*/ 	.word	0xffffffff


	//   ....[84]....
        /*0218*/ 	.word	0xffffffff


	//   ....[85]....
        /*021c*/ 	.word	0xffffffff


	//   ....[86]....
        /*0220*/ 	.word	0xffffffff


	//   ....[87]....
        /*0224*/ 	.word	0xffffffff


	//   ....[88]....
        /*0228*/ 	.word	0xffffffff


	//   ....[89]....
        /*022c*/ 	.word	0xffffffff


	//   ....[90]....
        /*0230*/ 	.word	0xffffffff


	//   ....[91]....
        /*0234*/ 	.word	0xffffffff


	//   ....[92]....
        /*0238*/ 	.word	0xffffffff


	//   ....[93]....
        /*023c*/ 	.word	0xffffffff


	//   ....[94]....
        /*0240*/ 	.word	0xffffffff


	//   ....[95]....
        /*0244*/ 	.word	0xffffffff


	//   ....[96]....
        /*0248*/ 	.word	0xffffffff


	//   ....[97]....
        /*024c*/ 	.word	0xffffffff


	//   ....[98]....
        /*0250*/ 	.word	0xffffffff


	//   ....[99]....
        /*0254*/ 	.word	0xffffffff


	//   ....[100]....
        /*0258*/ 	.word	0xffffffff


	//   ....[101]....
        /*025c*/ 	.word	0xffffffff


	//   ....[102]....
        /*0260*/ 	.word	0xffffffff


	//   ....[103]....
        /*0264*/ 	.word	0xffffffff


	//   ....[104]....
        /*0268*/ 	.word	0xffffffff


	//   ....[105]....
        /*026c*/ 	.word	0xffffffff


	//   ....[106]....
        /*0270*/ 	.word	0x0500003c


	//   ....[107]....
        /*0274*/ 	.word	0x0500003c


	//   ....[108]....
        /*0278*/ 	.word	0x0500003c


	//   ....[109]....
        /*027c*/ 	.word	0x0500003c


	//   ....[110]....
        /*0280*/ 	.word	0x0500003c


	//   ....[111]....
        /*0284*/ 	.word	0x0500003c


	//   ....[112]....
        /*0288*/ 	.word	0x0500003c


	//   ....[113]....
        /*028c*/ 	.word	0x0500003c


	//   ....[114]....
        /*0290*/ 	.word	0x0500003c


	//   ....[115]....
        /*0294*/ 	.word	0x0500003c


	//   ....[116]....
        /*0298*/ 	.word	0x0500003c


	//   ....[117]....
        /*029c*/ 	.word	0x0500003c


	//   ....[118]....
        /*02a0*/ 	.word	0x0500003c


	//   ....[119]....
        /*02a4*/ 	.word	0x0500003c


	//   ....[120]....
        /*02a8*/ 	.word	0x0500003c


	//   ....[121]....
        /*02ac*/ 	.word	0x0500003c


	//   ....[122]....
        /*02b0*/ 	.word	0x0500003c


	//   ....[123]....
        /*02b4*/ 	.word	0x0500003c


	//   ....[124]....
        /*02b8*/ 	.word	0x0500003c


	//   ....[125]....
        /*02bc*/ 	.word	0x0500003c


	//   ....[126]....
        /*02c0*/ 	.word	0x0500003c


	//   ....[127]....
        /*02c4*/ 	.word	0x0500003c


	//   ....[128]....
        /*02c8*/ 	.word	0x0500003c


	//   ....[129]....
        /*02cc*/ 	.word	0x0500003c


	//   ....[130]....
        /*02d0*/ 	.word	0x0500003c


	//   ....[131]....
        /*02d4*/ 	.word	0x0500003c


	//   ....[132]....
        /*02d8*/ 	.word	0x0500003c


	//   ....[133]....
        /*02dc*/ 	.word	0x0500003c


	//   ....[134]....
        /*02e0*/ 	.word	0x0500003c


	//   ....[135]....
        /*02e4*/ 	.word	0x0500003c


	//   ....[136]....
        /*02e8*/ 	.word	0x0500003c


	//   ....[137]....
        /*02ec*/ 	.word	0x0500003c


	//   ....[138]....
        /*02f0*/ 	.word	0x0500003c


	//   ....[139]....
        /*02f4*/ 	.word	0x0500003c


	//   ....[140]....
        /*02f8*/ 	.word	0x0500003c


	//   ....[141]....
        /*02fc*/ 	.word	0x0500003c


	//   ....[142]....
        /*0300*/ 	.word	0x0500003c


	//   ....[143]....
        /*0304*/ 	.word	0x0500003c


	//   ....[144]....
        /*0308*/ 	.word	0x0500003c


	//   ....[145]....
        /*030c*/ 	.word	0x0500003c


	//   ....[146]....
        /*0310*/ 	.word	0x0500003c


	//   ....[147]....
        /*0314*/ 	.word	0x0500003c


	//   ....[148]....
        /*0318*/ 	.word	0x0500003c


	//   ....[149]....
        /*031c*/ 	.word	0x0500003c


	//   ....[150]....
        /*0320*/ 	.word	0x0500003c


	//   ....[151]....
        /*0324*/ 	.word	0x0500003c


	//   ....[152]....
        /*0328*/ 	.word	0x0500003c


	//   ....[153]....
        /*032c*/ 	.word	0x0500003c


	//   ....[154]....
        /*0330*/ 	.word	0x0500003c


	//   ....[155]....
        /*0334*/ 	.word	0x0500003c


	//   ....[156]....
        /*0338*/ 	.word	0x0500003c


	//   ....[157]....
        /*033c*/ 	.word	0x0500003c


	//----- nvinfo : EIATTR_COOP_GROUP_INSTR_OFFSETS
	.align		4
.L_1129:
        /*0340*/ 	.byte	0x04, 0x28
        /*0342*/ 	.short	(.L_1131 - .L_1130)


	//   ....[0]....
.L_1130:
        /*0344*/ 	.word	0x00000460


	//   ....[1]....
        /*0348*/ 	.word	0x00000780


	//   ....[2]....
        /*034c*/ 	.word	0x00001000


	//   ....[3]....
        /*0350*/ 	.word	0x00001090


	//   ....[4]....
        /*0354*/ 	.word	0x000010d0


	//   ....[5]....
        /*0358*/ 	.word	0x00001100


	//   ....[6]....
        /*035c*/ 	.word	0x00001160


	//   ....[7]....
        /*0360*/ 	.word	0x000011a0


	//   ....[8]....
        /*0364*/ 	.word	0x000011d0


	//   ....[9]....
        /*0368*/ 	.word	0x00001210


	//   ....[10]....
        /*036c*/ 	.word	0x00001260


	//   ....[11]....
        /*0370*/ 	.word	0x00001280


	//   ....[12]....
        /*0374*/ 	.word	0x00001330


	//   ....[13]....
        /*0378*/ 	.word	0x000014e0


	//   ....[14]....
        /*037c*/ 	.word	0x00001f10


	//   ....[15]....
        /*0380*/ 	.word	0x00001f90


	//   ....[16]....
        /*0384*/ 	.word	0x00001fe0


	//   ....[17]....
        /*0388*/ 	.word	0x00002020


	//   ....[18]....
        /*038c*/ 	.word	0x00002060


	//   ....[19]....
        /*0390*/ 	.word	0x000020a0


	//   ....[20]....
        /*0394*/ 	.word	0x000020f0


	//   ....[21]....
        /*0398*/ 	.word	0x00002120


	//   ....[22]....
        /*039c*/ 	.word	0x00002190


	//   ....[23]....
        /*03a0*/ 	.word	0x000021a0


	//   ....[24]....
        /*03a4*/ 	.word	0x00002250


	//   ....[25]....
        /*03a8*/ 	.word	0x00002300


	//   ....[26]....
        /*03ac*/ 	.word	0x00002840


	//   ....[27]....
        /*03b0*/ 	.word	0x000028c0


	//   ....[28]....
        /*03b4*/ 	.word	0x00002940


	//   ....[29]....
        /*03b8*/ 	.word	0x00002960


	//   ....[30]....
        /*03bc*/ 	.word	0x000029d0


	//   ....[31]....
        /*03c0*/ 	.word	0x000029f0


	//   ....[32]....
        /*03c4*/ 	.word	0x00002a50


	//   ....[33]....
        /*03c8*/ 	.word	0x00002a70


	//   ....[34]....
        /*03cc*/ 	.word	0x00002ae0


	//   ....[35]....
        /*03d0*/ 	.word	0x00002b00


	//   ....[36]....
        /*03d4*/ 	.word	0x00002b80


	//   ....[37]....
        /*03d8*/ 	.word	0x00002bb0


	//   ....[38]....
        /*03dc*/ 	.word	0x00002bd0


	//   ....[39]....
        /*03e0*/ 	.word	0x00002e80


	//   ....[40]....
        /*03e4*/ 	.word	0x00002ef0


	//   ....[41]....
        /*03e8*/ 	.word	0x00002fa0


	//   ....[42]....
        /*03ec*/ 	.word	0x00002fb0


	//   ....[43]....
        /*03f0*/ 	.word	0x00002fd0


	//   ....[44]....
        /*03f4*/ 	.word	0x00003050


	//   ....[45]....
        /*03f8*/ 	.word	0x00003060


	//   ....[46]....
        /*03fc*/ 	.word	0x000030d0


	//   ....[47]....
        /*0400*/ 	.word	0x000030f0


	//   ....[48]....
        /*0404*/ 	.word	0x00003170


	//   ....[49]....
        /*0408*/ 	.word	0x00003180


	//   ....[50]....
        /*040c*/ 	.word	0x000031e0


	//   ....[51]....
        /*0410*/ 	.word	0x000031f0


	//   ....[52]....
        /*0414*/ 	.word	0x00003970


	//   ....[53]....
        /*0418*/ 	.word	0x00004410


	//   ....[54]....
        /*041c*/ 	.word	0x00004960


	//   ....[55]....
        /*0420*/ 	.word	0x00005650


	//   ....[56]....
        /*0424*/ 	.word	0x00005670


	//   ....[57]....
        /*0428*/ 	.word	0x000056c0


	//   ....[58]....
        /*042c*/ 	.word	0x000056e0


	//   ....[59]....
        /*0430*/ 	.word	0x00005750


	//   ....[60]....
        /*0434*/ 	.word	0x00005780


	//   ....[61]....
        /*0438*/ 	.word	0x000057b0


	//   ....[62]....
        /*043c*/ 	.word	0x000057f0


	//   ....[63]....
        /*0440*/ 	.word	0x00005840


	//   ....[64]....
        /*0444*/ 	.word	0x00005860


	//   ....[65]....
        /*0448*/ 	.word	0x000058e0


	//   ....[66]....
        /*044c*/ 	.word	0x000058f0


	//   ....[67]....
        /*0450*/ 	.word	0x00006ac0


	//   ....[68]....
        /*0454*/ 	.word	0x00006bf0


	//   ....[69]....
        /*0458*/ 	.word	0x00006c20


	//   ....[70]....
        /*045c*/ 	.word	0x00006c60


	//   ....[71]....
        /*0460*/ 	.word	0x00006cb0


	//   ....[72]....
        /*0464*/ 	.word	0x00006cd0


	//   ....[73]....
        /*0468*/ 	.word	0x00006d40


	//   ....[74]....
        /*046c*/ 	.word	0x00006d70


	//   ....[75]....
        /*0470*/ 	.word	0x00006da0


	//   ....[76]....
        /*0474*/ 	.word	0x00006de0


	//   ....[77]....
        /*0478*/ 	.word	0x00006e50


	//   ....[78]....
        /*047c*/ 	.word	0x00006fe0


	//   ....[79]....
        /*0480*/ 	.word	0x000074e0


	//   ....[80]....
        /*0484*/ 	.word	0x00007560


	//   ....[81]....
        /*0488*/ 	.word	0x00007610


	//   ....[82]....
        /*048c*/ 	.word	0x00007620


	//   ....[83]....
        /*0490*/ 	.word	0x000076a0


	//   ....[84]....
        /*0494*/ 	.word	0x000076b0


	//   ....[85]....
        /*0498*/ 	.word	0x00007720


	//   ....[86]....
        /*049c*/ 	.word	0x00007740


	//   ....[87]....
        /*04a0*/ 	.word	0x000077b0


	//   ....[88]....
        /*04a4*/ 	.word	0x000077d0


	//   ....[89]....
        /*04a8*/ 	.word	0x00007840


	//   ....[90]....
        /*04ac*/ 	.word	0x00007860


	//   ....[91]....
        /*04b0*/ 	.word	0x000078e0


	//   ....[92]....
        /*04b4*/ 	.word	0x00007b00


	//   ....[93]....
        /*04b8*/ 	.word	0x00007b70


	//   ....[94]....
        /*04bc*/ 	.word	0x00007bf0


	//   ....[95]....
        /*04c0*/ 	.word	0x00007c00


	//   ....[96]....
        /*04c4*/ 	.word	0x00007c80


	//   ....[97]....
        /*04c8*/ 	.word	0x00007c90


	//   ....[98]....
        /*04cc*/ 	.word	0x00007d00


	//   ....[99]....
        /*04d0*/ 	.word	0x00007d20


	//   ....[100]....
        /*04d4*/ 	.word	0x00007d90


	//   ....[101]....
        /*04d8*/ 	.word	0x00007db0


	//   ....[102]....
        /*04dc*/ 	.word	0x00007e20


	//   ....[103]....
        /*04e0*/ 	.word	0x00007e40


	//   ....[104]....
        /*04e4*/ 	.word	0x00007ef0


	//   ....[105]....
        /*04e8*/ 	.word	0x00008650


	//   ....[106]....
        /*04ec*/ 	.word	0x00008c60


	//   ....[107]....
        /*04f0*/ 	.word	0x00008d20


	//   ....[108]....
        /*04f4*/ 	.word	0x00008df0


	//   ....[109]....
        /*04f8*/ 	.word	0x00008e60


	//   ....[110]....
        /*04fc*/ 	.word	0x00008f20


	//   ....[111]....
        /*0500*/ 	.word	0x00008f70


	//   ....[112]....
        /*0504*/ 	.word	0x00009010


	//   ....[113]....
        /*0508*/ 	.word	0x00009060


	//   ....[114]....
        /*050c*/ 	.word	0x000090d0


	//   ....[115]....
        /*0510*/ 	.word	0x00009180


	//   ....[116]....
        /*0514*/ 	.word	0x000091f0


	//   ....[117]....
        /*0518*/ 	.word	0x00009280


	//   ....[118]....
        /*051c*/ 	.word	0x00009320


	//   ....[119]....
        /*0520*/ 	.word	0x000093b0


	//   ....[120]....
        /*0524*/ 	.word	0x00009430


	//   ....[121]....
        /*0528*/ 	.word	0x00009500


	//   ....[122]....
        /*052c*/ 	.word	0x00009560


	//   ....[123]....
        /*0530*/ 	.word	0x00009610


	//   ....[124]....
        /*0534*/ 	.word	0x00009670


	//   ....[125]....
        /*0538*/ 	.word	0x00009700


	//   ....[126]....
        /*053c*/ 	.word	0x00009790


	//   ....[127]....
        /*0540*/ 	.word	0x00009830


	//   ....[128]....
        /*0544*/ 	.word	0x00009880


	//   ....[129]....
        /*0548*/ 	.word	0x00009920


	//   ....[130]....
        /*054c*/ 	.word	0x00009990


	//   ....[131]....
        /*0550*/ 	.word	0x00009a60


	//   ....[132]....
        /*0554*/ 	.word	0x00009ad0


	//   ....[133]....
        /*0558*/ 	.word	0x00009b50


	//   ....[134]....
        /*055c*/ 	.word	0x00009c20


	//   ....[135]....
        /*0560*/ 	.word	0x00009c70


	//   ....[136]....
        /*0564*/ 	.word	0x00009d40


	//   ....[137]....
        /*0568*/ 	.word	0x00009d90


	//   ....[138]....
        /*056c*/ 	.word	0x00009e50


	//   ....[139]....
        /*0570*/ 	.word	0x00009ea0


	//   ....[140]....
        /*0574*/ 	.word	0x00009f70


	//   ....[141]....
        /*0578*/ 	.word	0x00009fc0


	//   ....[142]....
        /*057c*/ 	.word	0x0000a0a0


	//   ....[143]....
        /*0580*/ 	.word	0x0000a0f0


	//   ....[144]....
        /*0584*/ 	.word	0x0000a1a0


	//   ....[145]....
        /*0588*/ 	.word	0x0000a210


	//   ....[146]....
        /*058c*/ 	.word	0x0000a290


	//   ....[147]....
        /*0590*/ 	.word	0x0000a350


	//   ....[148]....
        /*0594*/ 	.word	0x0000a3a0


	//   ....[149]....
        /*0598*/ 	.word	0x0000a470


	//   ....[150]....
        /*059c*/ 	.word	0x0000a4c0


	//   ....[151]....
        /*05a0*/ 	.word	0x0000a580


	//   ....[152]....
        /*05a4*/ 	.word	0x0000a5d0


	//   ....[153]....
        /*05a8*/ 	.word	0x0000a690


	//   ....[154]....
        /*05ac*/ 	.word	0x0000a6e0


	//   ....[155]....
        /*05b0*/ 	.word	0x0000a7a0


	//   ....[156]....
        /*05b4*/ 	.word	0x0000a7f0


	//   ....[157]....
        /*05b8*/ 	.word	0x0000a8d0


	//----- nvinfo : EIATTR_VRC_CTA_INIT_COUNT
	.align		4
.L_1131:
        /*05bc*/ 	.byte	0x02, 0x4a
	.zero		1
	.zero		1


	//----- nvinfo : EIATTR_EXIT_INSTR_OFFSETS
	.align		4
        /*05c0*/ 	.byte	0x04, 0x1c
        /*05c2*/ 	.short	(.L_1133 - .L_1132)


	//   ....[0]....
.L_1132:
        /*05c4*/ 	.word	0x00003c50


	//   ....[1]....
        /*05c8*/ 	.word	0x00003c70


	//   ....[2]....
        /*05cc*/ 	.word	0x00008bf0


	//   ....[3]....
        /*05d0*/ 	.word	0x00008c10


	//----- nvinfo : EIATTR_MAX_THREADS
	.align		4
.L_1133:
        /*05d4*/ 	.byte	0x04, 0x05
        /*05d6*/ 	.short	(.L_1135 - .L_1134)
.L_1134:
        /*05d8*/ 	.word	0x000000e0
        /*05dc*/ 	.word	0x00000001
        /*05e0*/ 	.word	0x00000001


	//----- nvinfo : EIATTR_CRS_STACK_SIZE
	.align		4
.L_1135:
        /*05e4*/ 	.byte	0x04, 0x1e
        /*05e6*/ 	.short	(.L_1137 - .L_1136)
.L_1136:
        /*05e8*/ 	.word	0x00000000


	//----- nvinfo : EIATTR_CBANK_PARAM_SIZE
	.align		4
.L_1137:
        /*05ec*/ 	.byte	0x03, 0x19
        /*05ee*/ 	.short	0x0034


	//----- nvinfo : EIATTR_PARAM_CBANK
	.align		4
        /*05f0*/ 	.byte	0x04, 0x0a
        /*05f2*/ 	.short	(.L_1139 - .L_1138)
	.align		4
.L_1138:
        /*05f4*/ 	.word	index@(.nv.constant0._ZN3cub18CUB_300001_SM_10006detail11scan_by_key21DeviceScanByKeyKernelINS2_10policy_hubIPiiiN4cuda3std3__44plusIvEEE10Policy1000ES5_S5_S5_NS0_24ReduceByKeyScanTileStateIiiLb1EEENS8_8equal_toIvEESA_NS0_8NullTypeEjiiEEvT0_PT9_T1_T2_T3_iT4_T5_T6_T7_)
        /*05f8*/ 	.short	0x0380
        /*05fa*/ 	.short	0x0034


	//----- nvinfo : EIATTR_SW_WAR
	.align		4
.L_1139:
        /*05fc*/ 	.byte	0x04, 0x36
        /*05fe*/ 	.short	(.L_1141 - .L_1140)
.L_1140:
        /*0600*/ 	.word	0x00000008
.L_1141:


//--------------------- .nv.info._ZN3cub18CUB_300001_SM_10006detail11scan_by_key25DeviceScanByKeyInitKernelINS0_24ReduceByKeyScanTileStateIiiLb1EEEPijEEvT_T0_PN4cuda3std3__415iterator_traitsIS8_vE10value_typeET1_i --------------------------
	.section	.nv.info._ZN3cub18CUB_300001_SM_10006detail11scan_by_key25DeviceScanByKeyInitKernelINS0_24ReduceByKeyScanTileStateIiiLb1EEEPijEEvT_T0_PN4cuda3std3__415iterator_traitsIS8_vE10value_typeET1_i,"",@"SHT_CUDA_INFO"
	.sectionflags	@""
	.align	4


	//----- nvinfo : EIATTR_CUDA_API_VERSION
	.align		4
        /*0000*/ 	.byte	0x04, 0x37
        /*0002*/ 	.short	(.L_1143 - .L_1142)
.L_1142:
        /*0004*/ 	.word	0x00000082


	//----- nvinfo : EIATTR_KPARAM_INFO
	.align		4
.L_1143:
        /*0008*/ 	.byte	0x04, 0x17
        /*000a*/ 	.short	(.L_1145 - .L_1144)
.L_1144:
        /*000c*/ 	.word	0x00000000
        /*0010*/ 	.short	0x0004
        /*0012*/ 	.short	0x001c
        /*0014*/ 	.byte	0x00, 0xf0, 0x11, 0x00


	//----- nvinfo : EIATTR_KPARAM_INFO
	.align		4
.L_1145:
        /*0018*/ 	.byte	0x04, 0x17
        /*001a*/ 	.short	(.L_1147 - .L_1146)
.L_1146:
        /*001c*/ 	.word	0x00000000
        /*0020*/ 	.short	0x0003
        /*0022*/ 	.short	0x0018
        /*0024*/ 	.byte	0x00, 0xf0, 0x11, 0x00


	//----- nvinfo : EIATTR_KPARAM_INFO
	.align		4
.L_1147:
        /*0028*/ 	.byte	0x04, 0x17
        /*002a*/ 	.short	(.L_1149 - .L_1148)
.L_1148:
        /*002c*/ 	.word	0x00000000
        /*0030*/ 	.short	0x0002
        /*0032*/ 	.short	0x0010
        /*0034*/ 	.byte	0x00, 0xf5, 0x21, 0x00


	//----- nvinfo : EIATTR_KPARAM_INFO
	.align		4
.L_1149:
        /*0038*/ 	.byte	0x04, 0x17
        /*003a*/ 	.short	(.L_1151 - .L_1150)
.L_1150:
        /*003c*/ 	.word	0x00000000
        /*0040*/ 	.short	0x0001
        /*0042*/ 	.short	0x0008
        /*0044*/ 	.byte	0x00, 0xf5, 0x21, 0x00


	//----- nvinfo : EIATTR_KPARAM_INFO
	.align		4
.L_1151:
        /*0048*/ 	.byte	0x04, 0x17
        /*004a*/ 	.short	(.L_1153 - .L_1152)
.L_1152:
        /*004c*/ 	.word	0x00000000
        /*0050*/ 	.short	0x0000
        /*0052*/ 	.short	0x0000
        /*0054*/ 	.byte	0x00, 0xf0, 0x21, 0x00


	//----- nvinfo : EIATTR_SPARSE_MMA_MASK
	.align		4
.L_1153:
        /*0058*/ 	.byte	0x03, 0x50
        /*005a*/ 	.short	0x0000


	//----- nvinfo : EIATTR_MAXREG_COUNT
	.align		4
        /*005c*/ 	.byte	0x03, 0x1b
        /*005e*/ 	.short	0x00ff


	//----- nvinfo : EIATTR_MERCURY_ISA_VERSION
	.align		4
        /*0060*/ 	.byte	0x03, 0x5f
        /*0062*/ 	.short	0x0101


	//----- nvinfo : EIATTR_VRC_CTA_INIT_COUNT
	.align		4
        /*0064*/ 	.byte	0x02, 0x4a
	.zero		1
	.zero		1


	//----- nvinfo : EIATTR_EXIT_INSTR_OFFSETS
	.align		4
        /*0068*/ 	.byte	0x04, 0x1c
        /*006a*/ 	.short	(.L_1155 - .L_1154)


	//   ....[0]....
.L_1154:
        /*006c*/ 	.word	0x00000150


	//   ....[1]....
        /*0070*/ 	.word	0x000001e0


	//----- nvinfo : EIATTR_CBANK_PARAM_SIZE
	.align		4
.L_1155:
        /*0074*/ 	.byte	0x03, 0x19
        /*0076*/ 	.short	0x0020


	//----- nvinfo : EIATTR_PARAM_CBANK
	.align		4
        /*0078*/ 	.byte	0x04, 0x0a
        /*007a*/ 	.short	(.L_1157 - .L_1156)
	.align		4
.L_1156:
        /*007c*/ 	.word	index@(.nv.constant0._ZN3cub18CUB_300001_SM_10006detail11scan_by_key25DeviceScanByKeyInitKernelINS0_24ReduceByKeyScanTileStateIiiLb1EEEPijEEvT_T0_PN4cuda3std3__415iterator_traitsIS8_vE10value_typeET1_i)
        /*0080*/ 	.short	0x0380
        /*0082*/ 	.short	0x0020


	//----- nvinfo : EIATTR_SW_WAR
	.align		4
.L_1157:
        /*0084*/ 	.byte	0x04, 0x36
        /*0086*/ 	.short	(.L_1159 - .L_1158)
.L_1158:
        /*0088*/ 	.word	0x00000008
.L_1159:


//--------------------- .nv.info._ZN3cub18CUB_300001_SM_10006detail4scan16DeviceScanKernelINS2_10policy_hubIiiimN4cuda3std3__44plusIvEEE10Policy1000EN6thrust24THRUST_300001_SM_1000_NS6detail15normal_iteratorINSD_10device_ptrIiEEEESI_NS0_13ScanTileStateIiLb1EEES9_NS1_10InputValueIiPiEEmiLb0EiEEvT0_T1_T2_iT3_T4_T5_ --------------------------
	.section	.nv.info._ZN3cub18CUB_300001_SM_10006detail4scan16DeviceScanKernelINS2_10policy_hubIiiimN4cuda3std3__44plusIvEEE10Policy1000EN6thrust24THRUST_300001_SM_1000_NS6detail15normal_iteratorINSD_10device_ptrIiEEEESI_NS0_13ScanTileStateIiLb1EEES9_NS1_10InputValueIiPiEEmiLb0EiEEvT0_T1_T2_iT3_T4_T5_,"",@"SHT_CUDA_INFO"
	.sectionflags	@""
	.align	4


	//----- nvinfo : EIATTR_CUDA_API_VERSION
	.align		4
        /*0000*/ 	.byte	0x04, 0x37
        /*0002*/ 	.short	(.L_1161 - .L_1160)
.L_1160:
        /*0004*/ 	.word	0x00000082


	//----- nvinfo : EIATTR_KPARAM_INFO
	.align		4
.L_1161:
        /*0008*/ 	.byte	0x04, 0x17
        /*000a*/ 	.short	(.L_1163 - .L_1162)
.L_1162:
        /*000c*/ 	.word	0x00000000
        /*0010*/ 	.short	0x0006
        /*0012*/ 	.short	0x0030
        /*0014*/ 	.byte	0x00, 0xf0, 0x21, 0x00


	//----- nvinfo : EIATTR_KPARAM_INFO
	.align		4
.L_1163:
        /*0018*/ 	.byte	0x04, 0x17
        /*001a*/ 	.short	(.L_1165 - .L_1164)
.L_1164:
        /*001c*/ 	.word	0x00000000
        /*0020*/ 	.short	0x0005
        /*0022*/ 	.short	0x0020
        /*0024*/ 	.byte	0x00, 0xf0, 0x41, 0x00


	//----- nvinfo : EIATTR_KPARAM_INFO
	.align		4
.L_1165:
        /*0028*/ 	.byte	0x04, 0x17
        /*002a*/ 	.short	(.L_1167 - .L_1166)
.L_1166:
        /*002c*/ 	.word	0x00000000
        /*0030*/ 	.short	0x0004
        /*0032*/ 	.short	0x001c
        /*0034*/ 	.byte	0x00, 0xf0, 0x05, 0x00


	//----- nvinfo : EIATTR_KPARAM_INFO
	.align		4
.L_1167:
        /*0038*/ 	.byte	0x04, 0x17
        /*003a*/ 	.short	(.L_1169 - .L_1168)
.L_1168:
        /*003c*/ 	.word	0x00000000
        /*0040*/ 	.short	0x0003
        /*0042*/ 	.short	0x0018
        /*0044*/ 	.byte	0x00, 0xf0, 0x11, 0x00


	//----- nvinfo : EIATTR_KPARAM_INFO
	.align		4
.L_1169:
        /*0048*/ 	.byte	0x04, 0x17
        /*004a*/ 	.short	(.L_1171 - .L_1170)
.L_1170:
        /*004c*/ 	.word	0x00000000
        /*0050*/ 	.short	0x0002
        /*0052*/ 	.short	0x0010
        /*0054*/ 	.byte	0x00, 0xf0, 0x21, 0x00


	//----- nvinfo : EIATTR_KPARAM_INFO
	.align		4
.L_1171:
        /*0058*/ 	.byte	0x04, 0x17
        /*005a*/ 	.short	(.L_1173 - .L_1172)
.L_1172:
        /*005c*/ 	.word	0x00000000
        /*0060*/ 	.short	0x0001
        /*0062*/ 	.short	0x0008
        /*0064*/ 	.byte	0x00, 0xf0, 0x21, 0x00


	//----- nvinfo : EIATTR_KPARAM_INFO
	.align		4
.L_1173:
        /*0068*/ 	.byte	0x04, 0x17
        /*006a*/ 	.short	(.L_1175 - .L_1174)
.L_1174:
        /*006c*/ 	.word	0x00000000
        /*0070*/ 	.short	0x0000
        /*0072*/ 	.short	0x0000
        /*0074*/ 	.byte	0x00, 0xf0, 0x21, 0x00


	//----- nvinfo : EIATTR_SPARSE_MMA_MASK
	.align		4
.L_1175:
        /*0078*/ 	.byte	0x03, 0x50
        /*007a*/ 	.short	0x0000


	//----- nvinfo : EIATTR_MAXREG_COUNT
	.align		4
        /*007c*/ 	.byte	0x03, 0x1b
        /*007e*/ 	.short	0x0080


	//----- nvinfo : EIATTR_NUM_BARRIERS
	.align		4
        /*0080*/ 	.byte	0x02, 0x4c
        /*0082*/ 	.byte	0x01
	.zero		1


	//----- nvinfo : EIATTR_MERCURY_ISA_VERSION
	.align		4
        /*0084*/ 	.byte	0x03, 0x5f
        /*0086*/ 	.short	0x0101


	//----- nvinfo : EIATTR_COOP_GROUP_MASK_REGIDS
	.align		4
        /*0088*/ 	.byte	0x04, 0x29
        /*008a*/ 	.short	(.L_1177 - .L_1176)


	//   ....[0]....
.L_1176:
        /*008c*/ 	.word	0xffffffff


	//   ....[1]....
        /*0090*/ 	.word	0xffffffff


	//   ....[2]....
        /*0094*/ 	.word	0xffffffff


	//   ....[3]....
        /*0098*/ 	.word	0xffffffff


	//   ....[4]....
        /*009c*/ 	.word	0xffffffff


	//   ....[5]....
        /*00a0*/ 	.word	0xffffffff


	//   ....[6]....
        /*00a4*/ 	.word	0xffffffff


	//   ....[7]....
        /*00a8*/ 	.word	0xffffffff


	//   ....[8]....
        /*00ac*/ 	.word	0xffffffff


	//   ....[9]....
        /*00b0*/ 	.word	0xffffffff


	//   ....[10]....
        /*00b4*/ 	.word	0xffffffff


	//   ....[11]....
        /*00b8*/ 	.word	0xffffffff


	//   ....[12]....
        /*00bc*/ 	.word	0xffffffff


	//   ....[13]....
        /*00c0*/ 	.word	0xffffffff


	//   ....[14]....
        /*00c4*/ 	.word	0xffffffff


	//   ....[15]....
        /*00c8*/ 	.word	0xffffffff


	//   ....[16]....
        /*00cc*/ 	.word	0xffffffff


	//   ....[17]....
        /*00d0*/ 	.word	0xffffffff


	//   ....[18]....
        /*00d4*/ 	.word	0xffffffff


	//   ....[19]....
        /*00d8*/ 	.word	0xffffffff


	//   ....[20]....
        /*00dc*/ 	.word	0xffffffff


	//   ....[21]....
        /*00e0*/ 	.word	0xffffffff


	//   ....[22]....
        /*00e4*/ 	.word	0xffffffff


	//   ....[23]....
        /*00e8*/ 	.word	0xffffffff


	//   ....[24]....
        /*00ec*/ 	.word	0xffffffff


	//   ....[25]....
        /*00f0*/ 	.word	0xffffffff


	//   ....[26]....
        /*00f4*/ 	.word	0xffffffff


	//   ....[27]....
        /*00f8*/ 	.word	0xffffffff


	//   ....[28]....
        /*00fc*/ 	.word	0xffffffff


	//   ....[29]....
        /*0100*/ 	.word	0xffffffff


	//   ....[30]....
        /*0104*/ 	.word	0xffffffff


	//   ....[31]....
        /*0108*/ 	.word	0xffffffff


	//   ....[32]....
        /*010c*/ 	.word	0xffffffff


	//   ....[33]....
        /*0110*/ 	.word	0xffffffff


	//   ....[34]....
        /*0114*/ 	.word	0xffffffff


	//   ....[35]....
        /*0118*/ 	.word	0xffffffff


	//   ....[36]....
        /*011c*/ 	.word	0xffffffff


	//   ....[37]....
        /*0120*/ 	.word	0xffffffff


	//   ....[38]....
        /*0124*/ 	.word	0xffffffff


	//   ....[39]....
        /*0128*/ 	.word	0xffffffff


	//   ....[40]....
        /*012c*/ 	.word	0xffffffff


	//   ....[41]....
        /*0130*/ 	.word	0xffffffff


	//   ....[42]....
        /*0134*/ 	.word	0xffffffff


	//   ....[43]....
        /*0138*/ 	.word	0xffffffff


	//   ....[44]....
        /*013c*/ 	.word	0xffffffff


	//   ....[45]....
        /*0140*/ 	.word	0xffffffff


	//   ....[46]....
        /*0144*/ 	.word	0xffffffff


	//   ....[47]....
        /*0148*/ 	.word	0xffffffff


	//   ....[48]....
        /*014c*/ 	.word	0xffffffff


	//   ....[49]....
        /*0150*/ 	.word	0xffffffff


	//   ....[50]....
        /*0154*/ 	.word	0xffffffff


	//   ....[51]....
        /*0158*/ 	.word	0xffffffff


	//   ....[52]....
        /*015c*/ 	.word	0xffffffff


	//   ....[53]....
        /*0160*/ 	.word	0xffffffff


	//   ....[54]....
        /*0164*/ 	.word	0xffffffff


	//   ....[55]....
        /*0168*/ 	.word	0xffffffff


	//   ....[56]....
        /*016c*/ 	.word	0xffffffff


	//   ....[57]....
        /*0170*/ 	.word	0xffffffff


	//   ....[58]....
        /*0174*/ 	.word	0xffffffff


	//   ....[59]....
        /*0178*/ 	.word	0xffffffff


	//   ....[60]....
        /*017c*/ 	.word	0x0500000a


	//   ....[61]....
        /*0180*/ 	.word	0x0500000a


	//   ....[62]....
        /*0184*/ 	.word	0x0500000a


	//   ....[63]....
        /*0188*/ 	.word	0x0500000a


	//   ....[64]....
        /*018c*/ 	.word	0x0500000a


	//   ....[65]....
        /*0190*/ 	.word	0x0500000a


	//   ....[66]....
        /*0194*/ 	.word	0x0500000a


	//   ....[67]....
        /*0198*/ 	.word	0x0500000a


	//   ....[68]....
        /*019c*/ 	.word	0x0500000a


	//   ....[69]....
        /*01a0*/ 	.word	0x0500000a


	//   ....[70]....
        /*01a4*/ 	.word	0x0500000a


	//   ....[71]....
        /*01a8*/ 	.word	0x0500000a


	//   ....[72]....
        /*01ac*/ 	.word	0x0500000a


	//   ....[73]....
        /*01b0*/ 	.word	0x0500000a


	//   ....[74]....
        /*01b4*/ 	.word	0x0500000a


	//   ....[75]....
        /*01b8*/ 	.word	0x0500000a


	//   ....[76]....
        /*01bc*/ 	.word	0x0500000a


	//   ....[77]....
        /*01c0*/ 	.word	0x0500000a


	//   ....[78]....
        /*01c4*/ 	.word	0x0500000a


	//   ....[79]....
        /*01c8*/ 	.word	0x0500000a


	//   ....[80]....
        /*01cc*/ 	.word	0x0500000a


	//   ....[81]....
        /*01d0*/ 	.word	0x0500000a


	//   ....[82]....
        /*01d4*/ 	.word	0x0500000a


	//   ....[83]....
        /*01d8*/ 	.word	0x0500000a


	//   ....[84]....
        /*01dc*/ 	.word	0x0500000a


	//   ....[85]....
        /*01e0*/ 	.word	0x0500000a


	//   ....[86]....
        /*01e4*/ 	.word	0x0500000a


	//   ....[87]....
        /*01e8*/ 	.word	0x0500000a


	//   ....[88]....
        /*01ec*/ 	.word	0x0500000a


	//   ....[89]....
        /*01f0*/ 	.word	0x0500000a


	//   ....[90]....
        /*01f4*/ 	.word	0x0500000a


	//   ....[91]....
        /*01f8*/ 	.word	0x0500000a


	//   ....[92]....
        /*01fc*/ 	.word	0x0500000a


	//   ....[93]....
        /*0200*/ 	.word	0x0500000a


	//   ....[94]....
        /*0204*/ 	.word	0x0500000a


	//   ....[95]....
        /*0208*/ 	.word	0x0500000a


	//----- nvinfo : EIATTR_COOP_GROUP_INSTR_OFFSETS
	.align		4
.L_1177:
        /*020c*/ 	.byte	0x04, 0x28
        /*020e*/ 	.short	(.L_1179 - .L_1178)


	//   ....[0]....
.L_1178:
        /*0210*/ 	.word	0x000004d0


	//   ....[1]....
        /*0214*/ 	.word	0x000006f0


	//   ....[2]....
        /*0218*/ 	.word	0x00000710


	//   ....[3]....
        /*021c*/ 	.word	0x00000730


	//   ....[4]....
        /*0220*/ 	.word	0x00000750


	//   ....[5]....
        /*0224*/ 	.word	0x00000770


	//   ....[6]....
        /*0228*/ 	.word	0x00000b80


	//   ....[7]....
        /*022c*/ 	.word	0x00000ba0


	//   ....[8]....
        /*0230*/ 	.word	0x00000bc0


	//   ....[9]....
        /*0234*/ 	.word	0x00000be0


	//   ....[10]....
        /*0238*/ 	.word	0x00000c00


	//   ....[11]....
        /*023c*/ 	.word	0x00001000


	//   ....[12]....
        /*0240*/ 	.word	0x00001090


	//   ....[13]....
        /*0244*/ 	.word	0x000010f0


	//   ....[14]....
        /*0248*/ 	.word	0x00001160


	//   ....[15]....
        /*024c*/ 	.word	0x000011c0


	//   ....[16]....
        /*0250*/ 	.word	0x00001210


	//   ....[17]....
        /*0254*/ 	.word	0x00001270


	//   ....[18]....
        /*0258*/ 	.word	0x000012c0


	//   ....[19]....
        /*025c*/ 	.word	0x000012e0


	//   ....[20]....
        /*0260*/ 	.word	0x000013a0


	//   ....[21]....
        /*0264*/ 	.word	0x00001430


	//   ....[22]....
        /*0268*/ 	.word	0x00001480


	//   ....[23]....
        /*026c*/ 	.word	0x000014e0


	//   ....[24]....
        /*0270*/ 	.word	0x00001540


	//   ....[25]....
        /*0274*/ 	.word	0x00001580


	//   ....[26]....
        /*0278*/ 	.word	0x000015c0


	//   ....[27]....
        /*027c*/ 	.word	0x00001600


	//   ....[28]....
        /*0280*/ 	.word	0x00001610


	//   ....[29]....
        /*0284*/ 	.word	0x00001a50


	//   ....[30]....
        /*0288*/ 	.word	0x00002430


	//   ....[31]....
        /*028c*/ 	.word	0x00002650


	//   ....[32]....
        /*0290*/ 	.word	0x00002670


	//   ....[33]....
        /*0294*/ 	.word	0x00002690


	//   ....[34]....
        /*0298*/ 	.word	0x000026b0


	//   ....[35]....
        /*029c*/ 	.word	0x000026d0


	//   ....[36]....
        /*02a0*/ 	.word	0x00002a60


	//   ....[37]....
        /*02a4*/ 	.word	0x00002a80


	//   ....[38]....
        /*02a8*/ 	.word	0x00002aa0


	//   ....[39]....
        /*02ac*/ 	.word	0x00002ac0


	//   ....[40]....
        /*02b0*/ 	.word	0x00002ae0


	//   ....[41]....
        /*02b4*/ 	.word	0x00002ee0


	//   ....[42]....
        /*02b8*/ 	.word	0x00002f70


	//   ....[43]....
        /*02bc*/ 	.word	0x00002fd0


	//   ....[44]....
        /*02c0*/ 	.word	0x00003030


	//   ....[45]....
        /*02c4*/ 	.word	0x00003090


	//   ....[46]....
        /*02c8*/ 	.word	0x000030f0


	//   ....[47]....
        /*02cc*/ 	.word	0x00003140


	//   ....[48]....
        /*02d0*/ 	.word	0x000031b0


	//   ....[49]....
        /*02d4*/ 	.word	0x000031c0


	//   ....[50]....
        /*02d8*/ 	.word	0x00003280


	//   ....[51]....
        /*02dc*/ 	.word	0x00003310


	//   ....[52]....
        /*02e0*/ 	.word	0x00003360


	//   ....[53]....
        /*02e4*/ 	.word	0x000033d0


	//   ....[54]....
        /*02e8*/ 	.word	0x00003430


	//   ....[55]....
        /*02ec*/ 	.word	0x00003480


	//   ....[56]....
        /*02f0*/ 	.word	0x000034c0


	//   ....[57]....
        /*02f4*/ 	.word	0x00003520


	//   ....[58]....
        /*02f8*/ 	.word	0x00003530


	//   ....[59]....
        /*02fc*/ 	.word	0x000039a0


	//   ....[60]....
        /*0300*/ 	.word	0x00003f30


	//   ....[61]....
        /*0304*/ 	.word	0x00003fb0


	//   ....[62]....
        /*0308*/ 	.word	0x00004040


	//   ....[63]....
        /*030c*/ 	.word	0x00004120


	//   ....[64]....
        /*0310*/ 	.word	0x000041a0


	//   ....[65]....
        /*0314*/ 	.word	0x00004230


	//   ....[66]....
        /*0318*/ 	.word	0x000042b0


	//   ....[67]....
        /*031c*/ 	.word	0x00004330


	//   ....[68]....
        /*0320*/ 	.word	0x00004360


	//   ....[69]....
        /*0324*/ 	.word	0x00004430


	//   ....[70]....
        /*0328*/ 	.word	0x000044b0


	//   ....[71]....
        /*032c*/ 	.word	0x00004530


	//   ....[72]....
        /*0330*/ 	.word	0x000045e0


	//   ....[73]....
        /*0334*/ 	.word	0x00004670


	//   ....[74]....
        /*0338*/ 	.word	0x000046f0


	//   ....[75]....
        /*033c*/ 	.word	0x00004760


	//   ....[76]....
        /*0340*/ 	.word	0x000047e0


	//   ....[77]....
        /*0344*/ 	.word	0x00004840


	//   ....[78]....
        /*0348*/ 	.word	0x000048b0


	//   ....[79]....
        /*034c*/ 	.word	0x00004930


	//   ....[80]....
        /*0350*/ 	.word	0x000049d0


	//   ....[81]....
        /*0354*/ 	.word	0x00004a90


	//   ....[82]....
        /*0358*/ 	.word	0x00004b30


	//   ....[83]....
        /*035c*/ 	.word	0x00004bc0


	//   ....[84]....
        /*0360*/ 	.word	0x00004c50


	//   ....[85]....
        /*0364*/ 	.word	0x00004cc0


	//   ....[86]....
        /*0368*/ 	.word	0x00004cf0


	//   ....[87]....
        /*036c*/ 	.word	0x00004dc0


	//   ....[88]....
        /*0370*/ 	.word	0x00004e40


	//   ....[89]....
        /*0374*/ 	.word	0x00004ec0


	//   ....[90]....
        /*0378*/ 	.word	0x00004f80


	//   ....[91]....
        /*037c*/ 	.word	0x00005020


	//   ....[92]....
        /*0380*/ 	.word	0x000050b0


	//   ....[93]....
        /*0384*/ 	.word	0x00005140


	//   ....[94]....
        /*0388*/ 	.word	0x000051d0


	//   ....[95]....
        /*038c*/ 	.word	0x00005230


	//----- nvinfo : EIATTR_VRC_CTA_INIT_COUNT
	.align		4
.L_1179:
        /*0390*/ 	.byte	0x02, 0x4a
	.zero		1
	.zero		1


	//----- nvinfo : EIATTR_EXIT_INSTR_OFFSETS
	.align		4
        /*0394*/ 	.byte	0x04, 0x1c
        /*0396*/ 	.short	(.L_1181 - .L_1180)


	//   ....[0]....
.L_1180:
        /*0398*/ 	.word	0x00001ce0


	//   ....[1]....
        /*039c*/ 	.word	0x00001d10


	//   ....[2]....
        /*03a0*/ 	.word	0x00003ec0


	//   ....[3]....
        /*03a4*/ 	.word	0x00003ee0


	//----- nvinfo : EIATTR_MAX_THREADS
	.align		4
.L_1181:
        /*03a8*/ 	.byte	0x04, 0x05
        /*03aa*/ 	.short	(.L_1183 - .L_1182)
.L_1182:
        /*03ac*/ 	.word	0x000001a0
        /*03b0*/ 	.word	0x00000001
        /*03b4*/ 	.word	0x00000001


	//----- nvinfo : EIATTR_CRS_STACK_SIZE
	.align		4
.L_1183:
        /*03b8*/ 	.byte	0x04, 0x1e
        /*03ba*/ 	.short	(.L_1185 - .L_1184)
.L_1184:
        /*03bc*/ 	.word	0x00000000


	//----- nvinfo : EIATTR_CBANK_PARAM_SIZE
	.align		4
.L_1185:
        /*03c0*/ 	.byte	0x03, 0x19
        /*03c2*/ 	.short	0x0038


	//----- nvinfo : EIATTR_PARAM_CBANK
	.align		4
        /*03c4*/ 	.byte	0x04, 0x0a
        /*03c6*/ 	.short	(.L_1187 - .L_1186)
	.align		4
.L_1186:
        /*03c8*/ 	.word	index@(.nv.constant0._ZN3cub18CUB_300001_SM_10006detail4scan16DeviceScanKernelINS2_10policy_hubIiiimN4cuda3std3__44plusIvEEE10Policy1000EN6thrust24THRUST_300001_SM_1000_NS6detail15normal_iteratorINSD_10device_ptrIiEEEESI_NS0_13ScanTileStateIiLb1EEES9_NS1_10InputValueIiPiEEmiLb0EiEEvT0_T1_T2_iT3_T4_T5_)
        /*03cc*/ 	.short	0x0380
        /*03ce*/ 	.short	0x0038


	//----- nvinfo : EIATTR_SW_WAR
	.align		4
.L_1187:
        /*03d0*/ 	.byte	0x04, 0x36
        /*03d2*/ 	.short	(.L_1189 - .L_1188)
.L_1188:
        /*03d4*/ 	.word	0x00000008
.L_1189:


//--------------------- .nv.info._ZN3cub18CUB_300001_SM_10006detail4scan16DeviceScanKernelINS2_10policy_hubIiiijN4cuda3std3__44plusIvEEE10Policy1000EN6thrust24THRUST_300001_SM_1000_NS6detail15normal_iteratorINSD_10device_ptrIiEEEESI_NS0_13ScanTileStateIiLb1EEES9_NS1_10InputValueIiPiEEjiLb0EiEEvT0_T1_T2_iT3_T4_T5_ --------------------------
	.section	.nv.info._ZN3cub18CUB_300001_SM_10006detail4scan16DeviceScanKernelINS2_10policy_hubIiiijN4cuda3std3__44plusIvEEE10Policy1000EN6thrust24THRUST_300001_SM_1000_NS6detail15normal_iteratorINSD_10device_ptrIiEEEESI_NS0_13ScanTileStateIiLb1EEES9_NS1_10InputValueIiPiEEjiLb0EiEEvT0_T1_T2_iT3_T4_T5_,"",@"SHT_CUDA_INFO"
	.sectionflags	@""
	.align	4


	//----- nvinfo : EIATTR_CUDA_API_VERSION
	.align		4
        /*0000*/ 	.byte	0x04, 0x37
        /*0002*/ 	.short	(.L_1191 - .L_1190)
.L_1190:
        /*0004*/ 	.word	0x00000082


	//----- nvinfo : EIATTR_KPARAM_INFO
	.align		4
.L_1191:
        /*0008*/ 	.byte	0x04, 0x17
        /*000a*/ 	.short	(.L_1193 - .L_1192)
.L_1192:
        /*000c*/ 	.word	0x00000000
        /*0010*/ 	.short	0x0006
        /*0012*/ 	.short	0x0030
        /*0014*/ 	.byte	0x00, 0xf0, 0x11, 0x00


	//----- nvinfo : EIATTR_KPARAM_INFO
	.align		4
.L_1193:
        /*0018*/ 	.byte	0x04, 0x17
        /*001a*/ 	.short	(.L_1195 - .L_1194)
.L_1194:
        /*001c*/ 	.word	0x00000000
        /*0020*/ 	.short	0x0005
        /*0022*/ 	.short	0x0020
        /*0024*/ 	.byte	0x00, 0xf0, 0x41, 0x00


	//----- nvinfo : EIATTR_KPARAM_INFO
	.align		4
.L_1195:
        /*0028*/ 	.byte	0x04, 0x17
        /*002a*/ 	.short	(.L_1197 - .L_1196)
.L_1196:
        /*002c*/ 	.word	0x00000000
        /*0030*/ 	.short	0x0004
        /*0032*/ 	.short	0x001c
        /*0034*/ 	.byte	0x00, 0xf0, 0x05, 0x00


	//----- nvinfo : EIATTR_KPARAM_INFO
	.align		4
.L_1197:
        /*0038*/ 	.byte	0x04, 0x17
        /*003a*/ 	.short	(.L_1199 - .L_1198)
.L_1198:
        /*003c*/ 	.word	0x00000000
        /*0040*/ 	.short	0x0003
        /*0042*/ 	.short	0x0018
        /*0044*/ 	.byte	0x00, 0xf0, 0x11, 0x00


	//----- nvinfo : EIATTR_KPARAM_INFO
	.align		4
.L_1199:
        /*0048*/ 	.byte	0x04, 0x17
        /*004a*/ 	.short	(.L_1201 - .L_1200)
.L_1200:
        /*004c*/ 	.word	0x00000000
        /*0050*/ 	.short	0x0002
        /*0052*/ 	.short	0x0010
        /*0054*/ 	.byte	0x00, 0xf0, 0x21, 0x00


	//----- nvinfo : EIATTR_KPARAM_INFO
	.align		4
.L_1201:
        /*0058*/ 	.byte	0x04, 0x17
        /*005a*/ 	.short	(.L_1203 - .L_1202)
.L_1202:
        /*005c*/ 	.word	0x00000000
        /*0060*/ 	.short	0x0001
        /*0062*/ 	.short	0x0008
        /*0064*/ 	.byte	0x00, 0xf0, 0x21, 0x00


	//----- nvinfo : EIATTR_KPARAM_INFO
	.align		4
.L_1203:
        /*0068*/ 	.byte	0x04, 0x17
        /*006a*/ 	.short	(.L_1205 - .L_1204)
.L_1204:
        /*006c*/ 	.word	0x00000000
        /*0070*/ 	.short	0x0000
        /*0072*/ 	.short	0x0000
        /*0074*/ 	.byte	0x00, 0xf0, 0x21, 0x00


	//----- nvinfo : EIATTR_SPARSE_MMA_MASK
	.align		4
.L_1205:
        /*0078*/ 	.byte	0x03, 0x50
        /*007a*/ 	.short	0x0000


	//----- nvinfo : EIATTR_MAXREG_COUNT
	.align		4
        /*007c*/ 	.byte	0x03, 0x1b
        /*007e*/ 	.short	0x00a8


	//----- nvinfo : EIATTR_NUM_BARRIERS
	.align		4
        /*0080*/ 	.byte	0x02, 0x4c
        /*0082*/ 	.byte	0x01
	.zero		1


	//----- nvinfo : EIATTR_MERCURY_ISA_VERSION
	.align		4
        /*0084*/ 	.byte	0x03, 0x5f
        /*0086*/ 	.short	0x0101


	//----- nvinfo : EIATTR_UNUSED_LOAD_BYTE_OFFSET
	.align		4
        /*0088*/ 	.byte	0x04, 0x44
        /*008a*/ 	.short	(.L_1207 - .L_1206)


	//   ....[0]....
.L_1206:
        /*008c*/ 	.word	0x00002a80
        /*0090*/ 	.word	0x00000fff


	//----- nvinfo : EIATTR_COOP_GROUP_MASK_REGIDS
	.align		4
.L_1207:
        /*0094*/ 	.byte	0x04, 0x29
        /*0096*/ 	.short	(.L_1209 - .L_1208)


	//   ....[0]....
.L_1208:
        /*0098*/ 	.word	0xffffffff


	//   ....[1]....
        /*009c*/ 	.word	0xffffffff


	//   ....[2]....
        /*00a0*/ 	.word	0xffffffff


	//   ....[3]....
        /*00a4*/ 	.word	0xffffffff


	//   ....[4]....
        /*00a8*/ 	.word	0xffffffff


	//   ....[5]....
        /*00ac*/ 	.word	0xffffffff


	//   ....[6]....
        /*00b0*/ 	.word	0xffffffff


	//   ....[7]....
        /*00b4*/ 	.word	0xffffffff


	//   ....[8]....
        /*00b8*/ 	.word	0xffffffff


	//   ....[9]....
        /*00bc*/ 	.word	0xffffffff


	//   ....[10]....
        /*00c0*/ 	.word	0xffffffff


	//   ....[11]....
        /*00c4*/ 	.word	0xffffffff


	//   ....[12]....
        /*00c8*/ 	.word	0xffffffff


	//   ....[13]....
        /*00cc*/ 	.word	0xffffffff


	//   ....[14]....
        /*00d0*/ 	.word	0xffffffff


	//   ....[15]....
        /*00d4*/ 	.word	0xffffffff


	//   ....[16]....
        /*00d8*/ 	.word	0xffffffff


	//   ....[17]....
        /*00dc*/ 	.word	0xffffffff


	//   ....[18]....
        /*00e0*/ 	.word	0xffffffff


	//   ....[19]....
        /*00e4*/ 	.word	0xffffffff


	//   ....[20]....
        /*00e8*/ 	.word	0xffffffff


	//   ....[21]....
        /*00ec*/ 	.word	0xffffffff


	//   ....[22]....
        /*00f0*/ 	.word	0xffffffff


	//   ....[23]....
        /*00f4*/ 	.word	0xffffffff


	//   ....[24]....
        /*00f8*/ 	.word	0xffffffff


	//   ....[25]....
        /*00fc*/ 	.word	0xffffffff


	//   ....[26]....
        /*0100*/ 	.word	0xffffffff


	//   ....[27]....
        /*0104*/ 	.word	0xffffffff


	//   ....[28]....
        /*0108*/ 	.word	0xffffffff


	//   ....[29]....
        /*010c*/ 	.word	0xffffffff


	//   ....[30]....
        /*0110*/ 	.word	0xffffffff


	//   ....[31]....
        /*0114*/ 	.word	0xffffffff


	//   ....[32]....
        /*0118*/ 	.word	0xffffffff


	//   ....[33]....
        /*011c*/ 	.word	0xffffffff


	//   ....[34]....
        /*0120*/ 	.word	0xffffffff


	//   ....[35]....
        /*0124*/ 	.word	0xffffffff


	//   ....[36]....
        /*0128*/ 	.word	0xffffffff


	//   ....[37]....
        /*012c*/ 	.word	0xffffffff


	//   ....[38]....
        /*0130*/ 	.word	0xffffffff


	//   ....[39]....
        /*0134*/ 	.word	0xffffffff


	//   ....[40]....
        /*0138*/ 	.word	0xffffffff


	//   ....[41]....
        /*013c*/ 	.word	0xffffffff


	//   ....[42]....
        /*0140*/ 	.word	0xffffffff


	//   ....[43]....
        /*0144*/ 	.word	0xffffffff


	//   ....[44]....
        /*0148*/ 	.word	0xffffffff


	//   ....[45]....
        /*014c*/ 	.word	0xffffffff


	//   ....[46]....
        /*0150*/ 	.word	0xffffffff


	//   ....[47]....
        /*0154*/ 	.word	0xffffffff


	//   ....[48]....
        /*0158*/ 	.word	0xffffffff


	//   ....[49]....
        /*015c*/ 	.word	0xffffffff


	//   ....[50]....
        /*0160*/ 	.word	0xffffffff


	//   ....[51]....
        /*0164*/ 	.word	0xffffffff


	//   ....[52]....
        /*0168*/ 	.word	0xffffffff


	//   ....[53]....
        /*016c*/ 	.word	0xffffffff


	//   ....[54]....
        /*0170*/ 	.word	0xffffffff


	//   ....[55]....
        /*0174*/ 	.word	0xffffffff


	//   ....[56]....
        /*0178*/ 	.word	0xffffffff


	//   ....[57]....
        /*017c*/ 	.word	0xffffffff


	//   ....[58]....
        /*0180*/ 	.word	0xffffffff


	//   ....[59]....
        /*0184*/ 	.word	0xffffffff


	//   ....[60]....
        /*0188*/ 	.word	0x05000015


	//   ....[61]....
        /*018c*/ 	.word	0x05000015


	//   ....[62]....
        /*0190*/ 	.word	0x05000015


	//   ....[63]....
        /*0194*/ 	.word	0x05000015


	//   ....[64]....
        /*0198*/ 	.word	0x05000015


	//   ....[65]....
        /*019c*/ 	.word	0x05000015


	//   ....[66]....
        /*01a0*/ 	.word	0x05000015


	//   ....[67]....
        /*01a4*/ 	.word	0x05000015


	//   ....[68]....
        /*01a8*/ 	.word	0x05000015


	//   ....[69]....
        /*01ac*/ 	.word	0x05000015


	//   ....[70]....
        /*01b0*/ 	.word	0x05000015


	//   ....[71]....
        /*01b4*/ 	.word	0x05000015


	//   ....[72]....
        /*01b8*/ 	.word	0x05000015


	//   ....[73]....
        /*01bc*/ 	.word	0x05000015


	//   ....[74]....
        /*01c0*/ 	.word	0x05000015


	//   ....[75]....
        /*01c4*/ 	.word	0x05000015


	//   ....[76]....
        /*01c8*/ 	.word	0x05000015


	//   ....[77]....
        /*01cc*/ 	.word	0x05000015


	//   ....[78]....
        /*01d0*/ 	.word	0x05000015


	//   ....[79]....
        /*01d4*/ 	.word	0x05000015


	//   ....[80]....
        /*01d8*/ 	.word	0x05000015


	//   ....[81]....
        /*01dc*/ 	.word	0x05000015


	//   ....[82]....
        /*01e0*/ 	.word	0x05000015


	//   ....[83]....
        /*01e4*/ 	.word	0x05000015


	//   ....[84]....
        /*01e8*/ 	.word	0x05000015


	//   ....[85]....
        /*01ec*/ 	.word	0x05000015


	//   ....[86]....
        /*01f0*/ 	.word	0x05000015


	//   ....[87]....
        /*01f4*/ 	.word	0x05000015


	//   ....[88]....
        /*01f8*/ 	.word	0x05000015


	//   ....[89]....
        /*01fc*/ 	.word	0x05000015


	//   ....[90]....
        /*0200*/ 	.word	0x05000015


	//   ....[91]....
        /*0204*/ 	.word	0x05000015


	//   ....[92]....
        /*0208*/ 	.word	0x05000015


	//   ....[93]....
        /*020c*/ 	.word	0x05000015


	//   ....[94]....
        /*0210*/ 	.word	0x05000015


	//   ....[95]....
        /*0214*/ 	.word	0x05000015


	//----- nvinfo : EIATTR_COOP_GROUP_INSTR_OFFSETS
	.align		4
.L_1209:
        /*0218*/ 	.byte	0x04, 0x28
        /*021a*/ 	.short	(.L_1211 - .L_1210)


	//   ....[0]....
.L_1210:
        /*021c*/ 	.word	0x00000510


	//   ....[1]....
        /*0220*/ 	.word	0x000006d0


	//   ....[2]....
        /*0224*/ 	.word	0x000006f0


	//   ....[3]....
        /*0228*/ 	.word	0x00000710


	//   ....[4]....
        /*022c*/ 	.word	0x00000730


	//   ....[5]....
        /*0230*/ 	.word	0x00000750


	//   ....[6]....
        /*0234*/ 	.word	0x00000b40


	//   ....[7]....
        /*0238*/ 	.word	0x00000b60


	//   ....[8]....
        /*023c*/ 	.word	0x00000b80


	//   ....[9]....
        /*0240*/ 	.word	0x00000ba0


	//   ....[10]....
        /*0244*/ 	.word	0x00000bc0


	//   ....[11]....
        /*0248*/ 	.word	0x00000f70


	//   ....[12]....
        /*024c*/ 	.word	0x00001140


	//   ....[13]....
        /*0250*/ 	.word	0x000011a0


	//   ....[14]....
        /*0254*/ 	.word	0x00001240


	//   ....[15]....
        /*0258*/ 	.word	0x000012b0


	//   ....[16]....
        /*025c*/ 	.word	0x00001300


	//   ....[17]....
        /*0260*/ 	.word	0x00001340


	//   ....[18]....
        /*0264*/ 	.word	0x00001380


	//   ....[19]....
        /*0268*/ 	.word	0x00001390


	//   ....[20]....
        /*026c*/ 	.word	0x00001470


	//   ....[21]....
        /*0270*/ 	.word	0x00001640


	//   ....[22]....
        /*0274*/ 	.word	0x00001690


	//   ....[23]....
        /*0278*/ 	.word	0x000016f0


	//   ....[24]....
        /*027c*/ 	.word	0x00001750


	//   ....[25]....
        /*0280*/ 	.word	0x00001790


	//   ....[26]....
        /*0284*/ 	.word	0x000017d0


	//   ....[27]....
        /*0288*/ 	.word	0x00001810


	//   ....[28]....
        /*028c*/ 	.word	0x00001820


	//   ....[29]....
        /*0290*/ 	.word	0x00001cd0


	//   ....[30]....
        /*0294*/ 	.word	0x000027b0


	//   ....[31]....
        /*0298*/ 	.word	0x00002970


	//   ....[32]....
        /*029c*/ 	.word	0x00002990


	//   ....[33]....
        /*02a0*/ 	.word	0x000029b0


	//   ....[34]....
        /*02a4*/ 	.word	0x000029d0


	//   ....[35]....
        /*02a8*/ 	.word	0x000029f0


	//   ....[36]....
        /*02ac*/ 	.word	0x00002d70


	//   ....[37]....
        /*02b0*/ 	.word	0x00002d90


	//   ....[38]....
        /*02b4*/ 	.word	0x00002db0


	//   ....[39]....
        /*02b8*/ 	.word	0x00002dd0


	//   ....[40]....
        /*02bc*/ 	.word	0x00002df0


	//   ....[41]....
        /*02c0*/ 	.word	0x000031a0


	//   ....[42]....
        /*02c4*/ 	.word	0x00003370


	//   ....[43]....
        /*02c8*/ 	.word	0x000033d0


	//   ....[44]....
        /*02cc*/ 	.word	0x00003440


	//   ....[45]....
        /*02d0*/ 	.word	0x000034b0


	//   ....[46]....
        /*02d4*/ 	.word	0x00003500


	//   ....[47]....
        /*02d8*/ 	.word	0x00003550


	//   ....[48]....
        /*02dc*/ 	.word	0x000035b0


	//   ....[49]....
        /*02e0*/ 	.word	0x000035c0


	//   ....[50]....
        /*02e4*/ 	.word	0x00003680


	//   ....[51]....
        /*02e8*/ 	.word	0x00003850


	//   ....[52]....
        /*02ec*/ 	.word	0x000038a0


	//   ....[53]....
        /*02f0*/ 	.word	0x00003910


	//   ....[54]....
        /*02f4*/ 	.word	0x00003970


	//   ....[55]....
        /*02f8*/ 	.word	0x000039c0


	//   ....[56]....
        /*02fc*/ 	.word	0x00003a20


	//   ....[57]....
        /*0300*/ 	.word	0x00003a60


	//   ....[58]....
        /*0304*/ 	.word	0x00003a70


	//   ....[59]....
        /*0308*/ 	.word	0x00003ee0


	//   ....[60]....
        /*030c*/ 	.word	0x00004560


	//   ....[61]....
        /*0310*/ 	.word	0x000045e0


	//   ....[62]....
        /*0314*/ 	.word	0x00004670


	//   ....[63]....
        /*0318*/ 	.word	0x00004760


	//   ....[64]....
        /*031c*/ 	.word	0x00004800


	//   ....[65]....
        /*0320*/ 	.word	0x00004880


	//   ....[66]....
        /*0324*/ 	.word	0x00004910


	//   ....[67]....
        /*0328*/ 	.word	0x00004990


	//   ....[68]....
        /*032c*/ 	.word	0x000049c0


	//   ....[69]....
        /*0330*/ 	.word	0x00004a70


	//   ....[70]....
        /*0334*/ 	.word	0x00004af0


	//   ....[71]....
        /*0338*/ 	.word	0x00004b70


	//   ....[72]....
        /*033c*/ 	.word	0x00004c30


	//   ....[73]....
        /*0340*/ 	.word	0x00004cc0


	//   ....[74]....
        /*0344*/ 	.word	0x00004d40


	//   ....[75]....
        /*0348*/ 	.word	0x00004dc0


	//   ....[76]....
        /*034c*/ 	.word	0x00004e40


	//   ....[77]....
        /*0350*/ 	.word	0x00004ea0


	//   ....[78]....
        /*0354*/ 	.word	0x00004f10


	//   ....[79]....
        /*0358*/ 	.word	0x00004f90


	//   ....[80]....
        /*035c*/ 	.word	0x00005020


	//   ....[81]....
        /*0360*/ 	.word	0x000050d0


	//   ....[82]....
        /*0364*/ 	.word	0x00005180


	//   ....[83]....
        /*0368*/ 	.word	0x00005210


	//   ....[84]....
        /*036c*/ 	.word	0x000052a0


	//   ....[85]....
        /*0370*/ 	.word	0x00005340


	//   ....[86]....
        /*0374*/ 	.word	0x00005370


	//   ....[87]....
        /*0378*/ 	.word	0x00005420


	//   ....[88]....
        /*037c*/ 	.word	0x000054a0


	//   ....[89]....
        /*0380*/ 	.word	0x00005520


	//   ....[90]....
        /*0384*/ 	.word	0x000055e0


	//   ....[91]....
        /*0388*/ 	.word	0x00005690


	//   ....[92]....
        /*038c*/ 	.word	0x00005720


	//   ....[93]....
        /*0390*/ 	.word	0x000057a0


	//   ....[94]....
        /*0394*/ 	.word	0x00005830


	//   ....[95]....
        /*0398*/ 	.word	0x00005890


	//----- nvinfo : EIATTR_VRC_CTA_INIT_COUNT
	.align		4
.L_1211:
        /*039c*/ 	.byte	0x02, 0x4a
	.zero		1
	.zero		1


	//----- nvinfo : EIATTR_EXIT_INSTR_OFFSETS
	.align		4
        /*03a0*/ 	.byte	0x04, 0x1c
        /*03a2*/ 	.short	(.L_1213 - .L_1212)


	//   ....[0]....
.L_1212:
        /*03a4*/ 	.word	0x00001fa0


	//   ....[1]....
        /*03a8*/ 	.word	0x00001fc0


	//   ....[2]....
        /*03ac*/ 	.word	0x000044f0


	//   ....[3]....
        /*03b0*/ 	.word	0x00004510


	//----- nvinfo : EIATTR_MAX_THREADS
	.align		4
.L_1213:
        /*03b4*/ 	.byte	0x04, 0x05
        /*03b6*/ 	.short	(.L_1215 - .L_1214)
.L_1214:
        /*03b8*/ 	.word	0x00000180
        /*03bc*/ 	.word	0x00000001
        /*03c0*/ 	.word	0x00000001


	//----- nvinfo : EIATTR_CRS_STACK_SIZE
	.align		4
.L_1215:
        /*03c4*/ 	.byte	0x04, 0x1e
        /*03c6*/ 	.short	(.L_1217 - .L_1216)
.L_1216:
        /*03c8*/ 	.word	0x00000000


	//----- nvinfo : EIATTR_CBANK_PARAM_SIZE
	.align		4
.L_1217:
        /*03cc*/ 	.byte	0x03, 0x19
        /*03ce*/ 	.short	0x0034


	//----- nvinfo : EIATTR_PARAM_CBANK
	.align		4
        /*03d0*/ 	.byte	0x04, 0x0a
        /*03d2*/ 	.short	(.L_1219 - .L_1218)
	.align		4
.L_1218:
        /*03d4*/ 	.word	index@(.nv.constant0._ZN3cub18CUB_300001_SM_10006detail4scan16DeviceScanKernelINS2_10policy_hubIiiijN4cuda3std3__44plusIvEEE10Policy1000EN6thrust24THRUST_300001_SM_1000_NS6detail15normal_iteratorINSD_10device_ptrIiEEEESI_NS0_13ScanTileStateIiLb1EEES9_NS1_10InputValueIiPiEEjiLb0EiEEvT0_T1_T2_iT3_T4_T5_)
        /*03d8*/ 	.short	0x0380
        /*03da*/ 	.short	0x0034


	//----- nvinfo : EIATTR_SW_WAR
	.align		4
.L_1219:
        /*03dc*/ 	.byte	0x04, 0x36
        /*03de*/ 	.short	(.L_1221 - .L_1220)
.L_1220:
        /*03e0*/ 	.word	0x00000008
.L_1221:


//--------------------- .nv.info._ZN3cub18CUB_300001_SM_10006detail4scan16DeviceScanKernelINS2_10policy_hubIiiimN4cuda3std3__44plusIvEEE10Policy1000EN6thrust24THRUST_300001_SM_1000_NS6detail15normal_iteratorINSD_10device_ptrIiEEEESI_NS0_13ScanTileStateIiLb1EEES9_NS0_8NullTypeEmiLb0ESL_EEvT0_T1_T2_iT3_T4_T5_ --------------------------
	.section	.nv.info._ZN3cub18CUB_300001_SM_10006detail4scan16DeviceScanKernelINS2_10policy_hubIiiimN4cuda3std3__44plusIvEEE10Policy1000EN6thrust24THRUST_300001_SM_1000_NS6detail15normal_iteratorINSD_10device_ptrIiEEEESI_NS0_13ScanTileStateIiLb1EEES9_NS0_8NullTypeEmiLb0ESL_EEvT0_T1_T2_iT3_T4_T5_,"",@"SHT_CUDA_INFO"
	.sectionflags	@""
	.align	4


	//----- nvinfo : EIATTR_CUDA_API_VERSION
	.align		4
        /*0000*/ 	.byte	0x04, 0x37
        /*0002*/ 	.short	(.L_1223 - .L_1222)
.L_1222:
        /*0004*/ 	.word	0x00000082


	//----- nvinfo : EIATTR_KPARAM_INFO
	.align		4
.L_1223:
        /*0008*/ 	.byte	0x04, 0x17
        /*000a*/ 	.short	(.L_1225 - .L_1224)
.L_1224:
        /*000c*/ 	.word	0x00000000
        /*0010*/ 	.short	0x0006
        /*0012*/ 	.short	0x0020
        /*0014*/ 	.byte	0x00, 0xf0, 0x21, 0x00


	//----- nvinfo : EIATTR_KPARAM_INFO
	.align		4
.L_1225:
        /*0018*/ 	.byte	0x04, 0x17
        /*001a*/ 	.short	(.L_1227 - .L_1226)
.L_1226:
        /*001c*/ 	.word	0x00000000
        /*0020*/ 	.short	0x0005
        /*0022*/ 	.short	0x001d
        /*0024*/ 	.byte	0x00, 0xf0, 0x05, 0x00


	//----- nvinfo : EIATTR_KPARAM_INFO
	.align		4
.L_1227:
        /*0028*/ 	.byte	0x04, 0x17
        /*002a*/ 	.short	(.L_1229 - .L_1228)
.L_1228:
        /*002c*/ 	.word	0x00000000
        /*0030*/ 	.short	0x0004
        /*0032*/ 	.short	0x001c
        /*0034*/ 	.byte	0x00, 0xf0, 0x05, 0x00


	//----- nvinfo : EIATTR_KPARAM_INFO
	.align		4
.L_1229:
        /*0038*/ 	.byte	0x04, 0x17
        /*003a*/ 	.short	(.L_1231 - .L_1230)
.L_1230:
        /*003c*/ 	.word	0x00000000
        /*0040*/ 	.short	0x0003
        /*0042*/ 	.short	0x0018
        /*0044*/ 	.byte	0x00, 0xf0, 0x11, 0x00


	//----- nvinfo : EIATTR_KPARAM_INFO
	.align		4
.L_1231:
        /*0048*/ 	.byte	0x04, 0x17
        /*004a*/ 	.short	(.L_1233 - .L_1232)
.L_1232:
        /*004c*/ 	.word	0x00000000
        /*0050*/ 	.short	0x0002
        /*0052*/ 	.short	0x0010
        /*0054*/ 	.byte	0x00, 0xf0, 0x21, 0x00


	//----- nvinfo : EIATTR_KPARAM_INFO
	.align		4
.L_1233:
        /*0058*/ 	.byte	0x04, 0x17
        /*005a*/ 	.short	(.L_1235 - .L_1234)
.L_1234:
        /*005c*/ 	.word	0x00000000
        /*0060*/ 	.short	0x0001
        /*0062*/ 	.short	0x0008
        /*0064*/ 	.byte	0x00, 0xf0, 0x21, 0x00


	//----- nvinfo : EIATTR_KPARAM_INFO
	.align		4
.L_1235:
        /*0068*/ 	.byte	0x04, 0x17
        /*006a*/ 	.short	(.L_1237 - .L_1236)
.L_1236:
        /*006c*/ 	.word	0x00000000
        /*0070*/ 	.short	0x0000
        /*0072*/ 	.short	0x0000
        /*0074*/ 	.byte	0x00, 0xf0, 0x21, 0x00


	//----- nvinfo : EIATTR_SPARSE_MMA_MASK
	.align		4
.L_1237:
        /*0078*/ 	.byte	0x03, 0x50
        /*007a*/ 	.short	0x0000


	//----- nvinfo : EIATTR_MAXREG_COUNT
	.align		4
        /*007c*/ 	.byte	0x03, 0x1b
        /*007e*/ 	.short	0x0080


	//----- nvinfo : EIATTR_NUM_BARRIERS
	.align		4
        /*0080*/ 	.byte	0x02, 0x4c
        /*0082*/ 	.byte	0x01
	.zero		1


	//----- nvinfo : EIATTR_MERCURY_ISA_VERSION
	.align		4
        /*0084*/ 	.byte	0x03, 0x5f
        /*0086*/ 	.short	0x0101


	//----- nvinfo : EIATTR_COOP_GROUP_MASK_REGIDS
	.align		4
        /*0088*/ 	.byte	0x04, 0x29
        /*008a*/ 	.short	(.L_1239 - .L_1238)


	//   ....[0]....
.L_1238:
        /*008c*/ 	.word	0xffffffff


	//   ....[1]....
        /*0090*/ 	.word	0xffffffff


	//   ....[2]....
        /*0094*/ 	.word	0xffffffff


	//   ....[3]....
        /*0098*/ 	.word	0xffffffff


	//   ....[4]....
        /*009c*/ 	.word	0xffffffff


	//   ....[5]....
        /*00a0*/ 	.word	0xffffffff


	//   ....[6]....
        /*00a4*/ 	.word	0xffffffff


	//   ....[7]....
        /*00a8*/ 	.word	0xffffffff


	//   ....[8]....
        /*00ac*/ 	.word	0xffffffff


	//   ....[9]....
        /*00b0*/ 	.word	0xffffffff


	//   ....[10]....
        /*00b4*/ 	.word	0xffffffff


	//   ....[11]....
        /*00b8*/ 	.word	0xffffffff


	//   ....[12]....
        /*00bc*/ 	.word	0xffffffff


	//   ....[13]....
        /*00c0*/ 	.word	0xffffffff


	//   ....[14]....
        /*00c4*/ 	.word	0xffffffff


	//   ....[15]....
        /*00c8*/ 	.word	0xffffffff


	//   ....[16]....
        /*00cc*/ 	.word	0xffffffff


	//   ....[17]....
        /*00d0*/ 	.word	0xffffffff


	//   ....[18]....
        /*00d4*/ 	.word	0xffffffff


	//   ....[19]....
        /*00d8*/ 	.word	0xffffffff


	//   ....[20]....
        /*00dc*/ 	.word	0xffffffff


	//   ....[21]....
        /*00e0*/ 	.word	0xffffffff


	//   ....[22]....
        /*00e4*/ 	.word	0xffffffff


	//   ....[23]....
        /*00e8*/ 	.word	0xffffffff


	//   ....[24]....
        /*00ec*/ 	.word	0xffffffff


	//   ....[25]....
        /*00f0*/ 	.word	0xffffffff


	//   ....[26]....
        /*00f4*/ 	.word	0xffffffff


	//   ....[27]....
        /*00f8*/ 	.word	0xffffffff


	//   ....[28]....
        /*00fc*/ 	.word	0xffffffff


	//   ....[29]....
        /*0100*/ 	.word	0xffffffff


	//   ....[30]....
        /*0104*/ 	.word	0xffffffff


	//   ....[31]....
        /*0108*/ 	.word	0xffffffff


	//   ....[32]....
        /*010c*/ 	.word	0xffffffff


	//   ....[33]....
        /*0110*/ 	.word	0xffffffff


	//   ....[34]....
        /*0114*/ 	.word	0xffffffff


	//   ....[35]....
        /*0118*/ 	.word	0xffffffff


	//   ....[36]....
        /*011c*/ 	.word	0xffffffff


	//   ....[37]....
        /*0120*/ 	.word	0xffffffff


	//   ....[38]....
        /*0124*/ 	.word	0xffffffff


	//   ....[39]....
        /*0128*/ 	.word	0xffffffff


	//   ....[40]....
        /*012c*/ 	.word	0xffffffff


	//   ....[41]....
        /*0130*/ 	.word	0xffffffff


	//   ....[42]....
        /*0134*/ 	.word	0xffffffff


	//   ....[43]....
        /*0138*/ 	.word	0xffffffff


	//   ....[44]....
        /*013c*/ 	.word	0xffffffff


	//   ....[45]....
        /*0140*/ 	.word	0xffffffff


	//   ....[46]....
        /*0144*/ 	.word	0xffffffff


	//   ....[47]....
        /*0148*/ 	.word	0xffffffff


	//   ....[48]....
        /*014c*/ 	.word	0xffffffff


	//   ....[49]....
        /*0150*/ 	.word	0xffffffff


	//   ....[50]....
        /*0154*/ 	.word	0xffffffff


	//   ....[51]....
        /*0158*/ 	.word	0xffffffff


	//   ....[52]....
        /*015c*/ 	.word	0xffffffff


	//   ....[53]....
        /*0160*/ 	.word	0xffffffff


	//   ....[54]....
        /*0164*/ 	.word	0xffffffff


	//   ....[55]....
        /*0168*/ 	.word	0xffffffff


	//   ....[56]....
        /*016c*/ 	.word	0xffffffff


	//   ....[57]....
        /*0170*/ 	.word	0xffffffff


	//   ....[58]....
        /*0174*/ 	.word	0xffffffff


	//   ....[59]....
        /*0178*/ 	.word	0xffffffff


	//   ....[60]....
        /*017c*/ 	.word	0x05000008


	//   ....[61]....
        /*0180*/ 	.word	0x05000008


	//   ....[62]....
        /*0184*/ 	.word	0x05000008


	//   ....[63]....
        /*0188*/ 	.word	0x05000008


	//   ....[64]....
        /*018c*/ 	.word	0x05000008


	//   ....[65]....
        /*0190*/ 	.word	0x05000008


	//   ....[66]....
        /*0194*/ 	.word	0x05000008


	//   ....[67]....
        /*0198*/ 	.word	0x05000008


	//   ....[68]....
        /*019c*/ 	.word	0x05000008


	//   ....[69]....
        /*01a0*/ 	.word	0x05000008


	//   ....[70]....
        /*01a4*/ 	.word	0x05000008


	//   ....[71]....
        /*01a8*/ 	.word	0x05000008


	//   ....[72]....
        /*01ac*/ 	.word	0x05000008


	//   ....[73]....
        /*01b0*/ 	.word	0x05000008


	//   ....[74]....
        /*01b4*/ 	.word	0x05000008


	//   ....[75]....
        /*01b8*/ 	.word	0x05000008


	//   ....[76]....
        /*01bc*/ 	.word	0x05000008


	//   ....[77]....
        /*01c0*/ 	.word	0x05000008


	//   ....[78]....
        /*01c4*/ 	.word	0x05000008


	//   ....[79]....
        /*01c8*/ 	.word	0x05000008


	//   ....[80]....
        /*01cc*/ 	.word	0x05000008


	//   ....[81]....
        /*01d0*/ 	.word	0x05000008


	//   ....[82]....
        /*01d4*/ 	.word	0x05000008


	//   ....[83]....
        /*01d8*/ 	.word	0x05000008


	//   ....[84]....
        /*01dc*/ 	.word	0x05000008


	//   ....[85]....
        /*01e0*/ 	.word	0x05000008


	//   ....[86]....
        /*01e4*/ 	.word	0x05000008


	//   ....[87]....
        /*01e8*/ 	.word	0x05000008


	//   ....[88]....
        /*01ec*/ 	.word	0x05000008


	//   ....[89]....
        /*01f0*/ 	.word	0x05000008


	//   ....[90]....
        /*01f4*/ 	.word	0x05000008


	//   ....[91]....
        /*01f8*/ 	.word	0x05000008


	//   ....[92]....
        /*01fc*/ 	.word	0x05000008


	//   ....[93]....
        /*0200*/ 	.word	0x05000008


	//   ....[94]....
        /*0204*/ 	.word	0x05000008


	//   ....[95]....
        /*0208*/ 	.word	0x05000008


	//----- nvinfo : EIATTR_COOP_GROUP_INSTR_OFFSETS
	.align		4
.L_1239:
        /*020c*/ 	.byte	0x04, 0x28
        /*020e*/ 	.short	(.L_1241 - .L_1240)


	//   ....[0]....
.L_1240:
        /*0210*/ 	.word	0x00000470


	//   ....[1]....
        /*0214*/ 	.word	0x000006a0


	//   ....[2]....
        /*0218*/ 	.word	0x000006c0


	//   ....[3]....
        /*021c*/ 	.word	0x000006e0


	//   ....[4]....
        /*0220*/ 	.word	0x00000700


	//   ....[5]....
        /*0224*/ 	.word	0x00000720


	//   ....[6]....
        /*0228*/ 	.word	0x00000b20


	//   ....[7]....
        /*022c*/ 	.word	0x00000b40


	//   ....[8]....
        /*0230*/ 	.word	0x00000b60


	//   ....[9]....
        /*0234*/ 	.word	0x00000b80


	//   ....[10]....
        /*0238*/ 	.word	0x00000ba0


	//   ....[11]....
        /*023c*/ 	.word	0x00000fa0


	//   ....[12]....
        /*0240*/ 	.word	0x00001030


	//   ....[13]....
        /*0244*/ 	.word	0x00001090


	//   ....[14]....
        /*0248*/ 	.word	0x00001130


	//   ....[15]....
        /*024c*/ 	.word	0x00001190


	//   ....[16]....
        /*0250*/ 	.word	0x000011d0


	//   ....[17]....
        /*0254*/ 	.word	0x00001220


	//   ....[18]....
        /*0258*/ 	.word	0x00001270


	//   ....[19]....
        /*025c*/ 	.word	0x00001280


	//   ....[20]....
        /*0260*/ 	.word	0x00001360


	//   ....[21]....
        /*0264*/ 	.word	0x000013f0


	//   ....[22]....
        /*0268*/ 	.word	0x00001440


	//   ....[23]....
        /*026c*/ 	.word	0x000014a0


	//   ....[24]....
        /*0270*/ 	.word	0x00001500


	//   ....[25]....
        /*0274*/ 	.word	0x00001540


	//   ....[26]....
        /*0278*/ 	.word	0x00001580


	//   ....[27]....
        /*027c*/ 	.word	0x000015c0


	//   ....[28]....
        /*0280*/ 	.word	0x000015d0


	//   ....[29]....
        /*0284*/ 	.word	0x00001a50


	//   ....[30]....
        /*0288*/ 	.word	0x00002410


	//   ....[31]....
        /*028c*/ 	.word	0x00002640


	//   ....[32]....
        /*0290*/ 	.word	0x00002660


	//   ....[33]....
        /*0294*/ 	.word	0x00002680


	//   ....[34]....
        /*0298*/ 	.word	0x000026a0


	//   ....[35]....
        /*029c*/ 	.word	0x000026c0


	//   ....[36]....
        /*02a0*/ 	.word	0x00002a50


	//   ....[37]....
        /*02a4*/ 	.word	0x00002a70


	//   ....[38]....
        /*02a8*/ 	.word	0x00002a90


	//   ....[39]....
        /*02ac*/ 	.word	0x00002ab0


	//   ....[40]....
        /*02b0*/ 	.word	0x00002ad0


	//   ....[41]....
        /*02b4*/ 	.word	0x00002ed0


	//   ....[42]....
        /*02b8*/ 	.word	0x00002f60


	//   ....[43]....
        /*02bc*/ 	.word	0x00002fc0


	//   ....[44]....
        /*02c0*/ 	.word	0x00003030


	//   ....[45]....
        /*02c4*/ 	.word	0x00003090


	//   ....[46]....
        /*02c8*/ 	.word	0x000030f0


	//   ....[47]....
        /*02cc*/ 	.word	0x00003140


	//   ....[48]....
        /*02d0*/ 	.word	0x000031a0


	//   ....[49]....
        /*02d4*/ 	.word	0x000031b0


	//   ....[50]....
        /*02d8*/ 	.word	0x00003290


	//   ....[51]....
        /*02dc*/ 	.word	0x00003320


	//   ....[52]....
        /*02e0*/ 	.word	0x00003370


	//   ....[53]....
        /*02e4*/ 	.word	0x000033e0


	//   ....[54]....
        /*02e8*/ 	.word	0x00003440


	//   ....[55]....
        /*02ec*/ 	.word	0x00003490


	//   ....[56]....
        /*02f0*/ 	.word	0x000034f0


	//   ....[57]....
        /*02f4*/ 	.word	0x00003530


	//   ....[58]....
        /*02f8*/ 	.word	0x00003540


	//   ....[59]....
        /*02fc*/ 	.word	0x000039a0


	//   ....[60]....
        /*0300*/ 	.word	0x00003f50


	//   ....[61]....
        /*0304*/ 	.word	0x00003fd0


	//   ....[62]....
        /*0308*/ 	.word	0x00004070


	//   ....[63]....
        /*030c*/ 	.word	0x00004160


	//   ....[64]....
        /*0310*/ 	.word	0x000041e0


	//   ....[65]....
        /*0314*/ 	.word	0x00004260


	//   ....[66]....
        /*0318*/ 	.word	0x000042e0


	//   ....[67]....
        /*031c*/ 	.word	0x00004360


	//   ....[68]....
        /*0320*/ 	.word	0x00004400


	//   ....[69]....
        /*0324*/ 	.word	0x00004470


	//   ....[70]....
        /*0328*/ 	.word	0x000044f0


	//   ....[71]....
        /*032c*/ 	.word	0x00004570


	//   ....[72]....
        /*0330*/ 	.word	0x00004620


	//   ....[73]....
        /*0334*/ 	.word	0x000046a0


	//   ....[74]....
        /*0338*/ 	.word	0x00004710


	//   ....[75]....
        /*033c*/ 	.word	0x00004780


	//   ....[76]....
        /*0340*/ 	.word	0x000047f0


	//   ....[77]....
        /*0344*/ 	.word	0x00004850


	//   ....[78]....
        /*0348*/ 	.word	0x000048c0


	//   ....[79]....
        /*034c*/ 	.word	0x00004940


	//   ....[80]....
        /*0350*/ 	.word	0x000049e0


	//   ....[81]....
        /*0354*/ 	.word	0x00004ab0


	//   ....[82]....
        /*0358*/ 	.word	0x00004b30


	//   ....[83]....
        /*035c*/ 	.word	0x00004bd0


	//   ....[84]....
        /*0360*/ 	.word	0x00004c60


	//   ....[85]....
        /*0364*/ 	.word	0x00004cd0


	//   ....[86]....
        /*0368*/ 	.word	0x00004d70


	//   ....[87]....
        /*036c*/ 	.word	0x00004de0


	//   ....[88]....
        /*0370*/ 	.word	0x00004e60


	//   ....[89]....
        /*0374*/ 	.word	0x00004ee0


	//   ....[90]....
        /*0378*/ 	.word	0x00004f90


	//   ....[91]....
        /*037c*/ 	.word	0x00005030


	//   ....[92]....
        /*0380*/ 	.word	0x000050c0


	//   ....[93]....
        /*0384*/ 	.word	0x00005160


	//   ....[94]....
        /*0388*/ 	.word	0x000051e0


	//   ....[95]....
        /*038c*/ 	.word	0x00005240


	//----- nvinfo : EIATTR_VRC_CTA_INIT_COUNT
	.align		4
.L_1241:
        /*0390*/ 	.byte	0x02, 0x4a
	.zero		1
	.zero		1


	//----- nvinfo : EIATTR_EXIT_INSTR_OFFSETS
	.align		4
        /*0394*/ 	.byte	0x04, 0x1c
        /*0396*/ 	.short	(.L_1243 - .L_1242)


	//   ....[0]....
.L_1242:
        /*0398*/ 	.word	0x00001cc0


	//   ....[1]....
        /*039c*/ 	.word	0x00001cf0


	//   ....[2]....
        /*03a0*/ 	.word	0x00003ee0


	//   ....[3]....
        /*03a4*/ 	.word	0x00003f00


	//----- nvinfo : EIATTR_MAX_THREADS
	.align		4
.L_1243:
        /*03a8*/ 	.byte	0x04, 0x05
        /*03aa*/ 	.short	(.L_1245 - .L_1244)
.L_1244:
        /*03ac*/ 	.word	0x000001a0
        /*03b0*/ 	.word	0x00000001
        /*03b4*/ 	.word	0x00000001


	//----- nvinfo : EIATTR_CRS_STACK_SIZE
	.align		4
.L_1245:
        /*03b8*/ 	.byte	0x04, 0x1e
        /*03ba*/ 	.short	(.L_1247 - .L_1246)
.L_1246:
        /*03bc*/ 	.word	0x00000000


	//----- nvinfo : EIATTR_CBANK_PARAM_SIZE
	.align		4
.L_1247:
        /*03c0*/ 	.byte	0x03, 0x19
        /*03c2*/ 	.short	0x0028


	//----- nvinfo : EIATTR_PARAM_CBANK
	.align		4
        /*03c4*/ 	.byte	0x04, 0x0a
        /*03c6*/ 	.short	(.L_1249 - .L_1248)
	.align		4
.L_1248:
        /*03c8*/ 	.word	index@(.nv.constant0._ZN3cub18CUB_300001_SM_10006detail4scan16DeviceScanKernelINS2_10policy_hubIiiimN4cuda3std3__44plusIvEEE10Policy1000EN6thrust24THRUST_300001_SM_1000_NS6detail15normal_iteratorINSD_10device_ptrIiEEEESI_NS0_13ScanTileStateIiLb1EEES9_NS0_8NullTypeEmiLb0ESL_EEvT0_T1_T2_iT3_T4_T5_)
        /*03cc*/ 	.short	0x0380
        /*03ce*/ 	.short	0x0028


	//----- nvinfo : EIATTR_SW_WAR
	.align		4
.L_1249:
        /*03d0*/ 	.byte	0x04, 0x36
        /*03d2*/ 	.short	(.L_1251 - .L_1250)
.L_1250:
        /*03d4*/ 	.word	0x00000008
.L_1251:


//--------------------- .nv.info._ZN3cub18CUB_300001_SM_10006detail4scan16DeviceScanKernelINS2_10policy_hubIiiijN4cuda3std3__44plusIvEEE10Policy1000EN6thrust24THRUST_300001_SM_1000_NS6detail15normal_iteratorINSD_10device_ptrIiEEEESI_NS0_13ScanTileStateIiLb1EEES9_NS0_8NullTypeEjiLb0ESL_EEvT0_T1_T2_iT3_T4_T5_ --------------------------
	.section	.nv.info._ZN3cub18CUB_300001_SM_10006detail4scan16DeviceScanKernelINS2_10policy_hubIiiijN4cuda3std3__44plusIvEEE10Policy1000EN6thrust24THRUST_300001_SM_1000_NS6detail15normal_iteratorINSD_10device_ptrIiEEEESI_NS0_13ScanTileStateIiLb1EEES9_NS0_8NullTypeEjiLb0ESL_EEvT0_T1_T2_iT3_T4_T5_,"",@"SHT_CUDA_INFO"
	.sectionflags	@""
	.align	4


	//----- nvinfo : EIATTR_CUDA_API_VERSION
	.align		4
        /*0000*/ 	.byte	0x04, 0x37
        /*0002*/ 	.short	(.L_1253 - .L_1252)
.L_1252:
        /*0004*/ 	.word	0x00000082


	//----- nvinfo : EIATTR_KPARAM_INFO
	.align		4
.L_1253:
        /*0008*/ 	.byte	0x04, 0x17
        /*000a*/ 	.short	(.L_1255 - .L_1254)
.L_1254:
        /*000c*/ 	.word	0x00000000
        /*0010*/ 	.short	0x0006
        /*0012*/ 	.short	0x0020
        /*0014*/ 	.byte	0x00, 0xf0, 0x11, 0x00


	//----- nvinfo : EIATTR_KPARAM_INFO
	.align		4
.L_1255:
        /*0018*/ 	.byte	0x04, 0x17
        /*001a*/ 	.short	(.L_1257 - .L_1256)
.L_1256:
        /*001c*/ 	.word	0x00000000
        /*0020*/ 	.short	0x0005
        /*0022*/ 	.short	0x001d
        /*0024*/ 	.byte	0x00, 0xf0, 0x05, 0x00


	//----- nvinfo : EIATTR_KPARAM_INFO
	.align		4
.L_1257:
        /*0028*/ 	.byte	0x04, 0x17
        /*002a*/ 	.short	(.L_1259 - .L_1258)
.L_1258:
        /*002c*/ 	.word	0x00000000
        /*0030*/ 	.short	0x0004
        /*0032*/ 	.short	0x001c
        /*0034*/ 	.byte	0x00, 0xf0, 0x05, 0x00


	//----- nvinfo : EIATTR_KPARAM_INFO
	.align		4
.L_1259:
        /*0038*/ 	.byte	0x04, 0x17
        /*003a*/ 	.short	(.L_1261 - .L_1260)
.L_1260:
        /*003c*/ 	.word	0x00000000
        /*0040*/ 	.short	0x0003
        /*0042*/ 	.short	0x0018
        /*0044*/ 	.byte	0x00, 0xf0, 0x11, 0x00


	//----- nvinfo : EIATTR_KPARAM_INFO
	.align		4
.L_1261:
        /*0048*/ 	.byte	0x04, 0x17
        /*004a*/ 	.short	(.L_1263 - .L_1262)
.L_1262:
        /*004c*/ 	.word	0x00000000
        /*0050*/ 	.short	0x0002
        /*0052*/ 	.short	0x0010
        /*0054*/ 	.byte	0x00, 0xf0, 0x21, 0x00


	//----- nvinfo : EIATTR_KPARAM_INFO
	.align		4
.L_1263:
        /*0058*/ 	.byte	0x04, 0x17
        /*005a*/ 	.short	(.L_1265 - .L_1264)
.L_1264:
        /*005c*/ 	.word	0x00000000
        /*0060*/ 	.short	0x0001
        /*0062*/ 	.short	0x0008
        /*0064*/ 	.byte	0x00, 0xf0, 0x21, 0x00


	//----- nvinfo : EIATTR_KPARAM_INFO
	.align		4
.L_1265:
        /*0068*/ 	.byte	0x04, 0x17
        /*006a*/ 	.short	(.L_1267 - .L_1266)
.L_1266:
        /*006c*/ 	.word	0x00000000
        /*0070*/ 	.short	0x0000
        /*0072*/ 	.short	0x0000
        /*0074*/ 	.byte	0x00, 0xf0, 0x21, 0x00


	//----- nvinfo : EIATTR_SPARSE_MMA_MASK
	.align		4
.L_1267:
        /*0078*/ 	.byte	0x03, 0x50
        /*007a*/ 	.short	0x0000


	//----- nvinfo : EIATTR_MAXREG_COUNT
	.align		4
        /*007c*/ 	.byte	0x03, 0x1b
        /*007e*/ 	.short	0x00a8


	//----- nvinfo : EIATTR_NUM_BARRIERS
	.align		4
        /*0080*/ 	.byte	0x02, 0x4c
        /*0082*/ 	.byte	0x01
	.zero		1


	//----- nvinfo : EIATTR_MERCURY_ISA_VERSION
	.align		4
        /*0084*/ 	.byte	0x03, 0x5f
        /*0086*/ 	.short	0x0101


	//----- nvinfo : EIATTR_UNUSED_LOAD_BYTE_OFFSET
	.align		4
        /*0088*/ 	.byte	0x04, 0x44
        /*008a*/ 	.short	(.L_1269 - .L_1268)


	//   ....[0]....
.L_1268:
        /*008c*/ 	.word	0x00002a20
        /*0090*/ 	.word	0x00000fff


	//----- nvinfo : EIATTR_COOP_GROUP_MASK_REGIDS
	.align		4
.L_1269:
        /*0094*/ 	.byte	0x04, 0x29
        /*0096*/ 	.short	(.L_1271 - .L_1270)


	//   ....[0]....
.L_1270:
        /*0098*/ 	.word	0xffffffff


	//   ....[1]....
        /*009c*/ 	.word	0xffffffff


	//   ....[2]....
        /*00a0*/ 	.word	0xffffffff


	//   ....[3]....
        /*00a4*/ 	.word	0xffffffff


	//   ....[4]....
        /*00a8*/ 	.word	0xffffffff


	//   ....[5]....
        /*00ac*/ 	.word	0xffffffff


	//   ....[6]....
        /*00b0*/ 	.word	0xffffffff


	//   ....[7]....
        /*00b4*/ 	.word	0xffffffff


	//   ....[8]....
        /*00b8*/ 	.word	0xffffffff


	//   ....[9]....
        /*00bc*/ 	.word	0xffffffff


	//   ....[10]....
        /*00c0*/ 	.word	0xffffffff


	//   ....[11]....
        /*00c4*/ 	.word	0xffffffff


	//   ....[12]....
        /*00c8*/ 	.word	0xffffffff


	//   ....[13]....
        /*00cc*/ 	.word	0xffffffff


	//   ....[14]....
        /*00d0*/ 	.word	0xffffffff


	//   ....[15]....
        /*00d4*/ 	.word	0xffffffff


	//   ....[16]....
        /*00d8*/ 	.word	0xffffffff


	//   ....[17]....
        /*00dc*/ 	.word	0xffffffff


	//   ....[18]....
        /*00e0*/ 	.word	0xffffffff


	//   ....[19]....
        /*00e4*/ 	.word	0xffffffff


	//   ....[20]....
        /*00e8*/ 	.word	0xffffffff


	//   ....[21]....
        /*00ec*/ 	.word	0xffffffff


	//   ....[22]....
        /*00f0*/ 	.word	0xffffffff


	//   ....[23]....
        /*00f4*/ 	.word	0xffffffff


	//   ....[24]....
        /*00f8*/ 	.word	0xffffffff


	//   ....[25]....
        /*00fc*/ 	.word	0xffffffff


	//   ....[26]....
        /*0100*/ 	.word	0xffffffff


	//   ....[27]....
        /*0104*/ 	.word	0xffffffff


	//   ....[28]....
        /*0108*/ 	.word	0xffffffff


	//   ....[29]....
        /*010c*/ 	.word	0xffffffff


	//   ....[30]....
        /*0110*/ 	.word	0xffffffff


	//   ....[31]....
        /*0114*/ 	.word	0xffffffff


	//   ....[32]....
        /*0118*/ 	.word	0xffffffff


	//   ....[33]....
        /*011c*/ 	.word	0xffffffff


	//   ....[34]....
        /*0120*/ 	.word	0xffffffff


	//   ....[35]....
        /*0124*/ 	.word	0xffffffff


	//   ....[36]....
        /*0128*/ 	.word	0xffffffff


	//   ....[37]....
        /*012c*/ 	.word	0xffffffff


	//   ....[38]....
        /*0130*/ 	.word	0xffffffff


	//   ....[39]....
        /*0134*/ 	.word	0xffffffff


	//   ....[40]....
        /*0138*/ 	.word	0xffffffff


	//   ....[41]....
        /*013c*/ 	.word	0xffffffff


	//   ....[42]....
        /*0140*/ 	.word	0xffffffff


	//   ....[43]....
        /*0144*/ 	.word	0xffffffff


	//   ....[44]....
        /*0148*/ 	.word	0xffffffff


	//   ....[45]....
        /*014c*/ 	.word	0xffffffff


	//   ....[46]....
        /*0150*/ 	.word	0xffffffff


	//   ....[47]....
        /*0154*/ 	.word	0xffffffff


	//   ....[48]....
        /*0158*/ 	.word	0xffffffff


	//   ....[49]....
        /*015c*/ 	.word	0xffffffff


	//   ....[50]....
        /*0160*/ 	.word	0xffffffff


	//   ....[51]....
        /*0164*/ 	.word	0xffffffff


	//   ....[52]....
        /*0168*/ 	.word	0xffffffff


	//   ....[53]....
        /*016c*/ 	.word	0xffffffff


	//   ....[54]....
        /*0170*/ 	.word	0xffffffff


	//   ....[55]....
        /*0174*/ 	.word	0xffffffff


	//   ....[56]....
        /*0178*/ 	.word	0xffffffff


	//   ....[57]....
        /*017c*/ 	.word	0xffffffff


	//   ....[58]....
        /*0180*/ 	.word	0xffffffff


	//   ....[59]....
        /*0184*/ 	.word	0xffffffff


	//   ....[60]....
        /*0188*/ 	.word	0x05000015


	//   ....[61]....
        /*018c*/ 	.word	0x05000015


	//   ....[62]....
        /*0190*/ 	.word	0x05000015


	//   ....[63]....
        /*0194*/ 	.word	0x05000015


	//   ....[64]....
        /*0198*/ 	.word	0x05000015


	//   ....[65]....
        /*019c*/ 	.word	0x05000015


	//   ....[66]....
        /*01a0*/ 	.word	0x05000015


	//   ....[67]....
        /*01a4*/ 	.word	0x05000015


	//   ....[68]....
        /*01a8*/ 	.word	0x05000015


	//   ....[69]....
        /*01ac*/ 	.word	0x05000015


	//   ....[70]....
        /*01b0*/ 	.word	0x05000015


	//   ....[71]....
        /*01b4*/ 	.word	0x05000015


	//   ....[72]....
        /*01b8*/ 	.word	0x05000015


	//   ....[73]....
        /*01bc*/ 	.word	0x05000015


	//   ....[74]....
        /*01c0*/ 	.word	0x05000015


	//   ....[75]....
        /*01c4*/ 	.word	0x05000015


	//   ....[76]....
        /*01c8*/ 	.word	0x05000015


	//   ....[77]....
        /*01cc*/ 	.word	0x05000015


	//   ....[78]....
        /*01d0*/ 	.word	0x05000015


	//   ....[79]....
        /*01d4*/ 	.word	0x05000015


	//   ....[80]....
        /*01d8*/ 	.word	0x05000015


	//   ....[81]....
        /*01dc*/ 	.word	0x05000015


	//   ....[82]....
        /*01e0*/ 	.word	0x05000015


	//   ....[83]....
        /*01e4*/ 	.word	0x05000015


	//   ....[84]....
        /*01e8*/ 	.word	0x05000015


	//   ....[85]....
        /*01ec*/ 	.word	0x05000015


	//   ....[86]....
        /*01f0*/ 	.word	0x05000015


	//   ....[87]....
        /*01f4*/ 	.word	0x05000015


	//   ....[88]....
        /*01f8*/ 	.word	0x05000015


	//   ....[89]....
        /*01fc*/ 	.word	0x05000015


	//   ....[90]....
        /*0200*/ 	.word	0x05000015


	//   ....[91]....
        /*0204*/ 	.word	0x05000015


	//   ....[92]....
        /*0208*/ 	.word	0x05000015


	//   ....[93]....
        /*020c*/ 	.word	0x05000015


	//   ....[94]....
        /*0210*/ 	.word	0x05000015


	//   ....[95]....
        /*0214*/ 	.word	0x05000015


	//----- nvinfo : EIATTR_COOP_GROUP_INSTR_OFFSETS
	.align		4
.L_1271:
        /*0218*/ 	.byte	0x04, 0x28
        /*021a*/ 	.short	(.L_1273 - .L_1272)


	//   ....[0]....
.L_1272:
        /*021c*/ 	.word	0x000004b0


	//   ....[1]....
        /*0220*/ 	.word	0x00000680


	//   ....[2]....
        /*0224*/ 	.word	0x000006a0


	//   ....[3]....
        /*0228*/ 	.word	0x000006c0


	//   ....[4]....
        /*022c*/ 	.word	0x000006e0


	//   ....[5]....
        /*0230*/ 	.word	0x00000700


	//   ....[6]....
        /*0234*/ 	.word	0x00000ae0


	//   ....[7]....
        /*0238*/ 	.word	0x00000b00


	//   ....[8]....
        /*023c*/ 	.word	0x00000b20


	//   ....[9]....
        /*0240*/ 	.word	0x00000b40


	//   ....[10]....
        /*0244*/ 	.word	0x00000b60


	//   ....[11]....
        /*0248*/ 	.word	0x00000f10


	//   ....[12]....
        /*024c*/ 	.word	0x000010e0


	//   ....[13]....
        /*0250*/ 	.word	0x00001140


	//   ....[14]....
        /*0254*/ 	.word	0x000011d0


	//   ....[15]....
        /*0258*/ 	.word	0x00001230


	//   ....[16]....
        /*025c*/ 	.word	0x00001280


	//   ....[17]....
        /*0260*/ 	.word	0x000012e0


	//   ....[18]....
        /*0264*/ 	.word	0x00001320


	//   ....[19]....
        /*0268*/ 	.word	0x00001330


	//   ....[20]....
        /*026c*/ 	.word	0x000013f0


	//   ....[21]....
        /*0270*/ 	.word	0x000015c0


	//   ....[22]....
        /*0274*/ 	.word	0x00001610


	//   ....[23]....
        /*0278*/ 	.word	0x00001670


	//   ....[24]....
        /*027c*/ 	.word	0x000016d0


	//   ....[25]....
        /*0280*/ 	.word	0x00001710


	//   ....[26]....
        /*0284*/ 	.word	0x00001750


	//   ....[27]....
        /*0288*/ 	.word	0x00001790


	//   ....[28]....
        /*028c*/ 	.word	0x000017a0


	//   ....[29]....
        /*0290*/ 	.word	0x00001c60


	//   ....[30]....
        /*0294*/ 	.word	0x00002740


	//   ....[31]....
        /*0298*/ 	.word	0x00002910


	//   ....[32]....
        /*029c*/ 	.word	0x00002930


	//   ....[33]....
        /*02a0*/ 	.word	0x00002950


	//   ....[34]....
        /*02a4*/ 	.word	0x00002970


	//   ....[35]....
        /*02a8*/ 	.word	0x00002990


	//   ....[36]....
        /*02ac*/ 	.word	0x00002d10


	//   ....[37]....
        /*02b0*/ 	.word	0x00002d30


	//   ....[38]....
        /*02b4*/ 	.word	0x00002d50


	//   ....[39]....
        /*02b8*/ 	.word	0x00002d70


	//   ....[40]....
        /*02bc*/ 	.word	0x00002d90


	//   ....[41]....
        /*02c0*/ 	.word	0x00003140


	//   ....[42]....
        /*02c4*/ 	.word	0x00003310


	//   ....[43]....
        /*02c8*/ 	.word	0x00003370


	//   ....[44]....
        /*02cc*/ 	.word	0x000033e0


	//   ....[45]....
        /*02d0*/ 	.word	0x00003430


	//   ....[46]....
        /*02d4*/ 	.word	0x00003480


	//   ....[47]....
        /*02d8*/ 	.word	0x000034c0


	//   ....[48]....
        /*02dc*/ 	.word	0x00003530


	//   ....[49]....
        /*02e0*/ 	.word	0x00003540


	//   ....[50]....
        /*02e4*/ 	.word	0x00003620


	//   ....[51]....
        /*02e8*/ 	.word	0x000037f0


	//   ....[52]....
        /*02ec*/ 	.word	0x00003840


	//   ....[53]....
        /*02f0*/ 	.word	0x000038c0


	//   ....[54]....
        /*02f4*/ 	.word	0x00003910


	//   ....[55]....
        /*02f8*/ 	.word	0x00003960


	//   ....[56]....
        /*02fc*/ 	.word	0x000039c0


	//   ....[57]....
        /*0300*/ 	.word	0x00003a00


	//   ....[58]....
        /*0304*/ 	.word	0x00003a10


	//   ....[59]....
        /*0308*/ 	.word	0x00003eb0


	//   ....[60]....
        /*030c*/ 	.word	0x00004510


	//   ....[61]....
        /*0310*/ 	.word	0x00004590


	//   ....[62]....
        /*0314*/ 	.word	0x00004620


	//   ....[63]....
        /*0318*/ 	.word	0x00004720


	//   ....[64]....
        /*031c*/ 	.word	0x000047a0


	//   ....[65]....
        /*0320*/ 	.word	0x00004840


	//   ....[66]....
        /*0324*/ 	.word	0x000048c0


	//   ....[67]....
        /*0328*/ 	.word	0x00004950


	//   ....[68]....
        /*032c*/ 	.word	0x00004980


	//   ....[69]....
        /*0330*/ 	.word	0x00004a30


	//   ....[70]....
        /*0334*/ 	.word	0x00004ab0


	//   ....[71]....
        /*0338*/ 	.word	0x00004b30


	//   ....[72]....
        /*033c*/ 	.word	0x00004bf0


	//   ....[73]....
        /*0340*/ 	.word	0x00004c80


	//   ....[74]....
        /*0344*/ 	.word	0x00004d00


	//   ....[75]....
        /*0348*/ 	.word	0x00004d80


	//   ....[76]....
        /*034c*/ 	.word	0x00004e00


	//   ....[77]....
        /*0350*/ 	.word	0x00004e60


	//   ....[78]....
        /*0354*/ 	.word	0x00004ed0


	//   ....[79]....
        /*0358*/ 	.word	0x00004f50


	//   ....[80]....
        /*035c*/ 	.word	0x00004fe0


	//   ....[81]....
        /*0360*/ 	.word	0x000050b0


	//   ....[82]....
        /*0364*/ 	.word	0x00005140


	//   ....[83]....
        /*0368*/ 	.word	0x000051d0


	//   ....[84]....
        /*036c*/ 	.word	0x00005260


	//   ....[85]....
        /*0370*/ 	.word	0x00005310


	//   ....[86]....
        /*0374*/ 	.word	0x00005340


	//   ....[87]....
        /*0378*/ 	.word	0x000053f0


	//   ....[88]....
        /*037c*/ 	.word	0x00005470


	//   ....[89]....
        /*0380*/ 	.word	0x000054f0


	//   ....[90]....
        /*0384*/ 	.word	0x000055b0


	//   ....[91]....
        /*0388*/ 	.word	0x00005650


	//   ....[92]....
        /*038c*/ 	.word	0x000056f0


	//   ....[93]....
        /*0390*/ 	.word	0x00005780


	//   ....[94]....
        /*0394*/ 	.word	0x00005800


	//   ....[95]....
        /*0398*/ 	.word	0x00005860


	//----- nvinfo : EIATTR_VRC_CTA_INIT_COUNT
	.align		4
.L_1273:
        /*039c*/ 	.byte	0x02, 0x4a
	.zero		1
	.zero		1


	//----- nvinfo : EIATTR_EXIT_INSTR_OFFSETS
	.align		4
        /*03a0*/ 	.byte	0x04, 0x1c
        /*03a2*/ 	.short	(.L_1275 - .L_1274)


	//   ....[0]....
.L_1274:
        /*03a4*/ 	.word	0x00001f30


	//   ....[1]....
        /*03a8*/ 	.word	0x00001f50


	//   ....[2]....
        /*03ac*/ 	.word	0x000044a0


	//   ....[3]....
        /*03b0*/ 	.word	0x000044c0


	//----- nvinfo : EIATTR_MAX_THREADS
	.align		4
.L_1275:
        /*03b4*/ 	.byte	0x04, 0x05
        /*03b6*/ 	.short	(.L_1277 - .L_1276)
.L_1276:
        /*03b8*/ 	.word	0x00000180
        /*03bc*/ 	.word	0x00000001
        /*03c0*/ 	.word	0x00000001


	//----- nvinfo : EIATTR_CRS_STACK_SIZE
	.align		4
.L_1277:
        /*03c4*/ 	.byte	0x04, 0x1e
        /*03c6*/ 	.short	(.L_1279 - .L_1278)
.L_1278:
        /*03c8*/ 	.word	0x00000000


	//----- nvinfo : EIATTR_CBANK_PARAM_SIZE
	.align		4
.L_1279:
        /*03cc*/ 	.byte	0x03, 0x19
        /*03ce*/ 	.short	0x0024


	//----- nvinfo : EIATTR_PARAM_CBANK
	.align		4
        /*03d0*/ 	.byte	0x04, 0x0a
        /*03d2*/ 	.short	(.L_1281 - .L_1280)
	.align		4
.L_1280:
        /*03d4*/ 	.word	index@(.nv.constant0._ZN3cub18CUB_300001_SM_10006detail4scan16DeviceScanKernelINS2_10policy_hubIiiijN4cuda3std3__44plusIvEEE10Policy1000EN6thrust24THRUST_300001_SM_1000_NS6detail15normal_iteratorINSD_10device_ptrIiEEEESI_NS0_13ScanTileStateIiLb1EEES9_NS0_8NullTypeEjiLb0ESL_EEvT0_T1_T2_iT3_T4_T5_)
        /*03d8*/ 	.short	0x0380
        /*03da*/ 	.short	0x0024


	//----- nvinfo : EIATTR_SW_WAR
	.align		4
.L_1281:
        /*03dc*/ 	.byte	0x04, 0x36
        /*03de*/ 	.short	(.L_1283 - .L_1282)
.L_1282:
        /*03e0*/ 	.word	0x00000008
.L_1283:


//--------------------- .nv.info._ZN3cub18CUB_300001_SM_10006detail4scan20DeviceScanInitKernelINS0_13ScanTileStateIiLb1EEEEEvT_i --------------------------
	.section	.nv.info._ZN3cub18CUB_300001_SM_10006detail4scan20DeviceScanInitKernelINS0_13ScanTileStateIiLb1EEEEEvT_i,"",@"SHT_CUDA_INFO"
	.sectionflags	@""
	.align	4


	//----- nvinfo : EIATTR_CUDA_API_VERSION
	.align		4
        /*0000*/ 	.byte	0x04, 0x37
        /*0002*/ 	.short	(.L_1285 - .L_1284)
.L_1284:
        /*0004*/ 	.word	0x00000082


	//----- nvinfo : EIATTR_KPARAM_INFO
	.align		4
.L_1285:
        /*0008*/ 	.byte	0x04, 0x17
        /*000a*/ 	.short	(.L_1287 - .L_1286)
.L_1286:
        /*000c*/ 	.word	0x00000000
        /*0010*/ 	.short	0x0001
        /*0012*/ 	.short	0x0008
        /*0014*/ 	.byte	0x00, 0xf0, 0x11, 0x00


	//----- nvinfo : EIATTR_KPARAM_INFO
	.align		4
.L_1287:
        /*0018*/ 	.byte	0x04, 0x17
        /*001a*/ 	.short	(.L_1289 - .L_1288)
.L_1288:
        /*001c*/ 	.word	0x00000000
        /*0020*/ 	.short	0x0000
        /*0022*/ 	.short	0x0000
        /*0024*/ 	.byte	0x00, 0xf0, 0x21, 0x00


	//----- nvinfo : EIATTR_SPARSE_MMA_MASK
	.align		4
.L_1289:
        /*0028*/ 	.byte	0x03, 0x50
        /*002a*/ 	.short	0x0000


	//----- nvinfo : EIATTR_MAXREG_COUNT
	.align		4
        /*002c*/ 	.byte	0x03, 0x1b
        /*002e*/ 	.short	0x00ff


	//----- nvinfo : EIATTR_MERCURY_ISA_VERSION
	.align		4
        /*0030*/ 	.byte	0x03, 0x5f
        /*0032*/ 	.short	0x0101


	//----- nvinfo : EIATTR_VRC_CTA_INIT_COUNT
	.align		4
        /*0034*/ 	.byte	0x02, 0x4a
	.zero		1
	.zero		1


	//----- nvinfo : EIATTR_EXIT_INSTR_OFFSETS
	.align		4
        /*0038*/ 	.byte	0x04, 0x1c
        /*003a*/ 	.short	(.L_1291 - .L_1290)


	//   ....[0]....
.L_1290:
        /*003c*/ 	.word	0x000000f0


	//   ....[1]....
        /*0040*/ 	.word	0x00000130


	//----- nvinfo : EIATTR_CBANK_PARAM_SIZE
	.align		4
.L_1291:
        /*0044*/ 	.byte	0x03, 0x19
        /*0046*/ 	.short	0x000c


	//----- nvinfo : EIATTR_PARAM_CBANK
	.align		4
        /*0048*/ 	.byte	0x04, 0x0a
        /*004a*/ 	.short	(.L_1293 - .L_1292)
	.align		4
.L_1292:
        /*004c*/ 	.word	index@(.nv.constant0._ZN3cub18CUB_300001_SM_10006detail4scan20DeviceScanInitKernelINS0_13ScanTileStateIiLb1EEEEEvT_i)
        /*0050*/ 	.short	0x0380
        /*0052*/ 	.short	0x000c


	//----- nvinfo : EIATTR_SW_WAR
	.align		4
.L_1293:
        /*0054*/ 	.byte	0x04, 0x36
        /*0056*/ 	.short	(.L_1295 - .L_1294)
.L_1294:
        /*0058*/ 	.word	0x00000008
.L_1295:


//--------------------- .nv.info._ZN3cub18CUB_300001_SM_10006detail6reduce18DeviceReduceKernelINS2_10policy_hubIfyN4cuda3std3__44plusIfEEE10Policy1000EN6thrust24THRUST_300001_SM_1000_NS6detail15normal_iteratorINSD_10device_ptrIfEEEEyS9_fNS7_10__identityEEEvT0_PT3_T1_NS0_13GridEvenShareISN_EET2_T4_ --------------------------
	.section	.nv.info._ZN3cub18CUB_300001_SM_10006detail6reduce18DeviceReduceKernelINS2_10policy_hubIfyN4cuda3std3__44plusIfEEE10Policy1000EN6thrust24THRUST_300001_SM_1000_NS6detail15normal_iteratorINSD_10device_ptrIfEEEEyS9_fNS7_10__identityEEEvT0_PT3_T1_NS0_13GridEvenShareISN_EET2_T4_,"",@"SHT_CUDA_INFO"
	.sectionflags	@""
	.align	4


	//----- nvinfo : EIATTR_CUDA_API_VERSION
	.align		4
        /*0000*/ 	.byte	0x04, 0x37
        /*0002*/ 	.short	(.L_1297 - .L_1296)
.L_1296:
        /*0004*/ 	.word	0x00000082


	//----- nvinfo : EIATTR_KPARAM_INFO
	.align		4
.L_1297:
        /*0008*/ 	.byte	0x04, 0x17
        /*000a*/ 	.short	(.L_1299 - .L_1298)
.L_1298:
        /*000c*/ 	.word	0x00000000
        /*0010*/ 	.short	0x0005
        /*0012*/ 	.short	0x0061
        /*0014*/ 	.byte	0x00, 0xf0, 0x05, 0x00


	//----- nvinfo : EIATTR_KPARAM_INFO
	.align		4
.L_1299:
        /*0018*/ 	.byte	0x04, 0x17
        /*001a*/ 	.short	(.L_1301 - .L_1300)
.L_1300:
        /*001c*/ 	.word	0x00000000
        /*0020*/ 	.short	0x0004
        /*0022*/ 	.short	0x0060
        /*0024*/ 	.byte	0x00, 0xf0, 0x05, 0x00


	//----- nvinfo : EIATTR_KPARAM_INFO
	.align		4
.L_1301:
        /*0028*/ 	.byte	0x04, 0x17
        /*002a*/ 	.short	(.L_1303 - .L_1302)
.L_1302:
        /*002c*/ 	.word	0x00000000
        /*0030*/ 	.short	0x0003
        /*0032*/ 	.short	0x0018
        /*0034*/ 	.byte	0x00, 0xf0, 0x21, 0x01


	//----- nvinfo : EIATTR_KPARAM_INFO
	.align		4
.L_1303:
        /*0038*/ 	.byte	0x04, 0x17
        /*003a*/ 	.short	(.L_1305 - .L_1304)
.L_1304:
        /*003c*/ 	.word	0x00000000
        /*0040*/ 	.short	0x0002
        /*0042*/ 	.short	0x0010
        /*0044*/ 	.byte	0x00, 0xf0, 0x21, 0x00


	//----- nvinfo : EIATTR_KPARAM_INFO
	.align		4
.L_1305:
        /*0048*/ 	.byte	0x04, 0x17
        /*004a*/ 	.short	(.L_1307 - .L_1306)
.L_1306:
        /*004c*/ 	.word	0x00000000
        /*0050*/ 	.short	0x0001
        /*0052*/ 	.short	0x0008
        /*0054*/ 	.byte	0x00, 0xf5, 0x21, 0x00


	//----- nvinfo : EIATTR_KPARAM_INFO
	.align		4
.L_1307:
        /*0058*/ 	.byte	0x04, 0x17
        /*005a*/ 	.short	(.L_1309 - .L_1308)
.L_1308:
        /*005c*/ 	.word	0x00000000
        /*0060*/ 	.short	0x0000
        /*0062*/ 	.short	0x0000
        /*0064*/ 	.byte	0x00, 0xf0, 0x21, 0x00


	//----- nvinfo : EIATTR_SPARSE_MMA_MASK
	.align		4
.L_1309:
        /*0068*/ 	.byte	0x03, 0x50
        /*006a*/ 	.short	0x0000


	//----- nvinfo : EIATTR_MAXREG_COUNT
	.align		4
        /*006c*/ 	.byte	0x03, 0x1b
        /*006e*/ 	.short	0x00ff


	//----- nvinfo : EIATTR_NUM_BARRIERS
	.align		4
        /*0070*/ 	.byte	0x02, 0x4c
        /*0072*/ 	.byte	0x01
	.zero		1


	//----- nvinfo : EIATTR_MERCURY_ISA_VERSION
	.align		4
        /*0074*/ 	.byte	0x03, 0x5f
        /*0076*/ 	.short	0x0101


	//----- nvinfo : EIATTR_COOP_GROUP_MASK_REGIDS
	.align		4
        /*0078*/ 	.byte	0x04, 0x29
        /*007a*/ 	.short	(.L_1311 - .L_1310)


	//   ....[0]....
.L_1310:
        /*007c*/ 	.word	0xffffffff


	//   ....[1]....
        /*0080*/ 	.word	0xffffffff


	//   ....[2]....
        /*0084*/ 	.word	0xffffffff


	//   ....[3]....
        /*0088*/ 	.word	0xffffffff


	//   ....[4]....
        /*008c*/ 	.word	0xffffffff


	//   ....[5]....
        /*0090*/ 	.word	0xffffffff


	//   ....[6]....
        /*0094*/ 	.word	0xffffffff


	//   ....[7]....
        /*0098*/ 	.word	0xffffffff


	//   ....[8]....
        /*009c*/ 	.word	0xffffffff


	//   ....[9]....
        /*00a0*/ 	.word	0xffffffff


	//   ....[10]....
        /*00a4*/ 	.word	0xffffffff


	//   ....[11]....
        /*00a8*/ 	.word	0xffffffff


	//   ....[12]....
        /*00ac*/ 	.word	0xffffffff


	//   ....[13]....
        /*00b0*/ 	.word	0xffffffff


	//   ....[14]....
        /*00b4*/ 	.word	0xffffffff


	//----- nvinfo : EIATTR_COOP_GROUP_INSTR_OFFSETS
	.align		4
.L_1311:
        /*00b8*/ 	.byte	0x04, 0x28
        /*00ba*/ 	.short	(.L_1313 - .L_1312)


	//   ....[0]....
.L_1312:
        /*00bc*/ 	.word	0x000009c0


	//   ....[1]....
        /*00c0*/ 	.word	0x00000a20


	//   ....[2]....
        /*00c4*/ 	.word	0x00000a90


	//   ....[3]....
        /*00c8*/ 	.word	0x00000ae0


	//   ....[4]....
        /*00cc*/ 	.word	0x00000b10


	//   ....[5]....
        /*00d0*/ 	.word	0x00000cd0


	//   ....[6]....
        /*00d4*/ 	.word	0x00000d60


	//   ....[7]....
        /*00d8*/ 	.word	0x00000dd0


	//   ....[8]....
        /*00dc*/ 	.word	0x00000e20


	//   ....[9]....
        /*00e0*/ 	.word	0x00000e50


	//   ....[10]....
        /*00e4*/ 	.word	0x00002030


	//   ....[11]....
        /*00e8*/ 	.word	0x000020c0


	//   ....[12]....
        /*00ec*/ 	.word	0x00002110


	//   ....[13]....
        /*00f0*/ 	.word	0x00002150


	//   ....[14]....
        /*00f4*/ 	.word	0x00002180


	//----- nvinfo : EIATTR_VRC_CTA_INIT_COUNT
	.align		4
.L_1313:
        /*00f8*/ 	.byte	0x02, 0x4a
	.zero		1
	.zero		1


	//----- nvinfo : EIATTR_EXIT_INSTR_OFFSETS
	.align		4
        /*00fc*/ 	.byte	0x04, 0x1c
        /*00fe*/ 	.short	(.L_1315 - .L_1314)


	//   ....[0]....
.L_1314:
        /*0100*/ 	.word	0x000022d0


	//   ....[1]....
        /*0104*/ 	.word	0x00002330


	//----- nvinfo : EIATTR_MAX_THREADS
	.align		4
.L_1315:
        /*0108*/ 	.byte	0x04, 0x05
        /*010a*/ 	.short	(.L_1317 - .L_1316)
.L_1316:
        /*010c*/ 	.word	0x00000100
        /*0110*/ 	.word	0x00000001
        /*0114*/ 	.word	0x00000001


	//----- nvinfo : EIATTR_CRS_STACK_SIZE
	.align		4
.L_1317:
        /*0118*/ 	.byte	0x04, 0x1e
        /*011a*/ 	.short	(.L_1319 - .L_1318)
.L_1318:
        /*011c*/ 	.word	0x00000000


	//----- nvinfo : EIATTR_CBANK_PARAM_SIZE
	.align		4
.L_1319:
        /*0120*/ 	.byte	0x03, 0x19
        /*0122*/ 	.short	0x0062


	//----- nvinfo : EIATTR_PARAM_CBANK
	.align		4
        /*0124*/ 	.byte	0x04, 0x0a
        /*0126*/ 	.short	(.L_1321 - .L_1320)
	.align		4
.L_1320:
        /*0128*/ 	.word	index@(.nv.constant0._ZN3cub18CUB_300001_SM_10006detail6reduce18DeviceReduceKernelINS2_10policy_hubIfyN4cuda3std3__44plusIfEEE10Policy1000EN6thrust24THRUST_300001_SM_1000_NS6detail15normal_iteratorINSD_10device_ptrIfEEEEyS9_fNS7_10__identityEEEvT0_PT3_T1_NS0_13GridEvenShareISN_EET2_T4_)
        /*012c*/ 	.short	0x0380
        /*012e*/ 	.short	0x0062


	//----- nvinfo : EIATTR_SW_WAR
	.align		4
.L_1321:
        /*0130*/ 	.byte	0x04, 0x36
        /*0132*/ 	.short	(.L_1323 - .L_1322)
.L_1322:
        /*0134*/ 	.word	0x00000008
.L_1323:


//--------------------- .nv.info._ZN3cub18CUB_300001_SM_10006detail6reduce28DeviceReduceSingleTileKernelINS2_10policy_hubIfyN4cuda3std3__44plusIfEEE10Policy1000EN6thrust24THRUST_300001_SM_1000_NS6detail15normal_iteratorINSD_10device_ptrIfEEEEPfyS9_ffNS7_10__identityEEEvT0_T1_T2_T3_T4_T6_ --------------------------
	.section	.nv.info._ZN3cub18CUB_300001_SM_10006detail6reduce28DeviceReduceSingleTileKernelINS2_10policy_hubIfyN4cuda3std3__44plusIfEEE10Policy1000EN6thrust24THRUST_300001_SM_1000_NS6detail15normal_iteratorINSD_10device_ptrIfEEEEPfyS9_ffNS7_10__identityEEEvT0_T1_T2_T3_T4_T6_,"",@"SHT_CUDA_INFO"
	.sectionflags	@""
	.align	4


	//----- nvinfo : EIATTR_CUDA_API_VERSION
	.align		4
        /*0000*/ 	.byte	0x04, 0x37
        /*0002*/ 	.short	(.L_1325 - .L_1324)
.L_1324:
        /*0004*/ 	.word	0x00000082


	//----- nvinfo : EIATTR_KPARAM_INFO
	.align		4
.L_1325:
        /*0008*/ 	.byte	0x04, 0x17
        /*000a*/ 	.short	(.L_1327 - .L_1326)
.L_1326:
        /*000c*/ 	.word	0x00000000
        /*0010*/ 	.short	0x0005
        /*0012*/ 	.short	0x0020
        /*0014*/ 	.byte	0x00, 0xf0, 0x05, 0x00


	//----- nvinfo : EIATTR_KPARAM_INFO
	.align		4
.L_1327:
        /*0018*/ 	.byte	0x04, 0x17
        /*001a*/ 	.short	(.L_1329 - .L_1328)
.L_1328:
        /*001c*/ 	.word	0x00000000
        /*0020*/ 	.short	0x0004
        /*0022*/ 	.short	0x001c
        /*0024*/ 	.byte	0x00, 0xf0, 0x11, 0x00


	//----- nvinfo : EIATTR_KPARAM_INFO
	.align		4
.L_1329:
        /*0028*/ 	.byte	0x04, 0x17
        /*002a*/ 	.short	(.L_1331 - .L_1330)
.L_1330:
        /*002c*/ 	.word	0x00000000
        /*0030*/ 	.short	0x0003
        /*0032*/ 	.short	0x0018
        /*0034*/ 	.byte	0x00, 0xf0, 0x05, 0x00


	//----- nvinfo : EIATTR_KPARAM_INFO
	.align		4
.L_1331:
        /*0038*/ 	.byte	0x04, 0x17
        /*003a*/ 	.short	(.L_1333 - .L_1332)
.L_1332:
        /*003c*/ 	.word	0x00000000
        /*0040*/ 	.short	0x0002
        /*0042*/ 	.short	0x0010
        /*0044*/ 	.byte	0x00, 0xf0, 0x21, 0x00


	//----- nvinfo : EIATTR_KPARAM_INFO
	.align		4
.L_1333:
        /*0048*/ 	.byte	0x04, 0x17
        /*004a*/ 	.short	(.L_1335 - .L_1334)
.L_1334:
        /*004c*/ 	.word	0x00000000
        /*0050*/ 	.short	0x0001
        /*0052*/ 	.short	0x0008
        /*0054*/ 	.byte	0x00, 0xf5, 0x21, 0x00


	//----- nvinfo : EIATTR_KPARAM_INFO
	.align		4
.L_1335:
        /*0058*/ 	.byte	0x04, 0x17
        /*005a*/ 	.short	(.L_1337 - .L_1336)
.L_1336:
        /*005c*/ 	.word	0x00000000
        /*0060*/ 	.short	0x0000
        /*0062*/ 	.short	0x0000
        /*0064*/ 	.byte	0x00, 0xf0, 0x21, 0x00


	//----- nvinfo : EIATTR_SPARSE_MMA_MASK
	.align		4
.L_1337:
        /*0068*/ 	.byte	0x03, 0x50
        /*006a*/ 	.short	0x0000


	//----- nvinfo : EIATTR_MAXREG_COUNT
	.align		4
        /*006c*/ 	.byte	0x03, 0x1b
        /*006e*/ 	.short	0x00ff


	//----- nvinfo : EIATTR_NUM_BARRIERS
	.align		4
        /*0070*/ 	.byte	0x02, 0x4c
        /*0072*/ 	.byte	0x01
	.zero		1


	//----- nvinfo : EIATTR_MERCURY_ISA_VERSION
	.align		4
        /*0074*/ 	.byte	0x03, 0x5f
        /*0076*/ 	.short	0x0101


	//----- nvinfo : EIATTR_COOP_GROUP_MASK_REGIDS
	.align		4
        /*0078*/ 	.byte	0x04, 0x29
        /*007a*/ 	.short	(.L_1339 - .L_1338)


	//   ....[0]....
.L_1338:
        /*007c*/ 	.word	0xffffffff


	//   ....[1]....
        /*0080*/ 	.word	0xffffffff


	//   ....[2]....
        /*0084*/ 	.word	0xffffffff


	//   ....[3]....
        /*0088*/ 	.word	0xffffffff


	//   ....[4]....
        /*008c*/ 	.word	0xffffffff


	//   ....[5]....
        /*0090*/ 	.word	0xffffffff


	//   ....[6]....
        /*0094*/ 	.word	0xffffffff


	//   ....[7]....
        /*0098*/ 	.word	0xffffffff


	//   ....[8]....
        /*009c*/ 	.word	0xffffffff


	//   ....[9]....
        /*00a0*/ 	.word	0xffffffff


	//   ....[10]....
        /*00a4*/ 	.word	0xffffffff


	//   ....[11]....
        /*00a8*/ 	.word	0xffffffff


	//   ....[12]....
        /*00ac*/ 	.word	0xffffffff


	//   ....[13]....
        /*00b0*/ 	.word	0xffffffff


	//   ....[14]....
        /*00b4*/ 	.word	0xffffffff


	//----- nvinfo : EIATTR_COOP_GROUP_INSTR_OFFSETS
	.align		4
.L_1339:
        /*00b8*/ 	.byte	0x04, 0x28
        /*00ba*/ 	.short	(.L_1341 - .L_1340)


	//   ....[0]....
.L_1340:
        /*00bc*/ 	.word	0x00000930


	//   ....[1]....
        /*00c0*/ 	.word	0x00000990


	//   ....[2]....
        /*00c4*/ 	.word	0x00000a00


	//   ....[3]....
        /*00c8*/ 	.word	0x00000a50


	//   ....[4]....
        /*00cc*/ 	.word	0x00000a80


	//   ....[5]....
        /*00d0*/ 	.word	0x00000c40


	//   ....[6]....
        /*00d4*/ 	.word	0x00000cd0


	//   ....[7]....
        /*00d8*/ 	.word	0x00000d20


	//   ....[8]....
        /*00dc*/ 	.word	0x00000d60


	//   ....[9]....
        /*00e0*/ 	.word	0x00000da0


	//   ....[10]....
        /*00e4*/ 	.word	0x00001dc0


	//   ....[11]....
        /*00e8*/ 	.word	0x00001e40


	//   ....[12]....
        /*00ec*/ 	.word	0x00001e90


	//   ....[13]....
        /*00f0*/ 	.word	0x00001ed0


	//   ....[14]....
        /*00f4*/ 	.word	0x00001f00


	//----- nvinfo : EIATTR_VRC_CTA_INIT_COUNT
	.align		4
.L_1341:
        /*00f8*/ 	.byte	0x02, 0x4a
	.zero		1
	.zero		1


	//----- nvinfo : EIATTR_EXIT_INSTR_OFFSETS
	.align		4
        /*00fc*/ 	.byte	0x04, 0x1c
        /*00fe*/ 	.short	(.L_1343 - .L_1342)


	//   ....[0]....
.L_1342:
        /*0100*/ 	.word	0x000000a0


	//   ....[1]....
        /*0104*/ 	.word	0x000000e0


	//   ....[2]....
        /*0108*/ 	.word	0x00002040


	//   ....[3]....
        /*010c*/ 	.word	0x00002090


	//----- nvinfo : EIATTR_MAX_THREADS
	.align		4
.L_1343:
        /*0110*/ 	.byte	0x04, 0x05
        /*0112*/ 	.short	(.L_1345 - .L_1344)
.L_1344:
        /*0114*/ 	.word	0x00000100
        /*0118*/ 	.word	0x00000001
        /*011c*/ 	.word	0x00000001


	//----- nvinfo : EIATTR_CRS_STACK_SIZE
	.align		4
.L_1345:
        /*0120*/ 	.byte	0x04, 0x1e
        /*0122*/ 	.short	(.L_1347 - .L_1346)
.L_1346:
        /*0124*/ 	.word	0x00000000


	//----- nvinfo : EIATTR_CBANK_PARAM_SIZE
	.align		4
.L_1347:
        /*0128*/ 	.byte	0x03, 0x19
        /*012a*/ 	.short	0x0021


	//----- nvinfo : EIATTR_PARAM_CBANK
	.align		4
        /*012c*/ 	.byte	0x04, 0x0a
        /*012e*/ 	.short	(.L_1349 - .L_1348)
	.align		4
.L_1348:
        /*0130*/ 	.word	index@(.nv.constant0._ZN3cub18CUB_300001_SM_10006detail6reduce28DeviceReduceSingleTileKernelINS2_10policy_hubIfyN4cuda3std3__44plusIfEEE10Policy1000EN6thrust24THRUST_300001_SM_1000_NS6detail15normal_iteratorINSD_10device_ptrIfEEEEPfyS9_ffNS7_10__identityEEEvT0_T1_T2_T3_T4_T6_)
        /*0134*/ 	.short	0x0380
        /*0136*/ 	.short	0x0021


	//----- nvinfo : EIATTR_SW_WAR
	.align		4
.L_1349:
        /*0138*/ 	.byte	0x04, 0x36
        /*013a*/ 	.short	(.L_1351 - .L_1350)
.L_1350:
        /*013c*/ 	.word	0x00000008
.L_1351:


//--------------------- .nv.info._ZN3cub18CUB_300001_SM_10006detail6reduce18DeviceReduceKernelINS2_10policy_hubIfjN4cuda3std3__44plusIfEEE10Policy1000EN6thrust24THRUST_300001_SM_1000_NS6detail15normal_iteratorINSD_10device_ptrIfEEEEjS9_fNS7_10__identityEEEvT0_PT3_T1_NS0_13GridEvenShareISN_EET2_T4_ --------------------------
	.section	.nv.info._ZN3cub18CUB_300001_SM_10006detail6reduce18DeviceReduceKernelINS2_10policy_hubIfjN4cuda3std3__44plusIfEEE10Policy1000EN6thrust24THRUST_300001_SM_1000_NS6detail15normal_iteratorINSD_10device_ptrIfEEEEjS9_fNS7_10__identityEEEvT0_PT3_T1_NS0_13GridEvenShareISN_EET2_T4_,"",@"SHT_CUDA_INFO"
	.sectionflags	@""
	.align	4


	//----- nvinfo : EIATTR_CUDA_API_VERSION
	.align		4
        /*0000*/ 	.byte	0x04, 0x37
        /*0002*/ 	.short	(.L_1353 - .L_1352)
.L_1352:
        /*0004*/ 	.word	0x00000082


	//----- nvinfo : EIATTR_KPARAM_INFO
	.align		4
.L_1353:
        /*0008*/ 	.byte	0x04, 0x17
        /*000a*/ 	.short	(.L_1355 - .L_1354)
.L_1354:
        /*000c*/ 	.word	0x00000000
        /*0010*/ 	.short	0x0005
        /*0012*/ 	.short	0x003d
        /*0014*/ 	.byte	0x00, 0xf0, 0x05, 0x00


	//----- nvinfo : EIATTR_KPARAM_INFO
	.align		4
.L_1355:
        /*0018*/ 	.byte	0x04, 0x17
        /*001a*/ 	.short	(.L_1357 - .L_1356)
.L_1356:
        /*001c*/ 	.word	0x00000000
        /*0020*/ 	.short	0x0004
        /*0022*/ 	.short	0x003c
        /*0024*/ 	.byte	0x00, 0xf0, 0x05, 0x00


	//----- nvinfo : EIATTR_KPARAM_INFO
	.align		4
.L_1357:
        /*0028*/ 	.byte	0x04, 0x17
        /*002a*/ 	.short	(.L_1359 - .L_1358)
.L_1358:
        /*002c*/ 	.word	0x00000000
        /*0030*/ 	.short	0x0003
        /*0032*/ 	.short	0x0014
        /*0034*/ 	.byte	0x00, 0xf0, 0xa1, 0x00


	//----- nvinfo : EIATTR_KPARAM_INFO
	.align		4
.L_1359:
        /*0038*/ 	.byte	0x04, 0x17
        /*003a*/ 	.short	(.L_1361 - .L_1360)
.L_1360:
        /*003c*/ 	.word	0x00000000
        /*0040*/ 	.short	0x0002
        /*0042*/ 	.short	0x0010
        /*0044*/ 	.byte	0x00, 0xf0, 0x11, 0x00


	//----- nvinfo : EIATTR_KPARAM_INFO
	.align		4
.L_1361:
        /*0048*/ 	.byte	0x04, 0x17
        /*004a*/ 	.short	(.L_1363 - .L_1362)
.L_1362:
        /*004c*/ 	.word	0x00000000
        /*0050*/ 	.short	0x0001
        /*0052*/ 	.short	0x0008
        /*0054*/ 	.byte	0x00, 0xf5, 0x21, 0x00


	//----- nvinfo : EIATTR_KPARAM_INFO
	.align		4
.L_1363:
        /*0058*/ 	.byte	0x04, 0x17
        /*005a*/ 	.short	(.L_1365 - .L_1364)
.L_1364:
        /*005c*/ 	.word	0x00000000
        /*0060*/ 	.short	0x0000
        /*0062*/ 	.short	0x0000
        /*0064*/ 	.byte	0x00, 0xf0, 0x21, 0x00


	//----- nvinfo : EIATTR_SPARSE_MMA_MASK
	.align		4
.L_1365:
        /*0068*/ 	.byte	0x03, 0x50
        /*006a*/ 	.short	0x0000


	//----- nvinfo : EIATTR_MAXREG_COUNT
	.align		4
        /*006c*/ 	.byte	0x03, 0x1b
        /*006e*/ 	.short	0x0080


	//----- nvinfo : EIATTR_NUM_BARRIERS
	.align		4
        /*0070*/ 	.byte	0x02, 0x4c
        /*0072*/ 	.byte	0x01
	.zero		1


	//----- nvinfo : EIATTR_MERCURY_ISA_VERSION
	.align		4
        /*0074*/ 	.byte	0x03, 0x5f
        /*0076*/ 	.short	0x0101


	//----- nvinfo : EIATTR_UNUSED_LOAD_BYTE_OFFSET
	.align		4
        /*0078*/ 	.byte	0x04, 0x44
        /*007a*/ 	.short	(.L_1367 - .L_1366)


	//   ....[0]....
.L_1366:
        /*007c*/ 	.word	0x00000de0
        /*0080*/ 	.word	0x0000fff0


	//   ....[1]....
        /*0084*/ 	.word	0x000011f0
        /*0088*/ 	.word	0x0000fff0


	//   ....[2]....
        /*008c*/ 	.word	0x000026b0
        /*0090*/ 	.word	0x0000fff0


	//----- nvinfo : EIATTR_COOP_GROUP_MASK_REGIDS
	.align		4
.L_1367:
        /*0094*/ 	.byte	0x04, 0x29
        /*0096*/ 	.short	(.L_1369 - .L_1368)


	//   ....[0]....
.L_1368:
        /*0098*/ 	.word	0xffffffff


	//   ....[1]....
        /*009c*/ 	.word	0xffffffff


	//   ....[2]....
        /*00a0*/ 	.word	0xffffffff


	//   ....[3]....
        /*00a4*/ 	.word	0xffffffff


	//   ....[4]....
        /*00a8*/ 	.word	0xffffffff


	//   ....[5]....
        /*00ac*/ 	.word	0xffffffff


	//   ....[6]....
        /*00b0*/ 	.word	0xffffffff


	//   ....[7]....
        /*00b4*/ 	.word	0xffffffff


	//   ....[8]....
        /*00b8*/ 	.word	0xffffffff


	//   ....[9]....
        /*00bc*/ 	.word	0xffffffff


	//   ....[10]....
        /*00c0*/ 	.word	0xffffffff


	//   ....[11]....
        /*00c4*/ 	.word	0xffffffff


	//   ....[12]....
        /*00c8*/ 	.word	0xffffffff


	//   ....[13]....
        /*00cc*/ 	.word	0xffffffff


	//   ....[14]....
        /*00d0*/ 	.word	0xffffffff


	//----- nvinfo : EIATTR_COOP_GROUP_INSTR_OFFSETS
	.align		4
.L_1369:
        /*00d4*/ 	.byte	0x04, 0x28
        /*00d6*/ 	.short	(.L_1371 - .L_1370)


	//   ....[0]....
.L_1370:
        /*00d8*/ 	.word	0x00000bf0


	//   ....[1]....
        /*00dc*/ 	.word	0x00000c50


	//   ....[2]....
        /*00e0*/ 	.word	0x00000cc0


	//   ....[3]....
        /*00e4*/ 	.word	0x00000d10


	//   ....[4]....
        /*00e8*/ 	.word	0x00000d40


	//   ....[5]....
        /*00ec*/ 	.word	0x00000f90


	//   ....[6]....
        /*00f0*/ 	.word	0x00001020


	//   ....[7]....
        /*00f4*/ 	.word	0x00001070


	//   ....[8]....
        /*00f8*/ 	.word	0x000010b0


	//   ....[9]....
        /*00fc*/ 	.word	0x000010f0


	//   ....[10]....
        /*0100*/ 	.word	0x000024c0


	//   ....[11]....
        /*0104*/ 	.word	0x00002550


	//   ....[12]....
        /*0108*/ 	.word	0x000025a0


	//   ....[13]....
        /*010c*/ 	.word	0x000025e0


	//   ....[14]....
        /*0110*/ 	.word	0x00002610


	//----- nvinfo : EIATTR_VRC_CTA_INIT_COUNT
	.align		4
.L_1371:
        /*0114*/ 	.byte	0x02, 0x4a
	.zero		1
	.zero		1


	//----- nvinfo : EIATTR_EXIT_INSTR_OFFSETS
	.align		4
        /*0118*/ 	.byte	0x04, 0x1c
        /*011a*/ 	.short	(.L_1373 - .L_1372)


	//   ....[0]....
.L_1372:
        /*011c*/ 	.word	0x000027f0


	//   ....[1]....
        /*0120*/ 	.word	0x00002830


	//----- nvinfo : EIATTR_MAX_THREADS
	.align		4
.L_1373:
        /*0124*/ 	.byte	0x04, 0x05
        /*0126*/ 	.short	(.L_1375 - .L_1374)
.L_1374:
        /*0128*/ 	.word	0x00000200
        /*012c*/ 	.word	0x00000001
        /*0130*/ 	.word	0x00000001


	//----- nvinfo : EIATTR_CRS_STACK_SIZE
	.align		4
.L_1375:
        /*0134*/ 	.byte	0x04, 0x1e
        /*0136*/ 	.short	(.L_1377 - .L_1376)
.L_1376:
        /*0138*/ 	.word	0x00000000


	//----- nvinfo : EIATTR_CBANK_PARAM_SIZE
	.align		4
.L_1377:
        /*013c*/ 	.byte	0x03, 0x19
        /*013e*/ 	.short	0x003e


	//----- nvinfo : EIATTR_PARAM_CBANK
	.align		4
        /*0140*/ 	.byte	0x04, 0x0a
        /*0142*/ 	.short	(.L_1379 - .L_1378)
	.align		4
.L_1378:
        /*0144*/ 	.word	index@(.nv.constant0._ZN3cub18CUB_300001_SM_10006detail6reduce18DeviceReduceKernelINS2_10policy_hubIfjN4cuda3std3__44plusIfEEE10Policy1000EN6thrust24THRUST_300001_SM_1000_NS6detail15normal_iteratorINSD_10device_ptrIfEEEEjS9_fNS7_10__identityEEEvT0_PT3_T1_NS0_13GridEvenShareISN_EET2_T4_)
        /*0148*/ 	.short	0x0380
        /*014a*/ 	.short	0x003e


	//----- nvinfo : EIATTR_SW_WAR
	.align		4
.L_1379:
        /*014c*/ 	.byte	0x04, 0x36
        /*014e*/ 	.short	(.L_1381 - .L_1380)
.L_1380:
        /*0150*/ 	.word	0x00000008
.L_1381:


//--------------------- .nv.info._ZN3cub18CUB_300001_SM_10006detail6reduce28DeviceReduceSingleTileKernelINS2_10policy_hubIfjN4cuda3std3__44plusIfEEE10Policy1000EN6thrust24THRUST_300001_SM_1000_NS6detail15normal_iteratorINSD_10device_ptrIfEEEEPfjS9_ffNS7_10__identityEEEvT0_T1_T2_T3_T4_T6_ --------------------------
	.section	.nv.info._ZN3cub18CUB_300001_SM_10006detail6reduce28DeviceReduceSingleTileKernelINS2_10policy_hubIfjN4cuda3std3__44plusIfEEE10Policy1000EN6thrust24THRUST_300001_SM_1000_NS6detail15normal_iteratorINSD_10device_ptrIfEEEEPfjS9_ffNS7_10__identityEEEvT0_T1_T2_T3_T4_T6_,"",@"SHT_CUDA_INFO"
	.sectionflags	@""
	.align	4


	//----- nvinfo : EIATTR_CUDA_API_VERSION
	.align		4
        /*0000*/ 	.byte	0x04, 0x37
        /*0002*/ 	.short	(.L_1383 - .L_1382)
.L_1382:
        /*0004*/ 	.word	0x00000082


	//----- nvinfo : EIATTR_KPARAM_INFO
	.align		4
.L_1383:
        /*0008*/ 	.byte	0x04, 0x17
        /*000a*/ 	.short	(.L_1385 - .L_1384)
.L_1384:
        /*000c*/ 	.word	0x00000000
        /*0010*/ 	.short	0x0005
        /*0012*/ 	.short	0x001c
        /*0014*/ 	.byte	0x00, 0xf0, 0x05, 0x00


	//----- nvinfo : EIATTR_KPARAM_INFO
	.align		4
.L_1385:
        /*0018*/ 	.byte	0x04, 0x17
        /*001a*/ 	.short	(.L_1387 - .L_1386)
.L_1386:
        /*001c*/ 	.word	0x00000000
        /*0020*/ 	.short	0x0004
        /*0022*/ 	.short	0x0018
        /*0024*/ 	.byte	0x00, 0xf0, 0x11, 0x00


	//----- nvinfo : EIATTR_KPARAM_INFO
	.align		4
.L_1387:
        /*0028*/ 	.byte	0x04, 0x17
        /*002a*/ 	.short	(.L_1389 - .L_1388)
.L_1388:
        /*002c*/ 	.word	0x00000000
        /*0030*/ 	.short	0x0003
        /*0032*/ 	.short	0x0014
        /*0034*/ 	.byte	0x00, 0xf0, 0x05, 0x00


	//----- nvinfo : EIATTR_KPARAM_INFO
	.align		4
.L_1389:
        /*0038*/ 	.byte	0x04, 0x17
        /*003a*/ 	.short	(.L_1391 - .L_1390)
.L_1390:
        /*003c*/ 	.word	0x00000000
        /*0040*/ 	.short	0x0002
        /*0042*/ 	.short	0x0010
        /*0044*/ 	.byte	0x00, 0xf0, 0x11, 0x00


	//----- nvinfo : EIATTR_KPARAM_INFO
	.align		4
.L_1391:
        /*0048*/ 	.byte	0x04, 0x17
        /*004a*/ 	.short	(.L_1393 - .L_1392)
.L_1392:
        /*004c*/ 	.word	0x00000000
        /*0050*/ 	.short	0x0001
        /*0052*/ 	.short	0x0008
        /*0054*/ 	.byte	0x00, 0xf5, 0x21, 0x00


	//----- nvinfo : EIATTR_KPARAM_INFO
	.align		4
.L_1393:
        /*0058*/ 	.byte	0x04, 0x17
        /*005a*/ 	.short	(.L_1395 - .L_1394)
.L_1394:
        /*005c*/ 	.word	0x00000000
        /*0060*/ 	.short	0x0000
        /*0062*/ 	.short	0x0000
        /*0064*/ 	.byte	0x00, 0xf0, 0x21, 0x00


	//----- nvinfo : EIATTR_SPARSE_MMA_MASK
	.align		4
.L_1395:
        /*0068*/ 	.byte	0x03, 0x50
        /*006a*/ 	.short	0x0000


	//----- nvinfo : EIATTR_MAXREG_COUNT
	.align		4
        /*006c*/ 	.byte	0x03, 0x1b
        /*006e*/ 	.short	0x0080


	//----- nvinfo : EIATTR_NUM_BARRIERS
	.align		4
        /*0070*/ 	.byte	0x02, 0x4c
        /*0072*/ 	.byte	0x01
	.zero		1


	//----- nvinfo : EIATTR_MERCURY_ISA_VERSION
	.align		4
        /*0074*/ 	.byte	0x03, 0x5f
        /*0076*/ 	.short	0x0101


	//----- nvinfo : EIATTR_UNUSED_LOAD_BYTE_OFFSET
	.align		4
        /*0078*/ 	.byte	0x04, 0x44
        /*007a*/ 	.short	(.L_1397 - .L_1396)


	//   ....[0]....
.L_1396:
        /*007c*/ 	.word	0x00000b00
        /*0080*/ 	.word	0x0000fff0


	//   ....[1]....
        /*0084*/ 	.word	0x00000f10
        /*0088*/ 	.word	0x0000fff0


	//   ....[2]....
        /*008c*/ 	.word	0x00002270
        /*0090*/ 	.word	0x0000fff0


	//----- nvinfo : EIATTR_COOP_GROUP_MASK_REGIDS
	.align		4
.L_1397:
        /*0094*/ 	.byte	0x04, 0x29
        /*0096*/ 	.short	(.L_1399 - .L_1398)


	//   ....[0]....
.L_1398:
        /*0098*/ 	.word	0xffffffff


	//   ....[1]....
        /*009c*/ 	.word	0xffffffff


	//   ....[2]....
        /*00a0*/ 	.word	0xffffffff


	//   ....[3]....
        /*00a4*/ 	.word	0xffffffff


	//   ....[4]....
        /*00a8*/ 	.word	0xffffffff


	//   ....[5]....
        /*00ac*/ 	.word	0xffffffff


	//   ....[6]....
        /*00b0*/ 	.word	0xffffffff


	//   ....[7]....
        /*00b4*/ 	.word	0xffffffff


	//   ....[8]....
        /*00b8*/ 	.word	0xffffffff


	//   ....[9]....
        /*00bc*/ 	.word	0xffffffff


	//   ....[10]....
        /*00c0*/ 	.word	0xffffffff


	//   ....[11]....
        /*00c4*/ 	.word	0xffffffff


	//   ....[12]....
        /*00c8*/ 	.word	0xffffffff


	//   ....[13]....
        /*00cc*/ 	.word	0xffffffff


	//   ....[14]....
        /*00d0*/ 	.word	0xffffffff


	//----- nvinfo : EIATTR_COOP_GROUP_INSTR_OFFSETS
	.align		4
.L_1399:
        /*00d4*/ 	.byte	0x04, 0x28
        /*00d6*/ 	.short	(.L_1401 - .L_1400)


	//   ....[0]....
.L_1400:
        /*00d8*/ 	.word	0x00000910


	//   ....[1]....
        /*00dc*/ 	.word	0x00000970


	//   ....[2]....
        /*00e0*/ 	.word	0x000009e0


	//   ....[3]....
        /*00e4*/ 	.word	0x00000a30


	//   ....[4]....
        /*00e8*/ 	.word	0x00000a60


	//   ....[5]....
        /*00ec*/ 	.word	0x00000cb0


	//   ....[6]....
        /*00f0*/ 	.word	0x00000d40


	//   ....[7]....
        /*00f4*/ 	.word	0x00000d80


	//   ....[8]....
        /*00f8*/ 	.word	0x00000dd0


	//   ....[9]....
        /*00fc*/ 	.word	0x00000e10


	//   ....[10]....
        /*0100*/ 	.word	0x00002090


	//   ....[11]....
        /*0104*/ 	.word	0x00002110


	//   ....[12]....
        /*0108*/ 	.word	0x00002160


	//   ....[13]....
        /*010c*/ 	.word	0x000021a0


	//   ....[14]....
        /*0110*/ 	.word	0x000021d0


	//----- nvinfo : EIATTR_VRC_CTA_INIT_COUNT
	.align		4
.L_1401:
        /*0114*/ 	.byte	0x02, 0x4a
	.zero		1
	.zero		1


	//----- nvinfo : EIATTR_EXIT_INSTR_OFFSETS
	.align		4
        /*0118*/ 	.byte	0x04, 0x1c
        /*011a*/ 	.short	(.L_1403 - .L_1402)


	//   ....[0]....
.L_1402:
        /*011c*/ 	.word	0x00000080


	//   ....[1]....
        /*0120*/ 	.word	0x000000c0


	//   ....[2]....
        /*0124*/ 	.word	0x000023b0


	//   ....[3]....
        /*0128*/ 	.word	0x00002400


	//----- nvinfo : EIATTR_MAX_THREADS
	.align		4
.L_1403:
        /*012c*/ 	.byte	0x04, 0x05
        /*012e*/ 	.short	(.L_1405 - .L_1404)
.L_1404:
        /*0130*/ 	.word	0x00000200
        /*0134*/ 	.word	0x00000001
        /*0138*/ 	.word	0x00000001


	//----- nvinfo : EIATTR_CRS_STACK_SIZE
	.align		4
.L_1405:
        /*013c*/ 	.byte	0x04, 0x1e
        /*013e*/ 	.short	(.L_1407 - .L_1406)
.L_1406:
        /*0140*/ 	.word	0x00000000


	//----- nvinfo : EIATTR_CBANK_PARAM_SIZE
	.align		4
.L_1407:
        /*0144*/ 	.byte	0x03, 0x19
        /*0146*/ 	.short	0x001d


	//----- nvinfo : EIATTR_PARAM_CBANK
	.align		4
        /*0148*/ 	.byte	0x04, 0x0a
        /*014a*/ 	.short	(.L_1409 - .L_1408)
	.align		4
.L_1408:
        /*014c*/ 	.word	index@(.nv.constant0._ZN3cub18CUB_300001_SM_10006detail6reduce28DeviceReduceSingleTileKernelINS2_10policy_hubIfjN4cuda3std3__44plusIfEEE10Policy1000EN6thrust24THRUST_300001_SM_1000_NS6detail15normal_iteratorINSD_10device_ptrIfEEEEPfjS9_ffNS7_10__identityEEEvT0_T1_T2_T3_T4_T6_)
        /*0150*/ 	.short	0x0380
        /*0152*/ 	.short	0x001d


	//----- nvinfo : EIATTR_SW_WAR
	.align		4
.L_1409:
        /*0154*/ 	.byte	0x04, 0x36
        /*0156*/ 	.short	(.L_1411 - .L_1410)
.L_1410:
        /*0158*/ 	.word	0x00000008
.L_1411:


//--------------------- .nv.info._ZN3cub18CUB_300001_SM_10006detail6reduce28DeviceReduceSingleTileKernelINS2_10policy_hubIfyN4cuda3__47maximumIfEEE10Policy1000EPfSB_iS8_ffNS5_3std3__410__identityEEEvT0_T1_T2_T3_T4_T6_ --------------------------
	.section	.nv.info._ZN3cub18CUB_300001_SM_10006detail6reduce28DeviceReduceSingleTileKernelINS2_10policy_hubIfyN4cuda3__47maximumIfEEE10Policy1000EPfSB_iS8_ffNS5_3std3__410__identityEEEvT0_T1_T2_T3_T4_T6_,"",@"SHT_CUDA_INFO"
	.sectionflags	@""
	.align	4


	//----- nvinfo : EIATTR_CUDA_API_VERSION
	.align		4
        /*0000*/ 	.byte	0x04, 0x37
        /*0002*/ 	.short	(.L_1413 - .L_1412)
.L_1412:
        /*0004*/ 	.word	0x00000082


	//----- nvinfo : EIATTR_KPARAM_INFO
	.align		4
.L_1413:
        /*0008*/ 	.byte	0x04, 0x17
        /*000a*/ 	.short	(.L_1415 - .L_1414)
.L_1414:
        /*000c*/ 	.word	0x00000000
        /*0010*/ 	.short	0x0005
        /*0012*/ 	.short	0x001c
        /*0014*/ 	.byte	0x00, 0xf0, 0x05, 0x00


	//----- nvinfo : EIATTR_KPARAM_INFO
	.align		4
.L_1415:
        /*0018*/ 	.byte	0x04, 0x17
        /*001a*/ 	.short	(.L_1417 - .L_1416)
.L_1416:
        /*001c*/ 	.word	0x00000000
        /*0020*/ 	.short	0x0004
        /*0022*/ 	.short	0x0018
        /*0024*/ 	.byte	0x00, 0xf0, 0x11, 0x00


	//----- nvinfo : EIATTR_KPARAM_INFO
	.align		4
.L_1417:
        /*0028*/ 	.byte	0x04, 0x17
        /*002a*/ 	.short	(.L_1419 - .L_1418)
.L_1418:
        /*002c*/ 	.word	0x00000000
        /*0030*/ 	.short	0x0003
        /*0032*/ 	.short	0x0014
        /*0034*/ 	.byte	0x00, 0xf0, 0x05, 0x00


	//----- nvinfo : EIATTR_KPARAM_INFO
	.align		4
.L_1419:
        /*0038*/ 	.byte	0x04, 0x17
        /*003a*/ 	.short	(.L_1421 - .L_1420)
.L_1420:
        /*003c*/ 	.word	0x00000000
        /*0040*/ 	.short	0x0002
        /*0042*/ 	.short	0x0010
        /*0044*/ 	.byte	0x00, 0xf0, 0x11, 0x00


	//----- nvinfo : EIATTR_KPARAM_INFO
	.align		4
.L_1421:
        /*0048*/ 	.byte	0x04, 0x17
        /*004a*/ 	.short	(.L_1423 - .L_1422)
.L_1422:
        /*004c*/ 	.word	0x00000000
        /*0050*/ 	.short	0x0001
        /*0052*/ 	.short	0x0008
        /*0054*/ 	.byte	0x00, 0xf5, 0x21, 0x00


	//----- nvinfo : EIATTR_KPARAM_INFO
	.align		4
.L_1423:
        /*0058*/ 	.byte	0x04, 0x17
        /*005a*/ 	.short	(.L_1425 - .L_1424)
.L_1424:
        /*005c*/ 	.word	0x00000000
        /*0060*/ 	.short	0x0000
        /*0062*/ 	.short	0x0000
        /*0064*/ 	.byte	0x00, 0xf5, 0x21, 0x00


	//----- nvinfo : EIATTR_SPARSE_MMA_MASK
	.align		4
.L_1425:
        /*0068*/ 	.byte	0x03, 0x50
        /*006a*/ 	.short	0x0000


	//----- nvinfo : EIATTR_MAXREG_COUNT
	.align		4
        /*006c*/ 	.byte	0x03, 0x1b
        /*006e*/ 	.short	0x00ff


	//----- nvinfo : EIATTR_NUM_BARRIERS
	.align		4
        /*0070*/ 	.byte	0x02, 0x4c
        /*0072*/ 	.byte	0x01
	.zero		1


	//----- nvinfo : EIATTR_MERCURY_ISA_VERSION
	.align		4
        /*0074*/ 	.byte	0x03, 0x5f
        /*0076*/ 	.short	0x0101


	//----- nvinfo : EIATTR_COOP_GROUP_MASK_REGIDS
	.align		4
        /*0078*/ 	.byte	0x04, 0x29
        /*007a*/ 	.short	(.L_1427 - .L_1426)


	//   ....[0]....
.L_1426:
        /*007c*/ 	.word	0xffffffff


	//   ....[1]....
        /*0080*/ 	.word	0xffffffff


	//   ....[2]....
        /*0084*/ 	.word	0xffffffff


	//   ....[3]....
        /*0088*/ 	.word	0xffffffff


	//   ....[4]....
        /*008c*/ 	.word	0xffffffff


	//   ....[5]....
        /*0090*/ 	.word	0xffffffff


	//   ....[6]....
        /*0094*/ 	.word	0xffffffff


	//   ....[7]....
        /*0098*/ 	.word	0xffffffff


	//   ....[8]....
        /*009c*/ 	.word	0xffffffff


	//   ....[9]....
        /*00a0*/ 	.word	0xffffffff


	//   ....[10]....
        /*00a4*/ 	.word	0xffffffff


	//   ....[11]....
        /*00a8*/ 	.word	0xffffffff


	//   ....[12]....
        /*00ac*/ 	.word	0xffffffff


	//   ....[13]....
        /*00b0*/ 	.word	0xffffffff


	//   ....[14]....
        /*00b4*/ 	.word	0xffffffff


	//   ....[15]....
        /*00b8*/ 	.word	0xffffffff


	//   ....[16]....
        /*00bc*/ 	.word	0xffffffff


	//   ....[17]....
        /*00c0*/ 	.word	0xffffffff


	//   ....[18]....
        /*00c4*/ 	.word	0xffffffff


	//   ....[19]....
        /*00c8*/ 	.word	0xffffffff


	//   ....[20]....
        /*00cc*/ 	.word	0xffffffff


	//   ....[21]....
        /*00d0*/ 	.word	0xffffffff


	//   ....[22]....
        /*00d4*/ 	.word	0xffffffff


	//   ....[23]....
        /*00d8*/ 	.word	0xffffffff


	//   ....[24]....
        /*00dc*/ 	.word	0xffffffff


	//   ....[25]....
        /*00e0*/ 	.word	0xffffffff


	//   ....[26]....
        /*00e4*/ 	.word	0xffffffff


	//   ....[27]....
        /*00e8*/ 	.word	0xffffffff


	//   ....[28]....
        /*00ec*/ 	.word	0xffffffff


	//   ....[29]....
        /*00f0*/ 	.word	0xffffffff


	//----- nvinfo : EIATTR_COOP_GROUP_INSTR_OFFSETS
	.align		4
.L_1427:
        /*00f4*/ 	.byte	0x04, 0x28
        /*00f6*/ 	.short	(.L_1429 - .L_1428)


	//   ....[0]....
.L_1428:
        /*00f8*/ 	.word	0x00000b50


	//   ....[1]....
        /*00fc*/ 	.word	0x00000bc0


	//   ....[2]....
        /*0100*/ 	.word	0x00000c40


	//   ....[3]....
        /*0104*/ 	.word	0x00000ca0


	//   ....[4]....
        /*0108*/ 	.word	0x00000ce0


	//   ....[5]....
        /*010c*/ 	.word	0x00000f20


	//   ....[6]....
        /*0110*/ 	.word	0x00000f90


	//   ....[7]....
        /*0114*/ 	.word	0x00000fe0


	//   ....[8]....
        /*0118*/ 	.word	0x00001040


	//   ....[9]....
        /*011c*/ 	.word	0x000010b0


	//   ....[10]....
        /*0120*/ 	.word	0x000022f0


	//   ....[11]....
        /*0124*/ 	.word	0x00002380


	//   ....[12]....
        /*0128*/ 	.word	0x000023e0


	//   ....[13]....
        /*012c*/ 	.word	0x00002430


	//   ....[14]....
        /*0130*/ 	.word	0x00002470


	//   ....[15]....
        /*0134*/ 	.word	0x00003080


	//   ....[16]....
        /*0138*/ 	.word	0x000030f0


	//   ....[17]....
        /*013c*/ 	.word	0x00003170


	//   ....[18]....
        /*0140*/ 	.word	0x000031d0


	//   ....[19]....
        /*0144*/ 	.word	0x00003210


	//   ....[20]....
        /*0148*/ 	.word	0x00003450


	//   ....[21]....
        /*014c*/ 	.word	0x000034c0


	//   ....[22]....
        /*0150*/ 	.word	0x00003510


	//   ....[23]....
        /*0154*/ 	.word	0x00003570


	//   ....[24]....
        /*0158*/ 	.word	0x000035f0


	//   ....[25]....
        /*015c*/ 	.word	0x000049a0


	//   ....[26]....
        /*0160*/ 	.word	0x00004a30


	//   ....[27]....
        /*0164*/ 	.word	0x00004a90


	//   ....[28]....
        /*0168*/ 	.word	0x00004ae0


	//   ....[29]....
        /*016c*/ 	.word	0x00004b20


	//----- nvinfo : EIATTR_VRC_CTA_INIT_COUNT
	.align		4
.L_1429:
        /*0170*/ 	.byte	0x02, 0x4a
	.zero		1
	.zero		1


	//----- nvinfo : EIATTR_EXIT_INSTR_OFFSETS
	.align		4
        /*0174*/ 	.byte	0x04, 0x1c
        /*0176*/ 	.short	(.L_1431 - .L_1430)


	//   ....[0]....
.L_1430:
        /*0178*/ 	.word	0x00000080


	//   ....[1]....
        /*017c*/ 	.word	0x000000c0


	//   ....[2]....
        /*0180*/ 	.word	0x00004cf0


	//   ....[3]....
        /*0184*/ 	.word	0x00004d50


	//----- nvinfo : EIATTR_MAX_THREADS
	.align		4
.L_1431:
        /*0188*/ 	.byte	0x04, 0x05
        /*018a*/ 	.short	(.L_1433 - .L_1432)
.L_1432:
        /*018c*/ 	.word	0x00000100
        /*0190*/ 	.word	0x00000001
        /*0194*/ 	.word	0x00000001


	//----- nvinfo : EIATTR_CRS_STACK_SIZE
	.align		4
.L_1433:
        /*0198*/ 	.byte	0x04, 0x1e
        /*019a*/ 	.short	(.L_1435 - .L_1434)
.L_1434:
        /*019c*/ 	.word	0x00000000


	//----- nvinfo : EIATTR_CBANK_PARAM_SIZE
	.align		4
.L_1435:
        /*01a0*/ 	.byte	0x03, 0x19
        /*01a2*/ 	.short	0x001d


	//----- nvinfo : EIATTR_PARAM_CBANK
	.align		4
        /*01a4*/ 	.byte	0x04, 0x0a
        /*01a6*/ 	.short	(.L_1437 - .L_1436)
	.align		4
.L_1436:
        /*01a8*/ 	.word	index@(.nv.constant0._ZN3cub18CUB_300001_SM_10006detail6reduce28DeviceReduceSingleTileKernelINS2_10policy_hubIfyN4cuda3__47maximumIfEEE10Policy1000EPfSB_iS8_ffNS5_3std3__410__identityEEEvT0_T1_T2_T3_T4_T6_)
        /*01ac*/ 	.short	0x0380
        /*01ae*/ 	.short	0x001d


	//----- nvinfo : EIATTR_SW_WAR
	.align		4
.L_1437:
        /*01b0*/ 	.byte	0x04, 0x36
        /*01b2*/ 	.short	(.L_1439 - .L_1438)
.L_1438:
        /*01b4*/ 	.word	0x00000008
.L_1439:


//--------------------- .nv.info._ZN3cub18CUB_300001_SM_10006detail6reduce18DeviceReduceKernelINS2_10policy_hubIfyN4cuda3__47maximumIfEEE10Policy1000EN6thrust24THRUST_300001_SM_1000_NS6detail15normal_iteratorINSC_10device_ptrIfEEEEyS8_fZ14demoVectorNormvE9abs_value_0EEvT0_PT3_T1_NS0_13GridEvenShareISM_EET2_T4_ --------------------------
	.section	.nv.info._ZN3cub18CUB_300001_SM_10006detail6reduce18DeviceReduceKernelINS2_10policy_hubIfyN4cuda3__47maximumIfEEE10Policy1000EN6thrust24THRUST_300001_SM_1000_NS6detail15normal_iteratorINSC_10device_ptrIfEEEEyS8_fZ14demoVectorNormvE9abs_value_0EEvT0_PT3_T1_NS0_13GridEvenShareISM_EET2_T4_,"",@"SHT_CUDA_INFO"
	.sectionflags	@""
	.align	4


	//----- nvinfo : EIATTR_CUDA_API_VERSION
	.align		4
        /*0000*/ 	.byte	0x04, 0x37
        /*0002*/ 	.short	(.L_1441 - .L_1440)
.L_1440:
        /*0004*/ 	.word	0x00000082


	//----- nvinfo : EIATTR_KPARAM_INFO
	.align		4
.L_1441:
        /*0008*/ 	.byte	0x04, 0x17
        /*000a*/ 	.short	(.L_1443 - .L_1442)
.L_1442:
        /*000c*/ 	.word	0x00000000
        /*0010*/ 	.short	0x0005
        /*0012*/ 	.short	0x0061
        /*0014*/ 	.byte	0x00, 0xf0, 0x05, 0x00


	//----- nvinfo : EIATTR_KPARAM_INFO
	.align		4
.L_1443:
        /*0018*/ 	.byte	0x04, 0x17
        /*001a*/ 	.short	(.L_1445 - .L_1444)
.L_1444:
        /*001c*/ 	.word	0x00000000
        /*0020*/ 	.short	0x0004
        /*0022*/ 	.short	0x0060
        /*0024*/ 	.byte	0x00, 0xf0, 0x05, 0x00


	//----- nvinfo : EIATTR_KPARAM_INFO
	.align		4
.L_1445:
        /*0028*/ 	.byte	0x04, 0x17
        /*002a*/ 	.short	(.L_1447 - .L_1446)
.L_1446:
        /*002c*/ 	.word	0x00000000
        /*0030*/ 	.short	0x0003
        /*0032*/ 	.short	0x0018
        /*0034*/ 	.byte	0x00, 0xf0, 0x21, 0x01


	//----- nvinfo : EIATTR_KPARAM_INFO
	.align		4
.L_1447:
        /*0038*/ 	.byte	0x04, 0x17
        /*003a*/ 	.short	(.L_1449 - .L_1448)
.L_1448:
        /*003c*/ 	.word	0x00000000
        /*0040*/ 	.short	0x0002
        /*0042*/ 	.short	0x0010
        /*0044*/ 	.byte	0x00, 0xf0, 0x21, 0x00


	//----- nvinfo : EIATTR_KPARAM_INFO
	.align		4
.L_1449:
        /*0048*/ 	.byte	0x04, 0x17
        /*004a*/ 	.short	(.L_1451 - .L_1450)
.L_1450:
        /*004c*/ 	.word	0x00000000
        /*0050*/ 	.short	0x0001
        /*0052*/ 	.short	0x0008
        /*0054*/ 	.byte	0x00, 0xf5, 0x21, 0x00


	//----- nvinfo : EIATTR_KPARAM_INFO
	.align		4
.L_1451:
        /*0058*/ 	.byte	0x04, 0x17
        /*005a*/ 	.short	(.L_1453 - .L_1452)
.L_1452:
        /*005c*/ 	.word	0x00000000
        /*0060*/ 	.short	0x0000
        /*0062*/ 	.short	0x0000
        /*0064*/ 	.byte	0x00, 0xf0, 0x21, 0x00


	//----- nvinfo : EIATTR_SPARSE_MMA_MASK
	.align		4
.L_1453:
        /*0068*/ 	.byte	0x03, 0x50
        /*006a*/ 	.short	0x0000


	//----- nvinfo : EIATTR_MAXREG_COUNT
	.align		4
        /*006c*/ 	.byte	0x03, 0x1b
        /*006e*/ 	.short	0x00ff


	//----- nvinfo : EIATTR_NUM_BARRIERS
	.align		4
        /*0070*/ 	.byte	0x02, 0x4c
        /*0072*/ 	.byte	0x01
	.zero		1


	//----- nvinfo : EIATTR_MERCURY_ISA_VERSION
	.align		4
        /*0074*/ 	.byte	0x03, 0x5f
        /*0076*/ 	.short	0x0101


	//----- nvinfo : EIATTR_COOP_GROUP_MASK_REGIDS
	.align		4
        /*0078*/ 	.byte	0x04, 0x29
        /*007a*/ 	.short	(.L_1455 - .L_1454)


	//   ....[0]....
.L_1454:
        /*007c*/ 	.word	0xffffffff


	//   ....[1]....
        /*0080*/ 	.word	0xffffffff


	//   ....[2]....
        /*0084*/ 	.word	0xffffffff


	//   ....[3]....
        /*0088*/ 	.word	0xffffffff


	//   ....[4]....
        /*008c*/ 	.word	0xffffffff


	//   ....[5]....
        /*0090*/ 	.word	0xffffffff


	//   ....[6]....
        /*0094*/ 	.word	0xffffffff


	//   ....[7]....
        /*0098*/ 	.word	0xffffffff


	//   ....[8]....
        /*009c*/ 	.word	0xffffffff


	//   ....[9]....
        /*00a0*/ 	.word	0xffffffff


	//   ....[10]....
        /*00a4*/ 	.word	0xffffffff


	//   ....[11]....
        /*00a8*/ 	.word	0xffffffff


	//   ....[12]....
        /*00ac*/ 	.word	0xffffffff


	//   ....[13]....
        /*00b0*/ 	.word	0xffffffff


	//   ....[14]....
        /*00b4*/ 	.word	0xffffffff


	//----- nvinfo : EIATTR_COOP_GROUP_INSTR_OFFSETS
	.align		4
.L_1455:
        /*00b8*/ 	.byte	0x04, 0x28
        /*00ba*/ 	.short	(.L_1457 - .L_1456)


	//   ....[0]....
.L_1456:
        /*00bc*/ 	.word	0x00000b90


	//   ....[1]....
        /*00c0*/ 	.word	0x00000c00


	//   ....[2]....
        /*00c4*/ 	.word	0x00000c80


	//   ....[3]....
        /*00c8*/ 	.word	0x00000ce0


	//   ....[4]....
        /*00cc*/ 	.word	0x00000d20


	//   ....[5]....
        /*00d0*/ 	.word	0x00000f60


	//   ....[6]....
        /*00d4*/ 	.word	0x00000fd0


	//   ....[7]....
        /*00d8*/ 	.word	0x00001020


	//   ....[8]....
        /*00dc*/ 	.word	0x00001080


	//   ....[9]....
        /*00e0*/ 	.word	0x00001100


	//   ....[10]....
        /*00e4*/ 	.word	0x00002740


	//   ....[11]....
        /*00e8*/ 	.word	0x000027d0


	//   ....[12]....
        /*00ec*/ 	.word	0x00002830


	//   ....[13]....
        /*00f0*/ 	.word	0x00002880


	//   ....[14]....
        /*00f4*/ 	.word	0x000028c0


	//----- nvinfo : EIATTR_VRC_CTA_INIT_COUNT
	.align		4
.L_1457:
        /*00f8*/ 	.byte	0x02, 0x4a
	.zero		1
	.zero		1


	//----- nvinfo : EIATTR_EXIT_INSTR_OFFSETS
	.align		4
        /*00fc*/ 	.byte	0x04, 0x1c
        /*00fe*/ 	.short	(.L_1459 - .L_1458)


	//   ....[0]....
.L_1458:
        /*0100*/ 	.word	0x00002a90


	//   ....[1]....
        /*0104*/ 	.word	0x00002af0


	//----- nvinfo : EIATTR_MAX_THREADS
	.align		4
.L_1459:
        /*0108*/ 	.byte	0x04, 0x05
        /*010a*/ 	.short	(.L_1461 - .L_1460)
.L_1460:
        /*010c*/ 	.word	0x00000100
        /*0110*/ 	.word	0x00000001
        /*0114*/ 	.word	0x00000001


	//----- nvinfo : EIATTR_CRS_STACK_SIZE
	.align		4
.L_1461:
        /*0118*/ 	.byte	0x04, 0x1e
        /*011a*/ 	.short	(.L_1463 - .L_1462)
.L_1462:
        /*011c*/ 	.word	0x00000000


	//----- nvinfo : EIATTR_CBANK_PARAM_SIZE
	.align		4
.L_1463:
        /*0120*/ 	.byte	0x03, 0x19
        /*0122*/ 	.short	0x0062


	//----- nvinfo : EIATTR_PARAM_CBANK
	.align		4
        /*0124*/ 	.byte	0x04, 0x0a
        /*0126*/ 	.short	(.L_1465 - .L_1464)
	.align		4
.L_1464:
        /*0128*/ 	.word	index@(.nv.constant0._ZN3cub18CUB_300001_SM_10006detail6reduce18DeviceReduceKernelINS2_10policy_hubIfyN4cuda3__47maximumIfEEE10Policy1000EN6thrust24THRUST_300001_SM_1000_NS6detail15normal_iteratorINSC_10device_ptrIfEEEEyS8_fZ14demoVectorNormvE9abs_value_0EEvT0_PT3_T1_NS0_13GridEvenShareISM_EET2_T4_)
        /*012c*/ 	.short	0x0380
        /*012e*/ 	.short	0x0062


	//----- nvinfo : EIATTR_SW_WAR
	.align		4
.L_1465:
        /*0130*/ 	.byte	0x04, 0x36
        /*0132*/ 	.short	(.L_1467 - .L_1466)
.L_1466:
        /*0134*/ 	.word	0x00000008
.L_1467:


//--------------------- .nv.info._ZN3cub18CUB_300001_SM_10006detail6reduce28DeviceReduceSingleTileKernelINS2_10policy_hubIfyN4cuda3__47maximumIfEEE10Policy1000EN6thrust24THRUST_300001_SM_1000_NS6detail15normal_iteratorINSC_10device_ptrIfEEEEPfyS8_ffZ14demoVectorNormvE9abs_value_0EEvT0_T1_T2_T3_T4_T6_ --------------------------
	.section	.nv.info._ZN3cub18CUB_300001_SM_10006detail6reduce28DeviceReduceSingleTileKernelINS2_10policy_hubIfyN4cuda3__47maximumIfEEE10Policy1000EN6thrust24THRUST_300001_SM_1000_NS6detail15normal_iteratorINSC_10device_ptrIfEEEEPfyS8_ffZ14demoVectorNormvE9abs_value_0EEvT0_T1_T2_T3_T4_T6_,"",@"SHT_CUDA_INFO"
	.sectionflags	@""
	.align	4


	//----- nvinfo : EIATTR_CUDA_API_VERSION
	.align		4
        /*0000*/ 	.byte	0x04, 0x37
        /*0002*/ 	.short	(.L_1469 - .L_1468)
.L_1468:
        /*0004*/ 	.word	0x00000082


	//----- nvinfo : EIATTR_KPARAM_INFO
	.align		4
.L_1469:
        /*0008*/ 	.byte	0x04, 0x17
        /*000a*/ 	.short	(.L_1471 - .L_1470)
.L_1470:
        /*000c*/ 	.word	0x00000000
        /*0010*/ 	.short	0x0005
        /*0012*/ 	.short	0x0020
        /*0014*/ 	.byte	0x00, 0xf0, 0x05, 0x00


	//----- nvinfo : EIATTR_KPARAM_INFO
	.align		4
.L_1471:
        /*0018*/ 	.byte	0x04, 0x17
        /*001a*/ 	.short	(.L_1473 - .L_1472)
.L_1472:
        /*001c*/ 	.word	0x00000000
        /*0020*/ 	.short	0x0004
        /*0022*/ 	.short	0x001c
        /*0024*/ 	.byte	0x00, 0xf0, 0x11, 0x00


	//----- nvinfo : EIATTR_KPARAM_INFO
	.align		4
.L_1473:
        /*0028*/ 	.byte	0x04, 0x17
        /*002a*/ 	.short	(.L_1475 - .L_1474)
.L_1474:
        /*002c*/ 	.word	0x00000000
        /*0030*/ 	.short	0x0003
        /*0032*/ 	.short	0x0018
        /*0034*/ 	.byte	0x00, 0xf0, 0x05, 0x00


	//----- nvinfo : EIATTR_KPARAM_INFO
	.align		4
.L_1475:
        /*0038*/ 	.byte	0x04, 0x17
        /*003a*/ 	.short	(.L_1477 - .L_1476)
.L_1476:
        /*003c*/ 	.word	0x00000000
        /*0040*/ 	.short	0x0002
        /*0042*/ 	.short	0x0010
        /*0044*/ 	.byte	0x00, 0xf0, 0x21, 0x00


	//----- nvinfo : EIATTR_KPARAM_INFO
	.align		4
.L_1477:
        /*0048*/ 	.byte	0x04, 0x17
        /*004a*/ 	.short	(.L_1479 - .L_1478)
.L_1478:
        /*004c*/ 	.word	0x00000000
        /*0050*/ 	.short	0x0001
        /*0052*/ 	.short	0x0008
        /*0054*/ 	.byte	0x00, 0xf5, 0x21, 0x00


	//----- nvinfo : EIATTR_KPARAM_INFO
	.align		4
.L_1479:
        /*0058*/ 	.byte	0x04, 0x17
        /*005a*/ 	.short	(.L_1481 - .L_1480)
.L_1480:
        /*005c*/ 	.word	0x00000000
        /*0060*/ 	.short	0x0000
        /*0062*/ 	.short	0x0000
        /*0064*/ 	.byte	0x00, 0xf0, 0x21, 0x00


	//----- nvinfo : EIATTR_SPARSE_MMA_MASK
	.align		4
.L_1481:
        /*0068*/ 	.byte	0x03, 0x50
        /*006a*/ 	.short	0x0000


	//----- nvinfo : EIATTR_MAXREG_COUNT
	.align		4
        /*006c*/ 	.byte	0x03, 0x1b
        /*006e*/ 	.short	0x00ff


	//----- nvinfo : EIATTR_NUM_BARRIERS
	.align		4
        /*0070*/ 	.byte	0x02, 0x4c
        /*0072*/ 	.byte	0x01
	.zero		1


	//----- nvinfo : EIATTR_MERCURY_ISA_VERSION
	.align		4
        /*0074*/ 	.byte	0x03, 0x5f
        /*0076*/ 	.short	0x0101


	//----- nvinfo : EIATTR_COOP_GROUP_MASK_REGIDS
	.align		4
        /*0078*/ 	.byte	0x04, 0x29
        /*007a*/ 	.short	(.L_1483 - .L_1482)


	//   ....[0]....
.L_1482:
        /*007c*/ 	.word	0xffffffff


	//   ....[1]....
        /*0080*/ 	.word	0xffffffff


	//   ....[2]....
        /*0084*/ 	.word	0xffffffff


	//   ....[3]....
        /*0088*/ 	.word	0xffffffff


	//   ....[4]....
        /*008c*/ 	.word	0xffffffff


	//   ....[5]....
        /*0090*/ 	.word	0xffffffff


	//   ....[6]....
        /*0094*/ 	.word	0xffffffff


	//   ....[7]....
        /*0098*/ 	.word	0xffffffff


	//   ....[8]....
        /*009c*/ 	.word	0xffffffff


	//   ....[9]....
        /*00a0*/ 	.word	0xffffffff


	//   ....[10]....
        /*00a4*/ 	.word	0xffffffff


	//   ....[11]....
        /*00a8*/ 	.word	0xffffffff


	//   ....[12]....
        /*00ac*/ 	.word	0xffffffff


	//   ....[13]....
        /*00b0*/ 	.word	0xffffffff


	//   ....[14]....
        /*00b4*/ 	.word	0xffffffff


	//----- nvinfo : EIATTR_COOP_GROUP_INSTR_OFFSETS
	.align		4
.L_1483:
        /*00b8*/ 	.byte	0x04, 0x28
        /*00ba*/ 	.short	(.L_1485 - .L_1484)


	//   ....[0]....
.L_1484:
        /*00bc*/ 	.word	0x00000b00


	//   ....[1]....
        /*00c0*/ 	.word	0x00000b70


	//   ....[2]....
        /*00c4*/ 	.word	0x00000bf0


	//   ....[3]....
        /*00c8*/ 	.word	0x00000c50


	//   ....[4]....
        /*00cc*/ 	.word	0x00000c80


	//   ....[5]....
        /*00d0*/ 	.word	0x00000ed0


	//   ....[6]....
        /*00d4*/ 	.word	0x00000f70


	//   ....[7]....
        /*00d8*/ 	.word	0x00000fd0


	//   ....[8]....
        /*00dc*/ 	.word	0x00001020


	//   ....[9]....
        /*00e0*/ 	.word	0x00001070


	//   ....[10]....
        /*00e4*/ 	.word	0x000024d0


	//   ....[11]....
        /*00e8*/ 	.word	0x00002560


	//   ....[12]....
        /*00ec*/ 	.word	0x000025c0


	//   ....[13]....
        /*00f0*/ 	.word	0x00002610


	//   ....[14]....
        /*00f4*/ 	.word	0x00002640


	//----- nvinfo : EIATTR_VRC_CTA_INIT_COUNT
	.align		4
.L_1485:
        /*00f8*/ 	.byte	0x02, 0x4a
	.zero		1
	.zero		1


	//----- nvinfo : EIATTR_EXIT_INSTR_OFFSETS
	.align		4
        /*00fc*/ 	.byte	0x04, 0x1c
        /*00fe*/ 	.short	(.L_1487 - .L_1486)


	//   ....[0]....
.L_1486:
        /*0100*/ 	.word	0x000000a0


	//   ....[1]....
        /*0104*/ 	.word	0x000000e0


	//   ....[2]....
        /*0108*/ 	.word	0x00002820


	//   ....[3]....
        /*010c*/ 	.word	0x00002880


	//----- nvinfo : EIATTR_MAX_THREADS
	.align		4
.L_1487:
        /*0110*/ 	.byte	0x04, 0x05
        /*0112*/ 	.short	(.L_1489 - .L_1488)
.L_1488:
        /*0114*/ 	.word	0x00000100
        /*0118*/ 	.word	0x00000001
        /*011c*/ 	.word	0x00000001


	//----- nvinfo : EIATTR_CRS_STACK_SIZE
	.align		4
.L_1489:
        /*0120*/ 	.byte	0x04, 0x1e
        /*0122*/ 	.short	(.L_1491 - .L_1490)
.L_1490:
        /*0124*/ 	.word	0x00000000


	//----- nvinfo : EIATTR_CBANK_PARAM_SIZE
	.align		4
.L_1491:
        /*0128*/ 	.byte	0x03, 0x19
        /*012a*/ 	.short	0x0021


	//----- nvinfo : EIATTR_PARAM_CBANK
	.align		4
        /*012c*/ 	.byte	0x04, 0x0a
        /*012e*/ 	.short	(.L_1493 - .L_1492)
	.align		4
.L_1492:
        /*0130*/ 	.word	index@(.nv.constant0._ZN3cub18CUB_300001_SM_10006detail6reduce28DeviceReduceSingleTileKernelINS2_10policy_hubIfyN4cuda3__47maximumIfEEE10Policy1000EN6thrust24THRUST_300001_SM_1000_NS6detail15normal_iteratorINSC_10device_ptrIfEEEEPfyS8_ffZ14demoVectorNormvE9abs_value_0EEvT0_T1_T2_T3_T4_T6_)
        /*0134*/ 	.short	0x0380
        /*0136*/ 	.short	0x0021


	//----- nvinfo : EIATTR_SW_WAR
	.align		4
.L_1493:
        /*0138*/ 	.byte	0x04, 0x36
        /*013a*/ 	.short	(.L_1495 - .L_1494)
.L_1494:
        /*013c*/ 	.word	0x00000008
.L_1495:


//--------------------- .nv.info._ZN3cub18CUB_300001_SM_10006detail6reduce28DeviceReduceSingleTileKernelINS2_10policy_hubIfjN4cuda3__47maximumIfEEE10Policy1000EPfSB_iS8_ffNS5_3std3__410__identityEEEvT0_T1_T2_T3_T4_T6_ --------------------------
	.section	.nv.info._ZN3cub18CUB_300001_SM_10006detail6reduce28DeviceReduceSingleTileKernelINS2_10policy_hubIfjN4cuda3__47maximumIfEEE10Policy1000EPfSB_iS8_ffNS5_3std3__410__identityEEEvT0_T1_T2_T3_T4_T6_,"",@"SHT_CUDA_INFO"
	.sectionflags	@""
	.align	4


	//----- nvinfo : EIATTR_CUDA_API_VERSION
	.align		4
        /*0000*/ 	.byte	0x04, 0x37
        /*0002*/ 	.short	(.L_1497 - .L_1496)
.L_1496:
        /*0004*/ 	.word	0x00000082


	//----- nvinfo : EIATTR_KPARAM_INFO
	.align		4
.L_1497:
        /*0008*/ 	.byte	0x04, 0x17
        /*000a*/ 	.short	(.L_1499 - .L_1498)
.L_1498:
        /*000c*/ 	.word	0x00000000
        /*0010*/ 	.short	0x0005
        /*0012*/ 	.short	0x001c
        /*0014*/ 	.byte	0x00, 0xf0, 0x05, 0x00


	//----- nvinfo : EIATTR_KPARAM_INFO
	.align		4
.L_1499:
        /*0018*/ 	.byte	0x04, 0x17
        /*001a*/ 	.short	(.L_1501 - .L_1500)
.L_1500:
        /*001c*/ 	.word	0x00000000
        /*0020*/ 	.short	0x0004
        /*0022*/ 	.short	0x0018
        /*0024*/ 	.byte	0x00, 0xf0, 0x11, 0x00


	//----- nvinfo : EIATTR_KPARAM_INFO
	.align		4
.L_1501:
        /*0028*/ 	.byte	0x04, 0x17
        /*002a*/ 	.short	(.L_1503 - .L_1502)
.L_1502:
        /*002c*/ 	.word	0x00000000
        /*0030*/ 	.short	0x0003
        /*0032*/ 	.short	0x0014
        /*0034*/ 	.byte	0x00, 0xf0, 0x05, 0x00


	//----- nvinfo : EIATTR_KPARAM_INFO
	.align		4
.L_1503:
        /*0038*/ 	.byte	0x04, 0x17
        /*003a*/ 	.short	(.L_1505 - .L_1504)
.L_1504:
        /*003c*/ 	.word	0x00000000
        /*0040*/ 	.short	0x0002
        /*0042*/ 	.short	0x0010
        /*0044*/ 	.byte	0x00, 0xf0, 0x11, 0x00


	//----- nvinfo : EIATTR_KPARAM_INFO
	.align		4
.L_1505:
        /*0048*/ 	.byte	0x04, 0x17
        /*004a*/ 	.short	(.L_1507 - .L_1506)
.L_1506:
        /*004c*/ 	.word	0x00000000
        /*0050*/ 	.short	0x0001
        /*0052*/ 	.short	0x0008
        /*0054*/ 	.byte	0x00, 0xf5, 0x21, 0x00


	//----- nvinfo : EIATTR_KPARAM_INFO
	.align		4
.L_1507:
        /*0058*/ 	.byte	0x04, 0x17
        /*005a*/ 	.short	(.L_1509 - .L_1508)
.L_1508:
        /*005c*/ 	.word	0x00000000
        /*0060*/ 	.short	0x0000
        /*0062*/ 	.short	0x0000
        /*0064*/ 	.byte	0x00, 0xf5, 0x21, 0x00


	//----- nvinfo : EIATTR_SPARSE_MMA_MASK
	.align		4
.L_1509:
        /*0068*/ 	.byte	0x03, 0x50
        /*006a*/ 	.short	0x0000


	//----- nvinfo : EIATTR_MAXREG_COUNT
	.align		4
        /*006c*/ 	.byte	0x03, 0x1b
        /*006e*/ 	.short	0x00ff


	//----- nvinfo : EIATTR_NUM_BARRIERS
	.align		4
        /*0070*/ 	.byte	0x02, 0x4c
        /*0072*/ 	.byte	0x01
	.zero		1


	//----- nvinfo : EIATTR_MERCURY_ISA_VERSION
	.align		4
        /*0074*/ 	.byte	0x03, 0x5f
        /*0076*/ 	.short	0x0101


	//----- nvinfo : EIATTR_COOP_GROUP_MASK_REGIDS
	.align		4
        /*0078*/ 	.byte	0x04, 0x29
        /*007a*/ 	.short	(.L_1511 - .L_1510)


	//   ....[0]....
.L_1510:
        /*007c*/ 	.word	0xffffffff


	//   ....[1]....
        /*0080*/ 	.word	0xffffffff


	//   ....[2]....
        /*0084*/ 	.word	0xffffffff


	//   ....[3]....
        /*0088*/ 	.word	0xffffffff


	//   ....[4]....
        /*008c*/ 	.word	0xffffffff


	//   ....[5]....
        /*0090*/ 	.word	0xffffffff


	//   ....[6]....
        /*0094*/ 	.word	0xffffffff


	//   ....[7]....
        /*0098*/ 	.word	0xffffffff


	//   ....[8]....
        /*009c*/ 	.word	0xffffffff


	//   ....[9]....
        /*00a0*/ 	.word	0xffffffff


	//   ....[10]....
        /*00a4*/ 	.word	0xffffffff


	//   ....[11]....
        /*00a8*/ 	.word	0xffffffff


	//   ....[12]....
        /*00ac*/ 	.word	0xffffffff


	//   ....[13]....
        /*00b0*/ 	.word	0xffffffff


	//   ....[14]....
        /*00b4*/ 	.word	0xffffffff


	//   ....[15]....
        /*00b8*/ 	.word	0xffffffff


	//   ....[16]....
        /*00bc*/ 	.word	0xffffffff


	//   ....[17]....
        /*00c0*/ 	.word	0xffffffff


	//   ....[18]....
        /*00c4*/ 	.word	0xffffffff


	//   ....[19]....
        /*00c8*/ 	.word	0xffffffff


	//   ....[20]....
        /*00cc*/ 	.word	0xffffffff


	//   ....[21]....
        /*00d0*/ 	.word	0xffffffff


	//   ....[22]....
        /*00d4*/ 	.word	0xffffffff


	//   ....[23]....
        /*00d8*/ 	.word	0xffffffff


	//   ....[24]....
        /*00dc*/ 	.word	0xffffffff


	//   ....[25]....
        /*00e0*/ 	.word	0xffffffff


	//   ....[26]....
        /*00e4*/ 	.word	0xffffffff


	//   ....[27]....
        /*00e8*/ 	.word	0xffffffff


	//   ....[28]....
        /*00ec*/ 	.word	0xffffffff


	//   ....[29]....
        /*00f0*/ 	.word	0xffffffff


	//----- nvinfo : EIATTR_COOP_GROUP_INSTR_OFFSETS
	.align		4
.L_1511:
        /*00f4*/ 	.byte	0x04, 0x28
        /*00f6*/ 	.short	(.L_1513 - .L_1512)


	//   ....[0]....
.L_1512:
        /*00f8*/ 	.word	0x00000b50


	//   ....[1]....
        /*00fc*/ 	.word	0x00000bc0


	//   ....[2]....
        /*0100*/ 	.word	0x00000c40


	//   ....[3]....
        /*0104*/ 	.word	0x00000ca0


	//   ....[4]....
        /*0108*/ 	.word	0x00000ce0


	//   ....[5]....
        /*010c*/ 	.word	0x00000f20


	//   ....[6]....
        /*0110*/ 	.word	0x00000f90


	//   ....[7]....
        /*0114*/ 	.word	0x00000fe0


	//   ....[8]....
        /*0118*/ 	.word	0x00001040


	//   ....[9]....
        /*011c*/ 	.word	0x000010b0


	//   ....[10]....
        /*0120*/ 	.word	0x000022f0


	//   ....[11]....
        /*0124*/ 	.word	0x00002380


	//   ....[12]....
        /*0128*/ 	.word	0x000023e0


	//   ....[13]....
        /*012c*/ 	.word	0x00002430


	//   ....[14]....
        /*0130*/ 	.word	0x00002470


	//   ....[15]....
        /*0134*/ 	.word	0x00003080


	//   ....[16]....
        /*0138*/ 	.word	0x000030f0


	//   ....[17]....
        /*013c*/ 	.word	0x00003170


	//   ....[18]....
        /*0140*/ 	.word	0x000031d0


	//   ....[19]....
        /*0144*/ 	.word	0x00003210


	//   ....[20]....
        /*0148*/ 	.word	0x00003450


	//   ....[21]....
        /*014c*/ 	.word	0x000034c0


	//   ....[22]....
        /*0150*/ 	.word	0x00003510


	//   ....[23]....
        /*0154*/ 	.word	0x00003570


	//   ....[24]....
        /*0158*/ 	.word	0x000035f0


	//   ....[25]....
        /*015c*/ 	.word	0x000049a0


	//   ....[26]....
        /*0160*/ 	.word	0x00004a30


	//   ....[27]....
        /*0164*/ 	.word	0x00004a90


	//   ....[28]....
        /*0168*/ 	.word	0x00004ae0


	//   ....[29]....
        /*016c*/ 	.word	0x00004b20


	//----- nvinfo : EIATTR_VRC_CTA_INIT_COUNT
	.align		4
.L_1513:
        /*0170*/ 	.byte	0x02, 0x4a
	.zero		1
	.zero		1


	//----- nvinfo : EIATTR_EXIT_INSTR_OFFSETS
	.align		4
        /*0174*/ 	.byte	0x04, 0x1c
        /*0176*/ 	.short	(.L_1515 - .L_1514)


	//   ....[0]....
.L_1514:
        /*0178*/ 	.word	0x00000080


	//   ....[1]....
        /*017c*/ 	.word	0x000000c0


	//   ....[2]....
        /*0180*/ 	.word	0x00004cf0


	//   ....[3]....
        /*0184*/ 	.word	0x00004d50


	//----- nvinfo : EIATTR_MAX_THREADS
	.align		4
.L_1515:
        /*0188*/ 	.byte	0x04, 0x05
        /*018a*/ 	.short	(.L_1517 - .L_1516)
.L_1516:
        /*018c*/ 	.word	0x00000100
        /*0190*/ 	.word	0x00000001
        /*0194*/ 	.word	0x00000001


	//----- nvinfo : EIATTR_CRS_STACK_SIZE
	.align		4
.L_1517:
        /*0198*/ 	.byte	0x04, 0x1e
        /*019a*/ 	.short	(.L_1519 - .L_1518)
.L_1518:
        /*019c*/ 	.word	0x00000000


	//----- nvinfo : EIATTR_CBANK_PARAM_SIZE
	.align		4
.L_1519:
        /*01a0*/ 	.byte	0x03, 0x19
        /*01a2*/ 	.short	0x001d


	//----- nvinfo : EIATTR_PARAM_CBANK
	.align		4
        /*01a4*/ 	.byte	0x04, 0x0a
        /*01a6*/ 	.short	(.L_1521 - .L_1520)
	.align		4
.L_1520:
        /*01a8*/ 	.word	index@(.nv.constant0._ZN3cub18CUB_300001_SM_10006detail6reduce28DeviceReduceSingleTileKernelINS2_10policy_hubIfjN4cuda3__47maximumIfEEE10Policy1000EPfSB_iS8_ffNS5_3std3__410__identityEEEvT0_T1_T2_T3_T4_T6_)
        /*01ac*/ 	.short	0x0380
        /*01ae*/ 	.short	0x001d


	//----- nvinfo : EIATTR_SW_WAR
	.align		4
.L_1521:
        /*01b0*/ 	.byte	0x04, 0x36
        /*01b2*/ 	.short	(.L_1523 - .L_1522)
.L_1522:
        /*01b4*/ 	.word	0x00000008
.L_1523:


//--------------------- .nv.info._ZN3cub18CUB_300001_SM_10006detail6reduce18DeviceReduceKernelINS2_10policy_hubIfjN4cuda3__47maximumIfEEE10Policy1000EN6thrust24THRUST_300001_SM_1000_NS6detail15normal_iteratorINSC_10device_ptrIfEEEEjS8_fZ14demoVectorNormvE9abs_value_0EEvT0_PT3_T1_NS0_13GridEvenShareISM_EET2_T4_ --------------------------
	.section	.nv.info._ZN3cub18CUB_300001_SM_10006detail6reduce18DeviceReduceKernelINS2_10policy_hubIfjN4cuda3__47maximumIfEEE10Policy1000EN6thrust24THRUST_300001_SM_1000_NS6detail15normal_iteratorINSC_10device_ptrIfEEEEjS8_fZ14demoVectorNormvE9abs_value_0EEvT0_PT3_T1_NS0_13GridEvenShareISM_EET2_T4_,"",@"SHT_CUDA_INFO"
	.sectionflags	@""
	.align	4


	//----- nvinfo : EIATTR_CUDA_API_VERSION
	.align		4
        /*0000*/ 	.byte	0x04, 0x37
        /*0002*/ 	.short	(.L_1525 - .L_1524)
.L_1524:
        /*0004*/ 	.word	0x00000082


	//----- nvinfo : EIATTR_KPARAM_INFO
	.align		4
.L_1525:
        /*0008*/ 	.byte	0x04, 0x17
        /*000a*/ 	.short	(.L_1527 - .L_1526)
.L_1526:
        /*000c*/ 	.word	0x00000000
        /*0010*/ 	.short	0x0005
        /*0012*/ 	.short	0x003d
        /*0014*/ 	.byte	0x00, 0xf0, 0x05, 0x00


	//----- nvinfo : EIATTR_KPARAM_INFO
	.align		4
.L_1527:
        /*0018*/ 	.byte	0x04, 0x17
        /*001a*/ 	.short	(.L_1529 - .L_1528)
.L_1528:
        /*001c*/ 	.word	0x00000000
        /*0020*/ 	.short	0x0004
        /*0022*/ 	.short	0x003c
        /*0024*/ 	.byte	0x00, 0xf0, 0x05, 0x00


	//----- nvinfo : EIATTR_KPARAM_INFO
	.align		4
.L_1529:
        /*0028*/ 	.byte	0x04, 0x17
        /*002a*/ 	.short	(.L_1531 - .L_1530)
.L_1530:
        /*002c*/ 	.word	0x00000000
        /*0030*/ 	.short	0x0003
        /*0032*/ 	.short	0x0014
        /*0034*/ 	.byte	0x00, 0xf0, 0xa1, 0x00


	//----- nvinfo : EIATTR_KPARAM_INFO
	.align		4
.L_1531:
        /*0038*/ 	.byte	0x04, 0x17
        /*003a*/ 	.short	(.L_1533 - .L_1532)
.L_1532:
        /*003c*/ 	.word	0x00000000
        /*0040*/ 	.short	0x0002
        /*0042*/ 	.short	0x0010
        /*0044*/ 	.byte	0x00, 0xf0, 0x11, 0x00


	//----- nvinfo : EIATTR_KPARAM_INFO
	.align		4
.L_1533:
        /*0048*/ 	.byte	0x04, 0x17
        /*004a*/ 	.short	(.L_1535 - .L_1534)
.L_1534:
        /*004c*/ 	.word	0x00000000
        /*0050*/ 	.short	0x0001
        /*0052*/ 	.short	0x0008
        /*0054*/ 	.byte	0x00, 0xf5, 0x21, 0x00


	//----- nvinfo : EIATTR_KPARAM_INFO
	.align		4
.L_1535:
        /*0058*/ 	.byte	0x04, 0x17
        /*005a*/ 	.short	(.L_1537 - .L_1536)
.L_1536:
        /*005c*/ 	.word	0x00000000
        /*0060*/ 	.short	0x0000
        /*0062*/ 	.short	0x0000
        /*0064*/ 	.byte	0x00, 0xf0, 0x21, 0x00


	//----- nvinfo : EIATTR_SPARSE_MMA_MASK
	.align		4
.L_1537:
        /*0068*/ 	.byte	0x03, 0x50
        /*006a*/ 	.short	0x0000


	//----- nvinfo : EIATTR_MAXREG_COUNT
	.align		4
        /*006c*/ 	.byte	0x03, 0x1b
        /*006e*/ 	.short	0x00ff


	//----- nvinfo : EIATTR_NUM_BARRIERS
	.align		4
        /*0070*/ 	.byte	0x02, 0x4c
        /*0072*/ 	.byte	0x01
	.zero		1


	//----- nvinfo : EIATTR_MERCURY_ISA_VERSION
	.align		4
        /*0074*/ 	.byte	0x03, 0x5f
        /*0076*/ 	.short	0x0101


	//----- nvinfo : EIATTR_COOP_GROUP_MASK_REGIDS
	.align		4
        /*0078*/ 	.byte	0x04, 0x29
        /*007a*/ 	.short	(.L_1539 - .L_1538)


	//   ....[0]....
.L_1538:
        /*007c*/ 	.word	0xffffffff


	//   ....[1]....
        /*0080*/ 	.word	0xffffffff


	//   ....[2]....
        /*0084*/ 	.word	0xffffffff


	//   ....[3]....
        /*0088*/ 	.word	0xffffffff


	//   ....[4]....
        /*008c*/ 	.word	0xffffffff


	//   ....[5]....
        /*0090*/ 	.word	0xffffffff


	//   ....[6]....
        /*0094*/ 	.word	0xffffffff


	//   ....[7]....
        /*0098*/ 	.word	0xffffffff


	//   ....[8]....
        /*009c*/ 	.word	0xffffffff


	//   ....[9]....
        /*00a0*/ 	.word	0xffffffff


	//   ....[10]....
        /*00a4*/ 	.word	0xffffffff


	//   ....[11]....
        /*00a8*/ 	.word	0xffffffff


	//   ....[12]....
        /*00ac*/ 	.word	0xffffffff


	//   ....[13]....
        /*00b0*/ 	.word	0xffffffff


	//   ....[14]....
        /*00b4*/ 	.word	0xffffffff


	//----- nvinfo : EIATTR_COOP_GROUP_INSTR_OFFSETS
	.align		4
.L_1539:
        /*00b8*/ 	.byte	0x04, 0x28
        /*00ba*/ 	.short	(.L_1541 - .L_1540)


	//   ....[0]....
.L_1540:
        /*00bc*/ 	.word	0x00000dd0


	//   ....[1]....
        /*00c0*/ 	.word	0x00000e40


	//   ....[2]....
        /*00c4*/ 	.word	0x00000ec0


	//   ....[3]....
        /*00c8*/ 	.word	0x00000f20


	//   ....[4]....
        /*00cc*/ 	.word	0x00000f60


	//   ....[5]....
        /*00d0*/ 	.word	0x000011a0


	//   ....[6]....
        /*00d4*/ 	.word	0x00001210


	//   ....[7]....
        /*00d8*/ 	.word	0x00001260


	//   ....[8]....
        /*00dc*/ 	.word	0x000012c0


	//   ....[9]....
        /*00e0*/ 	.word	0x00001340


	//   ....[10]....
        /*00e4*/ 	.word	0x00002a60


	//   ....[11]....
        /*00e8*/ 	.word	0x00002b00


	//   ....[12]....
        /*00ec*/ 	.word	0x00002b60


	//   ....[13]....
        /*00f0*/ 	.word	0x00002bb0


	//   ....[14]....
        /*00f4*/ 	.word	0x00002bf0


	//----- nvinfo : EIATTR_VRC_CTA_INIT_COUNT
	.align		4
.L_1541:
        /*00f8*/ 	.byte	0x02, 0x4a
	.zero		1
	.zero		1


	//----- nvinfo : EIATTR_EXIT_INSTR_OFFSETS
	.align		4
        /*00fc*/ 	.byte	0x04, 0x1c
        /*00fe*/ 	.short	(.L_1543 - .L_1542)


	//   ....[0]....
.L_1542:
        /*0100*/ 	.word	0x00002dc0


	//   ....[1]....
        /*0104*/ 	.word	0x00002e00


	//----- nvinfo : EIATTR_MAX_THREADS
	.align		4
.L_1543:
        /*0108*/ 	.byte	0x04, 0x05
        /*010a*/ 	.short	(.L_1545 - .L_1544)
.L_1544:
        /*010c*/ 	.word	0x00000100
        /*0110*/ 	.word	0x00000001
        /*0114*/ 	.word	0x00000001


	//----- nvinfo : EIATTR_CRS_STACK_SIZE
	.align		4
.L_1545:
        /*0118*/ 	.byte	0x04, 0x1e
        /*011a*/ 	.short	(.L_1547 - .L_1546)
.L_1546:
        /*011c*/ 	.word	0x00000000


	//----- nvinfo : EIATTR_CBANK_PARAM_SIZE
	.align		4
.L_1547:
        /*0120*/ 	.byte	0x03, 0x19
        /*0122*/ 	.short	0x003e


	//----- nvinfo : EIATTR_PARAM_CBANK
	.align		4
        /*0124*/ 	.byte	0x04, 0x0a
        /*0126*/ 	.short	(.L_1549 - .L_1548)
	.align		4
.L_1548:
        /*0128*/ 	.word	index@(.nv.constant0._ZN3cub18CUB_300001_SM_10006detail6reduce18DeviceReduceKernelINS2_10policy_hubIfjN4cuda3__47maximumIfEEE10Policy1000EN6thrust24THRUST_300001_SM_1000_NS6detail15normal_iteratorINSC_10device_ptrIfEEEEjS8_fZ14demoVectorNormvE9abs_value_0EEvT0_PT3_T1_NS0_13GridEvenShareISM_EET2_T4_)
        /*012c*/ 	.short	0x0380
        /*012e*/ 	.short	0x003e


	//----- nvinfo : EIATTR_SW_WAR
	.align		4
.L_1549:
        /*0130*/ 	.byte	0x04, 0x36
        /*0132*/ 	.short	(.L_1551 - .L_1550)
.L_1550:
        /*0134*/ 	.word	0x00000008
.L_1551:


//--------------------- .nv.info._ZN3cub18CUB_300001_SM_10006detail6reduce28DeviceReduceSingleTileKernelINS2_10policy_hubIfjN4cuda3__47maximumIfEEE10Policy1000EN6thrust24THRUST_300001_SM_1000_NS6detail15normal_iteratorINSC_10device_ptrIfEEEEPfjS8_ffZ14demoVectorNormvE9abs_value_0EEvT0_T1_T2_T3_T4_T6_ --------------------------
	.section	.nv.info._ZN3cub18CUB_300001_SM_10006detail6reduce28DeviceReduceSingleTileKernelINS2_10policy_hubIfjN4cuda3__47maximumIfEEE10Policy1000EN6thrust24THRUST_300001_SM_1000_NS6detail15normal_iteratorINSC_10device_ptrIfEEEEPfjS8_ffZ14demoVectorNormvE9abs_value_0EEvT0_T1_T2_T3_T4_T6_,"",@"SHT_CUDA_INFO"
	.sectionflags	@""
	.align	4


	//----- nvinfo : EIATTR_CUDA_API_VERSION
	.align		4
        /*0000*/ 	.byte	0x04, 0x37
        /*0002*/ 	.short	(.L_1553 - .L_1552)
.L_1552:
        /*0004*/ 	.word	0x00000082


	//----- nvinfo : EIATTR_KPARAM_INFO
	.align		4
.L_1553:
        /*0008*/ 	.byte	0x04, 0x17
        /*000a*/ 	.short	(.L_1555 - .L_1554)
.L_1554:
        /*000c*/ 	.word	0x00000000
        /*0010*/ 	.short	0x0005
        /*0012*/ 	.short	0x001c
        /*0014*/ 	.byte	0x00, 0xf0, 0x05, 0x00


	//----- nvinfo : EIATTR_KPARAM_INFO
	.align		4
.L_1555:
        /*0018*/ 	.byte	0x04, 0x17
        /*001a*/ 	.short	(.L_1557 - .L_1556)
.L_1556:
        /*001c*/ 	.word	0x00000000
        /*0020*/ 	.short	0x0004
        /*0022*/ 	.short	0x0018
        /*0024*/ 	.byte	0x00, 0xf0, 0x11, 0x00


	//----- nvinfo : EIATTR_KPARAM_INFO
	.align		4
.L_1557:
        /*0028*/ 	.byte	0x04, 0x17
        /*002a*/ 	.short	(.L_1559 - .L_1558)
.L_1558:
        /*002c*/ 	.word	0x00000000
        /*0030*/ 	.short	0x0003
        /*0032*/ 	.short	0x0014
        /*0034*/ 	.byte	0x00, 0xf0, 0x05, 0x00


	//----- nvinfo : EIATTR_KPARAM_INFO
	.align		4
.L_1559:
        /*0038*/ 	.byte	0x04, 0x17
        /*003a*/ 	.short	(.L_1561 - .L_1560)
.L_1560:
        /*003c*/ 	.word	0x00000000
        /*0040*/ 	.short	0x0002
        /*0042*/ 	.short	0x0010
        /*0044*/ 	.byte	0x00, 0xf0, 0x11, 0x00


	//----- nvinfo : EIATTR_KPARAM_INFO
	.align		4
.L_1561:
        /*0048*/ 	.byte	0x04, 0x17
        /*004a*/ 	.short	(.L_1563 - .L_1562)
.L_1562:
        /*004c*/ 	.word	0x00000000
        /*0050*/ 	.short	0x0001
        /*0052*/ 	.short	0x0008
        /*0054*/ 	.byte	0x00, 0xf5, 0x21, 0x00


	//----- nvinfo : EIATTR_KPARAM_INFO
	.align		4
.L_1563:
        /*0058*/ 	.byte	0x04, 0x17
        /*005a*/ 	.short	(.L_1565 - .L_1564)
.L_1564:
        /*005c*/ 	.word	0x00000000
        /*0060*/ 	.short	0x0000
        /*0062*/ 	.short	0x0000
        /*0064*/ 	.byte	0x00, 0xf0, 0x21, 0x00


	//----- nvinfo : EIATTR_SPARSE_MMA_MASK
	.align		4
.L_1565:
        /*0068*/ 	.byte	0x03, 0x50
        /*006a*/ 	.short	0x0000


	//----- nvinfo : EIATTR_MAXREG_COUNT
	.align		4
        /*006c*/ 	.byte	0x03, 0x1b
        /*006e*/ 	.short	0x00ff


	//----- nvinfo : EIATTR_NUM_BARRIERS
	.align		4
        /*0070*/ 	.byte	0x02, 0x4c
        /*0072*/ 	.byte	0x01
	.zero		1


	//----- nvinfo : EIATTR_MERCURY_ISA_VERSION
	.align		4
        /*0074*/ 	.byte	0x03, 0x5f
        /*0076*/ 	.short	0x0101


	//----- nvinfo : EIATTR_COOP_GROUP_MASK_REGIDS
	.align		4
        /*0078*/ 	.byte	0x04, 0x29
        /*007a*/ 	.short	(.L_1567 - .L_1566)


	//   ....[0]....
.L_1566:
        /*007c*/ 	.word	0xffffffff


	//   ....[1]....
        /*0080*/ 	.word	0xffffffff


	//   ....[2]....
        /*0084*/ 	.word	0xffffffff


	//   ....[3]....
        /*0088*/ 	.word	0xffffffff


	//   ....[4]....
        /*008c*/ 	.word	0xffffffff


	//   ....[5]....
        /*0090*/ 	.word	0xffffffff


	//   ....[6]....
        /*0094*/ 	.word	0xffffffff


	//   ....[7]....
        /*0098*/ 	.word	0xffffffff


	//   ....[8]....
        /*009c*/ 	.word	0xffffffff


	//   ....[9]....
        /*00a0*/ 	.word	0xffffffff


	//   ....[10]....
        /*00a4*/ 	.word	0xffffffff


	//   ....[11]....
        /*00a8*/ 	.word	0xffffffff


	//   ....[12]....
        /*00ac*/ 	.word	0xffffffff


	//   ....[13]....
        /*00b0*/ 	.word	0xffffffff


	//   ....[14]....
        /*00b4*/ 	.word	0xffffffff


	//----- nvinfo : EIATTR_COOP_GROUP_INSTR_OFFSETS
	.align		4
.L_1567:
        /*00b8*/ 	.byte	0x04, 0x28
        /*00ba*/ 	.short	(.L_1569 - .L_1568)


	//   ....[0]....
.L_1568:
        /*00bc*/ 	.word	0x00000af0


	//   ....[1]....
        /*00c0*/ 	.word	0x00000b60


	//   ....[2]....
        /*00c4*/ 	.word	0x00000be0


	//   ....[3]....
        /*00c8*/ 	.word	0x00000c40


	//   ....[4]....
        /*00cc*/ 	.word	0x00000c80


	//   ....[5]....
        /*00d0*/ 	.word	0x00000ec0


	//   ....[6]....
        /*00d4*/ 	.word	0x00000f30


	//   ....[7]....
        /*00d8*/ 	.word	0x00000f80


	//   ....[8]....
        /*00dc*/ 	.word	0x00000fe0


	//   ....[9]....
        /*00e0*/ 	.word	0x00001050


	//   ....[10]....
        /*00e4*/ 	.word	0x00002610


	//   ....[11]....
        /*00e8*/ 	.word	0x000026a0


	//   ....[12]....
        /*00ec*/ 	.word	0x00002700


	//   ....[13]....
        /*00f0*/ 	.word	0x00002750


	//   ....[14]....
        /*00f4*/ 	.word	0x00002790


	//----- nvinfo : EIATTR_VRC_CTA_INIT_COUNT
	.align		4
.L_1569:
        /*00f8*/ 	.byte	0x02, 0x4a
	.zero		1
	.zero		1


	//----- nvinfo : EIATTR_EXIT_INSTR_OFFSETS
	.align		4
        /*00fc*/ 	.byte	0x04, 0x1c
        /*00fe*/ 	.short	(.L_1571 - .L_1570)


	//   ....[0]....
.L_1570:
        /*0100*/ 	.word	0x00000080


	//   ....[1]....
        /*0104*/ 	.word	0x000000c0


	//   ....[2]....
        /*0108*/ 	.word	0x00002960


	//   ....[3]....
        /*010c*/ 	.word	0x000029c0


	//----- nvinfo : EIATTR_MAX_THREADS
	.align		4
.L_1571:
        /*0110*/ 	.byte	0x04, 0x05
        /*0112*/ 	.short	(.L_1573 - .L_1572)
.L_1572:
        /*0114*/ 	.word	0x00000100
        /*0118*/ 	.word	0x00000001
        /*011c*/ 	.word	0x00000001


	//----- nvinfo : EIATTR_CRS_STACK_SIZE
	.align		4
.L_1573:
        /*0120*/ 	.byte	0x04, 0x1e
        /*0122*/ 	.short	(.L_1575 - .L_1574)
.L_1574:
        /*0124*/ 	.word	0x00000000


	//----- nvinfo : EIATTR_CBANK_PARAM_SIZE
	.align		4
.L_1575:
        /*0128*/ 	.byte	0x03, 0x19
        /*012a*/ 	.short	0x001d


	//----- nvinfo : EIATTR_PARAM_CBANK
	.align		4
        /*012c*/ 	.byte	0x04, 0x0a
        /*012e*/ 	.short	(.L_1577 - .L_1576)
	.align		4
.L_1576:
        /*0130*/ 	.word	index@(.nv.constant0._ZN3cub18CUB_300001_SM_10006detail6reduce28DeviceReduceSingleTileKernelINS2_10policy_hubIfjN4cuda3__47maximumIfEEE10Policy1000EN6thrust24THRUST_300001_SM_1000_NS6detail15normal_iteratorINSC_10device_ptrIfEEEEPfjS8_ffZ14demoVectorNormvE9abs_value_0EEvT0_T1_T2_T3_T4_T6_)
        /*0134*/ 	.short	0x0380
        /*0136*/ 	.short	0x001d


	//----- nvinfo : EIATTR_SW_WAR
	.align		4
.L_1577:
        /*0138*/ 	.byte	0x04, 0x36
        /*013a*/ 	.short	(.L_1579 - .L_1578)
.L_1578:
        /*013c*/ 	.word	0x00000008
.L_1579:


//--------------------- .nv.info._ZN3cub18CUB_300001_SM_10006detail6reduce18DeviceReduceKernelINS2_10policy_hubIfyN4cuda3std3__44plusIfEEE10Policy1000EN6thrust24THRUST_300001_SM_1000_NS6detail15normal_iteratorINSD_10device_ptrIfEEEEyS9_fZ14demoVectorNormvE6squareEEvT0_PT3_T1_NS0_13GridEvenShareISN_EET2_T4_ --------------------------
	.section	.nv.info._ZN3cub18CUB_300001_SM_10006detail6reduce18DeviceReduceKernelINS2_10policy_hubIfyN4cuda3std3__44plusIfEEE10Policy1000EN6thrust24THRUST_300001_SM_1000_NS6detail15normal_iteratorINSD_10device_ptrIfEEEEyS9_fZ14demoVectorNormvE6squareEEvT0_PT3_T1_NS0_13GridEvenShareISN_EET2_T4_,"",@"SHT_CUDA_INFO"
	.sectionflags	@""
	.align	4


	//----- nvinfo : EIATTR_CUDA_API_VERSION
	.align		4
        /*0000*/ 	.byte	0x04, 0x37
        /*0002*/ 	.short	(.L_1581 - .L_1580)
.L_1580:
        /*0004*/ 	.word	0x00000082


	//----- nvinfo : EIATTR_KPARAM_INFO
	.align		4
.L_1581:
        /*0008*/ 	.byte	0x04, 0x17
        /*000a*/ 	.short	(.L_1583 - .L_1582)
.L_1582:
        /*000c*/ 	.word	0x00000000
        /*0010*/ 	.short	0x0005
        /*0012*/ 	.short	0x0061
        /*0014*/ 	.byte	0x00, 0xf0, 0x05, 0x00


	//----- nvinfo : EIATTR_KPARAM_INFO
	.align		4
.L_1583:
        /*0018*/ 	.byte	0x04, 0x17
        /*001a*/ 	.short	(.L_1585 - .L_1584)
.L_1584:
        /*001c*/ 	.word	0x00000000
        /*0020*/ 	.short	0x0004
        /*0022*/ 	.short	0x0060
        /*0024*/ 	.byte	0x00, 0xf0, 0x05, 0x00


	//----- nvinfo : EIATTR_KPARAM_INFO
	.align		4
.L_1585:
        /*0028*/ 	.byte	0x04, 0x17
        /*002a*/ 	.short	(.L_1587 - .L_1586)
.L_1586:
        /*002c*/ 	.word	0x00000000
        /*0030*/ 	.short	0x0003
        /*0032*/ 	.short	0x0018
        /*0034*/ 	.byte	0x00, 0xf0, 0x21, 0x01


	//----- nvinfo : EIATTR_KPARAM_INFO
	.align		4
.L_1587:
        /*0038*/ 	.byte	0x04, 0x17
        /*003a*/ 	.short	(.L_1589 - .L_1588)
.L_1588:
        /*003c*/ 	.word	0x00000000
        /*0040*/ 	.short	0x0002
        /*0042*/ 	.short	0x0010
        /*0044*/ 	.byte	0x00, 0xf0, 0x21, 0x00


	//----- nvinfo : EIATTR_KPARAM_INFO
	.align		4
.L_1589:
        /*0048*/ 	.byte	0x04, 0x17
        /*004a*/ 	.short	(.L_1591 - .L_1590)
.L_1590:
        /*004c*/ 	.word	0x00000000
        /*0050*/ 	.short	0x0001
        /*0052*/ 	.short	0x0008
        /*0054*/ 	.byte	0x00, 0xf5, 0x21, 0x00


	//----- nvinfo : EIATTR_KPARAM_INFO
	.align		4
.L_1591:
        /*0058*/ 	.byte	0x04, 0x17
        /*005a*/ 	.short	(.L_1593 - .L_1592)
.L_1592:
        /*005c*/ 	.word	0x00000000
        /*0060*/ 	.short	0x0000
        /*0062*/ 	.short	0x0000
        /*0064*/ 	.byte	0x00, 0xf0, 0x21, 0x00


	//----- nvinfo : EIATTR_SPARSE_MMA_MASK
	.align		4
.L_1593:
        /*0068*/ 	.byte	0x03, 0x50
        /*006a*/ 	.short	0x0000


	//----- nvinfo : EIATTR_MAXREG_COUNT
	.align		4
        /*006c*/ 	.byte	0x03, 0x1b
        /*006e*/ 	.short	0x00ff


	//----- nvinfo : EIATTR_NUM_BARRIERS
	.align		4
        /*0070*/ 	.byte	0x02, 0x4c
        /*0072*/ 	.byte	0x01
	.zero		1


	//----- nvinfo : EIATTR_MERCURY_ISA_VERSION
	.align		4
        /*0074*/ 	.byte	0x03, 0x5f
        /*0076*/ 	.short	0x0101


	//----- nvinfo : EIATTR_COOP_GROUP_MASK_REGIDS
	.align		4
        /*0078*/ 	.byte	0x04, 0x29
        /*007a*/ 	.short	(.L_1595 - .L_1594)


	//   ....[0]....
.L_1594:
        /*007c*/ 	.word	0xffffffff


	//   ....[1]....
        /*0080*/ 	.word	0xffffffff


	//   ....[2]....
        /*0084*/ 	.word	0xffffffff


	//   ....[3]....
        /*0088*/ 	.word	0xffffffff


	//   ....[4]....
        /*008c*/ 	.word	0xffffffff


	//   ....[5]....
        /*0090*/ 	.word	0xffffffff


	//   ....[6]....
        /*0094*/ 	.word	0xffffffff


	//   ....[7]....
        /*0098*/ 	.word	0xffffffff


	//   ....[8]....
        /*009c*/ 	.word	0xffffffff


	//   ....[9]....
        /*00a0*/ 	.word	0xffffffff


	//   ....[10]....
        /*00a4*/ 	.word	0xffffffff


	//   ....[11]....
        /*00a8*/ 	.word	0xffffffff


	//   ....[12]....
        /*00ac*/ 	.word	0xffffffff


	//   ....[13]....
        /*00b0*/ 	.word	0xffffffff


	//   ....[14]....
        /*00b4*/ 	.word	0xffffffff


	//----- nvinfo : EIATTR_COOP_GROUP_INSTR_OFFSETS
	.align		4
.L_1595:
        /*00b8*/ 	.byte	0x04, 0x28
        /*00ba*/ 	.short	(.L_1597 - .L_1596)


	//   ....[0]....
.L_1596:
        /*00bc*/ 	.word	0x000009c0


	//   ....[1]....
        /*00c0*/ 	.word	0x00000a20


	//   ....[2]....
        /*00c4*/ 	.word	0x00000a90


	//   ....[3]....
        /*00c8*/ 	.word	0x00000ae0


	//   ....[4]....
        /*00cc*/ 	.word	0x00000b10


	//   ....[5]....
        /*00d0*/ 	.word	0x00000cd0


	//   ....[6]....
        /*00d4*/ 	.word	0x00000d60


	//   ....[7]....
        /*00d8*/ 	.word	0x00000da0


	//   ....[8]....
        /*00dc*/ 	.word	0x00000df0


	//   ....[9]....
        /*00e0*/ 	.word	0x00000e30


	//   ....[10]....
        /*00e4*/ 	.word	0x000020e0


	//   ....[11]....
        /*00e8*/ 	.word	0x00002170


	//   ....[12]....
        /*00ec*/ 	.word	0x000021c0


	//   ....[13]....
        /*00f0*/ 	.word	0x00002200


	//   ....[14]....
        /*00f4*/ 	.word	0x00002230


	//----- nvinfo : EIATTR_VRC_CTA_INIT_COUNT
	.align		4
.L_1597:
        /*00f8*/ 	.byte	0x02, 0x4a
	.zero		1
	.zero		1


	//----- nvinfo : EIATTR_EXIT_INSTR_OFFSETS
	.align		4
        /*00fc*/ 	.byte	0x04, 0x1c
        /*00fe*/ 	.short	(.L_1599 - .L_1598)


	//   ....[0]....
.L_1598:
        /*0100*/ 	.word	0x00002380


	//   ....[1]....
        /*0104*/ 	.word	0x000023e0


	//----- nvinfo : EIATTR_MAX_THREADS
	.align		4
.L_1599:
        /*0108*/ 	.byte	0x04, 0x05
        /*010a*/ 	.short	(.L_1601 - .L_1600)
.L_1600:
        /*010c*/ 	.word	0x00000100
        /*0110*/ 	.word	0x00000001
        /*0114*/ 	.word	0x00000001


	//----- nvinfo : EIATTR_CRS_STACK_SIZE
	.align		4
.L_1601:
        /*0118*/ 	.byte	0x04, 0x1e
        /*011a*/ 	.short	(.L_1603 - .L_1602)
.L_1602:
        /*011c*/ 	.word	0x00000000


	//----- nvinfo : EIATTR_CBANK_PARAM_SIZE
	.align		4
.L_1603:
        /*0120*/ 	.byte	0x03, 0x19
        /*0122*/ 	.short	0x0062


	//----- nvinfo : EIATTR_PARAM_CBANK
	.align		4
        /*0124*/ 	.byte	0x04, 0x0a
        /*0126*/ 	.short	(.L_1605 - .L_1604)
	.align		4
.L_1604:
        /*0128*/ 	.word	index@(.nv.constant0._ZN3cub18CUB_300001_SM_10006detail6reduce18DeviceReduceKernelINS2_10policy_hubIfyN4cuda3std3__44plusIfEEE10Policy1000EN6thrust24THRUST_300001_SM_1000_NS6detail15normal_iteratorINSD_10device_ptrIfEEEEyS9_fZ14demoVectorNormvE6squareEEvT0_PT3_T1_NS0_13GridEvenShareISN_EET2_T4_)
        /*012c*/ 	.short	0x0380
        /*012e*/ 	.short	0x0062


	//----- nvinfo : EIATTR_SW_WAR
	.align		4
.L_1605:
        /*0130*/ 	.byte	0x04, 0x36
        /*0132*/ 	.short	(.L_1607 - .L_1606)
.L_1606:
        /*0134*/ 	.word	0x00000008
.L_1607:


//--------------------- .nv.info._ZN3cub18CUB_300001_SM_10006detail6reduce28DeviceReduceSingleTileKernelINS2_10policy_hubIfyN4cuda3std3__44plusIfEEE10Policy1000EN6thrust24THRUST_300001_SM_1000_NS6detail15normal_iteratorINSD_10device_ptrIfEEEEPfyS9_ffZ14demoVectorNormvE6squareEEvT0_T1_T2_T3_T4_T6_ --------------------------
	.section	.nv.info._ZN3cub18CUB_300001_SM_10006detail6reduce28DeviceReduceSingleTileKernelINS2_10policy_hubIfyN4cuda3std3__44plusIfEEE10Policy1000EN6thrust24THRUST_300001_SM_1000_NS6detail15normal_iteratorINSD_10device_ptrIfEEEEPfyS9_ffZ14demoVectorNormvE6squareEEvT0_T1_T2_T3_T4_T6_,"",@"SHT_CUDA_INFO"
	.sectionflags	@""
	.align	4


	//----- nvinfo : EIATTR_CUDA_API_VERSION
	.align		4
        /*0000*/ 	.byte	0x04, 0x37
        /*0002*/ 	.short	(.L_1609 - .L_1608)
.L_1608:
        /*0004*/ 	.word	0x00000082


	//----- nvinfo : EIATTR_KPARAM_INFO
	.align		4
.L_1609:
        /*0008*/ 	.byte	0x04, 0x17
        /*000a*/ 	.short	(.L_1611 - .L_1610)
.L_1610:
        /*000c*/ 	.word	0x00000000
        /*0010*/ 	.short	0x0005
        /*0012*/ 	.short	0x0020
        /*0014*/ 	.byte	0x00, 0xf0, 0x05, 0x00


	//----- nvinfo : EIATTR_KPARAM_INFO
	.align		4
.L_1611:
        /*0018*/ 	.byte	0x04, 0x17
        /*001a*/ 	.short	(.L_1613 - .L_1612)
.L_1612:
        /*001c*/ 	.word	0x00000000
        /*0020*/ 	.short	0x0004
        /*0022*/ 	.short	0x001c
        /*0024*/ 	.byte	0x00, 0xf0, 0x11, 0x00


	//----- nvinfo : EIATTR_KPARAM_INFO
	.align		4
.L_1613:
        /*0028*/ 	.byte	0x04, 0x17
        /*002a*/ 	.short	(.L_1615 - .L_1614)
.L_1614:
        /*002c*/ 	.word	0x00000000
        /*0030*/ 	.short	0x0003
        /*0032*/ 	.short	0x0018
        /*0034*/ 	.byte	0x00, 0xf0, 0x05, 0x00


	//----- nvinfo : EIATTR_KPARAM_INFO
	.align		4
.L_1615:
        /*0038*/ 	.byte	0x04, 0x17
        /*003a*/ 	.short	(.L_1617 - .L_1616)
.L_1616:
        /*003c*/ 	.word	0x00000000
        /*0040*/ 	.short	0x0002
        /*0042*/ 	.short	0x0010
        /*0044*/ 	.byte	0x00, 0xf0, 0x21, 0x00


	//----- nvinfo : EIATTR_KPARAM_INFO
	.align		4
.L_1617:
        /*0048*/ 	.byte	0x04, 0x17
        /*004a*/ 	.short	(.L_1619 - .L_1618)
.L_1618:
        /*004c*/ 	.word	0x00000000
        /*0050*/ 	.short	0x0001
        /*0052*/ 	.short	0x0008
        /*0054*/ 	.byte	0x00, 0xf5, 0x21, 0x00


	//----- nvinfo : EIATTR_KPARAM_INFO
	.align		4
.L_1619:
        /*0058*/ 	.byte	0x04, 0x17
        /*005a*/ 	.short	(.L_1621 - .L_1620)
.L_1620:
        /*005c*/ 	.word	0x00000000
        /*0060*/ 	.short	0x0000
        /*0062*/ 	.short	0x0000
        /*0064*/ 	.byte	0x00, 0xf0, 0x21, 0x00


	//----- nvinfo : EIATTR_SPARSE_MMA_MASK
	.align		4
.L_1621:
        /*0068*/ 	.byte	0x03, 0x50
        /*006a*/ 	.short	0x0000


	//----- nvinfo : EIATTR_MAXREG_COUNT
	.align		4
        /*006c*/ 	.byte	0x03, 0x1b
        /*006e*/ 	.short	0x00ff


	//----- nvinfo : EIATTR_NUM_BARRIERS
	.align		4
        /*0070*/ 	.byte	0x02, 0x4c
        /*0072*/ 	.byte	0x01
	.zero		1


	//----- nvinfo : EIATTR_MERCURY_ISA_VERSION
	.align		4
        /*0074*/ 	.byte	0x03, 0x5f
        /*0076*/ 	.short	0x0101


	//----- nvinfo : EIATTR_COOP_GROUP_MASK_REGIDS
	.align		4
        /*0078*/ 	.byte	0x04, 0x29
        /*007a*/ 	.short	(.L_1623 - .L_1622)


	//   ....[0]....
.L_1622:
        /*007c*/ 	.word	0xffffffff


	//   ....[1]....
        /*0080*/ 	.word	0xffffffff


	//   ....[2]....
        /*0084*/ 	.word	0xffffffff


	//   ....[3]....
        /*0088*/ 	.word	0xffffffff


	//   ....[4]....
        /*008c*/ 	.word	0xffffffff


	//   ....[5]....
        /*0090*/ 	.word	0xffffffff


	//   ....[6]....
        /*0094*/ 	.word	0xffffffff


	//   ....[7]....
        /*0098*/ 	.word	0xffffffff


	//   ....[8]....
        /*009c*/ 	.word	0xffffffff


	//   ....[9]....
        /*00a0*/ 	.word	0xffffffff


	//   ....[10]....
        /*00a4*/ 	.word	0xffffffff


	//   ....[11]....
        /*00a8*/ 	.word	0xffffffff


	//   ....[12]....
        /*00ac*/ 	.word	0xffffffff


	//   ....[13]....
        /*00b0*/ 	.word	0xffffffff


	//   ....[14]....
        /*00b4*/ 	.word	0xffffffff


	//----- nvinfo : EIATTR_COOP_GROUP_INSTR_OFFSETS
	.align		4
.L_1623:
        /*00b8*/ 	.byte	0x04, 0x28
        /*00ba*/ 	.short	(.L_1625 - .L_1624)


	//   ....[0]....
.L_1624:
        /*00bc*/ 	.word	0x00000940


	//   ....[1]....
        /*00c0*/ 	.word	0x000009a0


	//   ....[2]....
        /*00c4*/ 	.word	0x00000a10


	//   ....[3]....
        /*00c8*/ 	.word	0x00000a60


	//   ....[4]....
        /*00cc*/ 	.word	0x00000a90


	//   ....[5]....
        /*00d0*/ 	.word	0x00000c50


	//   ....[6]....
        /*00d4*/ 	.word	0x00000ce0


	//   ....[7]....
        /*00d8*/ 	.word	0x00000d30


	//   ....[8]....
        /*00dc*/ 	.word	0x00000d70


	//   ....[9]....
        /*00e0*/ 	.word	0x00000db0


	//   ....[10]....
        /*00e4*/ 	.word	0x00001ed0


	//   ....[11]....
        /*00e8*/ 	.word	0x00001f50


	//   ....[12]....
        /*00ec*/ 	.word	0x00001fa0


	//   ....[13]....
        /*00f0*/ 	.word	0x00001fe0


	//   ....[14]....
        /*00f4*/ 	.word	0x00002010


	//----- nvinfo : EIATTR_VRC_CTA_INIT_COUNT
	.align		4
.L_1625:
        /*00f8*/ 	.byte	0x02, 0x4a
	.zero		1
	.zero		1


	//----- nvinfo : EIATTR_EXIT_INSTR_OFFSETS
	.align		4
        /*00fc*/ 	.byte	0x04, 0x1c
        /*00fe*/ 	.short	(.L_1627 - .L_1626)


	//   ....[0]....
.L_1626:
        /*0100*/ 	.word	0x000000a0


	//   ....[1]....
        /*0104*/ 	.word	0x000000e0


	//   ....[2]....
        /*0108*/ 	.word	0x00002150


	//   ....[3]....
        /*010c*/ 	.word	0x000021a0


	//----- nvinfo : EIATTR_MAX_THREADS
	.align		4
.L_1627:
        /*0110*/ 	.byte	0x04, 0x05
        /*0112*/ 	.short	(.L_1629 - .L_1628)
.L_1628:
        /*0114*/ 	.word	0x00000100
        /*0118*/ 	.word	0x00000001
        /*011c*/ 	.word	0x00000001


	//----- nvinfo : EIATTR_CRS_STACK_SIZE
	.align		4
.L_1629:
        /*0120*/ 	.byte	0x04, 0x1e
        /*0122*/ 	.short	(.L_1631 - .L_1630)
.L_1630:
        /*0124*/ 	.word	0x00000000


	//----- nvinfo : EIATTR_CBANK_PARAM_SIZE
	.align		4
.L_1631:
        /*0128*/ 	.byte	0x03, 0x19
        /*012a*/ 	.short	0x0021


	//----- nvinfo : EIATTR_PARAM_CBANK
	.align		4
        /*012c*/ 	.byte	0x04, 0x0a
        /*012e*/ 	.short	(.L_1633 - .L_1632)
	.align		4
.L_1632:
        /*0130*/ 	.word	index@(.nv.constant0._ZN3cub18CUB_300001_SM_10006detail6reduce28DeviceReduceSingleTileKernelINS2_10policy_hubIfyN4cuda3std3__44plusIfEEE10Policy1000EN6thrust24THRUST_300001_SM_1000_NS6detail15normal_iteratorINSD_10device_ptrIfEEEEPfyS9_ffZ14demoVectorNormvE6squareEEvT0_T1_T2_T3_T4_T6_)
        /*0134*/ 	.short	0x0380
        /*0136*/ 	.short	0x0021


	//----- nvinfo : EIATTR_SW_WAR
	.align		4
.L_1633:
        /*0138*/ 	.byte	0x04, 0x36
        /*013a*/ 	.short	(.L_1635 - .L_1634)
.L_1634:
        /*013c*/ 	.word	0x00000008
.L_1635:


//--------------------- .nv.info._ZN3cub18CUB_300001_SM_10006detail6reduce18DeviceReduceKernelINS2_10policy_hubIfjN4cuda3std3__44plusIfEEE10Policy1000EN6thrust24THRUST_300001_SM_1000_NS6detail15normal_iteratorINSD_10device_ptrIfEEEEjS9_fZ14demoVectorNormvE6squareEEvT0_PT3_T1_NS0_13GridEvenShareISN_EET2_T4_ --------------------------
	.section	.nv.info._ZN3cub18CUB_300001_SM_10006detail6reduce18DeviceReduceKernelINS2_10policy_hubIfjN4cuda3std3__44plusIfEEE10Policy1000EN6thrust24THRUST_300001_SM_1000_NS6detail15normal_iteratorINSD_10device_ptrIfEEEEjS9_fZ14demoVectorNormvE6squareEEvT0_PT3_T1_NS0_13GridEvenShareISN_EET2_T4_,"",@"SHT_CUDA_INFO"
	.sectionflags	@""
	.align	4


	//----- nvinfo : EIATTR_CUDA_API_VERSION
	.align		4
        /*0000*/ 	.byte	0x04, 0x37
        /*0002*/ 	.short	(.L_1637 - .L_1636)
.L_1636:
        /*0004*/ 	.word	0x00000082


	//----- nvinfo : EIATTR_KPARAM_INFO
	.align		4
.L_1637:
        /*0008*/ 	.byte	0x04, 0x17
        /*000a*/ 	.short	(.L_1639 - .L_1638)
.L_1638:
        /*000c*/ 	.word	0x00000000
        /*0010*/ 	.short	0x0005
        /*0012*/ 	.short	0x003d
        /*0014*/ 	.byte	0x00, 0xf0, 0x05, 0x00


	//----- nvinfo : EIATTR_KPARAM_INFO
	.align		4
.L_1639:
        /*0018*/ 	.byte	0x04, 0x17
        /*001a*/ 	.short	(.L_1641 - .L_1640)
.L_1640:
        /*001c*/ 	.word	0x00000000
        /*0020*/ 	.short	0x0004
        /*0022*/ 	.short	0x003c
        /*0024*/ 	.byte	0x00, 0xf0, 0x05, 0x00


	//----- nvinfo : EIATTR_KPARAM_INFO
	.align		4
.L_1641:
        /*0028*/ 	.byte	0x04, 0x17
        /*002a*/ 	.short	(.L_1643 - .L_1642)
.L_1642:
        /*002c*/ 	.word	0x00000000
        /*0030*/ 	.short	0x0003
        /*0032*/ 	.short	0x0014
        /*0034*/ 	.byte	0x00, 0xf0, 0xa1, 0x00


	//----- nvinfo : EIATTR_KPARAM_INFO
	.align		4
.L_1643:
        /*0038*/ 	.byte	0x04, 0x17
        /*003a*/ 	.short	(.L_1645 - .L_1644)
.L_1644:
        /*003c*/ 	.word	0x00000000
        /*0040*/ 	.short	0x0002
        /*0042*/ 	.short	0x0010
        /*0044*/ 	.byte	0x00, 0xf0, 0x11, 0x00


	//----- nvinfo : EIATTR_KPARAM_INFO
	.align		4
.L_1645:
        /*0048*/ 	.byte	0x04, 0x17
        /*004a*/ 	.short	(.L_1647 - .L_1646)
.L_1646:
        /*004c*/ 	.word	0x00000000
        /*0050*/ 	.short	0x0001
        /*0052*/ 	.short	0x0008
        /*0054*/ 	.byte	0x00, 0xf5, 0x21, 0x00


	//----- nvinfo : EIATTR_KPARAM_INFO
	.align		4
.L_1647:
        /*0058*/ 	.byte	0x04, 0x17
        /*005a*/ 	.short	(.L_1649 - .L_1648)
.L_1648:
        /*005c*/ 	.word	0x00000000
        /*0060*/ 	.short	0x0000
        /*0062*/ 	.short	0x0000
        /*0064*/ 	.byte	0x00, 0xf0, 0x21, 0x00


	//----- nvinfo : EIATTR_SPARSE_MMA_MASK
	.align		4
.L_1649:
        /*0068*/ 	.byte	0x03, 0x50
        /*006a*/ 	.short	0x0000


	//----- nvinfo : EIATTR_MAXREG_COUNT
	.align		4
        /*006c*/ 	.byte	0x03, 0x1b
        /*006e*/ 	.short	0x0080


	//----- nvinfo : EIATTR_NUM_BARRIERS
	.align		4
        /*0070*/ 	.byte	0x02, 0x4c
        /*0072*/ 	.byte	0x01
	.zero		1


	//----- nvinfo : EIATTR_MERCURY_ISA_VERSION
	.align		4
        /*0074*/ 	.byte	0x03, 0x5f
        /*0076*/ 	.short	0x0101


	//----- nvinfo : EIATTR_UNUSED_LOAD_BYTE_OFFSET
	.align		4
        /*0078*/ 	.byte	0x04, 0x44
        /*007a*/ 	.short	(.L_1651 - .L_1650)


	//   ....[0]....
.L_1650:
        /*007c*/ 	.word	0x00000df0
        /*0080*/ 	.word	0x0000fff0


	//   ....[1]....
        /*0084*/ 	.word	0x00001200
        /*0088*/ 	.word	0x0000fff0


	//   ....[2]....
        /*008c*/ 	.word	0x000027c0
        /*0090*/ 	.word	0x0000fff0


	//----- nvinfo : EIATTR_COOP_GROUP_MASK_REGIDS
	.align		4
.L_1651:
        /*0094*/ 	.byte	0x04, 0x29
        /*0096*/ 	.short	(.L_1653 - .L_1652)


	//   ....[0]....
.L_1652:
        /*0098*/ 	.word	0xffffffff


	//   ....[1]....
        /*009c*/ 	.word	0xffffffff


	//   ....[2]....
        /*00a0*/ 	.word	0xffffffff


	//   ....[3]....
        /*00a4*/ 	.word	0xffffffff


	//   ....[4]....
        /*00a8*/ 	.word	0xffffffff


	//   ....[5]....
        /*00ac*/ 	.word	0xffffffff


	//   ....[6]....
        /*00b0*/ 	.word	0xffffffff


	//   ....[7]....
        /*00b4*/ 	.word	0xffffffff


	//   ....[8]....
        /*00b8*/ 	.word	0xffffffff


	//   ....[9]....
        /*00bc*/ 	.word	0xffffffff


	//   ....[10]....
        /*00c0*/ 	.word	0xffffffff


	//   ....[11]....
        /*00c4*/ 	.word	0xffffffff


	//   ....[12]....
        /*00c8*/ 	.word	0xffffffff


	//   ....[13]....
        /*00cc*/ 	.word	0xffffffff


	//   ....[14]....
        /*00d0*/ 	.word	0xffffffff


	//----- nvinfo : EIATTR_COOP_GROUP_INSTR_OFFSETS
	.align		4
.L_1653:
        /*00d4*/ 	.byte	0x04, 0x28
        /*00d6*/ 	.short	(.L_1655 - .L_1654)


	//   ....[0]....
.L_1654:
        /*00d8*/ 	.word	0x00000c00


	//   ....[1]....
        /*00dc*/ 	.word	0x00000c60


	//   ....[2]....
        /*00e0*/ 	.word	0x00000cd0


	//   ....[3]....
        /*00e4*/ 	.word	0x00000d20


	//   ....[4]....
        /*00e8*/ 	.word	0x00000d50


	//   ....[5]....
        /*00ec*/ 	.word	0x00000fa0


	//   ....[6]....
        /*00f0*/ 	.word	0x00001030


	//   ....[7]....
        /*00f4*/ 	.word	0x00001080


	//   ....[8]....
        /*00f8*/ 	.word	0x000010c0


	//   ....[9]....
        /*00fc*/ 	.word	0x00001100


	//   ....[10]....
        /*0100*/ 	.word	0x000025d0


	//   ....[11]....
        /*0104*/ 	.word	0x00002660


	//   ....[12]....
        /*0108*/ 	.word	0x000026b0


	//   ....[13]....
        /*010c*/ 	.word	0x000026f0


	//   ....[14]....
        /*0110*/ 	.word	0x00002720


	//----- nvinfo : EIATTR_VRC_CTA_INIT_COUNT
	.align		4
.L_1655:
        /*0114*/ 	.byte	0x02, 0x4a
	.zero		1
	.zero		1


	//----- nvinfo : EIATTR_EXIT_INSTR_OFFSETS
	.align		4
        /*0118*/ 	.byte	0x04, 0x1c
        /*011a*/ 	.short	(.L_1657 - .L_1656)


	//   ....[0]....
.L_1656:
        /*011c*/ 	.word	0x00002900


	//   ....[1]....
        /*0120*/ 	.word	0x00002940


	//----- nvinfo : EIATTR_MAX_THREADS
	.align		4
.L_1657:
        /*0124*/ 	.byte	0x04, 0x05
        /*0126*/ 	.short	(.L_1659 - .L_1658)
.L_1658:
        /*0128*/ 	.word	0x00000200
        /*012c*/ 	.word	0x00000001
        /*0130*/ 	.word	0x00000001


	//----- nvinfo : EIATTR_CRS_STACK_SIZE
	.align		4
.L_1659:
        /*0134*/ 	.byte	0x04, 0x1e
        /*0136*/ 	.short	(.L_1661 - .L_1660)
.L_1660:
        /*0138*/ 	.word	0x00000000


	//----- nvinfo : EIATTR_CBANK_PARAM_SIZE
	.align		4
.L_1661:
        /*013c*/ 	.byte	0x03, 0x19
        /*013e*/ 	.short	0x003e


	//----- nvinfo : EIATTR_PARAM_CBANK
	.align		4
        /*0140*/ 	.byte	0x04, 0x0a
        /*0142*/ 	.short	(.L_1663 - .L_1662)
	.align		4
.L_1662:
        /*0144*/ 	.word	index@(.nv.constant0._ZN3cub18CUB_300001_SM_10006detail6reduce18DeviceReduceKernelINS2_10policy_hubIfjN4cuda3std3__44plusIfEEE10Policy1000EN6thrust24THRUST_300001_SM_1000_NS6detail15normal_iteratorINSD_10device_ptrIfEEEEjS9_fZ14demoVectorNormvE6squareEEvT0_PT3_T1_NS0_13GridEvenShareISN_EET2_T4_)
        /*0148*/ 	.short	0x0380
        /*014a*/ 	.short	0x003e


	//----- nvinfo : EIATTR_SW_WAR
	.align		4
.L_1663:
        /*014c*/ 	.byte	0x04, 0x36
        /*014e*/ 	.short	(.L_1665 - .L_1664)
.L_1664:
        /*0150*/ 	.word	0x00000008
.L_1665:


//--------------------- .nv.info._ZN3cub18CUB_300001_SM_10006detail6reduce28DeviceReduceSingleTileKernelINS2_10policy_hubIfjN4cuda3std3__44plusIfEEE10Policy1000EN6thrust24THRUST_300001_SM_1000_NS6detail15normal_iteratorINSD_10device_ptrIfEEEEPfjS9_ffZ14demoVectorNormvE6squareEEvT0_T1_T2_T3_T4_T6_ --------------------------
	.section	.nv.info._ZN3cub18CUB_300001_SM_10006detail6reduce28DeviceReduceSingleTileKernelINS2_10policy_hubIfjN4cuda3std3__44plusIfEEE10Policy1000EN6thrust24THRUST_300001_SM_1000_NS6detail15normal_iteratorINSD_10device_ptrIfEEEEPfjS9_ffZ14demoVectorNormvE6squareEEvT0_T1_T2_T3_T4_T6_,"",@"SHT_CUDA_INFO"
	.sectionflags	@""
	.align	4


	//----- nvinfo : EIATTR_CUDA_API_VERSION
	.align		4
        /*0000*/ 	.byte	0x04, 0x37
        /*0002*/ 	.short	(.L_1667 - .L_1666)
.L_1666:
        /*0004*/ 	.word	0x00000082


	//----- nvinfo : EIATTR_KPARAM_INFO
	.align		4
.L_1667:
        /*0008*/ 	.byte	0x04, 0x17
        /*000a*/ 	.short	(.L_1669 - .L_1668)
.L_1668:
        /*000c*/ 	.word	0x00000000
        /*0010*/ 	.short	0x0005
        /*0012*/ 	.short	0x001c
        /*0014*/ 	.byte	0x00, 0xf0, 0x05, 0x00


	//----- nvinfo : EIATTR_KPARAM_INFO
	.align		4
.L_1669:
        /*0018*/ 	.byte	0x04, 0x17
        /*001a*/ 	.short	(.L_1671 - .L_1670)
.L_1670:
        /*001c*/ 	.word	0x00000000
        /*0020*/ 	.short	0x0004
        /*0022*/ 	.short	0x0018
        /*0024*/ 	.byte	0x00, 0xf0, 0x11, 0x00


	//----- nvinfo : EIATTR_KPARAM_INFO
	.align		4
.L_1671:
        /*0028*/ 	.byte	0x04, 0x17
        /*002a*/ 	.short	(.L_1673 - .L_1672)
.L_1672:
        /*002c*/ 	.word	0x00000000
        /*0030*/ 	.short	0x0003
        /*0032*/ 	.short	0x0014
        /*0034*/ 	.byte	0x00, 0xf0, 0x05, 0x00


	//----- nvinfo : EIATTR_KPARAM_INFO
	.align		4
.L_1673:
        /*0038*/ 	.byte	0x04, 0x17
        /*003a*/ 	.short	(.L_1675 - .L_1674)
.L_1674:
        /*003c*/ 	.word	0x00000000
        /*0040*/ 	.short	0x0002
        /*0042*/ 	.short	0x0010
        /*0044*/ 	.byte	0x00, 0xf0, 0x11, 0x00


	//----- nvinfo : EIATTR_KPARAM_INFO
	.align		4
.L_1675:
        /*0048*/ 	.byte	0x04, 0x17
        /*004a*/ 	.short	(.L_1677 - .L_1676)
.L_1676:
        /*004c*/ 	.word	0x00000000
        /*0050*/ 	.short	0x0001
        /*0052*/ 	.short	0x0008
        /*0054*/ 	.byte	0x00, 0xf5, 0x21, 0x00


	//----- nvinfo : EIATTR_KPARAM_INFO
	.align		4
.L_1677:
        /*0058*/ 	.byte	0x04, 0x17
        /*005a*/ 	.short	(.L_1679 - .L_1678)
.L_1678:
        /*005c*/ 	.word	0x00000000
        /*0060*/ 	.short	0x0000
        /*0062*/ 	.short	0x0000
        /*0064*/ 	.byte	0x00, 0xf0, 0x21, 0x00


	//----- nvinfo : EIATTR_SPARSE_MMA_MASK
	.align		4
.L_1679:
        /*0068*/ 	.byte	0x03, 0x50
        /*006a*/ 	.short	0x0000


	//----- nvinfo : EIATTR_MAXREG_COUNT
	.align		4
        /*006c*/ 	.byte	0x03, 0x1b
        /*006e*/ 	.short	0x0080


	//----- nvinfo : EIATTR_NUM_BARRIERS
	.align		4
        /*0070*/ 	.byte	0x02, 0x4c
        /*0072*/ 	.byte	0x01
	.zero		1


	//----- nvinfo : EIATTR_MERCURY_ISA_VERSION
	.align		4
        /*0074*/ 	.byte	0x03, 0x5f
        /*0076*/ 	.short	0x0101


	//----- nvinfo : EIATTR_UNUSED_LOAD_BYTE_OFFSET
	.align		4
        /*0078*/ 	.byte	0x04, 0x44
        /*007a*/ 	.short	(.L_1681 - .L_1680)


	//   ....[0]....
.L_1680:
        /*007c*/ 	.word	0x00000b10
        /*0080*/ 	.word	0x0000fff0


	//   ....[1]....
        /*0084*/ 	.word	0x00000f20
        /*0088*/ 	.word	0x0000fff0


	//   ....[2]....
        /*008c*/ 	.word	0x00002370
        /*0090*/ 	.word	0x0000fff0


	//----- nvinfo : EIATTR_COOP_GROUP_MASK_REGIDS
	.align		4
.L_1681:
        /*0094*/ 	.byte	0x04, 0x29
        /*0096*/ 	.short	(.L_1683 - .L_1682)


	//   ....[0]....
.L_1682:
        /*0098*/ 	.word	0xffffffff


	//   ....[1]....
        /*009c*/ 	.word	0xffffffff


	//   ....[2]....
        /*00a0*/ 	.word	0xffffffff


	//   ....[3]....
        /*00a4*/ 	.word	0xffffffff


	//   ....[4]....
        /*00a8*/ 	.word	0xffffffff


	//   ....[5]....
        /*00ac*/ 	.word	0xffffffff


	//   ....[6]....
        /*00b0*/ 	.word	0xffffffff


	//   ....[7]....
        /*00b4*/ 	.word	0xffffffff


	//   ....[8]....
        /*00b8*/ 	.word	0xffffffff


	//   ....[9]....
        /*00bc*/ 	.word	0xffffffff


	//   ....[10]....
        /*00c0*/ 	.word	0xffffffff


	//   ....[11]....
        /*00c4*/ 	.word	0xffffffff


	//   ....[12]....
        /*00c8*/ 	.word	0xffffffff


	//   ....[13]....
        /*00cc*/ 	.word	0xffffffff


	//   ....[14]....
        /*00d0*/ 	.word	0xffffffff


	//----- nvinfo : EIATTR_COOP_GROUP_INSTR_OFFSETS
	.align		4
.L_1683:
        /*00d4*/ 	.byte	0x04, 0x28
        /*00d6*/ 	.short	(.L_1685 - .L_1684)


	//   ....[0]....
.L_1684:
        /*00d8*/ 	.word	0x00000920


	//   ....[1]....
        /*00dc*/ 	.word	0x00000980


	//   ....[2]....
        /*00e0*/ 	.word	0x000009f0


	//   ....[3]....
        /*00e4*/ 	.word	0x00000a40


	//   ....[4]....
        /*00e8*/ 	.word	0x00000a70


	//   ....[5]....
        /*00ec*/ 	.word	0x00000cc0


	//   ....[6]....
        /*00f0*/ 	.word	0x00000d50


	//   ....[7]....
        /*00f4*/ 	.word	0x00000d90


	//   ....[8]....
        /*00f8*/ 	.word	0x00000de0


	//   ....[9]....
        /*00fc*/ 	.word	0x00000e20


	//   ....[10]....
        /*0100*/ 	.word	0x00002190


	//   ....[11]....
        /*0104*/ 	.word	0x00002210


	//   ....[12]....
        /*0108*/ 	.word	0x00002260


	//   ....[13]....
        /*010c*/ 	.word	0x000022a0


	//   ....[14]....
        /*0110*/ 	.word	0x000022d0


	//----- nvinfo : EIATTR_VRC_CTA_INIT_COUNT
	.align		4
.L_1685:
        /*0114*/ 	.byte	0x02, 0x4a
	.zero		1
	.zero		1


	//----- nvinfo : EIATTR_EXIT_INSTR_OFFSETS
	.align		4
        /*0118*/ 	.byte	0x04, 0x1c
        /*011a*/ 	.short	(.L_1687 - .L_1686)


	//   ....[0]....
.L_1686:
        /*011c*/ 	.word	0x00000080


	//   ....[1]....
        /*0120*/ 	.word	0x000000c0


	//   ....[2]....
        /*0124*/ 	.word	0x000024b0


	//   ....[3]....
        /*0128*/ 	.word	0x00002500


	//----- nvinfo : EIATTR_MAX_THREADS
	.align		4
.L_1687:
        /*012c*/ 	.byte	0x04, 0x05
        /*012e*/ 	.short	(.L_1689 - .L_1688)
.L_1688:
        /*0130*/ 	.word	0x00000200
        /*0134*/ 	.word	0x00000001
        /*0138*/ 	.word	0x00000001


	//----- nvinfo : EIATTR_CRS_STACK_SIZE
	.align		4
.L_1689:
        /*013c*/ 	.byte	0x04, 0x1e
        /*013e*/ 	.short	(.L_1691 - .L_1690)
.L_1690:
        /*0140*/ 	.word	0x00000000


	//----- nvinfo : EIATTR_CBANK_PARAM_SIZE
	.align		4
.L_1691:
        /*0144*/ 	.byte	0x03, 0x19
        /*0146*/ 	.short	0x001d


	//----- nvinfo : EIATTR_PARAM_CBANK
	.align		4
        /*0148*/ 	.byte	0x04, 0x0a
        /*014a*/ 	.short	(.L_1693 - .L_1692)
	.align		4
.L_1692:
        /*014c*/ 	.word	index@(.nv.constant0._ZN3cub18CUB_300001_SM_10006detail6reduce28DeviceReduceSingleTileKernelINS2_10policy_hubIfjN4cuda3std3__44plusIfEEE10Policy1000EN6thrust24THRUST_300001_SM_1000_NS6detail15normal_iteratorINSD_10device_ptrIfEEEEPfjS9_ffZ14demoVectorNormvE6squareEEvT0_T1_T2_T3_T4_T6_)
        /*0150*/ 	.short	0x0380
        /*0152*/ 	.short	0x001d


	//----- nvinfo : EIATTR_SW_WAR
	.align		4
.L_1693:
        /*0154*/ 	.byte	0x04, 0x36
        /*0156*/ 	.short	(.L_1695 - .L_1694)
.L_1694:
        /*0158*/ 	.word	0x00000008
.L_1695:


//--------------------- .nv.info._ZN3cub18CUB_300001_SM_10006detail6reduce28DeviceReduceSingleTileKernelINS2_10policy_hubIfyN4cuda3std3__44plusIfEEE10Policy1000EPfSC_iS9_ffNS7_10__identityEEEvT0_T1_T2_T3_T4_T6_ --------------------------
	.section	.nv.info._ZN3cub18CUB_300001_SM_10006detail6reduce28DeviceReduceSingleTileKernelINS2_10policy_hubIfyN4cuda3std3__44plusIfEEE10Policy1000EPfSC_iS9_ffNS7_10__identityEEEvT0_T1_T2_T3_T4_T6_,"",@"SHT_CUDA_INFO"
	.sectionflags	@""
	.align	4


	//----- nvinfo : EIATTR_CUDA_API_VERSION
	.align		4
        /*0000*/ 	.byte	0x04, 0x37
        /*0002*/ 	.short	(.L_1697 - .L_1696)
.L_1696:
        /*0004*/ 	.word	0x00000082


	//----- nvinfo : EIATTR_KPARAM_INFO
	.align		4
.L_1697:
        /*0008*/ 	.byte	0x04, 0x17
        /*000a*/ 	.short	(.L_1699 - .L_1698)
.L_1698:
        /*000c*/ 	.word	0x00000000
        /*0010*/ 	.short	0x0005
        /*0012*/ 	.short	0x001c
        /*0014*/ 	.byte	0x00, 0xf0, 0x05, 0x00


	//----- nvinfo : EIATTR_KPARAM_INFO
	.align		4
.L_1699:
        /*0018*/ 	.byte	0x04, 0x17
        /*001a*/ 	.short	(.L_1701 - .L_1700)
.L_1700:
        /*001c*/ 	.word	0x00000000
        /*0020*/ 	.short	0x0004
        /*0022*/ 	.short	0x0018
        /*0024*/ 	.byte	0x00, 0xf0, 0x11, 0x00


	//----- nvinfo : EIATTR_KPARAM_INFO
	.align		4
.L_1701:
        /*0028*/ 	.byte	0x04, 0x17
        /*002a*/ 	.short	(.L_1703 - .L_1702)
.L_1702:
        /*002c*/ 	.word	0x00000000
        /*0030*/ 	.short	0x0003
        /*0032*/ 	.short	0x0014
        /*0034*/ 	.byte	0x00, 0xf0, 0x05, 0x00


	//----- nvinfo : EIATTR_KPARAM_INFO
	.align		4
.L_1703:
        /*0038*/ 	.byte	0x04, 0x17
        /*003a*/ 	.short	(.L_1705 - .L_1704)
.L_1704:
        /*003c*/ 	.word	0x00000000
        /*0040*/ 	.short	0x0002
        /*0042*/ 	.short	0x0010
        /*0044*/ 	.byte	0x00, 0xf0, 0x11, 0x00


	//----- nvinfo : EIATTR_KPARAM_INFO
	.align		4
.L_1705:
        /*0048*/ 	.byte	0x04, 0x17
        /*004a*/ 	.short	(.L_1707 - .L_1706)
.L_1706:
        /*004c*/ 	.word	0x00000000
        /*0050*/ 	.short	0x0001
        /*0052*/ 	.short	0x0008
        /*0054*/ 	.byte	0x00, 0xf5, 0x21, 0x00


	//----- nvinfo : EIATTR_KPARAM_INFO
	.align		4
.L_1707:
        /*0058*/ 	.byte	0x04, 0x17
        /*005a*/ 	.short	(.L_1709 - .L_1708)
.L_1708:
        /*005c*/ 	.word	0x00000000
        /*0060*/ 	.short	0x0000
        /*0062*/ 	.short	0x0000
        /*0064*/ 	.byte	0x00, 0xf5, 0x21, 0x00


	//----- nvinfo : EIATTR_SPARSE_MMA_MASK
	.align		4
.L_1709:
        /*0068*/ 	.byte	0x03, 0x50
        /*006a*/ 	.short	0x0000


	//----- nvinfo : EIATTR_MAXREG_COUNT
	.align		4
        /*006c*/ 	.byte	0x03, 0x1b
        /*006e*/ 	.short	0x00ff


	//----- nvinfo : EIATTR_NUM_BARRIERS
	.align		4
        /*0070*/ 	.byte	0x02, 0x4c
        /*0072*/ 	.byte	0x01
	.zero		1


	//----- nvinfo : EIATTR_MERCURY_ISA_VERSION
	.align		4
        /*0074*/ 	.byte	0x03, 0x5f
        /*0076*/ 	.short	0x0101


	//----- nvinfo : EIATTR_COOP_GROUP_MASK_REGIDS
	.align		4
        /*0078*/ 	.byte	0x04, 0x29
        /*007a*/ 	.short	(.L_1711 - .L_1710)


	//   ....[0]....
.L_1710:
        /*007c*/ 	.word	0xffffffff


	//   ....[1]....
        /*0080*/ 	.word	0xffffffff


	//   ....[2]....
        /*0084*/ 	.word	0xffffffff


	//   ....[3]....
        /*0088*/ 	.word	0xffffffff


	//   ....[4]....
        /*008c*/ 	.word	0xffffffff


	//   ....[5]....
        /*0090*/ 	.word	0xffffffff


	//   ....[6]....
        /*0094*/ 	.word	0xffffffff


	//   ....[7]....
        /*0098*/ 	.word	0xffffffff


	//   ....[8]....
        /*009c*/ 	.word	0xffffffff


	//   ....[9]....
        /*00a0*/ 	.word	0xffffffff


	//   ....[10]....
        /*00a4*/ 	.word	0xffffffff


	//   ....[11]....
        /*00a8*/ 	.word	0xffffffff


	//   ....[12]....
        /*00ac*/ 	.word	0xffffffff


	//   ....[13]....
        /*00b0*/ 	.word	0xffffffff


	//   ....[14]....
        /*00b4*/ 	.word	0xffffffff


	//   ....[15]....
        /*00b8*/ 	.word	0xffffffff


	//   ....[16]....
        /*00bc*/ 	.word	0xffffffff


	//   ....[17]....
        /*00c0*/ 	.word	0xffffffff


	//   ....[18]....
        /*00c4*/ 	.word	0xffffffff


	//   ....[19]....
        /*00c8*/ 	.word	0xffffffff


	//   ....[20]....
        /*00cc*/ 	.word	0xffffffff


	//   ....[21]....
        /*00d0*/ 	.word	0xffffffff


	//   ....[22]....
        /*00d4*/ 	.word	0xffffffff


	//   ....[23]....
        /*00d8*/ 	.word	0xffffffff


	//   ....[24]....
        /*00dc*/ 	.word	0xffffffff


	//   ....[25]....
        /*00e0*/ 	.word	0xffffffff


	//   ....[26]....
        /*00e4*/ 	.word	0xffffffff


	//   ....[27]....
        /*00e8*/ 	.word	0xffffffff


	//   ....[28]....
        /*00ec*/ 	.word	0xffffffff


	//   ....[29]....
        /*00f0*/ 	.word	0xffffffff


	//----- nvinfo : EIATTR_COOP_GROUP_INSTR_OFFSETS
	.align		4
.L_1711:
        /*00f4*/ 	.byte	0x04, 0x28
        /*00f6*/ 	.short	(.L_1713 - .L_1712)


	//   ....[0]....
.L_1712:
        /*00f8*/ 	.word	0x00000980


	//   ....[1]....
        /*00fc*/ 	.word	0x000009e0


	//   ....[2]....
        /*0100*/ 	.word	0x00000a50


	//   ....[3]....
        /*0104*/ 	.word	0x00000aa0


	//   ....[4]....
        /*0108*/ 	.word	0x00000ad0


	//   ....[5]....
        /*010c*/ 	.word	0x00000c90


	//   ....[6]....
        /*0110*/ 	.word	0x00000d20


	//   ....[7]....
        /*0114*/ 	.word	0x00000d60


	//   ....[8]....
        /*0118*/ 	.word	0x00000db0


	//   ....[9]....
        /*011c*/ 	.word	0x00000df0


	//   ....[10]....
        /*0120*/ 	.word	0x00001c00


	//   ....[11]....
        /*0124*/ 	.word	0x00001c80


	//   ....[12]....
        /*0128*/ 	.word	0x00001cd0


	//   ....[13]....
        /*012c*/ 	.word	0x00001d10


	//   ....[14]....
        /*0130*/ 	.word	0x00001d40


	//   ....[15]....
        /*0134*/ 	.word	0x00002700


	//   ....[16]....
        /*0138*/ 	.word	0x00002760


	//   ....[17]....
        /*013c*/ 	.word	0x000027d0


	//   ....[18]....
        /*0140*/ 	.word	0x00002820


	//   ....[19]....
        /*0144*/ 	.word	0x00002850


	//   ....[20]....
        /*0148*/ 	.word	0x00002a10


	//   ....[21]....
        /*014c*/ 	.word	0x00002a90


	//   ....[22]....
        /*0150*/ 	.word	0x00002ad0


	//   ....[23]....
        /*0154*/ 	.word	0x00002b10


	//   ....[24]....
        /*0158*/ 	.word	0x00002b70


	//   ....[25]....
        /*015c*/ 	.word	0x00003b00


	//   ....[26]....
        /*0160*/ 	.word	0x00003b80


	//   ....[27]....
        /*0164*/ 	.word	0x00003bd0


	//   ....[28]....
        /*0168*/ 	.word	0x00003c10


	//   ....[29]....
        /*016c*/ 	.word	0x00003c40


	//----- nvinfo : EIATTR_VRC_CTA_INIT_COUNT
	.align		4
.L_1713:
        /*0170*/ 	.byte	0x02, 0x4a
	.zero		1
	.zero		1


	//----- nvinfo : EIATTR_EXIT_INSTR_OFFSETS
	.align		4
        /*0174*/ 	.byte	0x04, 0x1c
        /*0176*/ 	.short	(.L_1715 - .L_1714)


	//   ....[0]....
.L_1714:
        /*0178*/ 	.word	0x00000080


	//   ....[1]....
        /*017c*/ 	.word	0x000000c0


	//   ....[2]....
        /*0180*/ 	.word	0x00003d90


	//   ....[3]....
        /*0184*/ 	.word	0x00003de0


	//----- nvinfo : EIATTR_MAX_THREADS
	.align		4
.L_1715:
        /*0188*/ 	.byte	0x04, 0x05
        /*018a*/ 	.short	(.L_1717 - .L_1716)
.L_1716:
        /*018c*/ 	.word	0x00000100
        /*0190*/ 	.word	0x00000001
        /*0194*/ 	.word	0x00000001


	//----- nvinfo : EIATTR_CRS_STACK_SIZE
	.align		4
.L_1717:
        /*0198*/ 	.byte	0x04, 0x1e
        /*019a*/ 	.short	(.L_1719 - .L_1718)
.L_1718:
        /*019c*/ 	.word	0x00000000


	//----- nvinfo : EIATTR_CBANK_PARAM_SIZE
	.align		4
.L_1719:
        /*01a0*/ 	.byte	0x03, 0x19
        /*01a2*/ 	.short	0x001d


	//----- nvinfo : EIATTR_PARAM_CBANK
	.align		4
        /*01a4*/ 	.byte	0x04, 0x0a
        /*01a6*/ 	.short	(.L_1721 - .L_1720)
	.align		4
.L_1720:
        /*01a8*/ 	.word	index@(.nv.constant0._ZN3cub18CUB_300001_SM_10006detail6reduce28DeviceReduceSingleTileKernelINS2_10policy_hubIfyN4cuda3std3__44plusIfEEE10Policy1000EPfSC_iS9_ffNS7_10__identityEEEvT0_T1_T2_T3_T4_T6_)
        /*01ac*/ 	.short	0x0380
        /*01ae*/ 	.short	0x001d


	//----- nvinfo : EIATTR_SW_WAR
	.align		4
.L_1721:
        /*01b0*/ 	.byte	0x04, 0x36
        /*01b2*/ 	.short	(.L_1723 - .L_1722)
.L_1722:
        /*01b4*/ 	.word	0x00000008
.L_1723:


//--------------------- .nv.info._ZN3cub18CUB_300001_SM_10006detail6reduce18DeviceReduceKernelINS2_10policy_hubIfyN4cuda3std3__44plusIfEEE10Policy1000EN6thrust24THRUST_300001_SM_1000_NS6detail15normal_iteratorINSD_10device_ptrIfEEEEyS9_fZ14demoVectorNormvE9abs_valueEEvT0_PT3_T1_NS0_13GridEvenShareISN_EET2_T4_ --------------------------
	.section	.nv.info._ZN3cub18CUB_300001_SM_10006detail6reduce18DeviceReduceKernelINS2_10policy_hubIfyN4cuda3std3__44plusIfEEE10Policy1000EN6thrust24THRUST_300001_SM_1000_NS6detail15normal_iteratorINSD_10device_ptrIfEEEEyS9_fZ14demoVectorNormvE9abs_valueEEvT0_PT3_T1_NS0_13GridEvenShareISN_EET2_T4_,"",@"SHT_CUDA_INFO"
	.sectionflags	@""
	.align	4


	//----- nvinfo : EIATTR_CUDA_API_VERSION
	.align		4
        /*0000*/ 	.byte	0x04, 0x37
        /*0002*/ 	.short	(.L_1725 - .L_1724)
.L_1724:
        /*0004*/ 	.word	0x00000082


	//----- nvinfo : EIATTR_KPARAM_INFO
	.align		4
.L_1725:
        /*0008*/ 	.byte	0x04, 0x17
        /*000a*/ 	.short	(.L_1727 - .L_1726)
.L_1726:
        /*000c*/ 	.word	0x00000000
        /*0010*/ 	.short	0x0005
        /*0012*/ 	.short	0x0061
        /*0014*/ 	.byte	0x00, 0xf0, 0x05, 0x00


	//----- nvinfo : EIATTR_KPARAM_INFO
	.align		4
.L_1727:
        /*0018*/ 	.byte	0x04, 0x17
        /*001a*/ 	.short	(.L_1729 - .L_1728)
.L_1728:
        /*001c*/ 	.word	0x00000000
        /*0020*/ 	.short	0x0004
        /*0022*/ 	.short	0x0060
        /*0024*/ 	.byte	0x00, 0xf0, 0x05, 0x00


	//----- nvinfo : EIATTR_KPARAM_INFO
	.align		4
.L_1729:
        /*0028*/ 	.byte	0x04, 0x17
        /*002a*/ 	.short	(.L_1731 - .L_1730)
.L_1730:
        /*002c*/ 	.word	0x00000000
        /*0030*/ 	.short	0x0003
        /*0032*/ 	.short	0x0018
        /*0034*/ 	.byte	0x00, 0xf0, 0x21, 0x01


	//----- nvinfo : EIATTR_KPARAM_INFO
	.align		4
.L_1731:
        /*0038*/ 	.byte	0x04, 0x17
        /*003a*/ 	.short	(.L_1733 - .L_1732)
.L_1732:
        /*003c*/ 	.word	0x00000000
        /*0040*/ 	.short	0x0002
        /*0042*/ 	.short	0x0010
        /*0044*/ 	.byte	0x00, 0xf0, 0x21, 0x00


	//----- nvinfo : EIATTR_KPARAM_INFO
	.align		4
.L_1733:
        /*0048*/ 	.byte	0x04, 0x17
        /*004a*/ 	.short	(.L_1735 - .L_1734)
.L_1734:
        /*004c*/ 	.word	0x00000000
        /*0050*/ 	.short	0x0001
        /*0052*/ 	.short	0x0008
        /*0054*/ 	.byte	0x00, 0xf5, 0x21, 0x00


	//----- nvinfo : EIATTR_KPARAM_INFO
	.align		4
.L_1735:
        /*0058*/ 	.byte	0x04, 0x17
        /*005a*/ 	.short	(.L_1737 - .L_1736)
.L_1736:
        /*005c*/ 	.word	0x00000000
        /*0060*/ 	.short	0x0000
        /*0062*/ 	.short	0x0000
        /*0064*/ 	.byte	0x00, 0xf0, 0x21, 0x00


	//----- nvinfo : EIATTR_SPARSE_MMA_MASK
	.align		4
.L_1737:
        /*0068*/ 	.byte	0x03, 0x50
        /*006a*/ 	.short	0x0000


	//----- nvinfo : EIATTR_MAXREG_COUNT
	.align		4
        /*006c*/ 	.byte	0x03, 0x1b
        /*006e*/ 	.short	0x00ff


	//----- nvinfo : EIATTR_NUM_BARRIERS
	.align		4
        /*0070*/ 	.byte	0x02, 0x4c
        /*0072*/ 	.byte	0x01
	.zero		1


	//----- nvinfo : EIATTR_MERCURY_ISA_VERSION
	.align		4
        /*0074*/ 	.byte	0x03, 0x5f
        /*0076*/ 	.short	0x0101


	//----- nvinfo : EIATTR_COOP_GROUP_MASK_REGIDS
	.align		4
        /*0078*/ 	.byte	0x04, 0x29
        /*007a*/ 	.short	(.L_1739 - .L_1738)


	//   ....[0]....
.L_1738:
        /*007c*/ 	.word	0xffffffff


	//   ....[1]....
        /*0080*/ 	.word	0xffffffff


	//   ....[2]....
        /*0084*/ 	.word	0xffffffff


	//   ....[3]....
        /*0088*/ 	.word	0xffffffff


	//   ....[4]....
        /*008c*/ 	.word	0xffffffff


	//   ....[5]....
        /*0090*/ 	.word	0xffffffff


	//   ....[6]....
        /*0094*/ 	.word	0xffffffff


	//   ....[7]....
        /*0098*/ 	.word	0xffffffff


	//   ....[8]....
        /*009c*/ 	.word	0xffffffff


	//   ....[9]....
        /*00a0*/ 	.word	0xffffffff


	//   ....[10]....
        /*00a4*/ 	.word	0xffffffff


	//   ....[11]....
        /*00a8*/ 	.word	0xffffffff


	//   ....[12]....
        /*00ac*/ 	.word	0xffffffff


	//   ....[13]....
        /*00b0*/ 	.word	0xffffffff


	//   ....[14]....
        /*00b4*/ 	.word	0xffffffff


	//----- nvinfo : EIATTR_COOP_GROUP_INSTR_OFFSETS
	.align		4
.L_1739:
        /*00b8*/ 	.byte	0x04, 0x28
        /*00ba*/ 	.short	(.L_1741 - .L_1740)


	//   ....[0]....
.L_1740:
        /*00bc*/ 	.word	0x000009d0


	//   ....[1]....
        /*00c0*/ 	.word	0x00000a30


	//   ....[2]....
        /*00c4*/ 	.word	0x00000aa0


	//   ....[3]....
        /*00c8*/ 	.word	0x00000af0


	//   ....[4]....
        /*00cc*/ 	.word	0x00000b20


	//   ....[5]....
        /*00d0*/ 	.word	0x00000ce0


	//   ....[6]....
        /*00d4*/ 	.word	0x00000d80


	//   ....[7]....
        /*00d8*/ 	.word	0x00000dd0


	//   ....[8]....
        /*00dc*/ 	.word	0x00000e30


	//   ....[9]....
        /*00e0*/ 	.word	0x00000e60


	//   ....[10]....
        /*00e4*/ 	.word	0x00002040


	//   ....[11]....
        /*00e8*/ 	.word	0x000020d0


	//   ....[12]....
        /*00ec*/ 	.word	0x00002120


	//   ....[13]....
        /*00f0*/ 	.word	0x00002160


	//   ....[14]....
        /*00f4*/ 	.word	0x00002190


	//----- nvinfo : EIATTR_VRC_CTA_INIT_COUNT
	.align		4
.L_1741:
        /*00f8*/ 	.byte	0x02, 0x4a
	.zero		1
	.zero		1


	//----- nvinfo : EIATTR_EXIT_INSTR_OFFSETS
	.align		4
        /*00fc*/ 	.byte	0x04, 0x1c
        /*00fe*/ 	.short	(.L_1743 - .L_1742)


	//   ....[0]....
.L_1742:
        /*0100*/ 	.word	0x000022e0


	//   ....[1]....
        /*0104*/ 	.word	0x00002340


	//----- nvinfo : EIATTR_MAX_THREADS
	.align		4
.L_1743:
        /*0108*/ 	.byte	0x04, 0x05
        /*010a*/ 	.short	(.L_1745 - .L_1744)
.L_1744:
        /*010c*/ 	.word	0x00000100
        /*0110*/ 	.word	0x00000001
        /*0114*/ 	.word	0x00000001


	//----- nvinfo : EIATTR_CRS_STACK_SIZE
	.align		4
.L_1745:
        /*0118*/ 	.byte	0x04, 0x1e
        /*011a*/ 	.short	(.L_1747 - .L_1746)
.L_1746:
        /*011c*/ 	.word	0x00000000


	//----- nvinfo : EIATTR_CBANK_PARAM_SIZE
	.align		4
.L_1747:
        /*0120*/ 	.byte	0x03, 0x19
        /*0122*/ 	.short	0x0062


	//----- nvinfo : EIATTR_PARAM_CBANK
	.align		4
        /*0124*/ 	.byte	0x04, 0x0a
        /*0126*/ 	.short	(.L_1749 - .L_1748)
	.align		4
.L_1748:
        /*0128*/ 	.word	index@(.nv.constant0._ZN3cub18CUB_300001_SM_10006detail6reduce18DeviceReduceKernelINS2_10policy_hubIfyN4cuda3std3__44plusIfEEE10Policy1000EN6thrust24THRUST_300001_SM_1000_NS6detail15normal_iteratorINSD_10device_ptrIfEEEEyS9_fZ14demoVectorNormvE9abs_valueEEvT0_PT3_T1_NS0_13GridEvenShareISN_EET2_T4_)
        /*012c*/ 	.short	0x0380
        /*012e*/ 	.short	0x0062


	//----- nvinfo : EIATTR_SW_WAR
	.align		4
.L_1749:
        /*0130*/ 	.byte	0x04, 0x36
        /*0132*/ 	.short	(.L_1751 - .L_1750)
.L_1750:
        /*0134*/ 	.word	0x00000008
.L_1751:


//--------------------- .nv.info._ZN3cub18CUB_300001_SM_10006detail6reduce28DeviceReduceSingleTileKernelINS2_10policy_hubIfyN4cuda3std3__44plusIfEEE10Policy1000EN6thrust24THRUST_300001_SM_1000_NS6detail15normal_iteratorINSD_10device_ptrIfEEEEPfyS9_ffZ14demoVectorNormvE9abs_valueEEvT0_T1_T2_T3_T4_T6_ --------------------------
	.section	.nv.info._ZN3cub18CUB_300001_SM_10006detail6reduce28DeviceReduceSingleTileKernelINS2_10policy_hubIfyN4cuda3std3__44plusIfEEE10Policy1000EN6thrust24THRUST_300001_SM_1000_NS6detail15normal_iteratorINSD_10device_ptrIfEEEEPfyS9_ffZ14demoVectorNormvE9abs_valueEEvT0_T1_T2_T3_T4_T6_,"",@"SHT_CUDA_INFO"
	.sectionflags	@""
	.align	4


	//----- nvinfo : EIATTR_CUDA_API_VERSION
	.align		4
        /*0000*/ 	.byte	0x04, 0x37
        /*0002*/ 	.short	(.L_1753 - .L_1752)
.L_1752:
        /*0004*/ 	.word	0x00000082


	//----- nvinfo : EIATTR_KPARAM_INFO
	.align		4
.L_1753:
        /*0008*/ 	.byte	0x04, 0x17
        /*000a*/ 	.short	(.L_1755 - .L_1754)
.L_1754:
        /*000c*/ 	.word	0x00000000
        /*0010*/ 	.short	0x0005
        /*0012*/ 	.short	0x0020
        /*0014*/ 	.byte	0x00, 0xf0, 0x05, 0x00


	//----- nvinfo : EIATTR_KPARAM_INFO
	.align		4
.L_1755:
        /*0018*/ 	.byte	0x04, 0x17
        /*001a*/ 	.short	(.L_1757 - .L_1756)
.L_1756:
        /*001c*/ 	.word	0x00000000
        /*0020*/ 	.short	0x0004
        /*0022*/ 	.short	0x001c
        /*0024*/ 	.byte	0x00, 0xf0, 0x11, 0x00


	//----- nvinfo : EIATTR_KPARAM_INFO
	.align		4
.L_1757:
        /*0028*/ 	.byte	0x04, 0x17
        /*002a*/ 	.short	(.L_1759 - .L_1758)
.L_1758:
        /*002c*/ 	.word	0x00000000
        /*0030*/ 	.short	0x0003
        /*0032*/ 	.short	0x0018
        /*0034*/ 	.byte	0x00, 0xf0, 0x05, 0x00


	//----- nvinfo : EIATTR_KPARAM_INFO
	.align		4
.L_1759:
        /*0038*/ 	.byte	0x04, 0x17
        /*003a*/ 	.short	(.L_1761 - .L_1760)
.L_1760:
        /*003c*/ 	.word	0x00000000
        /*0040*/ 	.short	0x0002
        /*0042*/ 	.short	0x0010
        /*0044*/ 	.byte	0x00, 0xf0, 0x21, 0x00


	//----- nvinfo : EIATTR_KPARAM_INFO
	.align		4
.L_1761:
        /*0048*/ 	.byte	0x04, 0x17
        /*004a*/ 	.short	(.L_1763 - .L_1762)
.L_1762:
        /*004c*/ 	.word	0x00000000
        /*0050*/ 	.short	0x0001
        /*0052*/ 	.short	0x0008
        /*0054*/ 	.byte	0x00, 0xf5, 0x21, 0x00


	//----- nvinfo : EIATTR_KPARAM_INFO
	.align		4
.L_1763:
        /*0058*/ 	.byte	0x04, 0x17
        /*005a*/ 	.short	(.L_1765 - .L_1764)
.L_1764:
        /*005c*/ 	.word	0x00000000
        /*0060*/ 	.short	0x0000
        /*0062*/ 	.short	0x0000
        /*0064*/ 	.byte	0x00, 0xf0, 0x21, 0x00


	//----- nvinfo : EIATTR_SPARSE_MMA_MASK
	.align		4
.L_1765:
        /*0068*/ 	.byte	0x03, 0x50
        /*006a*/ 	.short	0x0000


	//----- nvinfo : EIATTR_MAXREG_COUNT
	.align		4
        /*006c*/ 	.byte	0x03, 0x1b
        /*006e*/ 	.short	0x00ff


	//----- nvinfo : EIATTR_NUM_BARRIERS
	.align		4
        /*0070*/ 	.byte	0x02, 0x4c
        /*0072*/ 	.byte	0x01
	.zero		1


	//----- nvinfo : EIATTR_MERCURY_ISA_VERSION
	.align		4
        /*0074*/ 	.byte	0x03, 0x5f
        /*0076*/ 	.short	0x0101


	//----- nvinfo : EIATTR_COOP_GROUP_MASK_REGIDS
	.align		4
        /*0078*/ 	.byte	0x04, 0x29
        /*007a*/ 	.short	(.L_1767 - .L_1766)


	//   ....[0]....
.L_1766:
        /*007c*/ 	.word	0xffffffff


	//   ....[1]....
        /*0080*/ 	.word	0xffffffff


	//   ....[2]....
        /*0084*/ 	.word	0xffffffff


	//   ....[3]....
        /*0088*/ 	.word	0xffffffff


	//   ....[4]....
        /*008c*/ 	.word	0xffffffff


	//   ....[5]....
        /*0090*/ 	.word	0xffffffff


	//   ....[6]....
        /*0094*/ 	.word	0xffffffff


	//   ....[7]....
        /*0098*/ 	.word	0xffffffff


	//   ....[8]....
        /*009c*/ 	.word	0xffffffff


	//   ....[9]....
        /*00a0*/ 	.word	0xffffffff


	//   ....[10]....
        /*00a4*/ 	.word	0xffffffff


	//   ....[11]....
        /*00a8*/ 	.word	0xffffffff


	//   ....[12]....
        /*00ac*/ 	.word	0xffffffff


	//   ....[13]....
        /*00b0*/ 	.word	0xffffffff


	//   ....[14]....
        /*00b4*/ 	.word	0xffffffff


	//----- nvinfo : EIATTR_COOP_GROUP_INSTR_OFFSETS
	.align		4
.L_1767:
        /*00b8*/ 	.byte	0x04, 0x28
        /*00ba*/ 	.short	(.L_1769 - .L_1768)


	//   ....[0]....
.L_1768:
        /*00bc*/ 	.word	0x00000940


	//   ....[1]....
        /*00c0*/ 	.word	0x000009a0


	//   ....[2]....
        /*00c4*/ 	.word	0x00000a10


	//   ....[3]....
        /*00c8*/ 	.word	0x00000a60


	//   ....[4]....
        /*00cc*/ 	.word	0x00000a90


	//   ....[5]....
        /*00d0*/ 	.word	0x00000c50


	//   ....[6]....
        /*00d4*/ 	.word	0x00000ce0


	//   ....[7]....
        /*00d8*/ 	.word	0x00000d30


	//   ....[8]....
        /*00dc*/ 	.word	0x00000d70


	//   ....[9]....
        /*00e0*/ 	.word	0x00000db0


	//   ....[10]....
        /*00e4*/ 	.word	0x00001dd0


	//   ....[11]....
        /*00e8*/ 	.word	0x00001e50


	//   ....[12]....
        /*00ec*/ 	.word	0x00001ea0


	//   ....[13]....
        /*00f0*/ 	.word	0x00001ee0


	//   ....[14]....
        /*00f4*/ 	.word	0x00001f10


	//----- nvinfo : EIATTR_VRC_CTA_INIT_COUNT
	.align		4
.L_1769:
        /*00f8*/ 	.byte	0x02, 0x4a
	.zero		1
	.zero		1


	//----- nvinfo : EIATTR_EXIT_INSTR_OFFSETS
	.align		4
        /*00fc*/ 	.byte	0x04, 0x1c
        /*00fe*/ 	.short	(.L_1771 - .L_1770)


	//   ....[0]....
.L_1770:
        /*0100*/ 	.word	0x000000a0


	//   ....[1]....
        /*0104*/ 	.word	0x000000e0


	//   ....[2]....
        /*0108*/ 	.word	0x00002050


	//   ....[3]....
        /*010c*/ 	.word	0x000020a0


	//----- nvinfo : EIATTR_MAX_THREADS
	.align		4
.L_1771:
        /*0110*/ 	.byte	0x04, 0x05
        /*0112*/ 	.short	(.L_1773 - .L_1772)
.L_1772:
        /*0114*/ 	.word	0x00000100
        /*0118*/ 	.word	0x00000001
        /*011c*/ 	.word	0x00000001


	//----- nvinfo : EIATTR_CRS_STACK_SIZE
	.align		4
.L_1773:
        /*0120*/ 	.byte	0x04, 0x1e
        /*0122*/ 	.short	(.L_1775 - .L_1774)
.L_1774:
        /*0124*/ 	.word	0x00000000


	//----- nvinfo : EIATTR_CBANK_PARAM_SIZE
	.align		4
.L_1775:
        /*0128*/ 	.byte	0x03, 0x19
        /*012a*/ 	.short	0x0021


	//----- nvinfo : EIATTR_PARAM_CBANK
	.align		4
        /*012c*/ 	.byte	0x04, 0x0a
        /*012e*/ 	.short	(.L_1777 - .L_1776)
	.align		4
.L_1776:
        /*0130*/ 	.word	index@(.nv.constant0._ZN3cub18CUB_300001_SM_10006detail6reduce28DeviceReduceSingleTileKernelINS2_10policy_hubIfyN4cuda3std3__44plusIfEEE10Policy1000EN6thrust24THRUST_300001_SM_1000_NS6detail15normal_iteratorINSD_10device_ptrIfEEEEPfyS9_ffZ14demoVectorNormvE9abs_valueEEvT0_T1_T2_T3_T4_T6_)
        /*0134*/ 	.short	0x0380
        /*0136*/ 	.short	0x0021


	//----- nvinfo : EIATTR_SW_WAR
	.align		4
.L_1777:
        /*0138*/ 	.byte	0x04, 0x36
        /*013a*/ 	.short	(.L_1779 - .L_1778)
.L_1778:
        /*013c*/ 	.word	0x00000008
.L_1779:


//--------------------- .nv.info._ZN3cub18CUB_300001_SM_10006detail6reduce28DeviceReduceSingleTileKernelINS2_10policy_hubIfjN4cuda3std3__44plusIfEEE10Policy1000EPfSC_iS9_ffNS7_10__identityEEEvT0_T1_T2_T3_T4_T6_ --------------------------
	.section	.nv.info._ZN3cub18CUB_300001_SM_10006detail6reduce28DeviceReduceSingleTileKernelINS2_10policy_hubIfjN4cuda3std3__44plusIfEEE10Policy1000EPfSC_iS9_ffNS7_10__identityEEEvT0_T1_T2_T3_T4_T6_,"",@"SHT_CUDA_INFO"
	.sectionflags	@""
	.align	4


	//----- nvinfo : EIATTR_CUDA_API_VERSION
	.align		4
        /*0000*/ 	.byte	0x04, 0x37
        /*0002*/ 	.short	(.L_1781 - .L_1780)
.L_1780:
        /*0004*/ 	.word	0x00000082


	//----- nvinfo : EIATTR_KPARAM_INFO
	.align		4
.L_1781:
        /*0008*/ 	.byte	0x04, 0x17
        /*000a*/ 	.short	(.L_1783 - .L_1782)
.L_1782:
        /*000c*/ 	.word	0x00000000
        /*0010*/ 	.short	0x0005
        /*0012*/ 	.short	0x001c
        /*0014*/ 	.byte	0x00, 0xf0, 0x05, 0x00


	//----- nvinfo : EIATTR_KPARAM_INFO
	.align		4
.L_1783:
        /*0018*/ 	.byte	0x04, 0x17
        /*001a*/ 	.short	(.L_1785 - .L_1784)
.L_1784:
        /*001c*/ 	.word	0x00000000
        /*0020*/ 	.short	0x0004
        /*0022*/ 	.short	0x0018
        /*0024*/ 	.byte	0x00, 0xf0, 0x11, 0x00


	//----- nvinfo : EIATTR_KPARAM_INFO
	.align		4
.L_1785:
        /*0028*/ 	.byte	0x04, 0x17
        /*002a*/ 	.short	(.L_1787 - .L_1786)
.L_1786:
        /*002c*/ 	.word	0x00000000
        /*0030*/ 	.short	0x0003
        /*0032*/ 	.short	0x0014
        /*0034*/ 	.byte	0x00, 0xf0, 0x05, 0x00


	//----- nvinfo : EIATTR_KPARAM_INFO
	.align		4
.L_1787:
        /*0038*/ 	.byte	0x04, 0x17
        /*003a*/ 	.short	(.L_1789 - .L_1788)
.L_1788:
        /*003c*/ 	.word	0x00000000
        /*0040*/ 	.short	0x0002
        /*0042*/ 	.short	0x0010
        /*0044*/ 	.byte	0x00, 0xf0, 0x11, 0x00


	//----- nvinfo : EIATTR_KPARAM_INFO
	.align		4
.L_1789:
        /*0048*/ 	.byte	0x04, 0x17
        /*004a*/ 	.short	(.L_1791 - .L_1790)
.L_1790:
        /*004c*/ 	.word	0x00000000
        /*0050*/ 	.short	0x0001
        /*0052*/ 	.short	0x0008
        /*0054*/ 	.byte	0x00, 0xf5, 0x21, 0x00


	//----- nvinfo : EIATTR_KPARAM_INFO
	.align		4
.L_1791:
        /*0058*/ 	.byte	0x04, 0x17
        /*005a*/ 	.short	(.L_1793 - .L_1792)
.L_1792:
        /*005c*/ 	.word	0x00000000
        /*0060*/ 	.short	0x0000
        /*0062*/ 	.short	0x0000
        /*0064*/ 	.byte	0x00, 0xf5, 0x21, 0x00


	//----- nvinfo : EIATTR_SPARSE_MMA_MASK
	.align		4
.L_1793:
        /*0068*/ 	.byte	0x03, 0x50
        /*006a*/ 	.short	0x0000


	//----- nvinfo : EIATTR_MAXREG_COUNT
	.align		4
        /*006c*/ 	.byte	0x03, 0x1b
        /*006e*/ 	.short	0x0080


	//----- nvinfo : EIATTR_NUM_BARRIERS
	.align		4
        /*0070*/ 	.byte	0x02, 0x4c
        /*0072*/ 	.byte	0x01
	.zero		1


	//----- nvinfo : EIATTR_MERCURY_ISA_VERSION
	.align		4
        /*0074*/ 	.byte	0x03, 0x5f
        /*0076*/ 	.short	0x0101


	//----- nvinfo : EIATTR_UNUSED_LOAD_BYTE_OFFSET
	.align		4
        /*0078*/ 	.byte	0x04, 0x44
        /*007a*/ 	.short	(.L_1795 - .L_1794)


	//   ....[0]....
.L_1794:
        /*007c*/ 	.word	0x00000b70
        /*0080*/ 	.word	0x0000fff0


	//   ....[1]....
        /*0084*/ 	.word	0x00000f80
        /*0088*/ 	.word	0x0000fff0


	//   ....[2]....
        /*008c*/ 	.word	0x00002010
        /*0090*/ 	.word	0x0000fff0


	//   ....[3]....
        /*0094*/ 	.word	0x00002bb0
        /*0098*/ 	.word	0x0000fff0


	//   ....[4]....
        /*009c*/ 	.word	0x00002fc0
        /*00a0*/ 	.word	0x0000fff0


	//   ....[5]....
        /*00a4*/ 	.word	0x00004140
        /*00a8*/ 	.word	0x0000fff0


	//----- nvinfo : EIATTR_COOP_GROUP_MASK_REGIDS
	.align		4
.L_1795:
        /*00ac*/ 	.byte	0x04, 0x29
        /*00ae*/ 	.short	(.L_1797 - .L_1796)


	//   ....[0]....
.L_1796:
        /*00b0*/ 	.word	0xffffffff


	//   ....[1]....
        /*00b4*/ 	.word	0xffffffff


	//   ....[2]....
        /*00b8*/ 	.word	0xffffffff


	//   ....[3]....
        /*00bc*/ 	.word	0xffffffff


	//   ....[4]....
        /*00c0*/ 	.word	0xffffffff


	//   ....[5]....
        /*00c4*/ 	.word	0xffffffff


	//   ....[6]....
        /*00c8*/ 	.word	0xffffffff


	//   ....[7]....
        /*00cc*/ 	.word	0xffffffff


	//   ....[8]....
        /*00d0*/ 	.word	0xffffffff


	//   ....[9]....
        /*00d4*/ 	.word	0xffffffff


	//   ....[10]....
        /*00d8*/ 	.word	0xffffffff


	//   ....[11]....
        /*00dc*/ 	.word	0xffffffff


	//   ....[12]....
        /*00e0*/ 	.word	0xffffffff


	//   ....[13]....
        /*00e4*/ 	.word	0xffffffff


	//   ....[14]....
        /*00e8*/ 	.word	0xffffffff


	//   ....[15]....
        /*00ec*/ 	.word	0xffffffff


	//   ....[16]....
        /*00f0*/ 	.word	0xffffffff


	//   ....[17]....
        /*00f4*/ 	.word	0xffffffff


	//   ....[18]....
        /*00f8*/ 	.word	0xffffffff


	//   ....[19]....
        /*00fc*/ 	.word	0xffffffff


	//   ....[20]....
        /*0100*/ 	.word	0xffffffff


	//   ....[21]....
        /*0104*/ 	.word	0xffffffff


	//   ....[22]....
        /*0108*/ 	.word	0xffffffff


	//   ....[23]....
        /*010c*/ 	.word	0xffffffff


	//   ....[24]....
        /*0110*/ 	.word	0xffffffff


	//   ....[25]....
        /*0114*/ 	.word	0xffffffff


	//   ....[26]....
        /*0118*/ 	.word	0xffffffff


	//   ....[27]....
        /*011c*/ 	.word	0xffffffff


	//   ....[28]....
        /*0120*/ 	.word	0xffffffff


	//   ....[29]....
        /*0124*/ 	.word	0xffffffff


	//----- nvinfo : EIATTR_COOP_GROUP_INSTR_OFFSETS
	.align		4
.L_1797:
        /*0128*/ 	.byte	0x04, 0x28
        /*012a*/ 	.short	(.L_1799 - .L_1798)


	//   ....[0]....
.L_1798:
        /*012c*/ 	.word	0x00000980


	//   ....[1]....
        /*0130*/ 	.word	0x000009e0


	//   ....[2]....
        /*0134*/ 	.word	0x00000a50


	//   ....[3]....
        /*0138*/ 	.word	0x00000aa0


	//   ....[4]....
        /*013c*/ 	.word	0x00000ad0


	//   ....[5]....
        /*0140*/ 	.word	0x00000d20


	//   ....[6]....
        /*0144*/ 	.word	0x00000db0


	//   ....[7]....
        /*0148*/ 	.word	0x00000df0


	//   ....[8]....
        /*014c*/ 	.word	0x00000e40


	//   ....[9]....
        /*0150*/ 	.word	0x00000e80


	//   ....[10]....
        /*0154*/ 	.word	0x00001e30


	//   ....[11]....
        /*0158*/ 	.word	0x00001eb0


	//   ....[12]....
        /*015c*/ 	.word	0x00001f00


	//   ....[13]....
        /*0160*/ 	.word	0x00001f40


	//   ....[14]....
        /*0164*/ 	.word	0x00001f70


	//   ....[15]....
        /*0168*/ 	.word	0x000029c0


	//   ....[16]....
        /*016c*/ 	.word	0x00002a20


	//   ....[17]....
        /*0170*/ 	.word	0x00002a90


	//   ....[18]....
        /*0174*/ 	.word	0x00002ae0


	//   ....[19]....
        /*0178*/ 	.word	0x00002b10


	//   ....[20]....
        /*017c*/ 	.word	0x00002d60


	//   ....[21]....
        /*0180*/ 	.word	0x00002de0


	//   ....[22]....
        /*0184*/ 	.word	0x00002e20


	//   ....[23]....
        /*0188*/ 	.word	0x00002e60


	//   ....[24]....
        /*018c*/ 	.word	0x00002ec0


	//   ....[25]....
        /*0190*/ 	.word	0x00003f60


	//   ....[26]....
        /*0194*/ 	.word	0x00003fe0


	//   ....[27]....
        /*0198*/ 	.word	0x00004030


	//   ....[28]....
        /*019c*/ 	.word	0x00004070


	//   ....[29]....
        /*01a0*/ 	.word	0x000040a0


	//----- nvinfo : EIATTR_VRC_CTA_INIT_COUNT
	.align		4
.L_1799:
        /*01a4*/ 	.byte	0x02, 0x4a
	.zero		1
	.zero		1


	//----- nvinfo : EIATTR_EXIT_INSTR_OFFSETS
	.align		4
        /*01a8*/ 	.byte	0x04, 0x1c
        /*01aa*/ 	.short	(.L_1801 - .L_1800)


	//   ....[0]....
.L_1800:
        /*01ac*/ 	.word	0x00000080


	//   ....[1]....
        /*01b0*/ 	.word	0x000000c0


	//   ....[2]....
        /*01b4*/ 	.word	0x00004280


	//   ....[3]....
        /*01b8*/ 	.word	0x000042d0


	//----- nvinfo : EIATTR_MAX_THREADS
	.align		4
.L_1801:
        /*01bc*/ 	.byte	0x04, 0x05
        /*01be*/ 	.short	(.L_1803 - .L_1802)
.L_1802:
        /*01c0*/ 	.word	0x00000200
        /*01c4*/ 	.word	0x00000001
        /*01c8*/ 	.word	0x00000001


	//----- nvinfo : EIATTR_CRS_STACK_SIZE
	.align		4
.L_1803:
        /*01cc*/ 	.byte	0x04, 0x1e
        /*01ce*/ 	.short	(.L_1805 - .L_1804)
.L_1804:
        /*01d0*/ 	.word	0x00000000


	//----- nvinfo : EIATTR_CBANK_PARAM_SIZE
	.align		4
.L_1805:
        /*01d4*/ 	.byte	0x03, 0x19
        /*01d6*/ 	.short	0x001d


	//----- nvinfo : EIATTR_PARAM_CBANK
	.align		4
        /*01d8*/ 	.byte	0x04, 0x0a
        /*01da*/ 	.short	(.L_1807 - .L_1806)
	.align		4
.L_1806:
        /*01dc*/ 	.word	index@(.nv.constant0._ZN3cub18CUB_300001_SM_10006detail6reduce28DeviceReduceSingleTileKernelINS2_10policy_hubIfjN4cuda3std3__44plusIfEEE10Policy1000EPfSC_iS9_ffNS7_10__identityEEEvT0_T1_T2_T3_T4_T6_)
        /*01e0*/ 	.short	0x0380
        /*01e2*/ 	.short	0x001d


	//----- nvinfo : EIATTR_SW_WAR
	.align		4
.L_1807:
        /*01e4*/ 	.byte	0x04, 0x36
        /*01e6*/ 	.short	(.L_1809 - .L_1808)
.L_1808:
        /*01e8*/ 	.word	0x00000008
.L_1809:


//--------------------- .nv.info._ZN3cub18CUB_300001_SM_10006detail6reduce18DeviceReduceKernelINS2_10policy_hubIfjN4cuda3std3__44plusIfEEE10Policy1000EN6thrust24THRUST_300001_SM_1000_NS6detail15normal_iteratorINSD_10device_ptrIfEEEEjS9_fZ14demoVectorNormvE9abs_valueEEvT0_PT3_T1_NS0_13GridEvenShareISN_EET2_T4_ --------------------------
	.section	.nv.info._ZN3cub18CUB_300001_SM_10006detail6reduce18DeviceReduceKernelINS2_10policy_hubIfjN4cuda3std3__44plusIfEEE10Policy1000EN6thrust24THRUST_300001_SM_1000_NS6detail15normal_iteratorINSD_10device_ptrIfEEEEjS9_fZ14demoVectorNormvE9abs_valueEEvT0_PT3_T1_NS0_13GridEvenShareISN_EET2_T4_,"",@"SHT_CUDA_INFO"
	.sectionflags	@""
	.align	4


	//----- nvinfo : EIATTR_CUDA_API_VERSION
	.align		4
        /*0000*/ 	.byte	0x04, 0x37
        /*0002*/ 	.short	(.L_1811 - .L_1810)
.L_1810:
        /*0004*/ 	.word	0x00000082


	//----- nvinfo : EIATTR_KPARAM_INFO
	.align		4
.L_1811:
        /*0008*/ 	.byte	0x04, 0x17
        /*000a*/ 	.short	(.L_1813 - .L_1812)
.L_1812:
        /*000c*/ 	.word	0x00000000
        /*0010*/ 	.short	0x0005
        /*0012*/ 	.short	0x003d
        /*0014*/ 	.byte	0x00, 0xf0, 0x05, 0x00


	//----- nvinfo : EIATTR_KPARAM_INFO
	.align		4
.L_1813:
        /*0018*/ 	.byte	0x04, 0x17
        /*001a*/ 	.short	(.L_1815 - .L_1814)
.L_1814:
        /*001c*/ 	.word	0x00000000
        /*0020*/ 	.short	0x0004
        /*0022*/ 	.short	0x003c
        /*0024*/ 	.byte	0x00, 0xf0, 0x05, 0x00


	//----- nvinfo : EIATTR_KPARAM_INFO
	.align		4
.L_1815:
        /*0028*/ 	.byte	0x04, 0x17
        /*002a*/ 	.short	(.L_1817 - .L_1816)
.L_1816:
        /*002c*/ 	.word	0x00000000
        /*0030*/ 	.short	0x0003
        /*0032*/ 	.short	0x0014
        /*0034*/ 	.byte	0x00, 0xf0, 0xa1, 0x00


	//----- nvinfo : EIATTR_KPARAM_INFO
	.align		4
.L_1817:
        /*0038*/ 	.byte	0x04, 0x17
        /*003a*/ 	.short	(.L_1819 - .L_1818)
.L_1818:
        /*003c*/ 	.word	0x00000000
        /*0040*/ 	.short	0x0002
        /*0042*/ 	.short	0x0010
        /*0044*/ 	.byte	0x00, 0xf0, 0x11, 0x00


	//----- nvinfo : EIATTR_KPARAM_INFO
	.align		4
.L_1819:
        /*0048*/ 	.byte	0x04, 0x17
        /*004a*/ 	.short	(.L_1821 - .L_1820)
.L_1820:
        /*004c*/ 	.word	0x00000000
        /*0050*/ 	.short	0x0001
        /*0052*/ 	.short	0x0008
        /*0054*/ 	.byte	0x00, 0xf5, 0x21, 0x00


	//----- nvinfo : EIATTR_KPARAM_INFO
	.align		4
.L_1821:
        /*0058*/ 	.byte	0x04, 0x17
        /*005a*/ 	.short	(.L_1823 - .L_1822)
.L_1822:
        /*005c*/ 	.word	0x00000000
        /*0060*/ 	.short	0x0000
        /*0062*/ 	.short	0x0000
        /*0064*/ 	.byte	0x00, 0xf0, 0x21, 0x00


	//----- nvinfo : EIATTR_SPARSE_MMA_MASK
	.align		4
.L_1823:
        /*0068*/ 	.byte	0x03, 0x50
        /*006a*/ 	.short	0x0000


	//----- nvinfo : EIATTR_MAXREG_COUNT
	.align		4
        /*006c*/ 	.byte	0x03, 0x1b
        /*006e*/ 	.short	0x0080


	//----- nvinfo : EIATTR_NUM_BARRIERS
	.align		4
        /*0070*/ 	.byte	0x02, 0x4c
        /*0072*/ 	.byte	0x01
	.zero		1


	//----- nvinfo : EIATTR_MERCURY_ISA_VERSION
	.align		4
        /*0074*/ 	.byte	0x03, 0x5f
        /*0076*/ 	.short	0x0101


	//----- nvinfo : EIATTR_UNUSED_LOAD_BYTE_OFFSET
	.align		4
        /*0078*/ 	.byte	0x04, 0x44
        /*007a*/ 	.short	(.L_1825 - .L_1824)


	//   ....[0]....
.L_1824:
        /*007c*/ 	.word	0x00000df0
        /*0080*/ 	.word	0x0000fff0


	//   ....[1]....
        /*0084*/ 	.word	0x00001200
        /*0088*/ 	.word	0x0000fff0


	//   ....[2]....
        /*008c*/ 	.word	0x000026c0
        /*0090*/ 	.word	0x0000fff0


	//----- nvinfo : EIATTR_COOP_GROUP_MASK_REGIDS
	.align		4
.L_1825:
        /*0094*/ 	.byte	0x04, 0x29
        /*0096*/ 	.short	(.L_1827 - .L_1826)


	//   ....[0]....
.L_1826:
        /*0098*/ 	.word	0xffffffff


	//   ....[1]....
        /*009c*/ 	.word	0xffffffff


	//   ....[2]....
        /*00a0*/ 	.word	0xffffffff


	//   ....[3]....
        /*00a4*/ 	.word	0xffffffff


	//   ....[4]....
        /*00a8*/ 	.word	0xffffffff


	//   ....[5]....
        /*00ac*/ 	.word	0xffffffff


	//   ....[6]....
        /*00b0*/ 	.word	0xffffffff


	//   ....[7]....
        /*00b4*/ 	.word	0xffffffff


	//   ....[8]....
        /*00b8*/ 	.word	0xffffffff


	//   ....[9]....
        /*00bc*/ 	.word	0xffffffff


	//   ....[10]....
        /*00c0*/ 	.word	0xffffffff


	//   ....[11]....
        /*00c4*/ 	.word	0xffffffff


	//   ....[12]....
        /*00c8*/ 	.word	0xffffffff


	//   ....[13]....
        /*00cc*/ 	.word	0xffffffff


	//   ....[14]....
        /*00d0*/ 	.word	0xffffffff


	//----- nvinfo : EIATTR_COOP_GROUP_INSTR_OFFSETS
	.align		4
.L_1827:
        /*00d4*/ 	.byte	0x04, 0x28
        /*00d6*/ 	.short	(.L_1829 - .L_1828)


	//   ....[0]....
.L_1828:
        /*00d8*/ 	.word	0x00000c00


	//   ....[1]....
        /*00dc*/ 	.word	0x00000c60


	//   ....[2]....
        /*00e0*/ 	.word	0x00000cd0


	//   ....[3]....
        /*00e4*/ 	.word	0x00000d20


	//   ....[4]....
        /*00e8*/ 	.word	0x00000d50


	//   ....[5]....
        /*00ec*/ 	.word	0x00000fa0


	//   ....[6]....
        /*00f0*/ 	.word	0x00001030


	//   ....[7]....
        /*00f4*/ 	.word	0x00001080


	//   ....[8]....
        /*00f8*/ 	.word	0x000010c0


	//   ....[9]....
        /*00fc*/ 	.word	0x00001100


	//   ....[10]....
        /*0100*/ 	.word	0x000024d0


	//   ....[11]....
        /*0104*/ 	.word	0x00002560


	//   ....[12]....
        /*0108*/ 	.word	0x000025b0


	//   ....[13]....
        /*010c*/ 	.word	0x000025f0


	//   ....[14]....
        /*0110*/ 	.word	0x00002620


	//----- nvinfo : EIATTR_VRC_CTA_INIT_COUNT
	.align		4
.L_1829:
        /*0114*/ 	.byte	0x02, 0x4a
	.zero		1
	.zero		1


	//----- nvinfo : EIATTR_EXIT_INSTR_OFFSETS
	.align		4
        /*0118*/ 	.byte	0x04, 0x1c
        /*011a*/ 	.short	(.L_1831 - .L_1830)


	//   ....[0]....
.L_1830:
        /*011c*/ 	.word	0x00002800


	//   ....[1]....
        /*0120*/ 	.word	0x00002840


	//----- nvinfo : EIATTR_MAX_THREADS
	.align		4
.L_1831:
        /*0124*/ 	.byte	0x04, 0x05
        /*0126*/ 	.short	(.L_1833 - .L_1832)
.L_1832:
        /*0128*/ 	.word	0x00000200
        /*012c*/ 	.word	0x00000001
        /*0130*/ 	.word	0x00000001


	//----- nvinfo : EIATTR_CRS_STACK_SIZE
	.align		4
.L_1833:
        /*0134*/ 	.byte	0x04, 0x1e
        /*0136*/ 	.short	(.L_1835 - .L_1834)
.L_1834:
        /*0138*/ 	.word	0x00000000


	//----- nvinfo : EIATTR_CBANK_PARAM_SIZE
	.align		4
.L_1835:
        /*013c*/ 	.byte	0x03, 0x19
        /*013e*/ 	.short	0x003e


	//----- nvinfo : EIATTR_PARAM_CBANK
	.align		4
        /*0140*/ 	.byte	0x04, 0x0a
        /*0142*/ 	.short	(.L_1837 - .L_1836)
	.align		4
.L_1836:
        /*0144*/ 	.word	index@(.nv.constant0._ZN3cub18CUB_300001_SM_10006detail6reduce18DeviceReduceKernelINS2_10policy_hubIfjN4cuda3std3__44plusIfEEE10Policy1000EN6thrust24THRUST_300001_SM_1000_NS6detail15normal_iteratorINSD_10device_ptrIfEEEEjS9_fZ14demoVectorNormvE9abs_valueEEvT0_PT3_T1_NS0_13GridEvenShareISN_EET2_T4_)
        /*0148*/ 	.short	0x0380
        /*014a*/ 	.short	0x003e


	//----- nvinfo : EIATTR_SW_WAR
	.align		4
.L_1837:
        /*014c*/ 	.byte	0x04, 0x36
        /*014e*/ 	.short	(.L_1839 - .L_1838)
.L_1838:
        /*0150*/ 	.word	0x00000008
.L_1839:


//--------------------- .nv.info._ZN3cub18CUB_300001_SM_10006detail6reduce28DeviceReduceSingleTileKernelINS2_10policy_hubIfjN4cuda3std3__44plusIfEEE10Policy1000EN6thrust24THRUST_300001_SM_1000_NS6detail15normal_iteratorINSD_10device_ptrIfEEEEPfjS9_ffZ14demoVectorNormvE9abs_valueEEvT0_T1_T2_T3_T4_T6_ --------------------------
	.section	.nv.info._ZN3cub18CUB_300001_SM_10006detail6reduce28DeviceReduceSingleTileKernelINS2_10policy_hubIfjN4cuda3std3__44plusIfEEE10Policy1000EN6thrust24THRUST_300001_SM_1000_NS6detail15normal_iteratorINSD_10device_ptrIfEEEEPfjS9_ffZ14demoVectorNormvE9abs_valueEEvT0_T1_T2_T3_T4_T6_,"",@"SHT_CUDA_INFO"
	.sectionflags	@""
	.align	4


	//----- nvinfo : EIATTR_CUDA_API_VERSION
	.align		4
        /*0000*/ 	.byte	0x04, 0x37
        /*0002*/ 	.short	(.L_1841 - .L_1840)
.L_1840:
        /*0004*/ 	.word	0x00000082


	//----- nvinfo : EIATTR_KPARAM_INFO
	.align		4
.L_1841:
        /*0008*/ 	.byte	0x04, 0x17
        /*000a*/ 	.short	(.L_1843 - .L_1842)
.L_1842:
        /*000c*/ 	.word	0x00000000
        /*0010*/ 	.short	0x0005
        /*0012*/ 	.short	0x001c
        /*0014*/ 	.byte	0x00, 0xf0, 0x05, 0x00


	//----- nvinfo : EIATTR_KPARAM_INFO
	.align		4
.L_1843:
        /*0018*/ 	.byte	0x04, 0x17
        /*001a*/ 	.short	(.L_1845 - .L_1844)
.L_1844:
        /*001c*/ 	.word	0x00000000
        /*0020*/ 	.short	0x0004
        /*0022*/ 	.short	0x0018
        /*0024*/ 	.byte	0x00, 0xf0, 0x11, 0x00


	//----- nvinfo : EIATTR_KPARAM_INFO
	.align		4
.L_1845:
        /*0028*/ 	.byte	0x04, 0x17
        /*002a*/ 	.short	(.L_1847 - .L_1846)
.L_1846:
        /*002c*/ 	.word	0x00000000
        /*0030*/ 	.short	0x0003
        /*0032*/ 	.short	0x0014
        /*0034*/ 	.byte	0x00, 0xf0, 0x05, 0x00


	//----- nvinfo : EIATTR_KPARAM_INFO
	.align		4
.L_1847:
        /*0038*/ 	.byte	0x04, 0x17
        /*003a*/ 	.short	(.L_1849 - .L_1848)
.L_1848:
        /*003c*/ 	.word	0x00000000
        /*0040*/ 	.short	0x0002
        /*0042*/ 	.short	0x0010
        /*0044*/ 	.byte	0x00, 0xf0, 0x11, 0x00


	//----- nvinfo : EIATTR_KPARAM_INFO
	.align		4
.L_1849:
        /*0048*/ 	.byte	0x04, 0x17
        /*004a*/ 	.short	(.L_1851 - .L_1850)
.L_1850:
        /*004c*/ 	.word	0x00000000
        /*0050*/ 	.short	0x0001
        /*0052*/ 	.short	0x0008
        /*0054*/ 	.byte	0x00, 0xf5, 0x21, 0x00


	//----- nvinfo : EIATTR_KPARAM_INFO
	.align		4
.L_1851:
        /*0058*/ 	.byte	0x04, 0x17
        /*005a*/ 	.short	(.L_1853 - .L_1852)
.L_1852:
        /*005c*/ 	.word	0x00000000
        /*0060*/ 	.short	0x0000
        /*0062*/ 	.short	0x0000
        /*0064*/ 	.byte	0x00, 0xf0, 0x21, 0x00


	//----- nvinfo : EIATTR_SPARSE_MMA_MASK
	.align		4
.L_1853:
        /*0068*/ 	.byte	0x03, 0x50
        /*006a*/ 	.short	0x0000


	//----- nvinfo : EIATTR_MAXREG_COUNT
	.align		4
        /*006c*/ 	.byte	0x03, 0x1b
        /*006e*/ 	.short	0x0080


	//----- nvinfo : EIATTR_NUM_BARRIERS
	.align		4
        /*0070*/ 	.byte	0x02, 0x4c
        /*0072*/ 	.byte	0x01
	.zero		1


	//----- nvinfo : EIATTR_MERCURY_ISA_VERSION
	.align		4
        /*0074*/ 	.byte	0x03, 0x5f
        /*0076*/ 	.short	0x0101


	//----- nvinfo : EIATTR_UNUSED_LOAD_BYTE_OFFSET
	.align		4
        /*0078*/ 	.byte	0x04, 0x44
        /*007a*/ 	.short	(.L_1855 - .L_1854)


	//   ....[0]....
.L_1854:
        /*007c*/ 	.word	0x00000b10
        /*0080*/ 	.word	0x0000fff0


	//   ....[1]....
        /*0084*/ 	.word	0x00000f20
        /*0088*/ 	.word	0x0000fff0


	//   ....[2]....
        /*008c*/ 	.word	0x00002280
        /*0090*/ 	.word	0x0000fff0


	//----- nvinfo : EIATTR_COOP_GROUP_MASK_REGIDS
	.align		4
.L_1855:
        /*0094*/ 	.byte	0x04, 0x29
        /*0096*/ 	.short	(.L_1857 - .L_1856)


	//   ....[0]....
.L_1856:
        /*0098*/ 	.word	0xffffffff


	//   ....[1]....
        /*009c*/ 	.word	0xffffffff


	//   ....[2]....
        /*00a0*/ 	.word	0xffffffff


	//   ....[3]....
        /*00a4*/ 	.word	0xffffffff


	//   ....[4]....
        /*00a8*/ 	.word	0xffffffff


	//   ....[5]....
        /*00ac*/ 	.word	0xffffffff


	//   ....[6]....
        /*00b0*/ 	.word	0xffffffff


	//   ....[7]....
        /*00b4*/ 	.word	0xffffffff


	//   ....[8]....
        /*00b8*/ 	.word	0xffffffff


	//   ....[9]....
        /*00bc*/ 	.word	0xffffffff


	//   ....[10]....
        /*00c0*/ 	.word	0xffffffff


	//   ....[11]....
        /*00c4*/ 	.word	0xffffffff


	//   ....[12]....
        /*00c8*/ 	.word	0xffffffff


	//   ....[13]....
        /*00cc*/ 	.word	0xffffffff


	//   ....[14]....
        /*00d0*/ 	.word	0xffffffff


	//----- nvinfo : EIATTR_COOP_GROUP_INSTR_OFFSETS
	.align		4
.L_1857:
        /*00d4*/ 	.byte	0x04, 0x28
        /*00d6*/ 	.short	(.L_1859 - .L_1858)


	//   ....[0]....
.L_1858:
        /*00d8*/ 	.word	0x00000920


	//   ....[1]....
        /*00dc*/ 	.word	0x00000980


	//   ....[2]....
        /*00e0*/ 	.word	0x000009f0


	//   ....[3]....
        /*00e4*/ 	.word	0x00000a40


	//   ....[4]....
        /*00e8*/ 	.word	0x00000a70


	//   ....[5]....
        /*00ec*/ 	.word	0x00000cc0


	//   ....[6]....
        /*00f0*/ 	.word	0x00000d50


	//   ....[7]....
        /*00f4*/ 	.word	0x00000d90


	//   ....[8]....
        /*00f8*/ 	.word	0x00000de0


	//   ....[9]....
        /*00fc*/ 	.word	0x00000e20


	//   ....[10]....
        /*0100*/ 	.word	0x000020a0


	//   ....[11]....
        /*0104*/ 	.word	0x00002120


	//   ....[12]....
        /*0108*/ 	.word	0x00002170


	//   ....[13]....
        /*010c*/ 	.word	0x000021b0


	//   ....[14]....
        /*0110*/ 	.word	0x000021e0


	//----- nvinfo : EIATTR_VRC_CTA_INIT_COUNT
	.align		4
.L_1859:
        /*0114*/ 	.byte	0x02, 0x4a
	.zero		1
	.zero		1


	//----- nvinfo : EIATTR_EXIT_INSTR_OFFSETS
	.align		4
        /*0118*/ 	.byte	0x04, 0x1c
        /*011a*/ 	.short	(.L_1861 - .L_1860)


	//   ....[0]....
.L_1860:
        /*011c*/ 	.word	0x00000080


	//   ....[1]....
        /*0120*/ 	.word	0x000000c0


	//   ....[2]....
        /*0124*/ 	.word	0x000023c0


	//   ....[3]....
        /*0128*/ 	.word	0x00002410


	//----- nvinfo : EIATTR_MAX_THREADS
	.align		4
.L_1861:
        /*012c*/ 	.byte	0x04, 0x05
        /*012e*/ 	.short	(.L_1863 - .L_1862)
.L_1862:
        /*0130*/ 	.word	0x00000200
        /*0134*/ 	.word	0x00000001
        /*0138*/ 	.word	0x00000001


	//----- nvinfo : EIATTR_CRS_STACK_SIZE
	.align		4
.L_1863:
        /*013c*/ 	.byte	0x04, 0x1e
        /*013e*/ 	.short	(.L_1865 - .L_1864)
.L_1864:
        /*0140*/ 	.word	0x00000000


	//----- nvinfo : EIATTR_CBANK_PARAM_SIZE
	.align		4
.L_1865:
        /*0144*/ 	.byte	0x03, 0x19
        /*0146*/ 	.short	0x001d


	//----- nvinfo : EIATTR_PARAM_CBANK
	.align		4
        /*0148*/ 	.byte	0x04, 0x0a
        /*014a*/ 	.short	(.L_1867 - .L_1866)
	.align		4
.L_1866:
        /*014c*/ 	.word	index@(.nv.constant0._ZN3cub18CUB_300001_SM_10006detail6reduce28DeviceReduceSingleTileKernelINS2_10policy_hubIfjN4cuda3std3__44plusIfEEE10Policy1000EN6thrust24THRUST_300001_SM_1000_NS6detail15normal_iteratorINSD_10device_ptrIfEEEEPfjS9_ffZ14demoVectorNormvE9abs_valueEEvT0_T1_T2_T3_T4_T6_)
        /*0150*/ 	.short	0x0380
        /*0152*/ 	.short	0x001d


	//----- nvinfo : EIATTR_SW_WAR
	.align		4
.L_1867:
        /*0154*/ 	.byte	0x04, 0x36
        /*0156*/ 	.short	(.L_1869 - .L_1868)
.L_1868:
        /*0158*/ 	.word	0x00000008
.L_1869:


//--------------------- .nv.info._ZN3cub18CUB_300001_SM_10006detail6reduce28DeviceReduceSingleTileKernelINS2_10policy_hubIlyN4cuda3std3__44plusIlEEE10Policy1000EPlSC_iS9_llNS7_10__identityEEEvT0_T1_T2_T3_T4_T6_ --------------------------
	.section	.nv.info._ZN3cub18CUB_300001_SM_10006detail6reduce28DeviceReduceSingleTileKernelINS2_10policy_hubIlyN4cuda3std3__44plusIlEEE10Policy1000EPlSC_iS9_llNS7_10__identityEEEvT0_T1_T2_T3_T4_T6_,"",@"SHT_CUDA_INFO"
	.sectionflags	@""
	.align	4


	//----- nvinfo : EIATTR_CUDA_API_VERSION
	.align		4
        /*0000*/ 	.byte	0x04, 0x37
        /*0002*/ 	.short	(.L_1871 - .L_1870)
.L_1870:
        /*0004*/ 	.word	0x00000082


	//----- nvinfo : EIATTR_KPARAM_INFO
	.align		4
.L_1871:
        /*0008*/ 	.byte	0x04, 0x17
        /*000a*/ 	.short	(.L_1873 - .L_1872)
.L_1872:
        /*000c*/ 	.word	0x00000000
        /*0010*/ 	.short	0x0005
        /*0012*/ 	.short	0x0020
        /*0014*/ 	.byte	0x00, 0xf0, 0x05, 0x00


	//----- nvinfo : EIATTR_KPARAM_INFO
	.align		4
.L_1873:
        /*0018*/ 	.byte	0x04, 0x17
        /*001a*/ 	.short	(.L_1875 - .L_1874)
.L_1874:
        /*001c*/ 	.word	0x00000000
        /*0020*/ 	.short	0x0004
        /*0022*/ 	.short	0x0018
        /*0024*/ 	.byte	0x00, 0xf0, 0x21, 0x00


	//----- nvinfo : EIATTR_KPARAM_INFO
	.align		4
.L_1875:
        /*0028*/ 	.byte	0x04, 0x17
        /*002a*/ 	.short	(.L_1877 - .L_1876)
.L_1876:
        /*002c*/ 	.word	0x00000000
        /*0030*/ 	.short	0x0003
        /*0032*/ 	.short	0x0014
        /*0034*/ 	.byte	0x00, 0xf0, 0x05, 0x00


	//----- nvinfo : EIATTR_KPARAM_INFO
	.align		4
.L_1877:
        /*0038*/ 	.byte	0x04, 0x17
        /*003a*/ 	.short	(.L_1879 - .L_1878)
.L_1878:
        /*003c*/ 	.word	0x00000000
        /*0040*/ 	.short	0x0002
        /*0042*/ 	.short	0x0010
        /*0044*/ 	.byte	0x00, 0xf0, 0x11, 0x00


	//----- nvinfo : EIATTR_KPARAM_INFO
	.align		4
.L_1879:
        /*0048*/ 	.byte	0x04, 0x17
        /*004a*/ 	.short	(.L_1881 - .L_1880)
.L_1880:
        /*004c*/ 	.word	0x00000000
        /*0050*/ 	.short	0x0001
        /*0052*/ 	.short	0x0008
        /*0054*/ 	.byte	0x00, 0xf5, 0x21, 0x00


	//----- nvinfo : EIATTR_KPARAM_INFO
	.align		4
.L_1881:
        /*0058*/ 	.byte	0x04, 0x17
        /*005a*/ 	.short	(.L_1883 - .L_1882)
.L_1882:
        /*005c*/ 	.word	0x00000000
        /*0060*/ 	.short	0x0000
        /*0062*/ 	.short	0x0000
        /*0064*/ 	.byte	0x00, 0xf5, 0x21, 0x00


	//----- nvinfo : EIATTR_SPARSE_MMA_MASK
	.align		4
.L_1883:
        /*0068*/ 	.byte	0x03, 0x50
        /*006a*/ 	.short	0x0000


	//----- nvinfo : EIATTR_MAXREG_COUNT
	.align		4
        /*006c*/ 	.byte	0x03, 0x1b
        /*006e*/ 	.short	0x0080


	//----- nvinfo : EIATTR_NUM_BARRIERS
	.align		4
        /*0070*/ 	.byte	0x02, 0x4c
        /*0072*/ 	.byte	0x01
	.zero		1


	//----- nvinfo : EIATTR_MERCURY_ISA_VERSION
	.align		4
        /*0074*/ 	.byte	0x03, 0x5f
        /*0076*/ 	.short	0x0101


	//----- nvinfo : EIATTR_COOP_GROUP_MASK_REGIDS
	.align		4
        /*0078*/ 	.byte	0x04, 0x29
        /*007a*/ 	.short	(.L_1885 - .L_1884)


	//   ....[0]....
.L_1884:
        /*007c*/ 	.word	0xffffffff


	//   ....[1]....
        /*0080*/ 	.word	0xffffffff


	//   ....[2]....
        /*0084*/ 	.word	0xffffffff


	//   ....[3]....
        /*0088*/ 	.word	0xffffffff


	//   ....[4]....
        /*008c*/ 	.word	0xffffffff


	//   ....[5]....
        /*0090*/ 	.word	0xffffffff


	//   ....[6]....
        /*0094*/ 	.word	0xffffffff


	//   ....[7]....
        /*0098*/ 	.word	0xffffffff


	//   ....[8]....
        /*009c*/ 	.word	0xffffffff


	//   ....[9]....
        /*00a0*/ 	.word	0xffffffff


	//   ....[10]....
        /*00a4*/ 	.word	0xffffffff


	//   ....[11]....
        /*00a8*/ 	.word	0xffffffff


	//   ....[12]....
        /*00ac*/ 	.word	0xffffffff


	//   ....[13]....
        /*00b0*/ 	.word	0xffffffff


	//   ....[14]....
        /*00b4*/ 	.word	0xffffffff


	//   ....[15]....
        /*00b8*/ 	.word	0xffffffff


	//   ....[16]....
        /*00bc*/ 	.word	0xffffffff


	//   ....[17]....
        /*00c0*/ 	.word	0xffffffff


	//   ....[18]....
        /*00c4*/ 	.word	0xffffffff


	//   ....[19]....
        /*00c8*/ 	.word	0xffffffff


	//   ....[20]....
        /*00cc*/ 	.word	0xffffffff


	//   ....[21]....
        /*00d0*/ 	.word	0xffffffff


	//   ....[22]....
        /*00d4*/ 	.word	0xffffffff


	//   ....[23]....
        /*00d8*/ 	.word	0xffffffff


	//   ....[24]....
        /*00dc*/ 	.word	0xffffffff


	//   ....[25]....
        /*00e0*/ 	.word	0xffffffff


	//   ....[26]....
        /*00e4*/ 	.word	0xffffffff


	//   ....[27]....
        /*00e8*/ 	.word	0xffffffff


	//   ....[28]....
        /*00ec*/ 	.word	0xffffffff


	//   ....[29]....
        /*00f0*/ 	.word	0xffffffff


	//----- nvinfo : EIATTR_COOP_GROUP_INSTR_OFFSETS
	.align		4
.L_1885:
        /*00f4*/ 	.byte	0x04, 0x28
        /*00f6*/ 	.short	(.L_1887 - .L_1886)


	//   ....[0]....
.L_1886:
        /*00f8*/ 	.word	0x00000970


	//   ....[1]....
        /*00fc*/ 	.word	0x00000980


	//   ....[2]....
        /*0100*/ 	.word	0x000009e0


	//   ....[3]....
        /*0104*/ 	.word	0x00000a00


	//   ....[4]....
        /*0108*/ 	.word	0x00000a50


	//   ....[5]....
        /*010c*/ 	.word	0x00000a70


	//   ....[6]....
        /*0110*/ 	.word	0x00000ab0


	//   ....[7]....
        /*0114*/ 	.word	0x00000af0


	//   ....[8]....
        /*0118*/ 	.word	0x00000b40


	//   ....[9]....
        /*011c*/ 	.word	0x00000b80


	//   ....[10]....
        /*0120*/ 	.word	0x00000e80


	//   ....[11]....
        /*0124*/ 	.word	0x00000e90


	//   ....[12]....
        /*0128*/ 	.word	0x00000f10


	//   ....[13]....
        /*012c*/ 	.word	0x00000f30


	//   ....[14]....
        /*0130*/ 	.word	0x00000f70


	//   ....[15]....
        /*0134*/ 	.word	0x00000fb0


	//   ....[16]....
        /*0138*/ 	.word	0x00001010


	//   ....[17]....
        /*013c*/ 	.word	0x00001040


	//   ....[18]....
        /*0140*/ 	.word	0x00001080


	//   ....[19]....
        /*0144*/ 	.word	0x000010c0


	//   ....[20]....
        /*0148*/ 	.word	0x000021b0


	//   ....[21]....
        /*014c*/ 	.word	0x000021c0


	//   ....[22]....
        /*0150*/ 	.word	0x00002240


	//   ....[23]....
        /*0154*/ 	.word	0x00002250


	//   ....[24]....
        /*0158*/ 	.word	0x000022b0


	//   ....[25]....
        /*015c*/ 	.word	0x000022d0


	//   ....[26]....
        /*0160*/ 	.word	0x00002310


	//   ....[27]....
        /*0164*/ 	.word	0x00002340


	//   ....[28]....
        /*0168*/ 	.word	0x00002380


	//   ....[29]....
        /*016c*/ 	.word	0x000023e0


	//----- nvinfo : EIATTR_VRC_CTA_INIT_COUNT
	.align		4
.L_1887:
        /*0170*/ 	.byte	0x02, 0x4a
	.zero		1
	.zero		1


	//----- nvinfo : EIATTR_EXIT_INSTR_OFFSETS
	.align		4
        /*0174*/ 	.byte	0x04, 0x1c
        /*0176*/ 	.short	(.L_1889 - .L_1888)


	//   ....[0]....
.L_1888:
        /*0178*/ 	.word	0x00000080


	//   ....[1]....
        /*017c*/ 	.word	0x000000c0


	//   ....[2]....
        /*0180*/ 	.word	0x00002650


	//   ....[3]....
        /*0184*/ 	.word	0x000026b0


	//----- nvinfo : EIATTR_MAX_THREADS
	.align		4
.L_1889:
        /*0188*/ 	.byte	0x04, 0x05
        /*018a*/ 	.short	(.L_1891 - .L_1890)
.L_1890:
        /*018c*/ 	.word	0x00000200
        /*0190*/ 	.word	0x00000001
        /*0194*/ 	.word	0x00000001


	//----- nvinfo : EIATTR_CRS_STACK_SIZE
	.align		4
.L_1891:
        /*0198*/ 	.byte	0x04, 0x1e
        /*019a*/ 	.short	(.L_1893 - .L_1892)
.L_1892:
        /*019c*/ 	.word	0x00000000


	//----- nvinfo : EIATTR_CBANK_PARAM_SIZE
	.align		4
.L_1893:
        /*01a0*/ 	.byte	0x03, 0x19
        /*01a2*/ 	.short	0x0021


	//----- nvinfo : EIATTR_PARAM_CBANK
	.align		4
        /*01a4*/ 	.byte	0x04, 0x0a
        /*01a6*/ 	.short	(.L_1895 - .L_1894)
	.align		4
.L_1894:
        /*01a8*/ 	.word	index@(.nv.constant0._ZN3cub18CUB_300001_SM_10006detail6reduce28DeviceReduceSingleTileKernelINS2_10policy_hubIlyN4cuda3std3__44plusIlEEE10Policy1000EPlSC_iS9_llNS7_10__identityEEEvT0_T1_T2_T3_T4_T6_)
        /*01ac*/ 	.short	0x0380
        /*01ae*/ 	.short	0x0021


	//----- nvinfo : EIATTR_SW_WAR
	.align		4
.L_1895:
        /*01b0*/ 	.byte	0x04, 0x36
        /*01b2*/ 	.short	(.L_1897 - .L_1896)
.L_1896:
        /*01b4*/ 	.word	0x00000008
.L_1897:


//--------------------- .nv.info._ZN3cub18CUB_300001_SM_10006detail6reduce18DeviceReduceKernelINS2_10policy_hubIlyN4cuda3std3__44plusIlEEE10Policy1000EN6thrust24THRUST_300001_SM_1000_NS18transform_iteratorINSD_6detail14equal_to_valueIiEENSF_15normal_iteratorINSD_10device_ptrIiEEEEllEEyS9_lNS7_10__identityEEEvT0_PT3_T1_NS0_13GridEvenShareISR_EET2_T4_ --------------------------
	.section	.nv.info._ZN3cub18CUB_300001_SM_10006detail6reduce18DeviceReduceKernelINS2_10policy_hubIlyN4cuda3std3__44plusIlEEE10Policy1000EN6thrust24THRUST_300001_SM_1000_NS18transform_iteratorINSD_6detail14equal_to_valueIiEENSF_15normal_iteratorINSD_10device_ptrIiEEEEllEEyS9_lNS7_10__identityEEEvT0_PT3_T1_NS0_13GridEvenShareISR_EET2_T4_,"",@"SHT_CUDA_INFO"
	.sectionflags	@""
	.align	4


	//----- nvinfo : EIATTR_CUDA_API_VERSION
	.align		4
        /*0000*/ 	.byte	0x04, 0x37
        /*0002*/ 	.short	(.L_1899 - .L_1898)
.L_1898:
        /*0004*/ 	.word	0x00000082


	//----- nvinfo : EIATTR_KPARAM_INFO
	.align		4
.L_1899:
        /*0008*/ 	.byte	0x04, 0x17
        /*000a*/ 	.short	(.L_1901 - .L_1900)
.L_1900:
        /*000c*/ 	.word	0x00000000
        /*0010*/ 	.short	0x0005
        /*0012*/ 	.short	0x0069
        /*0014*/ 	.byte	0x00, 0xf0, 0x05, 0x00


	//----- nvinfo : EIATTR_KPARAM_INFO
	.align		4
.L_1901:
        /*0018*/ 	.byte	0x04, 0x17
        /*001a*/ 	.short	(.L_1903 - .L_1902)
.L_1902:
        /*001c*/ 	.word	0x00000000
        /*0020*/ 	.short	0x0004
        /*0022*/ 	.short	0x0068
        /*0024*/ 	.byte	0x00, 0xf0, 0x05, 0x00


	//----- nvinfo : EIATTR_KPARAM_INFO
	.align		4
.L_1903:
        /*0028*/ 	.byte	0x04, 0x17
        /*002a*/ 	.short	(.L_1905 - .L_1904)
.L_1904:
        /*002c*/ 	.word	0x00000000
        /*0030*/ 	.short	0x0003
        /*0032*/ 	.short	0x0020
        /*0034*/ 	.byte	0x00, 0xf0, 0x21, 0x01


	//----- nvinfo : EIATTR_KPARAM_INFO
	.align		4
.L_1905:
        /*0038*/ 	.byte	0x04, 0x17
        /*003a*/ 	.short	(.L_1907 - .L_1906)
.L_1906:
        /*003c*/ 	.word	0x00000000
        /*0040*/ 	.short	0x0002
        /*0042*/ 	.short	0x0018
        /*0044*/ 	.byte	0x00, 0xf0, 0x21, 0x00


	//----- nvinfo : EIATTR_KPARAM_INFO
	.align		4
.L_1907:
        /*0048*/ 	.byte	0x04, 0x17
        /*004a*/ 	.short	(.L_1909 - .L_1908)
.L_1908:
        /*004c*/ 	.word	0x00000000
        /*0050*/ 	.short	0x0001
        /*0052*/ 	.short	0x0010
        /*0054*/ 	.byte	0x00, 0xf5, 0x21, 0x00


	//----- nvinfo : EIATTR_KPARAM_INFO
	.align		4
.L_1909:
        /*0058*/ 	.byte	0x04, 0x17
        /*005a*/ 	.short	(.L_1911 - .L_1910)
.L_1910:
        /*005c*/ 	.word	0x00000000
        /*0060*/ 	.short	0x0000
        /*0062*/ 	.short	0x0000
        /*0064*/ 	.byte	0x00, 0xf0, 0x41, 0x00


	//----- nvinfo : EIATTR_SPARSE_MMA_MASK
	.align		4
.L_1911:
        /*0068*/ 	.byte	0x03, 0x50
        /*006a*/ 	.short	0x0000


	//----- nvinfo : EIATTR_MAXREG_COUNT
	.align		4
        /*006c*/ 	.byte	0x03, 0x1b
        /*006e*/ 	.short	0x0080


	//----- nvinfo : EIATTR_NUM_BARRIERS
	.align		4
        /*0070*/ 	.byte	0x02, 0x4c
        /*0072*/ 	.byte	0x01
	.zero		1


	//----- nvinfo : EIATTR_MERCURY_ISA_VERSION
	.align		4
        /*0074*/ 	.byte	0x03, 0x5f
        /*0076*/ 	.short	0x0101


	//----- nvinfo : EIATTR_COOP_GROUP_MASK_REGIDS
	.align		4
        /*0078*/ 	.byte	0x04, 0x29
        /*007a*/ 	.short	(.L_1913 - .L_1912)


	//   ....[0]....
.L_1912:
        /*007c*/ 	.word	0xffffffff


	//   ....[1]....
        /*0080*/ 	.word	0xffffffff


	//   ....[2]....
        /*0084*/ 	.word	0xffffffff


	//   ....[3]....
        /*0088*/ 	.word	0xffffffff


	//   ....[4]....
        /*008c*/ 	.word	0xffffffff


	//   ....[5]....
        /*0090*/ 	.word	0xffffffff


	//   ....[6]....
        /*0094*/ 	.word	0xffffffff


	//   ....[7]....
        /*0098*/ 	.word	0xffffffff


	//   ....[8]....
        /*009c*/ 	.word	0xffffffff


	//   ....[9]....
        /*00a0*/ 	.word	0xffffffff


	//   ....[10]....
        /*00a4*/ 	.word	0xffffffff


	//   ....[11]....
        /*00a8*/ 	.word	0xffffffff


	//   ....[12]....
        /*00ac*/ 	.word	0xffffffff


	//   ....[13]....
        /*00b0*/ 	.word	0xffffffff


	//   ....[14]....
        /*00b4*/ 	.word	0xffffffff


	//   ....[15]....
        /*00b8*/ 	.word	0xffffffff


	//   ....[16]....
        /*00bc*/ 	.word	0xffffffff


	//   ....[17]....
        /*00c0*/ 	.word	0xffffffff


	//   ....[18]....
        /*00c4*/ 	.word	0xffffffff


	//   ....[19]....
        /*00c8*/ 	.word	0xffffffff


	//   ....[20]....
        /*00cc*/ 	.word	0xffffffff


	//   ....[21]....
        /*00d0*/ 	.word	0xffffffff


	//   ....[22]....
        /*00d4*/ 	.word	0xffffffff


	//   ....[23]....
        /*00d8*/ 	.word	0xffffffff


	//   ....[24]....
        /*00dc*/ 	.word	0xffffffff


	//   ....[25]....
        /*00e0*/ 	.word	0xffffffff


	//   ....[26]....
        /*00e4*/ 	.word	0xffffffff


	//   ....[27]....
        /*00e8*/ 	.word	0xffffffff


	//   ....[28]....
        /*00ec*/ 	.word	0xffffffff


	//   ....[29]....
        /*00f0*/ 	.word	0xffffffff


	//----- nvinfo : EIATTR_COOP_GROUP_INSTR_OFFSETS
	.align		4
.L_1913:
        /*00f4*/ 	.byte	0x04, 0x28
        /*00f6*/ 	.short	(.L_1915 - .L_1914)


	//   ....[0]....
.L_1914:
        /*00f8*/ 	.word	0x00000de0


	//   ....[1]....
        /*00fc*/ 	.word	0x00000df0


	//   ....[2]....
        /*0100*/ 	.word	0x00000e50


	//   ....[3]....
        /*0104*/ 	.word	0x00000e70


	//   ....[4]....
        /*0108*/ 	.word	0x00000ec0


	//   ....[5]....
        /*010c*/ 	.word	0x00000ee0


	//   ....[6]....
        /*0110*/ 	.word	0x00000f20


	//   ....[7]....
        /*0114*/ 	.word	0x00000f60


	//   ....[8]....
        /*0118*/ 	.word	0x00000fd0


	//   ....[9]....
        /*011c*/ 	.word	0x00001000


	//   ....[10]....
        /*0120*/ 	.word	0x00001300


	//   ....[11]....
        /*0124*/ 	.word	0x00001310


	//   ....[12]....
        /*0128*/ 	.word	0x00001390


	//   ....[13]....
        /*012c*/ 	.word	0x000013b0


	//   ....[14]....
        /*0130*/ 	.word	0x00001400


	//   ....[15]....
        /*0134*/ 	.word	0x00001460


	//   ....[16]....
        /*0138*/ 	.word	0x000014a0


	//   ....[17]....
        /*013c*/ 	.word	0x000014d0


	//   ....[18]....
        /*0140*/ 	.word	0x00001520


	//   ....[19]....
        /*0144*/ 	.word	0x00001580


	//   ....[20]....
        /*0148*/ 	.word	0x00002e00


	//   ....[21]....
        /*014c*/ 	.word	0x00002e10


	//   ....[22]....
        /*0150*/ 	.word	0x00002e90


	//   ....[23]....
        /*0154*/ 	.word	0x00002ea0


	//   ....[24]....
        /*0158*/ 	.word	0x00002f00


	//   ....[25]....
        /*015c*/ 	.word	0x00002f30


	//   ....[26]....
        /*0160*/ 	.word	0x00002f80


	//   ....[27]....
        /*0164*/ 	.word	0x00002fb0


	//   ....[28]....
        /*0168*/ 	.word	0x00003000


	//   ....[29]....
        /*016c*/ 	.word	0x00003050


	//----- nvinfo : EIATTR_VRC_CTA_INIT_COUNT
	.align		4
.L_1915:
        /*0170*/ 	.byte	0x02, 0x4a
	.zero		1
	.zero		1


	//----- nvinfo : EIATTR_EXIT_INSTR_OFFSETS
	.align		4
        /*0174*/ 	.byte	0x04, 0x1c
        /*0176*/ 	.short	(.L_1917 - .L_1916)


	//   ....[0]....
.L_1916:
        /*0178*/ 	.word	0x000032b0


	//   ....[1]....
        /*017c*/ 	.word	0x00003320


	//----- nvinfo : EIATTR_MAX_THREADS
	.align		4
.L_1917:
        /*0180*/ 	.byte	0x04, 0x05
        /*0182*/ 	.short	(.L_1919 - .L_1918)
.L_1918:
        /*0184*/ 	.word	0x00000200
        /*0188*/ 	.word	0x00000001
        /*018c*/ 	.word	0x00000001


	//----- nvinfo : EIATTR_CRS_STACK_SIZE
	.align		4
.L_1919:
        /*0190*/ 	.byte	0x04, 0x1e
        /*0192*/ 	.short	(.L_1921 - .L_1920)
.L_1920:
        /*0194*/ 	.word	0x00000000


	//----- nvinfo : EIATTR_CBANK_PARAM_SIZE
	.align		4
.L_1921:
        /*0198*/ 	.byte	0x03, 0x19
        /*019a*/ 	.short	0x006a


	//----- nvinfo : EIATTR_PARAM_CBANK
	.align		4
        /*019c*/ 	.byte	0x04, 0x0a
        /*019e*/ 	.short	(.L_1923 - .L_1922)
	.align		4
.L_1922:
        /*01a0*/ 	.word	index@(.nv.constant0._ZN3cub18CUB_300001_SM_10006detail6reduce18DeviceReduceKernelINS2_10policy_hubIlyN4cuda3std3__44plusIlEEE10Policy1000EN6thrust24THRUST_300001_SM_1000_NS18transform_iteratorINSD_6detail14equal_to_valueIiEENSF_15normal_iteratorINSD_10device_ptrIiEEEEllEEyS9_lNS7_10__identityEEEvT0_PT3_T1_NS0_13GridEvenShareISR_EET2_T4_)
        /*01a4*/ 	.short	0x0380
        /*01a6*/ 	.short	0x006a


	//----- nvinfo : EIATTR_SW_WAR
	.align		4
.L_1923:
        /*01a8*/ 	.byte	0x04, 0x36
        /*01aa*/ 	.short	(.L_1925 - .L_1924)
.L_1924:
        /*01ac*/ 	.word	0x00000008
.L_1925:


//--------------------- .nv.info._ZN3cub18CUB_300001_SM_10006detail6reduce28DeviceReduceSingleTileKernelINS2_10policy_hubIlyN4cuda3std3__44plusIlEEE10Policy1000EN6thrust24THRUST_300001_SM_1000_NS18transform_iteratorINSD_6detail14equal_to_valueIiEENSF_15normal_iteratorINSD_10device_ptrIiEEEEllEEPlyS9_llNS7_10__identityEEEvT0_T1_T2_T3_T4_T6_ --------------------------
	.section	.nv.info._ZN3cub18CUB_300001_SM_10006detail6reduce28DeviceReduceSingleTileKernelINS2_10policy_hubIlyN4cuda3std3__44plusIlEEE10Policy1000EN6thrust24THRUST_300001_SM_1000_NS18transform_iteratorINSD_6detail14equal_to_valueIiEENSF_15normal_iteratorINSD_10device_ptrIiEEEEllEEPlyS9_llNS7_10__identityEEEvT0_T1_T2_T3_T4_T6_,"",@"SHT_CUDA_INFO"
	.sectionflags	@""
	.align	4


	//----- nvinfo : EIATTR_CUDA_API_VERSION
	.align		4
        /*0000*/ 	.byte	0x04, 0x37
        /*0002*/ 	.short	(.L_1927 - .L_1926)
.L_1926:
        /*0004*/ 	.word	0x00000082


	//----- nvinfo : EIATTR_KPARAM_INFO
	.align		4
.L_1927:
        /*0008*/ 	.byte	0x04, 0x17
        /*000a*/ 	.short	(.L_1929 - .L_1928)
.L_1928:
        /*000c*/ 	.word	0x00000000
        /*0010*/ 	.short	0x0005
        /*0012*/ 	.short	0x0030
        /*0014*/ 	.byte	0x00, 0xf0, 0x05, 0x00


	//----- nvinfo : EIATTR_KPARAM_INFO
	.align		4
.L_1929:
        /*0018*/ 	.byte	0x04, 0x17
        /*001a*/ 	.short	(.L_1931 - .L_1930)
.L_1930:
        /*001c*/ 	.word	0x00000000
        /*0020*/ 	.short	0x0004
        /*0022*/ 	.short	0x0028
        /*0024*/ 	.byte	0x00, 0xf0, 0x21, 0x00


	//----- nvinfo : EIATTR_KPARAM_INFO
	.align		4
.L_1931:
        /*0028*/ 	.byte	0x04, 0x17
        /*002a*/ 	.short	(.L_1933 - .L_1932)
.L_1932:
        /*002c*/ 	.word	0x00000000
        /*0030*/ 	.short	0x0003
        /*0032*/ 	.short	0x0020
        /*0034*/ 	.byte	0x00, 0xf0, 0x05, 0x00


	//----- nvinfo : EIATTR_KPARAM_INFO
	.align		4
.L_1933:
        /*0038*/ 	.byte	0x04, 0x17
        /*003a*/ 	.short	(.L_1935 - .L_1934)
.L_1934:
        /*003c*/ 	.word	0x00000000
        /*0040*/ 	.short	0x0002
        /*0042*/ 	.short	0x0018
        /*0044*/ 	.byte	0x00, 0xf0, 0x21, 0x00


	//----- nvinfo : EIATTR_KPARAM_INFO
	.align		4
.L_1935:
        /*0048*/ 	.byte	0x04, 0x17
        /*004a*/ 	.short	(.L_1937 - .L_1936)
.L_1936:
        /*004c*/ 	.word	0x00000000
        /*0050*/ 	.short	0x0001
        /*0052*/ 	.short	0x0010
        /*0054*/ 	.byte	0x00, 0xf5, 0x21, 0x00


	//----- nvinfo : EIATTR_KPARAM_INFO
	.align		4
.L_1937:
        /*0058*/ 	.byte	0x04, 0x17
        /*005a*/ 	.short	(.L_1939 - .L_1938)
.L_1938:
        /*005c*/ 	.word	0x00000000
        /*0060*/ 	.short	0x0000
        /*0062*/ 	.short	0x0000
        /*0064*/ 	.byte	0x00, 0xf0, 0x41, 0x00


	//----- nvinfo : EIATTR_SPARSE_MMA_MASK
	.align		4
.L_1939:
        /*0068*/ 	.byte	0x03, 0x50
        /*006a*/ 	.short	0x0000


	//----- nvinfo : EIATTR_MAXREG_COUNT
	.align		4
        /*006c*/ 	.byte	0x03, 0x1b
        /*006e*/ 	.short	0x0080


	//----- nvinfo : EIATTR_NUM_BARRIERS
	.align		4
        /*0070*/ 	.byte	0x02, 0x4c
        /*0072*/ 	.byte	0x01
	.zero		1


	//----- nvinfo : EIATTR_MERCURY_ISA_VERSION
	.align		4
        /*0074*/ 	.byte	0x03, 0x5f
        /*0076*/ 	.short	0x0101


	//----- nvinfo : EIATTR_COOP_GROUP_MASK_REGIDS
	.align		4
        /*0078*/ 	.byte	0x04, 0x29
        /*007a*/ 	.short	(.L_1941 - .L_1940)


	//   ....[0]....
.L_1940:
        /*007c*/ 	.word	0xffffffff


	//   ....[1]....
        /*0080*/ 	.word	0xffffffff


	//   ....[2]....
        /*0084*/ 	.word	0xffffffff


	//   ....[3]....
        /*0088*/ 	.word	0xffffffff


	//   ....[4]....
        /*008c*/ 	.word	0xffffffff


	//   ....[5]....
        /*0090*/ 	.word	0xffffffff


	//   ....[6]....
        /*0094*/ 	.word	0xffffffff


	//   ....[7]....
        /*0098*/ 	.word	0xffffffff


	//   ....[8]....
        /*009c*/ 	.word	0xffffffff


	//   ....[9]....
        /*00a0*/ 	.word	0xffffffff


	//   ....[10]....
        /*00a4*/ 	.word	0xffffffff


	//   ....[11]....
        /*00a8*/ 	.word	0xffffffff


	//   ....[12]....
        /*00ac*/ 	.word	0xffffffff


	//   ....[13]....
        /*00b0*/ 	.word	0xffffffff


	//   ....[14]....
        /*00b4*/ 	.word	0xffffffff


	//   ....[15]....
        /*00b8*/ 	.word	0xffffffff


	//   ....[16]....
        /*00bc*/ 	.word	0xffffffff


	//   ....[17]....
        /*00c0*/ 	.word	0xffffffff


	//   ....[18]....
        /*00c4*/ 	.word	0xffffffff


	//   ....[19]....
        /*00c8*/ 	.word	0xffffffff


	//   ....[20]....
        /*00cc*/ 	.word	0xffffffff


	//   ....[21]....
        /*00d0*/ 	.word	0xffffffff


	//   ....[22]....
        /*00d4*/ 	.word	0xffffffff


	//   ....[23]....
        /*00d8*/ 	.word	0xffffffff


	//   ....[24]....
        /*00dc*/ 	.word	0xffffffff


	//   ....[25]....
        /*00e0*/ 	.word	0xffffffff


	//   ....[26]....
        /*00e4*/ 	.word	0xffffffff


	//   ....[27]....
        /*00e8*/ 	.word	0xffffffff


	//   ....[28]....
        /*00ec*/ 	.word	0xffffffff


	//   ....[29]....
        /*00f0*/ 	.word	0xffffffff


	//----- nvinfo : EIATTR_COOP_GROUP_INSTR_OFFSETS
	.align		4
.L_1941:
        /*00f4*/ 	.byte	0x04, 0x28
        /*00f6*/ 	.short	(.L_1943 - .L_1942)


	//   ....[0]....
.L_1942:
        /*00f8*/ 	.word	0x00000d50


	//   ....[1]....
        /*00fc*/ 	.word	0x00000d60


	//   ....[2]....
        /*0100*/ 	.word	0x00000dc0


	//   ....[3]....
        /*0104*/ 	.word	0x00000de0


	//   ....[4]....
        /*0108*/ 	.word	0x00000e30


	//   ....[5]....
        /*010c*/ 	.word	0x00000e50


	//   ....[6]....
        /*0110*/ 	.word	0x00000e90


	//   ....[7]....
        /*0114*/ 	.word	0x00000ed0


	//   ....[8]....
        /*0118*/ 	.word	0x00000f20


	//   ....[9]....
        /*011c*/ 	.word	0x00000f60


	//   ....[10]....
        /*0120*/ 	.word	0x00001260


	//   ....[11]....
        /*0124*/ 	.word	0x00001270


	//   ....[12]....
        /*0128*/ 	.word	0x000012f0


	//   ....[13]....
        /*012c*/ 	.word	0x00001310


	//   ....[14]....
        /*0130*/ 	.word	0x00001360


	//   ....[15]....
        /*0134*/ 	.word	0x000013c0


	//   ....[16]....
        /*0138*/ 	.word	0x00001400


	//   ....[17]....
        /*013c*/ 	.word	0x00001430


	//   ....[18]....
        /*0140*/ 	.word	0x00001480


	//   ....[19]....
        /*0144*/ 	.word	0x000014e0


	//   ....[20]....
        /*0148*/ 	.word	0x00002c10


	//   ....[21]....
        /*014c*/ 	.word	0x00002c20


	//   ....[22]....
        /*0150*/ 	.word	0x00002ca0


	//   ....[23]....
        /*0154*/ 	.word	0x00002cb0


	//   ....[24]....
        /*0158*/ 	.word	0x00002d10


	//   ....[25]....
        /*015c*/ 	.word	0x00002d30


	//   ....[26]....
        /*0160*/ 	.word	0x00002d70


	//   ....[27]....
        /*0164*/ 	.word	0x00002da0


	//   ....[28]....
        /*0168*/ 	.word	0x00002df0


	//   ....[29]....
        /*016c*/ 	.word	0x00002e40


	//----- nvinfo : EIATTR_VRC_CTA_INIT_COUNT
	.align		4
.L_1943:
        /*0170*/ 	.byte	0x02, 0x4a
	.zero		1
	.zero		1


	//----- nvinfo : EIATTR_EXIT_INSTR_OFFSETS
	.align		4
        /*0174*/ 	.byte	0x04, 0x1c
        /*0176*/ 	.short	(.L_1945 - .L_1944)


	//   ....[0]....
.L_1944:
        /*0178*/ 	.word	0x000000a0


	//   ....[1]....
        /*017c*/ 	.word	0x000000e0


	//   ....[2]....
        /*0180*/ 	.word	0x000030a0


	//   ....[3]....
        /*0184*/ 	.word	0x00003100


	//----- nvinfo : EIATTR_MAX_THREADS
	.align		4
.L_1945:
        /*0188*/ 	.byte	0x04, 0x05
        /*018a*/ 	.short	(.L_1947 - .L_1946)
.L_1946:
        /*018c*/ 	.word	0x00000200
        /*0190*/ 	.word	0x00000001
        /*0194*/ 	.word	0x00000001


	//----- nvinfo : EIATTR_CRS_STACK_SIZE
	.align		4
.L_1947:
        /*0198*/ 	.byte	0x04, 0x1e
        /*019a*/ 	.short	(.L_1949 - .L_1948)
.L_1948:
        /*019c*/ 	.word	0x00000000


	//----- nvinfo : EIATTR_CBANK_PARAM_SIZE
	.align		4
.L_1949:
        /*01a0*/ 	.byte	0x03, 0x19
        /*01a2*/ 	.short	0x0031


	//----- nvinfo : EIATTR_PARAM_CBANK
	.align		4
        /*01a4*/ 	.byte	0x04, 0x0a
        /*01a6*/ 	.short	(.L_1951 - .L_1950)
	.align		4
.L_1950:
        /*01a8*/ 	.word	index@(.nv.constant0._ZN3cub18CUB_300001_SM_10006detail6reduce28DeviceReduceSingleTileKernelINS2_10policy_hubIlyN4cuda3std3__44plusIlEEE10Policy1000EN6thrust24THRUST_300001_SM_1000_NS18transform_iteratorINSD_6detail14equal_to_valueIiEENSF_15normal_iteratorINSD_10device_ptrIiEEEEllEEPlyS9_llNS7_10__identityEEEvT0_T1_T2_T3_T4_T6_)
        /*01ac*/ 	.short	0x0380
        /*01ae*/ 	.short	0x0031


	//----- nvinfo : EIATTR_SW_WAR
	.align		4
.L_1951:
        /*01b0*/ 	.byte	0x04, 0x36
        /*01b2*/ 	.short	(.L_1953 - .L_1952)
.L_1952:
        /*01b4*/ 	.word	0x00000008
.L_1953:


//--------------------- .nv.info._ZN3cub18CUB_300001_SM_10006detail6reduce28DeviceReduceSingleTileKernelINS2_10policy_hubIljN4cuda3std3__44plusIlEEE10Policy1000EPlSC_iS9_llNS7_10__identityEEEvT0_T1_T2_T3_T4_T6_ --------------------------
	.section	.nv.info._ZN3cub18CUB_300001_SM_10006detail6reduce28DeviceReduceSingleTileKernelINS2_10policy_hubIljN4cuda3std3__44plusIlEEE10Policy1000EPlSC_iS9_llNS7_10__identityEEEvT0_T1_T2_T3_T4_T6_,"",@"SHT_CUDA_INFO"
	.sectionflags	@""
	.align	4


	//----- nvinfo : EIATTR_CUDA_API_VERSION
	.align		4
        /*0000*/ 	.byte	0x04, 0x37
        /*0002*/ 	.short	(.L_1955 - .L_1954)
.L_1954:
        /*0004*/ 	.word	0x00000082


	//----- nvinfo : EIATTR_KPARAM_INFO
	.align		4
.L_1955:
        /*0008*/ 	.byte	0x04, 0x17
        /*000a*/ 	.short	(.L_1957 - .L_1956)
.L_1956:
        /*000c*/ 	.word	0x00000000
        /*0010*/ 	.short	0x0005
        /*0012*/ 	.short	0x0020
        /*0014*/ 	.byte	0x00, 0xf0, 0x05, 0x00


	//----- nvinfo : EIATTR_KPARAM_INFO
	.align		4
.L_1957:
        /*0018*/ 	.byte	0x04, 0x17
        /*001a*/ 	.short	(.L_1959 - .L_1958)
.L_1958:
        /*001c*/ 	.word	0x00000000
        /*0020*/ 	.short	0x0004
        /*0022*/ 	.short	0x0018
        /*0024*/ 	.byte	0x00, 0xf0, 0x21, 0x00


	//----- nvinfo : EIATTR_KPARAM_INFO
	.align		4
.L_1959:
        /*0028*/ 	.byte	0x04, 0x17
        /*002a*/ 	.short	(.L_1961 - .L_1960)
.L_1960:
        /*002c*/ 	.word	0x00000000
        /*0030*/ 	.short	0x0003
        /*0032*/ 	.short	0x0014
        /*0034*/ 	.byte	0x00, 0xf0, 0x05, 0x00


	//----- nvinfo : EIATTR_KPARAM_INFO
	.align		4
.L_1961:
        /*0038*/ 	.byte	0x04, 0x17
        /*003a*/ 	.short	(.L_1963 - .L_1962)
.L_1962:
        /*003c*/ 	.word	0x00000000
        /*0040*/ 	.short	0x0002
        /*0042*/ 	.short	0x0010
        /*0044*/ 	.byte	0x00, 0xf0, 0x11, 0x00


	//----- nvinfo : EIATTR_KPARAM_INFO
	.align		4
.L_1963:
        /*0048*/ 	.byte	0x04, 0x17
        /*004a*/ 	.short	(.L_1965 - .L_1964)
.L_1964:
        /*004c*/ 	.word	0x00000000
        /*0050*/ 	.short	0x0001
        /*0052*/ 	.short	0x0008
        /*0054*/ 	.byte	0x00, 0xf5, 0x21, 0x00


	//----- nvinfo : EIATTR_KPARAM_INFO
	.align		4
.L_1965:
        /*0058*/ 	.byte	0x04, 0x17
        /*005a*/ 	.short	(.L_1967 - .L_1966)
.L_1966:
        /*005c*/ 	.word	0x00000000
        /*0060*/ 	.short	0x0000
        /*0062*/ 	.short	0x0000
        /*0064*/ 	.byte	0x00, 0xf5, 0x21, 0x00


	//----- nvinfo : EIATTR_SPARSE_MMA_MASK
	.align		4
.L_1967:
        /*0068*/ 	.byte	0x03, 0x50
        /*006a*/ 	.short	0x0000


	//----- nvinfo : EIATTR_MAXREG_COUNT
	.align		4
        /*006c*/ 	.byte	0x03, 0x1b
        /*006e*/ 	.short	0x0080


	//----- nvinfo : EIATTR_NUM_BARRIERS
	.align		4
        /*0070*/ 	.byte	0x02, 0x4c
        /*0072*/ 	.byte	0x01
	.zero		1


	//----- nvinfo : EIATTR_MERCURY_ISA_VERSION
	.align		4
        /*0074*/ 	.byte	0x03, 0x5f
        /*0076*/ 	.short	0x0101


	//----- nvinfo : EIATTR_COOP_GROUP_MASK_REGIDS
	.align		4
        /*0078*/ 	.byte	0x04, 0x29
        /*007a*/ 	.short	(.L_1969 - .L_1968)


	//   ....[0]....
.L_1968:
        /*007c*/ 	.word	0xffffffff


	//   ....[1]....
        /*0080*/ 	.word	0xffffffff


	//   ....[2]....
        /*0084*/ 	.word	0xffffffff


	//   ....[3]....
        /*0088*/ 	.word	0xffffffff


	//   ....[4]....
        /*008c*/ 	.word	0xffffffff


	//   ....[5]....
        /*0090*/ 	.word	0xffffffff


	//   ....[6]....
        /*0094*/ 	.word	0xffffffff


	//   ....[7]....
        /*0098*/ 	.word	0xffffffff


	//   ....[8]....
        /*009c*/ 	.word	0xffffffff


	//   ....[9]....
        /*00a0*/ 	.word	0xffffffff


	//   ....[10]....
        /*00a4*/ 	.word	0xffffffff


	//   ....[11]....
        /*00a8*/ 	.word	0xffffffff


	//   ....[12]....
        /*00ac*/ 	.word	0xffffffff


	//   ....[13]....
        /*00b0*/ 	.word	0xffffffff


	//   ....[14]....
        /*00b4*/ 	.word	0xffffffff


	//   ....[15]....
        /*00b8*/ 	.word	0xffffffff


	//   ....[16]....
        /*00bc*/ 	.word	0xffffffff


	//   ....[17]....
        /*00c0*/ 	.word	0xffffffff


	//   ....[18]....
        /*00c4*/ 	.word	0xffffffff


	//   ....[19]....
        /*00c8*/ 	.word	0xffffffff


	//   ....[20]....
        /*00cc*/ 	.word	0xffffffff


	//   ....[21]....
        /*00d0*/ 	.word	0xffffffff


	//   ....[22]....
        /*00d4*/ 	.word	0xffffffff


	//   ....[23]....
        /*00d8*/ 	.word	0xffffffff


	//   ....[24]....
        /*00dc*/ 	.word	0xffffffff


	//   ....[25]....
        /*00e0*/ 	.word	0xffffffff


	//   ....[26]....
        /*00e4*/ 	.word	0xffffffff


	//   ....[27]....
        /*00e8*/ 	.word	0xffffffff


	//   ....[28]....
        /*00ec*/ 	.word	0xffffffff


	//   ....[29]....
        /*00f0*/ 	.word	0xffffffff


	//----- nvinfo : EIATTR_COOP_GROUP_INSTR_OFFSETS
	.align		4
.L_1969:
        /*00f4*/ 	.byte	0x04, 0x28
        /*00f6*/ 	.short	(.L_1971 - .L_1970)


	//   ....[0]....
.L_1970:
        /*00f8*/ 	.word	0x00000970


	//   ....[1]....
        /*00fc*/ 	.word	0x00000980


	//   ....[2]....
        /*0100*/ 	.word	0x000009e0


	//   ....[3]....
        /*0104*/ 	.word	0x00000a00


	//   ....[4]....
        /*0108*/ 	.word	0x00000a50


	//   ....[5]....
        /*010c*/ 	.word	0x00000a70


	//   ....[6]....
        /*0110*/ 	.word	0x00000ab0


	//   ....[7]....
        /*0114*/ 	.word	0x00000af0


	//   ....[8]....
        /*0118*/ 	.word	0x00000b40


	//   ....[9]....
        /*011c*/ 	.word	0x00000b80


	//   ....[10]....
        /*0120*/ 	.word	0x00000e80


	//   ....[11]....
        /*0124*/ 	.word	0x00000e90


	//   ....[12]....
        /*0128*/ 	.word	0x00000f10


	//   ....[13]....
        /*012c*/ 	.word	0x00000f30


	//   ....[14]....
        /*0130*/ 	.word	0x00000f70


	//   ....[15]....
        /*0134*/ 	.word	0x00000fb0


	//   ....[16]....
        /*0138*/ 	.word	0x00001010


	//   ....[17]....
        /*013c*/ 	.word	0x00001040


	//   ....[18]....
        /*0140*/ 	.word	0x00001080


	//   ....[19]....
        /*0144*/ 	.word	0x000010c0


	//   ....[20]....
        /*0148*/ 	.word	0x000021b0


	//   ....[21]....
        /*014c*/ 	.word	0x000021c0


	//   ....[22]....
        /*0150*/ 	.word	0x00002240


	//   ....[23]....
        /*0154*/ 	.word	0x00002250


	//   ....[24]....
        /*0158*/ 	.word	0x000022b0


	//   ....[25]....
        /*015c*/ 	.word	0x000022d0


	//   ....[26]....
        /*0160*/ 	.word	0x00002310


	//   ....[27]....
        /*0164*/ 	.word	0x00002340


	//   ....[28]....
        /*0168*/ 	.word	0x00002380


	//   ....[29]....
        /*016c*/ 	.word	0x000023e0


	//----- nvinfo : EIATTR_VRC_CTA_INIT_COUNT
	.align		4
.L_1971:
        /*0170*/ 	.byte	0x02, 0x4a
	.zero		1
	.zero		1


	//----- nvinfo : EIATTR_EXIT_INSTR_OFFSETS
	.align		4
        /*0174*/ 	.byte	0x04, 0x1c
        /*0176*/ 	.short	(.L_1973 - .L_1972)


	//   ....[0]....
.L_1972:
        /*0178*/ 	.word	0x00000080


	//   ....[1]....
        /*017c*/ 	.word	0x000000c0


	//   ....[2]....
        /*0180*/ 	.word	0x00002650


	//   ....[3]....
        /*0184*/ 	.word	0x000026b0


	//----- nvinfo : EIATTR_MAX_THREADS
	.align		4
.L_1973:
        /*0188*/ 	.byte	0x04, 0x05
        /*018a*/ 	.short	(.L_1975 - .L_1974)
.L_1974:
        /*018c*/ 	.word	0x00000200
        /*0190*/ 	.word	0x00000001
        /*0194*/ 	.word	0x00000001


	//----- nvinfo : EIATTR_CRS_STACK_SIZE
	.align		4
.L_1975:
        /*0198*/ 	.byte	0x04, 0x1e
        /*019a*/ 	.short	(.L_1977 - .L_1976)
.L_1976:
        /*019c*/ 	.word	0x00000000


	//----- nvinfo : EIATTR_CBANK_PARAM_SIZE
	.align		4
.L_1977:
        /*01a0*/ 	.byte	0x03, 0x19
        /*01a2*/ 	.short	0x0021


	//----- nvinfo : EIATTR_PARAM_CBANK
	.align		4
        /*01a4*/ 	.byte	0x04, 0x0a
        /*01a6*/ 	.short	(.L_1979 - .L_1978)
	.align		4
.L_1978:
        /*01a8*/ 	.word	index@(.nv.constant0._ZN3cub18CUB_300001_SM_10006detail6reduce28DeviceReduceSingleTileKernelINS2_10policy_hubIljN4cuda3std3__44plusIlEEE10Policy1000EPlSC_iS9_llNS7_10__identityEEEvT0_T1_T2_T3_T4_T6_)
        /*01ac*/ 	.short	0x0380
        /*01ae*/ 	.short	0x0021


	//----- nvinfo : EIATTR_SW_WAR
	.align		4
.L_1979:
        /*01b0*/ 	.byte	0x04, 0x36
        /*01b2*/ 	.short	(.L_1981 - .L_1980)
.L_1980:
        /*01b4*/ 	.word	0x00000008
.L_1981:


//--------------------- .nv.info._ZN3cub18CUB_300001_SM_10006detail6reduce18DeviceReduceKernelINS2_10policy_hubIljN4cuda3std3__44plusIlEEE10Policy1000EN6thrust24THRUST_300001_SM_1000_NS18transform_iteratorINSD_6detail14equal_to_valueIiEENSF_15normal_iteratorINSD_10device_ptrIiEEEEllEEjS9_lNS7_10__identityEEEvT0_PT3_T1_NS0_13GridEvenShareISR_EET2_T4_ --------------------------
	.section	.nv.info._ZN3cub18CUB_300001_SM_10006detail6reduce18DeviceReduceKernelINS2_10policy_hubIljN4cuda3std3__44plusIlEEE10Policy1000EN6thrust24THRUST_300001_SM_1000_NS18transform_iteratorINSD_6detail14equal_to_valueIiEENSF_15normal_iteratorINSD_10device_ptrIiEEEEllEEjS9_lNS7_10__identityEEEvT0_PT3_T1_NS0_13GridEvenShareISR_EET2_T4_,"",@"SHT_CUDA_INFO"
	.sectionflags	@""
	.align	4


	//----- nvinfo : EIATTR_CUDA_API_VERSION
	.align		4
        /*0000*/ 	.byte	0x04, 0x37
        /*0002*/ 	.short	(.L_1983 - .L_1982)
.L_1982:
        /*0004*/ 	.word	0x00000082


	//----- nvinfo : EIATTR_KPARAM_INFO
	.align		4
.L_1983:
        /*0008*/ 	.byte	0x04, 0x17
        /*000a*/ 	.short	(.L_1985 - .L_1984)
.L_1984:
        /*000c*/ 	.word	0x00000000
        /*0010*/ 	.short	0x0005
        /*0012*/ 	.short	0x0045
        /*0014*/ 	.byte	0x00, 0xf0, 0x05, 0x00


	//----- nvinfo : EIATTR_KPARAM_INFO
	.align		4
.L_1985:
        /*0018*/ 	.byte	0x04, 0x17
        /*001a*/ 	.short	(.L_1987 - .L_1986)
.L_1986:
        /*001c*/ 	.word	0x00000000
        /*0020*/ 	.short	0x0004
        /*0022*/ 	.short	0x0044
        /*0024*/ 	.byte	0x00, 0xf0, 0x05, 0x00


	//----- nvinfo : EIATTR_KPARAM_INFO
	.align		4
.L_1987:
        /*0028*/ 	.byte	0x04, 0x17
        /*002a*/ 	.short	(.L_1989 - .L_1988)
.L_1988:
        /*002c*/ 	.word	0x00000000
        /*0030*/ 	.short	0x0003
        /*0032*/ 	.short	0x001c
        /*0034*/ 	.byte	0x00, 0xf0, 0xa1, 0x00


	//----- nvinfo : EIATTR_KPARAM_INFO
	.align		4
.L_1989:
        /*0038*/ 	.byte	0x04, 0x17
        /*003a*/ 	.short	(.L_1991 - .L_1990)
.L_1990:
        /*003c*/ 	.word	0x00000000
        /*0040*/ 	.short	0x0002
        /*0042*/ 	.short	0x0018
        /*0044*/ 	.byte	0x00, 0xf0, 0x11, 0x00


	//----- nvinfo : EIATTR_KPARAM_INFO
	.align		4
.L_1991:
        /*0048*/ 	.byte	0x04, 0x17
        /*004a*/ 	.short	(.L_1993 - .L_1992)
.L_1992:
        /*004c*/ 	.word	0x00000000
        /*0050*/ 	.short	0x0001
        /*0052*/ 	.short	0x0010
        /*0054*/ 	.byte	0x00, 0xf5, 0x21, 0x00


	//----- nvinfo : EIATTR_KPARAM_INFO
	.align		4
.L_1993:
        /*0058*/ 	.byte	0x04, 0x17
        /*005a*/ 	.short	(.L_1995 - .L_1994)
.L_1994:
        /*005c*/ 	.word	0x00000000
        /*0060*/ 	.short	0x0000
        /*0062*/ 	.short	0x0000
        /*0064*/ 	.byte	0x00, 0xf0, 0x41, 0x00


	//----- nvinfo : EIATTR_SPARSE_MMA_MASK
	.align		4
.L_1995:
        /*0068*/ 	.byte	0x03, 0x50
        /*006a*/ 	.short	0x0000


	//----- nvinfo : EIATTR_MAXREG_COUNT
	.align		4
        /*006c*/ 	.byte	0x03, 0x1b
        /*006e*/ 	.short	0x0080


	//----- nvinfo : EIATTR_NUM_BARRIERS
	.align		4
        /*0070*/ 	.byte	0x02, 0x4c
        /*0072*/ 	.byte	0x01
	.zero		1


	//----- nvinfo : EIATTR_MERCURY_ISA_VERSION
	.align		4
        /*0074*/ 	.byte	0x03, 0x5f
        /*0076*/ 	.short	0x0101


	//----- nvinfo : EIATTR_COOP_GROUP_MASK_REGIDS
	.align		4
        /*0078*/ 	.byte	0x04, 0x29
        /*007a*/ 	.short	(.L_1997 - .L_1996)


	//   ....[0]....
.L_1996:
        /*007c*/ 	.word	0xffffffff


	//   ....[1]....
        /*0080*/ 	.word	0xffffffff


	//   ....[2]....
        /*0084*/ 	.word	0xffffffff


	//   ....[3]....
        /*0088*/ 	.word	0xffffffff


	//   ....[4]....
        /*008c*/ 	.word	0xffffffff


	//   ....[5]....
        /*0090*/ 	.word	0xffffffff


	//   ....[6]....
        /*0094*/ 	.word	0xffffffff


	//   ....[7]....
        /*0098*/ 	.word	0xffffffff


	//   ....[8]....
        /*009c*/ 	.word	0xffffffff


	//   ....[9]....
        /*00a0*/ 	.word	0xffffffff


	//   ....[10]....
        /*00a4*/ 	.word	0xffffffff


	//   ....[11]....
        /*00a8*/ 	.word	0xffffffff


	//   ....[12]....
        /*00ac*/ 	.word	0xffffffff


	//   ....[13]....
        /*00b0*/ 	.word	0xffffffff


	//   ....[14]....
        /*00b4*/ 	.word	0xffffffff


	//   ....[15]....
        /*00b8*/ 	.word	0xffffffff


	//   ....[16]....
        /*00bc*/ 	.word	0xffffffff


	//   ....[17]....
        /*00c0*/ 	.word	0xffffffff


	//   ....[18]....
        /*00c4*/ 	.word	0xffffffff


	//   ....[19]....
        /*00c8*/ 	.word	0xffffffff


	//   ....[20]....
        /*00cc*/ 	.word	0xffffffff


	//   ....[21]....
        /*00d0*/ 	.word	0xffffffff


	//   ....[22]....
        /*00d4*/ 	.word	0xffffffff


	//   ....[23]....
        /*00d8*/ 	.word	0xffffffff


	//   ....[24]....
        /*00dc*/ 	.word	0xffffffff


	//   ....[25]....
        /*00e0*/ 	.word	0xffffffff


	//   ....[26]....
        /*00e4*/ 	.word	0xffffffff


	//   ....[27]....
        /*00e8*/ 	.word	0xffffffff


	//   ....[28]....
        /*00ec*/ 	.word	0xffffffff


	//   ....[29]....
        /*00f0*/ 	.word	0xffffffff


	//----- nvinfo : EIATTR_COOP_GROUP_INSTR_OFFSETS
	.align		4
.L_1997:
        /*00f4*/ 	.byte	0x04, 0x28
        /*00f6*/ 	.short	(.L_1999 - .L_1998)


	//   ....[0]....
.L_1998:
        /*00f8*/ 	.word	0x00001030


	//   ....[1]....
        /*00fc*/ 	.word	0x00001040


	//   ....[2]....
        /*0100*/ 	.word	0x000010a0


	//   ....[3]....
        /*0104*/ 	.word	0x000010c0


	//   ....[4]....
        /*0108*/ 	.word	0x00001110


	//   ....[5]....
        /*010c*/ 	.word	0x00001130


	//   ....[6]....
        /*0110*/ 	.word	0x00001170


	//   ....[7]....
        /*0114*/ 	.word	0x000011b0


	//   ....[8]....
        /*0118*/ 	.word	0x00001210


	//   ....[9]....
        /*011c*/ 	.word	0x00001250


	//   ....[10]....
        /*0120*/ 	.word	0x00001540


	//   ....[11]....
        /*0124*/ 	.word	0x00001550


	//   ....[12]....
        /*0128*/ 	.word	0x000015d0


	//   ....[13]....
        /*012c*/ 	.word	0x00001600


	//   ....[14]....
        /*0130*/ 	.word	0x00001650


	//   ....[15]....
        /*0134*/ 	.word	0x00001690


	//   ....[16]....
        /*0138*/ 	.word	0x000016d0


	//   ....[17]....
        /*013c*/ 	.word	0x00001710


	//   ....[18]....
        /*0140*/ 	.word	0x00001740


	//   ....[19]....
        /*0144*/ 	.word	0x000017b0


	//   ....[20]....
        /*0148*/ 	.word	0x00003170


	//   ....[21]....
        /*014c*/ 	.word	0x00003180


	//   ....[22]....
        /*0150*/ 	.word	0x00003200


	//   ....[23]....
        /*0154*/ 	.word	0x00003210


	//   ....[24]....
        /*0158*/ 	.word	0x00003260


	//   ....[25]....
        /*015c*/ 	.word	0x00003290


	//   ....[26]....
        /*0160*/ 	.word	0x000032d0


	//   ....[27]....
        /*0164*/ 	.word	0x00003300


	//   ....[28]....
        /*0168*/ 	.word	0x00003340


	//   ....[29]....
        /*016c*/ 	.word	0x000033a0


	//----- nvinfo : EIATTR_VRC_CTA_INIT_COUNT
	.align		4
.L_1999:
        /*0170*/ 	.byte	0x02, 0x4a
	.zero		1
	.zero		1


	//----- nvinfo : EIATTR_EXIT_INSTR_OFFSETS
	.align		4
        /*0174*/ 	.byte	0x04, 0x1c
        /*0176*/ 	.short	(.L_2001 - .L_2000)


	//   ....[0]....
.L_2000:
        /*0178*/ 	.word	0x00003610


	//   ....[1]....
        /*017c*/ 	.word	0x00003650


	//----- nvinfo : EIATTR_MAX_THREADS
	.align		4
.L_2001:
        /*0180*/ 	.byte	0x04, 0x05
        /*0182*/ 	.short	(.L_2003 - .L_2002)
.L_2002:
        /*0184*/ 	.word	0x00000200
        /*0188*/ 	.word	0x00000001
        /*018c*/ 	.word	0x00000001


	//----- nvinfo : EIATTR_CRS_STACK_SIZE
	.align		4
.L_2003:
        /*0190*/ 	.byte	0x04, 0x1e
        /*0192*/ 	.short	(.L_2005 - .L_2004)
.L_2004:
        /*0194*/ 	.word	0x00000000


	//----- nvinfo : EIATTR_CBANK_PARAM_SIZE
	.align		4
.L_2005:
        /*0198*/ 	.byte	0x03, 0x19
        /*019a*/ 	.short	0x0046


	//----- nvinfo : EIATTR_PARAM_CBANK
	.align		4
        /*019c*/ 	.byte	0x04, 0x0a
        /*019e*/ 	.short	(.L_2007 - .L_2006)
	.align		4
.L_2006:
        /*01a0*/ 	.word	index@(.nv.constant0._ZN3cub18CUB_300001_SM_10006detail6reduce18DeviceReduceKernelINS2_10policy_hubIljN4cuda3std3__44plusIlEEE10Policy1000EN6thrust24THRUST_300001_SM_1000_NS18transform_iteratorINSD_6detail14equal_to_valueIiEENSF_15normal_iteratorINSD_10device_ptrIiEEEEllEEjS9_lNS7_10__identityEEEvT0_PT3_T1_NS0_13GridEvenShareISR_EET2_T4_)
        /*01a4*/ 	.short	0x0380
        /*01a6*/ 	.short	0x0046


	//----- nvinfo : EIATTR_SW_WAR
	.align		4
.L_2007:
        /*01a8*/ 	.byte	0x04, 0x36
        /*01aa*/ 	.short	(.L_2009 - .L_2008)
.L_2008:
        /*01ac*/ 	.word	0x00000008
.L_2009:


//--------------------- .nv.info._ZN3cub18CUB_300001_SM_10006detail6reduce28DeviceReduceSingleTileKernelINS2_10policy_hubIljN4cuda3std3__44plusIlEEE10Policy1000EN6thrust24THRUST_300001_SM_1000_NS18transform_iteratorINSD_6detail14equal_to_valueIiEENSF_15normal_iteratorINSD_10device_ptrIiEEEEllEEPljS9_llNS7_10__identityEEEvT0_T1_T2_T3_T4_T6_ --------------------------
	.section	.nv.info._ZN3cub18CUB_300001_SM_10006detail6reduce28DeviceReduceSingleTileKernelINS2_10policy_hubIljN4cuda3std3__44plusIlEEE10Policy1000EN6thrust24THRUST_300001_SM_1000_NS18transform_iteratorINSD_6detail14equal_to_valueIiEENSF_15normal_iteratorINSD_10device_ptrIiEEEEllEEPljS9_llNS7_10__identityEEEvT0_T1_T2_T3_T4_T6_,"",@"SHT_CUDA_INFO"
	.sectionflags	@""
	.align	4


	//----- nvinfo : EIATTR_CUDA_API_VERSION
	.align		4
        /*0000*/ 	.byte	0x04, 0x37
        /*0002*/ 	.short	(.L_2011 - .L_2010)
.L_2010:
        /*0004*/ 	.word	0x00000082


	//----- nvinfo : EIATTR_KPARAM_INFO
	.align		4
.L_2011:
        /*0008*/ 	.byte	0x04, 0x17
        /*000a*/ 	.short	(.L_2013 - .L_2012)
.L_2012:
        /*000c*/ 	.word	0x00000000
        /*0010*/ 	.short	0x0005
        /*0012*/ 	.short	0x0028
        /*0014*/ 	.byte	0x00, 0xf0, 0x05, 0x00


	//----- nvinfo : EIATTR_KPARAM_INFO
	.align		4
.L_2013:
        /*0018*/ 	.byte	0x04, 0x17
        /*001a*/ 	.short	(.L_2015 - .L_2014)
.L_2014:
        /*001c*/ 	.word	0x00000000
        /*0020*/ 	.short	0x0004
        /*0022*/ 	.short	0x0020
        /*0024*/ 	.byte	0x00, 0xf0, 0x21, 0x00


	//----- nvinfo : EIATTR_KPARAM_INFO
	.align		4
.L_2015:
        /*0028*/ 	.byte	0x04, 0x17
        /*002a*/ 	.short	(.L_2017 - .L_2016)
.L_2016:
        /*002c*/ 	.word	0x00000000
        /*0030*/ 	.short	0x0003
        /*0032*/ 	.short	0x001c
        /*0034*/ 	.byte	0x00, 0xf0, 0x05, 0x00


	//----- nvinfo : EIATTR_KPARAM_INFO
	.align		4
.L_2017:
        /*0038*/ 	.byte	0x04, 0x17
        /*003a*/ 	.short	(.L_2019 - .L_2018)
.L_2018:
        /*003c*/ 	.word	0x00000000
        /*0040*/ 	.short	0x0002
        /*0042*/ 	.short	0x0018
        /*0044*/ 	.byte	0x00, 0xf0, 0x11, 0x00


	//----- nvinfo : EIATTR_KPARAM_INFO
	.align		4
.L_2019:
        /*0048*/ 	.byte	0x04, 0x17
        /*004a*/ 	.short	(.L_2021 - .L_2020)
.L_2020:
        /*004c*/ 	.word	0x00000000
        /*0050*/ 	.short	0x0001
        /*0052*/ 	.short	0x0010
        /*0054*/ 	.byte	0x00, 0xf5, 0x21, 0x00


	//----- nvinfo : EIATTR_KPARAM_INFO
	.align		4
.L_2021:
        /*0058*/ 	.byte	0x04, 0x17
        /*005a*/ 	.short	(.L_2023 - .L_2022)
.L_2022:
        /*005c*/ 	.word	0x00000000
        /*0060*/ 	.short	0x0000
        /*0062*/ 	.short	0x0000
        /*0064*/ 	.byte	0x00, 0xf0, 0x41, 0x00


	//----- nvinfo : EIATTR_SPARSE_MMA_MASK
	.align		4
.L_2023:
        /*0068*/ 	.byte	0x03, 0x50
        /*006a*/ 	.short	0x0000


	//----- nvinfo : EIATTR_MAXREG_COUNT
	.align		4
        /*006c*/ 	.byte	0x03, 0x1b
        /*006e*/ 	.short	0x0080


	//----- nvinfo : EIATTR_NUM_BARRIERS
	.align		4
        /*0070*/ 	.byte	0x02, 0x4c
        /*0072*/ 	.byte	0x01
	.zero		1


	//----- nvinfo : EIATTR_MERCURY_ISA_VERSION
	.align		4
        /*0074*/ 	.byte	0x03, 0x5f
        /*0076*/ 	.short	0x0101


	//----- nvinfo : EIATTR_COOP_GROUP_MASK_REGIDS
	.align		4
        /*0078*/ 	.byte	0x04, 0x29
        /*007a*/ 	.short	(.L_2025 - .L_2024)


	//   ....[0]....
.L_2024:
        /*007c*/ 	.word	0xffffffff


	//   ....[1]....
        /*0080*/ 	.word	0xffffffff


	//   ....[2]....
        /*0084*/ 	.word	0xffffffff


	//   ....[3]....
        /*0088*/ 	.word	0xffffffff


	//   ....[4]....
        /*008c*/ 	.word	0xffffffff


	//   ....[5]....
        /*0090*/ 	.word	0xffffffff


	//   ....[6]....
        /*0094*/ 	.word	0xffffffff


	//   ....[7]....
        /*0098*/ 	.word	0xffffffff


	//   ....[8]....
        /*009c*/ 	.word	0xffffffff


	//   ....[9]....
        /*00a0*/ 	.word	0xffffffff


	//   ....[10]....
        /*00a4*/ 	.word	0xffffffff


	//   ....[11]....
        /*00a8*/ 	.word	0xffffffff


	//   ....[12]....
        /*00ac*/ 	.word	0xffffffff


	//   ....[13]....
        /*00b0*/ 	.word	0xffffffff


	//   ....[14]....
        /*00b4*/ 	.word	0xffffffff


	//   ....[15]....
        /*00b8*/ 	.word	0xffffffff


	//   ....[16]....
        /*00bc*/ 	.word	0xffffffff


	//   ....[17]....
        /*00c0*/ 	.word	0xffffffff


	//   ....[18]....
        /*00c4*/ 	.word	0xffffffff


	//   ....[19]....
        /*00c8*/ 	.word	0xffffffff


	//   ....[20]....
        /*00cc*/ 	.word	0xffffffff


	//   ....[21]....
        /*00d0*/ 	.word	0xffffffff


	//   ....[22]....
        /*00d4*/ 	.word	0xffffffff


	//   ....[23]....
        /*00d8*/ 	.word	0xffffffff


	//   ....[24]....
        /*00dc*/ 	.word	0xffffffff


	//   ....[25]....
        /*00e0*/ 	.word	0xffffffff


	//   ....[26]....
        /*00e4*/ 	.word	0xffffffff


	//   ....[27]....
        /*00e8*/ 	.word	0xffffffff


	//   ....[28]....
        /*00ec*/ 	.word	0xffffffff


	//   ....[29]....
        /*00f0*/ 	.word	0xffffffff


	//----- nvinfo : EIATTR_COOP_GROUP_INSTR_OFFSETS
	.align		4
.L_2025:
        /*00f4*/ 	.byte	0x04, 0x28
        /*00f6*/ 	.short	(.L_2027 - .L_2026)


	//   ....[0]....
.L_2026:
        /*00f8*/ 	.word	0x00000d20


	//   ....[1]....
        /*00fc*/ 	.word	0x00000d30


	//   ....[2]....
        /*0100*/ 	.word	0x00000d90


	//   ....[3]....
        /*0104*/ 	.word	0x00000db0


	//   ....[4]....
        /*0108*/ 	.word	0x00000e00


	//   ....[5]....
        /*010c*/ 	.word	0x00000e20


	//   ....[6]....
        /*0110*/ 	.word	0x00000e60


	//   ....[7]....
        /*0114*/ 	.word	0x00000ea0


	//   ....[8]....
        /*0118*/ 	.word	0x00000ef0


	//   ....[9]....
        /*011c*/ 	.word	0x00000f30


	//   ....[10]....
        /*0120*/ 	.word	0x00001230


	//   ....[11]....
        /*0124*/ 	.word	0x00001240


	//   ....[12]....
        /*0128*/ 	.word	0x000012c0


	//   ....[13]....
        /*012c*/ 	.word	0x000012e0


	//   ....[14]....
        /*0130*/ 	.word	0x00001330


	//   ....[15]....
        /*0134*/ 	.word	0x00001380


	//   ....[16]....
        /*0138*/ 	.word	0x000013c0


	//   ....[17]....
        /*013c*/ 	.word	0x000013f0


	//   ....[18]....
        /*0140*/ 	.word	0x00001430


	//   ....[19]....
        /*0144*/ 	.word	0x00001470


	//   ....[20]....
        /*0148*/ 	.word	0x00002ce0


	//   ....[21]....
        /*014c*/ 	.word	0x00002cf0


	//   ....[22]....
        /*0150*/ 	.word	0x00002d70


	//   ....[23]....
        /*0154*/ 	.word	0x00002d80


	//   ....[24]....
        /*0158*/ 	.word	0x00002de0


	//   ....[25]....
        /*015c*/ 	.word	0x00002e00


	//   ....[26]....
        /*0160*/ 	.word	0x00002e40


	//   ....[27]....
        /*0164*/ 	.word	0x00002e70


	//   ....[28]....
        /*0168*/ 	.word	0x00002ec0


	//   ....[29]....
        /*016c*/ 	.word	0x00002f10


	//----- nvinfo : EIATTR_VRC_CTA_INIT_COUNT
	.align		4
.L_2027:
        /*0170*/ 	.byte	0x02, 0x4a
	.zero		1
	.zero		1


	//----- nvinfo : EIATTR_EXIT_INSTR_OFFSETS
	.align		4
        /*0174*/ 	.byte	0x04, 0x1c
        /*0176*/ 	.short	(.L_2029 - .L_2028)


	//   ....[0]....
.L_2028:
        /*0178*/ 	.word	0x00000080


	//   ....[1]....
        /*017c*/ 	.word	0x000000c0


	//   ....[2]....
        /*0180*/ 	.word	0x00003180


	//   ....[3]....
        /*0184*/ 	.word	0x000031e0


	//----- nvinfo : EIATTR_MAX_THREADS
	.align		4
.L_2029:
        /*0188*/ 	.byte	0x04, 0x05
        /*018a*/ 	.short	(.L_2031 - .L_2030)
.L_2030:
        /*018c*/ 	.word	0x00000200
        /*0190*/ 	.word	0x00000001
        /*0194*/ 	.word	0x00000001


	//----- nvinfo : EIATTR_CRS_STACK_SIZE
	.align		4
.L_2031:
        /*0198*/ 	.byte	0x04, 0x1e
        /*019a*/ 	.short	(.L_2033 - .L_2032)
.L_2032:
        /*019c*/ 	.word	0x00000000


	//----- nvinfo : EIATTR_CBANK_PARAM_SIZE
	.align		4
.L_2033:
        /*01a0*/ 	.byte	0x03, 0x19
        /*01a2*/ 	.short	0x0029


	//----- nvinfo : EIATTR_PARAM_CBANK
	.align		4
        /*01a4*/ 	.byte	0x04, 0x0a
        /*01a6*/ 	.short	(.L_2035 - .L_2034)
	.align		4
.L_2034:
        /*01a8*/ 	.word	index@(.nv.constant0._ZN3cub18CUB_300001_SM_10006detail6reduce28DeviceReduceSingleTileKernelINS2_10policy_hubIljN4cuda3std3__44plusIlEEE10Policy1000EN6thrust24THRUST_300001_SM_1000_NS18transform_iteratorINSD_6detail14equal_to_valueIiEENSF_15normal_iteratorINSD_10device_ptrIiEEEEllEEPljS9_llNS7_10__identityEEEvT0_T1_T2_T3_T4_T6_)
        /*01ac*/ 	.short	0x0380
        /*01ae*/ 	.short	0x0029


	//----- nvinfo : EIATTR_SW_WAR
	.align		4
.L_2035:
        /*01b0*/ 	.byte	0x04, 0x36
        /*01b2*/ 	.short	(.L_2037 - .L_2036)
.L_2036:
        /*01b4*/ 	.word	0x00000008
.L_2037:


//--------------------- .nv.info._ZN3cub18CUB_300001_SM_10006detail6reduce18DeviceReduceKernelINS2_10policy_hubIiyN4cuda3std3__44plusIiEEE10Policy1000EN6thrust24THRUST_300001_SM_1000_NS18transform_iteratorIZ21demoAdvancedIteratorsvE6squareNSD_17counting_iteratorIiNSD_11use_defaultESH_SH_EESH_SH_EEyS9_iNS7_10__identityEEEvT0_PT3_T1_NS0_13GridEvenShareISO_EET2_T4_ --------------------------
	.section	.nv.info._ZN3cub18CUB_300001_SM_10006detail6reduce18DeviceReduceKernelINS2_10policy_hubIiyN4cuda3std3__44plusIiEEE10Policy1000EN6thrust24THRUST_300001_SM_1000_NS18transform_iteratorIZ21demoAdvancedIteratorsvE6squareNSD_17counting_iteratorIiNSD_11use_defaultESH_SH_EESH_SH_EEyS9_iNS7_10__identityEEEvT0_PT3_T1_NS0_13GridEvenShareISO_EET2_T4_,"",@"SHT_CUDA_INFO"
	.sectionflags	@""
	.align	4


	//----- nvinfo : EIATTR_CUDA_API_VERSION
	.align		4
        /*0000*/ 	.byte	0x04, 0x37
        /*0002*/ 	.short	(.L_2039 - .L_2038)
.L_2038:
        /*0004*/ 	.word	0x00000082


	//----- nvinfo : EIATTR_KPARAM_INFO
	.align		4
.L_2039:
        /*0008*/ 	.byte	0x04, 0x17
        /*000a*/ 	.short	(.L_2041 - .L_2040)
.L_2040:
        /*000c*/ 	.word	0x00000000
        /*0010*/ 	.short	0x0005
        /*0012*/ 	.short	0x0061
        /*0014*/ 	.byte	0x00, 0xf0, 0x05, 0x00


	//----- nvinfo : EIATTR_KPARAM_INFO
	.align		4
.L_2041:
        /*0018*/ 	.byte	0x04, 0x17
        /*001a*/ 	.short	(.L_2043 - .L_2042)
.L_2042:
        /*001c*/ 	.word	0x00000000
        /*0020*/ 	.short	0x0004
        /*0022*/ 	.short	0x0060
        /*0024*/ 	.byte	0x00, 0xf0, 0x05, 0x00


	//----- nvinfo : EIATTR_KPARAM_INFO
	.align		4
.L_2043:
        /*0028*/ 	.byte	0x04, 0x17
        /*002a*/ 	.short	(.L_2045 - .L_2044)
.L_2044:
        /*002c*/ 	.word	0x00000000
        /*0030*/ 	.short	0x0003
        /*0032*/ 	.short	0x0018
        /*0034*/ 	.byte	0x00, 0xf0, 0x21, 0x01


	//----- nvinfo : EIATTR_KPARAM_INFO
	.align		4
.L_2045:
        /*0038*/ 	.byte	0x04, 0x17
        /*003a*/ 	.short	(.L_2047 - .L_2046)
.L_2046:
        /*003c*/ 	.word	0x00000000
        /*0040*/ 	.short	0x0002
        /*0042*/ 	.short	0x0010
        /*0044*/ 	.byte	0x00, 0xf0, 0x21, 0x00


	//----- nvinfo : EIATTR_KPARAM_INFO
	.align		4
.L_2047:
        /*0048*/ 	.byte	0x04, 0x17
        /*004a*/ 	.short	(.L_2049 - .L_2048)
.L_2048:
        /*004c*/ 	.word	0x00000000
        /*0050*/ 	.short	0x0001
        /*0052*/ 	.short	0x0008
        /*0054*/ 	.byte	0x00, 0xf5, 0x21, 0x00


	//----- nvinfo : EIATTR_KPARAM_INFO
	.align		4
.L_2049:
        /*0058*/ 	.byte	0x04, 0x17
        /*005a*/ 	.short	(.L_2051 - .L_2050)
.L_2050:
        /*005c*/ 	.word	0x00000000
        /*0060*/ 	.short	0x0000
        /*0062*/ 	.short	0x0000
        /*0064*/ 	.byte	0x00, 0xf0, 0x21, 0x00


	//----- nvinfo : EIATTR_SPARSE_MMA_MASK
	.align		4
.L_2051:
        /*0068*/ 	.byte	0x03, 0x50
        /*006a*/ 	.short	0x0000


	//----- nvinfo : EIATTR_MAXREG_COUNT
	.align		4
        /*006c*/ 	.byte	0x03, 0x1b
        /*006e*/ 	.short	0x00ff


	//----- nvinfo : EIATTR_NUM_BARRIERS
	.align		4
        /*0070*/ 	.byte	0x02, 0x4c
        /*0072*/ 	.byte	0x01
	.zero		1


	//----- nvinfo : EIATTR_MERCURY_ISA_VERSION
	.align		4
        /*0074*/ 	.byte	0x03, 0x5f
        /*0076*/ 	.short	0x0101


	//----- nvinfo : EIATTR_COOP_GROUP_MASK_REGIDS
	.align		4
        /*0078*/ 	.byte	0x04, 0x29
        /*007a*/ 	.short	(.L_2053 - .L_2052)


	//   ....[0]....
.L_2052:
        /*007c*/ 	.word	0xffffffff


	//   ....[1]....
        /*0080*/ 	.word	0xffffffff


	//   ....[2]....
        /*0084*/ 	.word	0xffffffff


	//   ....[3]....
        /*0088*/ 	.word	0xffffffff


	//   ....[4]....
        /*008c*/ 	.word	0xffffffff


	//   ....[5]....
        /*0090*/ 	.word	0xffffffff


	//   ....[6]....
        /*0094*/ 	.word	0xffffffff


	//   ....[7]....
        /*0098*/ 	.word	0xffffffff


	//   ....[8]....
        /*009c*/ 	.word	0xffffffff


	//   ....[9]....
        /*00a0*/ 	.word	0xffffffff


	//   ....[10]....
        /*00a4*/ 	.word	0xffffffff


	//   ....[11]....
        /*00a8*/ 	.word	0xffffffff


	//   ....[12]....
        /*00ac*/ 	.word	0xffffffff


	//   ....[13]....
        /*00b0*/ 	.word	0xffffffff


	//   ....[14]....
        /*00b4*/ 	.word	0xffffffff


	//----- nvinfo : EIATTR_COOP_GROUP_INSTR_OFFSETS
	.align		4
.L_2053:
        /*00b8*/ 	.byte	0x04, 0x28
        /*00ba*/ 	.short	(.L_2055 - .L_2054)


	//   ....[0]....
.L_2054:
        /*00bc*/ 	.word	0x00000310


	//   ....[1]....
        /*00c0*/ 	.word	0x00000370


	//   ....[2]....
        /*00c4*/ 	.word	0x000003d0


	//   ....[3]....
        /*00c8*/ 	.word	0x00000430


	//   ....[4]....
        /*00cc*/ 	.word	0x00000490


	//   ....[5]....
        /*00d0*/ 	.word	0x00000620


	//   ....[6]....
        /*00d4*/ 	.word	0x000006d0


	//   ....[7]....
        /*00d8*/ 	.word	0x00000730


	//   ....[8]....
        /*00dc*/ 	.word	0x000007a0


	//   ....[9]....
        /*00e0*/ 	.word	0x000007e0


	//   ....[10]....
        /*00e4*/ 	.word	0x000012e0


	//   ....[11]....
        /*00e8*/ 	.word	0x00001340


	//   ....[12]....
        /*00ec*/ 	.word	0x000013a0


	//   ....[13]....
        /*00f0*/ 	.word	0x00001400


	//   ....[14]....
        /*00f4*/ 	.word	0x00001460


	//----- nvinfo : EIATTR_VRC_CTA_INIT_COUNT
	.align		4
.L_2055:
        /*00f8*/ 	.byte	0x02, 0x4a
	.zero		1
	.zero		1


	//----- nvinfo : EIATTR_EXIT_INSTR_OFFSETS
	.align		4
        /*00fc*/ 	.byte	0x04, 0x1c
        /*00fe*/ 	.short	(.L_2057 - .L_2056)


	//   ....[0]....
.L_2056:
        /*0100*/ 	.word	0x00001580


	//   ....[1]....
        /*0104*/ 	.word	0x000015f0


	//----- nvinfo : EIATTR_MAX_THREADS
	.align		4
.L_2057:
        /*0108*/ 	.byte	0x04, 0x05
        /*010a*/ 	.short	(.L_2059 - .L_2058)
.L_2058:
        /*010c*/ 	.word	0x00000100
        /*0110*/ 	.word	0x00000001
        /*0114*/ 	.word	0x00000001


	//----- nvinfo : EIATTR_CRS_STACK_SIZE
	.align		4
.L_2059:
        /*0118*/ 	.byte	0x04, 0x1e
        /*011a*/ 	.short	(.L_2061 - .L_2060)
.L_2060:
        /*011c*/ 	.word	0x00000000


	//----- nvinfo : EIATTR_CBANK_PARAM_SIZE
	.align		4
.L_2061:
        /*0120*/ 	.byte	0x03, 0x19
        /*0122*/ 	.short	0x0062


	//----- nvinfo : EIATTR_PARAM_CBANK
	.align		4
        /*0124*/ 	.byte	0x04, 0x0a
        /*0126*/ 	.short	(.L_2063 - .L_2062)
	.align		4
.L_2062:
        /*0128*/ 	.word	index@(.nv.constant0._ZN3cub18CUB_300001_SM_10006detail6reduce18DeviceReduceKernelINS2_10policy_hubIiyN4cuda3std3__44plusIiEEE10Policy1000EN6thrust24THRUST_300001_SM_1000_NS18transform_iteratorIZ21demoAdvancedIteratorsvE6squareNSD_17counting_iteratorIiNSD_11use_defaultESH_SH_EESH_SH_EEyS9_iNS7_10__identityEEEvT0_PT3_T1_NS0_13GridEvenShareISO_EET2_T4_)
        /*012c*/ 	.short	0x0380
        /*012e*/ 	.short	0x0062


	//----- nvinfo : EIATTR_SW_WAR
	.align		4
.L_2063:
        /*0130*/ 	.byte	0x04, 0x36
        /*0132*/ 	.short	(.L_2065 - .L_2064)
.L_2064:
        /*0134*/ 	.word	0x00000008
.L_2065:


//--------------------- .nv.info._ZN3cub18CUB_300001_SM_10006detail6reduce28DeviceReduceSingleTileKernelINS2_10policy_hubIiyN4cuda3std3__44plusIiEEE10Policy1000EN6thrust24THRUST_300001_SM_1000_NS18transform_iteratorIZ21demoAdvancedIteratorsvE6squareNSD_17counting_iteratorIiNSD_11use_defaultESH_SH_EESH_SH_EEPiyS9_iiNS7_10__identityEEEvT0_T1_T2_T3_T4_T6_ --------------------------
	.section	.nv.info._ZN3cub18CUB_300001_SM_10006detail6reduce28DeviceReduceSingleTileKernelINS2_10policy_hubIiyN4cuda3std3__44plusIiEEE10Policy1000EN6thrust24THRUST_300001_SM_1000_NS18transform_iteratorIZ21demoAdvancedIteratorsvE6squareNSD_17counting_iteratorIiNSD_11use_defaultESH_SH_EESH_SH_EEPiyS9_iiNS7_10__identityEEEvT0_T1_T2_T3_T4_T6_,"",@"SHT_CUDA_INFO"
	.sectionflags	@""
	.align	4


	//----- nvinfo : EIATTR_CUDA_API_VERSION
	.align		4
        /*0000*/ 	.byte	0x04, 0x37
        /*0002*/ 	.short	(.L_2067 - .L_2066)
.L_2066:
        /*0004*/ 	.word	0x00000082


	//----- nvinfo : EIATTR_KPARAM_INFO
	.align		4
.L_2067:
        /*0008*/ 	.byte	0x04, 0x17
        /*000a*/ 	.short	(.L_2069 - .L_2068)
.L_2068:
        /*000c*/ 	.word	0x00000000
        /*0010*/ 	.short	0x0005
        /*0012*/ 	.short	0x0020
        /*0014*/ 	.byte	0x00, 0xf0, 0x05, 0x00


	//----- nvinfo : EIATTR_KPARAM_INFO
	.align		4
.L_2069:
        /*0018*/ 	.byte	0x04, 0x17
        /*001a*/ 	.short	(.L_2071 - .L_2070)
.L_2070:
        /*001c*/ 	.word	0x00000000
        /*0020*/ 	.short	0x0004
        /*0022*/ 	.short	0x001c
        /*0024*/ 	.byte	0x00, 0xf0, 0x11, 0x00


	//----- nvinfo : EIATTR_KPARAM_INFO
	.align		4
.L_2071:
        /*0028*/ 	.byte	0x04, 0x17
        /*002a*/ 	.short	(.L_2073 - .L_2072)
.L_2072:
        /*002c*/ 	.word	0x00000000
        /*0030*/ 	.short	0x0003
        /*0032*/ 	.short	0x0018
        /*0034*/ 	.byte	0x00, 0xf0, 0x05, 0x00


	//----- nvinfo : EIATTR_KPARAM_INFO
	.align		4
.L_2073:
        /*0038*/ 	.byte	0x04, 0x17
        /*003a*/ 	.short	(.L_2075 - .L_2074)
.L_2074:
        /*003c*/ 	.word	0x00000000
        /*0040*/ 	.short	0x0002
        /*0042*/ 	.short	0x0010
        /*0044*/ 	.byte	0x00, 0xf0, 0x21, 0x00


	//----- nvinfo : EIATTR_KPARAM_INFO
	.align		4
.L_2075:
        /*0048*/ 	.byte	0x04, 0x17
        /*004a*/ 	.short	(.L_2077 - .L_2076)
.L_2076:
        /*004c*/ 	.word	0x00000000
        /*0050*/ 	.short	0x0001
        /*0052*/ 	.short	0x0008
        /*0054*/ 	.byte	0x00, 0xf5, 0x21, 0x00


	//----- nvinfo : EIATTR_KPARAM_INFO
	.align		4
.L_2077:
        /*0058*/ 	.byte	0x04, 0x17
        /*005a*/ 	.short	(.L_2079 - .L_2078)
.L_2078:
        /*005c*/ 	.word	0x00000000
        /*0060*/ 	.short	0x0000
        /*0062*/ 	.short	0x0000
        /*0064*/ 	.byte	0x00, 0xf0, 0x21, 0x00


	//----- nvinfo : EIATTR_SPARSE_MMA_MASK
	.align		4
.L_2079:
        /*0068*/ 	.byte	0x03, 0x50
        /*006a*/ 	.short	0x0000


	//----- nvinfo : EIATTR_MAXREG_COUNT
	.align		4
        /*006c*/ 	.byte	0x03, 0x1b
        /*006e*/ 	.short	0x00ff


	//----- nvinfo : EIATTR_NUM_BARRIERS
	.align		4
        /*0070*/ 	.byte	0x02, 0x4c
        /*0072*/ 	.byte	0x01
	.zero		1


	//----- nvinfo : EIATTR_MERCURY_ISA_VERSION
	.align		4
        /*0074*/ 	.byte	0x03, 0x5f
        /*0076*/ 	.short	0x0101


	//----- nvinfo : EIATTR_COOP_GROUP_MASK_REGIDS
	.align		4
        /*0078*/ 	.byte	0x04, 0x29
        /*007a*/ 	.short	(.L_2081 - .L_2080)


	//   ....[0]....
.L_2080:
        /*007c*/ 	.word	0xffffffff


	//   ....[1]....
        /*0080*/ 	.word	0xffffffff


	//   ....[2]....
        /*0084*/ 	.word	0xffffffff


	//   ....[3]....
        /*0088*/ 	.word	0xffffffff


	//   ....[4]....
        /*008c*/ 	.word	0xffffffff


	//   ....[5]....
        /*0090*/ 	.word	0xffffffff


	//   ....[6]....
        /*0094*/ 	.word	0xffffffff


	//   ....[7]....
        /*0098*/ 	.word	0xffffffff


	//   ....[8]....
        /*009c*/ 	.word	0xffffffff


	//   ....[9]....
        /*00a0*/ 	.word	0xffffffff


	//   ....[10]....
        /*00a4*/ 	.word	0xffffffff


	//   ....[11]....
        /*00a8*/ 	.word	0xffffffff


	//   ....[12]....
        /*00ac*/ 	.word	0xffffffff


	//   ....[13]....
        /*00b0*/ 	.word	0xffffffff


	//   ....[14]....
        /*00b4*/ 	.word	0xffffffff


	//----- nvinfo : EIATTR_COOP_GROUP_INSTR_OFFSETS
	.align		4
.L_2081:
        /*00b8*/ 	.byte	0x04, 0x28
        /*00ba*/ 	.short	(.L_2083 - .L_2082)


	//   ....[0]....
.L_2082:
        /*00bc*/ 	.word	0x00000360


	//   ....[1]....
        /*00c0*/ 	.word	0x000003c0


	//   ....[2]....
        /*00c4*/ 	.word	0x00000420


	//   ....[3]....
        /*00c8*/ 	.word	0x00000480


	//   ....[4]....
        /*00cc*/ 	.word	0x000004e0


	//   ....[5]....
        /*00d0*/ 	.word	0x00000670


	//   ....[6]....
        /*00d4*/ 	.word	0x00000710


	//   ....[7]....
        /*00d8*/ 	.word	0x00000790


	//   ....[8]....
        /*00dc*/ 	.word	0x000007f0


	//   ....[9]....
        /*00e0*/ 	.word	0x00000830


	//   ....[10]....
        /*00e4*/ 	.word	0x000011e0


	//   ....[11]....
        /*00e8*/ 	.word	0x00001240


	//   ....[12]....
        /*00ec*/ 	.word	0x000012a0


	//   ....[13]....
        /*00f0*/ 	.word	0x00001300


	//   ....[14]....
        /*00f4*/ 	.word	0x00001360


	//----- nvinfo : EIATTR_VRC_CTA_INIT_COUNT
	.align		4
.L_2083:
        /*00f8*/ 	.byte	0x02, 0x4a
	.zero		1
	.zero		1


	//----- nvinfo : EIATTR_EXIT_INSTR_OFFSETS
	.align		4
        /*00fc*/ 	.byte	0x04, 0x1c
        /*00fe*/ 	.short	(.L_2085 - .L_2084)


	//   ....[0]....
.L_2084:
        /*0100*/ 	.word	0x000000a0


	//   ....[1]....
        /*0104*/ 	.word	0x000000e0


	//   ....[2]....
        /*0108*/ 	.word	0x00001470


	//   ....[3]....
        /*010c*/ 	.word	0x000014c0


	//----- nvinfo : EIATTR_MAX_THREADS
	.align		4
.L_2085:
        /*0110*/ 	.byte	0x04, 0x05
        /*0112*/ 	.short	(.L_2087 - .L_2086)
.L_2086:
        /*0114*/ 	.word	0x00000100
        /*0118*/ 	.word	0x00000001
        /*011c*/ 	.word	0x00000001


	//----- nvinfo : EIATTR_CRS_STACK_SIZE
	.align		4
.L_2087:
        /*0120*/ 	.byte	0x04, 0x1e
        /*0122*/ 	.short	(.L_2089 - .L_2088)
.L_2088:
        /*0124*/ 	.word	0x00000000


	//----- nvinfo : EIATTR_CBANK_PARAM_SIZE
	.align		4
.L_2089:
        /*0128*/ 	.byte	0x03, 0x19
        /*012a*/ 	.short	0x0021


	//----- nvinfo : EIATTR_PARAM_CBANK
	.align		4
        /*012c*/ 	.byte	0x04, 0x0a
        /*012e*/ 	.short	(.L_2091 - .L_2090)
	.align		4
.L_2090:
        /*0130*/ 	.word	index@(.nv.constant0._ZN3cub18CUB_300001_SM_10006detail6reduce28DeviceReduceSingleTileKernelINS2_10policy_hubIiyN4cuda3std3__44plusIiEEE10Policy1000EN6thrust24THRUST_300001_SM_1000_NS18transform_iteratorIZ21demoAdvancedIteratorsvE6squareNSD_17counting_iteratorIiNSD_11use_defaultESH_SH_EESH_SH_EEPiyS9_iiNS7_10__identityEEEvT0_T1_T2_T3_T4_T6_)
        /*0134*/ 	.short	0x0380
        /*0136*/ 	.short	0x0021


	//----- nvinfo : EIATTR_SW_WAR
	.align		4
.L_2091:
        /*0138*/ 	.byte	0x04, 0x36
        /*013a*/ 	.short	(.L_2093 - .L_2092)
.L_2092:
        /*013c*/ 	.word	0x00000008
.L_2093:


//--------------------- .nv.info._ZN3cub18CUB_300001_SM_10006detail6reduce18DeviceReduceKernelINS2_10policy_hubIijN4cuda3std3__44plusIiEEE10Policy1000EN6thrust24THRUST_300001_SM_1000_NS18transform_iteratorIZ21demoAdvancedIteratorsvE6squareNSD_17counting_iteratorIiNSD_11use_defaultESH_SH_EESH_SH_EEjS9_iNS7_10__identityEEEvT0_PT3_T1_NS0_13GridEvenShareISO_EET2_T4_ --------------------------
	.section	.nv.info._ZN3cub18CUB_300001_SM_10006detail6reduce18DeviceReduceKernelINS2_10policy_hubIijN4cuda3std3__44plusIiEEE10Policy1000EN6thrust24THRUST_300001_SM_1000_NS18transform_iteratorIZ21demoAdvancedIteratorsvE6squareNSD_17counting_iteratorIiNSD_11use_defaultESH_SH_EESH_SH_EEjS9_iNS7_10__identityEEEvT0_PT3_T1_NS0_13GridEvenShareISO_EET2_T4_,"",@"SHT_CUDA_INFO"
	.sectionflags	@""
	.align	4


	//----- nvinfo : EIATTR_CUDA_API_VERSION
	.align		4
        /*0000*/ 	.byte	0x04, 0x37
        /*0002*/ 	.short	(.L_2095 - .L_2094)
.L_2094:
        /*0004*/ 	.word	0x00000082


	//----- nvinfo : EIATTR_KPARAM_INFO
	.align		4
.L_2095:
        /*0008*/ 	.byte	0x04, 0x17
        /*000a*/ 	.short	(.L_2097 - .L_2096)
.L_2096:
        /*000c*/ 	.word	0x00000000
        /*0010*/ 	.short	0x0005
        /*0012*/ 	.short	0x003d
        /*0014*/ 	.byte	0x00, 0xf0, 0x05, 0x00


	//----- nvinfo : EIATTR_KPARAM_INFO
	.align		4
.L_2097:
        /*0018*/ 	.byte	0x04, 0x17
        /*001a*/ 	.short	(.L_2099 - .L_2098)
.L_2098:
        /*001c*/ 	.word	0x00000000
        /*0020*/ 	.short	0x0004
        /*0022*/ 	.short	0x003c
        /*0024*/ 	.byte	0x00, 0xf0, 0x05, 0x00


	//----- nvinfo : EIATTR_KPARAM_INFO
	.align		4
.L_2099:
        /*0028*/ 	.byte	0x04, 0x17
        /*002a*/ 	.short	(.L_2101 - .L_2100)
.L_2100:
        /*002c*/ 	.word	0x00000000
        /*0030*/ 	.short	0x0003
        /*0032*/ 	.short	0x0014
        /*0034*/ 	.byte	0x00, 0xf0, 0xa1, 0x00


	//----- nvinfo : EIATTR_KPARAM_INFO
	.align		4
.L_2101:
        /*0038*/ 	.byte	0x04, 0x17
        /*003a*/ 	.short	(.L_2103 - .L_2102)
.L_2102:
        /*003c*/ 	.word	0x00000000
        /*0040*/ 	.short	0x0002
        /*0042*/ 	.short	0x0010
        /*0044*/ 	.byte	0x00, 0xf0, 0x11, 0x00


	//----- nvinfo : EIATTR_KPARAM_INFO
	.align		4
.L_2103:
        /*0048*/ 	.byte	0x04, 0x17
        /*004a*/ 	.short	(.L_2105 - .L_2104)
.L_2104:
        /*004c*/ 	.word	0x00000000
        /*0050*/ 	.short	0x0001
        /*0052*/ 	.short	0x0008
        /*0054*/ 	.byte	0x00, 0xf5, 0x21, 0x00


	//----- nvinfo : EIATTR_KPARAM_INFO
	.align		4
.L_2105:
        /*0058*/ 	.byte	0x04, 0x17
        /*005a*/ 	.short	(.L_2107 - .L_2106)
.L_2106:
        /*005c*/ 	.word	0x00000000
        /*0060*/ 	.short	0x0000
        /*0062*/ 	.short	0x0000
        /*0064*/ 	.byte	0x00, 0xf0, 0x21, 0x00


	//----- nvinfo : EIATTR_SPARSE_MMA_MASK
	.align		4
.L_2107:
        /*0068*/ 	.byte	0x03, 0x50
        /*006a*/ 	.short	0x0000


	//----- nvinfo : EIATTR_MAXREG_COUNT
	.align		4
        /*006c*/ 	.byte	0x03, 0x1b
        /*006e*/ 	.short	0x00ff


	//----- nvinfo : EIATTR_NUM_BARRIERS
	.align		4
        /*0070*/ 	.byte	0x02, 0x4c
        /*0072*/ 	.byte	0x01
	.zero		1


	//----- nvinfo : EIATTR_MERCURY_ISA_VERSION
	.align		4
        /*0074*/ 	.byte	0x03, 0x5f
        /*0076*/ 	.short	0x0101


	//----- nvinfo : EIATTR_COOP_GROUP_MASK_REGIDS
	.align		4
        /*0078*/ 	.byte	0x04, 0x29
        /*007a*/ 	.short	(.L_2109 - .L_2108)


	//   ....[0]....
.L_2108:
        /*007c*/ 	.word	0xffffffff


	//   ....[1]....
        /*0080*/ 	.word	0xffffffff


	//   ....[2]....
        /*0084*/ 	.word	0xffffffff


	//   ....[3]....
        /*0088*/ 	.word	0xffffffff


	//   ....[4]....
        /*008c*/ 	.word	0xffffffff


	//   ....[5]....
        /*0090*/ 	.word	0xffffffff


	//   ....[6]....
        /*0094*/ 	.word	0xffffffff


	//   ....[7]....
        /*0098*/ 	.word	0xffffffff


	//   ....[8]....
        /*009c*/ 	.word	0xffffffff


	//   ....[9]....
        /*00a0*/ 	.word	0xffffffff


	//   ....[10]....
        /*00a4*/ 	.word	0xffffffff


	//   ....[11]....
        /*00a8*/ 	.word	0xffffffff


	//   ....[12]....
        /*00ac*/ 	.word	0xffffffff


	//   ....[13]....
        /*00b0*/ 	.word	0xffffffff


	//   ....[14]....
        /*00b4*/ 	.word	0xffffffff


	//----- nvinfo : EIATTR_COOP_GROUP_INSTR_OFFSETS
	.align		4
.L_2109:
        /*00b8*/ 	.byte	0x04, 0x28
        /*00ba*/ 	.short	(.L_2111 - .L_2110)


	//   ....[0]....
.L_2110:
        /*00bc*/ 	.word	0x000002c0


	//   ....[1]....
        /*00c0*/ 	.word	0x00000320


	//   ....[2]....
        /*00c4*/ 	.word	0x00000380


	//   ....[3]....
        /*00c8*/ 	.word	0x000003e0


	//   ....[4]....
        /*00cc*/ 	.word	0x00000440


	//   ....[5]....
        /*00d0*/ 	.word	0x000005d0


	//   ....[6]....
        /*00d4*/ 	.word	0x00000670


	//   ....[7]....
        /*00d8*/ 	.word	0x000006f0


	//   ....[8]....
        /*00dc*/ 	.word	0x00000750


	//   ....[9]....
        /*00e0*/ 	.word	0x00000790


	//   ....[10]....
        /*00e4*/ 	.word	0x000011e0


	//   ....[11]....
        /*00e8*/ 	.word	0x00001240


	//   ....[12]....
        /*00ec*/ 	.word	0x000012a0


	//   ....[13]....
        /*00f0*/ 	.word	0x00001300


	//   ....[14]....
        /*00f4*/ 	.word	0x00001360


	//----- nvinfo : EIATTR_VRC_CTA_INIT_COUNT
	.align		4
.L_2111:
        /*00f8*/ 	.byte	0x02, 0x4a
	.zero		1
	.zero		1


	//----- nvinfo : EIATTR_EXIT_INSTR_OFFSETS
	.align		4
        /*00fc*/ 	.byte	0x04, 0x1c
        /*00fe*/ 	.short	(.L_2113 - .L_2112)


	//   ....[0]....
.L_2112:
        /*0100*/ 	.word	0x00001480


	//   ....[1]....
        /*0104*/ 	.word	0x000014f0


	//----- nvinfo : EIATTR_MAX_THREADS
	.align		4
.L_2113:
        /*0108*/ 	.byte	0x04, 0x05
        /*010a*/ 	.short	(.L_2115 - .L_2114)
.L_2114:
        /*010c*/ 	.word	0x00000100
        /*0110*/ 	.word	0x00000001
        /*0114*/ 	.word	0x00000001


	//----- nvinfo : EIATTR_CRS_STACK_SIZE
	.align		4
.L_2115:
        /*0118*/ 	.byte	0x04, 0x1e
        /*011a*/ 	.short	(.L_2117 - .L_2116)
.L_2116:
        /*011c*/ 	.word	0x00000000


	//----- nvinfo : EIATTR_CBANK_PARAM_SIZE
	.align		4
.L_2117:
        /*0120*/ 	.byte	0x03, 0x19
        /*0122*/ 	.short	0x003e


	//----- nvinfo : EIATTR_PARAM_CBANK
	.align		4
        /*0124*/ 	.byte	0x04, 0x0a
        /*0126*/ 	.short	(.L_2119 - .L_2118)
	.align		4
.L_2118:
        /*0128*/ 	.word	index@(.nv.constant0._ZN3cub18CUB_300001_SM_10006detail6reduce18DeviceReduceKernelINS2_10policy_hubIijN4cuda3std3__44plusIiEEE10Policy1000EN6thrust24THRUST_300001_SM_1000_NS18transform_iteratorIZ21demoAdvancedIteratorsvE6squareNSD_17counting_iteratorIiNSD_11use_defaultESH_SH_EESH_SH_EEjS9_iNS7_10__identityEEEvT0_PT3_T1_NS0_13GridEvenShareISO_EET2_T4_)
        /*012c*/ 	.short	0x0380
        /*012e*/ 	.short	0x003e


	//----- nvinfo : EIATTR_SW_WAR
	.align		4
.L_2119:
        /*0130*/ 	.byte	0x04, 0x36
        /*0132*/ 	.short	(.L_2121 - .L_2120)
.L_2120:
        /*0134*/ 	.word	0x00000008
.L_2121:


//--------------------- .nv.info._ZN3cub18CUB_300001_SM_10006detail6reduce28DeviceReduceSingleTileKernelINS2_10policy_hubIijN4cuda3std3__44plusIiEEE10Policy1000EN6thrust24THRUST_300001_SM_1000_NS18transform_iteratorIZ21demoAdvancedIteratorsvE6squareNSD_17counting_iteratorIiNSD_11use_defaultESH_SH_EESH_SH_EEPijS9_iiNS7_10__identityEEEvT0_T1_T2_T3_T4_T6_ --------------------------
	.section	.nv.info._ZN3cub18CUB_300001_SM_10006detail6reduce28DeviceReduceSingleTileKernelINS2_10policy_hubIijN4cuda3std3__44plusIiEEE10Policy1000EN6thrust24THRUST_300001_SM_1000_NS18transform_iteratorIZ21demoAdvancedIteratorsvE6squareNSD_17counting_iteratorIiNSD_11use_defaultESH_SH_EESH_SH_EEPijS9_iiNS7_10__identityEEEvT0_T1_T2_T3_T4_T6_,"",@"SHT_CUDA_INFO"
	.sectionflags	@""
	.align	4


	//----- nvinfo : EIATTR_CUDA_API_VERSION
	.align		4
        /*0000*/ 	.byte	0x04, 0x37
        /*0002*/ 	.short	(.L_2123 - .L_2122)
.L_2122:
        /*0004*/ 	.word	0x00000082


	//----- nvinfo : EIATTR_KPARAM_INFO
	.align		4
.L_2123:
        /*0008*/ 	.byte	0x04, 0x17
        /*000a*/ 	.short	(.L_2125 - .L_2124)
.L_2124:
        /*000c*/ 	.word	0x00000000
        /*0010*/ 	.short	0x0005
        /*0012*/ 	.short	0x001c
        /*0014*/ 	.byte	0x00, 0xf0, 0x05, 0x00


	//----- nvinfo : EIATTR_KPARAM_INFO
	.align		4
.L_2125:
        /*0018*/ 	.byte	0x04, 0x17
        /*001a*/ 	.short	(.L_2127 - .L_2126)
.L_2126:
        /*001c*/ 	.word	0x00000000
        /*0020*/ 	.short	0x0004
        /*0022*/ 	.short	0x0018
        /*0024*/ 	.byte	0x00, 0xf0, 0x11, 0x00


	//----- nvinfo : EIATTR_KPARAM_INFO
	.align		4
.L_2127:
        /*0028*/ 	.byte	0x04, 0x17
        /*002a*/ 	.short	(.L_2129 - .L_2128)
.L_2128:
        /*002c*/ 	.word	0x00000000
        /*0030*/ 	.short	0x0003
        /*0032*/ 	.short	0x0014
        /*0034*/ 	.byte	0x00, 0xf0, 0x05, 0x00


	//----- nvinfo : EIATTR_KPARAM_INFO
	.align		4
.L_2129:
        /*0038*/ 	.byte	0x04, 0x17
        /*003a*/ 	.short	(.L_2131 - .L_2130)
.L_2130:
        /*003c*/ 	.word	0x00000000
        /*0040*/ 	.short	0x0002
        /*0042*/ 	.short	0x0010
        /*0044*/ 	.byte	0x00, 0xf0, 0x11, 0x00


	//----- nvinfo : EIATTR_KPARAM_INFO
	.align		4
.L_2131:
        /*0048*/ 	.byte	0x04, 0x17
        /*004a*/ 	.short	(.L_2133 - .L_2132)
.L_2132:
        /*004c*/ 	.word	0x00000000
        /*0050*/ 	.short	0x0001
        /*0052*/ 	.short	0x0008
        /*0054*/ 	.byte	0x00, 0xf5, 0x21, 0x00


	//----- nvinfo : EIATTR_KPARAM_INFO
	.align		4
.L_2133:
        /*0058*/ 	.byte	0x04, 0x17
        /*005a*/ 	.short	(.L_2135 - .L_2134)
.L_2134:
        /*005c*/ 	.word	0x00000000
        /*0060*/ 	.short	0x0000
        /*0062*/ 	.short	0x0000
        /*0064*/ 	.byte	0x00, 0xf0, 0x21, 0x00


	//----- nvinfo : EIATTR_SPARSE_MMA_MASK
	.align		4
.L_2135:
        /*0068*/ 	.byte	0x03, 0x50
        /*006a*/ 	.short	0x0000


	//----- nvinfo : EIATTR_MAXREG_COUNT
	.align		4
        /*006c*/ 	.byte	0x03, 0x1b
        /*006e*/ 	.short	0x00ff


	//----- nvinfo : EIATTR_NUM_BARRIERS
	.align		4
        /*0070*/ 	.byte	0x02, 0x4c
        /*0072*/ 	.byte	0x01
	.zero		1


	//----- nvinfo : EIATTR_MERCURY_ISA_VERSION
	.align		4
        /*0074*/ 	.byte	0x03, 0x5f
        /*0076*/ 	.short	0x0101


	//----- nvinfo : EIATTR_COOP_GROUP_MASK_REGIDS
	.align		4
        /*0078*/ 	.byte	0x04, 0x29
        /*007a*/ 	.short	(.L_2137 - .L_2136)


	//   ....[0]....
.L_2136:
        /*007c*/ 	.word	0xffffffff


	//   ....[1]....
        /*0080*/ 	.word	0xffffffff


	//   ....[2]....
        /*0084*/ 	.word	0xffffffff


	//   ....[3]....
        /*0088*/ 	.word	0xffffffff


	//   ....[4]....
        /*008c*/ 	.word	0xffffffff


	//   ....[5]....
        /*0090*/ 	.word	0xffffffff


	//   ....[6]....
        /*0094*/ 	.word	0xffffffff


	//   ....[7]....
        /*0098*/ 	.word	0xffffffff


	//   ....[8]....
        /*009c*/ 	.word	0xffffffff


	//   ....[9]....
        /*00a0*/ 	.word	0xffffffff


	//   ....[10]....
        /*00a4*/ 	.word	0xffffffff


	//   ....[11]....
        /*00a8*/ 	.word	0xffffffff


	//   ....[12]....
        /*00ac*/ 	.word	0xffffffff


	//   ....[13]....
        /*00b0*/ 	.word	0xffffffff


	//   ....[14]....
        /*00b4*/ 	.word	0xffffffff


	//----- nvinfo : EIATTR_COOP_GROUP_INSTR_OFFSETS
	.align		4
.L_2137:
        /*00b8*/ 	.byte	0x04, 0x28
        /*00ba*/ 	.short	(.L_2139 - .L_2138)


	//   ....[0]....
.L_2138:
        /*00bc*/ 	.word	0x00000310


	//   ....[1]....
        /*00c0*/ 	.word	0x00000370


	//   ....[2]....
        /*00c4*/ 	.word	0x000003d0


	//   ....[3]....
        /*00c8*/ 	.word	0x00000430


	//   ....[4]....
        /*00cc*/ 	.word	0x00000490


	//   ....[5]....
        /*00d0*/ 	.word	0x00000620


	//   ....[6]....
        /*00d4*/ 	.word	0x000006c0


	//   ....[7]....
        /*00d8*/ 	.word	0x00000730


	//   ....[8]....
        /*00dc*/ 	.word	0x000007a0


	//   ....[9]....
        /*00e0*/ 	.word	0x000007e0


	//   ....[10]....
        /*00e4*/ 	.word	0x00001050


	//   ....[11]....
        /*00e8*/ 	.word	0x000010b0


	//   ....[12]....
        /*00ec*/ 	.word	0x00001110


	//   ....[13]....
        /*00f0*/ 	.word	0x00001170


	//   ....[14]....
        /*00f4*/ 	.word	0x000011d0


	//----- nvinfo : EIATTR_VRC_CTA_INIT_COUNT
	.align		4
.L_2139:
        /*00f8*/ 	.byte	0x02, 0x4a
	.zero		1
	.zero		1


	//----- nvinfo : EIATTR_EXIT_INSTR_OFFSETS
	.align		4
        /*00fc*/ 	.byte	0x04, 0x1c
        /*00fe*/ 	.short	(.L_2141 - .L_2140)


	//   ....[0]....
.L_2140:
        /*0100*/ 	.word	0x00000080


	//   ....[1]....
        /*0104*/ 	.word	0x000000c0


	//   ....[2]....
        /*0108*/ 	.word	0x000012f0


	//   ....[3]....
        /*010c*/ 	.word	0x00001340


	//----- nvinfo : EIATTR_MAX_THREADS
	.align		4
.L_2141:
        /*0110*/ 	.byte	0x04, 0x05
        /*0112*/ 	.short	(.L_2143 - .L_2142)
.L_2142:
        /*0114*/ 	.word	0x00000100
        /*0118*/ 	.word	0x00000001
        /*011c*/ 	.word	0x00000001


	//----- nvinfo : EIATTR_CRS_STACK_SIZE
	.align		4
.L_2143:
        /*0120*/ 	.byte	0x04, 0x1e
        /*0122*/ 	.short	(.L_2145 - .L_2144)
.L_2144:
        /*0124*/ 	.word	0x00000000


	//----- nvinfo : EIATTR_CBANK_PARAM_SIZE
	.align		4
.L_2145:
        /*0128*/ 	.byte	0x03, 0x19
        /*012a*/ 	.short	0x001d


	//----- nvinfo : EIATTR_PARAM_CBANK
	.align		4
        /*012c*/ 	.byte	0x04, 0x0a
        /*012e*/ 	.short	(.L_2147 - .L_2146)
	.align		4
.L_2146:
        /*0130*/ 	.word	index@(.nv.constant0._ZN3cub18CUB_300001_SM_10006detail6reduce28DeviceReduceSingleTileKernelINS2_10policy_hubIijN4cuda3std3__44plusIiEEE10Policy1000EN6thrust24THRUST_300001_SM_1000_NS18transform_iteratorIZ21demoAdvancedIteratorsvE6squareNSD_17counting_iteratorIiNSD_11use_defaultESH_SH_EESH_SH_EEPijS9_iiNS7_10__identityEEEvT0_T1_T2_T3_T4_T6_)
        /*0134*/ 	.short	0x0380
        /*0136*/ 	.short	0x001d


	//----- nvinfo : EIATTR_SW_WAR
	.align		4
.L_2147:
        /*0138*/ 	.byte	0x04, 0x36
        /*013a*/ 	.short	(.L_2149 - .L_2148)
.L_2148:
        /*013c*/ 	.word	0x00000008
.L_2149:


//--------------------- .nv.info._ZN3cub18CUB_300001_SM_10006detail6reduce18DeviceReduceKernelINS2_10policy_hubIiyN4cuda3std3__44plusIiEEE10Policy1000EN6thrust24THRUST_300001_SM_1000_NS17counting_iteratorIiNSD_11use_defaultESF_SF_EEyS9_iNS7_10__identityEEEvT0_PT3_T1_NS0_13GridEvenShareISL_EET2_T4_ --------------------------
	.section	.nv.info._ZN3cub18CUB_300001_SM_10006detail6reduce18DeviceReduceKernelINS2_10policy_hubIiyN4cuda3std3__44plusIiEEE10Policy1000EN6thrust24THRUST_300001_SM_1000_NS17counting_iteratorIiNSD_11use_defaultESF_SF_EEyS9_iNS7_10__identityEEEvT0_PT3_T1_NS0_13GridEvenShareISL_EET2_T4_,"",@"SHT_CUDA_INFO"
	.sectionflags	@""
	.align	4


	//----- nvinfo : EIATTR_CUDA_API_VERSION
	.align		4
        /*0000*/ 	.byte	0x04, 0x37
        /*0002*/ 	.short	(.L_2151 - .L_2150)
.L_2150:
        /*0004*/ 	.word	0x00000082


	//----- nvinfo : EIATTR_KPARAM_INFO
	.align		4
.L_2151:
        /*0008*/ 	.byte	0x04, 0x17
        /*000a*/ 	.short	(.L_2153 - .L_2152)
.L_2152:
        /*000c*/ 	.word	0x00000000
        /*0010*/ 	.short	0x0005
        /*0012*/ 	.short	0x0061
        /*0014*/ 	.byte	0x00, 0xf0, 0x05, 0x00


	//----- nvinfo : EIATTR_KPARAM_INFO
	.align		4
.L_2153:
        /*0018*/ 	.byte	0x04, 0x17
        /*001a*/ 	.short	(.L_2155 - .L_2154)
.L_2154:
        /*001c*/ 	.word	0x00000000
        /*0020*/ 	.short	0x0004
        /*0022*/ 	.short	0x0060
        /*0024*/ 	.byte	0x00, 0xf0, 0x05, 0x00


	//----- nvinfo : EIATTR_KPARAM_INFO
	.align		4
.L_2155:
        /*0028*/ 	.byte	0x04, 0x17
        /*002a*/ 	.short	(.L_2157 - .L_2156)
.L_2156:
        /*002c*/ 	.word	0x00000000
        /*0030*/ 	.short	0x0003
        /*0032*/ 	.short	0x0018
        /*0034*/ 	.byte	0x00, 0xf0, 0x21, 0x01


	//----- nvinfo : EIATTR_KPARAM_INFO
	.align		4
.L_2157:
        /*0038*/ 	.byte	0x04, 0x17
        /*003a*/ 	.short	(.L_2159 - .L_2158)
.L_2158:
        /*003c*/ 	.word	0x00000000
        /*0040*/ 	.short	0x0002
        /*0042*/ 	.short	0x0010
        /*0044*/ 	.byte	0x00, 0xf0, 0x21, 0x00


	//----- nvinfo : EIATTR_KPARAM_INFO
	.align		4
.L_2159:
        /*0048*/ 	.byte	0x04, 0x17
        /*004a*/ 	.short	(.L_2161 - .L_2160)
.L_2160:
        /*004c*/ 	.word	0x00000000
        /*0050*/ 	.short	0x0001
        /*0052*/ 	.short	0x0008
        /*0054*/ 	.byte	0x00, 0xf5, 0x21, 0x00


	//----- nvinfo : EIATTR_KPARAM_INFO
	.align		4
.L_2161:
        /*0058*/ 	.byte	0x04, 0x17
        /*005a*/ 	.short	(.L_2163 - .L_2162)
.L_2162:
        /*005c*/ 	.word	0x00000000
        /*0060*/ 	.short	0x0000
        /*0062*/ 	.short	0x0000
        /*0064*/ 	.byte	0x00, 0xf0, 0x11, 0x00


	//----- nvinfo : EIATTR_SPARSE_MMA_MASK
	.align		4
.L_2163:
        /*0068*/ 	.byte	0x03, 0x50
        /*006a*/ 	.short	0x0000


	//----- nvinfo : EIATTR_MAXREG_COUNT
	.align		4
        /*006c*/ 	.byte	0x03, 0x1b
        /*006e*/ 	.short	0x00ff


	//----- nvinfo : EIATTR_NUM_BARRIERS
	.align		4
        /*0070*/ 	.byte	0x02, 0x4c
        /*0072*/ 	.byte	0x01
	.zero		1


	//----- nvinfo : EIATTR_MERCURY_ISA_VERSION
	.align		4
        /*0074*/ 	.byte	0x03, 0x5f
        /*0076*/ 	.short	0x0101


	//----- nvinfo : EIATTR_COOP_GROUP_MASK_REGIDS
	.align		4
        /*0078*/ 	.byte	0x04, 0x29
        /*007a*/ 	.short	(.L_2165 - .L_2164)


	//   ....[0]....
.L_2164:
        /*007c*/ 	.word	0xffffffff


	//   ....[1]....
        /*0080*/ 	.word	0xffffffff


	//   ....[2]....
        /*0084*/ 	.word	0xffffffff


	//   ....[3]....
        /*0088*/ 	.word	0xffffffff


	//   ....[4]....
        /*008c*/ 	.word	0xffffffff


	//   ....[5]....
        /*0090*/ 	.word	0xffffffff


	//   ....[6]....
        /*0094*/ 	.word	0xffffffff


	//   ....[7]....
        /*0098*/ 	.word	0xffffffff


	//   ....[8]....
        /*009c*/ 	.word	0xffffffff


	//   ....[9]....
        /*00a0*/ 	.word	0xffffffff


	//   ....[10]....
        /*00a4*/ 	.word	0xffffffff


	//   ....[11]....
        /*00a8*/ 	.word	0xffffffff


	//   ....[12]....
        /*00ac*/ 	.word	0xffffffff


	//   ....[13]....
        /*00b0*/ 	.word	0xffffffff


	//   ....[14]....
        /*00b4*/ 	.word	0xffffffff


	//----- nvinfo : EIATTR_COOP_GROUP_INSTR_OFFSETS
	.align		4
.L_2165:
        /*00b8*/ 	.byte	0x04, 0x28
        /*00ba*/ 	.short	(.L_2167 - .L_2166)


	//   ....[0]....
.L_2166:
        /*00bc*/ 	.word	0x000002a0


	//   ....[1]....
        /*00c0*/ 	.word	0x00000300


	//   ....[2]....
        /*00c4*/ 	.word	0x00000360


	//   ....[3]....
        /*00c8*/ 	.word	0x000003c0


	//   ....[4]....
        /*00cc*/ 	.word	0x00000420


	//   ....[5]....
        /*00d0*/ 	.word	0x000005b0


	//   ....[6]....
        /*00d4*/ 	.word	0x00000650


	//   ....[7]....
        /*00d8*/ 	.word	0x000006d0


	//   ....[8]....
        /*00dc*/ 	.word	0x00000730


	//   ....[9]....
        /*00e0*/ 	.word	0x00000770


	//   ....[10]....
        /*00e4*/ 	.word	0x00000d40


	//   ....[11]....
        /*00e8*/ 	.word	0x00000da0


	//   ....[12]....
        /*00ec*/ 	.word	0x00000e00


	//   ....[13]....
        /*00f0*/ 	.word	0x00000e60


	//   ....[14]....
        /*00f4*/ 	.word	0x00000ec0


	//----- nvinfo : EIATTR_VRC_CTA_INIT_COUNT
	.align		4
.L_2167:
        /*00f8*/ 	.byte	0x02, 0x4a
	.zero		1
	.zero		1


	//----- nvinfo : EIATTR_EXIT_INSTR_OFFSETS
	.align		4
        /*00fc*/ 	.byte	0x04, 0x1c
        /*00fe*/ 	.short	(.L_2169 - .L_2168)


	//   ....[0]....
.L_2168:
        /*0100*/ 	.word	0x00000fe0


	//   ....[1]....
        /*0104*/ 	.word	0x00001030


	//----- nvinfo : EIATTR_MAX_THREADS
	.align		4
.L_2169:
        /*0108*/ 	.byte	0x04, 0x05
        /*010a*/ 	.short	(.L_2171 - .L_2170)
.L_2170:
        /*010c*/ 	.word	0x00000100
        /*0110*/ 	.word	0x00000001
        /*0114*/ 	.word	0x00000001


	//----- nvinfo : EIATTR_CRS_STACK_SIZE
	.align		4
.L_2171:
        /*0118*/ 	.byte	0x04, 0x1e
        /*011a*/ 	.short	(.L_2173 - .L_2172)
.L_2172:
        /*011c*/ 	.word	0x00000000


	//----- nvinfo : EIATTR_CBANK_PARAM_SIZE
	.align		4
.L_2173:
        /*0120*/ 	.byte	0x03, 0x19
        /*0122*/ 	.short	0x0062


	//----- nvinfo : EIATTR_PARAM_CBANK
	.align		4
        /*0124*/ 	.byte	0x04, 0x0a
        /*0126*/ 	.short	(.L_2175 - .L_2174)
	.align		4
.L_2174:
        /*0128*/ 	.word	index@(.nv.constant0._ZN3cub18CUB_300001_SM_10006detail6reduce18DeviceReduceKernelINS2_10policy_hubIiyN4cuda3std3__44plusIiEEE10Policy1000EN6thrust24THRUST_300001_SM_1000_NS17counting_iteratorIiNSD_11use_defaultESF_SF_EEyS9_iNS7_10__identityEEEvT0_PT3_T1_NS0_13GridEvenShareISL_EET2_T4_)
        /*012c*/ 	.short	0x0380
        /*012e*/ 	.short	0x0062


	//----- nvinfo : EIATTR_SW_WAR
	.align		4
.L_2175:
        /*0130*/ 	.byte	0x04, 0x36
        /*0132*/ 	.short	(.L_2177 - .L_2176)
.L_2176:
        /*0134*/ 	.word	0x00000008
.L_2177:


//--------------------- .nv.info._ZN3cub18CUB_300001_SM_10006detail6reduce28DeviceReduceSingleTileKernelINS2_10policy_hubIiyN4cuda3std3__44plusIiEEE10Policy1000EN6thrust24THRUST_300001_SM_1000_NS17counting_iteratorIiNSD_11use_defaultESF_SF_EEPiyS9_iiNS7_10__identityEEEvT0_T1_T2_T3_T4_T6_ --------------------------
	.section	.nv.info._ZN3cub18CUB_300001_SM_10006detail6reduce28DeviceReduceSingleTileKernelINS2_10policy_hubIiyN4cuda3std3__44plusIiEEE10Policy1000EN6thrust24THRUST_300001_SM_1000_NS17counting_iteratorIiNSD_11use_defaultESF_SF_EEPiyS9_iiNS7_10__identityEEEvT0_T1_T2_T3_T4_T6_,"",@"SHT_CUDA_INFO"
	.sectionflags	@""
	.align	4


	//----- nvinfo : EIATTR_CUDA_API_VERSION
	.align		4
        /*0000*/ 	.byte	0x04, 0x37
        /*0002*/ 	.short	(.L_2179 - .L_2178)
.L_2178:
        /*0004*/ 	.word	0x00000082


	//----- nvinfo : EIATTR_KPARAM_INFO
	.align		4
.L_2179:
        /*0008*/ 	.byte	0x04, 0x17
        /*000a*/ 	.short	(.L_2181 - .L_2180)
.L_2180:
        /*000c*/ 	.word	0x00000000
        /*0010*/ 	.short	0x0005
        /*0012*/ 	.short	0x0020
        /*0014*/ 	.byte	0x00, 0xf0, 0x05, 0x00


	//----- nvinfo : EIATTR_KPARAM_INFO
	.align		4
.L_2181:
        /*0018*/ 	.byte	0x04, 0x17
        /*001a*/ 	.short	(.L_2183 - .L_2182)
.L_2182:
        /*001c*/ 	.word	0x00000000
        /*0020*/ 	.short	0x0004
        /*0022*/ 	.short	0x001c
        /*0024*/ 	.byte	0x00, 0xf0, 0x11, 0x00


	//----- nvinfo : EIATTR_KPARAM_INFO
	.align		4
.L_2183:
        /*0028*/ 	.byte	0x04, 0x17
        /*002a*/ 	.short	(.L_2185 - .L_2184)
.L_2184:
        /*002c*/ 	.word	0x00000000
        /*0030*/ 	.short	0x0003
        /*0032*/ 	.short	0x0018
        /*0034*/ 	.byte	0x00, 0xf0, 0x05, 0x00


	//----- nvinfo : EIATTR_KPARAM_INFO
	.align		4
.L_2185:
        /*0038*/ 	.byte	0x04, 0x17
        /*003a*/ 	.short	(.L_2187 - .L_2186)
.L_2186:
        /*003c*/ 	.word	0x00000000
        /*0040*/ 	.short	0x0002
        /*0042*/ 	.short	0x0010
        /*0044*/ 	.byte	0x00, 0xf0, 0x21, 0x00


	//----- nvinfo : EIATTR_KPARAM_INFO
	.align		4
.L_2187:
        /*0048*/ 	.byte	0x04, 0x17
        /*004a*/ 	.short	(.L_2189 - .L_2188)
.L_2188:
        /*004c*/ 	.word	0x00000000
        /*0050*/ 	.short	0x0001
        /*0052*/ 	.short	0x0008
        /*0054*/ 	.byte	0x00, 0xf5, 0x21, 0x00


	//----- nvinfo : EIATTR_KPARAM_INFO
	.align		4
.L_2189:
        /*0058*/ 	.byte	0x04, 0x17
        /*005a*/ 	.short	(.L_2191 - .L_2190)
.L_2190:
        /*005c*/ 	.word	0x00000000
        /*0060*/ 	.short	0x0000
        /*0062*/ 	.short	0x0000
        /*0064*/ 	.byte	0x00, 0xf0, 0x11, 0x00


	//----- nvinfo : EIATTR_SPARSE_MMA_MASK
	.align		4
.L_2191:
        /*0068*/ 	.byte	0x03, 0x50
        /*006a*/ 	.short	0x0000


	//----- nvinfo : EIATTR_MAXREG_COUNT
	.align		4
        /*006c*/ 	.byte	0x03, 0x1b
        /*006e*/ 	.short	0x00ff


	//----- nvinfo : EIATTR_NUM_BARRIERS
	.align		4
        /*0070*/ 	.byte	0x02, 0x4c
        /*0072*/ 	.byte	0x01
	.zero		1


	//----- nvinfo : EIATTR_MERCURY_ISA_VERSION
	.align		4
        /*0074*/ 	.byte	0x03, 0x5f
        /*0076*/ 	.short	0x0101


	//----- nvinfo : EIATTR_COOP_GROUP_MASK_REGIDS
	.align		4
        /*0078*/ 	.byte	0x04, 0x29
        /*007a*/ 	.short	(.L_2193 - .L_2192)


	//   ....[0]....
.L_2192:
        /*007c*/ 	.word	0xffffffff


	//   ....[1]....
        /*0080*/ 	.word	0xffffffff


	//   ....[2]....
        /*0084*/ 	.word	0xffffffff


	//   ....[3]....
        /*0088*/ 	.word	0xffffffff


	//   ....[4]....
        /*008c*/ 	.word	0xffffffff


	//   ....[5]....
        /*0090*/ 	.word	0xffffffff


	//   ....[6]....
        /*0094*/ 	.word	0xffffffff


	//   ....[7]....
        /*0098*/ 	.word	0xffffffff


	//   ....[8]....
        /*009c*/ 	.word	0xffffffff


	//   ....[9]....
        /*00a0*/ 	.word	0xffffffff


	//   ....[10]....
        /*00a4*/ 	.word	0xffffffff


	//   ....[11]....
        /*00a8*/ 	.word	0xffffffff


	//   ....[12]....
        /*00ac*/ 	.word	0xffffffff


	//   ....[13]....
        /*00b0*/ 	.word	0xffffffff


	//   ....[14]....
        /*00b4*/ 	.word	0xffffffff


	//----- nvinfo : EIATTR_COOP_GROUP_INSTR_OFFSETS
	.align		4
.L_2193:
        /*00b8*/ 	.byte	0x04, 0x28
        /*00ba*/ 	.short	(.L_2195 - .L_2194)


	//   ....[0]....
.L_2194:
        /*00bc*/ 	.word	0x000002f0


	//   ....[1]....
        /*00c0*/ 	.word	0x00000350


	//   ....[2]....
        /*00c4*/ 	.word	0x000003b0


	//   ....[3]....
        /*00c8*/ 	.word	0x00000410


	//   ....[4]....
        /*00cc*/ 	.word	0x00000470


	//   ....[5]....
        /*00d0*/ 	.word	0x00000600


	//   ....[6]....
        /*00d4*/ 	.word	0x000006a0


	//   ....[7]....
        /*00d8*/ 	.word	0x00000720


	//   ....[8]....
        /*00dc*/ 	.word	0x00000780


	//   ....[9]....
        /*00e0*/ 	.word	0x000007c0


	//   ....[10]....
        /*00e4*/ 	.word	0x00000da0


	//   ....[11]....
        /*00e8*/ 	.word	0x00000e00


	//   ....[12]....
        /*00ec*/ 	.word	0x00000e60


	//   ....[13]....
        /*00f0*/ 	.word	0x00000ec0


	//   ....[14]....
        /*00f4*/ 	.word	0x00000f20


	//----- nvinfo : EIATTR_VRC_CTA_INIT_COUNT
	.align		4
.L_2195:
        /*00f8*/ 	.byte	0x02, 0x4a
	.zero		1
	.zero		1


	//----- nvinfo : EIATTR_EXIT_INSTR_OFFSETS
	.align		4
        /*00fc*/ 	.byte	0x04, 0x1c
        /*00fe*/ 	.short	(.L_2197 - .L_2196)


	//   ....[0]....
.L_2196:
        /*0100*/ 	.word	0x000000a0


	//   ....[1]....
        /*0104*/ 	.word	0x000000e0


	//   ....[2]....
        /*0108*/ 	.word	0x00001030


	//   ....[3]....
        /*010c*/ 	.word	0x00001080


	//----- nvinfo : EIATTR_MAX_THREADS
	.align		4
.L_2197:
        /*0110*/ 	.byte	0x04, 0x05
        /*0112*/ 	.short	(.L_2199 - .L_2198)
.L_2198:
        /*0114*/ 	.word	0x00000100
        /*0118*/ 	.word	0x00000001
        /*011c*/ 	.word	0x00000001


	//----- nvinfo : EIATTR_CRS_STACK_SIZE
	.align		4
.L_2199:
        /*0120*/ 	.byte	0x04, 0x1e
        /*0122*/ 	.short	(.L_2201 - .L_2200)
.L_2200:
        /*0124*/ 	.word	0x00000000


	//----- nvinfo : EIATTR_CBANK_PARAM_SIZE
	.align		4
.L_2201:
        /*0128*/ 	.byte	0x03, 0x19
        /*012a*/ 	.short	0x0021


	//----- nvinfo : EIATTR_PARAM_CBANK
	.align		4
        /*012c*/ 	.byte	0x04, 0x0a
        /*012e*/ 	.short	(.L_2203 - .L_2202)
	.align		4
.L_2202:
        /*0130*/ 	.word	index@(.nv.constant0._ZN3cub18CUB_300001_SM_10006detail6reduce28DeviceReduceSingleTileKernelINS2_10policy_hubIiyN4cuda3std3__44plusIiEEE10Policy1000EN6thrust24THRUST_300001_SM_1000_NS17counting_iteratorIiNSD_11use_defaultESF_SF_EEPiyS9_iiNS7_10__identityEEEvT0_T1_T2_T3_T4_T6_)
        /*0134*/ 	.short	0x0380
        /*0136*/ 	.short	0x0021


	//----- nvinfo : EIATTR_SW_WAR
	.align		4
.L_2203:
        /*0138*/ 	.byte	0x04, 0x36
        /*013a*/ 	.short	(.L_2205 - .L_2204)
.L_2204:
        /*013c*/ 	.word	0x00000008
.L_2205:


//--------------------- .nv.info._ZN3cub18CUB_300001_SM_10006detail6reduce18DeviceReduceKernelINS2_10policy_hubIijN4cuda3std3__44plusIiEEE10Policy1000EN6thrust24THRUST_300001_SM_1000_NS17counting_iteratorIiNSD_11use_defaultESF_SF_EEjS9_iNS7_10__identityEEEvT0_PT3_T1_NS0_13GridEvenShareISL_EET2_T4_ --------------------------
	.section	.nv.info._ZN3cub18CUB_300001_SM_10006detail6reduce18DeviceReduceKernelINS2_10policy_hubIijN4cuda3std3__44plusIiEEE10Policy1000EN6thrust24THRUST_300001_SM_1000_NS17counting_iteratorIiNSD_11use_defaultESF_SF_EEjS9_iNS7_10__identityEEEvT0_PT3_T1_NS0_13GridEvenShareISL_EET2_T4_,"",@"SHT_CUDA_INFO"
	.sectionflags	@""
	.align	4


	//----- nvinfo : EIATTR_CUDA_API_VERSION
	.align		4
        /*0000*/ 	.byte	0x04, 0x37
        /*0002*/ 	.short	(.L_2207 - .L_2206)
.L_2206:
        /*0004*/ 	.word	0x00000082


	//----- nvinfo : EIATTR_KPARAM_INFO
	.align		4
.L_2207:
        /*0008*/ 	.byte	0x04, 0x17
        /*000a*/ 	.short	(.L_2209 - .L_2208)
.L_2208:
        /*000c*/ 	.word	0x00000000
        /*0010*/ 	.short	0x0005
        /*0012*/ 	.short	0x003d
        /*0014*/ 	.byte	0x00, 0xf0, 0x05, 0x00


	//----- nvinfo : EIATTR_KPARAM_INFO
	.align		4
.L_2209:
        /*0018*/ 	.byte	0x04, 0x17
        /*001a*/ 	.short	(.L_2211 - .L_2210)
.L_2210:
        /*001c*/ 	.word	0x00000000
        /*0020*/ 	.short	0x0004
        /*0022*/ 	.short	0x003c
        /*0024*/ 	.byte	0x00, 0xf0, 0x05, 0x00


	//----- nvinfo : EIATTR_KPARAM_INFO
	.align		4
.L_2211:
        /*0028*/ 	.byte	0x04, 0x17
        /*002a*/ 	.short	(.L_2213 - .L_2212)
.L_2212:
        /*002c*/ 	.word	0x00000000
        /*0030*/ 	.short	0x0003
        /*0032*/ 	.short	0x0014
        /*0034*/ 	.byte	0x00, 0xf0, 0xa1, 0x00


	//----- nvinfo : EIATTR_KPARAM_INFO
	.align		4
.L_2213:
        /*0038*/ 	.byte	0x04, 0x17
        /*003a*/ 	.short	(.L_2215 - .L_2214)
.L_2214:
        /*003c*/ 	.word	0x00000000
        /*0040*/ 	.short	0x0002
        /*0042*/ 	.short	0x0010
        /*0044*/ 	.byte	0x00, 0xf0, 0x11, 0x00


	//----- nvinfo : EIATTR_KPARAM_INFO
	.align		4
.L_2215:
        /*0048*/ 	.byte	0x04, 0x17
        /*004a*/ 	.short	(.L_2217 - .L_2216)
.L_2216:
        /*004c*/ 	.word	0x00000000
        /*0050*/ 	.short	0x0001
        /*0052*/ 	.short	0x0008
        /*0054*/ 	.byte	0x00, 0xf5, 0x21, 0x00


	//----- nvinfo : EIATTR_KPARAM_INFO
	.align		4
.L_2217:
        /*0058*/ 	.byte	0x04, 0x17
        /*005a*/ 	.short	(.L_2219 - .L_2218)
.L_2218:
        /*005c*/ 	.word	0x00000000
        /*0060*/ 	.short	0x0000
        /*0062*/ 	.short	0x0000
        /*0064*/ 	.byte	0x00, 0xf0, 0x11, 0x00


	//----- nvinfo : EIATTR_SPARSE_MMA_MASK
	.align		4
.L_2219:
        /*0068*/ 	.byte	0x03, 0x50
        /*006a*/ 	.short	0x0000


	//----- nvinfo : EIATTR_MAXREG_COUNT
	.align		4
        /*006c*/ 	.byte	0x03, 0x1b
        /*006e*/ 	.short	0x00ff


	//----- nvinfo : EIATTR_NUM_BARRIERS
	.align		4
        /*0070*/ 	.byte	0x02, 0x4c
        /*0072*/ 	.byte	0x01
	.zero		1


	//----- nvinfo : EIATTR_MERCURY_ISA_VERSION
	.align		4
        /*0074*/ 	.byte	0x03, 0x5f
        /*0076*/ 	.short	0x0101


	//----- nvinfo : EIATTR_COOP_GROUP_MASK_REGIDS
	.align		4
        /*0078*/ 	.byte	0x04, 0x29
        /*007a*/ 	.short	(.L_2221 - .L_2220)


	//   ....[0]....
.L_2220:
        /*007c*/ 	.word	0xffffffff


	//   ....[1]....
        /*0080*/ 	.word	0xffffffff


	//   ....[2]....
        /*0084*/ 	.word	0xffffffff


	//   ....[3]....
        /*0088*/ 	.word	0xffffffff


	//   ....[4]....
        /*008c*/ 	.word	0xffffffff


	//   ....[5]....
        /*0090*/ 	.word	0xffffffff


	//   ....[6]....
        /*0094*/ 	.word	0xffffffff


	//   ....[7]....
        /*0098*/ 	.word	0xffffffff


	//   ....[8]....
        /*009c*/ 	.word	0xffffffff


	//   ....[9]....
        /*00a0*/ 	.word	0xffffffff


	//   ....[10]....
        /*00a4*/ 	.word	0xffffffff


	//   ....[11]....
        /*00a8*/ 	.word	0xffffffff


	//   ....[12]....
        /*00ac*/ 	.word	0xffffffff


	//   ....[13]....
        /*00b0*/ 	.word	0xffffffff


	//   ....[14]....
        /*00b4*/ 	.word	0xffffffff


	//----- nvinfo : EIATTR_COOP_GROUP_INSTR_OFFSETS
	.align		4
.L_2221:
        /*00b8*/ 	.byte	0x04, 0x28
        /*00ba*/ 	.short	(.L_2223 - .L_2222)


	//   ....[0]....
.L_2222:
        /*00bc*/ 	.word	0x00000230


	//   ....[1]....
        /*00c0*/ 	.word	0x00000290


	//   ....[2]....
        /*00c4*/ 	.word	0x000002f0


	//   ....[3]....
        /*00c8*/ 	.word	0x00000350


	//   ....[4]....
        /*00cc*/ 	.word	0x000003b0


	//   ....[5]....
        /*00d0*/ 	.word	0x00000540


	//   ....[6]....
        /*00d4*/ 	.word	0x000005e0


	//   ....[7]....
        /*00d8*/ 	.word	0x00000660


	//   ....[8]....
        /*00dc*/ 	.word	0x000006c0


	//   ....[9]....
        /*00e0*/ 	.word	0x00000700


	//   ....[10]....
        /*00e4*/ 	.word	0x00000c40


	//   ....[11]....
        /*00e8*/ 	.word	0x00000ca0


	//   ....[12]....
        /*00ec*/ 	.word	0x00000d00


	//   ....[13]....
        /*00f0*/ 	.word	0x00000d60


	//   ....[14]....
        /*00f4*/ 	.word	0x00000dc0


	//----- nvinfo : EIATTR_VRC_CTA_INIT_COUNT
	.align		4
.L_2223:
        /*00f8*/ 	.byte	0x02, 0x4a
	.zero		1
	.zero		1


	//----- nvinfo : EIATTR_EXIT_INSTR_OFFSETS
	.align		4
        /*00fc*/ 	.byte	0x04, 0x1c
        /*00fe*/ 	.short	(.L_2225 - .L_2224)


	//   ....[0]....
.L_2224:
        /*0100*/ 	.word	0x00000ee0


	//   ....[1]....
        /*0104*/ 	.word	0x00000f30


	//----- nvinfo : EIATTR_MAX_THREADS
	.align		4
.L_2225:
        /*0108*/ 	.byte	0x04, 0x05
        /*010a*/ 	.short	(.L_2227 - .L_2226)
.L_2226:
        /*010c*/ 	.word	0x00000100
        /*0110*/ 	.word	0x00000001
        /*0114*/ 	.word	0x00000001


	//----- nvinfo : EIATTR_CRS_STACK_SIZE
	.align		4
.L_2227:
        /*0118*/ 	.byte	0x04, 0x1e
        /*011a*/ 	.short	(.L_2229 - .L_2228)
.L_2228:
        /*011c*/ 	.word	0x00000000


	//----- nvinfo : EIATTR_CBANK_PARAM_SIZE
	.align		4
.L_2229:
        /*0120*/ 	.byte	0x03, 0x19
        /*0122*/ 	.short	0x003e


	//----- nvinfo : EIATTR_PARAM_CBANK
	.align		4
        /*0124*/ 	.byte	0x04, 0x0a
        /*0126*/ 	.short	(.L_2231 - .L_2230)
	.align		4
.L_2230:
        /*0128*/ 	.word	index@(.nv.constant0._ZN3cub18CUB_300001_SM_10006detail6reduce18DeviceReduceKernelINS2_10policy_hubIijN4cuda3std3__44plusIiEEE10Policy1000EN6thrust24THRUST_300001_SM_1000_NS17counting_iteratorIiNSD_11use_defaultESF_SF_EEjS9_iNS7_10__identityEEEvT0_PT3_T1_NS0_13GridEvenShareISL_EET2_T4_)
        /*012c*/ 	.short	0x0380
        /*012e*/ 	.short	0x003e


	//----- nvinfo : EIATTR_SW_WAR
	.align		4
.L_2231:
        /*0130*/ 	.byte	0x04, 0x36
        /*0132*/ 	.short	(.L_2233 - .L_2232)
.L_2232:
        /*0134*/ 	.word	0x00000008
.L_2233:


//--------------------- .nv.info._ZN3cub18CUB_300001_SM_10006detail6reduce28DeviceReduceSingleTileKernelINS2_10policy_hubIijN4cuda3std3__44plusIiEEE10Policy1000EN6thrust24THRUST_300001_SM_1000_NS17counting_iteratorIiNSD_11use_defaultESF_SF_EEPijS9_iiNS7_10__identityEEEvT0_T1_T2_T3_T4_T6_ --------------------------
	.section	.nv.info._ZN3cub18CUB_300001_SM_10006detail6reduce28DeviceReduceSingleTileKernelINS2_10policy_hubIijN4cuda3std3__44plusIiEEE10Policy1000EN6thrust24THRUST_300001_SM_1000_NS17counting_iteratorIiNSD_11use_defaultESF_SF_EEPijS9_iiNS7_10__identityEEEvT0_T1_T2_T3_T4_T6_,"",@"SHT_CUDA_INFO"
	.sectionflags	@""
	.align	4


	//----- nvinfo : EIATTR_CUDA_API_VERSION
	.align		4
        /*0000*/ 	.byte	0x04, 0x37
        /*0002*/ 	.short	(.L_2235 - .L_2234)
.L_2234:
        /*0004*/ 	.word	0x00000082


	//----- nvinfo : EIATTR_KPARAM_INFO
	.align		4
.L_2235:
        /*0008*/ 	.byte	0x04, 0x17
        /*000a*/ 	.short	(.L_2237 - .L_2236)
.L_2236:
        /*000c*/ 	.word	0x00000000
        /*0010*/ 	.short	0x0005
        /*0012*/ 	.short	0x001c
        /*0014*/ 	.byte	0x00, 0xf0, 0x05, 0x00


	//----- nvinfo : EIATTR_KPARAM_INFO
	.align		4
.L_2237:
        /*0018*/ 	.byte	0x04, 0x17
        /*001a*/ 	.short	(.L_2239 - .L_2238)
.L_2238:
        /*001c*/ 	.word	0x00000000
        /*0020*/ 	.short	0x0004
        /*0022*/ 	.short	0x0018
        /*0024*/ 	.byte	0x00, 0xf0, 0x11, 0x00


	//----- nvinfo : EIATTR_KPARAM_INFO
	.align		4
.L_2239:
        /*0028*/ 	.byte	0x04, 0x17
        /*002a*/ 	.short	(.L_2241 - .L_2240)
.L_2240:
        /*002c*/ 	.word	0x00000000
        /*0030*/ 	.short	0x0003
        /*0032*/ 	.short	0x0014
        /*0034*/ 	.byte	0x00, 0xf0, 0x05, 0x00


	//----- nvinfo : EIATTR_KPARAM_INFO
	.align		4
.L_2241:
        /*0038*/ 	.byte	0x04, 0x17
        /*003a*/ 	.short	(.L_2243 - .L_2242)
.L_2242:
        /*003c*/ 	.word	0x00000000
        /*0040*/ 	.short	0x0002
        /*0042*/ 	.short	0x0010
        /*0044*/ 	.byte	0x00, 0xf0, 0x11, 0x00


	//----- nvinfo : EIATTR_KPARAM_INFO
	.align		4
.L_2243:
        /*0048*/ 	.byte	0x04, 0x17
        /*004a*/ 	.short	(.L_2245 - .L_2244)
.L_2244:
        /*004c*/ 	.word	0x00000000
        /*0050*/ 	.short	0x0001
        /*0052*/ 	.short	0x0008
        /*0054*/ 	.byte	0x00, 0xf5, 0x21, 0x00


	//----- nvinfo : EIATTR_KPARAM_INFO
	.align		4
.L_2245:
        /*0058*/ 	.byte	0x04, 0x17
        /*005a*/ 	.short	(.L_2247 - .L_2246)
.L_2246:
        /*005c*/ 	.word	0x00000000
        /*0060*/ 	.short	0x0000
        /*0062*/ 	.short	0x0000
        /*0064*/ 	.byte	0x00, 0xf0, 0x11, 0x00


	//----- nvinfo : EIATTR_SPARSE_MMA_MASK
	.align		4
.L_2247:
        /*0068*/ 	.byte	0x03, 0x50
        /*006a*/ 	.short	0x0000


	//----- nvinfo : EIATTR_MAXREG_COUNT
	.align		4
        /*006c*/ 	.byte	0x03, 0x1b
        /*006e*/ 	.short	0x00ff


	//----- nvinfo : EIATTR_NUM_BARRIERS
	.align		4
        /*0070*/ 	.byte	0x02, 0x4c
        /*0072*/ 	.byte	0x01
	.zero		1


	//----- nvinfo : EIATTR_MERCURY_ISA_VERSION
	.align		4
        /*0074*/ 	.byte	0x03, 0x5f
        /*0076*/ 	.short	0x0101


	//----- nvinfo : EIATTR_COOP_GROUP_MASK_REGIDS
	.align		4
        /*0078*/ 	.byte	0x04, 0x29
        /*007a*/ 	.short	(.L_2249 - .L_2248)


	//   ....[0]....
.L_2248:
        /*007c*/ 	.word	0xffffffff


	//   ....[1]....
        /*0080*/ 	.word	0xffffffff


	//   ....[2]....
        /*0084*/ 	.word	0xffffffff


	//   ....[3]....
        /*0088*/ 	.word	0xffffffff


	//   ....[4]....
        /*008c*/ 	.word	0xffffffff


	//   ....[5]....
        /*0090*/ 	.word	0xffffffff


	//   ....[6]....
        /*0094*/ 	.word	0xffffffff


	//   ....[7]....
        /*0098*/ 	.word	0xffffffff


	//   ....[8]....
        /*009c*/ 	.word	0xffffffff


	//   ....[9]....
        /*00a0*/ 	.word	0xffffffff


	//   ....[10]....
        /*00a4*/ 	.word	0xffffffff


	//   ....[11]....
        /*00a8*/ 	.word	0xffffffff


	//   ....[12]....
        /*00ac*/ 	.word	0xffffffff


	//   ....[13]....
        /*00b0*/ 	.word	0xffffffff


	//   ....[14]....
        /*00b4*/ 	.word	0xffffffff


	//----- nvinfo : EIATTR_COOP_GROUP_INSTR_OFFSETS
	.align		4
.L_2249:
        /*00b8*/ 	.byte	0x04, 0x28
        /*00ba*/ 	.short	(.L_2251 - .L_2250)


	//   ....[0]....
.L_2250:
        /*00bc*/ 	.word	0x000002a0


	//   ....[1]....
        /*00c0*/ 	.word	0x00000300


	//   ....[2]....
        /*00c4*/ 	.word	0x00000360


	//   ....[3]....
        /*00c8*/ 	.word	0x000003c0


	//   ....[4]....
        /*00cc*/ 	.word	0x00000420


	//   ....[5]....
        /*00d0*/ 	.word	0x000005b0


	//   ....[6]....
        /*00d4*/ 	.word	0x00000650


	//   ....[7]....
        /*00d8*/ 	.word	0x000006c0


	//   ....[8]....
        /*00dc*/ 	.word	0x00000700


	//   ....[9]....
        /*00e0*/ 	.word	0x00000750


	//   ....[10]....
        /*00e4*/ 	.word	0x00000c40


	//   ....[11]....
        /*00e8*/ 	.word	0x00000ca0


	//   ....[12]....
        /*00ec*/ 	.word	0x00000d00


	//   ....[13]....
        /*00f0*/ 	.word	0x00000d60


	//   ....[14]....
        /*00f4*/ 	.word	0x00000dc0


	//----- nvinfo : EIATTR_VRC_CTA_INIT_COUNT
	.align		4
.L_2251:
        /*00f8*/ 	.byte	0x02, 0x4a
	.zero		1
	.zero		1


	//----- nvinfo : EIATTR_EXIT_INSTR_OFFSETS
	.align		4
        /*00fc*/ 	.byte	0x04, 0x1c
        /*00fe*/ 	.short	(.L_2253 - .L_2252)


	//   ....[0]....
.L_2252:
        /*0100*/ 	.word	0x00000080


	//   ....[1]....
        /*0104*/ 	.word	0x000000c0


	//   ....[2]....
        /*0108*/ 	.word	0x00000ee0


	//   ....[3]....
        /*010c*/ 	.word	0x00000f30


	//----- nvinfo : EIATTR_MAX_THREADS
	.align		4
.L_2253:
        /*0110*/ 	.byte	0x04, 0x05
        /*0112*/ 	.short	(.L_2255 - .L_2254)
.L_2254:
        /*0114*/ 	.word	0x00000100
        /*0118*/ 	.word	0x00000001
        /*011c*/ 	.word	0x00000001


	//----- nvinfo : EIATTR_CRS_STACK_SIZE
	.align		4
.L_2255:
        /*0120*/ 	.byte	0x04, 0x1e
        /*0122*/ 	.short	(.L_2257 - .L_2256)
.L_2256:
        /*0124*/ 	.word	0x00000000


	//----- nvinfo : EIATTR_CBANK_PARAM_SIZE
	.align		4
.L_2257:
        /*0128*/ 	.byte	0x03, 0x19
        /*012a*/ 	.short	0x001d


	//----- nvinfo : EIATTR_PARAM_CBANK
	.align		4
        /*012c*/ 	.byte	0x04, 0x0a
        /*012e*/ 	.short	(.L_2259 - .L_2258)
	.align		4
.L_2258:
        /*0130*/ 	.word	index@(.nv.constant0._ZN3cub18CUB_300001_SM_10006detail6reduce28DeviceReduceSingleTileKernelINS2_10policy_hubIijN4cuda3std3__44plusIiEEE10Policy1000EN6thrust24THRUST_300001_SM_1000_NS17counting_iteratorIiNSD_11use_defaultESF_SF_EEPijS9_iiNS7_10__identityEEEvT0_T1_T2_T3_T4_T6_)
        /*0134*/ 	.short	0x0380
        /*0136*/ 	.short	0x001d


	//----- nvinfo : EIATTR_SW_WAR
	.align		4
.L_2259:
        /*0138*/ 	.byte	0x04, 0x36
        /*013a*/ 	.short	(.L_2261 - .L_2260)
.L_2260:
        /*013c*/ 	.word	0x00000008
.L_2261:


//--------------------- .nv.info._ZN3cub18CUB_300001_SM_10006detail6reduce28DeviceReduceSingleTileKernelINS2_10policy_hubIiyN4cuda3__47maximumIiEEE10Policy1000EPiSB_iS8_iiNS5_3std3__410__identityEEEvT0_T1_T2_T3_T4_T6_ --------------------------
	.section	.nv.info._ZN3cub18CUB_300001_SM_10006detail6reduce28DeviceReduceSingleTileKernelINS2_10policy_hubIiyN4cuda3__47maximumIiEEE10Policy1000EPiSB_iS8_iiNS5_3std3__410__identityEEEvT0_T1_T2_T3_T4_T6_,"",@"SHT_CUDA_INFO"
	.sectionflags	@""
	.align	4


	//----- nvinfo : EIATTR_CUDA_API_VERSION
	.align		4
        /*0000*/ 	.byte	0x04, 0x37
        /*0002*/ 	.short	(.L_2263 - .L_2262)
.L_2262:
        /*0004*/ 	.word	0x00000082


	//----- nvinfo : EIATTR_KPARAM_INFO
	.align		4
.L_2263:
        /*0008*/ 	.byte	0x04, 0x17
        /*000a*/ 	.short	(.L_2265 - .L_2264)
.L_2264:
        /*000c*/ 	.word	0x00000000
        /*0010*/ 	.short	0x0005
        /*0012*/ 	.short	0x001c
        /*0014*/ 	.byte	0x00, 0xf0, 0x05, 0x00


	//----- nvinfo : EIATTR_KPARAM_INFO
	.align		4
.L_2265:
        /*0018*/ 	.byte	0x04, 0x17
        /*001a*/ 	.short	(.L_2267 - .L_2266)
.L_2266:
        /*001c*/ 	.word	0x00000000
        /*0020*/ 	.short	0x0004
        /*0022*/ 	.short	0x0018
        /*0024*/ 	.byte	0x00, 0xf0, 0x11, 0x00


	//----- nvinfo : EIATTR_KPARAM_INFO
	.align		4
.L_2267:
        /*0028*/ 	.byte	0x04, 0x17
        /*002a*/ 	.short	(.L_2269 - .L_2268)
.L_2268:
        /*002c*/ 	.word	0x00000000
        /*0030*/ 	.short	0x0003
        /*0032*/ 	.short	0x0014
        /*0034*/ 	.byte	0x00, 0xf0, 0x05, 0x00


	//----- nvinfo : EIATTR_KPARAM_INFO
	.align		4
.L_2269:
        /*0038*/ 	.byte	0x04, 0x17
        /*003a*/ 	.short	(.L_2271 - .L_2270)
.L_2270:
        /*003c*/ 	.word	0x00000000
        /*0040*/ 	.short	0x0002
        /*0042*/ 	.short	0x0010
        /*0044*/ 	.byte	0x00, 0xf0, 0x11, 0x00


	//----- nvinfo : EIATTR_KPARAM_INFO
	.align		4
.L_2271:
        /*0048*/ 	.byte	0x04, 0x17
        /*004a*/ 	.short	(.L_2273 - .L_2272)
.L_2272:
        /*004c*/ 	.word	0x00000000
        /*0050*/ 	.short	0x0001
        /*0052*/ 	.short	0x0008
        /*0054*/ 	.byte	0x00, 0xf5, 0x21, 0x00


	//----- nvinfo : EIATTR_KPARAM_INFO
	.align		4
.L_2273:
        /*0058*/ 	.byte	0x04, 0x17
        /*005a*/ 	.short	(.L_2275 - .L_2274)
.L_2274:
        /*005c*/ 	.word	0x00000000
        /*0060*/ 	.short	0x0000
        /*0062*/ 	.short	0x0000
        /*0064*/ 	.byte	0x00, 0xf5, 0x21, 0x00


	//----- nvinfo : EIATTR_SPARSE_MMA_MASK
	.align		4
.L_2275:
        /*0068*/ 	.byte	0x03, 0x50
        /*006a*/ 	.short	0x0000


	//----- nvinfo : EIATTR_MAXREG_COUNT
	.align		4
        /*006c*/ 	.byte	0x03, 0x1b
        /*006e*/ 	.short	0x00ff


	//----- nvinfo : EIATTR_NUM_BARRIERS
	.align		4
        /*0070*/ 	.byte	0x02, 0x4c
        /*0072*/ 	.byte	0x01
	.zero		1


	//----- nvinfo : EIATTR_MERCURY_ISA_VERSION
	.align		4
        /*0074*/ 	.byte	0x03, 0x5f
        /*0076*/ 	.short	0x0101


	//----- nvinfo : EIATTR_COOP_GROUP_MASK_REGIDS
	.align		4
        /*0078*/ 	.byte	0x04, 0x29
        /*007a*/ 	.short	(.L_2277 - .L_2276)


	//   ....[0]....
.L_2276:
        /*007c*/ 	.word	0xffffffff


	//   ....[1]....
        /*0080*/ 	.word	0xffffffff


	//   ....[2]....
        /*0084*/ 	.word	0xffffffff


	//   ....[3]....
        /*0088*/ 	.word	0xffffffff


	//   ....[4]....
        /*008c*/ 	.word	0xffffffff


	//   ....[5]....
        /*0090*/ 	.word	0xffffffff


	//   ....[6]....
        /*0094*/ 	.word	0xffffffff


	//   ....[7]....
        /*0098*/ 	.word	0xffffffff


	//   ....[8]....
        /*009c*/ 	.word	0xffffffff


	//   ....[9]....
        /*00a0*/ 	.word	0xffffffff


	//   ....[10]....
        /*00a4*/ 	.word	0xffffffff


	//   ....[11]....
        /*00a8*/ 	.word	0xffffffff


	//   ....[12]....
        /*00ac*/ 	.word	0xffffffff


	//   ....[13]....
        /*00b0*/ 	.word	0xffffffff


	//   ....[14]....
        /*00b4*/ 	.word	0xffffffff


	//   ....[15]....
        /*00b8*/ 	.word	0xffffffff


	//   ....[16]....
        /*00bc*/ 	.word	0xffffffff


	//   ....[17]....
        /*00c0*/ 	.word	0xffffffff


	//   ....[18]....
        /*00c4*/ 	.word	0xffffffff


	//   ....[19]....
        /*00c8*/ 	.word	0xffffffff


	//   ....[20]....
        /*00cc*/ 	.word	0xffffffff


	//   ....[21]....
        /*00d0*/ 	.word	0xffffffff


	//   ....[22]....
        /*00d4*/ 	.word	0xffffffff


	//   ....[23]....
        /*00d8*/ 	.word	0xffffffff


	//   ....[24]....
        /*00dc*/ 	.word	0xffffffff


	//   ....[25]....
        /*00e0*/ 	.word	0xffffffff


	//   ....[26]....
        /*00e4*/ 	.word	0xffffffff


	//   ....[27]....
        /*00e8*/ 	.word	0xffffffff


	//   ....[28]....
        /*00ec*/ 	.word	0xffffffff


	//   ....[29]....
        /*00f0*/ 	.word	0xffffffff


	//----- nvinfo : EIATTR_COOP_GROUP_INSTR_OFFSETS
	.align		4
.L_2277:
        /*00f4*/ 	.byte	0x04, 0x28
        /*00f6*/ 	.short	(.L_2279 - .L_2278)


	//   ....[0]....
.L_2278:
        /*00f8*/ 	.word	0x000008a0


	//   ....[1]....
        /*00fc*/ 	.word	0x00000900


	//   ....[2]....
        /*0100*/ 	.word	0x00000970


	//   ....[3]....
        /*0104*/ 	.word	0x000009c0


	//   ....[4]....
        /*0108*/ 	.word	0x000009f0


	//   ....[5]....
        /*010c*/ 	.word	0x00000b80


	//   ....[6]....
        /*0110*/ 	.word	0x00000c10


	//   ....[7]....
        /*0114*/ 	.word	0x00000c60


	//   ....[8]....
        /*0118*/ 	.word	0x00000ca0


	//   ....[9]....
        /*011c*/ 	.word	0x00000ce0


	//   ....[10]....
        /*0120*/ 	.word	0x00001940


	//   ....[11]....
        /*0124*/ 	.word	0x000019c0


	//   ....[12]....
        /*0128*/ 	.word	0x00001a10


	//   ....[13]....
        /*012c*/ 	.word	0x00001a50


	//   ....[14]....
        /*0130*/ 	.word	0x00001a80


	//   ....[15]....
        /*0134*/ 	.word	0x00002330


	//   ....[16]....
        /*0138*/ 	.word	0x00002390


	//   ....[17]....
        /*013c*/ 	.word	0x00002400


	//   ....[18]....
        /*0140*/ 	.word	0x00002450


	//   ....[19]....
        /*0144*/ 	.word	0x00002480


	//   ....[20]....
        /*0148*/ 	.word	0x00002610


	//   ....[21]....
        /*014c*/ 	.word	0x00002690


	//   ....[22]....
        /*0150*/ 	.word	0x000026d0


	//   ....[23]....
        /*0154*/ 	.word	0x00002720


	//   ....[24]....
        /*0158*/ 	.word	0x00002770


	//   ....[25]....
        /*015c*/ 	.word	0x00003550


	//   ....[26]....
        /*0160*/ 	.word	0x000035d0


	//   ....[27]....
        /*0164*/ 	.word	0x00003620


	//   ....[28]....
        /*0168*/ 	.word	0x00003660


	//   ....[29]....
        /*016c*/ 	.word	0x00003690


	//----- nvinfo : EIATTR_VRC_CTA_INIT_COUNT
	.align		4
.L_2279:
        /*0170*/ 	.byte	0x02, 0x4a
	.zero		1
	.zero		1


	//----- nvinfo : EIATTR_EXIT_INSTR_OFFSETS
	.align		4
        /*0174*/ 	.byte	0x04, 0x1c
        /*0176*/ 	.short	(.L_2281 - .L_2280)


	//   ....[0]....
.L_2280:
        /*0178*/ 	.word	0x00000080


	//   ....[1]....
        /*017c*/ 	.word	0x000000c0


	//   ....[2]....
        /*0180*/ 	.word	0x000037b0


	//   ....[3]....
        /*0184*/ 	.word	0x00003800


	//----- nvinfo : EIATTR_MAX_THREADS
	.align		4
.L_2281:
        /*0188*/ 	.byte	0x04, 0x05
        /*018a*/ 	.short	(.L_2283 - .L_2282)
.L_2282:
        /*018c*/ 	.word	0x00000100
        /*0190*/ 	.word	0x00000001
        /*0194*/ 	.word	0x00000001


	//----- nvinfo : EIATTR_CRS_STACK_SIZE
	.align		4
.L_2283:
        /*0198*/ 	.byte	0x04, 0x1e
        /*019a*/ 	.short	(.L_2285 - .L_2284)
.L_2284:
        /*019c*/ 	.word	0x00000000


	//----- nvinfo : EIATTR_CBANK_PARAM_SIZE
	.align		4
.L_2285:
        /*01a0*/ 	.byte	0x03, 0x19
        /*01a2*/ 	.short	0x001d


	//----- nvinfo : EIATTR_PARAM_CBANK
	.align		4
        /*01a4*/ 	.byte	0x04, 0x0a
        /*01a6*/ 	.short	(.L_2287 - .L_2286)
	.align		4
.L_2286:
        /*01a8*/ 	.word	index@(.nv.constant0._ZN3cub18CUB_300001_SM_10006detail6reduce28DeviceReduceSingleTileKernelINS2_10policy_hubIiyN4cuda3__47maximumIiEEE10Policy1000EPiSB_iS8_iiNS5_3std3__410__identityEEEvT0_T1_T2_T3_T4_T6_)
        /*01ac*/ 	.short	0x0380
        /*01ae*/ 	.short	0x001d


	//----- nvinfo : EIATTR_SW_WAR
	.align		4
.L_2287:
        /*01b0*/ 	.byte	0x04, 0x36
        /*01b2*/ 	.short	(.L_2289 - .L_2288)
.L_2288:
        /*01b4*/ 	.word	0x00000008
.L_2289:


//--------------------- .nv.info._ZN3cub18CUB_300001_SM_10006detail6reduce18DeviceReduceKernelINS2_10policy_hubIiyN4cuda3__47maximumIiEEE10Policy1000EN6thrust24THRUST_300001_SM_1000_NS6detail15normal_iteratorINSC_10device_ptrIiEEEEyS8_iNS5_3std3__410__identityEEEvT0_PT3_T1_NS0_13GridEvenShareISO_EET2_T4_ --------------------------
	.section	.nv.info._ZN3cub18CUB_300001_SM_10006detail6reduce18DeviceReduceKernelINS2_10policy_hubIiyN4cuda3__47maximumIiEEE10Policy1000EN6thrust24THRUST_300001_SM_1000_NS6detail15normal_iteratorINSC_10device_ptrIiEEEEyS8_iNS5_3std3__410__identityEEEvT0_PT3_T1_NS0_13GridEvenShareISO_EET2_T4_,"",@"SHT_CUDA_INFO"
	.sectionflags	@""
	.align	4


	//----- nvinfo : EIATTR_CUDA_API_VERSION
	.align		4
        /*0000*/ 	.byte	0x04, 0x37
        /*0002*/ 	.short	(.L_2291 - .L_2290)
.L_2290:
        /*0004*/ 	.word	0x00000082


	//----- nvinfo : EIATTR_KPARAM_INFO
	.align		4
.L_2291:
        /*0008*/ 	.byte	0x04, 0x17
        /*000a*/ 	.short	(.L_2293 - .L_2292)
.L_2292:
        /*000c*/ 	.word	0x00000000
        /*0010*/ 	.short	0x0005
        /*0012*/ 	.short	0x0061
        /*0014*/ 	.byte	0x00, 0xf0, 0x05, 0x00


	//----- nvinfo : EIATTR_KPARAM_INFO
	.align		4
.L_2293:
        /*0018*/ 	.byte	0x04, 0x17
        /*001a*/ 	.short	(.L_2295 - .L_2294)
.L_2294:
        /*001c*/ 	.word	0x00000000
        /*0020*/ 	.short	0x0004
        /*0022*/ 	.short	0x0060
        /*0024*/ 	.byte	0x00, 0xf0, 0x05, 0x00


	//----- nvinfo : EIATTR_KPARAM_INFO
	.align		4
.L_2295:
        /*0028*/ 	.byte	0x04, 0x17
        /*002a*/ 	.short	(.L_2297 - .L_2296)
.L_2296:
        /*002c*/ 	.word	0x00000000
        /*0030*/ 	.short	0x0003
        /*0032*/ 	.short	0x0018
        /*0034*/ 	.byte	0x00, 0xf0, 0x21, 0x01


	//----- nvinfo : EIATTR_KPARAM_INFO
	.align		4
.L_2297:
        /*0038*/ 	.byte	0x04, 0x17
        /*003a*/ 	.short	(.L_2299 - .L_2298)
.L_2298:
        /*003c*/ 	.word	0x00000000
        /*0040*/ 	.short	0x0002
        /*0042*/ 	.short	0x0010
        /*0044*/ 	.byte	0x00, 0xf0, 0x21, 0x00


	//----- nvinfo : EIATTR_KPARAM_INFO
	.align		4
.L_2299:
        /*0048*/ 	.byte	0x04, 0x17
        /*004a*/ 	.short	(.L_2301 - .L_2300)
.L_2300:
        /*004c*/ 	.word	0x00000000
        /*0050*/ 	.short	0x0001
        /*0052*/ 	.short	0x0008
        /*0054*/ 	.byte	0x00, 0xf5, 0x21, 0x00


	//----- nvinfo : EIATTR_KPARAM_INFO
	.align		4
.L_2301:
        /*0058*/ 	.byte	0x04, 0x17
        /*005a*/ 	.short	(.L_2303 - .L_2302)
.L_2302:
        /*005c*/ 	.word	0x00000000
        /*0060*/ 	.short	0x0000
        /*0062*/ 	.short	0x0000
        /*0064*/ 	.byte	0x00, 0xf0, 0x21, 0x00


	//----- nvinfo : EIATTR_SPARSE_MMA_MASK
	.align		4
.L_2303:
        /*0068*/ 	.byte	0x03, 0x50
        /*006a*/ 	.short	0x0000


	//----- nvinfo : EIATTR_MAXREG_COUNT
	.align		4
        /*006c*/ 	.byte	0x03, 0x1b
        /*006e*/ 	.short	0x00ff


	//----- nvinfo : EIATTR_NUM_BARRIERS
	.align		4
        /*0070*/ 	.byte	0x02, 0x4c
        /*0072*/ 	.byte	0x01
	.zero		1


	//----- nvinfo : EIATTR_MERCURY_ISA_VERSION
	.align		4
        /*0074*/ 	.byte	0x03, 0x5f
        /*0076*/ 	.short	0x0101


	//----- nvinfo : EIATTR_COOP_GROUP_MASK_REGIDS
	.align		4
        /*0078*/ 	.byte	0x04, 0x29
        /*007a*/ 	.short	(.L_2305 - .L_2304)


	//   ....[0]....
.L_2304:
        /*007c*/ 	.word	0xffffffff


	//   ....[1]....
        /*0080*/ 	.word	0xffffffff


	//   ....[2]....
        /*0084*/ 	.word	0xffffffff


	//   ....[3]....
        /*0088*/ 	.word	0xffffffff


	//   ....[4]....
        /*008c*/ 	.word	0xffffffff


	//   ....[5]....
        /*0090*/ 	.word	0xffffffff


	//   ....[6]....
        /*0094*/ 	.word	0xffffffff


	//   ....[7]....
        /*0098*/ 	.word	0xffffffff


	//   ....[8]....
        /*009c*/ 	.word	0xffffffff


	//   ....[9]....
        /*00a0*/ 	.word	0xffffffff


	//   ....[10]....
        /*00a4*/ 	.word	0xffffffff


	//   ....[11]....
        /*00a8*/ 	.word	0xffffffff


	//   ....[12]....
        /*00ac*/ 	.word	0xffffffff


	//   ....[13]....
        /*00b0*/ 	.word	0xffffffff


	//   ....[14]....
        /*00b4*/ 	.word	0xffffffff


	//----- nvinfo : EIATTR_COOP_GROUP_INSTR_OFFSETS
	.align		4
.L_2305:
        /*00b8*/ 	.byte	0x04, 0x28
        /*00ba*/ 	.short	(.L_2307 - .L_2306)


	//   ....[0]....
.L_2306:
        /*00bc*/ 	.word	0x000008f0


	//   ....[1]....
        /*00c0*/ 	.word	0x00000950


	//   ....[2]....
        /*00c4*/ 	.word	0x000009c0


	//   ....[3]....
        /*00c8*/ 	.word	0x00000a10


	//   ....[4]....
        /*00cc*/ 	.word	0x00000a40


	//   ....[5]....
        /*00d0*/ 	.word	0x00000bd0


	//   ....[6]....
        /*00d4*/ 	.word	0x00000c60


	//   ....[7]....
        /*00d8*/ 	.word	0x00000cb0


	//   ....[8]....
        /*00dc*/ 	.word	0x00000cf0


	//   ....[9]....
        /*00e0*/ 	.word	0x00000d30


	//   ....[10]....
        /*00e4*/ 	.word	0x00001d60


	//   ....[11]....
        /*00e8*/ 	.word	0x00001de0


	//   ....[12]....
        /*00ec*/ 	.word	0x00001e30


	//   ....[13]....
        /*00f0*/ 	.word	0x00001e70


	//   ....[14]....
        /*00f4*/ 	.word	0x00001ea0


	//----- nvinfo : EIATTR_VRC_CTA_INIT_COUNT
	.align		4
.L_2307:
        /*00f8*/ 	.byte	0x02, 0x4a
	.zero		1
	.zero		1


	//----- nvinfo : EIATTR_EXIT_INSTR_OFFSETS
	.align		4
        /*00fc*/ 	.byte	0x04, 0x1c
        /*00fe*/ 	.short	(.L_2309 - .L_2308)


	//   ....[0]....
.L_2308:
        /*0100*/ 	.word	0x00001fc0


	//   ....[1]....
        /*0104*/ 	.word	0x00002020


	//----- nvinfo : EIATTR_MAX_THREADS
	.align		4
.L_2309:
        /*0108*/ 	.byte	0x04, 0x05
        /*010a*/ 	.short	(.L_2311 - .L_2310)
.L_2310:
        /*010c*/ 	.word	0x00000100
        /*0110*/ 	.word	0x00000001
        /*0114*/ 	.word	0x00000001


	//----- nvinfo : EIATTR_CRS_STACK_SIZE
	.align		4
.L_2311:
        /*0118*/ 	.byte	0x04, 0x1e
        /*011a*/ 	.short	(.L_2313 - .L_2312)
.L_2312:
        /*011c*/ 	.word	0x00000000


	//----- nvinfo : EIATTR_CBANK_PARAM_SIZE
	.align		4
.L_2313:
        /*0120*/ 	.byte	0x03, 0x19
        /*0122*/ 	.short	0x0062


	//----- nvinfo : EIATTR_PARAM_CBANK
	.align		4
        /*0124*/ 	.byte	0x04, 0x0a
        /*0126*/ 	.short	(.L_2315 - .L_2314)
	.align		4
.L_2314:
        /*0128*/ 	.word	index@(.nv.constant0._ZN3cub18CUB_300001_SM_10006detail6reduce18DeviceReduceKernelINS2_10policy_hubIiyN4cuda3__47maximumIiEEE10Policy1000EN6thrust24THRUST_300001_SM_1000_NS6detail15normal_iteratorINSC_10device_ptrIiEEEEyS8_iNS5_3std3__410__identityEEEvT0_PT3_T1_NS0_13GridEvenShareISO_EET2_T4_)
        /*012c*/ 	.short	0x0380
        /*012e*/ 	.short	0x0062


	//----- nvinfo : EIATTR_SW_WAR
	.align		4
.L_2315:
        /*0130*/ 	.byte	0x04, 0x36
        /*0132*/ 	.short	(.L_2317 - .L_2316)
.L_2316:
        /*0134*/ 	.word	0x00000008
.L_2317:


//--------------------- .nv.info._ZN3cub18CUB_300001_SM_10006detail6reduce28DeviceReduceSingleTileKernelINS2_10policy_hubIiyN4cuda3__47maximumIiEEE10Policy1000EN6thrust24THRUST_300001_SM_1000_NS6detail15normal_iteratorINSC_10device_ptrIiEEEEPiyS8_iiNS5_3std3__410__identityEEEvT0_T1_T2_T3_T4_T6_ --------------------------
	.section	.nv.info._ZN3cub18CUB_300001_SM_10006detail6reduce28DeviceReduceSingleTileKernelINS2_10policy_hubIiyN4cuda3__47maximumIiEEE10Policy1000EN6thrust24THRUST_300001_SM_1000_NS6detail15normal_iteratorINSC_10device_ptrIiEEEEPiyS8_iiNS5_3std3__410__identityEEEvT0_T1_T2_T3_T4_T6_,"",@"SHT_CUDA_INFO"
	.sectionflags	@""
	.align	4


	//----- nvinfo : EIATTR_CUDA_API_VERSION
	.align		4
        /*0000*/ 	.byte	0x04, 0x37
        /*0002*/ 	.short	(.L_2319 - .L_2318)
.L_2318:
        /*0004*/ 	.word	0x00000082


	//----- nvinfo : EIATTR_KPARAM_INFO
	.align		4
.L_2319:
        /*0008*/ 	.byte	0x04, 0x17
        /*000a*/ 	.short	(.L_2321 - .L_2320)
.L_2320:
        /*000c*/ 	.word	0x00000000
        /*0010*/ 	.short	0x0005
        /*0012*/ 	.short	0x0020
        /*0014*/ 	.byte	0x00, 0xf0, 0x05, 0x00


	//----- nvinfo : EIATTR_KPARAM_INFO
	.align		4
.L_2321:
        /*0018*/ 	.byte	0x04, 0x17
        /*001a*/ 	.short	(.L_2323 - .L_2322)
.L_2322:
        /*001c*/ 	.word	0x00000000
        /*0020*/ 	.short	0x0004
        /*0022*/ 	.short	0x001c
        /*0024*/ 	.byte	0x00, 0xf0, 0x11, 0x00


	//----- nvinfo : EIATTR_KPARAM_INFO
	.align		4
.L_2323:
        /*0028*/ 	.byte	0x04, 0x17
        /*002a*/ 	.short	(.L_2325 - .L_2324)
.L_2324:
        /*002c*/ 	.word	0x00000000
        /*0030*/ 	.short	0x0003
        /*0032*/ 	.short	0x0018
        /*0034*/ 	.byte	0x00, 0xf0, 0x05, 0x00


	//----- nvinfo : EIATTR_KPARAM_INFO
	.align		4
.L_2325:
        /*0038*/ 	.byte	0x04, 0x17
        /*003a*/ 	.short	(.L_2327 - .L_2326)
.L_2326:
        /*003c*/ 	.word	0x00000000
        /*0040*/ 	.short	0x0002
        /*0042*/ 	.short	0x0010
        /*0044*/ 	.byte	0x00, 0xf0, 0x21, 0x00


	//----- nvinfo : EIATTR_KPARAM_INFO
	.align		4
.L_2327:
        /*0048*/ 	.byte	0x04, 0x17
        /*004a*/ 	.short	(.L_2329 - .L_2328)
.L_2328:
        /*004c*/ 	.word	0x00000000
        /*0050*/ 	.short	0x0001
        /*0052*/ 	.short	0x0008
        /*0054*/ 	.byte	0x00, 0xf5, 0x21, 0x00


	//----- nvinfo : EIATTR_KPARAM_INFO
	.align		4
.L_2329:
        /*0058*/ 	.byte	0x04, 0x17
        /*005a*/ 	.short	(.L_2331 - .L_2330)
.L_2330:
        /*005c*/ 	.word	0x00000000
        /*0060*/ 	.short	0x0000
        /*0062*/ 	.short	0x0000
        /*0064*/ 	.byte	0x00, 0xf0, 0x21, 0x00


	//----- nvinfo : EIATTR_SPARSE_MMA_MASK
	.align		4
.L_2331:
        /*0068*/ 	.byte	0x03, 0x50
        /*006a*/ 	.short	0x0000


	//----- nvinfo : EIATTR_MAXREG_COUNT
	.align		4
        /*006c*/ 	.byte	0x03, 0x1b
        /*006e*/ 	.short	0x00ff


	//----- nvinfo : EIATTR_NUM_BARRIERS
	.align		4
        /*0070*/ 	.byte	0x02, 0x4c
        /*0072*/ 	.byte	0x01
	.zero		1


	//----- nvinfo : EIATTR_MERCURY_ISA_VERSION
	.align		4
        /*0074*/ 	.byte	0x03, 0x5f
        /*0076*/ 	.short	0x0101


	//----- nvinfo : EIATTR_COOP_GROUP_MASK_REGIDS
	.align		4
        /*0078*/ 	.byte	0x04, 0x29
        /*007a*/ 	.short	(.L_2333 - .L_2332)


	//   ....[0]....
.L_2332:
        /*007c*/ 	.word	0xffffffff


	//   ....[1]....
        /*0080*/ 	.word	0xffffffff


	//   ....[2]....
        /*0084*/ 	.word	0xffffffff


	//   ....[3]....
        /*0088*/ 	.word	0xffffffff


	//   ....[4]....
        /*008c*/ 	.word	0xffffffff


	//   ....[5]....
        /*0090*/ 	.word	0xffffffff


	//   ....[6]....
        /*0094*/ 	.word	0xffffffff


	//   ....[7]....
        /*0098*/ 	.word	0xffffffff


	//   ....[8]....
        /*009c*/ 	.word	0xffffffff


	//   ....[9]....
        /*00a0*/ 	.word	0xffffffff


	//   ....[10]....
        /*00a4*/ 	.word	0xffffffff


	//   ....[11]....
        /*00a8*/ 	.word	0xffffffff


	//   ....[12]....
        /*00ac*/ 	.word	0xffffffff


	//   ....[13]....
        /*00b0*/ 	.word	0xffffffff


	//   ....[14]....
        /*00b4*/ 	.word	0xffffffff


	//----- nvinfo : EIATTR_COOP_GROUP_INSTR_OFFSETS
	.align		4
.L_2333:
        /*00b8*/ 	.byte	0x04, 0x28
        /*00ba*/ 	.short	(.L_2335 - .L_2334)


	//   ....[0]....
.L_2334:
        /*00bc*/ 	.word	0x00000860


	//   ....[1]....
        /*00c0*/ 	.word	0x000008c0


	//   ....[2]....
        /*00c4*/ 	.word	0x00000930


	//   ....[3]....
        /*00c8*/ 	.word	0x00000980


	//   ....[4]....
        /*00cc*/ 	.word	0x000009b0


	//   ....[5]....
        /*00d0*/ 	.word	0x00000b40


	//   ....[6]....
        /*00d4*/ 	.word	0x00000bd0


	//   ....[7]....
        /*00d8*/ 	.word	0x00000c20


	//   ....[8]....
        /*00dc*/ 	.word	0x00000c60


	//   ....[9]....
        /*00e0*/ 	.word	0x00000ca0


	//   ....[10]....
        /*00e4*/ 	.word	0x00001b00


	//   ....[11]....
        /*00e8*/ 	.word	0x00001b80


	//   ....[12]....
        /*00ec*/ 	.word	0x00001bd0


	//   ....[13]....
        /*00f0*/ 	.word	0x00001c10


	//   ....[14]....
        /*00f4*/ 	.word	0x00001c40


	//----- nvinfo : EIATTR_VRC_CTA_INIT_COUNT
	.align		4
.L_2335:
        /*00f8*/ 	.byte	0x02, 0x4a
	.zero		1
	.zero		1


	//----- nvinfo : EIATTR_EXIT_INSTR_OFFSETS
	.align		4
        /*00fc*/ 	.byte	0x04, 0x1c
        /*00fe*/ 	.short	(.L_2337 - .L_2336)


	//   ....[0]....
.L_2336:
        /*0100*/ 	.word	0x000000a0


	//   ....[1]....
        /*0104*/ 	.word	0x000000e0


	//   ....[2]....
        /*0108*/ 	.word	0x00001d50


	//   ....[3]....
        /*010c*/ 	.word	0x00001da0


	//----- nvinfo : EIATTR_MAX_THREADS
	.align		4
.L_2337:
        /*0110*/ 	.byte	0x04, 0x05
        /*0112*/ 	.short	(.L_2339 - .L_2338)
.L_2338:
        /*0114*/ 	.word	0x00000100
        /*0118*/ 	.word	0x00000001
        /*011c*/ 	.word	0x00000001


	//----- nvinfo : EIATTR_CRS_STACK_SIZE
	.align		4
.L_2339:
        /*0120*/ 	.byte	0x04, 0x1e
        /*0122*/ 	.short	(.L_2341 - .L_2340)
.L_2340:
        /*0124*/ 	.word	0x00000000


	//----- nvinfo : EIATTR_CBANK_PARAM_SIZE
	.align		4
.L_2341:
        /*0128*/ 	.byte	0x03, 0x19
        /*012a*/ 	.short	0x0021


	//----- nvinfo : EIATTR_PARAM_CBANK
	.align		4
        /*012c*/ 	.byte	0x04, 0x0a
        /*012e*/ 	.short	(.L_2343 - .L_2342)
	.align		4
.L_2342:
        /*0130*/ 	.word	index@(.nv.constant0._ZN3cub18CUB_300001_SM_10006detail6reduce28DeviceReduceSingleTileKernelINS2_10policy_hubIiyN4cuda3__47maximumIiEEE10Policy1000EN6thrust24THRUST_300001_SM_1000_NS6detail15normal_iteratorINSC_10device_ptrIiEEEEPiyS8_iiNS5_3std3__410__identityEEEvT0_T1_T2_T3_T4_T6_)
        /*0134*/ 	.short	0x0380
        /*0136*/ 	.short	0x0021


	//----- nvinfo : EIATTR_SW_WAR
	.align		4
.L_2343:
        /*0138*/ 	.byte	0x04, 0x36
        /*013a*/ 	.short	(.L_2345 - .L_2344)
.L_2344:
        /*013c*/ 	.word	0x00000008
.L_2345:


//--------------------- .nv.info._ZN3cub18CUB_300001_SM_10006detail6reduce28DeviceReduceSingleTileKernelINS2_10policy_hubIijN4cuda3__47maximumIiEEE10Policy1000EPiSB_iS8_iiNS5_3std3__410__identityEEEvT0_T1_T2_T3_T4_T6_ --------------------------
	.section	.nv.info._ZN3cub18CUB_300001_SM_10006detail6reduce28DeviceReduceSingleTileKernelINS2_10policy_hubIijN4cuda3__47maximumIiEEE10Policy1000EPiSB_iS8_iiNS5_3std3__410__identityEEEvT0_T1_T2_T3_T4_T6_,"",@"SHT_CUDA_INFO"
	.sectionflags	@""
	.align	4


	//----- nvinfo : EIATTR_CUDA_API_VERSION
	.align		4
        /*0000*/ 	.byte	0x04, 0x37
        /*0002*/ 	.short	(.L_2347 - .L_2346)
.L_2346:
        /*0004*/ 	.word	0x00000082


	//----- nvinfo : EIATTR_KPARAM_INFO
	.align		4
.L_2347:
        /*0008*/ 	.byte	0x04, 0x17
        /*000a*/ 	.short	(.L_2349 - .L_2348)
.L_2348:
        /*000c*/ 	.word	0x00000000
        /*0010*/ 	.short	0x0005
        /*0012*/ 	.short	0x001c
        /*0014*/ 	.byte	0x00, 0xf0, 0x05, 0x00


	//----- nvinfo : EIATTR_KPARAM_INFO
	.align		4
.L_2349:
        /*0018*/ 	.byte	0x04, 0x17
        /*001a*/ 	.short	(.L_2351 - .L_2350)
.L_2350:
        /*001c*/ 	.word	0x00000000
        /*0020*/ 	.short	0x0004
        /*0022*/ 	.short	0x0018
        /*0024*/ 	.byte	0x00, 0xf0, 0x11, 0x00


	//----- nvinfo : EIATTR_KPARAM_INFO
	.align		4
.L_2351:
        /*0028*/ 	.byte	0x04, 0x17
        /*002a*/ 	.short	(.L_2353 - .L_2352)
.L_2352:
        /*002c*/ 	.word	0x00000000
        /*0030*/ 	.short	0x0003
        /*0032*/ 	.short	0x0014
        /*0034*/ 	.byte	0x00, 0xf0, 0x05, 0x00


	//----- nvinfo : EIATTR_KPARAM_INFO
	.align		4
.L_2353:
        /*0038*/ 	.byte	0x04, 0x17
        /*003a*/ 	.short	(.L_2355 - .L_2354)
.L_2354:
        /*003c*/ 	.word	0x00000000
        /*0040*/ 	.short	0x0002
        /*0042*/ 	.short	0x0010
        /*0044*/ 	.byte	0x00, 0xf0, 0x11, 0x00


	//----- nvinfo : EIATTR_KPARAM_INFO
	.align		4
.L_2355:
        /*0048*/ 	.byte	0x04, 0x17
        /*004a*/ 	.short	(.L_2357 - .L_2356)
.L_2356:
        /*004c*/ 	.word	0x00000000
        /*0050*/ 	.short	0x0001
        /*0052*/ 	.short	0x0008
        /*0054*/ 	.byte	0x00, 0xf5, 0x21, 0x00


	//----- nvinfo : EIATTR_KPARAM_INFO
	.align		4
.L_2357:
        /*0058*/ 	.byte	0x04, 0x17
        /*005a*/ 	.short	(.L_2359 - .L_2358)
.L_2358:
        /*005c*/ 	.word	0x00000000
        /*0060*/ 	.short	0x0000
        /*0062*/ 	.short	0x0000
        /*0064*/ 	.byte	0x00, 0xf5, 0x21, 0x00


	//----- nvinfo : EIATTR_SPARSE_MMA_MASK
	.align		4
.L_2359:
        /*0068*/ 	.byte	0x03, 0x50
        /*006a*/ 	.short	0x0000


	//----- nvinfo : EIATTR_MAXREG_COUNT
	.align		4
        /*006c*/ 	.byte	0x03, 0x1b
        /*006e*/ 	.short	0x00ff


	//----- nvinfo : EIATTR_NUM_BARRIERS
	.align		4
        /*0070*/ 	.byte	0x02, 0x4c
        /*0072*/ 	.byte	0x01
	.zero		1


	//----- nvinfo : EIATTR_MERCURY_ISA_VERSION
	.align		4
        /*0074*/ 	.byte	0x03, 0x5f
        /*0076*/ 	.short	0x0101


	//----- nvinfo : EIATTR_COOP_GROUP_MASK_REGIDS
	.align		4
        /*0078*/ 	.byte	0x04, 0x29
        /*007a*/ 	.short	(.L_2361 - .L_2360)


	//   ....[0]....
.L_2360:
        /*007c*/ 	.word	0xffffffff


	//   ....[1]....
        /*0080*/ 	.word	0xffffffff


	//   ....[2]....
        /*0084*/ 	.word	0xffffffff


	//   ....[3]....
        /*0088*/ 	.word	0xffffffff


	//   ....[4]....
        /*008c*/ 	.word	0xffffffff


	//   ....[5]....
        /*0090*/ 	.word	0xffffffff


	//   ....[6]....
        /*0094*/ 	.word	0xffffffff


	//   ....[7]....
        /*0098*/ 	.word	0xffffffff


	//   ....[8]....
        /*009c*/ 	.word	0xffffffff


	//   ....[9]....
        /*00a0*/ 	.word	0xffffffff


	//   ....[10]....
        /*00a4*/ 	.word	0xffffffff


	//   ....[11]....
        /*00a8*/ 	.word	0xffffffff


	//   ....[12]....
        /*00ac*/ 	.word	0xffffffff


	//   ....[13]....
        /*00b0*/ 	.word	0xffffffff


	//   ....[14]....
        /*00b4*/ 	.word	0xffffffff


	//   ....[15]....
        /*00b8*/ 	.word	0xffffffff


	//   ....[16]....
        /*00bc*/ 	.word	0xffffffff


	//   ....[17]....
        /*00c0*/ 	.word	0xffffffff


	//   ....[18]....
        /*00c4*/ 	.word	0xffffffff


	//   ....[19]....
        /*00c8*/ 	.word	0xffffffff


	//   ....[20]....
        /*00cc*/ 	.word	0xffffffff


	//   ....[21]....
        /*00d0*/ 	.word	0xffffffff


	//   ....[22]....
        /*00d4*/ 	.word	0xffffffff


	//   ....[23]....
        /*00d8*/ 	.word	0xffffffff


	//   ....[24]....
        /*00dc*/ 	.word	0xffffffff


	//   ....[25]....
        /*00e0*/ 	.word	0xffffffff


	//   ....[26]....
        /*00e4*/ 	.word	0xffffffff


	//   ....[27]....
        /*00e8*/ 	.word	0xffffffff


	//   ....[28]....
        /*00ec*/ 	.word	0xffffffff


	//   ....[29]....
        /*00f0*/ 	.word	0xffffffff


	//----- nvinfo : EIATTR_COOP_GROUP_INSTR_OFFSETS
	.align		4
.L_2361:
        /*00f4*/ 	.byte	0x04, 0x28
        /*00f6*/ 	.short	(.L_2363 - .L_2362)


	//   ....[0]....
.L_2362:
        /*00f8*/ 	.word	0x000008a0


	//   ....[1]....
        /*00fc*/ 	.word	0x00000900


	//   ....[2]....
        /*0100*/ 	.word	0x00000970


	//   ....[3]....
        /*0104*/ 	.word	0x000009c0


	//   ....[4]....
        /*0108*/ 	.word	0x000009f0


	//   ....[5]....
        /*010c*/ 	.word	0x00000b80


	//   ....[6]....
        /*0110*/ 	.word	0x00000c10


	//   ....[7]....
        /*0114*/ 	.word	0x00000c60


	//   ....[8]....
        /*0118*/ 	.word	0x00000ca0


	//   ....[9]....
        /*011c*/ 	.word	0x00000ce0


	//   ....[10]....
        /*0120*/ 	.word	0x00001940


	//   ....[11]....
        /*0124*/ 	.word	0x000019c0


	//   ....[12]....
        /*0128*/ 	.word	0x00001a10


	//   ....[13]....
        /*012c*/ 	.word	0x00001a50


	//   ....[14]....
        /*0130*/ 	.word	0x00001a80


	//   ....[15]....
        /*0134*/ 	.word	0x00002330


	//   ....[16]....
        /*0138*/ 	.word	0x00002390


	//   ....[17]....
        /*013c*/ 	.word	0x00002400


	//   ....[18]....
        /*0140*/ 	.word	0x00002450


	//   ....[19]....
        /*0144*/ 	.word	0x00002480


	//   ....[20]....
        /*0148*/ 	.word	0x00002610


	//   ....[21]....
        /*014c*/ 	.word	0x00002690


	//   ....[22]....
        /*0150*/ 	.word	0x000026d0


	//   ....[23]....
        /*0154*/ 	.word	0x00002720


	//   ....[24]....
        /*0158*/ 	.word	0x00002770


	//   ....[25]....
        /*015c*/ 	.word	0x00003550


	//   ....[26]....
        /*0160*/ 	.word	0x000035d0


	//   ....[27]....
        /*0164*/ 	.word	0x00003620


	//   ....[28]....
        /*0168*/ 	.word	0x00003660


	//   ....[29]....
        /*016c*/ 	.word	0x00003690


	//----- nvinfo : EIATTR_VRC_CTA_INIT_COUNT
	.align		4
.L_2363:
        /*0170*/ 	.byte	0x02, 0x4a
	.zero		1
	.zero		1


	//----- nvinfo : EIATTR_EXIT_INSTR_OFFSETS
	.align		4
        /*0174*/ 	.byte	0x04, 0x1c
        /*0176*/ 	.short	(.L_2365 - .L_2364)


	//   ....[0]....
.L_2364:
        /*0178*/ 	.word	0x00000080


	//   ....[1]....
        /*017c*/ 	.word	0x000000c0


	//   ....[2]....
        /*0180*/ 	.word	0x000037b0


	//   ....[3]....
        /*0184*/ 	.word	0x00003800


	//----- nvinfo : EIATTR_MAX_THREADS
	.align		4
.L_2365:
        /*0188*/ 	.byte	0x04, 0x05
        /*018a*/ 	.short	(.L_2367 - .L_2366)
.L_2366:
        /*018c*/ 	.word	0x00000100
        /*0190*/ 	.word	0x00000001
        /*0194*/ 	.word	0x00000001


	//----- nvinfo : EIATTR_CRS_STACK_SIZE
	.align		4
.L_2367:
        /*0198*/ 	.byte	0x04, 0x1e
        /*019a*/ 	.short	(.L_2369 - .L_2368)
.L_2368:
        /*019c*/ 	.word	0x00000000


	//----- nvinfo : EIATTR_CBANK_PARAM_SIZE
	.align		4
.L_2369:
        /*01a0*/ 	.byte	0x03, 0x19
        /*01a2*/ 	.short	0x001d


	//----- nvinfo : EIATTR_PARAM_CBANK
	.align		4
        /*01a4*/ 	.byte	0x04, 0x0a
        /*01a6*/ 	.short	(.L_2371 - .L_2370)
	.align		4
.L_2370:
        /*01a8*/ 	.word	index@(.nv.constant0._ZN3cub18CUB_300001_SM_10006detail6reduce28DeviceReduceSingleTileKernelINS2_10policy_hubIijN4cuda3__47maximumIiEEE10Policy1000EPiSB_iS8_iiNS5_3std3__410__identityEEEvT0_T1_T2_T3_T4_T6_)
        /*01ac*/ 	.short	0x0380
        /*01ae*/ 	.short	0x001d


	//----- nvinfo : EIATTR_SW_WAR
	.align		4
.L_2371:
        /*01b0*/ 	.byte	0x04, 0x36
        /*01b2*/ 	.short	(.L_2373 - .L_2372)
.L_2372:
        /*01b4*/ 	.word	0x00000008
.L_2373:


//--------------------- .nv.info._ZN3cub18CUB_300001_SM_10006detail6reduce18DeviceReduceKernelINS2_10policy_hubIijN4cuda3__47maximumIiEEE10Policy1000EN6thrust24THRUST_300001_SM_1000_NS6detail15normal_iteratorINSC_10device_ptrIiEEEEjS8_iNS5_3std3__410__identityEEEvT0_PT3_T1_NS0_13GridEvenShareISO_EET2_T4_ --------------------------
	.section	.nv.info._ZN3cub18CUB_300001_SM_10006detail6reduce18DeviceReduceKernelINS2_10policy_hubIijN4cuda3__47maximumIiEEE10Policy1000EN6thrust24THRUST_300001_SM_1000_NS6detail15normal_iteratorINSC_10device_ptrIiEEEEjS8_iNS5_3std3__410__identityEEEvT0_PT3_T1_NS0_13GridEvenShareISO_EET2_T4_,"",@"SHT_CUDA_INFO"
	.sectionflags	@""
	.align	4


	//----- nvinfo : EIATTR_CUDA_API_VERSION
	.align		4
        /*0000*/ 	.byte	0x04, 0x37
        /*0002*/ 	.short	(.L_2375 - .L_2374)
.L_2374:
        /*0004*/ 	.word	0x00000082


	//----- nvinfo : EIATTR_KPARAM_INFO
	.align		4
.L_2375:
        /*0008*/ 	.byte	0x04, 0x17
        /*000a*/ 	.short	(.L_2377 - .L_2376)
.L_2376:
        /*000c*/ 	.word	0x00000000
        /*0010*/ 	.short	0x0005
        /*0012*/ 	.short	0x003d
        /*0014*/ 	.byte	0x00, 0xf0, 0x05, 0x00


	//----- nvinfo : EIATTR_KPARAM_INFO
	.align		4
.L_2377:
        /*0018*/ 	.byte	0x04, 0x17
        /*001a*/ 	.short	(.L_2379 - .L_2378)
.L_2378:
        /*001c*/ 	.word	0x00000000
        /*0020*/ 	.short	0x0004
        /*0022*/ 	.short	0x003c
        /*0024*/ 	.byte	0x00, 0xf0, 0x05, 0x00


	//----- nvinfo : EIATTR_KPARAM_INFO
	.align		4
.L_2379:
        /*0028*/ 	.byte	0x04, 0x17
        /*002a*/ 	.short	(.L_2381 - .L_2380)
.L_2380:
        /*002c*/ 	.word	0x00000000
        /*0030*/ 	.short	0x0003
        /*0032*/ 	.short	0x0014
        /*0034*/ 	.byte	0x00, 0xf0, 0xa1, 0x00


	//----- nvinfo : EIATTR_KPARAM_INFO
	.align		4
.L_2381:
        /*0038*/ 	.byte	0x04, 0x17
        /*003a*/ 	.short	(.L_2383 - .L_2382)
.L_2382:
        /*003c*/ 	.word	0x00000000
        /*0040*/ 	.short	0x0002
        /*0042*/ 	.short	0x0010
        /*0044*/ 	.byte	0x00, 0xf0, 0x11, 0x00


	//----- nvinfo : EIATTR_KPARAM_INFO
	.align		4
.L_2383:
        /*0048*/ 	.byte	0x04, 0x17
        /*004a*/ 	.short	(.L_2385 - .L_2384)
.L_2384:
        /*004c*/ 	.word	0x00000000
        /*0050*/ 	.short	0x0001
        /*0052*/ 	.short	0x0008
        /*0054*/ 	.byte	0x00, 0xf5, 0x21, 0x00


	//----- nvinfo : EIATTR_KPARAM_INFO
	.align		4
.L_2385:
        /*0058*/ 	.byte	0x04, 0x17
        /*005a*/ 	.short	(.L_2387 - .L_2386)
.L_2386:
        /*005c*/ 	.word	0x00000000
        /*0060*/ 	.short	0x0000
        /*0062*/ 	.short	0x0000
        /*0064*/ 	.byte	0x00, 0xf0, 0x21, 0x00


	//----- nvinfo : EIATTR_SPARSE_MMA_MASK
	.align		4
.L_2387:
        /*0068*/ 	.byte	0x03, 0x50
        /*006a*/ 	.short	0x0000


	//----- nvinfo : EIATTR_MAXREG_COUNT
	.align		4
        /*006c*/ 	.byte	0x03, 0x1b
        /*006e*/ 	.short	0x00ff


	//----- nvinfo : EIATTR_NUM_BARRIERS
	.align		4
        /*0070*/ 	.byte	0x02, 0x4c
        /*0072*/ 	.byte	0x01
	.zero		1


	//----- nvinfo : EIATTR_MERCURY_ISA_VERSION
	.align		4
        /*0074*/ 	.byte	0x03, 0x5f
        /*0076*/ 	.short	0x0101


	//----- nvinfo : EIATTR_COOP_GROUP_MASK_REGIDS
	.align		4
        /*0078*/ 	.byte	0x04, 0x29
        /*007a*/ 	.short	(.L_2389 - .L_2388)


	//   ....[0]....
.L_2388:
        /*007c*/ 	.word	0xffffffff


	//   ....[1]....
        /*0080*/ 	.word	0xffffffff


	//   ....[2]....
        /*0084*/ 	.word	0xffffffff


	//   ....[3]....
        /*0088*/ 	.word	0xffffffff


	//   ....[4]....
        /*008c*/ 	.word	0xffffffff


	//   ....[5]....
        /*0090*/ 	.word	0xffffffff


	//   ....[6]....
        /*0094*/ 	.word	0xffffffff


	//   ....[7]....
        /*0098*/ 	.word	0xffffffff


	//   ....[8]....
        /*009c*/ 	.word	0xffffffff


	//   ....[9]....
        /*00a0*/ 	.word	0xffffffff


	//   ....[10]....
        /*00a4*/ 	.word	0xffffffff


	//   ....[11]....
        /*00a8*/ 	.word	0xffffffff


	//   ....[12]....
        /*00ac*/ 	.word	0xffffffff


	//   ....[13]....
        /*00b0*/ 	.word	0xffffffff


	//   ....[14]....
        /*00b4*/ 	.word	0xffffffff


	//----- nvinfo : EIATTR_COOP_GROUP_INSTR_OFFSETS
	.align		4
.L_2389:
        /*00b8*/ 	.byte	0x04, 0x28
        /*00ba*/ 	.short	(.L_2391 - .L_2390)


	//   ....[0]....
.L_2390:
        /*00bc*/ 	.word	0x00000b10


	//   ....[1]....
        /*00c0*/ 	.word	0x00000b70


	//   ....[2]....
        /*00c4*/ 	.word	0x00000be0


	//   ....[3]....
        /*00c8*/ 	.word	0x00000c30


	//   ....[4]....
        /*00cc*/ 	.word	0x00000c60


	//   ....[5]....
        /*00d0*/ 	.word	0x00000df0


	//   ....[6]....
        /*00d4*/ 	.word	0x00000e80


	//   ....[7]....
        /*00d8*/ 	.word	0x00000ed0


	//   ....[8]....
        /*00dc*/ 	.word	0x00000f10


	//   ....[9]....
        /*00e0*/ 	.word	0x00000f50


	//   ....[10]....
        /*00e4*/ 	.word	0x00002060


	//   ....[11]....
        /*00e8*/ 	.word	0x000020f0


	//   ....[12]....
        /*00ec*/ 	.word	0x00002140


	//   ....[13]....
        /*00f0*/ 	.word	0x00002180


	//   ....[14]....
        /*00f4*/ 	.word	0x000021b0


	//----- nvinfo : EIATTR_VRC_CTA_INIT_COUNT
	.align		4
.L_2391:
        /*00f8*/ 	.byte	0x02, 0x4a
	.zero		1
	.zero		1


	//----- nvinfo : EIATTR_EXIT_INSTR_OFFSETS
	.align		4
        /*00fc*/ 	.byte	0x04, 0x1c
        /*00fe*/ 	.short	(.L_2393 - .L_2392)


	//   ....[0]....
.L_2392:
        /*0100*/ 	.word	0x000022d0


	//   ....[1]....
        /*0104*/ 	.word	0x00002310


	//----- nvinfo : EIATTR_MAX_THREADS
	.align		4
.L_2393:
        /*0108*/ 	.byte	0x04, 0x05
        /*010a*/ 	.short	(.L_2395 - .L_2394)
.L_2394:
        /*010c*/ 	.word	0x00000100
        /*0110*/ 	.word	0x00000001
        /*0114*/ 	.word	0x00000001


	//----- nvinfo : EIATTR_CRS_STACK_SIZE
	.align		4
.L_2395:
        /*0118*/ 	.byte	0x04, 0x1e
        /*011a*/ 	.short	(.L_2397 - .L_2396)
.L_2396:
        /*011c*/ 	.word	0x00000000


	//----- nvinfo : EIATTR_CBANK_PARAM_SIZE
	.align		4
.L_2397:
        /*0120*/ 	.byte	0x03, 0x19
        /*0122*/ 	.short	0x003e


	//----- nvinfo : EIATTR_PARAM_CBANK
	.align		4
        /*0124*/ 	.byte	0x04, 0x0a
        /*0126*/ 	.short	(.L_2399 - .L_2398)
	.align		4
.L_2398:
        /*0128*/ 	.word	index@(.nv.constant0._ZN3cub18CUB_300001_SM_10006detail6reduce18DeviceReduceKernelINS2_10policy_hubIijN4cuda3__47maximumIiEEE10Policy1000EN6thrust24THRUST_300001_SM_1000_NS6detail15normal_iteratorINSC_10device_ptrIiEEEEjS8_iNS5_3std3__410__identityEEEvT0_PT3_T1_NS0_13GridEvenShareISO_EET2_T4_)
        /*012c*/ 	.short	0x0380
        /*012e*/ 	.short	0x003e


	//----- nvinfo : EIATTR_SW_WAR
	.align		4
.L_2399:
        /*0130*/ 	.byte	0x04, 0x36
        /*0132*/ 	.short	(.L_2401 - .L_2400)
.L_2400:
        /*0134*/ 	.word	0x00000008
.L_2401:


//--------------------- .nv.info._ZN3cub18CUB_300001_SM_10006detail6reduce28DeviceReduceSingleTileKernelINS2_10policy_hubIijN4cuda3__47maximumIiEEE10Policy1000EN6thrust24THRUST_300001_SM_1000_NS6detail15normal_iteratorINSC_10device_ptrIiEEEEPijS8_iiNS5_3std3__410__identityEEEvT0_T1_T2_T3_T4_T6_ --------------------------
	.section	.nv.info._ZN3cub18CUB_300001_SM_10006detail6reduce28DeviceReduceSingleTileKernelINS2_10policy_hubIijN4cuda3__47maximumIiEEE10Policy1000EN6thrust24THRUST_300001_SM_1000_NS6detail15normal_iteratorINSC_10device_ptrIiEEEEPijS8_iiNS5_3std3__410__identityEEEvT0_T1_T2_T3_T4_T6_,"",@"SHT_CUDA_INFO"
	.sectionflags	@""
	.align	4


	//----- nvinfo : EIATTR_CUDA_API_VERSION
	.align		4
        /*0000*/ 	.byte	0x04, 0x37
        /*0002*/ 	.short	(.L_2403 - .L_2402)
.L_2402:
        /*0004*/ 	.word	0x00000082


	//----- nvinfo : EIATTR_KPARAM_INFO
	.align		4
.L_2403:
        /*0008*/ 	.byte	0x04, 0x17
        /*000a*/ 	.short	(.L_2405 - .L_2404)
.L_2404:
        /*000c*/ 	.word	0x00000000
        /*0010*/ 	.short	0x0005
        /*0012*/ 	.short	0x001c
        /*0014*/ 	.byte	0x00, 0xf0, 0x05, 0x00


	//----- nvinfo : EIATTR_KPARAM_INFO
	.align		4
.L_2405:
        /*0018*/ 	.byte	0x04, 0x17
        /*001a*/ 	.short	(.L_2407 - .L_2406)
.L_2406:
        /*001c*/ 	.word	0x00000000
        /*0020*/ 	.short	0x0004
        /*0022*/ 	.short	0x0018
        /*0024*/ 	.byte	0x00, 0xf0, 0x11, 0x00


	//----- nvinfo : EIATTR_KPARAM_INFO
	.align		4
.L_2407:
        /*0028*/ 	.byte	0x04, 0x17
        /*002a*/ 	.short	(.L_2409 - .L_2408)
.L_2408:
        /*002c*/ 	.word	0x00000000
        /*0030*/ 	.short	0x0003
        /*0032*/ 	.short	0x0014
        /*0034*/ 	.byte	0x00, 0xf0, 0x05, 0x00


	//----- nvinfo : EIATTR_KPARAM_INFO
	.align		4
.L_2409:
        /*0038*/ 	.byte	0x04, 0x17
        /*003a*/ 	.short	(.L_2411 - .L_2410)
.L_2410:
        /*003c*/ 	.word	0x00000000
        /*0040*/ 	.short	0x0002
        /*0042*/ 	.short	0x0010
        /*0044*/ 	.byte	0x00, 0xf0, 0x11, 0x00


	//----- nvinfo : EIATTR_KPARAM_INFO
	.align		4
.L_2411:
        /*0048*/ 	.byte	0x04, 0x17
        /*004a*/ 	.short	(.L_2413 - .L_2412)
.L_2412:
        /*004c*/ 	.word	0x00000000
        /*0050*/ 	.short	0x0001
        /*0052*/ 	.short	0x0008
        /*0054*/ 	.byte	0x00, 0xf5, 0x21, 0x00


	//----- nvinfo : EIATTR_KPARAM_INFO
	.align		4
.L_2413:
        /*0058*/ 	.byte	0x04, 0x17
        /*005a*/ 	.short	(.L_2415 - .L_2414)
.L_2414:
        /*005c*/ 	.word	0x00000000
        /*0060*/ 	.short	0x0000
        /*0062*/ 	.short	0x0000
        /*0064*/ 	.byte	0x00, 0xf0, 0x21, 0x00


	//----- nvinfo : EIATTR_SPARSE_MMA_MASK
	.align		4
.L_2415:
        /*0068*/ 	.byte	0x03, 0x50
        /*006a*/ 	.short	0x0000


	//----- nvinfo : EIATTR_MAXREG_COUNT
	.align		4
        /*006c*/ 	.byte	0x03, 0x1b
        /*006e*/ 	.short	0x00ff


	//----- nvinfo : EIATTR_NUM_BARRIERS
	.align		4
        /*0070*/ 	.byte	0x02, 0x4c
        /*0072*/ 	.byte	0x01
	.zero		1


	//----- nvinfo : EIATTR_MERCURY_ISA_VERSION
	.align		4
        /*0074*/ 	.byte	0x03, 0x5f
        /*0076*/ 	.short	0x0101


	//----- nvinfo : EIATTR_COOP_GROUP_MASK_REGIDS
	.align		4
        /*0078*/ 	.byte	0x04, 0x29
        /*007a*/ 	.short	(.L_2417 - .L_2416)


	//   ....[0]....
.L_2416:
        /*007c*/ 	.word	0xffffffff


	//   ....[1]....
        /*0080*/ 	.word	0xffffffff


	//   ....[2]....
        /*0084*/ 	.word	0xffffffff


	//   ....[3]....
        /*0088*/ 	.word	0xffffffff


	//   ....[4]....
        /*008c*/ 	.word	0xffffffff


	//   ....[5]....
        /*0090*/ 	.word	0xffffffff


	//   ....[6]....
        /*0094*/ 	.word	0xffffffff


	//   ....[7]....
        /*0098*/ 	.word	0xffffffff


	//   ....[8]....
        /*009c*/ 	.word	0xffffffff


	//   ....[9]....
        /*00a0*/ 	.word	0xffffffff


	//   ....[10]....
        /*00a4*/ 	.word	0xffffffff


	//   ....[11]....
        /*00a8*/ 	.word	0xffffffff


	//   ....[12]....
        /*00ac*/ 	.word	0xffffffff


	//   ....[13]....
        /*00b0*/ 	.word	0xffffffff


	//   ....[14]....
        /*00b4*/ 	.word	0xffffffff


	//----- nvinfo : EIATTR_COOP_GROUP_INSTR_OFFSETS
	.align		4
.L_2417:
        /*00b8*/ 	.byte	0x04, 0x28
        /*00ba*/ 	.short	(.L_2419 - .L_2418)


	//   ....[0]....
.L_2418:
        /*00bc*/ 	.word	0x00000840


	//   ....[1]....
        /*00c0*/ 	.word	0x000008a0


	//   ....[2]....
        /*00c4*/ 	.word	0x00000910


	//   ....[3]....
        /*00c8*/ 	.word	0x00000960


	//   ....[4]....
        /*00cc*/ 	.word	0x00000990


	//   ....[5]....
        /*00d0*/ 	.word	0x00000b20


	//   ....[6]....
        /*00d4*/ 	.word	0x00000bb0


	//   ....[7]....
        /*00d8*/ 	.word	0x00000c00


	//   ....[8]....
        /*00dc*/ 	.word	0x00000c40


	//   ....[9]....
        /*00e0*/ 	.word	0x00000c80


	//   ....[10]....
        /*00e4*/ 	.word	0x00001c30


	//   ....[11]....
        /*00e8*/ 	.word	0x00001cb0


	//   ....[12]....
        /*00ec*/ 	.word	0x00001d00


	//   ....[13]....
        /*00f0*/ 	.word	0x00001d40


	//   ....[14]....
        /*00f4*/ 	.word	0x00001d70


	//----- nvinfo : EIATTR_VRC_CTA_INIT_COUNT
	.align		4
.L_2419:
        /*00f8*/ 	.byte	0x02, 0x4a
	.zero		1
	.zero		1


	//----- nvinfo : EIATTR_EXIT_INSTR_OFFSETS
	.align		4
        /*00fc*/ 	.byte	0x04, 0x1c
        /*00fe*/ 	.short	(.L_2421 - .L_2420)


	//   ....[0]....
.L_2420:
        /*0100*/ 	.word	0x00000080


	//   ....[1]....
        /*0104*/ 	.word	0x000000c0


	//   ....[2]....
        /*0108*/ 	.word	0x00001e90


	//   ....[3]....
        /*010c*/ 	.word	0x00001ee0


	//----- nvinfo : EIATTR_MAX_THREADS
	.align		4
.L_2421:
        /*0110*/ 	.byte	0x04, 0x05
        /*0112*/ 	.short	(.L_2423 - .L_2422)
.L_2422:
        /*0114*/ 	.word	0x00000100
        /*0118*/ 	.word	0x00000001
        /*011c*/ 	.word	0x00000001


	//----- nvinfo : EIATTR_CRS_STACK_SIZE
	.align		4
.L_2423:
        /*0120*/ 	.byte	0x04, 0x1e
        /*0122*/ 	.short	(.L_2425 - .L_2424)
.L_2424:
        /*0124*/ 	.word	0x00000000


	//----- nvinfo : EIATTR_CBANK_PARAM_SIZE
	.align		4
.L_2425:
        /*0128*/ 	.byte	0x03, 0x19
        /*012a*/ 	.short	0x001d


	//----- nvinfo : EIATTR_PARAM_CBANK
	.align		4
        /*012c*/ 	.byte	0x04, 0x0a
        /*012e*/ 	.short	(.L_2427 - .L_2426)
	.align		4
.L_2426:
        /*0130*/ 	.word	index@(.nv.constant0._ZN3cub18CUB_300001_SM_10006detail6reduce28DeviceReduceSingleTileKernelINS2_10policy_hubIijN4cuda3__47maximumIiEEE10Policy1000EN6thrust24THRUST_300001_SM_1000_NS6detail15normal_iteratorINSC_10device_ptrIiEEEEPijS8_iiNS5_3std3__410__identityEEEvT0_T1_T2_T3_T4_T6_)
        /*0134*/ 	.short	0x0380
        /*0136*/ 	.short	0x001d


	//----- nvinfo : EIATTR_SW_WAR
	.align		4
.L_2427:
        /*0138*/ 	.byte	0x04, 0x36
        /*013a*/ 	.short	(.L_2429 - .L_2428)
.L_2428:
        /*013c*/ 	.word	0x00000008
.L_2429:


//--------------------- .nv.info._ZN3cub18CUB_300001_SM_10006detail6reduce28DeviceReduceSingleTileKernelINS2_10policy_hubIiyN4cuda3std3__44plusIiEEE10Policy1000EPiSC_iS9_iiNS7_10__identityEEEvT0_T1_T2_T3_T4_T6_ --------------------------
	.section	.nv.info._ZN3cub18CUB_300001_SM_10006detail6reduce28DeviceReduceSingleTileKernelINS2_10policy_hubIiyN4cuda3std3__44plusIiEEE10Policy1000EPiSC_iS9_iiNS7_10__identityEEEvT0_T1_T2_T3_T4_T6_,"",@"SHT_CUDA_INFO"
	.sectionflags	@""
	.align	4


	//----- nvinfo : EIATTR_CUDA_API_VERSION
	.align		4
        /*0000*/ 	.byte	0x04, 0x37
        /*0002*/ 	.short	(.L_2431 - .L_2430)
.L_2430:
        /*0004*/ 	.word	0x00000082


	//----- nvinfo : EIATTR_KPARAM_INFO
	.align		4
.L_2431:
        /*0008*/ 	.byte	0x04, 0x17
        /*000a*/ 	.short	(.L_2433 - .L_2432)
.L_2432:
        /*000c*/ 	.word	0x00000000
        /*0010*/ 	.short	0x0005
        /*0012*/ 	.short	0x001c
        /*0014*/ 	.byte	0x00, 0xf0, 0x05, 0x00


	//----- nvinfo : EIATTR_KPARAM_INFO
	.align		4
.L_2433:
        /*0018*/ 	.byte	0x04, 0x17
        /*001a*/ 	.short	(.L_2435 - .L_2434)
.L_2434:
        /*001c*/ 	.word	0x00000000
        /*0020*/ 	.short	0x0004
        /*0022*/ 	.short	0x0018
        /*0024*/ 	.byte	0x00, 0xf0, 0x11, 0x00


	//----- nvinfo : EIATTR_KPARAM_INFO
	.align		4
.L_2435:
        /*0028*/ 	.byte	0x04, 0x17
        /*002a*/ 	.short	(.L_2437 - .L_2436)
.L_2436:
        /*002c*/ 	.word	0x00000000
        /*0030*/ 	.short	0x0003
        /*0032*/ 	.short	0x0014
        /*0034*/ 	.byte	0x00, 0xf0, 0x05, 0x00


	//----- nvinfo : EIATTR_KPARAM_INFO
	.align		4
.L_2437:
        /*0038*/ 	.byte	0x04, 0x17
        /*003a*/ 	.short	(.L_2439 - .L_2438)
.L_2438:
        /*003c*/ 	.word	0x00000000
        /*0040*/ 	.short	0x0002
        /*0042*/ 	.short	0x0010
        /*0044*/ 	.byte	0x00, 0xf0, 0x11, 0x00


	//----- nvinfo : EIATTR_KPARAM_INFO
	.align		4
.L_2439:
        /*0048*/ 	.byte	0x04, 0x17
        /*004a*/ 	.short	(.L_2441 - .L_2440)
.L_2440:
        /*004c*/ 	.word	0x00000000
        /*0050*/ 	.short	0x0001
        /*0052*/ 	.short	0x0008
        /*0054*/ 	.byte	0x00, 0xf5, 0x21, 0x00


	//----- nvinfo : EIATTR_KPARAM_INFO
	.align		4
.L_2441:
        /*0058*/ 	.byte	0x04, 0x17
        /*005a*/ 	.short	(.L_2443 - .L_2442)
.L_2442:
        /*005c*/ 	.word	0x00000000
        /*0060*/ 	.short	0x0000
        /*0062*/ 	.short	0x0000
        /*0064*/ 	.byte	0x00, 0xf5, 0x21, 0x00


	//----- nvinfo : EIATTR_SPARSE_MMA_MASK
	.align		4
.L_2443:
        /*0068*/ 	.byte	0x03, 0x50
        /*006a*/ 	.short	0x0000


	//----- nvinfo : EIATTR_MAXREG_COUNT
	.align		4
        /*006c*/ 	.byte	0x03, 0x1b
        /*006e*/ 	.short	0x00ff


	//----- nvinfo : EIATTR_NUM_BARRIERS
	.align		4
        /*0070*/ 	.byte	0x02, 0x4c
        /*0072*/ 	.byte	0x01
	.zero		1


	//----- nvinfo : EIATTR_MERCURY_ISA_VERSION
	.align		4
        /*0074*/ 	.byte	0x03, 0x5f
        /*0076*/ 	.short	0x0101


	//----- nvinfo : EIATTR_COOP_GROUP_MASK_REGIDS
	.align		4
        /*0078*/ 	.byte	0x04, 0x29
        /*007a*/ 	.short	(.L_2445 - .L_2444)


	//   ....[0]....
.L_2444:
        /*007c*/ 	.word	0xffffffff


	//   ....[1]....
        /*0080*/ 	.word	0xffffffff


	//   ....[2]....
        /*0084*/ 	.word	0xffffffff


	//   ....[3]....
        /*0088*/ 	.word	0xffffffff


	//   ....[4]....
        /*008c*/ 	.word	0xffffffff


	//   ....[5]....
        /*0090*/ 	.word	0xffffffff


	//   ....[6]....
        /*0094*/ 	.word	0xffffffff


	//   ....[7]....
        /*0098*/ 	.word	0xffffffff


	//   ....[8]....
        /*009c*/ 	.word	0xffffffff


	//   ....[9]....
        /*00a0*/ 	.word	0xffffffff


	//   ....[10]....
        /*00a4*/ 	.word	0xffffffff


	//   ....[11]....
        /*00a8*/ 	.word	0xffffffff


	//   ....[12]....
        /*00ac*/ 	.word	0xffffffff


	//   ....[13]....
        /*00b0*/ 	.word	0xffffffff


	//   ....[14]....
        /*00b4*/ 	.word	0xffffffff


	//   ....[15]....
        /*00b8*/ 	.word	0xffffffff


	//   ....[16]....
        /*00bc*/ 	.word	0xffffffff


	//   ....[17]....
        /*00c0*/ 	.word	0xffffffff


	//   ....[18]....
        /*00c4*/ 	.word	0xffffffff


	//   ....[19]....
        /*00c8*/ 	.word	0xffffffff


	//   ....[20]....
        /*00cc*/ 	.word	0xffffffff


	//   ....[21]....
        /*00d0*/ 	.word	0xffffffff


	//   ....[22]....
        /*00d4*/ 	.word	0xffffffff


	//   ....[23]....
        /*00d8*/ 	.word	0xffffffff


	//   ....[24]....
        /*00dc*/ 	.word	0xffffffff


	//   ....[25]....
        /*00e0*/ 	.word	0xffffffff


	//   ....[26]....
        /*00e4*/ 	.word	0xffffffff


	//   ....[27]....
        /*00e8*/ 	.word	0xffffffff


	//   ....[28]....
        /*00ec*/ 	.word	0xffffffff


	//   ....[29]....
        /*00f0*/ 	.word	0xffffffff


	//----- nvinfo : EIATTR_COOP_GROUP_INSTR_OFFSETS
	.align		4
.L_2445:
        /*00f4*/ 	.byte	0x04, 0x28
        /*00f6*/ 	.short	(.L_2447 - .L_2446)


	//   ....[0]....
.L_2446:
        /*00f8*/ 	.word	0x00000890


	//   ....[1]....
        /*00fc*/ 	.word	0x000008f0


	//   ....[2]....
        /*0100*/ 	.word	0x00000940


	//   ....[3]....
        /*0104*/ 	.word	0x000009b0


	//   ....[4]....
        /*0108*/ 	.word	0x00000a10


	//   ....[5]....
        /*010c*/ 	.word	0x00000ba0


	//   ....[6]....
        /*0110*/ 	.word	0x00000c40


	//   ....[7]....
        /*0114*/ 	.word	0x00000cc0


	//   ....[8]....
        /*0118*/ 	.word	0x00000d20


	//   ....[9]....
        /*011c*/ 	.word	0x00000d60


	//   ....[10]....
        /*0120*/ 	.word	0x000019d0


	//   ....[11]....
        /*0124*/ 	.word	0x00001a30


	//   ....[12]....
        /*0128*/ 	.word	0x00001a90


	//   ....[13]....
        /*012c*/ 	.word	0x00001af0


	//   ....[14]....
        /*0130*/ 	.word	0x00001b50


	//   ....[15]....
        /*0134*/ 	.word	0x000023f0


	//   ....[16]....
        /*0138*/ 	.word	0x00002450


	//   ....[17]....
        /*013c*/ 	.word	0x000024a0


	//   ....[18]....
        /*0140*/ 	.word	0x00002510


	//   ....[19]....
        /*0144*/ 	.word	0x00002570


	//   ....[20]....
        /*0148*/ 	.word	0x00002700


	//   ....[21]....
        /*014c*/ 	.word	0x00002790


	//   ....[22]....
        /*0150*/ 	.word	0x000027e0


	//   ....[23]....
        /*0154*/ 	.word	0x00002850


	//   ....[24]....
        /*0158*/ 	.word	0x000028c0


	//   ....[25]....
        /*015c*/ 	.word	0x000036a0


	//   ....[26]....
        /*0160*/ 	.word	0x00003700


	//   ....[27]....
        /*0164*/ 	.word	0x00003760


	//   ....[28]....
        /*0168*/ 	.word	0x000037c0


	//   ....[29]....
        /*016c*/ 	.word	0x00003820


	//----- nvinfo : EIATTR_VRC_CTA_INIT_COUNT
	.align		4
.L_2447:
        /*0170*/ 	.byte	0x02, 0x4a
	.zero		1
	.zero		1


	//----- nvinfo : EIATTR_EXIT_INSTR_OFFSETS
	.align		4
        /*0174*/ 	.byte	0x04, 0x1c
        /*0176*/ 	.short	(.L_2449 - .L_2448)


	//   ....[0]....
.L_2448:
        /*0178*/ 	.word	0x00000080


	//   ....[1]....
        /*017c*/ 	.word	0x000000c0


	//   ....[2]....
        /*0180*/ 	.word	0x00003940


	//   ....[3]....
        /*0184*/ 	.word	0x00003990


	//----- nvinfo : EIATTR_MAX_THREADS
	.align		4
.L_2449:
        /*0188*/ 	.byte	0x04, 0x05
        /*018a*/ 	.short	(.L_2451 - .L_2450)
.L_2450:
        /*018c*/ 	.word	0x00000100
        /*0190*/ 	.word	0x00000001
        /*0194*/ 	.word	0x00000001


	//----- nvinfo : EIATTR_CRS_STACK_SIZE
	.align		4
.L_2451:
        /*0198*/ 	.byte	0x04, 0x1e
        /*019a*/ 	.short	(.L_2453 - .L_2452)
.L_2452:
        /*019c*/ 	.word	0x00000000


	//----- nvinfo : EIATTR_CBANK_PARAM_SIZE
	.align		4
.L_2453:
        /*01a0*/ 	.byte	0x03, 0x19
        /*01a2*/ 	.short	0x001d


	//----- nvinfo : EIATTR_PARAM_CBANK
	.align		4
        /*01a4*/ 	.byte	0x04, 0x0a
        /*01a6*/ 	.short	(.L_2455 - .L_2454)
	.align		4
.L_2454:
        /*01a8*/ 	.word	index@(.nv.constant0._ZN3cub18CUB_300001_SM_10006detail6reduce28DeviceReduceSingleTileKernelINS2_10policy_hubIiyN4cuda3std3__44plusIiEEE10Policy1000EPiSC_iS9_iiNS7_10__identityEEEvT0_T1_T2_T3_T4_T6_)
        /*01ac*/ 	.short	0x0380
        /*01ae*/ 	.short	0x001d


	//----- nvinfo : EIATTR_SW_WAR
	.align		4
.L_2455:
        /*01b0*/ 	.byte	0x04, 0x36
        /*01b2*/ 	.short	(.L_2457 - .L_2456)
.L_2456:
        /*01b4*/ 	.word	0x00000008
.L_2457:


//--------------------- .nv.info._ZN3cub18CUB_300001_SM_10006detail6reduce18DeviceReduceKernelINS2_10policy_hubIiyN4cuda3std3__44plusIiEEE10Policy1000EN6thrust24THRUST_300001_SM_1000_NS6detail15normal_iteratorINSD_10device_ptrIiEEEEyS9_iNS7_10__identityEEEvT0_PT3_T1_NS0_13GridEvenShareISN_EET2_T4_ --------------------------
	.section	.nv.info._ZN3cub18CUB_300001_SM_10006detail6reduce18DeviceReduceKernelINS2_10policy_hubIiyN4cuda3std3__44plusIiEEE10Policy1000EN6thrust24THRUST_300001_SM_1000_NS6detail15normal_iteratorINSD_10device_ptrIiEEEEyS9_iNS7_10__identityEEEvT0_PT3_T1_NS0_13GridEvenShareISN_EET2_T4_,"",@"SHT_CUDA_INFO"
	.sectionflags	@""
	.align	4


	//----- nvinfo : EIATTR_CUDA_API_VERSION
	.align		4
        /*0000*/ 	.byte	0x04, 0x37
        /*0002*/ 	.short	(.L_2459 - .L_2458)
.L_2458:
        /*0004*/ 	.word	0x00000082


	//----- nvinfo : EIATTR_KPARAM_INFO
	.align		4
.L_2459:
        /*0008*/ 	.byte	0x04, 0x17
        /*000a*/ 	.short	(.L_2461 - .L_2460)
.L_2460:
        /*000c*/ 	.word	0x00000000
        /*0010*/ 	.short	0x0005
        /*0012*/ 	.short	0x0061
        /*0014*/ 	.byte	0x00, 0xf0, 0x05, 0x00


	//----- nvinfo : EIATTR_KPARAM_INFO
	.align		4
.L_2461:
        /*0018*/ 	.byte	0x04, 0x17
        /*001a*/ 	.short	(.L_2463 - .L_2462)
.L_2462:
        /*001c*/ 	.word	0x00000000
        /*0020*/ 	.short	0x0004
        /*0022*/ 	.short	0x0060
        /*0024*/ 	.byte	0x00, 0xf0, 0x05, 0x00


	//----- nvinfo : EIATTR_KPARAM_INFO
	.align		4
.L_2463:
        /*0028*/ 	.byte	0x04, 0x17
        /*002a*/ 	.short	(.L_2465 - .L_2464)
.L_2464:
        /*002c*/ 	.word	0x00000000
        /*0030*/ 	.short	0x0003
        /*0032*/ 	.short	0x0018
        /*0034*/ 	.byte	0x00, 0xf0, 0x21, 0x01


	//----- nvinfo : EIATTR_KPARAM_INFO
	.align		4
.L_2465:
        /*0038*/ 	.byte	0x04, 0x17
        /*003a*/ 	.short	(.L_2467 - .L_2466)
.L_2466:
        /*003c*/ 	.word	0x00000000
        /*0040*/ 	.short	0x0002
        /*0042*/ 	.short	0x0010
        /*0044*/ 	.byte	0x00, 0xf0, 0x21, 0x00


	//----- nvinfo : EIATTR_KPARAM_INFO
	.align		4
.L_2467:
        /*0048*/ 	.byte	0x04, 0x17
        /*004a*/ 	.short	(.L_2469 - .L_2468)
.L_2468:
        /*004c*/ 	.word	0x00000000
        /*0050*/ 	.short	0x0001
        /*0052*/ 	.short	0x0008
        /*0054*/ 	.byte	0x00, 0xf5, 0x21, 0x00


	//----- nvinfo : EIATTR_KPARAM_INFO
	.align		4
.L_2469:
        /*0058*/ 	.byte	0x04, 0x17
        /*005a*/ 	.short	(.L_2471 - .L_2470)
.L_2470:
        /*005c*/ 	.word	0x00000000
        /*0060*/ 	.short	0x0000
        /*0062*/ 	.short	0x0000
        /*0064*/ 	.byte	0x00, 0xf0, 0x21, 0x00


	//----- nvinfo : EIATTR_SPARSE_MMA_MASK
	.align		4
.L_2471:
        /*0068*/ 	.byte	0x03, 0x50
        /*006a*/ 	.short	0x0000


	//----- nvinfo : EIATTR_MAXREG_COUNT
	.align		4
        /*006c*/ 	.byte	0x03, 0x1b
        /*006e*/ 	.short	0x00ff


	//----- nvinfo : EIATTR_NUM_BARRIERS
	.align		4
        /*0070*/ 	.byte	0x02, 0x4c
        /*0072*/ 	.byte	0x01
	.zero		1


	//----- nvinfo : EIATTR_MERCURY_ISA_VERSION
	.align		4
        /*0074*/ 	.byte	0x03, 0x5f
        /*0076*/ 	.short	0x0101


	//----- nvinfo : EIATTR_COOP_GROUP_MASK_REGIDS
	.align		4
        /*0078*/ 	.byte	0x04, 0x29
        /*007a*/ 	.short	(.L_2473 - .L_2472)


	//   ....[0]....
.L_2472:
        /*007c*/ 	.word	0xffffffff


	//   ....[1]....
        /*0080*/ 	.word	0xffffffff


	//   ....[2]....
        /*0084*/ 	.word	0xffffffff


	//   ....[3]....
        /*0088*/ 	.word	0xffffffff


	//   ....[4]....
        /*008c*/ 	.word	0xffffffff


	//   ....[5]....
        /*0090*/ 	.word	0xffffffff


	//   ....[6]....
        /*0094*/ 	.word	0xffffffff


	//   ....[7]....
        /*0098*/ 	.word	0xffffffff


	//   ....[8]....
        /*009c*/ 	.word	0xffffffff


	//   ....[9]....
        /*00a0*/ 	.word	0xffffffff


	//   ....[10]....
        /*00a4*/ 	.word	0xffffffff


	//   ....[11]....
        /*00a8*/ 	.word	0xffffffff


	//   ....[12]....
        /*00ac*/ 	.word	0xffffffff


	//   ....[13]....
        /*00b0*/ 	.word	0xffffffff


	//   ....[14]....
        /*00b4*/ 	.word	0xffffffff


	//----- nvinfo : EIATTR_COOP_GROUP_INSTR_OFFSETS
	.align		4
.L_2473:
        /*00b8*/ 	.byte	0x04, 0x28
        /*00ba*/ 	.short	(.L_2475 - .L_2474)


	//   ....[0]....
.L_2474:
        /*00bc*/ 	.word	0x000008e0


	//   ....[1]....
        /*00c0*/ 	.word	0x00000940


	//   ....[2]....
        /*00c4*/ 	.word	0x000009a0


	//   ....[3]....
        /*00c8*/ 	.word	0x00000a00


	//   ....[4]....
        /*00cc*/ 	.word	0x00000a60


	//   ....[5]....
        /*00d0*/ 	.word	0x00000bf0


	//   ....[6]....
        /*00d4*/ 	.word	0x00000c90


	//   ....[7]....
        /*00d8*/ 	.word	0x00000d10


	//   ....[8]....
        /*00dc*/ 	.word	0x00000d70


	//   ....[9]....
        /*00e0*/ 	.word	0x00000db0


	//   ....[10]....
        /*00e4*/ 	.word	0x00001db0


	//   ....[11]....
        /*00e8*/ 	.word	0x00001e10


	//   ....[12]....
        /*00ec*/ 	.word	0x00001e70


	//   ....[13]....
        /*00f0*/ 	.word	0x00001ed0


	//   ....[14]....
        /*00f4*/ 	.word	0x00001f30


	//----- nvinfo : EIATTR_VRC_CTA_INIT_COUNT
	.align		4
.L_2475:
        /*00f8*/ 	.byte	0x02, 0x4a
	.zero		1
	.zero		1


	//----- nvinfo : EIATTR_EXIT_INSTR_OFFSETS
	.align		4
        /*00fc*/ 	.byte	0x04, 0x1c
        /*00fe*/ 	.short	(.L_2477 - .L_2476)


	//   ....[0]....
.L_2476:
        /*0100*/ 	.word	0x00002050


	//   ....[1]....
        /*0104*/ 	.word	0x000020b0


	//----- nvinfo : EIATTR_MAX_THREADS
	.align		4
.L_2477:
        /*0108*/ 	.byte	0x04, 0x05
        /*010a*/ 	.short	(.L_2479 - .L_2478)
.L_2478:
        /*010c*/ 	.word	0x00000100
        /*0110*/ 	.word	0x00000001
        /*0114*/ 	.word	0x00000001


	//----- nvinfo : EIATTR_CRS_STACK_SIZE
	.align		4
.L_2479:
        /*0118*/ 	.byte	0x04, 0x1e
        /*011a*/ 	.short	(.L_2481 - .L_2480)
.L_2480:
        /*011c*/ 	.word	0x00000000


	//----- nvinfo : EIATTR_CBANK_PARAM_SIZE
	.align		4
.L_2481:
        /*0120*/ 	.byte	0x03, 0x19
        /*0122*/ 	.short	0x0062


	//----- nvinfo : EIATTR_PARAM_CBANK
	.align		4
        /*0124*/ 	.byte	0x04, 0x0a
        /*0126*/ 	.short	(.L_2483 - .L_2482)
	.align		4
.L_2482:
        /*0128*/ 	.word	index@(.nv.constant0._ZN3cub18CUB_300001_SM_10006detail6reduce18DeviceReduceKernelINS2_10policy_hubIiyN4cuda3std3__44plusIiEEE10Policy1000EN6thrust24THRUST_300001_SM_1000_NS6detail15normal_iteratorINSD_10device_ptrIiEEEEyS9_iNS7_10__identityEEEvT0_PT3_T1_NS0_13GridEvenShareISN_EET2_T4_)
        /*012c*/ 	.short	0x0380
        /*012e*/ 	.short	0x0062


	//----- nvinfo : EIATTR_SW_WAR
	.align		4
.L_2483:
        /*0130*/ 	.byte	0x04, 0x36
        /*0132*/ 	.short	(.L_2485 - .L_2484)
.L_2484:
        /*0134*/ 	.word	0x00000008
.L_2485:


//--------------------- .nv.info._ZN3cub18CUB_300001_SM_10006detail6reduce28DeviceReduceSingleTileKernelINS2_10policy_hubIiyN4cuda3std3__44plusIiEEE10Policy1000EN6thrust24THRUST_300001_SM_1000_NS6detail15normal_iteratorINSD_10device_ptrIiEEEEPiyS9_iiNS7_10__identityEEEvT0_T1_T2_T3_T4_T6_ --------------------------
	.section	.nv.info._ZN3cub18CUB_300001_SM_10006detail6reduce28DeviceReduceSingleTileKernelINS2_10policy_hubIiyN4cuda3std3__44plusIiEEE10Policy1000EN6thrust24THRUST_300001_SM_1000_NS6detail15normal_iteratorINSD_10device_ptrIiEEEEPiyS9_iiNS7_10__identityEEEvT0_T1_T2_T3_T4_T6_,"",@"SHT_CUDA_INFO"
	.sectionflags	@""
	.align	4


	//----- nvinfo : EIATTR_CUDA_API_VERSION
	.align		4
        /*0000*/ 	.byte	0x04, 0x37
        /*0002*/ 	.short	(.L_2487 - .L_2486)
.L_2486:
        /*0004*/ 	.word	0x00000082


	//----- nvinfo : EIATTR_KPARAM_INFO
	.align		4
.L_2487:
        /*0008*/ 	.byte	0x04, 0x17
        /*000a*/ 	.short	(.L_2489 - .L_2488)
.L_2488:
        /*000c*/ 	.word	0x00000000
        /*0010*/ 	.short	0x0005
        /*0012*/ 	.short	0x0020
        /*0014*/ 	.byte	0x00, 0xf0, 0x05, 0x00


	//----- nvinfo : EIATTR_KPARAM_INFO
	.align		4
.L_2489:
        /*0018*/ 	.byte	0x04, 0x17
        /*001a*/ 	.short	(.L_2491 - .L_2490)
.L_2490:
        /*001c*/ 	.word	0x00000000
        /*0020*/ 	.short	0x0004
        /*0022*/ 	.short	0x001c
        /*0024*/ 	.byte	0x00, 0xf0, 0x11, 0x00


	//----- nvinfo : EIATTR_KPARAM_INFO
	.align		4
.L_2491:
        /*0028*/ 	.byte	0x04, 0x17
        /*002a*/ 	.short	(.L_2493 - .L_2492)
.L_2492:
        /*002c*/ 	.word	0x00000000
        /*0030*/ 	.short	0x0003
        /*0032*/ 	.short	0x0018
        /*0034*/ 	.byte	0x00, 0xf0, 0x05, 0x00


	//----- nvinfo : EIATTR_KPARAM_INFO
	.align		4
.L_2493:
        /*0038*/ 	.byte	0x04, 0x17
        /*003a*/ 	.short	(.L_2495 - .L_2494)
.L_2494:
        /*003c*/ 	.word	0x00000000
        /*0040*/ 	.short	0x0002
        /*0042*/ 	.short	0x0010
        /*0044*/ 	.byte	0x00, 0xf0, 0x21, 0x00


	//----- nvinfo : EIATTR_KPARAM_INFO
	.align		4
.L_2495:
        /*0048*/ 	.byte	0x04, 0x17
        /*004a*/ 	.short	(.L_2497 - .L_2496)
.L_2496:
        /*004c*/ 	.word	0x00000000
        /*0050*/ 	.short	0x0001
        /*0052*/ 	.short	0x0008
        /*0054*/ 	.byte	0x00, 0xf5, 0x21, 0x00


	//----- nvinfo : EIATTR_KPARAM_INFO
	.align		4
.L_2497:
        /*0058*/ 	.byte	0x04, 0x17
        /*005a*/ 	.short	(.L_2499 - .L_2498)
.L_2498:
        /*005c*/ 	.word	0x00000000
        /*0060*/ 	.short	0x0000
        /*0062*/ 	.short	0x0000
        /*0064*/ 	.byte	0x00, 0xf0, 0x21, 0x00


	//----- nvinfo : EIATTR_SPARSE_MMA_MASK
	.align		4
.L_2499:
        /*0068*/ 	.byte	0x03, 0x50
        /*006a*/ 	.short	0x0000


	//----- nvinfo : EIATTR_MAXREG_COUNT
	.align		4
        /*006c*/ 	.byte	0x03, 0x1b
        /*006e*/ 	.short	0x00ff


	//----- nvinfo : EIATTR_NUM_BARRIERS
	.align		4
        /*0070*/ 	.byte	0x02, 0x4c
        /*0072*/ 	.byte	0x01
	.zero		1


	//----- nvinfo : EIATTR_MERCURY_ISA_VERSION
	.align		4
        /*0074*/ 	.byte	0x03, 0x5f
        /*0076*/ 	.short	0x0101


	//----- nvinfo : EIATTR_COOP_GROUP_MASK_REGIDS
	.align		4
        /*0078*/ 	.byte	0x04, 0x29
        /*007a*/ 	.short	(.L_2501 - .L_2500)


	//   ....[0]....
.L_2500:
        /*007c*/ 	.word	0xffffffff


	//   ....[1]....
        /*0080*/ 	.word	0xffffffff


	//   ....[2]....
        /*0084*/ 	.word	0xffffffff


	//   ....[3]....
        /*0088*/ 	.word	0xffffffff


	//   ....[4]....
        /*008c*/ 	.word	0xffffffff


	//   ....[5]....
        /*0090*/ 	.word	0xffffffff


	//   ....[6]....
        /*0094*/ 	.word	0xffffffff


	//   ....[7]....
        /*0098*/ 	.word	0xffffffff


	//   ....[8]....
        /*009c*/ 	.word	0xffffffff


	//   ....[9]....
        /*00a0*/ 	.word	0xffffffff


	//   ....[10]....
        /*00a4*/ 	.word	0xffffffff


	//   ....[11]....
        /*00a8*/ 	.word	0xffffffff


	//   ....[12]....
        /*00ac*/ 	.word	0xffffffff


	//   ....[13]....
        /*00b0*/ 	.word	0xffffffff


	//   ....[14]....
        /*00b4*/ 	.word	0xffffffff


	//----- nvinfo : EIATTR_COOP_GROUP_INSTR_OFFSETS
	.align		4
.L_2501:
        /*00b8*/ 	.byte	0x04, 0x28
        /*00ba*/ 	.short	(.L_2503 - .L_2502)


	//   ....[0]....
.L_2502:
        /*00bc*/ 	.word	0x00000850


	//   ....[1]....
        /*00c0*/ 	.word	0x000008b0


	//   ....[2]....
        /*00c4*/ 	.word	0x00000910


	//   ....[3]....
        /*00c8*/ 	.word	0x00000970


	//   ....[4]....
        /*00cc*/ 	.word	0x000009d0


	//   ....[5]....
        /*00d0*/ 	.word	0x00000b60


	//   ....[6]....
        /*00d4*/ 	.word	0x00000c00


	//   ....[7]....
        /*00d8*/ 	.word	0x00000c80


	//   ....[8]....
        /*00dc*/ 	.word	0x00000ce0


	//   ....[9]....
        /*00e0*/ 	.word	0x00000d20


	//   ....[10]....
        /*00e4*/ 	.word	0x00001b90


	//   ....[11]....
        /*00e8*/ 	.word	0x00001bf0


	//   ....[12]....
        /*00ec*/ 	.word	0x00001c50


	//   ....[13]....
        /*00f0*/ 	.word	0x00001cb0


	//   ....[14]....
        /*00f4*/ 	.word	0x00001d10


	//----- nvinfo : EIATTR_VRC_CTA_INIT_COUNT
	.align		4
.L_2503:
        /*00f8*/ 	.byte	0x02, 0x4a
	.zero		1
	.zero		1


	//----- nvinfo : EIATTR_EXIT_INSTR_OFFSETS
	.align		4
        /*00fc*/ 	.byte	0x04, 0x1c
        /*00fe*/ 	.short	(.L_2505 - .L_2504)


	//   ....[0]....
.L_2504:
        /*0100*/ 	.word	0x000000a0


	//   ....[1]....
        /*0104*/ 	.word	0x000000e0


	//   ....[2]....
        /*0108*/ 	.word	0x00001e20


	//   ....[3]....
        /*010c*/ 	.word	0x00001e70


	//----- nvinfo : EIATTR_MAX_THREADS
	.align		4
.L_2505:
        /*0110*/ 	.byte	0x04, 0x05
        /*0112*/ 	.short	(.L_2507 - .L_2506)
.L_2506:
        /*0114*/ 	.word	0x00000100
        /*0118*/ 	.word	0x00000001
        /*011c*/ 	.word	0x00000001


	//----- nvinfo : EIATTR_CRS_STACK_SIZE
	.align		4
.L_2507:
        /*0120*/ 	.byte	0x04, 0x1e
        /*0122*/ 	.short	(.L_2509 - .L_2508)
.L_2508:
        /*0124*/ 	.word	0x00000000


	//----- nvinfo : EIATTR_CBANK_PARAM_SIZE
	.align		4
.L_2509:
        /*0128*/ 	.byte	0x03, 0x19
        /*012a*/ 	.short	0x0021


	//----- nvinfo : EIATTR_PARAM_CBANK
	.align		4
        /*012c*/ 	.byte	0x04, 0x0a
        /*012e*/ 	.short	(.L_2511 - .L_2510)
	.align		4
.L_2510:
        /*0130*/ 	.word	index@(.nv.constant0._ZN3cub18CUB_300001_SM_10006detail6reduce28DeviceReduceSingleTileKernelINS2_10policy_hubIiyN4cuda3std3__44plusIiEEE10Policy1000EN6thrust24THRUST_300001_SM_1000_NS6detail15normal_iteratorINSD_10device_ptrIiEEEEPiyS9_iiNS7_10__identityEEEvT0_T1_T2_T3_T4_T6_)
        /*0134*/ 	.short	0x0380
        /*0136*/ 	.short	0x0021


	//----- nvinfo : EIATTR_SW_WAR
	.align		4
.L_2511:
        /*0138*/ 	.byte	0x04, 0x36
        /*013a*/ 	.short	(.L_2513 - .L_2512)
.L_2512:
        /*013c*/ 	.word	0x00000008
.L_2513:


//--------------------- .nv.info._ZN3cub18CUB_300001_SM_10006detail6reduce28DeviceReduceSingleTileKernelINS2_10policy_hubIijN4cuda3std3__44plusIiEEE10Policy1000EPiSC_iS9_iiNS7_10__identityEEEvT0_T1_T2_T3_T4_T6_ --------------------------
	.section	.nv.info._ZN3cub18CUB_300001_SM_10006detail6reduce28DeviceReduceSingleTileKernelINS2_10policy_hubIijN4cuda3std3__44plusIiEEE10Policy1000EPiSC_iS9_iiNS7_10__identityEEEvT0_T1_T2_T3_T4_T6_,"",@"SHT_CUDA_INFO"
	.sectionflags	@""
	.align	4


	//----- nvinfo : EIATTR_CUDA_API_VERSION
	.align		4
        /*0000*/ 	.byte	0x04, 0x37
        /*0002*/ 	.short	(.L_2515 - .L_2514)
.L_2514:
        /*0004*/ 	.word	0x00000082


	//----- nvinfo : EIATTR_KPARAM_INFO
	.align		4
.L_2515:
        /*0008*/ 	.byte	0x04, 0x17
        /*000a*/ 	.short	(.L_2517 - .L_2516)
.L_2516:
        /*000c*/ 	.word	0x00000000
        /*0010*/ 	.short	0x0005
        /*0012*/ 	.short	0x001c
        /*0014*/ 	.byte	0x00, 0xf0, 0x05, 0x00


	//----- nvinfo : EIATTR_KPARAM_INFO
	.align		4
.L_2517:
        /*0018*/ 	.byte	0x04, 0x17
        /*001a*/ 	.short	(.L_2519 - .L_2518)
.L_2518:
        /*001c*/ 	.word	0x00000000
        /*0020*/ 	.short	0x0004
        /*0022*/ 	.short	0x0018
        /*0024*/ 	.byte	0x00, 0xf0, 0x11, 0x00


	//----- nvinfo : EIATTR_KPARAM_INFO
	.align		4
.L_2519:
        /*0028*/ 	.byte	0x04, 0x17
        /*002a*/ 	.short	(.L_2521 - .L_2520)
.L_2520:
        /*002c*/ 	.word	0x00000000
        /*0030*/ 	.short	0x0003
        /*0032*/ 	.short	0x0014
        /*0034*/ 	.byte	0x00, 0xf0, 0x05, 0x00


	//----- nvinfo : EIATTR_KPARAM_INFO
	.align		4
.L_2521:
        /*0038*/ 	.byte	0x04, 0x17
        /*003a*/ 	.short	(.L_2523 - .L_2522)
.L_2522:
        /*003c*/ 	.word	0x00000000
        /*0040*/ 	.short	0x0002
        /*0042*/ 	.short	0x0010
        /*0044*/ 	.byte	0x00, 0xf0, 0x11, 0x00


	//----- nvinfo : EIATTR_KPARAM_INFO
	.align		4
.L_2523:
        /*0048*/ 	.byte	0x04, 0x17
        /*004a*/ 	.short	(.L_2525 - .L_2524)
.L_2524:
        /*004c*/ 	.word	0x00000000
        /*0050*/ 	.short	0x0001
        /*0052*/ 	.short	0x0008
        /*0054*/ 	.byte	0x00, 0xf5, 0x21, 0x00


	//----- nvinfo : EIATTR_KPARAM_INFO
	.align		4
.L_2525:
        /*0058*/ 	.byte	0x04, 0x17
        /*005a*/ 	.short	(.L_2527 - .L_2526)
.L_2526:
        /*005c*/ 	.word	0x00000000
        /*0060*/ 	.short	0x0000
        /*0062*/ 	.short	0x0000
        /*0064*/ 	.byte	0x00, 0xf5, 0x21, 0x00


	//----- nvinfo : EIATTR_SPARSE_MMA_MASK
	.align		4
.L_2527:
        /*0068*/ 	.byte	0x03, 0x50
        /*006a*/ 	.short	0x0000


	//----- nvinfo : EIATTR_MAXREG_COUNT
	.align		4
        /*006c*/ 	.byte	0x03, 0x1b
        /*006e*/ 	.short	0x00ff


	//----- nvinfo : EIATTR_NUM_BARRIERS
	.align		4
        /*0070*/ 	.byte	0x02, 0x4c
        /*0072*/ 	.byte	0x01
	.zero		1


	//----- nvinfo : EIATTR_MERCURY_ISA_VERSION
	.align		4
        /*0074*/ 	.byte	0x03, 0x5f
        /*0076*/ 	.short	0x0101


	//----- nvinfo : EIATTR_COOP_GROUP_MASK_REGIDS
	.align		4
        /*0078*/ 	.byte	0x04, 0x29
        /*007a*/ 	.short	(.L_2529 - .L_2528)


	//   ....[0]....
.L_2528:
        /*007c*/ 	.word	0xffffffff


	//   ....[1]....
        /*0080*/ 	.word	0xffffffff


	//   ....[2]....
        /*0084*/ 	.word	0xffffffff


	//   ....[3]....
        /*0088*/ 	.word	0xffffffff


	//   ....[4]....
        /*008c*/ 	.word	0xffffffff


	//   ....[5]....
        /*0090*/ 	.word	0xffffffff


	//   ....[6]....
        /*0094*/ 	.word	0xffffffff


	//   ....[7]....
        /*0098*/ 	.word	0xffffffff


	//   ....[8]....
        /*009c*/ 	.word	0xffffffff


	//   ....[9]....
        /*00a0*/ 	.word	0xffffffff


	//   ....[10]....
        /*00a4*/ 	.word	0xffffffff


	//   ....[11]....
        /*00a8*/ 	.word	0xffffffff


	//   ....[12]....
        /*00ac*/ 	.word	0xffffffff


	//   ....[13]....
        /*00b0*/ 	.word	0xffffffff


	//   ....[14]....
        /*00b4*/ 	.word	0xffffffff


	//   ....[15]....
        /*00b8*/ 	.word	0xffffffff


	//   ....[16]....
        /*00bc*/ 	.word	0xffffffff


	//   ....[17]....
        /*00c0*/ 	.word	0xffffffff


	//   ....[18]....
        /*00c4*/ 	.word	0xffffffff


	//   ....[19]....
        /*00c8*/ 	.word	0xffffffff


	//   ....[20]....
        /*00cc*/ 	.word	0xffffffff


	//   ....[21]....
        /*00d0*/ 	.word	0xffffffff


	//   ....[22]....
        /*00d4*/ 	.word	0xffffffff


	//   ....[23]....
        /*00d8*/ 	.word	0xffffffff


	//   ....[24]....
        /*00dc*/ 	.word	0xffffffff


	//   ....[25]....
        /*00e0*/ 	.word	0xffffffff


	//   ....[26]....
        /*00e4*/ 	.word	0xffffffff


	//   ....[27]....
        /*00e8*/ 	.word	0xffffffff


	//   ....[28]....
        /*00ec*/ 	.word	0xffffffff


	//   ....[29]....
        /*00f0*/ 	.word	0xffffffff


	//----- nvinfo : EIATTR_COOP_GROUP_INSTR_OFFSETS
	.align		4
.L_2529:
        /*00f4*/ 	.byte	0x04, 0x28
        /*00f6*/ 	.short	(.L_2531 - .L_2530)


	//   ....[0]....
.L_2530:
        /*00f8*/ 	.word	0x00000890


	//   ....[1]....
        /*00fc*/ 	.word	0x000008f0


	//   ....[2]....
        /*0100*/ 	.word	0x00000940


	//   ....[3]....
        /*0104*/ 	.word	0x000009b0


	//   ....[4]....
        /*0108*/ 	.word	0x00000a10


	//   ....[5]....
        /*010c*/ 	.word	0x00000ba0


	//   ....[6]....
        /*0110*/ 	.word	0x00000c40


	//   ....[7]....
        /*0114*/ 	.word	0x00000cc0


	//   ....[8]....
        /*0118*/ 	.word	0x00000d20


	//   ....[9]....
        /*011c*/ 	.word	0x00000d60


	//   ....[10]....
        /*0120*/ 	.word	0x000019d0


	//   ....[11]....
        /*0124*/ 	.word	0x00001a30


	//   ....[12]....
        /*0128*/ 	.word	0x00001a90


	//   ....[13]....
        /*012c*/ 	.word	0x00001af0


	//   ....[14]....
        /*0130*/ 	.word	0x00001b50


	//   ....[15]....
        /*0134*/ 	.word	0x000023f0


	//   ....[16]....
        /*0138*/ 	.word	0x00002450


	//   ....[17]....
        /*013c*/ 	.word	0x000024a0


	//   ....[18]....
        /*0140*/ 	.word	0x00002510


	//   ....[19]....
        /*0144*/ 	.word	0x00002570


	//   ....[20]....
        /*0148*/ 	.word	0x00002700


	//   ....[21]....
        /*014c*/ 	.word	0x00002790


	//   ....[22]....
        /*0150*/ 	.word	0x000027e0


	//   ....[23]....
        /*0154*/ 	.word	0x00002850


	//   ....[24]....
        /*0158*/ 	.word	0x000028c0


	//   ....[25]....
        /*015c*/ 	.word	0x000036a0


	//   ....[26]....
        /*0160*/ 	.word	0x00003700


	//   ....[27]....
        /*0164*/ 	.word	0x00003760


	//   ....[28]....
        /*0168*/ 	.word	0x000037c0


	//   ....[29]....
        /*016c*/ 	.word	0x00003820


	//----- nvinfo : EIATTR_VRC_CTA_INIT_COUNT
	.align		4
.L_2531:
        /*0170*/ 	.byte	0x02, 0x4a
	.zero		1
	.zero		1


	//----- nvinfo : EIATTR_EXIT_INSTR_OFFSETS
	.align		4
        /*0174*/ 	.byte	0x04, 0x1c
        /*0176*/ 	.short	(.L_2533 - .L_2532)


	//   ....[0]....
.L_2532:
        /*0178*/ 	.word	0x00000080


	//   ....[1]....
        /*017c*/ 	.word	0x000000c0


	//   ....[2]....
        /*0180*/ 	.word	0x00003940


	//   ....[3]....
        /*0184*/ 	.word	0x00003990


	//----- nvinfo : EIATTR_MAX_THREADS
	.align		4
.L_2533:
        /*0188*/ 	.byte	0x04, 0x05
        /*018a*/ 	.short	(.L_2535 - .L_2534)
.L_2534:
        /*018c*/ 	.word	0x00000100
        /*0190*/ 	.word	0x00000001
        /*0194*/ 	.word	0x00000001


	//----- nvinfo : EIATTR_CRS_STACK_SIZE
	.align		4
.L_2535:
        /*0198*/ 	.byte	0x04, 0x1e
        /*019a*/ 	.short	(.L_2537 - .L_2536)
.L_2536:
        /*019c*/ 	.word	0x00000000


	//----- nvinfo : EIATTR_CBANK_PARAM_SIZE
	.align		4
.L_2537:
        /*01a0*/ 	.byte	0x03, 0x19
        /*01a2*/ 	.short	0x001d


	//----- nvinfo : EIATTR_PARAM_CBANK
	.align		4
        /*01a4*/ 	.byte	0x04, 0x0a
        /*01a6*/ 	.short	(.L_2539 - .L_2538)
	.align		4
.L_2538:
        /*01a8*/ 	.word	index@(.nv.constant0._ZN3cub18CUB_300001_SM_10006detail6reduce28DeviceReduceSingleTileKernelINS2_10policy_hubIijN4cuda3std3__44plusIiEEE10Policy1000EPiSC_iS9_iiNS7_10__identityEEEvT0_T1_T2_T3_T4_T6_)
        /*01ac*/ 	.short	0x0380
        /*01ae*/ 	.short	0x001d


	//----- nvinfo : EIATTR_SW_WAR
	.align		4
.L_2539:
        /*01b0*/ 	.byte	0x04, 0x36
        /*01b2*/ 	.short	(.L_2541 - .L_2540)
.L_2540:
        /*01b4*/ 	.word	0x00000008
.L_2541:


//--------------------- .nv.info._ZN3cub18CUB_300001_SM_10006detail6reduce18DeviceReduceKernelINS2_10policy_hubIijN4cuda3std3__44plusIiEEE10Policy1000EN6thrust24THRUST_300001_SM_1000_NS6detail15normal_iteratorINSD_10device_ptrIiEEEEjS9_iNS7_10__identityEEEvT0_PT3_T1_NS0_13GridEvenShareISN_EET2_T4_ --------------------------
	.section	.nv.info._ZN3cub18CUB_300001_SM_10006detail6reduce18DeviceReduceKernelINS2_10policy_hubIijN4cuda3std3__44plusIiEEE10Policy1000EN6thrust24THRUST_300001_SM_1000_NS6detail15normal_iteratorINSD_10device_ptrIiEEEEjS9_iNS7_10__identityEEEvT0_PT3_T1_NS0_13GridEvenShareISN_EET2_T4_,"",@"SHT_CUDA_INFO"
	.sectionflags	@""
	.align	4


	//----- nvinfo : EIATTR_CUDA_API_VERSION
	.align		4
        /*0000*/ 	.byte	0x04, 0x37
        /*0002*/ 	.short	(.L_2543 - .L_2542)
.L_2542:
        /*0004*/ 	.word	0x00000082


	//----- nvinfo : EIATTR_KPARAM_INFO
	.align		4
.L_2543:
        /*0008*/ 	.byte	0x04, 0x17
        /*000a*/ 	.short	(.L_2545 - .L_2544)
.L_2544:
        /*000c*/ 	.word	0x00000000
        /*0010*/ 	.short	0x0005
        /*0012*/ 	.short	0x003d
        /*0014*/ 	.byte	0x00, 0xf0, 0x05, 0x00


	//----- nvinfo : EIATTR_KPARAM_INFO
	.align		4
.L_2545:
        /*0018*/ 	.byte	0x04, 0x17
        /*001a*/ 	.short	(.L_2547 - .L_2546)
.L_2546:
        /*001c*/ 	.word	0x00000000
        /*0020*/ 	.short	0x0004
        /*0022*/ 	.short	0x003c
        /*0024*/ 	.byte	0x00, 0xf0, 0x05, 0x00


	//----- nvinfo : EIATTR_KPARAM_INFO
	.align		4
.L_2547:
        /*0028*/ 	.byte	0x04, 0x17
        /*002a*/ 	.short	(.L_2549 - .L_2548)
.L_2548:
        /*002c*/ 	.word	0x00000000
        /*0030*/ 	.short	0x0003
        /*0032*/ 	.short	0x0014
        /*0034*/ 	.byte	0x00, 0xf0, 0xa1, 0x00


	//----- nvinfo : EIATTR_KPARAM_INFO
	.align		4
.L_2549:
        /*0038*/ 	.byte	0x04, 0x17
        /*003a*/ 	.short	(.L_2551 - .L_2550)
.L_2550:
        /*003c*/ 	.word	0x00000000
        /*0040*/ 	.short	0x0002
        /*0042*/ 	.short	0x0010
        /*0044*/ 	.byte	0x00, 0xf0, 0x11, 0x00


	//----- nvinfo : EIATTR_KPARAM_INFO
	.align		4
.L_2551:
        /*0048*/ 	.byte	0x04, 0x17
        /*004a*/ 	.short	(.L_2553 - .L_2552)
.L_2552:
        /*004c*/ 	.word	0x00000000
        /*0050*/ 	.short	0x0001
        /*0052*/ 	.short	0x0008
        /*0054*/ 	.byte	0x00, 0xf5, 0x21, 0x00


	//----- nvinfo : EIATTR_KPARAM_INFO
	.align		4
.L_2553:
        /*0058*/ 	.byte	0x04, 0x17
        /*005a*/ 	.short	(.L_2555 - .L_2554)
.L_2554:
        /*005c*/ 	.word	0x00000000
        /*0060*/ 	.short	0x0000
        /*0062*/ 	.short	0x0000
        /*0064*/ 	.byte	0x00, 0xf0, 0x21, 0x00


	//----- nvinfo : EIATTR_SPARSE_MMA_MASK
	.align		4
.L_2555:
        /*0068*/ 	.byte	0x03, 0x50
        /*006a*/ 	.short	0x0000


	//----- nvinfo : EIATTR_MAXREG_COUNT
	.align		4
        /*006c*/ 	.byte	0x03, 0x1b
        /*006e*/ 	.short	0x00ff


	//----- nvinfo : EIATTR_NUM_BARRIERS
	.align		4
        /*0070*/ 	.byte	0x02, 0x4c
        /*0072*/ 	.byte	0x01
	.zero		1


	//----- nvinfo : EIATTR_MERCURY_ISA_VERSION
	.align		4
        /*0074*/ 	.byte	0x03, 0x5f
        /*0076*/ 	.short	0x0101


	//----- nvinfo : EIATTR_COOP_GROUP_MASK_REGIDS
	.align		4
        /*0078*/ 	.byte	0x04, 0x29
        /*007a*/ 	.short	(.L_2557 - .L_2556)


	//   ....[0]....
.L_2556:
        /*007c*/ 	.word	0xffffffff


	//   ....[1]....
        /*0080*/ 	.word	0xffffffff


	//   ....[2]....
        /*0084*/ 	.word	0xffffffff


	//   ....[3]....
        /*0088*/ 	.word	0xffffffff


	//   ....[4]....
        /*008c*/ 	.word	0xffffffff


	//   ....[5]....
        /*0090*/ 	.word	0xffffffff


	//   ....[6]....
        /*0094*/ 	.word	0xffffffff


	//   ....[7]....
        /*0098*/ 	.word	0xffffffff


	//   ....[8]....
        /*009c*/ 	.word	0xffffffff


	//   ....[9]....
        /*00a0*/ 	.word	0xffffffff


	//   ....[10]....
        /*00a4*/ 	.word	0xffffffff


	//   ....[11]....
        /*00a8*/ 	.word	0xffffffff


	//   ....[12]....
        /*00ac*/ 	.word	0xffffffff


	//   ....[13]....
        /*00b0*/ 	.word	0xffffffff


	//   ....[14]....
        /*00b4*/ 	.word	0xffffffff


	//----- nvinfo : EIATTR_COOP_GROUP_INSTR_OFFSETS
	.align		4
.L_2557:
        /*00b8*/ 	.byte	0x04, 0x28
        /*00ba*/ 	.short	(.L_2559 - .L_2558)


	//   ....[0]....
.L_2558:
        /*00bc*/ 	.word	0x00000b10


	//   ....[1]....
        /*00c0*/ 	.word	0x00000b70


	//   ....[2]....
        /*00c4*/ 	.word	0x00000bd0


	//   ....[3]....
        /*00c8*/ 	.word	0x00000c30


	//   ....[4]....
        /*00cc*/ 	.word	0x00000c90


	//   ....[5]....
        /*00d0*/ 	.word	0x00000e20


	//   ....[6]....
        /*00d4*/ 	.word	0x00000ec0


	//   ....[7]....
        /*00d8*/ 	.word	0x00000f20


	//   ....[8]....
        /*00dc*/ 	.word	0x00000f80


	//   ....[9]....
        /*00e0*/ 	.word	0x00000fe0


	//   ....[10]....
        /*00e4*/ 	.word	0x00002100


	//   ....[11]....
        /*00e8*/ 	.word	0x00002170


	//   ....[12]....
        /*00ec*/ 	.word	0x000021c0


	//   ....[13]....
        /*00f0*/ 	.word	0x00002210


	//   ....[14]....
        /*00f4*/ 	.word	0x00002280


	//----- nvinfo : EIATTR_VRC_CTA_INIT_COUNT
	.align		4
.L_2559:
        /*00f8*/ 	.byte	0x02, 0x4a
	.zero		1
	.zero		1


	//----- nvinfo : EIATTR_EXIT_INSTR_OFFSETS
	.align		4
        /*00fc*/ 	.byte	0x04, 0x1c
        /*00fe*/ 	.short	(.L_2561 - .L_2560)


	//   ....[0]....
.L_2560:
        /*0100*/ 	.word	0x000023b0


	//   ....[1]....
        /*0104*/ 	.word	0x000023f0


	//----- nvinfo : EIATTR_MAX_THREADS
	.align		4
.L_2561:
        /*0108*/ 	.byte	0x04, 0x05
        /*010a*/ 	.short	(.L_2563 - .L_2562)
.L_2562:
        /*010c*/ 	.word	0x00000100
        /*0110*/ 	.word	0x00000001
        /*0114*/ 	.word	0x00000001


	//----- nvinfo : EIATTR_CRS_STACK_SIZE
	.align		4
.L_2563:
        /*0118*/ 	.byte	0x04, 0x1e
        /*011a*/ 	.short	(.L_2565 - .L_2564)
.L_2564:
        /*011c*/ 	.word	0x00000000


	//----- nvinfo : EIATTR_CBANK_PARAM_SIZE
	.align		4
.L_2565:
        /*0120*/ 	.byte	0x03, 0x19
        /*0122*/ 	.short	0x003e


	//----- nvinfo : EIATTR_PARAM_CBANK
	.align		4
        /*0124*/ 	.byte	0x04, 0x0a
        /*0126*/ 	.short	(.L_2567 - .L_2566)
	.align		4
.L_2566:
        /*0128*/ 	.word	index@(.nv.constant0._ZN3cub18CUB_300001_SM_10006detail6reduce18DeviceReduceKernelINS2_10policy_hubIijN4cuda3std3__44plusIiEEE10Policy1000EN6thrust24THRUST_300001_SM_1000_NS6detail15normal_iteratorINSD_10device_ptrIiEEEEjS9_iNS7_10__identityEEEvT0_PT3_T1_NS0_13GridEvenShareISN_EET2_T4_)
        /*012c*/ 	.short	0x0380
        /*012e*/ 	.short	0x003e


	//----- nvinfo : EIATTR_SW_WAR
	.align		4
.L_2567:
        /*0130*/ 	.byte	0x04, 0x36
        /*0132*/ 	.short	(.L_2569 - .L_2568)
.L_2568:
        /*0134*/ 	.word	0x00000008
.L_2569:


//--------------------- .nv.info._ZN3cub18CUB_300001_SM_10006detail6reduce28DeviceReduceSingleTileKernelINS2_10policy_hubIijN4cuda3std3__44plusIiEEE10Policy1000EN6thrust24THRUST_300001_SM_1000_NS6detail15normal_iteratorINSD_10device_ptrIiEEEEPijS9_iiNS7_10__identityEEEvT0_T1_T2_T3_T4_T6_ --------------------------
	.section	.nv.info._ZN3cub18CUB_300001_SM_10006detail6reduce28DeviceReduceSingleTileKernelINS2_10policy_hubIijN4cuda3std3__44plusIiEEE10Policy1000EN6thrust24THRUST_300001_SM_1000_NS6detail15normal_iteratorINSD_10device_ptrIiEEEEPijS9_iiNS7_10__identityEEEvT0_T1_T2_T3_T4_T6_,"",@"SHT_CUDA_INFO"
	.sectionflags	@""
	.align	4


	//----- nvinfo : EIATTR_CUDA_API_VERSION
	.align		4
        /*0000*/ 	.byte	0x04, 0x37
        /*0002*/ 	.short	(.L_2571 - .L_2570)
.L_2570:
        /*0004*/ 	.word	0x00000082


	//----- nvinfo : EIATTR_KPARAM_INFO
	.align		4
.L_2571:
        /*0008*/ 	.byte	0x04, 0x17
        /*000a*/ 	.short	(.L_2573 - .L_2572)
.L_2572:
        /*000c*/ 	.word	0x00000000
        /*0010*/ 	.short	0x0005
        /*0012*/ 	.short	0x001c
        /*0014*/ 	.byte	0x00, 0xf0, 0x05, 0x00


	//----- nvinfo : EIATTR_KPARAM_INFO
	.align		4
.L_2573:
        /*0018*/ 	.byte	0x04, 0x17
        /*001a*/ 	.short	(.L_2575 - .L_2574)
.L_2574:
        /*001c*/ 	.word	0x00000000
        /*0020*/ 	.short	0x0004
        /*0022*/ 	.short	0x0018
        /*0024*/ 	.byte	0x00, 0xf0, 0x11, 0x00


	//----- nvinfo : EIATTR_KPARAM_INFO
	.align		4
.L_2575:
        /*0028*/ 	.byte	0x04, 0x17
        /*002a*/ 	.short	(.L_2577 - .L_2576)
.L_2576:
        /*002c*/ 	.word	0x00000000
        /*0030*/ 	.short	0x0003
        /*0032*/ 	.short	0x0014
        /*0034*/ 	.byte	0x00, 0xf0, 0x05, 0x00


	//----- nvinfo : EIATTR_KPARAM_INFO
	.align		4
.L_2577:
        /*0038*/ 	.byte	0x04, 0x17
        /*003a*/ 	.short	(.L_2579 - .L_2578)
.L_2578:
        /*003c*/ 	.word	0x00000000
        /*0040*/ 	.short	0x0002
        /*0042*/ 	.short	0x0010
        /*0044*/ 	.byte	0x00, 0xf0, 0x11, 0x00


	//----- nvinfo : EIATTR_KPARAM_INFO
	.align		4
.L_2579:
        /*0048*/ 	.byte	0x04, 0x17
        /*004a*/ 	.short	(.L_2581 - .L_2580)
.L_2580:
        /*004c*/ 	.word	0x00000000
        /*0050*/ 	.short	0x0001
        /*0052*/ 	.short	0x0008
        /*0054*/ 	.byte	0x00, 0xf5, 0x21, 0x00


	//----- nvinfo : EIATTR_KPARAM_INFO
	.align		4
.L_2581:
        /*0058*/ 	.byte	0x04, 0x17
        /*005a*/ 	.short	(.L_2583 - .L_2582)
.L_2582:
        /*005c*/ 	.word	0x00000000
        /*0060*/ 	.short	0x0000
        /*0062*/ 	.short	0x0000
        /*0064*/ 	.byte	0x00, 0xf0, 0x21, 0x00


	//----- nvinfo : EIATTR_SPARSE_MMA_MASK
	.align		4
.L_2583:
        /*0068*/ 	.byte	0x03, 0x50
        /*006a*/ 	.short	0x0000


	//----- nvinfo : EIATTR_MAXREG_COUNT
	.align		4
        /*006c*/ 	.byte	0x03, 0x1b
        /*006e*/ 	.short	0x00ff


	//----- nvinfo : EIATTR_NUM_BARRIERS
	.align		4
        /*0070*/ 	.byte	0x02, 0x4c
        /*0072*/ 	.byte	0x01
	.zero		1


	//----- nvinfo : EIATTR_MERCURY_ISA_VERSION
	.align		4
        /*0074*/ 	.byte	0x03, 0x5f
        /*0076*/ 	.short	0x0101


	//----- nvinfo : EIATTR_COOP_GROUP_MASK_REGIDS
	.align		4
        /*0078*/ 	.byte	0x04, 0x29
        /*007a*/ 	.short	(.L_2585 - .L_2584)


	//   ....[0]....
.L_2584:
        /*007c*/ 	.word	0xffffffff


	//   ....[1]....
        /*0080*/ 	.word	0xffffffff


	//   ....[2]....
        /*0084*/ 	.word	0xffffffff


	//   ....[3]....
        /*0088*/ 	.word	0xffffffff


	//   ....[4]....
        /*008c*/ 	.word	0xffffffff


	//   ....[5]....
        /*0090*/ 	.word	0xffffffff


	//   ....[6]....
        /*0094*/ 	.word	0xffffffff


	//   ....[7]....
        /*0098*/ 	.word	0xffffffff


	//   ....[8]....
        /*009c*/ 	.word	0xffffffff


	//   ....[9]....
        /*00a0*/ 	.word	0xffffffff


	//   ....[10]....
        /*00a4*/ 	.word	0xffffffff


	//   ....[11]....
        /*00a8*/ 	.word	0xffffffff


	//   ....[12]....
        /*00ac*/ 	.word	0xffffffff


	//   ....[13]....
        /*00b0*/ 	.word	0xffffffff


	//   ....[14]....
        /*00b4*/ 	.word	0xffffffff


	//----- nvinfo : EIATTR_COOP_GROUP_INSTR_OFFSETS
	.align		4
.L_2585:
        /*00b8*/ 	.byte	0x04, 0x28
        /*00ba*/ 	.short	(.L_2587 - .L_2586)


	//   ....[0]....
.L_2586:
        /*00bc*/ 	.word	0x00000830


	//   ....[1]....
        /*00c0*/ 	.word	0x00000890


	//   ....[2]....
        /*00c4*/ 	.word	0x000008f0


	//   ....[3]....
        /*00c8*/ 	.word	0x00000950


	//   ....[4]....
        /*00cc*/ 	.word	0x000009b0


	//   ....[5]....
        /*00d0*/ 	.word	0x00000b40


	//   ....[6]....
        /*00d4*/ 	.word	0x00000be0


	//   ....[7]....
        /*00d8*/ 	.word	0x00000c60


	//   ....[8]....
        /*00dc*/ 	.word	0x00000cc0


	//   ....[9]....
        /*00e0*/ 	.word	0x00000d00


	//   ....[10]....
        /*00e4*/ 	.word	0x00001cc0


	//   ....[11]....
        /*00e8*/ 	.word	0x00001d20


	//   ....[12]....
        /*00ec*/ 	.word	0x00001d80


	//   ....[13]....
        /*00f0*/ 	.word	0x00001de0


	//   ....[14]....
        /*00f4*/ 	.word	0x00001e40


	//----- nvinfo : EIATTR_VRC_CTA_INIT_COUNT
	.align		4
.L_2587:
        /*00f8*/ 	.byte	0x02, 0x4a
	.zero		1
	.zero		1


	//----- nvinfo : EIATTR_EXIT_INSTR_OFFSETS
	.align		4
        /*00fc*/ 	.byte	0x04, 0x1c
        /*00fe*/ 	.short	(.L_2589 - .L_2588)


	//   ....[0]....
.L_2588:
        /*0100*/ 	.word	0x00000080


	//   ....[1]....
        /*0104*/ 	.word	0x000000c0


	//   ....[2]....
        /*0108*/ 	.word	0x00001f60


	//   ....[3]....
        /*010c*/ 	.word	0x00001fb0


	//----- nvinfo : EIATTR_MAX_THREADS
	.align		4
.L_2589:
        /*0110*/ 	.byte	0x04, 0x05
        /*0112*/ 	.short	(.L_2591 - .L_2590)
.L_2590:
        /*0114*/ 	.word	0x00000100
        /*0118*/ 	.word	0x00000001
        /*011c*/ 	.word	0x00000001


	//----- nvinfo : EIATTR_CRS_STACK_SIZE
	.align		4
.L_2591:
        /*0120*/ 	.byte	0x04, 0x1e
        /*0122*/ 	.short	(.L_2593 - .L_2592)
.L_2592:
        /*0124*/ 	.word	0x00000000


	//----- nvinfo : EIATTR_CBANK_PARAM_SIZE
	.align		4
.L_2593:
        /*0128*/ 	.byte	0x03, 0x19
        /*012a*/ 	.short	0x001d


	//----- nvinfo : EIATTR_PARAM_CBANK
	.align		4
        /*012c*/ 	.byte	0x04, 0x0a
        /*012e*/ 	.short	(.L_2595 - .L_2594)
	.align		4
.L_2594:
        /*0130*/ 	.word	index@(.nv.constant0._ZN3cub18CUB_300001_SM_10006detail6reduce28DeviceReduceSingleTileKernelINS2_10policy_hubIijN4cuda3std3__44plusIiEEE10Policy1000EN6thrust24THRUST_300001_SM_1000_NS6detail15normal_iteratorINSD_10device_ptrIiEEEEPijS9_iiNS7_10__identityEEEvT0_T1_T2_T3_T4_T6_)
        /*0134*/ 	.short	0x0380
        /*0136*/ 	.short	0x001d


	//----- nvinfo : EIATTR_SW_WAR
	.align		4
.L_2595:
        /*0138*/ 	.byte	0x04, 0x36
        /*013a*/ 	.short	(.L_2597 - .L_2596)
.L_2596:
        /*013c*/ 	.word	0x00000008
.L_2597:


//--------------------- .nv.info._ZN3cub18CUB_300001_SM_10006detail9transform16transform_kernelINS2_10policy_hubILb1EN4cuda3std3__45tupleIJN6thrust24THRUST_300001_SM_1000_NS6detail15normal_iteratorINSA_10device_ptrIfEEEEEEEE10policy1000ElZ15demoPerformancevE9scale_addSF_JPfEEEvT0_iT1_T2_DpNS2_10kernel_argIT3_EE --------------------------
	.section	.nv.info._ZN3cub18CUB_300001_SM_10006detail9transform16transform_kernelINS2_10policy_hubILb1EN4cuda3std3__45tupleIJN6thrust24THRUST_300001_SM_1000_NS6detail15normal_iteratorINSA_10device_ptrIfEEEEEEEE10policy1000ElZ15demoPerformancevE9scale_addSF_JPfEEEvT0_iT1_T2_DpNS2_10kernel_argIT3_EE,"",@"SHT_CUDA_INFO"
	.sectionflags	@""
	.align	4


	//----- nvinfo : EIATTR_CUDA_API_VERSION
	.align		4
        /*0000*/ 	.byte	0x04, 0x37
        /*0002*/ 	.short	(.L_2599 - .L_2598)
.L_2598:
        /*0004*/ 	.word	0x00000082


	//----- nvinfo : EIATTR_KPARAM_INFO
	.align		4
.L_2599:
        /*0008*/ 	.byte	0x04, 0x17
        /*000a*/ 	.short	(.L_2601 - .L_2600)
.L_2600:
        /*000c*/ 	.word	0x00000000
        /*0010*/ 	.short	0x0004
        /*0012*/ 	.short	0x0018
        /*0014*/ 	.byte	0x00, 0xf0, 0x41, 0x00


	//----- nvinfo : EIATTR_KPARAM_INFO
	.align		4
.L_2601:
        /*0018*/ 	.byte	0x04, 0x17
        /*001a*/ 	.short	(.L_2603 - .L_2602)
.L_2602:
        /*001c*/ 	.word	0x00000000
        /*0020*/ 	.short	0x0003
        /*0022*/ 	.short	0x0010
        /*0024*/ 	.byte	0x00, 0xf0, 0x21, 0x00


	//----- nvinfo : EIATTR_KPARAM_INFO
	.align		4
.L_2603:
        /*0028*/ 	.byte	0x04, 0x17
        /*002a*/ 	.short	(.L_2605 - .L_2604)
.L_2604:
        /*002c*/ 	.word	0x00000000
        /*0030*/ 	.short	0x0002
        /*0032*/ 	.short	0x000c
        /*0034*/ 	.byte	0x00, 0xf0, 0x05, 0x00


	//----- nvinfo : EIATTR_KPARAM_INFO
	.align		4
.L_2605:
        /*0038*/ 	.byte	0x04, 0x17
        /*003a*/ 	.short	(.L_2607 - .L_2606)
.L_2606:
        /*003c*/ 	.word	0x00000000
        /*0040*/ 	.short	0x0001
        /*0042*/ 	.short	0x0008
        /*0044*/ 	.byte	0x00, 0xf0, 0x11, 0x00


	//----- nvinfo : EIATTR_KPARAM_INFO
	.align		4
.L_2607:
        /*0048*/ 	.byte	0x04, 0x17
        /*004a*/ 	.short	(.L_2609 - .L_2608)
.L_2608:
        /*004c*/ 	.word	0x00000000
        /*0050*/ 	.short	0x0000
        /*0052*/ 	.short	0x0000
        /*0054*/ 	.byte	0x00, 0xf0, 0x21, 0x00


	//----- nvinfo : EIATTR_SPARSE_MMA_MASK
	.align		4
.L_2609:
        /*0058*/ 	.byte	0x03, 0x50
        /*005a*/ 	.short	0x0000


	//----- nvinfo : EIATTR_MAXREG_COUNT
	.align		4
        /*005c*/ 	.byte	0x03, 0x1b
        /*005e*/ 	.short	0x00ff


	//----- nvinfo : EIATTR_MERCURY_ISA_VERSION
	.align		4
        /*0060*/ 	.byte	0x03, 0x5f
        /*0062*/ 	.short	0x0101


	//----- nvinfo : EIATTR_VRC_CTA_INIT_COUNT
	.align		4
        /*0064*/ 	.byte	0x02, 0x4a
	.zero		1
	.zero		1


	//----- nvinfo : EIATTR_EXIT_INSTR_OFFSETS
	.align		4
        /*0068*/ 	.byte	0x04, 0x1c
        /*006a*/ 	.short	(.L_2611 - .L_2610)


	//   ....[0]....
.L_2610:
        /*006c*/ 	.word	0x000002a0


	//   ....[1]....
        /*0070*/ 	.word	0x00000a10


	//   ....[2]....
        /*0074*/ 	.word	0x00000c80


	//   ....[3]....
        /*0078*/ 	.word	0x00000de0


	//   ....[4]....
        /*007c*/ 	.word	0x00000e10


	//   ....[5]....
        /*0080*/ 	.word	0x00000e80


	//   ....[6]....
        /*0084*/ 	.word	0x00000ea0


	//   ....[7]....
        /*0088*/ 	.word	0x00001370


	//   ....[8]....
        /*008c*/ 	.word	0x00001590


	//   ....[9]....
        /*0090*/ 	.word	0x000016f0


	//   ....[10]....
        /*0094*/ 	.word	0x000017a0


	//----- nvinfo : EIATTR_MAX_THREADS
	.align		4
.L_2611:
        /*0098*/ 	.byte	0x04, 0x05
        /*009a*/ 	.short	(.L_2613 - .L_2612)
.L_2612:
        /*009c*/ 	.word	0x00000080
        /*00a0*/ 	.word	0x00000001
        /*00a4*/ 	.word	0x00000001


	//----- nvinfo : EIATTR_CRS_STACK_SIZE
	.align		4
.L_2613:
        /*00a8*/ 	.byte	0x04, 0x1e
        /*00aa*/ 	.short	(.L_2615 - .L_2614)
.L_2614:
        /*00ac*/ 	.word	0x00000000


	//----- nvinfo : EIATTR_CBANK_PARAM_SIZE
	.align		4
.L_2615:
        /*00b0*/ 	.byte	0x03, 0x19
        /*00b2*/ 	.short	0x0028


	//----- nvinfo : EIATTR_PARAM_CBANK
	.align		4
        /*00b4*/ 	.byte	0x04, 0x0a
        /*00b6*/ 	.short	(.L_2617 - .L_2616)
	.align		4
.L_2616:
        /*00b8*/ 	.word	index@(.nv.constant0._ZN3cub18CUB_300001_SM_10006detail9transform16transform_kernelINS2_10policy_hubILb1EN4cuda3std3__45tupleIJN6thrust24THRUST_300001_SM_1000_NS6detail15normal_iteratorINSA_10device_ptrIfEEEEEEEE10policy1000ElZ15demoPerformancevE9scale_addSF_JPfEEEvT0_iT1_T2_DpNS2_10kernel_argIT3_EE)
        /*00bc*/ 	.short	0x0380
        /*00be*/ 	.short	0x0028


	//----- nvinfo : EIATTR_SW_WAR
	.align		4
.L_2617:
        /*00c0*/ 	.byte	0x04, 0x36
        /*00c2*/ 	.short	(.L_2619 - .L_2618)
.L_2618:
        /*00c4*/ 	.word	0x00000008
.L_2619:


//--------------------- .nv.info._ZN3cub18CUB_300001_SM_10006detail9transform16transform_kernelINS2_10policy_hubILb1EN4cuda3std3__45tupleIJN6thrust24THRUST_300001_SM_1000_NS6detail15normal_iteratorINSA_10device_ptrIfEEEEEEEE10policy1000EiZ15demoPerformancevE9scale_addSF_JPfEEEvT0_iT1_T2_DpNS2_10kernel_argIT3_EE --------------------------
	.section	.nv.info._ZN3cub18CUB_300001_SM_10006detail9transform16transform_kernelINS2_10policy_hubILb1EN4cuda3std3__45tupleIJN6thrust24THRUST_300001_SM_1000_NS6detail15normal_iteratorINSA_10device_ptrIfEEEEEEEE10policy1000EiZ15demoPerformancevE9scale_addSF_JPfEEEvT0_iT1_T2_DpNS2_10kernel_argIT3_EE,"",@"SHT_CUDA_INFO"
	.sectionflags	@""
	.align	4


	//----- nvinfo : EIATTR_CUDA_API_VERSION
	.align		4
        /*0000*/ 	.byte	0x04, 0x37
        /*0002*/ 	.short	(.L_2621 - .L_2620)
.L_2620:
        /*0004*/ 	.word	0x00000082


	//----- nvinfo : EIATTR_KPARAM_INFO
	.align		4
.L_2621:
        /*0008*/ 	.byte	0x04, 0x17
        /*000a*/ 	.short	(.L_2623 - .L_2622)
.L_2622:
        /*000c*/ 	.word	0x00000000
        /*0010*/ 	.short	0x0004
        /*0012*/ 	.short	0x0018
        /*0014*/ 	.byte	0x00, 0xf0, 0x41, 0x00


	//----- nvinfo : EIATTR_KPARAM_INFO
	.align		4
.L_2623:
        /*0018*/ 	.byte	0x04, 0x17
        /*001a*/ 	.short	(.L_2625 - .L_2624)
.L_2624:
        /*001c*/ 	.word	0x00000000
        /*0020*/ 	.short	0x0003
        /*0022*/ 	.short	0x0010
        /*0024*/ 	.byte	0x00, 0xf0, 0x21, 0x00


	//----- nvinfo : EIATTR_KPARAM_INFO
	.align		4
.L_2625:
        /*0028*/ 	.byte	0x04, 0x17
        /*002a*/ 	.short	(.L_2627 - .L_2626)
.L_2626:
        /*002c*/ 	.word	0x00000000
        /*0030*/ 	.short	0x0002
        /*0032*/ 	.short	0x0008
        /*0034*/ 	.byte	0x00, 0xf0, 0x05, 0x00


	//----- nvinfo : EIATTR_KPARAM_INFO
	.align		4
.L_2627:
        /*0038*/ 	.byte	0x04, 0x17
        /*003a*/ 	.short	(.L_2629 - .L_2628)
.L_2628:
        /*003c*/ 	.word	0x00000000
        /*0040*/ 	.short	0x0001
        /*0042*/ 	.short	0x0004
        /*0044*/ 	.byte	0x00, 0xf0, 0x11, 0x00


	//----- nvinfo : EIATTR_KPARAM_INFO
	.align		4
.L_2629:
        /*0048*/ 	.byte	0x04, 0x17
        /*004a*/ 	.short	(.L_2631 - .L_2630)
.L_2630:
        /*004c*/ 	.word	0x00000000
        /*0050*/ 	.short	0x0000
        /*0052*/ 	.short	0x0000
        /*0054*/ 	.byte	0x00, 0xf0, 0x11, 0x00


	//----- nvinfo : EIATTR_SPARSE_MMA_MASK
	.align		4
.L_2631:
        /*0058*/ 	.byte	0x03, 0x50
        /*005a*/ 	.short	0x0000


	//----- nvinfo : EIATTR_MAXREG_COUNT
	.align		4
        /*005c*/ 	.byte	0x03, 0x1b
        /*005e*/ 	.short	0x00ff


	//----- nvinfo : EIATTR_MERCURY_ISA_VERSION
	.align		4
        /*0060*/ 	.byte	0x03, 0x5f
        /*0062*/ 	.short	0x0101


	//----- nvinfo : EIATTR_VRC_CTA_INIT_COUNT
	.align		4
        /*0064*/ 	.byte	0x02, 0x4a
	.zero		1
	.zero		1


	//----- nvinfo : EIATTR_EXIT_INSTR_OFFSETS
	.align		4
        /*0068*/ 	.byte	0x04, 0x1c
        /*006a*/ 	.short	(.L_2633 - .L_2632)


	//   ....[0]....
.L_2632:
        /*006c*/ 	.word	0x000001f0


	//   ....[1]....
        /*0070*/ 	.word	0x000006c0


	//   ....[2]....
        /*0074*/ 	.word	0x000008f0


	//   ....[3]....
        /*0078*/ 	.word	0x00000a50


	//   ....[4]....
        /*007c*/ 	.word	0x00000b20


	//   ....[5]....
        /*0080*/ 	.word	0x00000b40


	//   ....[6]....
        /*0084*/ 	.word	0x00000f60


	//   ....[7]....
        /*0088*/ 	.word	0x000011d0


	//   ....[8]....
        /*008c*/ 	.word	0x00001330


	//   ....[9]....
        /*0090*/ 	.word	0x00001360


	//   ....[10]....
        /*0094*/ 	.word	0x000013d0


	//----- nvinfo : EIATTR_MAX_THREADS
	.align		4
.L_2633:
        /*0098*/ 	.byte	0x04, 0x05
        /*009a*/ 	.short	(.L_2635 - .L_2634)
.L_2634:
        /*009c*/ 	.word	0x00000080
        /*00a0*/ 	.word	0x00000001
        /*00a4*/ 	.word	0x00000001


	//----- nvinfo : EIATTR_CRS_STACK_SIZE
	.align		4
.L_2635:
        /*00a8*/ 	.byte	0x04, 0x1e
        /*00aa*/ 	.short	(.L_2637 - .L_2636)
.L_2636:
        /*00ac*/ 	.word	0x00000000


	//----- nvinfo : EIATTR_CBANK_PARAM_SIZE
	.align		4
.L_2637:
        /*00b0*/ 	.byte	0x03, 0x19
        /*00b2*/ 	.short	0x0028


	//----- nvinfo : EIATTR_PARAM_CBANK
	.align		4
        /*00b4*/ 	.byte	0x04, 0x0a
        /*00b6*/ 	.short	(.L_2639 - .L_2638)
	.align		4
.L_2638:
        /*00b8*/ 	.word	index@(.nv.constant0._ZN3cub18CUB_300001_SM_10006detail9transform16transform_kernelINS2_10policy_hubILb1EN4cuda3std3__45tupleIJN6thrust24THRUST_300001_SM_1000_NS6detail15normal_iteratorINSA_10device_ptrIfEEEEEEEE10policy1000EiZ15demoPerformancevE9scale_addSF_JPfEEEvT0_iT1_T2_DpNS2_10kernel_argIT3_EE)
        /*00bc*/ 	.short	0x0380
        /*00be*/ 	.short	0x0028


	//----- nvinfo : EIATTR_SW_WAR
	.align		4
.L_2639:
        /*00c0*/ 	.byte	0x04, 0x36
        /*00c2*/ 	.short	(.L_2641 - .L_2640)
.L_2640:
        /*00c4*/ 	.word	0x00000008
.L_2641:


//--------------------- .nv.info._ZN3cub18CUB_300001_SM_10006detail9transform16transform_kernelINS2_10policy_hubILb1EN4cuda3std3__45tupleIJN6thrust24THRUST_300001_SM_1000_NS6detail15normal_iteratorINSA_10device_ptrIfEEEEEEEE10policy1000ElZ16demoThrustBasicsvE6squareSF_JPfEEEvT0_iT1_T2_DpNS2_10kernel_argIT3_EE --------------------------
	.section	.nv.info._ZN3cub18CUB_300001_SM_10006detail9transform16transform_kernelINS2_10policy_hubILb1EN4cuda3std3__45tupleIJN6thrust24THRUST_300001_SM_1000_NS6detail15normal_iteratorINSA_10device_ptrIfEEEEEEEE10policy1000ElZ16demoThrustBasicsvE6squareSF_JPfEEEvT0_iT1_T2_DpNS2_10kernel_argIT3_EE,"",@"SHT_CUDA_INFO"
	.sectionflags	@""
	.align	4


	//----- nvinfo : EIATTR_CUDA_API_VERSION
	.align		4
        /*0000*/ 	.byte	0x04, 0x37
        /*0002*/ 	.short	(.L_2643 - .L_2642)
.L_2642:
        /*0004*/ 	.word	0x00000082


	//----- nvinfo : EIATTR_KPARAM_INFO
	.align		4
.L_2643:
        /*0008*/ 	.byte	0x04, 0x17
        /*000a*/ 	.short	(.L_2645 - .L_2644)
.L_2644:
        /*000c*/ 	.word	0x00000000
        /*0010*/ 	.short	0x0004
        /*0012*/ 	.short	0x0018
        /*0014*/ 	.byte	0x00, 0xf0, 0x41, 0x00


	//----- nvinfo : EIATTR_KPARAM_INFO
	.align		4
.L_2645:
        /*0018*/ 	.byte	0x04, 0x17
        /*001a*/ 	.short	(.L_2647 - .L_2646)
.L_2646:
        /*001c*/ 	.word	0x00000000
        /*0020*/ 	.short	0x0003
        /*0022*/ 	.short	0x0010
        /*0024*/ 	.byte	0x00, 0xf0, 0x21, 0x00


	//----- nvinfo : EIATTR_KPARAM_INFO
	.align		4
.L_2647:
        /*0028*/ 	.byte	0x04, 0x17
        /*002a*/ 	.short	(.L_2649 - .L_2648)
.L_2648:
        /*002c*/ 	.word	0x00000000
        /*0030*/ 	.short	0x0002
        /*0032*/ 	.short	0x000c
        /*0034*/ 	.byte	0x00, 0xf0, 0x05, 0x00


	//----- nvinfo : EIATTR_KPARAM_INFO
	.align		4
.L_2649:
        /*0038*/ 	.byte	0x04, 0x17
        /*003a*/ 	.short	(.L_2651 - .L_2650)
.L_2650:
        /*003c*/ 	.word	0x00000000
        /*0040*/ 	.short	0x0001
        /*0042*/ 	.short	0x0008
        /*0044*/ 	.byte	0x00, 0xf0, 0x11, 0x00


	//----- nvinfo : EIATTR_KPARAM_INFO
	.align		4
.L_2651:
        /*0048*/ 	.byte	0x04, 0x17
        /*004a*/ 	.short	(.L_2653 - .L_2652)
.L_2652:
        /*004c*/ 	.word	0x00000000
        /*0050*/ 	.short	0x0000
        /*0052*/ 	.short	0x0000
        /*0054*/ 	.byte	0x00, 0xf0, 0x21, 0x00


	//----- nvinfo : EIATTR_SPARSE_MMA_MASK
	.align		4
.L_2653:
        /*0058*/ 	.byte	0x03, 0x50
        /*005a*/ 	.short	0x0000


	//----- nvinfo : EIATTR_MAXREG_COUNT
	.align		4
        /*005c*/ 	.byte	0x03, 0x1b
        /*005e*/ 	.short	0x00ff


	//----- nvinfo : EIATTR_MERCURY_ISA_VERSION
	.align		4
        /*0060*/ 	.byte	0x03, 0x5f
        /*0062*/ 	.short	0x0101


	//----- nvinfo : EIATTR_VRC_CTA_INIT_COUNT
	.align		4
        /*0064*/ 	.byte	0x02, 0x4a
	.zero		1
	.zero		1


	//----- nvinfo : EIATTR_EXIT_INSTR_OFFSETS
	.align		4
        /*0068*/ 	.byte	0x04, 0x1c
        /*006a*/ 	.short	(.L_2655 - .L_2654)


	//   ....[0]....
.L_2654:
        /*006c*/ 	.word	0x000002a0


	//   ....[1]....
        /*0070*/ 	.word	0x00000a30


	//   ....[2]....
        /*0074*/ 	.word	0x00000c60


	//   ....[3]....
        /*0078*/ 	.word	0x00000da0


	//   ....[4]....
        /*007c*/ 	.word	0x00000dd0


	//   ....[5]....
        /*0080*/ 	.word	0x00000e30


	//   ....[6]....
        /*0084*/ 	.word	0x00000e50


	//   ....[7]....
        /*0088*/ 	.word	0x00001310


	//   ....[8]....
        /*008c*/ 	.word	0x00001520


	//   ....[9]....
        /*0090*/ 	.word	0x00001670


	//   ....[10]....
        /*0094*/ 	.word	0x00001710


	//----- nvinfo : EIATTR_MAX_THREADS
	.align		4
.L_2655:
        /*0098*/ 	.byte	0x04, 0x05
        /*009a*/ 	.short	(.L_2657 - .L_2656)
.L_2656:
        /*009c*/ 	.word	0x00000080
        /*00a0*/ 	.word	0x00000001
        /*00a4*/ 	.word	0x00000001


	//----- nvinfo : EIATTR_CRS_STACK_SIZE
	.align		4
.L_2657:
        /*00a8*/ 	.byte	0x04, 0x1e
        /*00aa*/ 	.short	(.L_2659 - .L_2658)
.L_2658:
        /*00ac*/ 	.word	0x00000000


	//----- nvinfo : EIATTR_CBANK_PARAM_SIZE
	.align		4
.L_2659:
        /*00b0*/ 	.byte	0x03, 0x19
        /*00b2*/ 	.short	0x0028


	//----- nvinfo : EIATTR_PARAM_CBANK
	.align		4
        /*00b4*/ 	.byte	0x04, 0x0a
        /*00b6*/ 	.short	(.L_2661 - .L_2660)
	.align		4
.L_2660:
        /*00b8*/ 	.word	index@(.nv.constant0._ZN3cub18CUB_300001_SM_10006detail9transform16transform_kernelINS2_10policy_hubILb1EN4cuda3std3__45tupleIJN6thrust24THRUST_300001_SM_1000_NS6detail15normal_iteratorINSA_10device_ptrIfEEEEEEEE10policy1000ElZ16demoThrustBasicsvE6squareSF_JPfEEEvT0_iT1_T2_DpNS2_10kernel_argIT3_EE)
        /*00bc*/ 	.short	0x0380
        /*00be*/ 	.short	0x0028


	//----- nvinfo : EIATTR_SW_WAR
	.align		4
.L_2661:
        /*00c0*/ 	.byte	0x04, 0x36
        /*00c2*/ 	.short	(.L_2663 - .L_2662)
.L_2662:
        /*00c4*/ 	.word	0x00000008
.L_2663:


//--------------------- .nv.info._ZN3cub18CUB_300001_SM_10006detail9transform16transform_kernelINS2_10policy_hubILb1EN4cuda3std3__45tupleIJN6thrust24THRUST_300001_SM_1000_NS6detail15normal_iteratorINSA_10device_ptrIfEEEEEEEE10policy1000EiZ16demoThrustBasicsvE6squareSF_JPfEEEvT0_iT1_T2_DpNS2_10kernel_argIT3_EE --------------------------
	.section	.nv.info._ZN3cub18CUB_300001_SM_10006detail9transform16transform_kernelINS2_10policy_hubILb1EN4cuda3std3__45tupleIJN6thrust24THRUST_300001_SM_1000_NS6detail15normal_iteratorINSA_10device_ptrIfEEEEEEEE10policy1000EiZ16demoThrustBasicsvE6squareSF_JPfEEEvT0_iT1_T2_DpNS2_10kernel_argIT3_EE,"",@"SHT_CUDA_INFO"
	.sectionflags	@""
	.align	4


	//----- nvinfo : EIATTR_CUDA_API_VERSION
	.align		4
        /*0000*/ 	.byte	0x04, 0x37
        /*0002*/ 	.short	(.L_2665 - .L_2664)
.L_2664:
        /*0004*/ 	.word	0x00000082


	//----- nvinfo : EIATTR_KPARAM_INFO
	.align		4
.L_2665:
        /*0008*/ 	.byte	0x04, 0x17
        /*000a*/ 	.short	(.L_2667 - .L_2666)
.L_2666:
        /*000c*/ 	.word	0x00000000
        /*0010*/ 	.short	0x0004
        /*0012*/ 	.short	0x0018
        /*0014*/ 	.byte	0x00, 0xf0, 0x41, 0x00


	//----- nvinfo : EIATTR_KPARAM_INFO
	.align		4
.L_2667:
        /*0018*/ 	.byte	0x04, 0x17
        /*001a*/ 	.short	(.L_2669 - .L_2668)
.L_2668:
        /*001c*/ 	.word	0x00000000
        /*0020*/ 	.short	0x0003
        /*0022*/ 	.short	0x0010
        /*0024*/ 	.byte	0x00, 0xf0, 0x21, 0x00


	//----- nvinfo : EIATTR_KPARAM_INFO
	.align		4
.L_2669:
        /*0028*/ 	.byte	0x04, 0x17
        /*002a*/ 	.short	(.L_2671 - .L_2670)
.L_2670:
        /*002c*/ 	.word	0x00000000
        /*0030*/ 	.short	0x0002
        /*0032*/ 	.short	0x0008
        /*0034*/ 	.byte	0x00, 0xf0, 0x05, 0x00


	//----- nvinfo : EIATTR_KPARAM_INFO
	.align		4
.L_2671:
        /*0038*/ 	.byte	0x04, 0x17
        /*003a*/ 	.short	(.L_2673 - .L_2672)
.L_2672:
        /*003c*/ 	.word	0x00000000
        /*0040*/ 	.short	0x0001
        /*0042*/ 	.short	0x0004
        /*0044*/ 	.byte	0x00, 0xf0, 0x11, 0x00


	//----- nvinfo : EIATTR_KPARAM_INFO
	.align		4
.L_2673:
        /*0048*/ 	.byte	0x04, 0x17
        /*004a*/ 	.short	(.L_2675 - .L_2674)
.L_2674:
        /*004c*/ 	.word	0x00000000
        /*0050*/ 	.short	0x0000
        /*0052*/ 	.short	0x0000
        /*0054*/ 	.byte	0x00, 0xf0, 0x11, 0x00


	//----- nvinfo : EIATTR_SPARSE_MMA_MASK
	.align		4
.L_2675:
        /*0058*/ 	.byte	0x03, 0x50
        /*005a*/ 	.short	0x0000


	//----- nvinfo : EIATTR_MAXREG_COUNT
	.align		4
        /*005c*/ 	.byte	0x03, 0x1b
        /*005e*/ 	.short	0x00ff


	//----- nvinfo : EIATTR_MERCURY_ISA_VERSION
	.align		4
        /*0060*/ 	.byte	0x03, 0x5f
        /*0062*/ 	.short	0x0101


	//----- nvinfo : EIATTR_VRC_CTA_INIT_COUNT
	.align		4
        /*0064*/ 	.byte	0x02, 0x4a
	.zero		1
	.zero		1


	//----- nvinfo : EIATTR_EXIT_INSTR_OFFSETS
	.align		4
        /*0068*/ 	.byte	0x04, 0x1c
        /*006a*/ 	.short	(.L_2677 - .L_2676)


	//   ....[0]....
.L_2676:
        /*006c*/ 	.word	0x000001f0


	//   ....[1]....
        /*0070*/ 	.word	0x000006b0


	//   ....[2]....
        /*0074*/ 	.word	0x000008d0


	//   ....[3]....
        /*0078*/ 	.word	0x00000a20


	//   ....[4]....
        /*007c*/ 	.word	0x00000ae0


	//   ....[5]....
        /*0080*/ 	.word	0x00000b00


	//   ....[6]....
        /*0084*/ 	.word	0x00000ea0


	//   ....[7]....
        /*0088*/ 	.word	0x000010d0


	//   ....[8]....
        /*008c*/ 	.word	0x00001210


	//   ....[9]....
        /*0090*/ 	.word	0x00001240


	//   ....[10]....
        /*0094*/ 	.word	0x000012a0


	//----- nvinfo : EIATTR_MAX_THREADS
	.align		4
.L_2677:
        /*0098*/ 	.byte	0x04, 0x05
        /*009a*/ 	.short	(.L_2679 - .L_2678)
.L_2678:
        /*009c*/ 	.word	0x00000080
        /*00a0*/ 	.word	0x00000001
        /*00a4*/ 	.word	0x00000001


	//----- nvinfo : EIATTR_CRS_STACK_SIZE
	.align		4
.L_2679:
        /*00a8*/ 	.byte	0x04, 0x1e
        /*00aa*/ 	.short	(.L_2681 - .L_2680)
.L_2680:
        /*00ac*/ 	.word	0x00000000


	//----- nvinfo : EIATTR_CBANK_PARAM_SIZE
	.align		4
.L_2681:
        /*00b0*/ 	.byte	0x03, 0x19
        /*00b2*/ 	.short	0x0028


	//----- nvinfo : EIATTR_PARAM_CBANK
	.align		4
        /*00b4*/ 	.byte	0x04, 0x0a
        /*00b6*/ 	.short	(.L_2683 - .L_2682)
	.align		4
.L_2682:
        /*00b8*/ 	.word	index@(.nv.constant0._ZN3cub18CUB_300001_SM_10006detail9transform16transform_kernelINS2_10policy_hubILb1EN4cuda3std3__45tupleIJN6thrust24THRUST_300001_SM_1000_NS6detail15normal_iteratorINSA_10device_ptrIfEEEEEEEE10policy1000EiZ16demoThrustBasicsvE6squareSF_JPfEEEvT0_iT1_T2_DpNS2_10kernel_argIT3_EE)
        /*00bc*/ 	.short	0x0380
        /*00be*/ 	.short	0x0028


	//----- nvinfo : EIATTR_SW_WAR
	.align		4
.L_2683:
        /*00c0*/ 	.byte	0x04, 0x36
        /*00c2*/ 	.short	(.L_2685 - .L_2684)
.L_2684:
        /*00c4*/ 	.word	0x00000008
.L_2685:


//--------------------- .nv.info._ZN3cub18CUB_300001_SM_10006detail9transform16transform_kernelINS2_10policy_hubILb0EN4cuda3std3__45tupleIJN6thrust24THRUST_300001_SM_1000_NS6detail15normal_iteratorINSA_10device_ptrIfEEEESF_EEEE10policy1000ElNS7_4plusIfEESF_JPfSL_EEEvT0_iT1_T2_DpNS2_10kernel_argIT3_EE --------------------------
	.section	.nv.info._ZN3cub18CUB_300001_SM_10006detail9transform16transform_kernelINS2_10policy_hubILb0EN4cuda3std3__45tupleIJN6thrust24THRUST_300001_SM_1000_NS6detail15normal_iteratorINSA_10device_ptrIfEEEESF_EEEE10policy1000ElNS7_4plusIfEESF_JPfSL_EEEvT0_iT1_T2_DpNS2_10kernel_argIT3_EE,"",@"SHT_CUDA_INFO"
	.sectionflags	@""
	.align	4


	//----- nvinfo : EIATTR_CUDA_API_VERSION
	.align		4
        /*0000*/ 	.byte	0x04, 0x37
        /*0002*/ 	.short	(.L_2687 - .L_2686)
.L_2686:
        /*0004*/ 	.word	0x00000082


	//----- nvinfo : EIATTR_KPARAM_INFO
	.align		4
.L_2687:
        /*0008*/ 	.byte	0x04, 0x17
        /*000a*/ 	.short	(.L_2689 - .L_2688)
.L_2688:
        /*000c*/ 	.word	0x00000000
        /*0010*/ 	.short	0x0005
        /*0012*/ 	.short	0x0028
        /*0014*/ 	.byte	0x00, 0xf0, 0x41, 0x00


	//----- nvinfo : EIATTR_KPARAM_INFO
	.align		4
.L_2689:
        /*0018*/ 	.byte	0x04, 0x17
        /*001a*/ 	.short	(.L_2691 - .L_2690)
.L_2690:
        /*001c*/ 	.word	0x00000000
        /*0020*/ 	.short	0x0004
        /*0022*/ 	.short	0x0018
        /*0024*/ 	.byte	0x00, 0xf0, 0x41, 0x00


	//----- nvinfo : EIATTR_KPARAM_INFO
	.align		4
.L_2691:
        /*0028*/ 	.byte	0x04, 0x17
        /*002a*/ 	.short	(.L_2693 - .L_2692)
.L_2692:
        /*002c*/ 	.word	0x00000000
        /*0030*/ 	.short	0x0003
        /*0032*/ 	.short	0x0010
        /*0034*/ 	.byte	0x00, 0xf0, 0x21, 0x00


	//----- nvinfo : EIATTR_KPARAM_INFO
	.align		4
.L_2693:
        /*0038*/ 	.byte	0x04, 0x17
        /*003a*/ 	.short	(.L_2695 - .L_2694)
.L_2694:
        /*003c*/ 	.word	0x00000000
        /*0040*/ 	.short	0x0002
        /*0042*/ 	.short	0x000c
        /*0044*/ 	.byte	0x00, 0xf0, 0x05, 0x00


	//----- nvinfo : EIATTR_KPARAM_INFO
	.align		4
.L_2695:
        /*0048*/ 	.byte	0x04, 0x17
        /*004a*/ 	.short	(.L_2697 - .L_2696)
.L_2696:
        /*004c*/ 	.word	0x00000000
        /*0050*/ 	.short	0x0001
        /*0052*/ 	.short	0x0008
        /*0054*/ 	.byte	0x00, 0xf0, 0x11, 0x00


	//----- nvinfo : EIATTR_KPARAM_INFO
	.align		4
.L_2697:
        /*0058*/ 	.byte	0x04, 0x17
        /*005a*/ 	.short	(.L_2699 - .L_2698)
.L_2698:
        /*005c*/ 	.word	0x00000000
        /*0060*/ 	.short	0x0000
        /*0062*/ 	.short	0x0000
        /*0064*/ 	.byte	0x00, 0xf0, 0x21, 0x00


	//----- nvinfo : EIATTR_SPARSE_MMA_MASK
	.align		4
.L_2699:
        /*0068*/ 	.byte	0x03, 0x50
        /*006a*/ 	.short	0x0000


	//----- nvinfo : EIATTR_MAXREG_COUNT
	.align		4
        /*006c*/ 	.byte	0x03, 0x1b
        /*006e*/ 	.short	0x00ff


	//----- nvinfo : EIATTR_NUM_BARRIERS
	.align		4
        /*0070*/ 	.byte	0x02, 0x4c
        /*0072*/ 	.byte	0x01
	.zero		1


	//----- nvinfo : EIATTR_MERCURY_ISA_VERSION
	.align		4
        /*0074*/ 	.byte	0x03, 0x5f
        /*0076*/ 	.short	0x0101


	//----- nvinfo : EIATTR_COOP_GROUP_MASK_REGIDS
	.align		4
        /*0078*/ 	.byte	0x04, 0x29
        /*007a*/ 	.short	(.L_2701 - .L_2700)


	//   ....[0]....
.L_2700:
        /*007c*/ 	.word	0xffffffff


	//----- nvinfo : EIATTR_COOP_GROUP_INSTR_OFFSETS
	.align		4
.L_2701:
        /*0080*/ 	.byte	0x04, 0x28
        /*0082*/ 	.short	(.L_2703 - .L_2702)


	//   ....[0]....
.L_2702:
        /*0084*/ 	.word	0x000019c0


	//----- nvinfo : EIATTR_VRC_CTA_INIT_COUNT
	.align		4
.L_2703:
        /*0088*/ 	.byte	0x02, 0x4a
	.zero		1
	.zero		1


	//----- nvinfo : EIATTR_MBARRIER_INSTR_OFFSETS
	.align		4
        /*008c*/ 	.byte	0x04, 0x39
        /*008e*/ 	.short	(.L_2705 - .L_2704)


	//   ....[0]....
.L_2704:
        /*0090*/ 	.word	0x000002d0
        /*0094*/ 	.word	0x000000ff
        /*0098*/ 	.word	0x00000000
        /*009c*/ 	.short	0x0100
        /*009e*/ 	.byte	0x11
	.zero		1


	//   ....[1]....
        /*00a0*/ 	.word	0x000004a0
        /*00a4*/ 	.word	0x000000ff
        /*00a8*/ 	.word	0x00000000
        /*00ac*/ 	.short	0x010a
        /*00ae*/ 	.byte	0x04
	.zero		1


	//----- nvinfo : EIATTR_NUM_MBARRIERS
	.align		4
.L_2705:
        /*00b0*/ 	.byte	0x03, 0x38
        /*00b2*/ 	.short	0x0001


	//----- nvinfo : EIATTR_EXIT_INSTR_OFFSETS
	.align		4
        /*00b4*/ 	.byte	0x04, 0x1c
        /*00b6*/ 	.short	(.L_2707 - .L_2706)


	//   ....[0]....
.L_2706:
        /*00b8*/ 	.word	0x00001a10


	//   ....[1]....
        /*00bc*/ 	.word	0x00001c00


	//   ....[2]....
        /*00c0*/ 	.word	0x00001c30


	//   ....[3]....
        /*00c4*/ 	.word	0x00001dd0


	//----- nvinfo : EIATTR_MAX_THREADS
	.align		4
.L_2707:
        /*00c8*/ 	.byte	0x04, 0x05
        /*00ca*/ 	.short	(.L_2709 - .L_2708)
.L_2708:
        /*00cc*/ 	.word	0x00000080
        /*00d0*/ 	.word	0x00000001
        /*00d4*/ 	.word	0x00000001


	//----- nvinfo : EIATTR_CRS_STACK_SIZE
	.align		4
.L_2709:
        /*00d8*/ 	.byte	0x04, 0x1e
        /*00da*/ 	.short	(.L_2711 - .L_2710)
.L_2710:
        /*00dc*/ 	.word	0x00000000


	//----- nvinfo : EIATTR_CBANK_PARAM_SIZE
	.align		4
.L_2711:
        /*00e0*/ 	.byte	0x03, 0x19
        /*00e2*/ 	.short	0x0038


	//----- nvinfo : EIATTR_PARAM_CBANK
	.align		4
        /*00e4*/ 	.byte	0x04, 0x0a
        /*00e6*/ 	.short	(.L_2713 - .L_2712)
	.align		4
.L_2712:
        /*00e8*/ 	.word	index@(.nv.constant0._ZN3cub18CUB_300001_SM_10006detail9transform16transform_kernelINS2_10policy_hubILb0EN4cuda3std3__45tupleIJN6thrust24THRUST_300001_SM_1000_NS6detail15normal_iteratorINSA_10device_ptrIfEEEESF_EEEE10policy1000ElNS7_4plusIfEESF_JPfSL_EEEvT0_iT1_T2_DpNS2_10kernel_argIT3_EE)
        /*00ec*/ 	.short	0x0380
        /*00ee*/ 	.short	0x0038


	//----- nvinfo : EIATTR_SW_WAR
	.align		4
.L_2713:
        /*00f0*/ 	.byte	0x04, 0x36
        /*00f2*/ 	.short	(.L_2715 - .L_2714)
.L_2714:
        /*00f4*/ 	.word	0x00000008
.L_2715:


//--------------------- .nv.info._ZN3cub18CUB_300001_SM_10006detail9transform16transform_kernelINS2_10policy_hubILb0EN4cuda3std3__45tupleIJN6thrust24THRUST_300001_SM_1000_NS6detail15normal_iteratorINSA_10device_ptrIfEEEESF_EEEE10policy1000EiNS7_4plusIfEESF_JPfSL_EEEvT0_iT1_T2_DpNS2_10kernel_argIT3_EE --------------------------
	.section	.nv.info._ZN3cub18CUB_300001_SM_10006detail9transform16transform_kernelINS2_10policy_hubILb0EN4cuda3std3__45tupleIJN6thrust24THRUST_300001_SM_1000_NS6detail15normal_iteratorINSA_10device_ptrIfEEEESF_EEEE10policy1000EiNS7_4plusIfEESF_JPfSL_EEEvT0_iT1_T2_DpNS2_10kernel_argIT3_EE,"",@"SHT_CUDA_INFO"
	.sectionflags	@""
	.align	4


	//----- nvinfo : EIATTR_CUDA_API_VERSION
	.align		4
        /*0000*/ 	.byte	0x04, 0x37
        /*0002*/ 	.short	(.L_2717 - .L_2716)
.L_2716:
        /*0004*/ 	.word	0x00000082


	//----- nvinfo : EIATTR_KPARAM_INFO
	.align		4
.L_2717:
        /*0008*/ 	.byte	0x04, 0x17
        /*000a*/ 	.short	(.L_2719 - .L_2718)
.L_2718:
        /*000c*/ 	.word	0x00000000
        /*0010*/ 	.short	0x0005
        /*0012*/ 	.short	0x0028
        /*0014*/ 	.byte	0x00, 0xf0, 0x41, 0x00


	//----- nvinfo : EIATTR_KPARAM_INFO
	.align		4
.L_2719:
        /*0018*/ 	.byte	0x04, 0x17
        /*001a*/ 	.short	(.L_2721 - .L_2720)
.L_2720:
        /*001c*/ 	.word	0x00000000
        /*0020*/ 	.short	0x0004
        /*0022*/ 	.short	0x0018
        /*0024*/ 	.byte	0x00, 0xf0, 0x41, 0x00


	//----- nvinfo : EIATTR_KPARAM_INFO
	.align		4
.L_2721:
        /*0028*/ 	.byte	0x04, 0x17
        /*002a*/ 	.short	(.L_2723 - .L_2722)
.L_2722:
        /*002c*/ 	.word	0x00000000
        /*0030*/ 	.short	0x0003
        /*0032*/ 	.short	0x0010
        /*0034*/ 	.byte	0x00, 0xf0, 0x21, 0x00


	//----- nvinfo : EIATTR_KPARAM_INFO
	.align		4
.L_2723:
        /*0038*/ 	.byte	0x04, 0x17
        /*003a*/ 	.short	(.L_2725 - .L_2724)
.L_2724:
        /*003c*/ 	.word	0x00000000
        /*0040*/ 	.short	0x0002
        /*0042*/ 	.short	0x0008
        /*0044*/ 	.byte	0x00, 0xf0, 0x05, 0x00


	//----- nvinfo : EIATTR_KPARAM_INFO
	.align		4
.L_2725:
        /*0048*/ 	.byte	0x04, 0x17
        /*004a*/ 	.short	(.L_2727 - .L_2726)
.L_2726:
        /*004c*/ 	.word	0x00000000
        /*0050*/ 	.short	0x0001
        /*0052*/ 	.short	0x0004
        /*0054*/ 	.byte	0x00, 0xf0, 0x11, 0x00


	//----- nvinfo : EIATTR_KPARAM_INFO
	.align		4
.L_2727:
        /*0058*/ 	.byte	0x04, 0x17
        /*005a*/ 	.short	(.L_2729 - .L_2728)
.L_2728:
        /*005c*/ 	.word	0x00000000
        /*0060*/ 	.short	0x0000
        /*0062*/ 	.short	0x0000
        /*0064*/ 	.byte	0x00, 0xf0, 0x11, 0x00


	//----- nvinfo : EIATTR_SPARSE_MMA_MASK
	.align		4
.L_2729:
        /*0068*/ 	.byte	0x03, 0x50
        /*006a*/ 	.short	0x0000


	//----- nvinfo : EIATTR_MAXREG_COUNT
	.align		4
        /*006c*/ 	.byte	0x03, 0x1b
        /*006e*/ 	.short	0x00ff


	//----- nvinfo : EIATTR_NUM_BARRIERS
	.align		4
        /*0070*/ 	.byte	0x02, 0x4c
        /*0072*/ 	.byte	0x01
	.zero		1


	//----- nvinfo : EIATTR_MERCURY_ISA_VERSION
	.align		4
        /*0074*/ 	.byte	0x03, 0x5f
        /*0076*/ 	.short	0x0101


	//----- nvinfo : EIATTR_COOP_GROUP_MASK_REGIDS
	.align		4
        /*0078*/ 	.byte	0x04, 0x29
        /*007a*/ 	.short	(.L_2731 - .L_2730)


	//   ....[0]....
.L_2730:
        /*007c*/ 	.word	0xffffffff


	//----- nvinfo : EIATTR_COOP_GROUP_INSTR_OFFSETS
	.align		4
.L_2731:
        /*0080*/ 	.byte	0x04, 0x28
        /*0082*/ 	.short	(.L_2733 - .L_2732)


	//   ....[0]....
.L_2732:
        /*0084*/ 	.word	0x000019e0


	//----- nvinfo : EIATTR_VRC_CTA_INIT_COUNT
	.align		4
.L_2733:
        /*0088*/ 	.byte	0x02, 0x4a
	.zero		1
	.zero		1


	//----- nvinfo : EIATTR_MBARRIER_INSTR_OFFSETS
	.align		4
        /*008c*/ 	.byte	0x04, 0x39
        /*008e*/ 	.short	(.L_2735 - .L_2734)


	//   ....[0]....
.L_2734:
        /*0090*/ 	.word	0x00000270
        /*0094*/ 	.word	0x000000ff
        /*0098*/ 	.word	0x00000000
        /*009c*/ 	.short	0x0100
        /*009e*/ 	.byte	0x0f
	.zero		1


	//   ....[1]....
        /*00a0*/ 	.word	0x00000420
        /*00a4*/ 	.word	0x000000ff
        /*00a8*/ 	.word	0x00000000
        /*00ac*/ 	.short	0x010a
        /*00ae*/ 	.byte	0x04
	.zero		1


	//----- nvinfo : EIATTR_NUM_MBARRIERS
	.align		4
.L_2735:
        /*00b0*/ 	.byte	0x03, 0x38
        /*00b2*/ 	.short	0x0001


	//----- nvinfo : EIATTR_EXIT_INSTR_OFFSETS
	.align		4
        /*00b4*/ 	.byte	0x04, 0x1c
        /*00b6*/ 	.short	(.L_2737 - .L_2736)


	//   ....[0]....
.L_2736:
        /*00b8*/ 	.word	0x00001a30


	//   ....[1]....
        /*00bc*/ 	.word	0x00001bc0


	//   ....[2]....
        /*00c0*/ 	.word	0x00001c30


	//   ....[3]....
        /*00c4*/ 	.word	0x00001e10


	//----- nvinfo : EIATTR_MAX_THREADS
	.align		4
.L_2737:
        /*00c8*/ 	.byte	0x04, 0x05
        /*00ca*/ 	.short	(.L_2739 - .L_2738)
.L_2738:
        /*00cc*/ 	.word	0x00000080
        /*00d0*/ 	.word	0x00000001
        /*00d4*/ 	.word	0x00000001


	//----- nvinfo : EIATTR_CRS_STACK_SIZE
	.align		4
.L_2739:
        /*00d8*/ 	.byte	0x04, 0x1e
        /*00da*/ 	.short	(.L_2741 - .L_2740)
.L_2740:
        /*00dc*/ 	.word	0x00000000


	//----- nvinfo : EIATTR_CBANK_PARAM_SIZE
	.align		4
.L_2741:
        /*00e0*/ 	.byte	0x03, 0x19
        /*00e2*/ 	.short	0x0038


	//----- nvinfo : EIATTR_PARAM_CBANK
	.align		4
        /*00e4*/ 	.byte	0x04, 0x0a
        /*00e6*/ 	.short	(.L_2743 - .L_2742)
	.align		4
.L_2742:
        /*00e8*/ 	.word	index@(.nv.constant0._ZN3cub18CUB_300001_SM_10006detail9transform16transform_kernelINS2_10policy_hubILb0EN4cuda3std3__45tupleIJN6thrust24THRUST_300001_SM_1000_NS6detail15normal_iteratorINSA_10device_ptrIfEEEESF_EEEE10policy1000EiNS7_4plusIfEESF_JPfSL_EEEvT0_iT1_T2_DpNS2_10kernel_argIT3_EE)
        /*00ec*/ 	.short	0x0380
        /*00ee*/ 	.short	0x0038


	//----- nvinfo : EIATTR_SW_WAR
	.align		4
.L_2743:
        /*00f0*/ 	.byte	0x04, 0x36
        /*00f2*/ 	.short	(.L_2745 - .L_2744)
.L_2744:
        /*00f4*/ 	.word	0x00000008
.L_2745:


//--------------------- .nv.info._ZN3cub18CUB_300001_SM_10006detail8for_each13static_kernelINS2_12policy_hub_t12policy_500_tEmN6thrust24THRUST_300001_SM_1000_NS8cuda_cub20__uninitialized_fill7functorINS7_10device_ptrIcEEcEEEEvT0_T1_ --------------------------
	.section	.nv.info._ZN3cub18CUB_300001_SM_10006detail8for_each13static_kernelINS2_12policy_hub_t12policy_500_tEmN6thrust24THRUST_300001_SM_1000_NS8cuda_cub20__uninitialized_fill7functorINS7_10device_ptrIcEEcEEEEvT0_T1_,"",@"SHT_CUDA_INFO"
	.sectionflags	@""
	.align	4


	//----- nvinfo : EIATTR_CUDA_API_VERSION
	.align		4
        /*0000*/ 	.byte	0x04, 0x37
        /*0002*/ 	.short	(.L_2747 - .L_2746)
.L_2746:
        /*0004*/ 	.word	0x00000082


	//----- nvinfo : EIATTR_KPARAM_INFO
	.align		4
.L_2747:
        /*0008*/ 	.byte	0x04, 0x17
        /*000a*/ 	.short	(.L_2749 - .L_2748)
.L_2748:
        /*000c*/ 	.word	0x00000000
        /*0010*/ 	.short	0x0001
        /*0012*/ 	.short	0x0008
        /*0014*/ 	.byte	0x00, 0xf0, 0x41, 0x00


	//----- nvinfo : EIATTR_KPARAM_INFO
	.align		4
.L_2749:
        /*0018*/ 	.byte	0x04, 0x17
        /*001a*/ 	.short	(.L_2751 - .L_2750)
.L_2750:
        /*001c*/ 	.word	0x00000000
        /*0020*/ 	.short	0x0000
        /*0022*/ 	.short	0x0000
        /*0024*/ 	.byte	0x00, 0xf0, 0x21, 0x00


	//----- nvinfo : EIATTR_SPARSE_MMA_MASK
	.align		4
.L_2751:
        /*0028*/ 	.byte	0x03, 0x50
        /*002a*/ 	.short	0x0000


	//----- nvinfo : EIATTR_MAXREG_COUNT
	.align		4
        /*002c*/ 	.byte	0x03, 0x1b
        /*002e*/ 	.short	0x00ff


	//----- nvinfo : EIATTR_MERCURY_ISA_VERSION
	.align		4
        /*0030*/ 	.byte	0x03, 0x5f
        /*0032*/ 	.short	0x0101


	//----- nvinfo : EIATTR_VRC_CTA_INIT_COUNT
	.align		4
        /*0034*/ 	.byte	0x02, 0x4a
	.zero		1
	.zero		1


	//----- nvinfo : EIATTR_EXIT_INSTR_OFFSETS
	.align		4
        /*0038*/ 	.byte	0x04, 0x1c
        /*003a*/ 	.short	(.L_2753 - .L_2752)


	//   ....[0]....
.L_2752:
        /*003c*/ 	.word	0x00000120


	//   ....[1]....
        /*0040*/ 	.word	0x000001f0


	//   ....[2]....
        /*0044*/ 	.word	0x00000210


	//----- nvinfo : EIATTR_MAX_THREADS
	.align		4
.L_2753:
        /*0048*/ 	.byte	0x04, 0x05
        /*004a*/ 	.short	(.L_2755 - .L_2754)
.L_2754:
        /*004c*/ 	.word	0x00000100
        /*0050*/ 	.word	0x00000001
        /*0054*/ 	.word	0x00000001


	//----- nvinfo : EIATTR_CBANK_PARAM_SIZE
	.align		4
.L_2755:
        /*0058*/ 	.byte	0x03, 0x19
        /*005a*/ 	.short	0x0018


	//----- nvinfo : EIATTR_PARAM_CBANK
	.align		4
        /*005c*/ 	.byte	0x04, 0x0a
        /*005e*/ 	.short	(.L_2757 - .L_2756)
	.align		4
.L_2756:
        /*0060*/ 	.word	index@(.nv.constant0._ZN3cub18CUB_300001_SM_10006detail8for_each13static_kernelINS2_12policy_hub_t12policy_500_tEmN6thrust24THRUST_300001_SM_1000_NS8cuda_cub20__uninitialized_fill7functorINS7_10device_ptrIcEEcEEEEvT0_T1_)
        /*0064*/ 	.short	0x0380
        /*0066*/ 	.short	0x0018


	//----- nvinfo : EIATTR_SW_WAR
	.align		4
.L_2757:
        /*0068*/ 	.byte	0x04, 0x36
        /*006a*/ 	.short	(.L_2759 - .L_2758)
.L_2758:
        /*006c*/ 	.word	0x00000008
.L_2759:


//--------------------- .nv.info._ZN3cub18CUB_300001_SM_10006detail8for_each13static_kernelINS2_12policy_hub_t12policy_500_tElN6thrust24THRUST_300001_SM_1000_NS8cuda_cub20__uninitialized_copy7functorINS7_20permutation_iteratorINS7_6detail15normal_iteratorINS7_10device_ptrIfEEEENSD_INSE_IiEEEEEENS7_7pointerIfNS8_3tagENS7_11use_defaultESM_EEEEEEvT0_T1_ --------------------------
	.section	.nv.info._ZN3cub18CUB_300001_SM_10006detail8for_each13static_kernelINS2_12policy_hub_t12policy_500_tElN6thrust24THRUST_300001_SM_1000_NS8cuda_cub20__uninitialized_copy7functorINS7_20permutation_iteratorINS7_6detail15normal_iteratorINS7_10device_ptrIfEEEENSD_INSE_IiEEEEEENS7_7pointerIfNS8_3tagENS7_11use_defaultESM_EEEEEEvT0_T1_,"",@"SHT_CUDA_INFO"
	.sectionflags	@""
	.align	4


	//----- nvinfo : EIATTR_CUDA_API_VERSION
	.align		4
        /*0000*/ 	.byte	0x04, 0x37
        /*0002*/ 	.short	(.L_2761 - .L_2760)
.L_2760:
        /*0004*/ 	.word	0x00000082


	//----- nvinfo : EIATTR_KPARAM_INFO
	.align		4
.L_2761:
        /*0008*/ 	.byte	0x04, 0x17
        /*000a*/ 	.short	(.L_2763 - .L_2762)
.L_2762:
        /*000c*/ 	.word	0x00000000
        /*0010*/ 	.short	0x0001
        /*0012*/ 	.short	0x0008
        /*0014*/ 	.byte	0x00, 0xf0, 0x61, 0x00


	//----- nvinfo : EIATTR_KPARAM_INFO
	.align		4
.L_2763:
        /*0018*/ 	.byte	0x04, 0x17
        /*001a*/ 	.short	(.L_2765 - .L_2764)
.L_2764:
        /*001c*/ 	.word	0x00000000
        /*0020*/ 	.short	0x0000
        /*0022*/ 	.short	0x0000
        /*0024*/ 	.byte	0x00, 0xf0, 0x21, 0x00


	//----- nvinfo : EIATTR_SPARSE_MMA_MASK
	.align		4
.L_2765:
        /*0028*/ 	.byte	0x03, 0x50
        /*002a*/ 	.short	0x0000


	//----- nvinfo : EIATTR_MAXREG_COUNT
	.align		4
        /*002c*/ 	.byte	0x03, 0x1b
        /*002e*/ 	.short	0x00ff


	//----- nvinfo : EIATTR_MERCURY_ISA_VERSION
	.align		4
        /*0030*/ 	.byte	0x03, 0x5f
        /*0032*/ 	.short	0x0101


	//----- nvinfo : EIATTR_VRC_CTA_INIT_COUNT
	.align		4
        /*0034*/ 	.byte	0x02, 0x4a
	.zero		1
	.zero		1


	//----- nvinfo : EIATTR_EXIT_INSTR_OFFSETS
	.align		4
        /*0038*/ 	.byte	0x04, 0x1c
        /*003a*/ 	.short	(.L_2767 - .L_2766)


	//   ....[0]....
.L_2766:
        /*003c*/ 	.word	0x000001e0


	//   ....[1]....
        /*0040*/ 	.word	0x000003a0


	//   ....[2]....
        /*0044*/ 	.word	0x000004a0


	//----- nvinfo : EIATTR_MAX_THREADS
	.align		4
.L_2767:
        /*0048*/ 	.byte	0x04, 0x05
        /*004a*/ 	.short	(.L_2769 - .L_2768)
.L_2768:
        /*004c*/ 	.word	0x00000100
        /*0050*/ 	.word	0x00000001
        /*0054*/ 	.word	0x00000001


	//----- nvinfo : EIATTR_CRS_STACK_SIZE
	.align		4
.L_2769:
        /*0058*/ 	.byte	0x04, 0x1e
        /*005a*/ 	.short	(.L_2771 - .L_2770)
.L_2770:
        /*005c*/ 	.word	0x00000000


	//----- nvinfo : EIATTR_CBANK_PARAM_SIZE
	.align		4
.L_2771:
        /*0060*/ 	.byte	0x03, 0x19
        /*0062*/ 	.short	0x0020


	//----- nvinfo : EIATTR_PARAM_CBANK
	.align		4
        /*0064*/ 	.byte	0x04, 0x0a
        /*0066*/ 	.short	(.L_2773 - .L_2772)
	.align		4
.L_2772:
        /*0068*/ 	.word	index@(.nv.constant0._ZN3cub18CUB_300001_SM_10006detail8for_each13static_kernelINS2_12policy_hub_t12policy_500_tElN6thrust24THRUST_300001_SM_1000_NS8cuda_cub20__uninitialized_copy7functorINS7_20permutation_iteratorINS7_6detail15normal_iteratorINS7_10device_ptrIfEEEENSD_INSE_IiEEEEEENS7_7pointerIfNS8_3tagENS7_11use_defaultESM_EEEEEEvT0_T1_)
        /*006c*/ 	.short	0x0380
        /*006e*/ 	.short	0x0020


	//----- nvinfo : EIATTR_SW_WAR
	.align		4
.L_2773:
        /*0070*/ 	.byte	0x04, 0x36
        /*0072*/ 	.short	(.L_2775 - .L_2774)
.L_2774:
        /*0074*/ 	.word	0x00000008
.L_2775:


//--------------------- .nv.info._ZN3cub18CUB_300001_SM_10006detail8for_each13static_kernelINS2_12policy_hub_t12policy_500_tElN6thrust24THRUST_300001_SM_1000_NS8cuda_cub10__tabulate7functorINS7_6detail15normal_iteratorINS7_10device_ptrIiEEEENS7_6system6detail7generic6detail22compute_sequence_valueIivEElEEEEvT0_T1_ --------------------------
	.section	.nv.info._ZN3cub18CUB_300001_SM_10006detail8for_each13static_kernelINS2_12policy_hub_t12policy_500_tElN6thrust24THRUST_300001_SM_1000_NS8cuda_cub10__tabulate7functorINS7_6detail15normal_iteratorINS7_10device_ptrIiEEEENS7_6system6detail7generic6detail22compute_sequence_valueIivEElEEEEvT0_T1_,"",@"SHT_CUDA_INFO"
	.sectionflags	@""
	.align	4


	//----- nvinfo : EIATTR_CUDA_API_VERSION
	.align		4
        /*0000*/ 	.byte	0x04, 0x37
        /*0002*/ 	.short	(.L_2777 - .L_2776)
.L_2776:
        /*0004*/ 	.word	0x00000082


	//----- nvinfo : EIATTR_KPARAM_INFO
	.align		4
.L_2777:
        /*0008*/ 	.byte	0x04, 0x17
        /*000a*/ 	.short	(.L_2779 - .L_2778)
.L_2778:
        /*000c*/ 	.word	0x00000000
        /*0010*/ 	.short	0x0001
        /*0012*/ 	.short	0x0008
        /*0014*/ 	.byte	0x00, 0xf0, 0x41, 0x00


	//----- nvinfo : EIATTR_KPARAM_INFO
	.align		4
.L_2779:
        /*0018*/ 	.byte	0x04, 0x17
        /*001a*/ 	.short	(.L_2781 - .L_2780)
.L_2780:
        /*001c*/ 	.word	0x00000000
        /*0020*/ 	.short	0x0000
        /*0022*/ 	.short	0x0000
        /*0024*/ 	.byte	0x00, 0xf0, 0x21, 0x00


	//----- nvinfo : EIATTR_SPARSE_MMA_MASK
	.align		4
.L_2781:
        /*0028*/ 	.byte	0x03, 0x50
        /*002a*/ 	.short	0x0000


	//----- nvinfo : EIATTR_MAXREG_COUNT
	.align		4
        /*002c*/ 	.byte	0x03, 0x1b
        /*002e*/ 	.short	0x00ff


	//----- nvinfo : EIATTR_MERCURY_ISA_VERSION
	.align		4
        /*0030*/ 	.byte	0x03, 0x5f
        /*0032*/ 	.short	0x0101


	//----- nvinfo : EIATTR_VRC_CTA_INIT_COUNT
	.align		4
        /*0034*/ 	.byte	0x02, 0x4a
	.zero		1
	.zero		1


	//----- nvinfo : EIATTR_EXIT_INSTR_OFFSETS
	.align		4
        /*0038*/ 	.byte	0x04, 0x1c
        /*003a*/ 	.short	(.L_2783 - .L_2782)


	//   ....[0]....
.L_2782:
        /*003c*/ 	.word	0x00000160


	//   ....[1]....
        /*0040*/ 	.word	0x000002b0


	//   ....[2]....
        /*0044*/ 	.word	0x00000340


	//----- nvinfo : EIATTR_MAX_THREADS
	.align		4
.L_2783:
        /*0048*/ 	.byte	0x04, 0x05
        /*004a*/ 	.short	(.L_2785 - .L_2784)
.L_2784:
        /*004c*/ 	.word	0x00000100
        /*0050*/ 	.word	0x00000001
        /*0054*/ 	.word	0x00000001


	//----- nvinfo : EIATTR_CRS_STACK_SIZE
	.align		4
.L_2785:
        /*0058*/ 	.byte	0x04, 0x1e
        /*005a*/ 	.short	(.L_2787 - .L_2786)
.L_2786:
        /*005c*/ 	.word	0x00000000


	//----- nvinfo : EIATTR_CBANK_PARAM_SIZE
	.align		4
.L_2787:
        /*0060*/ 	.byte	0x03, 0x19
        /*0062*/ 	.short	0x0018


	//----- nvinfo : EIATTR_PARAM_CBANK
	.align		4
        /*0064*/ 	.byte	0x04, 0x0a
        /*0066*/ 	.short	(.L_2789 - .L_2788)
	.align		4
.L_2788:
        /*0068*/ 	.word	index@(.nv.constant0._ZN3cub18CUB_300001_SM_10006detail8for_each13static_kernelINS2_12policy_hub_t12policy_500_tElN6thrust24THRUST_300001_SM_1000_NS8cuda_cub10__tabulate7functorINS7_6detail15normal_iteratorINS7_10device_ptrIiEEEENS7_6system6detail7generic6detail22compute_sequence_valueIivEElEEEEvT0_T1_)
        /*006c*/ 	.short	0x0380
        /*006e*/ 	.short	0x0018


	//----- nvinfo : EIATTR_SW_WAR
	.align		4
.L_2789:
        /*0070*/ 	.byte	0x04, 0x36
        /*0072*/ 	.short	(.L_2791 - .L_2790)
.L_2790:
        /*0074*/ 	.word	0x00000008
.L_2791:


//--------------------- .nv.info._ZN3cub18CUB_300001_SM_10006detail8for_each13static_kernelINS2_12policy_hub_t12policy_500_tElN6thrust24THRUST_300001_SM_1000_NS8cuda_cub6__fill7functorINS7_6detail15normal_iteratorINS7_10device_ptrIfEEEEfEEEEvT0_T1_ --------------------------
	.section	.nv.info._ZN3cub18CUB_300001_SM_10006detail8for_each13static_kernelINS2_12policy_hub_t12policy_500_tElN6thrust24THRUST_300001_SM_1000_NS8cuda_cub6__fill7functorINS7_6detail15normal_iteratorINS7_10device_ptrIfEEEEfEEEEvT0_T1_,"",@"SHT_CUDA_INFO"
	.sectionflags	@""
	.align	4


	//----- nvinfo : EIATTR_CUDA_API_VERSION
	.align		4
        /*0000*/ 	.byte	0x04, 0x37
        /*0002*/ 	.short	(.L_2793 - .L_2792)
.L_2792:
        /*0004*/ 	.word	0x00000082


	//----- nvinfo : EIATTR_KPARAM_INFO
	.align		4
.L_2793:
        /*0008*/ 	.byte	0x04, 0x17
        /*000a*/ 	.short	(.L_2795 - .L_2794)
.L_2794:
        /*000c*/ 	.word	0x00000000
        /*0010*/ 	.short	0x0001
        /*0012*/ 	.short	0x0008
        /*0014*/ 	.byte	0x00, 0xf0, 0x41, 0x00


	//----- nvinfo : EIATTR_KPARAM_INFO
	.align		4
.L_2795:
        /*0018*/ 	.byte	0x04, 0x17
        /*001a*/ 	.short	(.L_2797 - .L_2796)
.L_2796:
        /*001c*/ 	.word	0x00000000
        /*0020*/ 	.short	0x0000
        /*0022*/ 	.short	0x0000
        /*0024*/ 	.byte	0x00, 0xf0, 0x21, 0x00


	//----- nvinfo : EIATTR_SPARSE_MMA_MASK
	.align		4
.L_2797:
        /*0028*/ 	.byte	0x03, 0x50
        /*002a*/ 	.short	0x0000


	//----- nvinfo : EIATTR_MAXREG_COUNT
	.align		4
        /*002c*/ 	.byte	0x03, 0x1b
        /*002e*/ 	.short	0x00ff


	//----- nvinfo : EIATTR_MERCURY_ISA_VERSION
	.align		4
        /*0030*/ 	.byte	0x03, 0x5f
        /*0032*/ 	.short	0x0101


	//----- nvinfo : EIATTR_VRC_CTA_INIT_COUNT
	.align		4
        /*0034*/ 	.byte	0x02, 0x4a
	.zero		1
	.zero		1


	//----- nvinfo : EIATTR_EXIT_INSTR_OFFSETS
	.align		4
        /*0038*/ 	.byte	0x04, 0x1c
        /*003a*/ 	.short	(.L_2799 - .L_2798)


	//   ....[0]....
.L_2798:
        /*003c*/ 	.word	0x00000130


	//   ....[1]....
        /*0040*/ 	.word	0x00000240


	//   ....[2]....
        /*0044*/ 	.word	0x00000270


	//----- nvinfo : EIATTR_MAX_THREADS
	.align		4
.L_2799:
        /*0048*/ 	.byte	0x04, 0x05
        /*004a*/ 	.short	(.L_2801 - .L_2800)
.L_2800:
        /*004c*/ 	.word	0x00000100
        /*0050*/ 	.word	0x00000001
        /*0054*/ 	.word	0x00000001


	//----- nvinfo : EIATTR_CBANK_PARAM_SIZE
	.align		4
.L_2801:
        /*0058*/ 	.byte	0x03, 0x19
        /*005a*/ 	.short	0x0018


	//----- nvinfo : EIATTR_PARAM_CBANK
	.align		4
        /*005c*/ 	.byte	0x04, 0x0a
        /*005e*/ 	.short	(.L_2803 - .L_2802)
	.align		4
.L_2802:
        /*0060*/ 	.word	index@(.nv.constant0._ZN3cub18CUB_300001_SM_10006detail8for_each13static_kernelINS2_12policy_hub_t12policy_500_tElN6thrust24THRUST_300001_SM_1000_NS8cuda_cub6__fill7functorINS7_6detail15normal_iteratorINS7_10device_ptrIfEEEEfEEEEvT0_T1_)
        /*0064*/ 	.short	0x0380
        /*0066*/ 	.short	0x0018


	//----- nvinfo : EIATTR_SW_WAR
	.align		4
.L_2803:
        /*0068*/ 	.byte	0x04, 0x36
        /*006a*/ 	.short	(.L_2805 - .L_2804)
.L_2804:
        /*006c*/ 	.word	0x00000008
.L_2805:


//--------------------- .nv.info._ZN3cub18CUB_300001_SM_10006detail8for_each13static_kernelINS2_12policy_hub_t12policy_500_tElN6thrust24THRUST_300001_SM_1000_NS8cuda_cub10__tabulate7functorINS7_6detail15normal_iteratorINS7_10device_ptrIfEEEENS7_6system6detail7generic6detail22compute_sequence_valueIfvEElEEEEvT0_T1_ --------------------------
	.section	.nv.info._ZN3cub18CUB_300001_SM_10006detail8for_each13static_kernelINS2_12policy_hub_t12policy_500_tElN6thrust24THRUST_300001_SM_1000_NS8cuda_cub10__tabulate7functorINS7_6detail15normal_iteratorINS7_10device_ptrIfEEEENS7_6system6detail7generic6detail22compute_sequence_valueIfvEElEEEEvT0_T1_,"",@"SHT_CUDA_INFO"
	.sectionflags	@""
	.align	4


	//----- nvinfo : EIATTR_CUDA_API_VERSION
	.align		4
        /*0000*/ 	.byte	0x04, 0x37
        /*0002*/ 	.short	(.L_2807 - .L_2806)
.L_2806:
        /*0004*/ 	.word	0x00000082


	//----- nvinfo : EIATTR_KPARAM_INFO
	.align		4
.L_2807:
        /*0008*/ 	.byte	0x04, 0x17
        /*000a*/ 	.short	(.L_2809 - .L_2808)
.L_2808:
        /*000c*/ 	.word	0x00000000
        /*0010*/ 	.short	0x0001
        /*0012*/ 	.short	0x0008
        /*0014*/ 	.byte	0x00, 0xf0, 0x41, 0x00


	//----- nvinfo : EIATTR_KPARAM_INFO
	.align		4
.L_2809:
        /*0018*/ 	.byte	0x04, 0x17
        /*001a*/ 	.short	(.L_2811 - .L_2810)
.L_2810:
        /*001c*/ 	.word	0x00000000
        /*0020*/ 	.short	0x0000
        /*0022*/ 	.short	0x0000
        /*0024*/ 	.byte	0x00, 0xf0, 0x21, 0x00


	//----- nvinfo : EIATTR_SPARSE_MMA_MASK
	.align		4
.L_2811:
        /*0028*/ 	.byte	0x03, 0x50
        /*002a*/ 	.short	0x0000


	//----- nvinfo : EIATTR_MAXREG_COUNT
	.align		4
        /*002c*/ 	.byte	0x03, 0x1b
        /*002e*/ 	.short	0x00ff


	//----- nvinfo : EIATTR_MERCURY_ISA_VERSION
	.align		4
        /*0030*/ 	.byte	0x03, 0x5f
        /*0032*/ 	.short	0x0101


	//----- nvinfo : EIATTR_VRC_CTA_INIT_COUNT
	.align		4
        /*0034*/ 	.byte	0x02, 0x4a
	.zero		1
	.zero		1


	//----- nvinfo : EIATTR_EXIT_INSTR_OFFSETS
	.align		4
        /*0038*/ 	.byte	0x04, 0x1c
        /*003a*/ 	.short	(.L_2813 - .L_2812)


	//   ....[0]....
.L_2812:
        /*003c*/ 	.word	0x00000190


	//   ....[1]....
        /*0040*/ 	.word	0x000002f0


	//   ....[2]....
        /*0044*/ 	.word	0x00000390


	//----- nvinfo : EIATTR_MAX_THREADS
	.align		4
.L_2813:
        /*0048*/ 	.byte	0x04, 0x05
        /*004a*/ 	.short	(.L_2815 - .L_2814)
.L_2814:
        /*004c*/ 	.word	0x00000100
        /*0050*/ 	.word	0x00000001
        /*0054*/ 	.word	0x00000001


	//----- nvinfo : EIATTR_CRS_STACK_SIZE
	.align		4
.L_2815:
        /*0058*/ 	.byte	0x04, 0x1e
        /*005a*/ 	.short	(.L_2817 - .L_2816)
.L_2816:
        /*005c*/ 	.word	0x00000000


	//----- nvinfo : EIATTR_CBANK_PARAM_SIZE
	.align		4
.L_2817:
        /*0060*/ 	.byte	0x03, 0x19
        /*0062*/ 	.short	0x0018


	//----- nvinfo : EIATTR_PARAM_CBANK
	.align		4
        /*0064*/ 	.byte	0x04, 0x0a
        /*0066*/ 	.short	(.L_2819 - .L_2818)
	.align		4
.L_2818:
        /*0068*/ 	.word	index@(.nv.constant0._ZN3cub18CUB_300001_SM_10006detail8for_each13static_kernelINS2_12policy_hub_t12policy_500_tElN6thrust24THRUST_300001_SM_1000_NS8cuda_cub10__tabulate7functorINS7_6detail15normal_iteratorINS7_10device_ptrIfEEEENS7_6system6detail7generic6detail22compute_sequence_valueIfvEElEEEEvT0_T1_)
        /*006c*/ 	.short	0x0380
        /*006e*/ 	.short	0x0018


	//----- nvinfo : EIATTR_SW_WAR
	.align		4
.L_2819:
        /*0070*/ 	.byte	0x04, 0x36
        /*0072*/ 	.short	(.L_2821 - .L_2820)
.L_2820:
        /*0074*/ 	.word	0x00000008
.L_2821:


//--------------------- .nv.info._ZN3cub18CUB_300001_SM_10006detail8for_each13static_kernelINS2_12policy_hub_t12policy_500_tEmN6thrust24THRUST_300001_SM_1000_NS8cuda_cub20__uninitialized_fill7functorINS7_10device_ptrIfEEfEEEEvT0_T1_ --------------------------
	.section	.nv.info._ZN3cub18CUB_300001_SM_10006detail8for_each13static_kernelINS2_12policy_hub_t12policy_500_tEmN6thrust24THRUST_300001_SM_1000_NS8cuda_cub20__uninitialized_fill7functorINS7_10device_ptrIfEEfEEEEvT0_T1_,"",@"SHT_CUDA_INFO"
	.sectionflags	@""
	.align	4


	//----- nvinfo : EIATTR_CUDA_API_VERSION
	.align		4
        /*0000*/ 	.byte	0x04, 0x37
        /*0002*/ 	.short	(.L_2823 - .L_2822)
.L_2822:
        /*0004*/ 	.word	0x00000082


	//----- nvinfo : EIATTR_KPARAM_INFO
	.align		4
.L_2823:
        /*0008*/ 	.byte	0x04, 0x17
        /*000a*/ 	.short	(.L_2825 - .L_2824)
.L_2824:
        /*000c*/ 	.word	0x00000000
        /*0010*/ 	.short	0x0001
        /*0012*/ 	.short	0x0008
        /*0014*/ 	.byte	0x00, 0xf0, 0x41, 0x00


	//----- nvinfo : EIATTR_KPARAM_INFO
	.align		4
.L_2825:
        /*0018*/ 	.byte	0x04, 0x17
        /*001a*/ 	.short	(.L_2827 - .L_2826)
.L_2826:
        /*001c*/ 	.word	0x00000000
        /*0020*/ 	.short	0x0000
        /*0022*/ 	.short	0x0000
        /*0024*/ 	.byte	0x00, 0xf0, 0x21, 0x00


	//----- nvinfo : EIATTR_SPARSE_MMA_MASK
	.align		4
.L_2827:
        /*0028*/ 	.byte	0x03, 0x50
        /*002a*/ 	.short	0x0000


	//----- nvinfo : EIATTR_MAXREG_COUNT
	.align		4
        /*002c*/ 	.byte	0x03, 0x1b
        /*002e*/ 	.short	0x00ff


	//----- nvinfo : EIATTR_MERCURY_ISA_VERSION
	.align		4
        /*0030*/ 	.byte	0x03, 0x5f
        /*0032*/ 	.short	0x0101


	//----- nvinfo : EIATTR_VRC_CTA_INIT_COUNT
	.align		4
        /*0034*/ 	.byte	0x02, 0x4a
	.zero		1
	.zero		1


	//----- nvinfo : EIATTR_EXIT_INSTR_OFFSETS
	.align		4
        /*0038*/ 	.byte	0x04, 0x1c
        /*003a*/ 	.short	(.L_2829 - .L_2828)


	//   ....[0]....
.L_2828:
        /*003c*/ 	.word	0x00000130


	//   ....[1]....
        /*0040*/ 	.word	0x00000230


	//   ....[2]....
        /*0044*/ 	.word	0x00000260


	//----- nvinfo : EIATTR_MAX_THREADS
	.align		4
.L_2829:
        /*0048*/ 	.byte	0x04, 0x05
        /*004a*/ 	.short	(.L_2831 - .L_2830)
.L_2830:
        /*004c*/ 	.word	0x00000100
        /*0050*/ 	.word	0x00000001
        /*0054*/ 	.word	0x00000001


	//----- nvinfo : EIATTR_CBANK_PARAM_SIZE
	.align		4
.L_2831:
        /*0058*/ 	.byte	0x03, 0x19
        /*005a*/ 	.short	0x0018


	//----- nvinfo : EIATTR_PARAM_CBANK
	.align		4
        /*005c*/ 	.byte	0x04, 0x0a
        /*005e*/ 	.short	(.L_2833 - .L_2832)
	.align		4
.L_2832:
        /*0060*/ 	.word	index@(.nv.constant0._ZN3cub18CUB_300001_SM_10006detail8for_each13static_kernelINS2_12policy_hub_t12policy_500_tEmN6thrust24THRUST_300001_SM_1000_NS8cuda_cub20__uninitialized_fill7functorINS7_10device_ptrIfEEfEEEEvT0_T1_)
        /*0064*/ 	.short	0x0380
        /*0066*/ 	.short	0x0018


	//----- nvinfo : EIATTR_SW_WAR
	.align		4
.L_2833:
        /*0068*/ 	.byte	0x04, 0x36
        /*006a*/ 	.short	(.L_2835 - .L_2834)
.L_2834:
        /*006c*/ 	.word	0x00000008
.L_2835:


//--------------------- .nv.info._ZN3cub18CUB_300001_SM_10006detail8for_each13static_kernelINS2_12policy_hub_t12policy_500_tElN6thrust24THRUST_300001_SM_1000_NS8cuda_cub6__fill7functorINS7_6detail15normal_iteratorINS7_10device_ptrIiEEEEiEEEEvT0_T1_ --------------------------
	.section	.nv.info._ZN3cub18CUB_300001_SM_10006detail8for_each13static_kernelINS2_12policy_hub_t12policy_500_tElN6thrust24THRUST_300001_SM_1000_NS8cuda_cub6__fill7functorINS7_6detail15normal_iteratorINS7_10device_ptrIiEEEEiEEEEvT0_T1_,"",@"SHT_CUDA_INFO"
	.sectionflags	@""
	.align	4


	//----- nvinfo : EIATTR_CUDA_API_VERSION
	.align		4
        /*0000*/ 	.byte	0x04, 0x37
        /*0002*/ 	.short	(.L_2837 - .L_2836)
.L_2836:
        /*0004*/ 	.word	0x00000082


	//----- nvinfo : EIATTR_KPARAM_INFO
	.align		4
.L_2837:
        /*0008*/ 	.byte	0x04, 0x17
        /*000a*/ 	.short	(.L_2839 - .L_2838)
.L_2838:
        /*000c*/ 	.word	0x00000000
        /*0010*/ 	.short	0x0001
        /*0012*/ 	.short	0x0008
        /*0014*/ 	.byte	0x00, 0xf0, 0x41, 0x00


	//----- nvinfo : EIATTR_KPARAM_INFO
	.align		4
.L_2839:
        /*0018*/ 	.byte	0x04, 0x17
        /*001a*/ 	.short	(.L_2841 - .L_2840)
.L_2840:
        /*001c*/ 	.word	0x00000000
        /*0020*/ 	.short	0x0000
        /*0022*/ 	.short	0x0000
        /*0024*/ 	.byte	0x00, 0xf0, 0x21, 0x00


	//----- nvinfo : EIATTR_SPARSE_MMA_MASK
	.align		4
.L_2841:
        /*0028*/ 	.byte	0x03, 0x50
        /*002a*/ 	.short	0x0000


	//----- nvinfo : EIATTR_MAXREG_COUNT
	.align		4
        /*002c*/ 	.byte	0x03, 0x1b
        /*002e*/ 	.short	0x00ff


	//----- nvinfo : EIATTR_MERCURY_ISA_VERSION
	.align		4
        /*0030*/ 	.byte	0x03, 0x5f
        /*0032*/ 	.short	0x0101


	//----- nvinfo : EIATTR_VRC_CTA_INIT_COUNT
	.align		4
        /*0034*/ 	.byte	0x02, 0x4a
	.zero		1
	.zero		1


	//----- nvinfo : EIATTR_EXIT_INSTR_OFFSETS
	.align		4
        /*0038*/ 	.byte	0x04, 0x1c
        /*003a*/ 	.short	(.L_2843 - .L_2842)


	//   ....[0]....
.L_2842:
        /*003c*/ 	.word	0x00000130


	//   ....[1]....
        /*0040*/ 	.word	0x00000240


	//   ....[2]....
        /*0044*/ 	.word	0x00000270


	//----- nvinfo : EIATTR_MAX_THREADS
	.align		4
.L_2843:
        /*0048*/ 	.byte	0x04, 0x05
        /*004a*/ 	.short	(.L_2845 - .L_2844)
.L_2844:
        /*004c*/ 	.word	0x00000100
        /*0050*/ 	.word	0x00000001
        /*0054*/ 	.word	0x00000001


	//----- nvinfo : EIATTR_CBANK_PARAM_SIZE
	.align		4
.L_2845:
        /*0058*/ 	.byte	0x03, 0x19
        /*005a*/ 	.short	0x0018


	//----- nvinfo : EIATTR_PARAM_CBANK
	.align		4
        /*005c*/ 	.byte	0x04, 0x0a
        /*005e*/ 	.short	(.L_2847 - .L_2846)
	.align		4
.L_2846:
        /*0060*/ 	.word	index@(.nv.constant0._ZN3cub18CUB_300001_SM_10006detail8for_each13static_kernelINS2_12policy_hub_t12policy_500_tElN6thrust24THRUST_300001_SM_1000_NS8cuda_cub6__fill7functorINS7_6detail15normal_iteratorINS7_10device_ptrIiEEEEiEEEEvT0_T1_)
        /*0064*/ 	.short	0x0380
        /*0066*/ 	.short	0x0018


	//----- nvinfo : EIATTR_SW_WAR
	.align		4
.L_2847:
        /*0068*/ 	.byte	0x04, 0x36
        /*006a*/ 	.short	(.L_2849 - .L_2848)
.L_2848:
        /*006c*/ 	.word	0x00000008
.L_2849:


//--------------------- .nv.info._ZN3cub18CUB_300001_SM_10006detail8for_each13static_kernelINS2_12policy_hub_t12policy_500_tEmN6thrust24THRUST_300001_SM_1000_NS8cuda_cub20__uninitialized_fill7functorINS7_10device_ptrIiEEiEEEEvT0_T1_ --------------------------
	.section	.nv.info._ZN3cub18CUB_300001_SM_10006detail8for_each13static_kernelINS2_12policy_hub_t12policy_500_tEmN6thrust24THRUST_300001_SM_1000_NS8cuda_cub20__uninitialized_fill7functorINS7_10device_ptrIiEEiEEEEvT0_T1_,"",@"SHT_CUDA_INFO"
	.sectionflags	@""
	.align	4


	//----- nvinfo : EIATTR_CUDA_API_VERSION
	.align		4
        /*0000*/ 	.byte	0x04, 0x37
        /*0002*/ 	.short	(.L_2851 - .L_2850)
.L_2850:
        /*0004*/ 	.word	0x00000082


	//----- nvinfo : EIATTR_KPARAM_INFO
	.align		4
.L_2851:
        /*0008*/ 	.byte	0x04, 0x17
        /*000a*/ 	.short	(.L_2853 - .L_2852)
.L_2852:
        /*000c*/ 	.word	0x00000000
        /*0010*/ 	.short	0x0001
        /*0012*/ 	.short	0x0008
        /*0014*/ 	.byte	0x00, 0xf0, 0x41, 0x00


	//----- nvinfo : EIATTR_KPARAM_INFO
	.align		4
.L_2853:
        /*0018*/ 	.byte	0x04, 0x17
        /*001a*/ 	.short	(.L_2855 - .L_2854)
.L_2854:
        /*001c*/ 	.word	0x00000000
        /*0020*/ 	.short	0x0000
        /*0022*/ 	.short	0x0000
        /*0024*/ 	.byte	0x00, 0xf0, 0x21, 0x00


	//----- nvinfo : EIATTR_SPARSE_MMA_MASK
	.align		4
.L_2855:
        /*0028*/ 	.byte	0x03, 0x50
        /*002a*/ 	.short	0x0000


	//----- nvinfo : EIATTR_MAXREG_COUNT
	.align		4
        /*002c*/ 	.byte	0x03, 0x1b
        /*002e*/ 	.short	0x00ff


	//----- nvinfo : EIATTR_MERCURY_ISA_VERSION
	.align		4
        /*0030*/ 	.byte	0x03, 0x5f
        /*0032*/ 	.short	0x0101


	//----- nvinfo : EIATTR_VRC_CTA_INIT_COUNT
	.align		4
        /*0034*/ 	.byte	0x02, 0x4a
	.zero		1
	.zero		1


	//----- nvinfo : EIATTR_EXIT_INSTR_OFFSETS
	.align		4
        /*0038*/ 	.byte	0x04, 0x1c
        /*003a*/ 	.short	(.L_2857 - .L_2856)


	//   ....[0]....
.L_2856:
        /*003c*/ 	.word	0x00000130


	//   ....[1]....
        /*0040*/ 	.word	0x00000230


	//   ....[2]....
        /*0044*/ 	.word	0x00000260


	//----- nvinfo : EIATTR_MAX_THREADS
	.align		4
.L_2857:
        /*0048*/ 	.byte	0x04, 0x05
        /*004a*/ 	.short	(.L_2859 - .L_2858)
.L_2858:
        /*004c*/ 	.word	0x00000100
        /*0050*/ 	.word	0x00000001
        /*0054*/ 	.word	0x00000001


	//----- nvinfo : EIATTR_CBANK_PARAM_SIZE
	.align		4
.L_2859:
        /*0058*/ 	.byte	0x03, 0x19
        /*005a*/ 	.short	0x0018


	//----- nvinfo : EIATTR_PARAM_CBANK
	.align		4
        /*005c*/ 	.byte	0x04, 0x0a
        /*005e*/ 	.short	(.L_2861 - .L_2860)
	.align		4
.L_2860:
        /*0060*/ 	.word	index@(.nv.constant0._ZN3cub18CUB_300001_SM_10006detail8for_each13static_kernelINS2_12policy_hub_t12policy_500_tEmN6thrust24THRUST_300001_SM_1000_NS8cuda_cub20__uninitialized_fill7functorINS7_10device_ptrIiEEiEEEEvT0_T1_)
        /*0064*/ 	.short	0x0380
        /*0066*/ 	.short	0x0018


	//----- nvinfo : EIATTR_SW_WAR
	.align		4
.L_2861:
        /*0068*/ 	.byte	0x04, 0x36
        /*006a*/ 	.short	(.L_2863 - .L_2862)
.L_2862:
        /*006c*/ 	.word	0x00000008
.L_2863:


//--------------------- .nv.info._ZN3cub18CUB_300001_SM_10006detail11EmptyKernelIvEEvv --------------------------
	.section	.nv.info._ZN3cub18CUB_300001_SM_10006detail11EmptyKernelIvEEvv,"",@"SHT_CUDA_INFO"
	.sectionflags	@""
	.align	4


	//----- nvinfo : EIATTR_CUDA_API_VERSION
	.align		4
        /*0000*/ 	.byte	0x04, 0x37
        /*0002*/ 	.short	(.L_2865 - .L_2864)
.L_2864:
        /*0004*/ 	.word	0x00000082


	//----- nvinfo : EIATTR_SPARSE_MMA_MASK
	.align		4
.L_2865:
        /*0008*/ 	.byte	0x03, 0x50
        /*000a*/ 	.short	0x0000


	//----- nvinfo : EIATTR_MAXREG_COUNT
	.align		4
        /*000c*/ 	.byte	0x03, 0x1b
        /*000e*/ 	.short	0x00ff


	//----- nvinfo : EIATTR_MERCURY_ISA_VERSION
	.align		4
        /*0010*/ 	.byte	0x03, 0x5f
        /*0012*/ 	.short	0x0101


	//----- nvinfo : EIATTR_VRC_CTA_INIT_COUNT
	.align		4
        /*0014*/ 	.byte	0x02, 0x4a
	.zero		1
	.zero		1


	//----- nvinfo : EIATTR_EXIT_INSTR_OFFSETS
	.align		4
        /*0018*/ 	.byte	0x04, 0x1c
        /*001a*/ 	.short	(.L_2867 - .L_2866)


	//   ....[0]....
.L_2866:
        /*001c*/ 	.word	0x00000010


	//----- nvinfo : EIATTR_SW_WAR
	.align		4
.L_2867:
        /*0020*/ 	.byte	0x04, 0x36
        /*0022*/ 	.short	(.L_2869 - .L_2868)
.L_2868:
        /*0024*/ 	.word	0x00000008
.L_2869:


//--------------------- .nv.info._ZN6thrust24THRUST_300001_SM_1000_NS8cuda_cub4core6detail13_kernel_agentINS1_15__reduce_by_key16ReduceByKeyAgentINS0_6detail15normal_iteratorINS0_10device_ptrIiEEEESB_SB_SB_N4cuda3std3__48equal_toIiEENSE_4plusIiEEPllEEJSB_SB_SB_SB_SJ_N3cub18CUB_300001_SM_100024ReduceByKeyScanTileStateIilLb1EEESG_SI_llEEEvDpT0_ --------------------------
	.section	.nv.info._ZN6thrust24THRUST_300001_SM_1000_NS8cuda_cub4core6detail13_kernel_agentINS1_15__reduce_by_key16ReduceByKeyAgentINS0_6detail15normal_iteratorINS0_10device_ptrIiEEEESB_SB_SB_N4cuda3std3__48equal_toIiEENSE_4plusIiEEPllEEJSB_SB_SB_SB_SJ_N3cub18CUB_300001_SM_100024ReduceByKeyScanTileStateIilLb1EEESG_SI_llEEEvDpT0_,"",@"SHT_CUDA_INFO"
	.sectionflags	@""
	.align	4


	//----- nvinfo : EIATTR_CUDA_API_VERSION
	.align		4
        /*0000*/ 	.byte	0x04, 0x37
        /*0002*/ 	.short	(.L_2871 - .L_2870)
.L_2870:
        /*0004*/ 	.word	0x00000082


	//----- nvinfo : EIATTR_KPARAM_INFO
	.align		4
.L_2871:
        /*0008*/ 	.byte	0x04, 0x17
        /*000a*/ 	.short	(.L_2873 - .L_2872)
.L_2872:
        /*000c*/ 	.word	0x00000000
        /*0010*/ 	.short	0x0009
        /*0012*/ 	.short	0x0040
        /*0014*/ 	.byte	0x00, 0xf0, 0x21, 0x00


	//----- nvinfo : EIATTR_KPARAM_INFO
	.align		4
.L_2873:
        /*0018*/ 	.byte	0x04, 0x17
        /*001a*/ 	.short	(.L_2875 - .L_2874)
.L_2874:
        /*001c*/ 	.word	0x00000000
        /*0020*/ 	.short	0x0008
        /*0022*/ 	.short	0x0038
        /*0024*/ 	.byte	0x00, 0xf0, 0x21, 0x00


	//----- nvinfo : EIATTR_KPARAM_INFO
	.align		4
.L_2875:
        /*0028*/ 	.byte	0x04, 0x17
        /*002a*/ 	.short	(.L_2877 - .L_2876)
.L_2876:
        /*002c*/ 	.word	0x00000000
        /*0030*/ 	.short	0x0007
        /*0032*/ 	.short	0x0031
        /*0034*/ 	.byte	0x00, 0xf0, 0x05, 0x00


	//----- nvinfo : EIATTR_KPARAM_INFO
	.align		4
.L_2877:
        /*0038*/ 	.byte	0x04, 0x17
        /*003a*/ 	.short	(.L_2879 - .L_2878)
.L_2878:
        /*003c*/ 	.word	0x00000000
        /*0040*/ 	.short	0x0006
        /*0042*/ 	.short	0x0030
        /*0044*/ 	.byte	0x00, 0xf0, 0x05, 0x00


	//----- nvinfo : EIATTR_KPARAM_INFO
	.align		4
.L_2879:
        /*0048*/ 	.byte	0x04, 0x17
        /*004a*/ 	.short	(.L_2881 - .L_2880)
.L_2880:
        /*004c*/ 	.word	0x00000000
        /*0050*/ 	.short	0x0005
        /*0052*/ 	.short	0x0028
        /*0054*/ 	.byte	0x00, 0xf0, 0x21, 0x00


	//----- nvinfo : EIATTR_KPARAM_INFO
	.align		4
.L_2881:
        /*0058*/ 	.byte	0x04, 0x17
        /*005a*/ 	.short	(.L_2883 - .L_2882)
.L_2882:
        /*005c*/ 	.word	0x00000000
        /*0060*/ 	.short	0x0004
        /*0062*/ 	.short	0x0020
        /*0064*/ 	.byte	0x00, 0xf5, 0x21, 0x00


	//----- nvinfo : EIATTR_KPARAM_INFO
	.align		4
.L_2883:
        /*0068*/ 	.byte	0x04, 0x17
        /*006a*/ 	.short	(.L_2885 - .L_2884)
.L_2884:
        /*006c*/ 	.word	0x00000000
        /*0070*/ 	.short	0x0003
        /*0072*/ 	.short	0x0018
        /*0074*/ 	.byte	0x00, 0xf0, 0x21, 0x00


	//----- nvinfo : EIATTR_KPARAM_INFO
	.align		4
.L_2885:
        /*0078*/ 	.byte	0x04, 0x17
        /*007a*/ 	.short	(.L_2887 - .L_2886)
.L_2886:
        /*007c*/ 	.word	0x00000000
        /*0080*/ 	.short	0x0002
        /*0082*/ 	.short	0x0010
        /*0084*/ 	.byte	0x00, 0xf0, 0x21, 0x00


	//----- nvinfo : EIATTR_KPARAM_INFO
	.align		4
.L_2887:
        /*0088*/ 	.byte	0x04, 0x17
        /*008a*/ 	.short	(.L_2889 - .L_2888)
.L_2888:
        /*008c*/ 	.word	0x00000000
        /*0090*/ 	.short	0x0001
        /*0092*/ 	.short	0x0008
        /*0094*/ 	.byte	0x00, 0xf0, 0x21, 0x00


	//----- nvinfo : EIATTR_KPARAM_INFO
	.align		4
.L_2889:
        /*0098*/ 	.byte	0x04, 0x17
        /*009a*/ 	.short	(.L_2891 - .L_2890)
.L_2890:
        /*009c*/ 	.word	0x00000000
        /*00a0*/ 	.short	0x0000
        /*00a2*/ 	.short	0x0000
        /*00a4*/ 	.byte	0x00, 0xf0, 0x21, 0x00


	//----- nvinfo : EIATTR_SPARSE_MMA_MASK
	.align		4
.L_2891:
        /*00a8*/ 	.byte	0x03, 0x50
        /*00aa*/ 	.short	0x0000


	//----- nvinfo : EIATTR_MAXREG_COUNT
	.align		4
        /*00ac*/ 	.byte	0x03, 0x1b
        /*00ae*/ 	.short	0x00ff


	//----- nvinfo : EIATTR_NUM_BARRIERS
	.align		4
        /*00b0*/ 	.byte	0x02, 0x4c
        /*00b2*/ 	.byte	0x01
	.zero		1


	//----- nvinfo : EIATTR_MERCURY_ISA_VERSION
	.align		4
        /*00b4*/ 	.byte	0x03, 0x5f
        /*00b6*/ 	.short	0x0101


	//----- nvinfo : EIATTR_COOP_GROUP_MASK_REGIDS
	.align		4
        /*00b8*/ 	.byte	0x04, 0x29
        /*00ba*/ 	.short	(.L_2893 - .L_2892)


	//   ....[0]....
.L_2892:
        /*00bc*/ 	.word	0xffffffff


	//   ....[1]....
        /*00c0*/ 	.word	0xffffffff


	//   ....[2]....
        /*00c4*/ 	.word	0xffffffff


	//   ....[3]....
        /*00c8*/ 	.word	0xffffffff


	//   ....[4]....
        /*00cc*/ 	.word	0xffffffff


	//   ....[5]....
        /*00d0*/ 	.word	0xffffffff


	//   ....[6]....
        /*00d4*/ 	.word	0xffffffff


	//   ....[7]....
        /*00d8*/ 	.word	0xffffffff


	//   ....[8]....
        /*00dc*/ 	.word	0xffffffff


	//   ....[9]....
        /*00e0*/ 	.word	0xffffffff


	//   ....[10]....
        /*00e4*/ 	.word	0xffffffff


	//   ....[11]....
        /*00e8*/ 	.word	0xffffffff


	//   ....[12]....
        /*00ec*/ 	.word	0xffffffff


	//   ....[13]....
        /*00f0*/ 	.word	0xffffffff


	//   ....[14]....
        /*00f4*/ 	.word	0xffffffff


	//   ....[15]....
        /*00f8*/ 	.word	0xffffffff


	//   ....[16]....
        /*00fc*/ 	.word	0xffffffff


	//   ....[17]....
        /*0100*/ 	.word	0xffffffff


	//   ....[18]....
        /*0104*/ 	.word	0xffffffff


	//   ....[19]....
        /*0108*/ 	.word	0xffffffff


	//   ....[20]....
        /*010c*/ 	.word	0xffffffff


	//   ....[21]....
        /*0110*/ 	.word	0xffffffff


	//   ....[22]....
        /*0114*/ 	.word	0xffffffff


	//   ....[23]....
        /*0118*/ 	.word	0xffffffff


	//   ....[24]....
        /*011c*/ 	.word	0xffffffff


	//   ....[25]....
        /*0120*/ 	.word	0xffffffff


	//   ....[26]....
        /*0124*/ 	.word	0xffffffff


	//   ....[27]....
        /*0128*/ 	.word	0xffffffff


	//   ....[28]....
        /*012c*/ 	.word	0xffffffff


	//   ....[29]....
        /*0130*/ 	.word	0xffffffff


	//   ....[30]....
        /*0134*/ 	.word	0xffffffff


	//   ....[31]....
        /*0138*/ 	.word	0xffffffff


	//   ....[32]....
        /*013c*/ 	.word	0xffffffff


	//   ....[33]....
        /*0140*/ 	.word	0xffffffff


	//   ....[34]....
        /*0144*/ 	.word	0xffffffff


	//   ....[35]....
        /*0148*/ 	.word	0xffffffff


	//   ....[36]....
        /*014c*/ 	.word	0xffffffff


	//   ....[37]....
        /*0150*/ 	.word	0xffffffff


	//   ....[38]....
        /*0154*/ 	.word	0xffffffff


	//   ....[39]....
        /*0158*/ 	.word	0xffffffff


	//   ....[40]....
        /*015c*/ 	.word	0xffffffff


	//   ....[41]....
        /*0160*/ 	.word	0xffffffff


	//   ....[42]....
        /*0164*/ 	.word	0xffffffff


	//   ....[43]....
        /*0168*/ 	.word	0xffffffff


	//   ....[44]....
        /*016c*/ 	.word	0xffffffff


	//   ....[45]....
        /*0170*/ 	.word	0xffffffff


	//   ....[46]....
        /*0174*/ 	.word	0xffffffff


	//   ....[47]....
        /*0178*/ 	.word	0xffffffff


	//   ....[48]....
        /*017c*/ 	.word	0xffffffff


	//   ....[49]....
        /*0180*/ 	.word	0xffffffff


	//   ....[50]....
        /*0184*/ 	.word	0xffffffff


	//   ....[51]....
        /*0188*/ 	.word	0xffffffff


	//   ....[52]....
        /*018c*/ 	.word	0xffffffff


	//   ....[53]....
        /*0190*/ 	.word	0xffffffff


	//   ....[54]....
        /*0194*/ 	.word	0xffffffff


	//   ....[55]....
        /*0198*/ 	.word	0xffffffff


	//   ....[56]....
        /*019c*/ 	.word	0xffffffff


	//   ....[57]....
        /*01a0*/ 	.word	0xffffffff


	//   ....[58]....
        /*01a4*/ 	.word	0xffffffff


	//   ....[59]....
        /*01a8*/ 	.word	0xffffffff


	//   ....[60]....
        /*01ac*/ 	.word	0xffffffff


	//   ....[61]....
        /*01b0*/ 	.word	0xffffffff


	//   ....[62]....
        /*01b4*/ 	.word	0xffffffff


	//   ....[63]....
        /*01b8*/ 	.word	0xffffffff


	//   ....[64]....
        /*01bc*/ 	.word	0xffffffff


	//   ....[65]....
        /*01c0*/ 	.word	0xffffffff


	//   ....[66]....
        /*01c4*/ 	.word	0xffffffff


	//   ....[67]....
        /*01c8*/ 	.word	0xffffffff


	//   ....[68]....
        /*01cc*/ 	.word	0xffffffff


	//   ....[69]....
        /*01d0*/ 	.word	0xffffffff


	//   ....[70]....
        /*01d4*/ 	.word	0xffffffff


	//   ....[71]....
        /*01d8*/ 	.word	0xffffffff


	//   ....[72]....
        /*01dc*/ 	.word	0xffffffff


	//   ....[73]....
        /*01e0*/ 	.word	0xffffffff


	//   ....[74]....
        /*01e4*/ 	.word	0xffffffff


	//   ....[75]....
        /*01e8*/ 	.word	0xffffffff


	//   ....[76]....
        /*01ec*/ 	.word	0xffffffff


	//   ....[77]....
        /*01f0*/ 	.word	0xffffffff


	//   ....[78]....
        /*01f4*/ 	.word	0xffffffff


	//   ....[79]....
        /*01f8*/ 	.word	0xffffffff


	//   ....[80]....
        /*01fc*/ 	.word	0xffffffff


	//   ....[81]....
        /*0200*/ 	.word	0xffffffff


	//   ....[82]....
        /*0204*/ 	.word	0xffffffff


	//   ....[83]....
        /*0208*/ 	.word	0xffffffff


	//   ....[84]....
        /*020c*/ 	.word	0xffffffff


	//   ....[85]....
        /*0210*/ 	.word	0xffffffff


	//   ....[86]....
        /*0214*/ 	.word	0xffffffff


	//   ....[87]....
        /*0218*/ 	.word	0xffffffff


	//   ....[88]....
        /*021c*/ 	.word	0xffffffff


	//   ....[89]....
        /*0220*/ 	.word	0xffffffff


	//   ....[90]....
        /*0224*/ 	.word	0xffffffff


	//   ....[91]....
        /*0228*/ 	.word	0xffffffff


	//   ....[92]....
        /*022c*/ 	.word	0xffffffff


	//   ....[93]....
        /*0230*/ 	.word	0xffffffff


	//   ....[94]....
        /*0234*/ 	.word	0xffffffff


	//   ....[95]....
        /*0238*/ 	.word	0xffffffff


	//   ....[96]....
        /*023c*/ 	.word	0xffffffff


	//   ....[97]....
        /*0240*/ 	.word	0xffffffff


	//   ....[98]....
        /*0244*/ 	.word	0xffffffff


	//   ....[99]....
        /*0248*/ 	.word	0xffffffff


	//   ....[100]....
        /*024c*/ 	.word	0xffffffff


	//   ....[101]....
        /*0250*/ 	.word	0xffffffff


	//   ....[102]....
        /*0254*/ 	.word	0xffffffff


	//   ....[103]....
        /*0258*/ 	.word	0xffffffff


	//   ....[104]....
        /*025c*/ 	.word	0xffffffff


	//   ....[105]....
        /*0260*/ 	.word	0xffffffff


	//   ....[106]....
        /*0264*/ 	.word	0xffffffff


	//   ....[107]....
        /*0268*/ 	.word	0xffffffff


	//   ....[108]....
        /*026c*/ 	.word	0xffffffff


	//   ....[109]....
        /*0270*/ 	.word	0xffffffff


	//   ....[110]....
        /*0274*/ 	.word	0xffffffff


	//   ....[111]....
        /*0278*/ 	.word	0xffffffff


	//   ....[112]....
        /*027c*/ 	.word	0xffffffff


	//   ....[113]....
        /*0280*/ 	.word	0xffffffff


	//   ....[114]....
        /*0284*/ 	.word	0xffffffff


	//   ....[115]....
        /*0288*/ 	.word	0xffffffff


	//   ....[116]....
        /*028c*/ 	.word	0xffffffff


	//   ....[117]....
        /*0290*/ 	.word	0xffffffff


	//   ....[118]....
        /*0294*/ 	.word	0xffffffff


	//   ....[119]....
        /*0298*/ 	.word	0xffffffff


	//   ....[120]....
        /*029c*/ 	.word	0xffffffff


	//   ....[121]....
        /*02a0*/ 	.word	0xffffffff


	//   ....[122]....
        /*02a4*/ 	.word	0xffffffff


	//   ....[123]....
        /*02a8*/ 	.word	0xffffffff


	//   ....[124]....
        /*02ac*/ 	.word	0xffffffff


	//   ....[125]....
        /*02b0*/ 	.word	0xffffffff


	//   ....[126]....
        /*02b4*/ 	.word	0xffffffff


	//   ....[127]....
        /*02b8*/ 	.word	0xffffffff


	//   ....[128]....
        /*02bc*/ 	.word	0xffffffff


	//   ....[129]....
        /*02c0*/ 	.word	0xffffffff


	//   ....[130]....
        /*02c4*/ 	.word	0xffffffff


	//   ....[131]....
        /*02c8*/ 	.word	0xffffffff


	//   ....[132]....
        /*02cc*/ 	.word	0xffffffff


	//   ....[133]....
        /*02d0*/ 	.word	0xffffffff


	//   ....[134]....
        /*02d4*/ 	.word	0xffffffff


	//   ....[135]....
        /*02d8*/ 	.word	0xffffffff


	//   ....[136]....
        /*02dc*/ 	.word	0xffffffff


	//   ....[137]....
        /*02e0*/ 	.word	0xffffffff


	//   ....[138]....
        /*02e4*/ 	.word	0xffffffff


	//   ....[139]....
        /*02e8*/ 	.word	0xffffffff


	//   ....[140]....
        /*02ec*/ 	.word	0xffffffff


	//   ....[141]....
        /*02f0*/ 	.word	0xffffffff


	//   ....[142]....
        /*02f4*/ 	.word	0xffffffff


	//   ....[143]....
        /*02f8*/ 	.word	0xffffffff


	//   ....[144]....
        /*02fc*/ 	.word	0xffffffff


	//   ....[145]....
        /*0300*/ 	.word	0xffffffff


	//   ....[146]....
        /*0304*/ 	.word	0xffffffff


	//   ....[147]....
        /*0308*/ 	.word	0xffffffff


	//   ....[148]....
        /*030c*/ 	.word	0xffffffff


	//   ....[149]....
        /*0310*/ 	.word	0xffffffff


	//   ....[150]....
        /*0314*/ 	.word	0xffffffff


	//   ....[151]....
        /*0318*/ 	.word	0xffffffff


	//   ....[152]....
        /*031c*/ 	.word	0x05000022


	//   ....[153]....
        /*0320*/ 	.word	0x05000022


	//   ....[154]....
        /*0324*/ 	.word	0x05000022


	//   ....[155]....
        /*0328*/ 	.word	0x05000022


	//   ....[156]....
        /*032c*/ 	.word	0x05000022


	//   ....[157]....
        /*0330*/ 	.word	0x05000022


	//   ....[158]....
        /*0334*/ 	.word	0x05000022


	//   ....[159]....
        /*0338*/ 	.word	0x05000022


	//   ....[160]....
        /*033c*/ 	.word	0x05000022


	//   ....[161]....
        /*0340*/ 	.word	0x05000022


	//   ....[162]....
        /*0344*/ 	.word	0x05000022


	//   ....[163]....
        /*0348*/ 	.word	0x05000022


	//   ....[164]....
        /*034c*/ 	.word	0x05000022


	//   ....[165]....
        /*0350*/ 	.word	0x05000022


	//   ....[166]....
        /*0354*/ 	.word	0x05000022


	//   ....[167]....
        /*0358*/ 	.word	0x05000022


	//   ....[168]....
        /*035c*/ 	.word	0x05000022


	//   ....[169]....
        /*0360*/ 	.word	0x05000022


	//   ....[170]....
        /*0364*/ 	.word	0x05000022


	//   ....[171]....
        /*0368*/ 	.word	0x05000022


	//   ....[172]....
        /*036c*/ 	.word	0x05000022


	//   ....[173]....
        /*0370*/ 	.word	0x05000022


	//   ....[174]....
        /*0374*/ 	.word	0x05000022


	//   ....[175]....
        /*0378*/ 	.word	0x05000022


	//   ....[176]....
        /*037c*/ 	.word	0x05000022


	//   ....[177]....
        /*0380*/ 	.word	0x05000022


	//   ....[178]....
        /*0384*/ 	.word	0x05000022


	//   ....[179]....
        /*0388*/ 	.word	0x05000022


	//   ....[180]....
        /*038c*/ 	.word	0x05000022


	//   ....[181]....
        /*0390*/ 	.word	0x05000022


	//   ....[182]....
        /*0394*/ 	.word	0x05000022


	//   ....[183]....
        /*0398*/ 	.word	0x05000022


	//   ....[184]....
        /*039c*/ 	.word	0x05000022


	//   ....[185]....
        /*03a0*/ 	.word	0x05000022


	//   ....[186]....
        /*03a4*/ 	.word	0x05000022


	//   ....[187]....
        /*03a8*/ 	.word	0x05000022


	//   ....[188]....
        /*03ac*/ 	.word	0x05000022


	//   ....[189]....
        /*03b0*/ 	.word	0x05000022


	//   ....[190]....
        /*03b4*/ 	.word	0x05000022


	//   ....[191]....
        /*03b8*/ 	.word	0x05000022


	//   ....[192]....
        /*03bc*/ 	.word	0x05000022


	//   ....[193]....
        /*03c0*/ 	.word	0x05000022


	//   ....[194]....
        /*03c4*/ 	.word	0x05000022


	//   ....[195]....
        /*03c8*/ 	.word	0x05000022


	//   ....[196]....
        /*03cc*/ 	.word	0x05000022


	//   ....[197]....
        /*03d0*/ 	.word	0x05000022


	//   ....[198]....
        /*03d4*/ 	.word	0x05000022


	//   ....[199]....
        /*03d8*/ 	.word	0x05000022


	//   ....[200]....
        /*03dc*/ 	.word	0x05000022


	//   ....[201]....
        /*03e0*/ 	.word	0x05000022


	//   ....[202]....
        /*03e4*/ 	.word	0x05000022


	//   ....[203]....
        /*03e8*/ 	.word	0x05000022


	//   ....[204]....
        /*03ec*/ 	.word	0x05000022


	//   ....[205]....
        /*03f0*/ 	.word	0x05000022


	//   ....[206]....
        /*03f4*/ 	.word	0x05000022


	//   ....[207]....
        /*03f8*/ 	.word	0x05000022


	//   ....[208]....
        /*03fc*/ 	.word	0x05000022


	//   ....[209]....
        /*0400*/ 	.word	0x05000022


	//   ....[210]....
        /*0404*/ 	.word	0x05000022


	//   ....[211]....
        /*0408*/ 	.word	0x05000022


	//   ....[212]....
        /*040c*/ 	.word	0x05000022


	//   ....[213]....
        /*0410*/ 	.word	0x05000022


	//   ....[214]....
        /*0414*/ 	.word	0x05000022


	//   ....[215]....
        /*0418*/ 	.word	0x05000022


	//   ....[216]....
        /*041c*/ 	.word	0x05000022


	//   ....[217]....
        /*0420*/ 	.word	0x05000022


	//   ....[218]....
        /*0424*/ 	.word	0x05000022


	//   ....[219]....
        /*0428*/ 	.word	0x05000022


	//   ....[220]....
        /*042c*/ 	.word	0x05000022


	//   ....[221]....
        /*0430*/ 	.word	0x05000022


	//   ....[222]....
        /*0434*/ 	.word	0x05000022


	//   ....[223]....
        /*0438*/ 	.word	0x05000022


	//   ....[224]....
        /*043c*/ 	.word	0x05000022


	//   ....[225]....
        /*0440*/ 	.word	0x05000022


	//   ....[226]....
        /*0444*/ 	.word	0x05000022


	//   ....[227]....
        /*0448*/ 	.word	0x05000022


	//   ....[228]....
        /*044c*/ 	.word	0x05000022


	//   ....[229]....
        /*0450*/ 	.word	0x05000022


	//   ....[230]....
        /*0454*/ 	.word	0x05000022


	//   ....[231]....
        /*0458*/ 	.word	0x05000022


	//   ....[232]....
        /*045c*/ 	.word	0x05000022


	//   ....[233]....
        /*0460*/ 	.word	0x05000022


	//   ....[234]....
        /*0464*/ 	.word	0x05000022


	//   ....[235]....
        /*0468*/ 	.word	0x05000022


	//   ....[236]....
        /*046c*/ 	.word	0x05000022


	//   ....[237]....
        /*0470*/ 	.word	0x05000022


	//   ....[238]....
        /*0474*/ 	.word	0x05000022


	//   ....[239]....
        /*0478*/ 	.word	0x05000022


	//   ....[240]....
        /*047c*/ 	.word	0x05000022


	//   ....[241]....
        /*0480*/ 	.word	0x05000022


	//   ....[242]....
        /*0484*/ 	.word	0x05000022


	//   ....[243]....
        /*0488*/ 	.word	0x05000022


	//----- nvinfo : EIATTR_COOP_GROUP_INSTR_OFFSETS
	.align		4
.L_2893:
        /*048c*/ 	.byte	0x04, 0x28
        /*048e*/ 	.short	(.L_2895 - .L_2894)


	//   ....[0]....
.L_2894:
        /*0490*/ 	.word	0x00000400


	//   ....[1]....
        /*0494*/ 	.word	0x000005c0


	//   ....[2]....
        /*0498*/ 	.word	0x00000990


	//   ....[3]....
        /*049c*/ 	.word	0x000009b0


	//   ....[4]....
        /*04a0*/ 	.word	0x000009d0


	//   ....[5]....
        /*04a4*/ 	.word	0x00000a20


	//   ....[6]....
        /*04a8*/ 	.word	0x00000a80


	//   ....[7]....
        /*04ac*/ 	.word	0x00000aa0


	//   ....[8]....
        /*04b0*/ 	.word	0x00000b10


	//   ....[9]....
        /*04b4*/ 	.word	0x00000b50


	//   ....[10]....
        /*04b8*/ 	.word	0x00000b70


	//   ....[11]....
        /*04bc*/ 	.word	0x00000be0


	//   ....[12]....
        /*04c0*/ 	.word	0x00000c20


	//   ....[13]....
        /*04c4*/ 	.word	0x00000c40


	//   ....[14]....
        /*04c8*/ 	.word	0x00000cb0


	//   ....[15]....
        /*04cc*/ 	.word	0x00000cf0


	//   ....[16]....
        /*04d0*/ 	.word	0x00000d10


	//   ....[17]....
        /*04d4*/ 	.word	0x00000de0


	//   ....[18]....
        /*04d8*/ 	.word	0x00000df0


	//   ....[19]....
        /*04dc*/ 	.word	0x00001350


	//   ....[20]....
        /*04e0*/ 	.word	0x00002860


	//   ....[21]....
        /*04e4*/ 	.word	0x000029f0


	//   ....[22]....
        /*04e8*/ 	.word	0x00002d60


	//   ....[23]....
        /*04ec*/ 	.word	0x00002dc0


	//   ....[24]....
        /*04f0*/ 	.word	0x00002df0


	//   ....[25]....
        /*04f4*/ 	.word	0x00002e60


	//   ....[26]....
        /*04f8*/ 	.word	0x00002ea0


	//   ....[27]....
        /*04fc*/ 	.word	0x00002ec0


	//   ....[28]....
        /*0500*/ 	.word	0x00002f40


	//   ....[29]....
        /*0504*/ 	.word	0x00002f70


	//   ....[30]....
        /*0508*/ 	.word	0x00002f90


	//   ....[31]....
        /*050c*/ 	.word	0x00003010


	//   ....[32]....
        /*0510*/ 	.word	0x00003040


	//   ....[33]....
        /*0514*/ 	.word	0x00003060


	//   ....[34]....
        /*0518*/ 	.word	0x000030f0


	//   ....[35]....
        /*051c*/ 	.word	0x00003120


	//   ....[36]....
        /*0520*/ 	.word	0x00003140


	//   ....[37]....
        /*0524*/ 	.word	0x000035d0


	//   ....[38]....
        /*0528*/ 	.word	0x00003610


	//   ....[39]....
        /*052c*/ 	.word	0x00003660


	//   ....[40]....
        /*0530*/ 	.word	0x00003970


	//   ....[41]....
        /*0534*/ 	.word	0x00003a00


	//   ....[42]....
        /*0538*/ 	.word	0x00003a50


	//   ....[43]....
        /*053c*/ 	.word	0x00003a60


	//   ....[44]....
        /*0540*/ 	.word	0x00003a70


	//   ....[45]....
        /*0544*/ 	.word	0x00003b50


	//   ....[46]....
        /*0548*/ 	.word	0x00003b60


	//   ....[47]....
        /*054c*/ 	.word	0x00003b70


	//   ....[48]....
        /*0550*/ 	.word	0x00003c60


	//   ....[49]....
        /*0554*/ 	.word	0x00003c70


	//   ....[50]....
        /*0558*/ 	.word	0x00003c80


	//   ....[51]....
        /*055c*/ 	.word	0x00003d70


	//   ....[52]....
        /*0560*/ 	.word	0x00003d80


	//   ....[53]....
        /*0564*/ 	.word	0x00003d90


	//   ....[54]....
        /*0568*/ 	.word	0x00003e80


	//   ....[55]....
        /*056c*/ 	.word	0x00003e90


	//   ....[56]....
        /*0570*/ 	.word	0x00003ea0


	//   ....[57]....
        /*0574*/ 	.word	0x00003fe0


	//   ....[58]....
        /*0578*/ 	.word	0x00004060


	//   ....[59]....
        /*057c*/ 	.word	0x000040e0


	//   ....[60]....
        /*0580*/ 	.word	0x00004130


	//   ....[61]....
        /*0584*/ 	.word	0x00004140


	//   ....[62]....
        /*0588*/ 	.word	0x00004150


	//   ....[63]....
        /*058c*/ 	.word	0x00004230


	//   ....[64]....
        /*0590*/ 	.word	0x00004240


	//   ....[65]....
        /*0594*/ 	.word	0x00004250


	//   ....[66]....
        /*0598*/ 	.word	0x00004330


	//   ....[67]....
        /*059c*/ 	.word	0x00004340


	//   ....[68]....
        /*05a0*/ 	.word	0x00004350


	//   ....[69]....
        /*05a4*/ 	.word	0x00004430


	//   ....[70]....
        /*05a8*/ 	.word	0x00004440


	//   ....[71]....
        /*05ac*/ 	.word	0x00004450


	//   ....[72]....
        /*05b0*/ 	.word	0x00004530


	//   ....[73]....
        /*05b4*/ 	.word	0x00004540


	//   ....[74]....
        /*05b8*/ 	.word	0x00004550


	//   ....[75]....
        /*05bc*/ 	.word	0x000046b0


	//   ....[76]....
        /*05c0*/ 	.word	0x00006330


	//   ....[77]....
        /*05c4*/ 	.word	0x00006470


	//   ....[78]....
        /*05c8*/ 	.word	0x00006a30


	//   ....[79]....
        /*05cc*/ 	.word	0x00006ae0


	//   ....[80]....
        /*05d0*/ 	.word	0x00006af0


	//   ....[81]....
        /*05d4*/ 	.word	0x00006b30


	//   ....[82]....
        /*05d8*/ 	.word	0x00006ba0


	//   ....[83]....
        /*05dc*/ 	.word	0x00006bc0


	//   ....[84]....
        /*05e0*/ 	.word	0x00006c30


	//   ....[85]....
        /*05e4*/ 	.word	0x00006c70


	//   ....[86]....
        /*05e8*/ 	.word	0x00006c90


	//   ....[87]....
        /*05ec*/ 	.word	0x00006d00


	//   ....[88]....
        /*05f0*/ 	.word	0x00006d40


	//   ....[89]....
        /*05f4*/ 	.word	0x00006d60


	//   ....[90]....
        /*05f8*/ 	.word	0x00006dd0


	//   ....[91]....
        /*05fc*/ 	.word	0x00006e10


	//   ....[92]....
        /*0600*/ 	.word	0x00006e40


	//   ....[93]....
        /*0604*/ 	.word	0x000072d0


	//   ....[94]....
        /*0608*/ 	.word	0x00007360


	//   ....[95]....
        /*060c*/ 	.word	0x00007450


	//   ....[96]....
        /*0610*/ 	.word	0x00008e50


	//   ....[97]....
        /*0614*/ 	.word	0x00008f90


	//   ....[98]....
        /*0618*/ 	.word	0x00009520


	//   ....[99]....
        /*061c*/ 	.word	0x00009540


	//   ....[100]....
        /*0620*/ 	.word	0x00009560


	//   ....[101]....
        /*0624*/ 	.word	0x000095c0


	//   ....[102]....
        /*0628*/ 	.word	0x00009600


	//   ....[103]....
        /*062c*/ 	.word	0x00009620


	//   ....[104]....
        /*0630*/ 	.word	0x000096a0


	//   ....[105]....
        /*0634*/ 	.word	0x000096d0


	//   ....[106]....
        /*0638*/ 	.word	0x000096f0


	//   ....[107]....
        /*063c*/ 	.word	0x00009780


	//   ....[108]....
        /*0640*/ 	.word	0x000097a0


	//   ....[109]....
        /*0644*/ 	.word	0x000097b0


	//   ....[110]....
        /*0648*/ 	.word	0x00009850


	//   ....[111]....
        /*064c*/ 	.word	0x00009870


	//   ....[112]....
        /*0650*/ 	.word	0x00009880


	//   ....[113]....
        /*0654*/ 	.word	0x00009ea0


	//   ....[114]....
        /*0658*/ 	.word	0x00009eb0


	//   ....[115]....
        /*065c*/ 	.word	0x00009ed0


	//   ....[116]....
        /*0660*/ 	.word	0x0000a150


	//   ....[117]....
        /*0664*/ 	.word	0x0000a1e0


	//   ....[118]....
        /*0668*/ 	.word	0x0000a230


	//   ....[119]....
        /*066c*/ 	.word	0x0000a240


	//   ....[120]....
        /*0670*/ 	.word	0x0000a250


	//   ....[121]....
        /*0674*/ 	.word	0x0000a330


	//   ....[122]....
        /*0678*/ 	.word	0x0000a340


	//   ....[123]....
        /*067c*/ 	.word	0x0000a350


	//   ....[124]....
        /*0680*/ 	.word	0x0000a440


	//   ....[125]....
        /*0684*/ 	.word	0x0000a450


	//   ....[126]....
        /*0688*/ 	.word	0x0000a460


	//   ....[127]....
        /*068c*/ 	.word	0x0000a550


	//   ....[128]....
        /*0690*/ 	.word	0x0000a560


	//   ....[129]....
        /*0694*/ 	.word	0x0000a570


	//   ....[130]....
        /*0698*/ 	.word	0x0000a660


	//   ....[131]....
        /*069c*/ 	.word	0x0000a670


	//   ....[132]....
        /*06a0*/ 	.word	0x0000a680


	//   ....[133]....
        /*06a4*/ 	.word	0x0000a7d0


	//   ....[134]....
        /*06a8*/ 	.word	0x0000a850


	//   ....[135]....
        /*06ac*/ 	.word	0x0000a8d0


	//   ....[136]....
        /*06b0*/ 	.word	0x0000a920


	//   ....[137]....
        /*06b4*/ 	.word	0x0000a930


	//   ....[138]....
        /*06b8*/ 	.word	0x0000a940


	//   ....[139]....
        /*06bc*/ 	.word	0x0000aa20


	//   ....[140]....
        /*06c0*/ 	.word	0x0000aa30


	//   ....[141]....
        /*06c4*/ 	.word	0x0000aa40


	//   ....[142]....
        /*06c8*/ 	.word	0x0000ab20


	//   ....[143]....
        /*06cc*/ 	.word	0x0000ab30


	//   ....[144]....
        /*06d0*/ 	.word	0x0000ab40


	//   ....[145]....
        /*06d4*/ 	.word	0x0000ac20


	//   ....[146]....
        /*06d8*/ 	.word	0x0000ac30


	//   ....[147]....
        /*06dc*/ 	.word	0x0000ac40


	//   ....[148]....
        /*06e0*/ 	.word	0x0000ad20


	//   ....[149]....
        /*06e4*/ 	.word	0x0000ad40


	//   ....[150]....
        /*06e8*/ 	.word	0x0000ad50


	//   ....[151]....
        /*06ec*/ 	.word	0x0000aeb0


	//   ....[152]....
        /*06f0*/ 	.word	0x0000c750


	//   ....[153]....
        /*06f4*/ 	.word	0x0000c7f0


	//   ....[154]....
        /*06f8*/ 	.word	0x0000c8a0


	//   ....[155]....
        /*06fc*/ 	.word	0x0000c8f0


	//   ....[156]....
        /*0700*/ 	.word	0x0000c940


	//   ....[157]....
        /*0704*/ 	.word	0x0000c9b0


	//   ....[158]....
        /*0708*/ 	.word	0x0000ca40


	//   ....[159]....
        /*070c*/ 	.word	0x0000cac0


	//   ....[160]....
        /*0710*/ 	.word	0x0000cb10


	//   ....[161]....
        /*0714*/ 	.word	0x0000cb80


	//   ....[162]....
        /*0718*/ 	.word	0x0000cc10


	//   ....[163]....
        /*071c*/ 	.word	0x0000cc90


	//   ....[164]....
        /*0720*/ 	.word	0x0000cce0


	//   ....[165]....
        /*0724*/ 	.word	0x0000cd50


	//   ....[166]....
        /*0728*/ 	.word	0x0000cde0


	//   ....[167]....
        /*072c*/ 	.word	0x0000ce60


	//   ....[168]....
        /*0730*/ 	.word	0x0000ceb0


	//   ....[169]....
        /*0734*/ 	.word	0x0000cf20


	//   ....[170]....
        /*0738*/ 	.word	0x0000cfb0


	//   ....[171]....
        /*073c*/ 	.word	0x0000d030


	//   ....[172]....
        /*0740*/ 	.word	0x0000d080


	//   ....[173]....
        /*0744*/ 	.word	0x0000d0f0


	//   ....[174]....
        /*0748*/ 	.word	0x0000d170


	//   ....[175]....
        /*074c*/ 	.word	0x0000d200


	//   ....[176]....
        /*0750*/ 	.word	0x0000d290


	//   ....[177]....
        /*0754*/ 	.word	0x0000d340


	//   ....[178]....
        /*0758*/ 	.word	0x0000d390


	//   ....[179]....
        /*075c*/ 	.word	0x0000d3e0


	//   ....[180]....
        /*0760*/ 	.word	0x0000d460


	//   ....[181]....
        /*0764*/ 	.word	0x0000d4f0


	//   ....[182]....
        /*0768*/ 	.word	0x0000d570


	//   ....[183]....
        /*076c*/ 	.word	0x0000d5c0


	//   ....[184]....
        /*0770*/ 	.word	0x0000d640


	//   ....[185]....
        /*0774*/ 	.word	0x0000d6d0


	//   ....[186]....
        /*0778*/ 	.word	0x0000d750


	//   ....[187]....
        /*077c*/ 	.word	0x0000d7a0


	//   ....[188]....
        /*0780*/ 	.word	0x0000d820


	//   ....[189]....
        /*0784*/ 	.word	0x0000d8b0


	//   ....[190]....
        /*0788*/ 	.word	0x0000d930


	//   ....[191]....
        /*078c*/ 	.word	0x0000d980


	//   ....[192]....
        /*0790*/ 	.word	0x0000da00


	//   ....[193]....
        /*0794*/ 	.word	0x0000da90


	//   ....[194]....
        /*0798*/ 	.word	0x0000db10


	//   ....[195]....
        /*079c*/ 	.word	0x0000db60


	//   ....[196]....
        /*07a0*/ 	.word	0x0000dbd0


	//   ....[197]....
        /*07a4*/ 	.word	0x0000dc50


	//   ....[198]....
        /*07a8*/ 	.word	0x0000dce0


	//   ....[199]....
        /*07ac*/ 	.word	0x0000dd70


	//   ....[200]....
        /*07b0*/ 	.word	0x0000de20


	//   ....[201]....
        /*07b4*/ 	.word	0x0000de70


	//   ....[202]....
        /*07b8*/ 	.word	0x0000dec0


	//   ....[203]....
        /*07bc*/ 	.word	0x0000df30


	//   ....[204]....
        /*07c0*/ 	.word	0x0000dfc0


	//   ....[205]....
        /*07c4*/ 	.word	0x0000e040


	//   ....[206]....
        /*07c8*/ 	.word	0x0000e090


	//   ....[207]....
        /*07cc*/ 	.word	0x0000e100


	//   ....[208]....
        /*07d0*/ 	.word	0x0000e190


	//   ....[209]....
        /*07d4*/ 	.word	0x0000e210


	//   ....[210]....
        /*07d8*/ 	.word	0x0000e260


	//   ....[211]....
        /*07dc*/ 	.word	0x0000e2d0


	//   ....[212]....
        /*07e0*/ 	.word	0x0000e360


	//   ....[213]....
        /*07e4*/ 	.word	0x0000e3e0


	//   ....[214]....
        /*07e8*/ 	.word	0x0000e430


	//   ....[215]....
        /*07ec*/ 	.word	0x0000e4a0


	//   ....[216]....
        /*07f0*/ 	.word	0x0000e530


	//   ....[217]....
        /*07f4*/ 	.word	0x0000e5b0


	//   ....[218]....
        /*07f8*/ 	.word	0x0000e600


	//   ....[219]....
        /*07fc*/ 	.word	0x0000e670


	//   ....[220]....
        /*0800*/ 	.word	0x0000e6e0


	//   ....[221]....
        /*0804*/ 	.word	0x0000e760


	//   ....[222]....
        /*0808*/ 	.word	0x0000e7e0


	//   ....[223]....
        /*080c*/ 	.word	0x0000e890


	//   ....[224]....
        /*0810*/ 	.word	0x0000e8e0


	//   ....[225]....
        /*0814*/ 	.word	0x0000e930


	//   ....[226]....
        /*0818*/ 	.word	0x0000e9a0


	//   ....[227]....
        /*081c*/ 	.word	0x0000ea30


	//   ....[228]....
        /*0820*/ 	.word	0x0000eab0


	//   ....[229]....
        /*0824*/ 	.word	0x0000eb00


	//   ....[230]....
        /*0828*/ 	.word	0x0000eb70


	//   ....[231]....
        /*082c*/ 	.word	0x0000ec00


	//   ....[232]....
        /*0830*/ 	.word	0x0000ec80


	//   ....[233]....
        /*0834*/ 	.word	0x0000ecd0


	//   ....[234]....
        /*0838*/ 	.word	0x0000ed40


	//   ....[235]....
        /*083c*/ 	.word	0x0000edd0


	//   ....[236]....
        /*0840*/ 	.word	0x0000ee50


	//   ....[237]....
        /*0844*/ 	.word	0x0000eea0


	//   ....[238]....
        /*0848*/ 	.word	0x0000ef10


	//   ....[239]....
        /*084c*/ 	.word	0x0000efa0


	//   ....[240]....
        /*0850*/ 	.word	0x0000f030


	//   ....[241]....
        /*0854*/ 	.word	0x0000f080


	//   ....[242]....
        /*0858*/ 	.word	0x0000f0f0


	//   ....[243]....
        /*085c*/ 	.word	0x0000f160


	//----- nvinfo : EIATTR_VRC_CTA_INIT_COUNT
	.align		4
.L_2895:
        /*0860*/ 	.byte	0x02, 0x4a
	.zero		1
	.zero		1


	//----- nvinfo : EIATTR_EXIT_INSTR_OFFSETS
	.align		4
        /*0864*/ 	.byte	0x04, 0x1c
        /*0866*/ 	.short	(.L_2897 - .L_2896)


	//   ....[0]....
.L_2896:
        /*0868*/ 	.word	0x000018c0


	//   ....[1]....
        /*086c*/ 	.word	0x00001bb0


	//   ....[2]....
        /*0870*/ 	.word	0x00001da0


	//   ....[3]....
        /*0874*/ 	.word	0x00002430


	//   ....[4]....
        /*0878*/ 	.word	0x000024d0


	//   ....[5]....
        /*087c*/ 	.word	0x00005110


	//   ....[6]....
        /*0880*/ 	.word	0x00005420


	//   ....[7]....
        /*0884*/ 	.word	0x00005630


	//   ....[8]....
        /*0888*/ 	.word	0x00005cd0


	//   ....[9]....
        /*088c*/ 	.word	0x00005d70


	//   ....[10]....
        /*0890*/ 	.word	0x00005da0


	//   ....[11]....
        /*0894*/ 	.word	0x00008770


	//   ....[12]....
        /*0898*/ 	.word	0x00008890


	//   ....[13]....
        /*089c*/ 	.word	0x0000c5f0


	//   ....[14]....
        /*08a0*/ 	.word	0x0000c700


	//----- nvinfo : EIATTR_MAX_THREADS
	.align		4
.L_2897:
        /*08a4*/ 	.byte	0x04, 0x05
        /*08a6*/ 	.short	(.L_2899 - .L_2898)
.L_2898:
        /*08a8*/ 	.word	0x00000100
        /*08ac*/ 	.word	0x00000001
        /*08b0*/ 	.word	0x00000001


	//----- nvinfo : EIATTR_CRS_STACK_SIZE
	.align		4
.L_2899:
        /*08b4*/ 	.byte	0x04, 0x1e
        /*08b6*/ 	.short	(.L_2901 - .L_2900)
.L_2900:
        /*08b8*/ 	.word	0x00000000


	//----- nvinfo : EIATTR_CBANK_PARAM_SIZE
	.align		4
.L_2901:
        /*08bc*/ 	.byte	0x03, 0x19
        /*08be*/ 	.short	0x0048


	//----- nvinfo : EIATTR_PARAM_CBANK
	.align		4
        /*08c0*/ 	.byte	0x04, 0x0a
        /*08c2*/ 	.short	(.L_2903 - .L_2902)
	.align		4
.L_2902:
        /*08c4*/ 	.word	index@(.nv.constant0._ZN6thrust24THRUST_300001_SM_1000_NS8cuda_cub4core6detail13_kernel_agentINS1_15__reduce_by_key16ReduceByKeyAgentINS0_6detail15normal_iteratorINS0_10device_ptrIiEEEESB_SB_SB_N4cuda3std3__48equal_toIiEENSE_4plusIiEEPllEEJSB_SB_SB_SB_SJ_N3cub18CUB_300001_SM_100024ReduceByKeyScanTileStateIilLb1EEESG_SI_llEEEvDpT0_)
        /*08c8*/ 	.short	0x0380
        /*08ca*/ 	.short	0x0048


	//----- nvinfo : EIATTR_SW_WAR
	.align		4
.L_2903:
        /*08cc*/ 	.byte	0x04, 0x36
        /*08ce*/ 	.short	(.L_2905 - .L_2904)
.L_2904:
        /*08d0*/ 	.word	0x00000008
.L_2905:


//--------------------- .nv.info._ZN6thrust24THRUST_300001_SM_1000_NS8cuda_cub4core6detail13_kernel_agentINS1_15__reduce_by_key9InitAgentIN3cub18CUB_300001_SM_100024ReduceByKeyScanTileStateIilLb1EEElPlEEJSA_lSB_EEEvDpT0_ --------------------------
	.section	.nv.info._ZN6thrust24THRUST_300001_SM_1000_NS8cuda_cub4core6detail13_kernel_agentINS1_15__reduce_by_key9InitAgentIN3cub18CUB_300001_SM_100024ReduceByKeyScanTileStateIilLb1EEElPlEEJSA_lSB_EEEvDpT0_,"",@"SHT_CUDA_INFO"
	.sectionflags	@""
	.align	4


	//----- nvinfo : EIATTR_CUDA_API_VERSION
	.align		4
        /*0000*/ 	.byte	0x04, 0x37
        /*0002*/ 	.short	(.L_2907 - .L_2906)
.L_2906:
        /*0004*/ 	.word	0x00000082


	//----- nvinfo : EIATTR_KPARAM_INFO
	.align		4
.L_2907:
        /*0008*/ 	.byte	0x04, 0x17
        /*000a*/ 	.short	(.L_2909 - .L_2908)
.L_2908:
        /*000c*/ 	.word	0x00000000
        /*0010*/ 	.short	0x0002
        /*0012*/ 	.short	0x0010
        /*0014*/ 	.byte	0x00, 0xf5, 0x21, 0x00


	//----- nvinfo : EIATTR_KPARAM_INFO
	.align		4
.L_2909:
        /*0018*/ 	.byte	0x04, 0x17
        /*001a*/ 	.short	(.L_2911 - .L_2910)
.L_2910:
        /*001c*/ 	.word	0x00000000
        /*0020*/ 	.short	0x0001
        /*0022*/ 	.short	0x0008
        /*0024*/ 	.byte	0x00, 0xf0, 0x21, 0x00


	//----- nvinfo : EIATTR_KPARAM_INFO
	.align		4
.L_2911:
        /*0028*/ 	.byte	0x04, 0x17
        /*002a*/ 	.short	(.L_2913 - .L_2912)
.L_2912:
        /*002c*/ 	.word	0x00000000
        /*0030*/ 	.short	0x0000
        /*0032*/ 	.short	0x0000
        /*0034*/ 	.byte	0x00, 0xf0, 0x21, 0x00


	//----- nvinfo : EIATTR_SPARSE_MMA_MASK
	.align		4
.L_2913:
        /*0038*/ 	.byte	0x03, 0x50
        /*003a*/ 	.short	0x0000


	//----- nvinfo : EIATTR_MAXREG_COUNT
	.align		4
        /*003c*/ 	.byte	0x03, 0x1b
        /*003e*/ 	.short	0x00ff


	//----- nvinfo : EIATTR_MERCURY_ISA_VERSION
	.align		4
        /*0040*/ 	.byte	0x03, 0x5f
        /*0042*/ 	.short	0x0101


	//----- nvinfo : EIATTR_VRC_CTA_INIT_COUNT
	.align		4
        /*0044*/ 	.byte	0x02, 0x4a
	.zero		1
	.zero		1


	//----- nvinfo : EIATTR_EXIT_INSTR_OFFSETS
	.align		4
        /*0048*/ 	.byte	0x04, 0x1c
        /*004a*/ 	.short	(.L_2915 - .L_2914)


	//   ....[0]....
.L_2914:
        /*004c*/ 	.word	0x00000140


	//   ....[1]....
        /*0050*/ 	.word	0x00000170


	//----- nvinfo : EIATTR_MAX_THREADS
	.align		4
.L_2915:
        /*0054*/ 	.byte	0x04, 0x05
        /*0056*/ 	.short	(.L_2917 - .L_2916)
.L_2916:
        /*0058*/ 	.word	0x00000080
        /*005c*/ 	.word	0x00000001
        /*0060*/ 	.word	0x00000001


	//----- nvinfo : EIATTR_CBANK_PARAM_SIZE
	.align		4
.L_2917:
        /*0064*/ 	.byte	0x03, 0x19
        /*0066*/ 	.short	0x0018


	//----- nvinfo : EIATTR_PARAM_CBANK
	.align		4
        /*0068*/ 	.byte	0x04, 0x0a
        /*006a*/ 	.short	(.L_2919 - .L_2918)
	.align		4
.L_2918:
        /*006c*/ 	.word	index@(.nv.constant0._ZN6thrust24THRUST_300001_SM_1000_NS8cuda_cub4core6detail13_kernel_agentINS1_15__reduce_by_key9InitAgentIN3cub18CUB_300001_SM_100024ReduceByKeyScanTileStateIilLb1EEElPlEEJSA_lSB_EEEvDpT0_)
        /*0070*/ 	.short	0x0380
        /*0072*/ 	.short	0x0018


	//----- nvinfo : EIATTR_SW_WAR
	.align		4
.L_2919:
        /*0074*/ 	.byte	0x04, 0x36
        /*0076*/ 	.short	(.L_2921 - .L_2920)
.L_2920:
        /*0078*/ 	.word	0x00000008
.L_2921:


//--------------------- .nv.info._ZN6thrust24THRUST_300001_SM_1000_NS8cuda_cub4core6detail13_kernel_agentINS1_15__reduce_by_key16ReduceByKeyAgentINS0_6detail15normal_iteratorINS0_10device_ptrIiEEEESB_SB_SB_N4cuda3std3__48equal_toIiEENSE_4plusIiEEPiiEEJSB_SB_SB_SB_SJ_N3cub18CUB_300001_SM_100024ReduceByKeyScanTileStateIiiLb1EEESG_SI_iiEEEvDpT0_ --------------------------
	.section	.nv.info._ZN6thrust24THRUST_300001_SM_1000_NS8cuda_cub4core6detail13_kernel_agentINS1_15__reduce_by_key16ReduceByKeyAgentINS0_6detail15normal_iteratorINS0_10device_ptrIiEEEESB_SB_SB_N4cuda3std3__48equal_toIiEENSE_4plusIiEEPiiEEJSB_SB_SB_SB_SJ_N3cub18CUB_300001_SM_100024ReduceByKeyScanTileStateIiiLb1EEESG_SI_iiEEEvDpT0_,"",@"SHT_CUDA_INFO"
	.sectionflags	@""
	.align	4


	//----- nvinfo : EIATTR_CUDA_API_VERSION
	.align		4
        /*0000*/ 	.byte	0x04, 0x37
        /*0002*/ 	.short	(.L_2923 - .L_2922)
.L_2922:
        /*0004*/ 	.word	0x00000082


	//----- nvinfo : EIATTR_KPARAM_INFO
	.align		4
.L_2923:
        /*0008*/ 	.byte	0x04, 0x17
        /*000a*/ 	.short	(.L_2925 - .L_2924)
.L_2924:
        /*000c*/ 	.word	0x00000000
        /*0010*/ 	.short	0x0009
        /*0012*/ 	.short	0x0038
        /*0014*/ 	.byte	0x00, 0xf0, 0x11, 0x00


	//----- nvinfo : EIATTR_KPARAM_INFO
	.align		4
.L_2925:
        /*0018*/ 	.byte	0x04, 0x17
        /*001a*/ 	.short	(.L_2927 - .L_2926)
.L_2926:
        /*001c*/ 	.word	0x00000000
        /*0020*/ 	.short	0x0008
        /*0022*/ 	.short	0x0034
        /*0024*/ 	.byte	0x00, 0xf0, 0x11, 0x00


	//----- nvinfo : EIATTR_KPARAM_INFO
	.align		4
.L_2927:
        /*0028*/ 	.byte	0x04, 0x17
        /*002a*/ 	.short	(.L_2929 - .L_2928)
.L_2928:
        /*002c*/ 	.word	0x00000000
        /*0030*/ 	.short	0x0007
        /*0032*/ 	.short	0x0031
        /*0034*/ 	.byte	0x00, 0xf0, 0x05, 0x00


	//----- nvinfo : EIATTR_KPARAM_INFO
	.align		4
.L_2929:
        /*0038*/ 	.byte	0x04, 0x17
        /*003a*/ 	.short	(.L_2931 - .L_2930)
.L_2930:
        /*003c*/ 	.word	0x00000000
        /*0040*/ 	.short	0x0006
        /*0042*/ 	.short	0x0030
        /*0044*/ 	.byte	0x00, 0xf0, 0x05, 0x00


	//----- nvinfo : EIATTR_KPARAM_INFO
	.align		4
.L_2931:
        /*0048*/ 	.byte	0x04, 0x17
        /*004a*/ 	.short	(.L_2933 - .L_2932)
.L_2932:
        /*004c*/ 	.word	0x00000000
        /*0050*/ 	.short	0x0005
        /*0052*/ 	.short	0x0028
        /*0054*/ 	.byte	0x00, 0xf0, 0x21, 0x00


	//----- nvinfo : EIATTR_KPARAM_INFO
	.align		4
.L_2933:
        /*0058*/ 	.byte	0x04, 0x17
        /*005a*/ 	.short	(.L_2935 - .L_2934)
.L_2934:
        /*005c*/ 	.word	0x00000000
        /*0060*/ 	.short	0x0004
        /*0062*/ 	.short	0x0020
        /*0064*/ 	.byte	0x00, 0xf5, 0x21, 0x00


	//----- nvinfo : EIATTR_KPARAM_INFO
	.align		4
.L_2935:
        /*0068*/ 	.byte	0x04, 0x17
        /*006a*/ 	.short	(.L_2937 - .L_2936)
.L_2936:
        /*006c*/ 	.word	0x00000000
        /*0070*/ 	.short	0x0003
        /*0072*/ 	.short	0x0018
        /*0074*/ 	.byte	0x00, 0xf0, 0x21, 0x00


	//----- nvinfo : EIATTR_KPARAM_INFO
	.align		4
.L_2937:
        /*0078*/ 	.byte	0x04, 0x17
        /*007a*/ 	.short	(.L_2939 - .L_2938)
.L_2938:
        /*007c*/ 	.word	0x00000000
        /*0080*/ 	.short	0x0002
        /*0082*/ 	.short	0x0010
        /*0084*/ 	.byte	0x00, 0xf0, 0x21, 0x00


	//----- nvinfo : EIATTR_KPARAM_INFO
	.align		4
.L_2939:
        /*0088*/ 	.byte	0x04, 0x17
        /*008a*/ 	.short	(.L_2941 - .L_2940)
.L_2940:
        /*008c*/ 	.word	0x00000000
        /*0090*/ 	.short	0x0001
        /*0092*/ 	.short	0x0008
        /*0094*/ 	.byte	0x00, 0xf0, 0x21, 0x00


	//----- nvinfo : EIATTR_KPARAM_INFO
	.align		4
.L_2941:
        /*0098*/ 	.byte	0x04, 0x17
        /*009a*/ 	.short	(.L_2943 - .L_2942)
.L_2942:
        /*009c*/ 	.word	0x00000000
        /*00a0*/ 	.short	0x0000
        /*00a2*/ 	.short	0x0000
        /*00a4*/ 	.byte	0x00, 0xf0, 0x21, 0x00


	//----- nvinfo : EIATTR_SPARSE_MMA_MASK
	.align		4
.L_2943:
        /*00a8*/ 	.byte	0x03, 0x50
        /*00aa*/ 	.short	0x0000


	//----- nvinfo : EIATTR_MAXREG_COUNT
	.align		4
        /*00ac*/ 	.byte	0x03, 0x1b
        /*00ae*/ 	.short	0x00ff


	//----- nvinfo : EIATTR_NUM_BARRIERS
	.align		4
        /*00b0*/ 	.byte	0x02, 0x4c
        /*00b2*/ 	.byte	0x01
	.zero		1


	//----- nvinfo : EIATTR_MERCURY_ISA_VERSION
	.align		4
        /*00b4*/ 	.byte	0x03, 0x5f
        /*00b6*/ 	.short	0x0101


	//----- nvinfo : EIATTR_COOP_GROUP_MASK_REGIDS
	.align		4
        /*00b8*/ 	.byte	0x04, 0x29
        /*00ba*/ 	.short	(.L_2945 - .L_2944)


	//   ....[0]....
.L_2944:
        /*00bc*/ 	.word	0xffffffff


	//   ....[1]....
        /*00c0*/ 	.word	0xffffffff


	//   ....[2]....
        /*00c4*/ 	.word	0xffffffff


	//   ....[3]....
        /*00c8*/ 	.word	0xffffffff


	//   ....[4]....
        /*00cc*/ 	.word	0xffffffff


	//   ....[5]....
        /*00d0*/ 	.word	0xffffffff


	//   ....[6]....
        /*00d4*/ 	.word	0xffffffff


	//   ....[7]....
        /*00d8*/ 	.word	0xffffffff


	//   ....[8]....
        /*00dc*/ 	.word	0xffffffff


	//   ....[9]....
        /*00e0*/ 	.word	0xffffffff


	//   ....[10]....
        /*00e4*/ 	.word	0xffffffff


	//   ....[11]....
        /*00e8*/ 	.word	0xffffffff


	//   ....[12]....
        /*00ec*/ 	.word	0xffffffff


	//   ....[13]....
        /*00f0*/ 	.word	0xffffffff


	//   ....[14]....
        /*00f4*/ 	.word	0xffffffff


	//   ....[15]....
        /*00f8*/ 	.word	0xffffffff


	//   ....[16]....
        /*00fc*/ 	.word	0xffffffff


	//   ....[17]....
        /*0100*/ 	.word	0xffffffff


	//   ....[18]....
        /*0104*/ 	.word	0xffffffff


	//   ....[19]....
        /*0108*/ 	.word	0xffffffff


	//   ....[20]....
        /*010c*/ 	.word	0xffffffff


	//   ....[21]....
        /*0110*/ 	.word	0xffffffff


	//   ....[22]....
        /*0114*/ 	.word	0xffffffff


	//   ....[23]....
        /*0118*/ 	.word	0xffffffff


	//   ....[24]....
        /*011c*/ 	.word	0xffffffff


	//   ....[25]....
        /*0120*/ 	.word	0xffffffff


	//   ....[26]....
        /*0124*/ 	.word	0xffffffff


	//   ....[27]....
        /*0128*/ 	.word	0xffffffff


	//   ....[28]....
        /*012c*/ 	.word	0xffffffff


	//   ....[29]....
        /*0130*/ 	.word	0xffffffff


	//   ....[30]....
        /*0134*/ 	.word	0xffffffff


	//   ....[31]....
        /*0138*/ 	.word	0xffffffff


	//   ....[32]....
        /*013c*/ 	.word	0xffffffff


	//   ....[33]....
        /*0140*/ 	.word	0xffffffff


	//   ....[34]....
        /*0144*/ 	.word	0xffffffff


	//   ....[35]....
        /*0148*/ 	.word	0xffffffff


	//   ....[36]....
        /*014c*/ 	.word	0xffffffff


	//   ....[37]....
        /*0150*/ 	.word	0xffffffff


	//   ....[38]....
        /*0154*/ 	.word	0xffffffff


	//   ....[39]....
        /*0158*/ 	.word	0xffffffff


	//   ....[40]....
        /*015c*/ 	.word	0xffffffff


	//   ....[41]....
        /*0160*/ 	.word	0xffffffff


	//   ....[42]....
        /*0164*/ 	.word	0xffffffff


	//   ....[43]....
        /*0168*/ 	.word	0xffffffff


	//   ....[44]....
        /*016c*/ 	.word	0xffffffff


	//   ....[45]....
        /*0170*/ 	.word	0xffffffff


	//   ....[46]....
        /*0174*/ 	.word	0xffffffff


	//   ....[47]....
        /*0178*/ 	.word	0xffffffff


	//   ....[48]....
        /*017c*/ 	.word	0xffffffff


	//   ....[49]....
        /*0180*/ 	.word	0xffffffff


	//   ....[50]....
        /*0184*/ 	.word	0xffffffff


	//   ....[51]....
        /*0188*/ 	.word	0xffffffff


	//   ....[52]....
        /*018c*/ 	.word	0xffffffff


	//   ....[53]....
        /*0190*/ 	.word	0xffffffff


	//   ....[54]....
        /*0194*/ 	.word	0xffffffff


	//   ....[55]....
        /*0198*/ 	.word	0xffffffff


	//   ....[56]....
        /*019c*/ 	.word	0xffffffff


	//   ....[57]....
        /*01a0*/ 	.word	0xffffffff


	//   ....[58]....
        /*01a4*/ 	.word	0xffffffff


	//   ....[59]....
        /*01a8*/ 	.word	0xffffffff


	//   ....[60]....
        /*01ac*/ 	.word	0xffffffff


	//   ....[61]....
        /*01b0*/ 	.word	0xffffffff


	//   ....[62]....
        /*01b4*/ 	.word	0xffffffff


	//   ....[63]....
        /*01b8*/ 	.word	0xffffffff


	//   ....[64]....
        /*01bc*/ 	.word	0xffffffff


	//   ....[65]....
        /*01c0*/ 	.word	0xffffffff


	//   ....[66]....
        /*01c4*/ 	.word	0xffffffff


	//   ....[67]....
        /*01c8*/ 	.word	0xffffffff


	//   ....[68]....
        /*01cc*/ 	.word	0xffffffff


	//   ....[69]....
        /*01d0*/ 	.word	0xffffffff


	//   ....[70]....
        /*01d4*/ 	.word	0xffffffff


	//   ....[71]....
        /*01d8*/ 	.word	0xffffffff


	//   ....[72]....
        /*01dc*/ 	.word	0xffffffff


	//   ....[73]....
        /*01e0*/ 	.word	0xffffffff


	//   ....[74]....
        /*01e4*/ 	.word	0xffffffff


	//   ....[75]....
        /*01e8*/ 	.word	0xffffffff


	//   ....[76]....
        /*01ec*/ 	.word	0xffffffff


	//   ....[77]....
        /*01f0*/ 	.word	0xffffffff


	//   ....[78]....
        /*01f4*/ 	.word	0xffffffff


	//   ....[79]....
        /*01f8*/ 	.word	0xffffffff


	//   ....[80]....
        /*01fc*/ 	.word	0xffffffff


	//   ....[81]....
        /*0200*/ 	.word	0xffffffff


	//   ....[82]....
        /*0204*/ 	.word	0xffffffff


	//   ....[83]....
        /*0208*/ 	.word	0xffffffff


	//   ....[84]....
        /*020c*/ 	.word	0xffffffff


	//   ....[85]....
        /*0210*/ 	.word	0xffffffff


	//   ....[86]....
        /*0214*/ 	.word	0xffffffff


	//   ....[87]....
        /*0218*/ 	.word	0xffffffff


	//   ....[88]....
        /*021c*/ 	.word	0xffffffff


	//   ....[89]....
        /*0220*/ 	.word	0xffffffff


	//   ....[90]....
        /*0224*/ 	.word	0xffffffff


	//   ....[91]....
        /*0228*/ 	.word	0xffffffff


	//   ....[92]....
        /*022c*/ 	.word	0xffffffff


	//   ....[93]....
        /*0230*/ 	.word	0xffffffff


	//   ....[94]....
        /*0234*/ 	.word	0xffffffff


	//   ....[95]....
        /*0238*/ 	.word	0xffffffff


	//   ....[96]....
        /*023c*/ 	.word	0xffffffff


	//   ....[97]....
        /*0240*/ 	.word	0xffffffff


	//   ....[98]....
        /*0244*/ 	.word	0xffffffff


	//   ....[99]....
        /*0248*/ 	.word	0xffffffff


	//   ....[100]....
        /*024c*/ 	.word	0xffffffff


	//   ....[101]....
        /*0250*/ 	.word	0xffffffff


	//   ....[102]....
        /*0254*/ 	.word	0xffffffff


	//   ....[103]....
        /*0258*/ 	.word	0xffffffff


	//   ....[104]....
        /*025c*/ 	.word	0xffffffff


	//   ....[105]....
        /*0260*/ 	.word	0xffffffff


	//   ....[106]....
        /*0264*/ 	.word	0xffffffff


	//   ....[107]....
        /*0268*/ 	.word	0xffffffff


	//   ....[108]....
        /*026c*/ 	.word	0x05000015


	//   ....[109]....
        /*0270*/ 	.word	0x05000015


	//   ....[110]....
        /*0274*/ 	.word	0x05000015


	//   ....[111]....
        /*0278*/ 	.word	0x05000015


	//   ....[112]....
        /*027c*/ 	.word	0x05000015


	//   ....[113]....
        /*0280*/ 	.word	0x05000015


	//   ....[114]....
        /*0284*/ 	.word	0x05000015


	//   ....[115]....
        /*0288*/ 	.word	0x05000015


	//   ....[116]....
        /*028c*/ 	.word	0x05000015


	//   ....[117]....
        /*0290*/ 	.word	0x05000015


	//   ....[118]....
        /*0294*/ 	.word	0x05000015


	//   ....[119]....
        /*0298*/ 	.word	0x05000015


	//   ....[120]....
        /*029c*/ 	.word	0x05000015


	//   ....[121]....
        /*02a0*/ 	.word	0x05000015


	//   ....[122]....
        /*02a4*/ 	.word	0x05000015


	//   ....[123]....
        /*02a8*/ 	.word	0x05000015


	//   ....[124]....
        /*02ac*/ 	.word	0x05000015


	//   ....[125]....
        /*02b0*/ 	.word	0x05000015


	//   ....[126]....
        /*02b4*/ 	.word	0x05000015


	//   ....[127]....
        /*02b8*/ 	.word	0x05000015


	//   ....[128]....
        /*02bc*/ 	.word	0x05000015


	//   ....[129]....
        /*02c0*/ 	.word	0x05000015


	//   ....[130]....
        /*02c4*/ 	.word	0x05000015


	//   ....[131]....
        /*02c8*/ 	.word	0x05000015


	//   ....[132]....
        /*02cc*/ 	.word	0x05000015


	//   ....[133]....
        /*02d0*/ 	.word	0x05000015


	//   ....[134]....
        /*02d4*/ 	.word	0x05000015


	//   ....[135]....
        /*02d8*/ 	.word	0x05000015


	//   ....[136]....
        /*02dc*/ 	.word	0x05000015


	//   ....[137]....
        /*02e0*/ 	.word	0x05000015


	//   ....[138]....
        /*02e4*/ 	.word	0x05000015


	//   ....[139]....
        /*02e8*/ 	.word	0x05000015


	//   ....[140]....
        /*02ec*/ 	.word	0x05000015


	//   ....[141]....
        /*02f0*/ 	.word	0x05000015


	//   ....[142]....
        /*02f4*/ 	.word	0x05000015


	//   ....[143]....
        /*02f8*/ 	.word	0x05000015


	//   ....[144]....
        /*02fc*/ 	.word	0x05000015


	//   ....[145]....
        /*0300*/ 	.word	0x05000015


	//   ....[146]....
        /*0304*/ 	.word	0x05000015


	//   ....[147]....
        /*0308*/ 	.word	0x05000015


	//   ....[148]....
        /*030c*/ 	.word	0x05000015


	//   ....[149]....
        /*0310*/ 	.word	0x05000015


	//   ....[150]....
        /*0314*/ 	.word	0x05000015


	//   ....[151]....
        /*0318*/ 	.word	0x05000015


	//   ....[152]....
        /*031c*/ 	.word	0x05000015


	//   ....[153]....
        /*0320*/ 	.word	0x05000015


	//   ....[154]....
        /*0324*/ 	.word	0x05000015


	//   ....[155]....
        /*0328*/ 	.word	0x05000015


	//   ....[156]....
        /*032c*/ 	.word	0x05000015


	//   ....[157]....
        /*0330*/ 	.word	0x05000015


	//   ....[158]....
        /*0334*/ 	.word	0x05000015


	//   ....[159]....
        /*0338*/ 	.word	0x05000015


	//----- nvinfo : EIATTR_COOP_GROUP_INSTR_OFFSETS
	.align		4
.L_2945:
        /*033c*/ 	.byte	0x04, 0x28
        /*033e*/ 	.short	(.L_2947 - .L_2946)


	//   ....[0]....
.L_2946:
        /*0340*/ 	.word	0x00000390


	//   ....[1]....
        /*0344*/ 	.word	0x00000530


	//   ....[2]....
        /*0348*/ 	.word	0x000008a0


	//   ....[3]....
        /*034c*/ 	.word	0x000008c0


	//   ....[4]....
        /*0350*/ 	.word	0x00000900


	//   ....[5]....
        /*0354*/ 	.word	0x00000930


	//   ....[6]....
        /*0358*/ 	.word	0x000009a0


	//   ....[7]....
        /*035c*/ 	.word	0x000009e0


	//   ....[8]....
        /*0360*/ 	.word	0x00000a20


	//   ....[9]....
        /*0364*/ 	.word	0x00000a70


	//   ....[10]....
        /*0368*/ 	.word	0x00000ac0


	//   ....[11]....
        /*036c*/ 	.word	0x00000ae0


	//   ....[12]....
        /*0370*/ 	.word	0x00000ba0


	//   ....[13]....
        /*0374*/ 	.word	0x00000ea0


	//   ....[14]....
        /*0378*/ 	.word	0x00002630


	//   ....[15]....
        /*037c*/ 	.word	0x000027b0


	//   ....[16]....
        /*0380*/ 	.word	0x00002b10


	//   ....[17]....
        /*0384*/ 	.word	0x00002b60


	//   ....[18]....
        /*0388*/ 	.word	0x00002bd0


	//   ....[19]....
        /*038c*/ 	.word	0x00002bf0


	//   ....[20]....
        /*0390*/ 	.word	0x00002c70


	//   ....[21]....
        /*0394*/ 	.word	0x00002c90


	//   ....[22]....
        /*0398*/ 	.word	0x00002d00


	//   ....[23]....
        /*039c*/ 	.word	0x00002d20


	//   ....[24]....
        /*03a0*/ 	.word	0x00002d90


	//   ....[25]....
        /*03a4*/ 	.word	0x00002db0


	//   ....[26]....
        /*03a8*/ 	.word	0x00002e10


	//   ....[27]....
        /*03ac*/ 	.word	0x00002e40


	//   ....[28]....
        /*03b0*/ 	.word	0x000033b0


	//   ....[29]....
        /*03b4*/ 	.word	0x00003420


	//   ....[30]....
        /*03b8*/ 	.word	0x000034a0


	//   ....[31]....
        /*03bc*/ 	.word	0x000034f0


	//   ....[32]....
        /*03c0*/ 	.word	0x00003510


	//   ....[33]....
        /*03c4*/ 	.word	0x00003580


	//   ....[34]....
        /*03c8*/ 	.word	0x000035a0


	//   ....[35]....
        /*03cc*/ 	.word	0x00003630


	//   ....[36]....
        /*03d0*/ 	.word	0x00003650


	//   ....[37]....
        /*03d4*/ 	.word	0x000036c0


	//   ....[38]....
        /*03d8*/ 	.word	0x000036e0


	//   ....[39]....
        /*03dc*/ 	.word	0x00003760


	//   ....[40]....
        /*03e0*/ 	.word	0x00003780


	//   ....[41]....
        /*03e4*/ 	.word	0x00003890


	//   ....[42]....
        /*03e8*/ 	.word	0x000038f0


	//   ....[43]....
        /*03ec*/ 	.word	0x00003980


	//   ....[44]....
        /*03f0*/ 	.word	0x00003990


	//   ....[45]....
        /*03f4*/ 	.word	0x000039b0


	//   ....[46]....
        /*03f8*/ 	.word	0x00003a20


	//   ....[47]....
        /*03fc*/ 	.word	0x00003a50


	//   ....[48]....
        /*0400*/ 	.word	0x00003ae0


	//   ....[49]....
        /*0404*/ 	.word	0x00003b00


	//   ....[50]....
        /*0408*/ 	.word	0x00003b70


	//   ....[51]....
        /*040c*/ 	.word	0x00003b90


	//   ....[52]....
        /*0410*/ 	.word	0x00003c10


	//   ....[53]....
        /*0414*/ 	.word	0x00003c30


	//   ....[54]....
        /*0418*/ 	.word	0x000058c0


	//   ....[55]....
        /*041c*/ 	.word	0x00005a10


	//   ....[56]....
        /*0420*/ 	.word	0x00005f00


	//   ....[57]....
        /*0424*/ 	.word	0x00005f30


	//   ....[58]....
        /*0428*/ 	.word	0x00005f70


	//   ....[59]....
        /*042c*/ 	.word	0x00005fa0


	//   ....[60]....
        /*0430*/ 	.word	0x00006010


	//   ....[61]....
        /*0434*/ 	.word	0x00006050


	//   ....[62]....
        /*0438*/ 	.word	0x00006090


	//   ....[63]....
        /*043c*/ 	.word	0x000060e0


	//   ....[64]....
        /*0440*/ 	.word	0x00006130


	//   ....[65]....
        /*0444*/ 	.word	0x00006150


	//   ....[66]....
        /*0448*/ 	.word	0x00006430


	//   ....[67]....
        /*044c*/ 	.word	0x00006500


	//   ....[68]....
        /*0450*/ 	.word	0x00007fd0


	//   ....[69]....
        /*0454*/ 	.word	0x00008110


	//   ....[70]....
        /*0458*/ 	.word	0x00008580


	//   ....[71]....
        /*045c*/ 	.word	0x000085d0


	//   ....[72]....
        /*0460*/ 	.word	0x00008630


	//   ....[73]....
        /*0464*/ 	.word	0x00008660


	//   ....[74]....
        /*0468*/ 	.word	0x000086d0


	//   ....[75]....
        /*046c*/ 	.word	0x000086f0


	//   ....[76]....
        /*0470*/ 	.word	0x00008770


	//   ....[77]....
        /*0474*/ 	.word	0x00008780


	//   ....[78]....
        /*0478*/ 	.word	0x00008800


	//   ....[79]....
        /*047c*/ 	.word	0x00008810


	//   ....[80]....
        /*0480*/ 	.word	0x00008ab0


	//   ....[81]....
        /*0484*/ 	.word	0x00008b50


	//   ....[82]....
        /*0488*/ 	.word	0x00008e60


	//   ....[83]....
        /*048c*/ 	.word	0x00008ed0


	//   ....[84]....
        /*0490*/ 	.word	0x00008f40


	//   ....[85]....
        /*0494*/ 	.word	0x00008f60


	//   ....[86]....
        /*0498*/ 	.word	0x00008fd0


	//   ....[87]....
        /*049c*/ 	.word	0x00008ff0


	//   ....[88]....
        /*04a0*/ 	.word	0x00009070


	//   ....[89]....
        /*04a4*/ 	.word	0x00009090


	//   ....[90]....
        /*04a8*/ 	.word	0x00009100


	//   ....[91]....
        /*04ac*/ 	.word	0x00009120


	//   ....[92]....
        /*04b0*/ 	.word	0x000091d0


	//   ....[93]....
        /*04b4*/ 	.word	0x00009210


	//   ....[94]....
        /*04b8*/ 	.word	0x00009230


	//   ....[95]....
        /*04bc*/ 	.word	0x00009330


	//   ....[96]....
        /*04c0*/ 	.word	0x00009390


	//   ....[97]....
        /*04c4*/ 	.word	0x00009400


	//   ....[98]....
        /*04c8*/ 	.word	0x00009420


	//   ....[99]....
        /*04cc*/ 	.word	0x00009490


	//   ....[100]....
        /*04d0*/ 	.word	0x000094c0


	//   ....[101]....
        /*04d4*/ 	.word	0x00009550


	//   ....[102]....
        /*04d8*/ 	.word	0x00009570


	//   ....[103]....
        /*04dc*/ 	.word	0x000095e0


	//   ....[104]....
        /*04e0*/ 	.word	0x00009600


	//   ....[105]....
        /*04e4*/ 	.word	0x00009690


	//   ....[106]....
        /*04e8*/ 	.word	0x000096b0


	//   ....[107]....
        /*04ec*/ 	.word	0x000096d0


	//   ....[108]....
        /*04f0*/ 	.word	0x0000af30


	//   ....[109]....
        /*04f4*/ 	.word	0x0000aff0


	//   ....[110]....
        /*04f8*/ 	.word	0x0000b0c0


	//   ....[111]....
        /*04fc*/ 	.word	0x0000b120


	//   ....[112]....
        /*0500*/ 	.word	0x0000b1d0


	//   ....[113]....
        /*0504*/ 	.word	0x0000b240


	//   ....[114]....
        /*0508*/ 	.word	0x0000b2e0


	//   ....[115]....
        /*050c*/ 	.word	0x0000b350


	//   ....[116]....
        /*0510*/ 	.word	0x0000b3d0


	//   ....[117]....
        /*0514*/ 	.word	0x0000b490


	//   ....[118]....
        /*0518*/ 	.word	0x0000b510


	//   ....[119]....
        /*051c*/ 	.word	0x0000b5d0


	//   ....[120]....
        /*0520*/ 	.word	0x0000b600


	//   ....[121]....
        /*0524*/ 	.word	0x0000b6e0


	//   ....[122]....
        /*0528*/ 	.word	0x0000b790


	//   ....[123]....
        /*052c*/ 	.word	0x0000b860


	//   ....[124]....
        /*0530*/ 	.word	0x0000b8c0


	//   ....[125]....
        /*0534*/ 	.word	0x0000b9a0


	//   ....[126]....
        /*0538*/ 	.word	0x0000b9f0


	//   ....[127]....
        /*053c*/ 	.word	0x0000bac0


	//   ....[128]....
        /*0540*/ 	.word	0x0000bb10


	//   ....[129]....
        /*0544*/ 	.word	0x0000bb90


	//   ....[130]....
        /*0548*/ 	.word	0x0000bc30


	//   ....[131]....
        /*054c*/ 	.word	0x0000bca0


	//   ....[132]....
        /*0550*/ 	.word	0x0000bd40


	//   ....[133]....
        /*0554*/ 	.word	0x0000bd70


	//   ....[134]....
        /*0558*/ 	.word	0x0000be70


	//   ....[135]....
        /*055c*/ 	.word	0x0000bf20


	//   ....[136]....
        /*0560*/ 	.word	0x0000bfe0


	//   ....[137]....
        /*0564*/ 	.word	0x0000c030


	//   ....[138]....
        /*0568*/ 	.word	0x0000c100


	//   ....[139]....
        /*056c*/ 	.word	0x0000c150


	//   ....[140]....
        /*0570*/ 	.word	0x0000c220


	//   ....[141]....
        /*0574*/ 	.word	0x0000c270


	//   ....[142]....
        /*0578*/ 	.word	0x0000c340


	//   ....[143]....
        /*057c*/ 	.word	0x0000c390


	//   ....[144]....
        /*0580*/ 	.word	0x0000c470


	//   ....[145]....
        /*0584*/ 	.word	0x0000c4d0


	//   ....[146]....
        /*0588*/ 	.word	0x0000c500


	//   ....[147]....
        /*058c*/ 	.word	0x0000c600


	//   ....[148]....
        /*0590*/ 	.word	0x0000c6a0


	//   ....[149]....
        /*0594*/ 	.word	0x0000c780


	//   ....[150]....
        /*0598*/ 	.word	0x0000c7d0


	//   ....[151]....
        /*059c*/ 	.word	0x0000c890


	//   ....[152]....
        /*05a0*/ 	.word	0x0000c8e0


	//   ....[153]....
        /*05a4*/ 	.word	0x0000c9b0


	//   ....[154]....
        /*05a8*/ 	.word	0x0000ca00


	//   ....[155]....
        /*05ac*/ 	.word	0x0000cad0


	//   ....[156]....
        /*05b0*/ 	.word	0x0000cb20


	//   ....[157]....
        /*05b4*/ 	.word	0x0000cbf0


	//   ....[158]....
        /*05b8*/ 	.word	0x0000cc40


	//   ....[159]....
        /*05bc*/ 	.word	0x0000cc70


	//----- nvinfo : EIATTR_VRC_CTA_INIT_COUNT
	.align		4
.L_2947:
        /*05c0*/ 	.byte	0x02, 0x4a
	.zero		1
	.zero		1


	//----- nvinfo : EIATTR_EXIT_INSTR_OFFSETS
	.align		4
        /*05c4*/ 	.byte	0x04, 0x1c
        /*05c6*/ 	.short	(.L_2949 - .L_2948)


	//   ....[0]....
.L_2948:
        /*05c8*/ 	.word	0x00001410


	//   ....[1]....
        /*05cc*/ 	.word	0x000016b0


	//   ....[2]....
        /*05d0*/ 	.word	0x00001e30


	//   ....[3]....
        /*05d4*/ 	.word	0x00001f00


	//   ....[4]....
        /*05d8*/ 	.word	0x00002290


	//   ....[5]....
        /*05dc*/ 	.word	0x00002300


	//   ....[6]....
        /*05e0*/ 	.word	0x00004460


	//   ....[7]....
        /*05e4*/ 	.word	0x00004630


	//   ....[8]....
        /*05e8*/ 	.word	0x00004df0


	//   ....[9]....
        /*05ec*/ 	.word	0x00004ee0


	//   ....[10]....
        /*05f0*/ 	.word	0x00005280


	//   ....[11]....
        /*05f4*/ 	.word	0x000052f0


	//   ....[12]....
        /*05f8*/ 	.word	0x00005310


	//   ....[13]....
        /*05fc*/ 	.word	0x00007950


	//   ....[14]....
        /*0600*/ 	.word	0x00007a00


	//   ....[15]....
        /*0604*/ 	.word	0x0000ae30


	//   ....[16]....
        /*0608*/ 	.word	0x0000aee0


	//----- nvinfo : EIATTR_MAX_THREADS
	.align		4
.L_2949:
        /*060c*/ 	.byte	0x04, 0x05
        /*060e*/ 	.short	(.L_2951 - .L_2950)
.L_2950:
        /*0610*/ 	.word	0x00000100
        /*0614*/ 	.word	0x00000001
        /*0618*/ 	.word	0x00000001


	//----- nvinfo : EIATTR_CRS_STACK_SIZE
	.align		4
.L_2951:
        /*061c*/ 	.byte	0x04, 0x1e
        /*061e*/ 	.short	(.L_2953 - .L_2952)
.L_2952:
        /*0620*/ 	.word	0x00000000


	//----- nvinfo : EIATTR_CBANK_PARAM_SIZE
	.align		4
.L_2953:
        /*0624*/ 	.byte	0x03, 0x19
        /*0626*/ 	.short	0x003c


	//----- nvinfo : EIATTR_PARAM_CBANK
	.align		4
        /*0628*/ 	.byte	0x04, 0x0a
        /*062a*/ 	.short	(.L_2955 - .L_2954)
	.align		4
.L_2954:
        /*062c*/ 	.word	index@(.nv.constant0._ZN6thrust24THRUST_300001_SM_1000_NS8cuda_cub4core6detail13_kernel_agentINS1_15__reduce_by_key16ReduceByKeyAgentINS0_6detail15normal_iteratorINS0_10device_ptrIiEEEESB_SB_SB_N4cuda3std3__48equal_toIiEENSE_4plusIiEEPiiEEJSB_SB_SB_SB_SJ_N3cub18CUB_300001_SM_100024ReduceByKeyScanTileStateIiiLb1EEESG_SI_iiEEEvDpT0_)
        /*0630*/ 	.short	0x0380
        /*0632*/ 	.short	0x003c


	//----- nvinfo : EIATTR_SW_WAR
	.align		4
.L_2955:
        /*0634*/ 	.byte	0x04, 0x36
        /*0636*/ 	.short	(.L_2957 - .L_2956)
.L_2956:
        /*0638*/ 	.word	0x00000008
.L_2957:


//--------------------- .nv.info._ZN6thrust24THRUST_300001_SM_1000_NS8cuda_cub4core6detail13_kernel_agentINS1_15__reduce_by_key9InitAgentIN3cub18CUB_300001_SM_100024ReduceByKeyScanTileStateIiiLb1EEEiPiEEJSA_iSB_EEEvDpT0_ --------------------------
	.section	.nv.info._ZN6thrust24THRUST_300001_SM_1000_NS8cuda_cub4core6detail13_kernel_agentINS1_15__reduce_by_key9InitAgentIN3cub18CUB_300001_SM_100024ReduceByKeyScanTileStateIiiLb1EEEiPiEEJSA_iSB_EEEvDpT0_,"",@"SHT_CUDA_INFO"
	.sectionflags	@""
	.align	4


	//----- nvinfo : EIATTR_CUDA_API_VERSION
	.align		4
        /*0000*/ 	.byte	0x04, 0x37
        /*0002*/ 	.short	(.L_2959 - .L_2958)
.L_2958:
        /*0004*/ 	.word	0x00000082


	//----- nvinfo : EIATTR_KPARAM_INFO
	.align		4
.L_2959:
        /*0008*/ 	.byte	0x04, 0x17
        /*000a*/ 	.short	(.L_2961 - .L_2960)
.L_2960:
        /*000c*/ 	.word	0x00000000
        /*0010*/ 	.short	0x0002
        /*0012*/ 	.short	0x0010
        /*0014*/ 	.byte	0x00, 0xf5, 0x21, 0x00


	//----- nvinfo : EIATTR_KPARAM_INFO
	.align		4
.L_2961:
        /*0018*/ 	.byte	0x04, 0x17
        /*001a*/ 	.short	(.L_2963 - .L_2962)
.L_2962:
        /*001c*/ 	.word	0x00000000
        /*0020*/ 	.short	0x0001
        /*0022*/ 	.short	0x0008
        /*0024*/ 	.byte	0x00, 0xf0, 0x11, 0x00


	//----- nvinfo : EIATTR_KPARAM_INFO
	.align		4
.L_2963:
        /*0028*/ 	.byte	0x04, 0x17
        /*002a*/ 	.short	(.L_2965 - .L_2964)
.L_2964:
        /*002c*/ 	.word	0x00000000
        /*0030*/ 	.short	0x0000
        /*0032*/ 	.short	0x0000
        /*0034*/ 	.byte	0x00, 0xf0, 0x21, 0x00


	//----- nvinfo : EIATTR_SPARSE_MMA_MASK
	.align		4
.L_2965:
        /*0038*/ 	.byte	0x03, 0x50
        /*003a*/ 	.short	0x0000


	//----- nvinfo : EIATTR_MAXREG_COUNT
	.align		4
        /*003c*/ 	.byte	0x03, 0x1b
        /*003e*/ 	.short	0x00ff


	//----- nvinfo : EIATTR_MERCURY_ISA_VERSION
	.align		4
        /*0040*/ 	.byte	0x03, 0x5f
        /*0042*/ 	.short	0x0101


	//----- nvinfo : EIATTR_VRC_CTA_INIT_COUNT
	.align		4
        /*0044*/ 	.byte	0x02, 0x4a
	.zero		1
	.zero		1


	//----- nvinfo : EIATTR_EXIT_INSTR_OFFSETS
	.align		4
        /*0048*/ 	.byte	0x04, 0x1c
        /*004a*/ 	.short	(.L_2967 - .L_2966)


	//   ....[0]....
.L_2966:
        /*004c*/ 	.word	0x00000140


	//   ....[1]....
        /*0050*/ 	.word	0x00000170


	//----- nvinfo : EIATTR_MAX_THREADS
	.align		4
.L_2967:
        /*0054*/ 	.byte	0x04, 0x05
        /*0056*/ 	.short	(.L_2969 - .L_2968)
.L_2968:
        /*0058*/ 	.word	0x00000080
        /*005c*/ 	.word	0x00000001
        /*0060*/ 	.word	0x00000001


	//----- nvinfo : EIATTR_CBANK_PARAM_SIZE
	.align		4
.L_2969:
        /*0064*/ 	.byte	0x03, 0x19
        /*0066*/ 	.short	0x0018


	//----- nvinfo : EIATTR_PARAM_CBANK
	.align		4
        /*0068*/ 	.byte	0x04, 0x0a
        /*006a*/ 	.short	(.L_2971 - .L_2970)
	.align		4
.L_2970:
        /*006c*/ 	.word	index@(.nv.constant0._ZN6thrust24THRUST_300001_SM_1000_NS8cuda_cub4core6detail13_kernel_agentINS1_15__reduce_by_key9InitAgentIN3cub18CUB_300001_SM_100024ReduceByKeyScanTileStateIiiLb1EEEiPiEEJSA_iSB_EEEvDpT0_)
        /*0070*/ 	.short	0x0380
        /*0072*/ 	.short	0x0018


	//----- nvinfo : EIATTR_SW_WAR
	.align		4
.L_2971:
        /*0074*/ 	.byte	0x04, 0x36
        /*0076*/ 	.short	(.L_2973 - .L_2972)
.L_2972:
        /*0078*/ 	.word	0x00000008
.L_2973:


//--------------------- .nv.info._ZN6thrust24THRUST_300001_SM_1000_NS8cuda_cub4core6detail13_kernel_agentINS1_8__unique11UniqueAgentINS0_6detail15normal_iteratorINS0_10device_ptrIiEEEESB_N4cuda3std3__48equal_toIiEEiPiEEJSB_SB_SG_SH_iN3cub18CUB_300001_SM_100013ScanTileStateIiLb1EEEmEEEvDpT0_ --------------------------
	.section	.nv.info._ZN6thrust24THRUST_300001_SM_1000_NS8cuda_cub4core6detail13_kernel_agentINS1_8__unique11UniqueAgentINS0_6detail15normal_iteratorINS0_10device_ptrIiEEEESB_N4cuda3std3__48equal_toIiEEiPiEEJSB_SB_SG_SH_iN3cub18CUB_300001_SM_100013ScanTileStateIiLb1EEEmEEEvDpT0_,"",@"SHT_CUDA_INFO"
	.sectionflags	@""
	.align	4


	//----- nvinfo : EIATTR_CUDA_API_VERSION
	.align		4
        /*0000*/ 	.byte	0x04, 0x37
        /*0002*/ 	.short	(.L_2975 - .L_2974)
.L_2974:
        /*0004*/ 	.word	0x00000082


	//----- nvinfo : EIATTR_KPARAM_INFO
	.align		4
.L_2975:
        /*0008*/ 	.byte	0x04, 0x17
        /*000a*/ 	.short	(.L_2977 - .L_2976)
.L_2976:
        /*000c*/ 	.word	0x00000000
        /*0010*/ 	.short	0x0006
        /*0012*/ 	.short	0x0030
        /*0014*/ 	.byte	0x00, 0xf0, 0x21, 0x00


	//----- nvinfo : EIATTR_KPARAM_INFO
	.align		4
.L_2977:
        /*0018*/ 	.byte	0x04, 0x17
        /*001a*/ 	.short	(.L_2979 - .L_2978)
.L_2978:
        /*001c*/ 	.word	0x00000000
        /*0020*/ 	.short	0x0005
        /*0022*/ 	.short	0x0028
        /*0024*/ 	.byte	0x00, 0xf0, 0x21, 0x00


	//----- nvinfo : EIATTR_KPARAM_INFO
	.align		4
.L_2979:
        /*0028*/ 	.byte	0x04, 0x17
        /*002a*/ 	.short	(.L_2981 - .L_2980)
.L_2980:
        /*002c*/ 	.word	0x00000000
        /*0030*/ 	.short	0x0004
        /*0032*/ 	.short	0x0020
        /*0034*/ 	.byte	0x00, 0xf0, 0x11, 0x00


	//----- nvinfo : EIATTR_KPARAM_INFO
	.align		4
.L_2981:
        /*0038*/ 	.byte	0x04, 0x17
        /*003a*/ 	.short	(.L_2983 - .L_2982)
.L_2982:
        /*003c*/ 	.word	0x00000000
        /*0040*/ 	.short	0x0003
        /*0042*/ 	.short	0x0018
        /*0044*/ 	.byte	0x00, 0xf5, 0x21, 0x00


	//----- nvinfo : EIATTR_KPARAM_INFO
	.align		4
.L_2983:
        /*0048*/ 	.byte	0x04, 0x17
        /*004a*/ 	.short	(.L_2985 - .L_2984)
.L_2984:
        /*004c*/ 	.word	0x00000000
        /*0050*/ 	.short	0x0002
        /*0052*/ 	.short	0x0010
        /*0054*/ 	.byte	0x00, 0xf0, 0x05, 0x00


	//----- nvinfo : EIATTR_KPARAM_INFO
	.align		4
.L_2985:
        /*0058*/ 	.byte	0x04, 0x17
        /*005a*/ 	.short	(.L_2987 - .L_2986)
.L_2986:
        /*005c*/ 	.word	0x00000000
        /*0060*/ 	.short	0x0001
        /*0062*/ 	.short	0x0008
        /*0064*/ 	.byte	0x00, 0xf0, 0x21, 0x00


	//----- nvinfo : EIATTR_KPARAM_INFO
	.align		4
.L_2987:
        /*0068*/ 	.byte	0x04, 0x17
        /*006a*/ 	.short	(.L_2989 - .L_2988)
.L_2988:
        /*006c*/ 	.word	0x00000000
        /*0070*/ 	.short	0x0000
        /*0072*/ 	.short	0x0000
        /*0074*/ 	.byte	0x00, 0xf0, 0x21, 0x00


	//----- nvinfo : EIATTR_SPARSE_MMA_MASK
	.align		4
.L_2989:
        /*0078*/ 	.byte	0x03, 0x50
        /*007a*/ 	.short	0x0000


	//----- nvinfo : EIATTR_MAXREG_COUNT
	.align		4
        /*007c*/ 	.byte	0x03, 0x1b
        /*007e*/ 	.short	0x00ff


	//----- nvinfo : EIATTR_NUM_BARRIERS
	.align		4
        /*0080*/ 	.byte	0x02, 0x4c
        /*0082*/ 	.byte	0x01
	.zero		1


	//----- nvinfo : EIATTR_ANNOTATIONS
	.align		4
        /*0084*/ 	.byte	0x04, 0x55
        /*0086*/ 	.short	(.L_2991 - .L_2990)


	//   ....[0]....
.L_2990:
        /*0088*/ 	.word	0x00000001
        /*008c*/ 	.byte	0x90, 0x4d, 0x00, 0x00, 0x01, 0x00, 0x00, 0x00, 0x70, 0x59, 0x00, 0x00


	//----- nvinfo : EIATTR_MERCURY_ISA_VERSION
	.align		4
.L_2991:
        /*0098*/ 	.byte	0x03, 0x5f
        /*009a*/ 	.short	0x0101


	//----- nvinfo : EIATTR_UNUSED_LOAD_BYTE_OFFSET
	.align		4
        /*009c*/ 	.byte	0x04, 0x44
        /*009e*/ 	.short	(.L_2993 - .L_2992)


	//   ....[0]....
.L_2992:
        /*00a0*/ 	.word	0x00005a60
        /*00a4*/ 	.word	0x0000fff0


	//----- nvinfo : EIATTR_COOP_GROUP_MASK_REGIDS
	.align		4
.L_2993:
        /*00a8*/ 	.byte	0x04, 0x29
        /*00aa*/ 	.short	(.L_2995 - .L_2994)


	//   ....[0]....
.L_2994:
        /*00ac*/ 	.word	0xffffffff


	//   ....[1]....
        /*00b0*/ 	.word	0xffffffff


	//   ....[2]....
        /*00b4*/ 	.word	0xffffffff


	//   ....[3]....
        /*00b8*/ 	.word	0xffffffff


	//   ....[4]....
        /*00bc*/ 	.word	0xffffffff


	//   ....[5]....
        /*00c0*/ 	.word	0xffffffff


	//   ....[6]....
        /*00c4*/ 	.word	0xffffffff


	//   ....[7]....
        /*00c8*/ 	.word	0xffffffff


	//   ....[8]....
        /*00cc*/ 	.word	0xffffffff


	//   ....[9]....
        /*00d0*/ 	.word	0xffffffff


	//   ....[10]....
        /*00d4*/ 	.word	0xffffffff


	//   ....[11]....
        /*00d8*/ 	.word	0xffffffff


	//   ....[12]....
        /*00dc*/ 	.word	0xffffffff


	//   ....[13]....
        /*00e0*/ 	.word	0xffffffff


	//   ....[14]....
        /*00e4*/ 	.word	0xffffffff


	//   ....[15]....
        /*00e8*/ 	.word	0xffffffff


	//   ....[16]....
        /*00ec*/ 	.word	0xffffffff


	//   ....[17]....
        /*00f0*/ 	.word	0xffffffff


	//   ....[18]....
        /*00f4*/ 	.word	0xffffffff


	//   ....[19]....
        /*00f8*/ 	.word	0xffffffff


	//   ....[20]....
        /*00fc*/ 	.word	0xffffffff


	//   ....[21]....
        /*0100*/ 	.word	0xffffffff


	//   ....[22]....
        /*0104*/ 	.word	0xffffffff


	//   ....[23]....
        /*0108*/ 	.word	0xffffffff


	//   ....[24]....
        /*010c*/ 	.word	0xffffffff


	//   ....[25]....
        /*0110*/ 	.word	0xffffffff


	//   ....[26]....
        /*0114*/ 	.word	0xffffffff


	//   ....[27]....
        /*0118*/ 	.word	0xffffffff


	//   ....[28]....
        /*011c*/ 	.word	0xffffffff


	//   ....[29]....
        /*0120*/ 	.word	0xffffffff


	//   ....[30]....
        /*0124*/ 	.word	0xffffffff


	//   ....[31]....
        /*0128*/ 	.word	0xffffffff


	//   ....[32]....
        /*012c*/ 	.word	0xffffffff


	//   ....[33]....
        /*0130*/ 	.word	0xffffffff


	//   ....[34]....
        /*0134*/ 	.word	0xffffffff


	//   ....[35]....
        /*0138*/ 	.word	0xffffffff


	//   ....[36]....
        /*013c*/ 	.word	0xffffffff


	//   ....[37]....
        /*0140*/ 	.word	0xffffffff


	//   ....[38]....
        /*0144*/ 	.word	0xffffffff


	//   ....[39]....
        /*0148*/ 	.word	0xffffffff


	//   ....[40]....
        /*014c*/ 	.word	0xffffffff


	//   ....[41]....
        /*0150*/ 	.word	0xffffffff


	//   ....[42]....
        /*0154*/ 	.word	0xffffffff


	//   ....[43]....
        /*0158*/ 	.word	0xffffffff


	//   ....[44]....
        /*015c*/ 	.word	0xffffffff


	//   ....[45]....
        /*0160*/ 	.word	0xffffffff


	//   ....[46]....
        /*0164*/ 	.word	0xffffffff


	//   ....[47]....
        /*0168*/ 	.word	0xffffffff


	//   ....[48]....
        /*016c*/ 	.word	0xffffffff


	//   ....[49]....
        /*0170*/ 	.word	0xffffffff


	//   ....[50]....
        /*0174*/ 	.word	0xffffffff


	//   ....[51]....
        /*0178*/ 	.word	0xffffffff


	//   ....[52]....
        /*017c*/ 	.word	0xffffffff


	//   ....[53]....
        /*0180*/ 	.word	0xffffffff


	//   ....[54]....
        /*0184*/ 	.word	0xffffffff


	//   ....[55]....
        /*0188*/ 	.word	0xffffffff


	//   ....[56]....
        /*018c*/ 	.word	0xffffffff


	//   ....[57]....
        /*0190*/ 	.word	0xffffffff


	//   ....[58]....
        /*0194*/ 	.word	0xffffffff


	//   ....[59]....
        /*0198*/ 	.word	0xffffffff


	//   ....[60]....
        /*019c*/ 	.word	0x05000014


	//   ....[61]....
        /*01a0*/ 	.word	0x05000014


	//   ....[62]....
        /*01a4*/ 	.word	0x05000014


	//   ....[63]....
        /*01a8*/ 	.word	0x05000014


	//   ....[64]....
        /*01ac*/ 	.word	0x05000014


	//   ....[65]....
        /*01b0*/ 	.word	0x05000014


	//   ....[66]....
        /*01b4*/ 	.word	0x05000014


	//   ....[67]....
        /*01b8*/ 	.word	0x05000014


	//   ....[68]....
        /*01bc*/ 	.word	0x05000014


	//   ....[69]....
        /*01c0*/ 	.word	0x05000014


	//   ....[70]....
        /*01c4*/ 	.word	0x05000014


	//   ....[71]....
        /*01c8*/ 	.word	0x05000014


	//   ....[72]....
        /*01cc*/ 	.word	0x05000014


	//   ....[73]....
        /*01d0*/ 	.word	0x05000014


	//   ....[74]....
        /*01d4*/ 	.word	0x05000014


	//   ....[75]....
        /*01d8*/ 	.word	0x05000014


	//   ....[76]....
        /*01dc*/ 	.word	0x05000014


	//   ....[77]....
        /*01e0*/ 	.word	0x05000014


	//   ....[78]....
        /*01e4*/ 	.word	0x05000014


	//   ....[79]....
        /*01e8*/ 	.word	0x05000014


	//   ....[80]....
        /*01ec*/ 	.word	0x05000014


	//   ....[81]....
        /*01f0*/ 	.word	0x05000014


	//   ....[82]....
        /*01f4*/ 	.word	0x05000014


	//   ....[83]....
        /*01f8*/ 	.word	0x05000014


	//   ....[84]....
        /*01fc*/ 	.word	0x05000014


	//   ....[85]....
        /*0200*/ 	.word	0x05000014


	//   ....[86]....
        /*0204*/ 	.word	0x05000014


	//   ....[87]....
        /*0208*/ 	.word	0x05000014


	//   ....[88]....
        /*020c*/ 	.word	0x05000014


	//   ....[89]....
        /*0210*/ 	.word	0x05000014


	//   ....[90]....
        /*0214*/ 	.word	0x05000014


	//   ....[91]....
        /*0218*/ 	.word	0x05000014


	//   ....[92]....
        /*021c*/ 	.word	0x05000014


	//   ....[93]....
        /*0220*/ 	.word	0x05000014


	//   ....[94]....
        /*0224*/ 	.word	0x05000014


	//   ....[95]....
        /*0228*/ 	.word	0x05000014


	//----- nvinfo : EIATTR_COOP_GROUP_INSTR_OFFSETS
	.align		4
.L_2995:
        /*022c*/ 	.byte	0x04, 0x28
        /*022e*/ 	.short	(.L_2997 - .L_2996)


	//   ....[0]....
.L_2996:
        /*0230*/ 	.word	0x00000340


	//   ....[1]....
        /*0234*/ 	.word	0x000006b0


	//   ....[2]....
        /*0238*/ 	.word	0x000006e0


	//   ....[3]....
        /*023c*/ 	.word	0x00000700


	//   ....[4]....
        /*0240*/ 	.word	0x00000720


	//   ....[5]....
        /*0244*/ 	.word	0x00000750


	//   ....[6]....
        /*0248*/ 	.word	0x000014e0


	//   ....[7]....
        /*024c*/ 	.word	0x00001800


	//   ....[8]....
        /*0250*/ 	.word	0x00001830


	//   ....[9]....
        /*0254*/ 	.word	0x00001850


	//   ....[10]....
        /*0258*/ 	.word	0x00001870


	//   ....[11]....
        /*025c*/ 	.word	0x00001890


	//   ....[12]....
        /*0260*/ 	.word	0x00001ab0


	//   ....[13]....
        /*0264*/ 	.word	0x00001b70


	//   ....[14]....
        /*0268*/ 	.word	0x00001bd0


	//   ....[15]....
        /*026c*/ 	.word	0x00001c20


	//   ....[16]....
        /*0270*/ 	.word	0x00001c90


	//   ....[17]....
        /*0274*/ 	.word	0x00001ce0


	//   ....[18]....
        /*0278*/ 	.word	0x00001d30


	//   ....[19]....
        /*027c*/ 	.word	0x00001d80


	//   ....[20]....
        /*0280*/ 	.word	0x00001dd0


	//   ....[21]....
        /*0284*/ 	.word	0x00001ea0


	//   ....[22]....
        /*0288*/ 	.word	0x00001f60


	//   ....[23]....
        /*028c*/ 	.word	0x00001fb0


	//   ....[24]....
        /*0290*/ 	.word	0x00002010


	//   ....[25]....
        /*0294*/ 	.word	0x00002030


	//   ....[26]....
        /*0298*/ 	.word	0x00002080


	//   ....[27]....
        /*029c*/ 	.word	0x000020c0


	//   ....[28]....
        /*02a0*/ 	.word	0x00002100


	//   ....[29]....
        /*02a4*/ 	.word	0x00002140


	//   ....[30]....
        /*02a8*/ 	.word	0x00003410


	//   ....[31]....
        /*02ac*/ 	.word	0x000038c0


	//   ....[32]....
        /*02b0*/ 	.word	0x000038f0


	//   ....[33]....
        /*02b4*/ 	.word	0x00003920


	//   ....[34]....
        /*02b8*/ 	.word	0x00003940


	//   ....[35]....
        /*02bc*/ 	.word	0x00003960


	//   ....[36]....
        /*02c0*/ 	.word	0x00004920


	//   ....[37]....
        /*02c4*/ 	.word	0x00004e00


	//   ....[38]....
        /*02c8*/ 	.word	0x00004e20


	//   ....[39]....
        /*02cc*/ 	.word	0x00004e40


	//   ....[40]....
        /*02d0*/ 	.word	0x00004e60


	//   ....[41]....
        /*02d4*/ 	.word	0x00004e80


	//   ....[42]....
        /*02d8*/ 	.word	0x000050c0


	//   ....[43]....
        /*02dc*/ 	.word	0x00005180


	//   ....[44]....
        /*02e0*/ 	.word	0x000051e0


	//   ....[45]....
        /*02e4*/ 	.word	0x00005270


	//   ....[46]....
        /*02e8*/ 	.word	0x000052c0


	//   ....[47]....
        /*02ec*/ 	.word	0x00005310


	//   ....[48]....
        /*02f0*/ 	.word	0x00005370


	//   ....[49]....
        /*02f4*/ 	.word	0x000053e0


	//   ....[50]....
        /*02f8*/ 	.word	0x00005420


	//   ....[51]....
        /*02fc*/ 	.word	0x000054c0


	//   ....[52]....
        /*0300*/ 	.word	0x00005590


	//   ....[53]....
        /*0304*/ 	.word	0x000055f0


	//   ....[54]....
        /*0308*/ 	.word	0x00005660


	//   ....[55]....
        /*030c*/ 	.word	0x000056b0


	//   ....[56]....
        /*0310*/ 	.word	0x000056f0


	//   ....[57]....
        /*0314*/ 	.word	0x00005730


	//   ....[58]....
        /*0318*/ 	.word	0x00005770


	//   ....[59]....
        /*031c*/ 	.word	0x000057b0


	//   ....[60]....
        /*0320*/ 	.word	0x00006660


	//   ....[61]....
        /*0324*/ 	.word	0x000066e0


	//   ....[62]....
        /*0328*/ 	.word	0x00006790


	//   ....[63]....
        /*032c*/ 	.word	0x00006880


	//   ....[64]....
        /*0330*/ 	.word	0x00006900


	//   ....[65]....
        /*0334*/ 	.word	0x00006990


	//   ....[66]....
        /*0338*/ 	.word	0x00006a20


	//   ....[67]....
        /*033c*/ 	.word	0x00006a90


	//   ....[68]....
        /*0340*/ 	.word	0x00006ac0


	//   ....[69]....
        /*0344*/ 	.word	0x00006b80


	//   ....[70]....
        /*0348*/ 	.word	0x00006c00


	//   ....[71]....
        /*034c*/ 	.word	0x00006c80


	//   ....[72]....
        /*0350*/ 	.word	0x00006d40


	//   ....[73]....
        /*0354*/ 	.word	0x00006dd0


	//   ....[74]....
        /*0358*/ 	.word	0x00006e50


	//   ....[75]....
        /*035c*/ 	.word	0x00006ec0


	//   ....[76]....
        /*0360*/ 	.word	0x00006f40


	//   ....[77]....
        /*0364*/ 	.word	0x00006f70


	//   ....[78]....
        /*0368*/ 	.word	0x00007000


	//   ....[79]....
        /*036c*/ 	.word	0x00007080


	//   ....[80]....
        /*0370*/ 	.word	0x00007100


	//   ....[81]....
        /*0374*/ 	.word	0x00007210


	//   ....[82]....
        /*0378*/ 	.word	0x00007290


	//   ....[83]....
        /*037c*/ 	.word	0x00007320


	//   ....[84]....
        /*0380*/ 	.word	0x000073b0


	//   ....[85]....
        /*0384*/ 	.word	0x00007430


	//   ....[86]....
        /*0388*/ 	.word	0x00007460


	//   ....[87]....
        /*038c*/ 	.word	0x00007550


	//   ....[88]....
        /*0390*/ 	.word	0x000075d0


	//   ....[89]....
        /*0394*/ 	.word	0x00007650


	//   ....[90]....
        /*0398*/ 	.word	0x00007720


	//   ....[91]....
        /*039c*/ 	.word	0x000077d0


	//   ....[92]....
        /*03a0*/ 	.word	0x00007850


	//   ....[93]....
        /*03a4*/ 	.word	0x000078d0


	//   ....[94]....
        /*03a8*/ 	.word	0x00007950


	//   ....[95]....
        /*03ac*/ 	.word	0x000079b0


	//----- nvinfo : EIATTR_VRC_CTA_INIT_COUNT
	.align		4
.L_2997:
        /*03b0*/ 	.byte	0x02, 0x4a
	.zero		1
	.zero		1


	//----- nvinfo : EIATTR_EXIT_INSTR_OFFSETS
	.align		4
        /*03b4*/ 	.byte	0x04, 0x1c
        /*03b6*/ 	.short	(.L_2999 - .L_2998)


	//   ....[0]....
.L_2998:
        /*03b8*/ 	.word	0x00001240


	//   ....[1]....
        /*03bc*/ 	.word	0x00002eb0


	//   ....[2]....
        /*03c0*/ 	.word	0x000065e0


	//   ....[3]....
        /*03c4*/ 	.word	0x00006610


	//----- nvinfo : EIATTR_MAX_THREADS
	.align		4
.L_2999:
        /*03c8*/ 	.byte	0x04, 0x05
        /*03ca*/ 	.short	(.L_3001 - .L_3000)
.L_3000:
        /*03cc*/ 	.word	0x00000040
        /*03d0*/ 	.word	0x00000001
        /*03d4*/ 	.word	0x00000001


	//----- nvinfo : EIATTR_CRS_STACK_SIZE
	.align		4
.L_3001:
        /*03d8*/ 	.byte	0x04, 0x1e
        /*03da*/ 	.short	(.L_3003 - .L_3002)
.L_3002:
        /*03dc*/ 	.word	0x00000000


	//----- nvinfo : EIATTR_CBANK_PARAM_SIZE
	.align		4
.L_3003:
        /*03e0*/ 	.byte	0x03, 0x19
        /*03e2*/ 	.short	0x0038


	//----- nvinfo : EIATTR_PARAM_CBANK
	.align		4
        /*03e4*/ 	.byte	0x04, 0x0a
        /*03e6*/ 	.short	(.L_3005 - .L_3004)
	.align		4
.L_3004:
        /*03e8*/ 	.word	index@(.nv.constant0._ZN6thrust24THRUST_300001_SM_1000_NS8cuda_cub4core6detail13_kernel_agentINS1_8__unique11UniqueAgentINS0_6detail15normal_iteratorINS0_10device_ptrIiEEEESB_N4cuda3std3__48equal_toIiEEiPiEEJSB_SB_SG_SH_iN3cub18CUB_300001_SM_100013ScanTileStateIiLb1EEEmEEEvDpT0_)
        /*03ec*/ 	.short	0x0380
        /*03ee*/ 	.short	0x0038


	//----- nvinfo : EIATTR_SW_WAR
	.align		4
.L_3005:
        /*03f0*/ 	.byte	0x04, 0x36
        /*03f2*/ 	.short	(.L_3007 - .L_3006)
.L_3006:
        /*03f4*/ 	.word	0x00000008
.L_3007:


//--------------------- .nv.info._ZN6thrust24THRUST_300001_SM_1000_NS8cuda_cub4core6detail13_kernel_agentINS1_8__unique9InitAgentIN3cub18CUB_300001_SM_100013ScanTileStateIiLb1EEEPiiEEJSA_mSB_EEEvDpT0_ --------------------------
	.section	.nv.info._ZN6thrust24THRUST_300001_SM_1000_NS8cuda_cub4core6detail13_kernel_agentINS1_8__unique9InitAgentIN3cub18CUB_300001_SM_100013ScanTileStateIiLb1EEEPiiEEJSA_mSB_EEEvDpT0_,"",@"SHT_CUDA_INFO"
	.sectionflags	@""
	.align	4


	//----- nvinfo : EIATTR_CUDA_API_VERSION
	.align		4
        /*0000*/ 	.byte	0x04, 0x37
        /*0002*/ 	.short	(.L_3009 - .L_3008)
.L_3008:
        /*0004*/ 	.word	0x00000082


	//----- nvinfo : EIATTR_KPARAM_INFO
	.align		4
.L_3009:
        /*0008*/ 	.byte	0x04, 0x17
        /*000a*/ 	.short	(.L_3011 - .L_3010)
.L_3010:
        /*000c*/ 	.word	0x00000000
        /*0010*/ 	.short	0x0002
        /*0012*/ 	.short	0x0010
        /*0014*/ 	.byte	0x00, 0xf5, 0x21, 0x00


	//----- nvinfo : EIATTR_KPARAM_INFO
	.align		4
.L_3011:
        /*0018*/ 	.byte	0x04, 0x17
        /*001a*/ 	.short	(.L_3013 - .L_3012)
.L_3012:
        /*001c*/ 	.word	0x00000000
        /*0020*/ 	.short	0x0001
        /*0022*/ 	.short	0x0008
        /*0024*/ 	.byte	0x00, 0xf0, 0x21, 0x00


	//----- nvinfo : EIATTR_KPARAM_INFO
	.align		4
.L_3013:
        /*0028*/ 	.byte	0x04, 0x17
        /*002a*/ 	.short	(.L_3015 - .L_3014)
.L_3014:
        /*002c*/ 	.word	0x00000000
        /*0030*/ 	.short	0x0000
        /*0032*/ 	.short	0x0000
        /*0034*/ 	.byte	0x00, 0xf0, 0x21, 0x00


	//----- nvinfo : EIATTR_SPARSE_MMA_MASK
	.align		4
.L_3015:
        /*0038*/ 	.byte	0x03, 0x50
        /*003a*/ 	.short	0x0000


	//----- nvinfo : EIATTR_MAXREG_COUNT
	.align		4
        /*003c*/ 	.byte	0x03, 0x1b
        /*003e*/ 	.short	0x00ff


	//----- nvinfo : EIATTR_MERCURY_ISA_VERSION
	.align		4
        /*0040*/ 	.byte	0x03, 0x5f
        /*0042*/ 	.short	0x0101


	//----- nvinfo : EIATTR_VRC_CTA_INIT_COUNT
	.align		4
        /*0044*/ 	.byte	0x02, 0x4a
	.zero		1
	.zero		1


	//----- nvinfo : EIATTR_EXIT_INSTR_OFFSETS
	.align		4
        /*0048*/ 	.byte	0x04, 0x1c
        /*004a*/ 	.short	(.L_3017 - .L_3016)


	//   ....[0]....
.L_3016:
        /*004c*/ 	.word	0x00000130


	//   ....[1]....
        /*0050*/ 	.word	0x00000160


	//----- nvinfo : EIATTR_MAX_THREADS
	.align		4
.L_3017:
        /*0054*/ 	.byte	0x04, 0x05
        /*0056*/ 	.short	(.L_3019 - .L_3018)
.L_3018:
        /*0058*/ 	.word	0x00000080
        /*005c*/ 	.word	0x00000001
        /*0060*/ 	.word	0x00000001


	//----- nvinfo : EIATTR_CBANK_PARAM_SIZE
	.align		4
.L_3019:
        /*0064*/ 	.byte	0x03, 0x19
        /*0066*/ 	.short	0x0018


	//----- nvinfo : EIATTR_PARAM_CBANK
	.align		4
        /*0068*/ 	.byte	0x04, 0x0a
        /*006a*/ 	.short	(.L_3021 - .L_3020)
	.align		4
.L_3020:
        /*006c*/ 	.word	index@(.nv.constant0._ZN6thrust24THRUST_300001_SM_1000_NS8cuda_cub4core6detail13_kernel_agentINS1_8__unique9InitAgentIN3cub18CUB_300001_SM_100013ScanTileStateIiLb1EEEPiiEEJSA_mSB_EEEvDpT0_)
        /*0070*/ 	.short	0x0380
        /*0072*/ 	.short	0x0018


	//----- nvinfo : EIATTR_SW_WAR
	.align		4
.L_3021:
        /*0074*/ 	.byte	0x04, 0x36
        /*0076*/ 	.short	(.L_3023 - .L_3022)
.L_3022:
        /*0078*/ 	.word	0x00000008
.L_3023:


//--------------------- .nv.info._Z12customKernelPfif --------------------------
	.section	.nv.info._Z12customKernelPfif,"",@"SHT_CUDA_INFO"
	.sectionflags	@""
	.align	4


	//----- nvinfo : EIATTR_CUDA_API_VERSION
	.align		4
        /*0000*/ 	.byte	0x04, 0x37
        /*0002*/ 	.short	(.L_3025 - .L_3024)
.L_3024:
        /*0004*/ 	.word	0x00000082


	//----- nvinfo : EIATTR_KPARAM_INFO
	.align		4
.L_3025:
        /*0008*/ 	.byte	0x04, 0x17
        /*000a*/ 	.short	(.L_3027 - .L_3026)
.L_3026:
        /*000c*/ 	.word	0x00000000
        /*0010*/ 	.short	0x0002
        /*0012*/ 	.short	0x000c
        /*0014*/ 	.byte	0x00, 0xf0, 0x11, 0x00


	//----- nvinfo : EIATTR_KPARAM_INFO
	.align		4
.L_3027:
        /*0018*/ 	.byte	0x04, 0x17
        /*001a*/ 	.short	(.L_3029 - .L_3028)
.L_3028:
        /*001c*/ 	.word	0x00000000
        /*0020*/ 	.short	0x0001
        /*0022*/ 	.short	0x0008
        /*0024*/ 	.byte	0x00, 0xf0, 0x11, 0x00


	//----- nvinfo : EIATTR_KPARAM_INFO
	.align		4
.L_3029:
        /*0028*/ 	.byte	0x04, 0x17
        /*002a*/ 	.short	(.L_3031 - .L_3030)
.L_3030:
        /*002c*/ 	.word	0x00000000
        /*0030*/ 	.short	0x0000
        /*0032*/ 	.short	0x0000
        /*0034*/ 	.byte	0x00, 0xf5, 0x21, 0x00


	//----- nvinfo : EIATTR_SPARSE_MMA_MASK
	.align		4
.L_3031:
        /*0038*/ 	.byte	0x03, 0x50
        /*003a*/ 	.short	0x0000


	//----- nvinfo : EIATTR_MAXREG_COUNT
	.align		4
        /*003c*/ 	.byte	0x03, 0x1b
        /*003e*/ 	.short	0x00ff


	//----- nvinfo : EIATTR_MERCURY_ISA_VERSION
	.align		4
        /*0040*/ 	.byte	0x03, 0x5f
        /*0042*/ 	.short	0x0101


	//----- nvinfo : EIATTR_VRC_CTA_INIT_COUNT
	.align		4
        /*0044*/ 	.byte	0x02, 0x4a
	.zero		1
	.zero		1


	//----- nvinfo : EIATTR_EXIT_INSTR_OFFSETS
	.align		4
        /*0048*/ 	.byte	0x04, 0x1c
        /*004a*/ 	.short	(.L_3033 - .L_3032)


	//   ....[0]....
.L_3032:
        /*004c*/ 	.word	0x00000070


	//   ....[1]....
        /*0050*/ 	.word	0x000008a0


	//----- nvinfo : EIATTR_CRS_STACK_SIZE
	.align		4
.L_3033:
        /*0054*/ 	.byte	0x04, 0x1e
        /*0056*/ 	.short	(.L_3035 - .L_3034)
.L_3034:
        /*0058*/ 	.word	0x00000000


	//----- nvinfo : EIATTR_CBANK_PARAM_SIZE
	.align		4
.L_3035:
        /*005c*/ 	.byte	0x03, 0x19
        /*005e*/ 	.short	0x0010


	//----- nvinfo : EIATTR_PARAM_CBANK
	.align		4
        /*0060*/ 	.byte	0x04, 0x0a
        /*0062*/ 	.short	(.L_3037 - .L_3036)
	.align		4
.L_3036:
        /*0064*/ 	.word	index@(.nv.constant0._Z12customKernelPfif)
        /*0068*/ 	.short	0x0380
        /*006a*/ 	.short	0x0010


	//----- nvinfo : EIATTR_SW_WAR
	.align		4
.L_3037:
        /*006c*/ 	.byte	0x04, 0x36
        /*006e*/ 	.short	(.L_3039 - .L_3038)
.L_3038:
        /*0070*/ 	.word	0x00000008
.L_3039:


//--------------------- .nv.callgraph             --------------------------
	.section	.nv.callgraph,"",@"SHT_CUDA_CALLGRAPH"
	.align	4
	.sectionentsize	8
	.align		4
        /*0000*/ 	.word	0x00000000
	.align		4
        /*0004*/ 	.word	0xffffffff
	.align		4
        /*0008*/ 	.word	0x00000000
	.align		4
        /*000c*/ 	.word	0xfffffffe
	.align		4
        /*0010*/ 	.word	0x00000000
	.align		4
        /*0014*/ 	.word	0xfffffffd
	.align		4
        /*0018*/ 	.word	0x00000000
	.align		4
        /*001c*/ 	.word	0xfffffffc


//--------------------- .nv.constant4             --------------------------
	.section	.nv.constant4,"a",@progbits
	.align	8
	.align		8
.nv.constant4:
        /*0000*/ 	.dword	_ZN34_INTERNAL_46096f30_4_k_cu_27fc94c74cuda3std3__45__cpo5beginE
	.align		8
        /*0008*/ 	.dword	_ZN34_INTERNAL_46096f30_4_k_cu_27fc94c74cuda3std3__45__cpo3endE
	.align		8
        /*0010*/ 	.dword	_ZN34_INTERNAL_46096f30_4_k_cu_27fc94c74cuda3std3__45__cpo6cbeginE
	.align		8
        /*0018*/ 	.dword	_ZN34_INTERNAL_46096f30_4_k_cu_27fc94c74cuda3std3__45__cpo4cendE
	.align		8
        /*0020*/ 	.dword	_ZN34_INTERNAL_46096f30_4_k_cu_27fc94c74cuda3std3__45__cpo6rbeginE
	.align		8
        /*0028*/ 	.dword	_ZN34_INTERNAL_46096f30_4_k_cu_27fc94c74cuda3std3__45__cpo4rendE
	.align		8
        /*0030*/ 	.dword	_ZN34_INTERNAL_46096f30_4_k_cu_27fc94c74cuda3std3__45__cpo7crbeginE
	.align		8
        /*0038*/ 	.dword	_ZN34_INTERNAL_46096f30_4_k_cu_27fc94c74cuda3std3__45__cpo5crendE
	.align		8
        /*0040*/ 	.dword	_ZN34_INTERNAL_46096f30_4_k_cu_27fc94c74cuda3std3__436_GLOBAL__N__46096f30_4_k_cu_27fc94c76ignoreE
	.align		8
        /*0048*/ 	.dword	_ZN34_INTERNAL_46096f30_4_k_cu_27fc94c74cuda3std3__419piecewise_constructE
	.align		8
        /*0050*/ 	.dword	_ZN34_INTERNAL_46096f30_4_k_cu_27fc94c74cuda3std3__48in_placeE
	.align		8
        /*0058*/ 	.dword	_ZN34_INTERNAL_46096f30_4_k_cu_27fc94c74cuda3std3__420unreachable_sentinelE
	.align		8
        /*0060*/ 	.dword	_ZN34_INTERNAL_46096f30_4_k_cu_27fc94c74cuda3std3__47nulloptE
	.align		8
        /*0068*/ 	.dword	_ZN34_INTERNAL_46096f30_4_k_cu_27fc94c74cuda3std3__48unexpectE
	.align		8
        /*0070*/ 	.dword	_ZN34_INTERNAL_46096f30_4_k_cu_27fc94c74cuda3std6ranges3__45__cpo4swapE
	.align		8
        /*0078*/ 	.dword	_ZN34_INTERNAL_46096f30_4_k_cu_27fc94c74cuda3std6ranges3__45__cpo9iter_moveE
	.align		8
        /*0080*/ 	.dword	_ZN34_INTERNAL_46096f30_4_k_cu_27fc94c74cuda3std6ranges3__45__cpo5beginE
	.align		8
        /*0088*/ 	.dword	_ZN34_INTERNAL_46096f30_4_k_cu_27fc94c74cuda3std6ranges3__45__cpo3endE
	.align		8
        /*0090*/ 	.dword	_ZN34_INTERNAL_46096f30_4_k_cu_27fc94c74cuda3std6ranges3__45__cpo6cbeginE
	.align		8
        /*0098*/ 	.dword	_ZN34_INTERNAL_46096f30_4_k_cu_27fc94c74cuda3std6ranges3__45__cpo4cendE
	.align		8
        /*00a0*/ 	.dword	_ZN34_INTERNAL_46096f30_4_k_cu_27fc94c74cuda3std6ranges3__45__cpo7advanceE
	.align		8
        /*00a8*/ 	.dword	_ZN34_INTERNAL_46096f30_4_k_cu_27fc94c74cuda3std6ranges3__45__cpo9iter_swapE
	.align		8
        /*00b0*/ 	.dword	_ZN34_INTERNAL_46096f30_4_k_cu_27fc94c74cuda3std6ranges3__45__cpo4nextE
	.align		8
        /*00b8*/ 	.dword	_ZN34_INTERNAL_46096f30_4_k_cu_27fc94c74cuda3std6ranges3__45__cpo4prevE
	.align		8
        /*00c0*/ 	.dword	_ZN34_INTERNAL_46096f30_4_k_cu_27fc94c74cuda3std6ranges3__45__cpo4dataE
	.align		8
        /*00c8*/ 	.dword	_ZN34_INTERNAL_46096f30_4_k_cu_27fc94c74cuda3std6ranges3__45__cpo5cdataE
	.align		8
        /*00d0*/ 	.dword	_ZN34_INTERNAL_46096f30_4_k_cu_27fc94c74cuda3std6ranges3__45__cpo4sizeE
	.align		8
        /*00d8*/ 	.dword	_ZN34_INTERNAL_46096f30_4_k_cu_27fc94c74cuda3std6ranges3__45__cpo5ssizeE
	.align		8
        /*00e0*/ 	.dword	_ZN34_INTERNAL_46096f30_4_k_cu_27fc94c74cuda3std6ranges3__45__cpo8distanceE
	.align		8
        /*00e8*/ 	.dword	_ZN34_INTERNAL_46096f30_4_k_cu_27fc94c76thrust24THRUST_300001_SM_1000_NS8cuda_cub3parE
	.align		8
        /*00f0*/ 	.dword	_ZN34_INTERNAL_46096f30_4_k_cu_27fc94c76thrust24THRUST_300001_SM_1000_NS8cuda_cub10par_nosyncE
	.align		8
        /*00f8*/ 	.dword	_ZN34_INTERNAL_46096f30_4_k_cu_27fc94c76thrust24THRUST_300001_SM_1000_NS6system6detail10sequential3seqE
	.align		8
        /*0100*/ 	.dword	_ZN34_INTERNAL_46096f30_4_k_cu_27fc94c76thrust24THRUST_300001_SM_1000_NS6system3cpp3parE
	.align		8
        /*0108*/ 	.dword	_ZN34_INTERNAL_46096f30_4_k_cu_27fc94c76thrust24THRUST_300001_SM_1000_NS12placeholders2_1E
	.align		8
        /*0110*/ 	.dword	_ZN34_INTERNAL_46096f30_4_k_cu_27fc94c76thrust24THRUST_300001_SM_1000_NS12placeholders2_2E
	.align		8
        /*0118*/ 	.dword	_ZN34_INTERNAL_46096f30_4_k_cu_27fc94c76thrust24THRUST_300001_SM_1000_NS12placeholders2_3E
	.align		8
        /*0120*/ 	.dword	_ZN34_INTERNAL_46096f30_4_k_cu_27fc94c76thrust24THRUST_300001_SM_1000_NS12placeholders2_4E
	.align		8
        /*0128*/ 	.dword	_ZN34_INTERNAL_46096f30_4_k_cu_27fc94c76thrust24THRUST_300001_SM_1000_NS12placeholders2_5E
	.align		8
        /*0130*/ 	.dword	_ZN34_INTERNAL_46096f30_4_k_cu_27fc94c76thrust24THRUST_300001_SM_1000_NS12placeholders2_6E
	.align		8
        /*0138*/ 	.dword	_ZN34_INTERNAL_46096f30_4_k_cu_27fc94c76thrust24THRUST_300001_SM_1000_NS12placeholders2_7E
	.align		8
        /*0140*/ 	.dword	_ZN34_INTERNAL_46096f30_4_k_cu_27fc94c76thrust24THRUST_300001_SM_1000_NS12placeholders2_8E
	.align		8
        /*0148*/ 	.dword	_ZN34_INTERNAL_46096f30_4_k_cu_27fc94c76thrust24THRUST_300001_SM_1000_NS12placeholders2_9E
	.align		8
        /*0150*/ 	.dword	_ZN34_INTERNAL_46096f30_4_k_cu_27fc94c76thrust24THRUST_300001_SM_1000_NS12placeholders3_10E
	.align		8
        /*0158*/ 	.dword	_ZN34_INTERNAL_46096f30_4_k_cu_27fc94c76thrust24THRUST_300001_SM_1000_NS3seqE
	.align		8
        /*0160*/ 	.dword	_ZN34_INTERNAL_46096f30_4_k_cu_27fc94c76thrust24THRUST_300001_SM_1000_NS6deviceE
	.align		8
        /*0168*/ 	.dword	__cudart_i2opi_f


//--------------------- .text._ZN3cub18CUB_300001_SM_10006detail10radix_sort29DeviceRadixSortOnesweepKernelINS1_5radix10policy_hubIfNS0_8NullTypeEyE10Policy1000ELNS0_9SortOrderE0EfS6_yiiNS1_21identity_decomposer_tEEEvPT5_SC_PT3_PKSD_PT1_PKSH_PT2_PKSL_T4_iiT6_ --------------------------
	.section	.text._ZN3cub18CUB_300001_SM_10006detail10radix_sort29DeviceRadixSortOnesweepKernelINS1_5radix10policy_hubIfNS0_8NullTypeEyE10Policy1000ELNS0_9SortOrderE0EfS6_yiiNS1_21identity_decomposer_tEEEvPT5_SC_PT3_PKSD_PT1_PKSH_PT2_PKSL_T4_iiT6_,"ax",@progbits
	.align	128
        .global         _ZN3cub18CUB_300001_SM_10006detail10radix_sort29DeviceRadixSortOnesweepKernelINS1_5radix10policy_hubIfNS0_8NullTypeEyE10Policy1000ELNS0_9SortOrderE0EfS6_yiiNS1_21identity_decomposer_tEEEvPT5_SC_PT3_PKSD_PT1_PKSH_PT2_PKSL_T4_iiT6_
        .type           _ZN3cub18CUB_300001_SM_10006detail10radix_sort29DeviceRadixSortOnesweepKernelINS1_5radix10policy_hubIfNS0_8NullTypeEyE10Policy1000ELNS0_9SortOrderE0EfS6_yiiNS1_21identity_decomposer_tEEEvPT5_SC_PT3_PKSD_PT1_PKSH_PT2_PKSL_T4_iiT6_,@function
        .size           _ZN3cub18CUB_300001_SM_10006detail10radix_sort29DeviceRadixSortOnesweepKernelINS1_5radix10policy_hubIfNS0_8NullTypeEyE10Policy1000ELNS0_9SortOrderE0EfS6_yiiNS1_21identity_decomposer_tEEEvPT5_SC_PT3_PKSD_PT1_PKSH_PT2_PKSL_T4_iiT6_,(.L_x_3718 - _ZN3cub18CUB_300001_SM_10006detail10radix_sort29DeviceRadixSortOnesweepKernelINS1_5radix10policy_hubIfNS0_8NullTypeEyE10Policy1000ELNS0_9SortOrderE0EfS6_yiiNS1_21identity_decomposer_tEEEvPT5_SC_PT3_PKSD_PT1_PKSH_PT2_PKSL_T4_iiT6_)
        .other          _ZN3cub18CUB_300001_SM_10006detail10radix_sort29DeviceRadixSortOnesweepKernelINS1_5radix10policy_hubIfNS0_8NullTypeEyE10Policy1000ELNS0_9SortOrderE0EfS6_yiiNS1_21identity_decomposer_tEEEvPT5_SC_PT3_PKSD_PT1_PKSH_PT2_PKSL_T4_iiT6_,@"STO_CUDA_ENTRY STV_DEFAULT"
_ZN3cub18CUB_300001_SM_10006detail10radix_sort29DeviceRadixSortOnesweepKernelINS1_5radix10policy_hubIfNS0_8NullTypeEyE10Policy1000ELNS0_9SortOrderE0EfS6_yiiNS1_21identity_decomposer_tEEEvPT5_SC_PT3_PKSD_PT1_PKSH_PT2_PKSL_T4_iiT6_:
.text._ZN3cub18CUB_300001_SM_10006detail10radix_sort29DeviceRadixSortOnesweepKernelINS1_5radix10policy_hubIfNS0_8NullTypeEyE10Policy1000ELNS0_9SortOrderE0EfS6_yiiNS1_21identity_decomposer_tEEEvPT5_SC_PT3_PKSD_PT1_PKSH_PT2_PKSL_T4_iiT6_:
[----:B------:R-:W-:Y:S01]  /*0000*/  LDC R1, c[0x0][0x37c] ;  /* 0x0000df00ff017b82 */ /* 0x000fe20000000800 */
[----:B------:R-:W0:Y:S01]  /*0010*/  S2R R3, SR_TID.X ;  /* 0x0000000000037919 */ /* 0x000e220000002100 */
[----:B------:R-:W-:Y:S01]  /*0020*/  MOV R29, 0x400 ;  /* 0x00000400001d7802 */ /* 0x000fe20000000f00 */
[----:B------:R-:W1:Y:S01]  /*0030*/  LDCU.64 UR6, c[0x0][0x358] ;  /* 0x00006b00ff0677ac */ /* 0x000e620008000a00 */
[----:B------:R-:W-:Y:S01]  /*0040*/  BSSY.RECONVERGENT B0, `(.L_x_0) ;  /* 0x000000c000007945 */ /* 0x000fe20003800200 */
[----:B------:R-:W2:Y:S01]  /*0050*/  S2R R0, SR_CgaCtaId ;  /* 0x0000000000007919 */ /* 0x000ea20000008800 */
[----:B0-----:R-:W-:Y:S02]  /*0060*/  ISETP.NE.AND P0, PT, R3, RZ, PT ;  /* 0x000000ff0300720c */ /* 0x001fe40003f05270 */
[----:B--2---:R-:W-:-:S11]  /*0070*/  LEA R29, R0, R29, 0x18 ;  /* 0x0000001d001d7211 */ /* 0x004fd600078ec0ff */
[----:B-1----:R-:W-:Y:S05]  /*0080*/  @P0 BRA `(.L_x_1) ;  /* 0x00000000001c0947 */ /* 0x002fea0003800000 */
[----:B------:R-:W0:Y:S01]  /*0090*/  LDC.64 R4, c[0x0][0x388] ;  /* 0x0000e200ff047b82 */ /* 0x000e220000000a00 */
[----:B------:R-:W-:-:S05]  /*00a0*/  IMAD.MOV.U32 R7, RZ, RZ, 0x1 ;  /* 0x00000001ff077424 */ /* 0x000fca00078e00ff */
[----:B0-----:R-:W2:Y:S02]  /*00b0*/  ATOMG.E.ADD.STRONG.GPU PT, R4, desc[UR6][R4.64], R7 ;  /* 0x80000007040479a8 */ /* 0x001ea400081ef106 */
[----:B------:R-:W0:Y:S01]  /*00c0*/  S2UR UR5, SR_CgaCtaId ;  /* 0x00000000000579c3 */ /* 0x000e220000008800 */
[----:B------:R-:W-:Y:S02]  /*00d0*/  UMOV UR4, 0x400 ;  /* 0x0000040000047882 */ /* 0x000fe40000000000 */
[----:B0-----:R-:W-:-:S09]  /*00e0*/  ULEA UR4, UR5, UR4, 0x18 ;  /* 0x0000000405047291 */ /* 0x001fd2000f8ec0ff */
[----:B--2---:R0:W-:Y:S03]  /*00f0*/  STS [UR4+0x6c00], R4 ;  /* 0x006c0004ff007988 */ /* 0x0041e60008000804 */
.L_x_1:
[----:B------:R-:W-:Y:S05]  /*0100*/  BSYNC.RECONVERGENT B0 ;  /* 0x0000000000007941 */ /* 0x000fea0003800200 */
.L_x_0:
[----:B------:R-:W-:Y:S01]  /*0110*/  BAR.SYNC.DEFER_BLOCKING 0x0 ;  /* 0x0000000000007b1d */ /* 0x000fe20000010000 */
[----:B------:R-:W-:-:S05]  /*0120*/  SHF.R.U32.HI R0, RZ, 0x5, R3 ;  /* 0x00000005ff007819 */ /* 0x000fca0000011603 */
[----:B------:R-:W1:Y:S01]  /*0130*/  LDCU UR4, c[0x0][0x3c0] ;  /* 0x00007800ff0477ac */ /* 0x000e620008000800 */
[----:B------:R-:W2:Y:S01]  /*0140*/  S2R R26, SR_LANEID ;  /* 0x00000000001a7919 */ /* 0x000ea20000000000 */
[----:B------:R-:W0:Y:S02]  /*0150*/  LDS R27, [R29+0x6c00] ;  /* 0x006c00001d1b7984 */ /* 0x000e240000000800 */
[----:B0-----:R-:W-:-:S04]  /*0160*/  IMAD R4, R27, 0x1b00, RZ ;  /* 0x00001b001b047824 */ /* 0x001fc800078e02ff */
[----:B------:R-:W-:Y:S01]  /*0170*/  VIADD R28, R4, 0x1b00 ;  /* 0x00001b00041c7836 */ /* 0x000fe20000000000 */
[----:B------:R-:W-:-:S04]  /*0180*/  SHF.R.S32.HI R8, RZ, 0x1f, R4 ;  /* 0x0000001fff087819 */ /* 0x000fc80000011404 */
[----:B-1----:R-:W-:-:S13]  /*0190*/  ISETP.GT.AND P0, PT, R28, UR4, PT ;  /* 0x000000041c007c0c */ /* 0x002fda000bf04270 */
[----:B--2---:R-:W-:Y:S05]  /*01a0*/  @P0 BRA `(.L_x_2) ;  /* 0x00000000006c0947 */ /* 0x004fea0003800000 */
[----:B------:R-:W0:Y:S01]  /*01b0*/  LDCU.64 UR4, c[0x0][0x3a8] ;  /* 0x00007500ff0477ac */ /* 0x000e220008000a00 */
[C---:B------:R-:W-:Y:S02]  /*01c0*/  LOP3.LUT R5, R3.reuse, 0x1f, RZ, 0xc0, !PT ;  /* 0x0000001f03057812 */ /* 0x040fe400078ec0ff */
[----:B------:R-:W-:-:S05]  /*01d0*/  LOP3.LUT R6, R3, 0x3e0, RZ, 0xc0, !PT ;  /* 0x000003e003067812 */ /* 0x000fca00078ec0ff */
[----:B------:R-:W-:-:S05]  /*01e0*/  IMAD R5, R6, 0x12, R5 ;  /* 0x0000001206057824 */ /* 0x000fca00078e0205 */
[----:B------:R-:W-:-:S05]  /*01f0*/  IADD3 R5, P0, PT, R4, R5, RZ ;  /* 0x0000000504057210 */ /* 0x000fca0007f1e0ff */
[----:B------:R-:W-:Y:S01]  /*0200*/  IMAD.X R8, RZ, RZ, R8, P0 ;  /* 0x000000ffff087224 */ /* 0x000fe200000e0608 */
[----:B0-----:R-:W-:-:S04]  /*0210*/  LEA R4, P0, R5, UR4, 0x2 ;  /* 0x0000000405047c11 */ /* 0x001fc8000f8010ff */
[----:B------:R-:W-:-:S05]  /*0220*/  LEA.HI.X R5, R5, UR5, R8, 0x2, P0 ;  /* 0x0000000505057c11 */ /* 0x000fca00080f1408 */
[----:B------:R0:W5:Y:S04]  /*0230*/  LDG.E R25, desc[UR6][R4.64] ;  /* 0x0000000604197981 */ /* 0x000168000c1e1900 */
        /* <DEDUP_REMOVED lines=16> */
[----:B------:R0:W5:Y:S01]  /*0340*/  LDG.E R8, desc[UR6][R4.64+0x880] ;  /* 0x0008800604087981 */ /* 0x000162000c1e1900 */
[----:B------:R-:W-:Y:S05]  /*0350*/  BRA `(.L_x_3) ;  /* 0x0000000400407947 */ /* 0x000fea0003800000 */
.L_x_2:
[----:B------:R-:W0:Y:S01]  /*0360*/  LDCU.64 UR8, c[0x0][0x3a8] ;  /* 0x00007500ff0877ac */ /* 0x000e220008000a00 */
[C---:B------:R-:W-:Y:S01]  /*0370*/  LOP3.LUT R5, R3.reuse, 0x1f, RZ, 0xc0, !PT ;  /* 0x0000001f03057812 */ /* 0x040fe200078ec0ff */
[----:B------:R-:W-:Y:S01]  /*0380*/  IMAD.MOV.U32 R25, RZ, RZ, 0x7fffffff ;  /* 0x7fffffffff197424 */ /* 0x000fe200078e00ff */
[----:B------:R-:W-:Y:S01]  /*0390*/  LOP3.LUT R6, R3, 0x3e0, RZ, 0xc0, !PT ;  /* 0x000003e003067812 */ /* 0x000fe200078ec0ff */
[----:B------:R-:W-:-:S04]  /*03a0*/  IMAD.MOV.U32 R24, RZ, RZ, 0x7fffffff ;  /* 0x7fffffffff187424 */ /* 0x000fc800078e00ff */
[----:B------:R-:W-:Y:S01]  /*03b0*/  IMAD R11, R6, 0x12, R5 ;  /* 0x00000012060b7824 */ /* 0x000fe200078e0205 */
[----:B------:R-:W-:-:S03]  /*03c0*/  IADD3 R6, PT, PT, -R4, UR4, RZ ;  /* 0x0000000404067c10 */ /* 0x000fc6000fffe1ff */
[C---:B------:R-:W-:Y:S01]  /*03d0*/  VIADD R5, R11.reuse, 0x20 ;  /* 0x000000200b057836 */ /* 0x040fe20000000000 */
[----:B------:R-:W-:Y:S01]  /*03e0*/  IADD3 R10, P0, PT, R4, R11, RZ ;  /* 0x0000000b040a7210 */ /* 0x000fe20007f1e0ff */
[C---:B------:R-:W-:Y:S01]  /*03f0*/  VIADD R7, R11.reuse, 0x40 ;  /* 0x000000400b077836 */ /* 0x040fe20000000000 */
[CC--:B------:R-:W-:Y:S01]  /*0400*/  ISETP.GE.AND P4, PT, R11.reuse, R6.reuse, PT ;  /* 0x000000060b00720c */ /* 0x0c0fe20003f86270 */
[----:B------:R-:W-:Y:S01]  /*0410*/  VIADD R9, R11, 0x60 ;  /* 0x000000600b097836 */ /* 0x000fe20000000000 */
[-C--:B------:R-:W-:Y:S01]  /*0420*/  ISETP.GE.AND P3, PT, R5, R6.reuse, PT ;  /* 0x000000060500720c */ /* 0x080fe20003f66270 */
[----:B------:R-:W-:Y:S01]  /*0430*/  VIADD R5, R11, 0x80 ;  /* 0x000000800b057836 */ /* 0x000fe20000000000 */
[-C--:B------:R-:W-:Y:S01]  /*0440*/  ISETP.GE.AND P2, PT, R7, R6.reuse, PT ;  /* 0x000000060700720c */ /* 0x080fe20003f46270 */
[----:B------:R-:W-:Y:S01]  /*0450*/  VIADD R7, R11, 0xa0 ;  /* 0x000000a00b077836 */ /* 0x000fe20000000000 */
[----:B0-----:R-:W-:Y:S01]  /*0460*/  LEA R4, P5, R10, UR8, 0x2 ;  /* 0x000000080a047c11 */ /* 0x001fe2000f8a10ff */
[----:B------:R-:W-:Y:S01]  /*0470*/  IMAD.X R13, RZ, RZ, R8, P0 ;  /* 0x000000ffff0d7224 */ /* 0x000fe200000e0608 */
[----:B------:R-:W-:-:S02]  /*0480*/  ISETP.GE.AND P0, PT, R5, R6, PT ;  /* 0x000000060500720c */ /* 0x000fc40003f06270 */
[-C--:B------:R-:W-:Y:S01]  /*0490*/  ISETP.GE.AND P6, PT, R7, R6.reuse, PT ;  /* 0x000000060700720c */ /* 0x080fe20003fc6270 */
[----:B------:R-:W-:Y:S01]  /*04a0*/  VIADD R7, R11, 0xe0 ;  /* 0x000000e00b077836 */ /* 0x000fe20000000000 */
[----:B------:R-:W-:Y:S01]  /*04b0*/  LEA.HI.X R5, R10, UR9, R13, 0x2, P5 ;  /* 0x000000090a057c11 */ /* 0x000fe2000a8f140d */
[----:B------:R-:W-:Y:S01]  /*04c0*/  IMAD.MOV.U32 R23, RZ, RZ, 0x7fffffff ;  /* 0x7fffffffff177424 */ /* 0x000fe200078e00ff */
[-C--:B------:R-:W-:Y:S01]  /*04d0*/  ISETP.GE.AND P1, PT, R9, R6.reuse, PT ;  /* 0x000000060900720c */ /* 0x080fe20003f26270 */
[----:B------:R-:W-:Y:S02]  /*04e0*/  VIADD R9, R11, 0xc0 ;  /* 0x000000c00b097836 */ /* 0x000fe40000000000 */
[----:B------:R1:W5:Y:S01]  /*04f0*/  @!P4 LDG.E R25, desc[UR6][R4.64] ;  /* 0x000000060419c981 */ /* 0x000362000c1e1900 */
[-C--:B------:R-:W-:Y:S01]  /*0500*/  ISETP.GE.AND P4, PT, R7, R6.reuse, PT ;  /* 0x000000060700720c */ /* 0x080fe20003f86270 */
[----:B------:R-:W-:Y:S01]  /*0510*/  VIADD R7, R11, 0x120 ;  /* 0x000001200b077836 */ /* 0x000fe20000000000 */
[-C--:B------:R-:W-:Y:S01]  /*0520*/  ISETP.GE.AND P5, PT, R9, R6.reuse, PT ;  /* 0x000000060900720c */ /* 0x080fe20003fa6270 */
[----:B------:R-:W-:Y:S01]  /*0530*/  IMAD.MOV.U32 R21, RZ, RZ, 0x7fffffff ;  /* 0x7fffffffff157424 */ /* 0x000fe200078e00ff */
[----:B------:R1:W5:Y:S01]  /*0540*/  @!P2 LDG.E R23, desc[UR6][R4.64+0x100] ;  /* 0x000100060417a981 */ /* 0x000362000c1e1900 */
[----:B------:R-:W-:Y:S01]  /*0550*/  VIADD R9, R11, 0x100 ;  /* 0x000001000b097836 */ /* 0x000fe20000000000 */
[----:B------:R-:W-:Y:S01]  /*0560*/  ISETP.GE.AND P2, PT, R7, R6, PT ;  /* 0x000000060700720c */ /* 0x000fe20003f46270 */
[----:B------:R-:W-:Y:S01]  /*0570*/  VIADD R7, R11, 0x160 ;  /* 0x000001600b077836 */ /* 0x000fe20000000000 */
[----:B------:R1:W5:Y:S01]  /*0580*/  @!P3 LDG.E R24, desc[UR6][R4.64+0x80] ;  /* 0x000080060418b981 */ /* 0x000362000c1e1900 */
[----:B------:R-:W-:-:S03]  /*0590*/  IMAD.MOV.U32 R20, RZ, RZ, 0x7fffffff ;  /* 0x7fffffffff147424 */ /* 0x000fc600078e00ff */
[----:B------:R1:W5:Y:S01]  /*05a0*/  @!P0 LDG.E R21, desc[UR6][R4.64+0x200] ;  /* 0x0002000604158981 */ /* 0x000362000c1e1900 */
[-C--:B------:R-:W-:Y:S01]  /*05b0*/  ISETP.GE.AND P0, PT, R7, R6.reuse, PT ;  /* 0x000000060700720c */ /* 0x080fe20003f06270 */
[----:B------:R-:W-:Y:S01]  /*05c0*/  VIADD R7, R11, 0x180 ;  /* 0x000001800b077836 */ /* 0x000fe20000000000 */
[-C--:B------:R-:W-:Y:S01]  /*05d0*/  ISETP.GE.AND P3, PT, R9, R6.reuse, PT ;  /* 0x000000060900720c */ /* 0x080fe20003f66270 */
[----:B------:R-:W-:Y:S01]  /*05e0*/  IMAD.MOV.U32 R22, RZ, RZ, 0x7fffffff ;  /* 0x7fffffffff167424 */ /* 0x000fe200078e00ff */
[----:B------:R1:W5:Y:S01]  /*05f0*/  @!P6 LDG.E R20, desc[UR6][R4.64+0x280] ;  /* 0x000280060414e981 */ /* 0x000362000c1e1900 */
[----:B------:R-:W-:Y:S01]  /*0600*/  VIADD R9, R11, 0x140 ;  /* 0x000001400b097836 */ /* 0x000fe20000000000 */
[-C--:B------:R-:W-:Y:S01]  /*0610*/  ISETP.GE.AND P6, PT, R7, R6.reuse, PT ;  /* 0x000000060700720c */ /* 0x080fe20003fc6270 */
[----:B------:R-:W-:Y:S02]  /*0620*/  IMAD.MOV.U32 R18, RZ, RZ, 0x7fffffff ;  /* 0x7fffffffff127424 */ /* 0x000fe400078e00ff */
[----:B------:R-:W-:Y:S01]  /*0630*/  VIADD R7, R11, 0x1c0 ;  /* 0x000001c00b077836 */ /* 0x000fe20000000000 */
[----:B------:R1:W5:Y:S01]  /*0640*/  @!P1 LDG.E R22, desc[UR6][R4.64+0x180] ;  /* 0x0001800604169981 */ /* 0x000362000c1e1900 */
[----:B------:R-:W-:Y:S01]  /*0650*/  ISETP.GE.AND P1, PT, R9, R6, PT ;  /* 0x000000060900720c */ /* 0x000fe20003f26270 */
[----:B------:R-:W-:-:S02]  /*0660*/  IMAD.MOV.U32 R19, RZ, RZ, 0x7fffffff ;  /* 0x7fffffffff137424 */ /* 0x000fc400078e00ff */
[----:B------:R1:W5:Y:S01]  /*0670*/  @!P4 LDG.E R18, desc[UR6][R4.64+0x380] ;  /* 0x000380060412c981 */ /* 0x000362000c1e1900 */
[----:B------:R-:W-:Y:S01]  /*0680*/  IMAD.MOV.U32 R17, RZ, RZ, 0x7fffffff ;  /* 0x7fffffffff117424 */ /* 0x000fe200078e00ff */
[-C--:B------:R-:W-:Y:S01]  /*0690*/  ISETP.GE.AND P4, PT, R7, R6.reuse, PT ;  /* 0x000000060700720c */ /* 0x080fe20003f86270 */
[C---:B------:R-:W-:Y:S01]  /*06a0*/  VIADD R9, R11.reuse, 0x1a0 ;  /* 0x000001a00b097836 */ /* 0x040fe20000000000 */
[----:B------:R1:W5:Y:S01]  /*06b0*/  @!P5 LDG.E R19, desc[UR6][R4.64+0x300] ;  /* 0x000300060413d981 */ /* 0x000362000c1e1900 */
[----:B------:R-:W-:Y:S02]  /*06c0*/  VIADD R7, R11, 0x1e0 ;  /* 0x000001e00b077836 */ /* 0x000fe40000000000 */
[----:B------:R-:W-:Y:S01]  /*06d0*/  IMAD.MOV.U32 R16, RZ, RZ, 0x7fffffff ;  /* 0x7fffffffff107424 */ /* 0x000fe200078e00ff */
[----:B------:R1:W5:Y:S01]  /*06e0*/  @!P3 LDG.E R17, desc[UR6][R4.64+0x400] ;  /* 0x000400060411b981 */ /* 0x000362000c1e1900 */
[----:B------:R-:W-:Y:S01]  /*06f0*/  IMAD.MOV.U32 R15, RZ, RZ, 0x7fffffff ;  /* 0x7fffffffff0f7424 */ /* 0x000fe200078e00ff */
[-C--:B------:R-:W-:Y:S01]  /*0700*/  ISETP.GE.AND P5, PT, R9, R6.reuse, PT ;  /* 0x000000060900720c */ /* 0x080fe20003fa6270 */
[----:B------:R-:W-:Y:S01]  /*0710*/  VIADD R9, R11, 0x200 ;  /* 0x000002000b097836 */ /* 0x000fe20000000000 */
[-C--:B------:R-:W-:Y:S01]  /*0720*/  ISETP.GE.AND P3, PT, R7, R6.reuse, PT ;  /* 0x000000060700720c */ /* 0x080fe20003f66270 */
[----:B------:R-:W-:Y:S01]  /*0730*/  VIADD R7, R11, 0x220 ;  /* 0x000002200b077836 */ /* 0x000fe20000000000 */
[----:B------:R1:W5:Y:S02]  /*0740*/  @!P2 LDG.E R16, desc[UR6][R4.64+0x480] ;  /* 0x000480060410a981 */ /* 0x000364000c1e1900 */
[----:B------:R-:W-:-:S02]  /*0750*/  ISETP.GE.AND P2, PT, R9, R6, PT ;  /* 0x000000060900720c */ /* 0x000fc40003f46270 */
[----:B------:R1:W5:Y:S01]  /*0760*/  @!P1 LDG.E R15, desc[UR6][R4.64+0x500] ;  /* 0x00050006040f9981 */ /* 0x000362000c1e1900 */
[----:B------:R-:W-:Y:S01]  /*0770*/  ISETP.GE.AND P1, PT, R7, R6, PT ;  /* 0x000000060700720c */ /* 0x000fe20003f26270 */
[----:B------:R-:W-:Y:S02]  /*0780*/  IMAD.MOV.U32 R14, RZ, RZ, 0x7fffffff ;  /* 0x7fffffffff0e7424 */ /* 0x000fe400078e00ff */
[----:B------:R-:W-:Y:S02]  /*0790*/  IMAD.MOV.U32 R13, RZ, RZ, 0x7fffffff ;  /* 0x7fffffffff0d7424 */ /* 0x000fe400078e00ff */
[----:B------:R-:W-:Y:S02]  /*07a0*/  IMAD.MOV.U32 R12, RZ, RZ, 0x7fffffff ;  /* 0x7fffffffff0c7424 */ /* 0x000fe400078e00ff */
[----:B------:R-:W-:Y:S01]  /*07b0*/  IMAD.MOV.U32 R11, RZ, RZ, 0x7fffffff ;  /* 0x7fffffffff0b7424 */ /* 0x000fe200078e00ff */
[----:B------:R1:W5:Y:S01]  /*07c0*/  @!P0 LDG.E R14, desc[UR6][R4.64+0x580] ;  /* 0x00058006040e8981 */ /* 0x000362000c1e1900 */
[----:B------:R-:W-:-:S02]  /*07d0*/  IMAD.MOV.U32 R10, RZ, RZ, 0x7fffffff ;  /* 0x7fffffffff0a7424 */ /* 0x000fc400078e00ff */
[----:B------:R-:W-:Y:S01]  /*07e0*/  IMAD.MOV.U32 R9, RZ, RZ, 0x7fffffff ;  /* 0x7fffffffff097424 */ /* 0x000fe200078e00ff */
[----:B------:R1:W5:Y:S01]  /*07f0*/  @!P6 LDG.E R13, desc[UR6][R4.64+0x600] ;  /* 0x00060006040de981 */ /* 0x000362000c1e1900 */
[----:B------:R-:W-:-:S03]  /*0800*/  IMAD.MOV.U32 R8, RZ, RZ, 0x7fffffff ;  /* 0x7fffffffff087424 */ /* 0x000fc600078e00ff */
[----:B------:R1:W5:Y:S04]  /*0810*/  @!P5 LDG.E R12, desc[UR6][R4.64+0x680] ;  /* 0x00068006040cd981 */ /* 0x000368000c1e1900 */
[----:B------:R1:W5:Y:S04]  /*0820*/  @!P4 LDG.E R11, desc[UR6][R4.64+0x700] ;  /* 0x00070006040bc981 */ /* 0x000368000c1e1900 */
[----:B------:R1:W5:Y:S04]  /*0830*/  @!P3 LDG.E R10, desc[UR6][R4.64+0x780] ;  /* 0x00078006040ab981 */ /* 0x000368000c1e1900 */
[----:B------:R1:W5:Y:S04]  /*0840*/  @!P2 LDG.E R9, desc[UR6][R4.64+0x800] ;  /* 0x000800060409a981 */ /* 0x000368000c1e1900 */
[----:B------:R1:W5:Y:S02]  /*0850*/  @!P1 LDG.E R8, desc[UR6][R4.64+0x880] ;  /* 0x0008800604089981 */ /* 0x000364000c1e1900 */
.L_x_3:
[----:B------:R-:W-:Y:S01]  /*0860*/  IMAD.MOV.U32 R7, RZ, RZ, -0x1 ;  /* 0xffffffffff077424 */ /* 0x000fe200078e00ff */
[----:B-----5:R-:W-:Y:S01]  /*0870*/  ISETP.GT.AND P0, PT, R25, -0x1, PT ;  /* 0xffffffff1900780c */ /* 0x020fe20003f04270 */
[----:B------:R-:W2:Y:S01]  /*0880*/  LDC R30, c[0x0][0x3c8] ;  /* 0x0000f200ff1e7b82 */ /* 0x000ea20000000800 */
[----:B------:R-:W-:Y:S01]  /*0890*/  ISETP.GT.AND P1, PT, R24, -0x1, PT ;  /* 0xffffffff1800780c */ /* 0x000fe20003f24270 */
[----:B------:R-:W-:Y:S01]  /*08a0*/  BSSY.RECONVERGENT B0, `(.L_x_4) ;  /* 0x0000058000007945 */ /* 0x000fe20003800200 */
[C---:B01----:R-:W-:Y:S01]  /*08b0*/  SEL R4, R7.reuse, 0x80000000, !P0 ;  /* 0x8000000007047807 */ /* 0x043fe20004000000 */
[----:B------:R-:W-:Y:S01]  /*08c0*/  IMAD.SHL.U32 R0, R0, 0x400, RZ ;  /* 0x0000040000007824 */ /* 0x000fe200078e00ff */
[----:B------:R-:W-:Y:S02]  /*08d0*/  SEL R5, R7, 0x80000000, !P1 ;  /* 0x8000000007057807 */ /* 0x000fe40004800000 */
[----:B------:R-:W-:Y:S02]  /*08e0*/  ISETP.GT.AND P0, PT, R22, -0x1, PT ;  /* 0xffffffff1600780c */ /* 0x000fe40003f04270 */
[----:B------:R-:W-:-:S02]  /*08f0*/  ISETP.GT.AND P1, PT, R21, -0x1, PT ;  /* 0xffffffff1500780c */ /* 0x000fc40003f24270 */
[----:B------:R-:W-:Y:S02]  /*0900*/  LOP3.LUT R25, R4, R25, RZ, 0x3c, !PT ;  /* 0x0000001904197212 */ /* 0x000fe400078e3cff */
[----:B------:R-:W-:Y:S02]  /*0910*/  LOP3.LUT R24, R5, R24, RZ, 0x3c, !PT ;  /* 0x0000001805187212 */ /* 0x000fe400078e3cff */
[C---:B------:R-:W-:Y:S02]  /*0920*/  SEL R5, R7.reuse, 0x80000000, !P0 ;  /* 0x8000000007057807 */ /* 0x040fe40004000000 */
[----:B------:R-:W-:Y:S02]  /*0930*/  SEL R4, R7, 0x80000000, !P1 ;  /* 0x8000000007047807 */ /* 0x000fe40004800000 */
[----:B------:R-:W-:Y:S02]  /*0940*/  ISETP.GT.AND P0, PT, R19, -0x1, PT ;  /* 0xffffffff1300780c */ /* 0x000fe40003f04270 */
[----:B------:R-:W-:-:S02]  /*0950*/  ISETP.GT.AND P2, PT, R23, -0x1, PT ;  /* 0xffffffff1700780c */ /* 0x000fc40003f44270 */
[----:B------:R-:W-:Y:S02]  /*0960*/  LOP3.LUT R21, R4, R21, RZ, 0x3c, !PT ;  /* 0x0000001504157212 */ /* 0x000fe400078e3cff */
[C---:B------:R-:W-:Y:S02]  /*0970*/  SEL R4, R7.reuse, 0x80000000, !P0 ;  /* 0x8000000007047807 */ /* 0x040fe40004000000 */
[----:B------:R-:W-:Y:S02]  /*0980*/  SEL R6, R7, 0x80000000, !P2 ;  /* 0x8000000007067807 */ /* 0x000fe40005000000 */
[----:B------:R-:W-:Y:S02]  /*0990*/  ISETP.GT.AND P0, PT, R18, -0x1, PT ;  /* 0xffffffff1200780c */ /* 0x000fe40003f04270 */
[----:B------:R-:W-:Y:S02]  /*09a0*/  ISETP.GT.AND P1, PT, R17, -0x1, PT ;  /* 0xffffffff1100780c */ /* 0x000fe40003f24270 */
[----:B------:R-:W-:-:S02]  /*09b0*/  ISETP.GT.AND P2, PT, R20, -0x1, PT ;  /* 0xffffffff1400780c */ /* 0x000fc40003f44270 */
[----:B------:R-:W-:Y:S02]  /*09c0*/  VIMNMX R33, PT, PT, R26, 0xe0, !PT ;  /* 0x000000e01a217848 */ /* 0x000fe40007fe0100 */
[----:B------:R-:W-:Y:S02]  /*09d0*/  LOP3.LUT R22, R5, R22, RZ, 0x3c, !PT ;  /* 0x0000001605167212 */ /* 0x000fe400078e3cff */
[----:B------:R-:W-:Y:S02]  /*09e0*/  LOP3.LUT R19, R4, R19, RZ, 0x3c, !PT ;  /* 0x0000001304137212 */ /* 0x000fe400078e3cff */
[C---:B------:R-:W-:Y:S02]  /*09f0*/  SEL R5, R7.reuse, 0x80000000, !P0 ;  /* 0x8000000007057807 */ /* 0x040fe40004000000 */
[C---:B------:R-:W-:Y:S02]  /*0a00*/  SEL R4, R7.reuse, 0x80000000, !P1 ;  /* 0x8000000007047807 */ /* 0x040fe40004800000 */
[----:B------:R-:W-:-:S02]  /*0a10*/  SEL R31, R7, 0x80000000, !P2 ;  /* 0x80000000071f7807 */ /* 0x000fc40005000000 */
[----:B------:R-:W-:Y:S02]  /*0a20*/  ISETP.GT.AND P0, PT, R15, -0x1, PT ;  /* 0xffffffff0f00780c */ /* 0x000fe40003f04270 */
[----:B------:R-:W-:Y:S02]  /*0a30*/  IADD3 R33, PT, PT, R33, 0x1f, -R26 ;  /* 0x0000001f21217810 */ /* 0x000fe40007ffe81a */
[----:B------:R-:W-:Y:S02]  /*0a40*/  ISETP.GT.AND P2, PT, R16, -0x1, PT ;  /* 0xffffffff1000780c */ /* 0x000fe40003f44270 */
[----:B------:R-:W-:Y:S02]  /*0a50*/  LOP3.LUT R17, R4, R17, RZ, 0x3c, !PT ;  /* 0x0000001104117212 */ /* 0x000fe400078e3cff */
[----:B------:R-:W-:Y:S02]  /*0a60*/  LOP3.LUT R20, R31, R20, RZ, 0x3c, !PT ;  /* 0x000000141f147212 */ /* 0x000fe400078e3cff */
[----:B------:R-:W-:-:S02]  /*0a70*/  SEL R4, R7, 0x80000000, !P0 ;  /* 0x8000000007047807 */ /* 0x000fc40004000000 */
[----:B------:R-:W-:Y:S02]  /*0a80*/  ISETP.GE.U32.AND P4, PT, R33, 0x1e0, PT ;  /* 0x000001e02100780c */ /* 0x000fe40003f86070 */
[----:B------:R-:W-:Y:S02]  /*0a90*/  SEL R31, R7, 0x80000000, !P2 ;  /* 0x80000000071f7807 */ /* 0x000fe40005000000 */
[----:B------:R-:W-:Y:S02]  /*0aa0*/  ISETP.GT.AND P0, PT, R14, -0x1, PT ;  /* 0xffffffff0e00780c */ /* 0x000fe40003f04270 */
[----:B------:R-:W-:Y:S02]  /*0ab0*/  ISETP.GT.AND P1, PT, R13, -0x1, PT ;  /* 0xffffffff0d00780c */ /* 0x000fe40003f24270 */
[----:B------:R-:W-:Y:S02]  /*0ac0*/  ISETP.GT.AND P2, PT, R12, -0x1, PT ;  /* 0xffffffff0c00780c */ /* 0x000fe40003f44270 */
[----:B------:R-:W-:-:S02]  /*0ad0*/  LOP3.LUT R18, R5, R18, RZ, 0x3c, !PT ;  /* 0x0000001205127212 */ /* 0x000fc400078e3cff */
[----:B------:R-:W-:Y:S02]  /*0ae0*/  LOP3.LUT R15, R4, R15, RZ, 0x3c, !PT ;  /* 0x0000000f040f7212 */ /* 0x000fe400078e3cff */
[----:B------:R-:W-:Y:S02]  /*0af0*/  LOP3.LUT R16, R31, R16, RZ, 0x3c, !PT ;  /* 0x000000101f107212 */ /* 0x000fe400078e3cff */
[C---:B------:R-:W-:Y:S02]  /*0b00*/  SEL R5, R7.reuse, 0x80000000, !P0 ;  /* 0x8000000007057807 */ /* 0x040fe40004000000 */
[C---:B------:R-:W-:Y:S02]  /*0b10*/  SEL R4, R7.reuse, 0x80000000, !P1 ;  /* 0x8000000007047807 */ /* 0x040fe40004800000 */
[----:B------:R-:W-:Y:S02]  /*0b20*/  SEL R31, R7, 0x80000000, !P2 ;  /* 0x80000000071f7807 */ /* 0x000fe40005000000 */
[----:B------:R-:W-:-:S02]  /*0b30*/  ISETP.GT.AND P1, PT, R10, -0x1, PT ;  /* 0xffffffff0a00780c */ /* 0x000fc40003f24270 */
[----:B------:R-:W-:Y:S02]  /*0b40*/  ISETP.GT.AND P0, PT, R11, -0x1, PT ;  /* 0xffffffff0b00780c */ /* 0x000fe40003f04270 */
[----:B------:R-:W-:Y:S02]  /*0b50*/  LEA.HI R33, R33, 0x1, RZ, 0x1b ;  /* 0x0000000121217811 */ /* 0x000fe400078fd8ff */
[----:B------:R-:W-:Y:S02]  /*0b60*/  ISETP.GT.AND P2, PT, R9, -0x1, PT ;  /* 0xffffffff0900780c */ /* 0x000fe40003f44270 */
[----:B------:R-:W-:Y:S02]  /*0b70*/  ISETP.GT.AND P3, PT, R8, -0x1, PT ;  /* 0xffffffff0800780c */ /* 0x000fe40003f64270 */
[----:B------:R-:W-:Y:S02]  /*0b80*/  LOP3.LUT R14, R5, R14, RZ, 0x3c, !PT ;  /* 0x0000000e050e7212 */ /* 0x000fe400078e3cff */
[----:B------:R-:W-:-:S02]  /*0b90*/  LOP3.LUT R23, R6, R23, RZ, 0x3c, !PT ;  /* 0x0000001706177212 */ /* 0x000fc400078e3cff */
[----:B------:R-:W-:Y:S02]  /*0ba0*/  LOP3.LUT R13, R4, R13, RZ, 0x3c, !PT ;  /* 0x0000000d040d7212 */ /* 0x000fe400078e3cff */
[----:B------:R-:W-:Y:S02]  /*0bb0*/  LOP3.LUT R12, R31, R12, RZ, 0x3c, !PT ;  /* 0x0000000c1f0c7212 */ /* 0x000fe400078e3cff */
[----:B------:R-:W-:Y:S02]  /*0bc0*/  SEL R5, R7, 0x80000000, !P1 ;  /* 0x8000000007057807 */ /* 0x000fe40004800000 */
[----:B------:R-:W-:Y:S02]  /*0bd0*/  LOP3.LUT R32, R33, 0xf, RZ, 0xc0, !PT ;  /* 0x0000000f21207812 */ /* 0x000fe400078ec0ff */
[C---:B------:R-:W-:Y:S02]  /*0be0*/  SEL R4, R7.reuse, 0x80000000, !P0 ;  /* 0x8000000007047807 */ /* 0x040fe40004000000 */
[----:B------:R-:W-:-:S02]  /*0bf0*/  SEL R6, R7, 0x80000000, !P2 ;  /* 0x8000000007067807 */ /* 0x000fc40005000000 */
[----:B------:R-:W-:Y:S02]  /*0c00*/  SEL R31, R7, 0x80000000, !P3 ;  /* 0x80000000071f7807 */ /* 0x000fe40005800000 */
[----:B------:R-:W-:Y:S01]  /*0c10*/  LOP3.LUT R10, R5, R10, RZ, 0x3c, !PT ;  /* 0x0000000a050a7212 */ /* 0x000fe200078e3cff */
[----:B------:R-:W-:Y:S01]  /*0c20*/  IMAD.MOV.U32 R5, RZ, RZ, R26 ;  /* 0x000000ffff057224 */ /* 0x000fe200078e001a */
[----:B------:R-:W-:Y:S02]  /*0c30*/  ISETP.NE.AND P1, PT, R32, RZ, PT ;  /* 0x000000ff2000720c */ /* 0x000fe40003f25270 */
[----:B------:R-:W-:Y:S02]  /*0c40*/  LOP3.LUT R11, R4, R11, RZ, 0x3c, !PT ;  /* 0x0000000b040b7212 */ /* 0x000fe400078e3cff */
[----:B------:R-:W-:Y:S02]  /*0c50*/  LOP3.LUT R9, R6, R9, RZ, 0x3c, !PT ;  /* 0x0000000906097212 */ /* 0x000fe400078e3cff */
[----:B------:R-:W-:Y:S01]  /*0c60*/  LOP3.LUT R8, R31, R8, RZ, 0x3c, !PT ;  /* 0x000000081f087212 */ /* 0x000fe200078e3cff */
[----:B--2---:R-:W-:Y:S06]  /*0c70*/  @!P4 BRA `(.L_x_5) ;  /* 0x000000000068c947 */ /* 0x004fec0003800000 */
[----:B------:R-:W-:Y:S01]  /*0c80*/  IMAD R6, R26, 0x4, R0 ;  /* 0x000000041a067824 */ /* 0x000fe200078e0200 */
[----:B------:R-:W-:Y:S01]  /*0c90*/  LOP3.LUT R4, R33, 0xffffff0, RZ, 0xc0, !PT ;  /* 0x0ffffff021047812 */ /* 0x000fe200078ec0ff */
[----:B------:R-:W-:-:S03]  /*0ca0*/  IMAD.MOV.U32 R5, RZ, RZ, R26 ;  /* 0x000000ffff057224 */ /* 0x000fc600078e001a */
[----:B------:R-:W-:Y:S01]  /*0cb0*/  IADD3 R6, PT, PT, R6, 0x400, R29 ;  /* 0x0000040006067810 */ /* 0x000fe20007ffe01d */
[----:B------:R-:W-:-:S07]  /*0cc0*/  IMAD.MOV R4, RZ, RZ, -R4 ;  /* 0x000000ffff047224 */ /* 0x000fce00078e0a04 */
.L_x_6:
[----:B------:R-:W-:Y:S01]  /*0cd0*/  VIADD R4, R4, 0x10 ;  /* 0x0000001004047836 */ /* 0x000fe20000000000 */
[----:B------:R-:W-:Y:S01]  /*0ce0*/  STS [R6+-0x400], RZ ;  /* 0xfffc00ff06007388 */ /* 0x000fe20000000800 */
[----:B------:R-:W-:-:S03]  /*0cf0*/  VIADD R5, R5, 0x200 ;  /* 0x0000020005057836 */ /* 0x000fc60000000000 */
[----:B------:R-:W-:Y:S01]  /*0d00*/  ISETP.NE.AND P0, PT, R4, RZ, PT ;  /* 0x000000ff0400720c */ /* 0x000fe20003f05270 */
[----:B------:R-:W-:Y:S04]  /*0d10*/  STS [R6+-0x380], RZ ;  /* 0xfffc80ff06007388 */ /* 0x000fe80000000800 */
[----:B------:R-:W-:Y:S04]  /*0d20*/  STS [R6+-0x300], RZ ;  /* 0xfffd00ff06007388 */ /* 0x000fe80000000800 */
[----:B------:R-:W-:Y:S04]  /*0d30*/  STS [R6+-0x280], RZ ;  /* 0xfffd80ff06007388 */ /* 0x000fe80000000800 */
[----:B------:R-:W-:Y:S04]  /*0d40*/  STS [R6+-0x200], RZ ;  /* 0xfffe00ff06007388 */ /* 0x000fe80000000800 */
[----:B------:R-:W-:Y:S04]  /*0d50*/  STS [R6+-0x180], RZ ;  /* 0xfffe80ff06007388 */ /* 0x000fe80000000800 */
[----:B------:R-:W-:Y:S04]  /*0d60*/  STS [R6+-0x100], RZ ;  /* 0xffff00ff06007388 */ /* 0x000fe80000000800 */
[----:B------:R-:W-:Y:S04]  /*0d70*/  STS [R6+-0x80], RZ ;  /* 0xffff80ff06007388 */ /* 0x000fe80000000800 */
[----:B------:R-:W-:Y:S04]  /*0d80*/  STS [R6], RZ ;  /* 0x000000ff06007388 */ /* 0x000fe80000000800 */
[----:B------:R-:W-:Y:S04]  /*0d90*/  STS [R6+0x80], RZ ;  /* 0x000080ff06007388 */ /* 0x000fe80000000800 */
[----:B------:R-:W-:Y:S04]  /*0da0*/  STS [R6+0x100], RZ ;  /* 0x000100ff06007388 */ /* 0x000fe80000000800 */
[----:B------:R-:W-:Y:S04]  /*0db0*/  STS [R6+0x180], RZ ;  /* 0x000180ff06007388 */ /* 0x000fe80000000800 */
[----:B------:R-:W-:Y:S04]  /*0dc0*/  STS [R6+0x200], RZ ;  /* 0x000200ff06007388 */ /* 0x000fe80000000800 */
[----:B------:R-:W-:Y:S04]  /*0dd0*/  STS [R6+0x280], RZ ;  /* 0x000280ff06007388 */ /* 0x000fe80000000800 */
[----:B------:R-:W-:Y:S04]  /*0de0*/  STS [R6+0x300], RZ ;  /* 0x000300ff06007388 */ /* 0x000fe80000000800 */
[----:B------:R0:W-:Y:S02]  /*0df0*/  STS [R6+0x380], RZ ;  /* 0x000380ff06007388 */ /* 0x0001e40000000800 */
[----:B0-----:R-:W-:Y:S01]  /*0e00*/  VIADD R6, R6, 0x800 ;  /* 0x0000080006067836 */ /* 0x001fe20000000000 */
[----:B------:R-:W-:Y:S06]  /*0e10*/  @P0 BRA `(.L_x_6) ;  /* 0xfffffffc00ac0947 */ /* 0x000fec000383ffff */
.L_x_5:
[----:B------:R-:W-:Y:S05]  /*0e20*/  BSYNC.RECONVERGENT B0 ;  /* 0x0000000000007941 */ /* 0x000fea0003800200 */
.L_x_4:
[----:B------:R-:W-:Y:S01]  /*0e30*/  BSSY.RECONVERGENT B0, `(.L_x_7) ;  /* 0x0000027000007945 */ /* 0x000fe20003800200 */
[----:B------:R-:W-:Y:S01]  /*0e40*/  SHF.L.U32 R7, R7, R30, RZ ;  /* 0x0000001e07077219 */ /* 0x000fe200000006ff */
[----:B------:R-:W-:Y:S02]  /*0e50*/  IMAD.IADD R6, R29, 0x1, R0 ;  /* 0x000000011d067824 */ /* 0x000fe400078e0200 */
[----:B------:R-:W-:Y:S05]  /*0e60*/  @!P1 BRA `(.L_x_8) ;  /* 0x00000000008c9947 */ /* 0x000fea0003800000 */
[----:B------:R-:W-:Y:S01]  /*0e70*/  ISETP.GE.U32.AND P0, PT, R32, 0x8, PT ;  /* 0x000000082000780c */ /* 0x000fe20003f06070 */
[----:B------:R-:W-:Y:S01]  /*0e80*/  BSSY.RECONVERGENT B1, `(.L_x_9) ;  /* 0x000000e000017945 */ /* 0x000fe20003800200 */
[----:B------:R-:W-:-:S04]  /*0e90*/  LOP3.LUT R30, R33, 0x7, RZ, 0xc0, !PT ;  /* 0x00000007211e7812 */ /* 0x000fc800078ec0ff */
[----:B------:R-:W-:-:S07]  /*0ea0*/  ISETP.NE.AND P1, PT, R30, RZ, PT ;  /* 0x000000ff1e00720c */ /* 0x000fce0003f25270 */
[----:B------:R-:W-:Y:S06]  /*0eb0*/  @!P0 BRA `(.L_x_10) ;  /* 0x0000000000288947 */ /* 0x000fec0003800000 */
[C---:B------:R-:W-:Y:S02]  /*0ec0*/  IMAD R4, R5.reuse, 0x4, R6 ;  /* 0x0000000405047824 */ /* 0x040fe400078e0206 */
[----:B------:R-:W-:-:S03]  /*0ed0*/  VIADD R5, R5, 0x100 ;  /* 0x0000010005057836 */ /* 0x000fc60000000000 */
[----:B------:R0:W-:Y:S04]  /*0ee0*/  STS [R4], RZ ;  /* 0x000000ff04007388 */ /* 0x0001e80000000800 */
[----:B------:R0:W-:Y:S04]  /*0ef0*/  STS [R4+0x80], RZ ;  /* 0x000080ff04007388 */ /* 0x0001e80000000800 */
[----:B------:R0:W-:Y:S04]  /*0f00*/  STS [R4+0x100], RZ ;  /* 0x000100ff04007388 */ /* 0x0001e80000000800 */
[----:B------:R0:W-:Y:S04]  /*0f10*/  STS [R4+0x180], RZ ;  /* 0x000180ff04007388 */ /* 0x0001e80000000800 */
[----:B------:R0:W-:Y:S04]  /*0f20*/  STS [R4+0x200], RZ ;  /* 0x000200ff04007388 */ /* 0x0001e80000000800 */
[----:B------:R0:W-:Y:S04]  /*0f30*/  STS [R4+0x280], RZ ;  /* 0x000280ff04007388 */ /* 0x0001e80000000800 */
[----:B------:R0:W-:Y:S04]  /*0f40*/  STS [R4+0x300], RZ ;  /* 0x000300ff04007388 */ /* 0x0001e80000000800 */
[----:B------:R0:W-:Y:S02]  /*0f50*/  STS [R4+0x380], RZ ;  /* 0x000380ff04007388 */ /* 0x0001e40000000800 */
.L_x_10:
[----:B------:R-:W-:Y:S05]  /*0f60*/  BSYNC.RECONVERGENT B1 ;  /* 0x0000000000017941 */ /* 0x000fea0003800200 */
.L_x_9:
[----:B------:R-:W-:Y:S05]  /*0f70*/  @!P1 BRA `(.L_x_8) ;  /* 0x0000000000489947 */ /* 0x000fea0003800000 */
[----:B------:R-:W-:Y:S02]  /*0f80*/  ISETP.GE.U32.AND P0, PT, R30, 0x4, PT ;  /* 0x000000041e00780c */ /* 0x000fe40003f06070 */
[----:B------:R-:W-:-:S04]  /*0f90*/  LOP3.LUT R33, R33, 0x3, RZ, 0xc0, !PT ;  /* 0x0000000321217812 */ /* 0x000fc800078ec0ff */
[----:B------:R-:W-:-:S07]  /*0fa0*/  ISETP.NE.AND P1, PT, R33, RZ, PT ;  /* 0x000000ff2100720c */ /* 0x000fce0003f25270 */
[C---:B0-----:R-:W-:Y:S02]  /*0fb0*/  @P0 IMAD R4, R5.reuse, 0x4, R6 ;  /* 0x0000000405040824 */ /* 0x041fe400078e0206 */
[----:B------:R-:W-:-:S03]  /*0fc0*/  @P0 VIADD R5, R5, 0x80 ;  /* 0x0000008005050836 */ /* 0x000fc60000000000 */
[----:B------:R1:W-:Y:S04]  /*0fd0*/  @P0 STS [R4], RZ ;  /* 0x000000ff04000388 */ /* 0x0003e80000000800 */
[----:B------:R1:W-:Y:S04]  /*0fe0*/  @P0 STS [R4+0x80], RZ ;  /* 0x000080ff04000388 */ /* 0x0003e80000000800 */
[----:B------:R1:W-:Y:S04]  /*0ff0*/  @P0 STS [R4+0x100], RZ ;  /* 0x000100ff04000388 */ /* 0x0003e80000000800 */
[----:B------:R1:W-:Y:S01]  /*1000*/  @P0 STS [R4+0x180], RZ ;  /* 0x000180ff04000388 */ /* 0x0003e20000000800 */
[----:B------:R-:W-:Y:S05]  /*1010*/  @!P1 BRA `(.L_x_8) ;  /* 0x0000000000209947 */ /* 0x000fea0003800000 */
[----:B------:R-:W-:Y:S02]  /*1020*/  IMAD R0, R5, 0x4, R0 ;  /* 0x0000000405007824 */ /* 0x000fe400078e0200 */
[----:B------:R-:W-:Y:S02]  /*1030*/  IMAD.MOV R33, RZ, RZ, -R33 ;  /* 0x000000ffff217224 */ /* 0x000fe400078e0a21 */
[----:B------:R-:W-:-:S07]  /*1040*/  IMAD.IADD R0, R29, 0x1, R0 ;  /* 0x000000011d007824 */ /* 0x000fce00078e0200 */
.L_x_11:
[----:B------:R-:W-:Y:S01]  /*1050*/  VIADD R33, R33, 0x1 ;  /* 0x0000000121217836 */ /* 0x000fe20000000000 */
[----:B------:R0:W-:Y:S04]  /*1060*/  STS [R0], RZ ;  /* 0x000000ff00007388 */ /* 0x0001e80000000800 */
[----:B------:R-:W-:Y:S01]  /*1070*/  ISETP.NE.AND P0, PT, R33, RZ, PT ;  /* 0x000000ff2100720c */ /* 0x000fe20003f05270 */
[----:B0-----:R-:W-:-:S12]  /*1080*/  VIADD R0, R0, 0x80 ;  /* 0x0000008000007836 */ /* 0x001fd80000000000 */
[----:B------:R-:W-:Y:S05]  /*1090*/  @P0 BRA `(.L_x_11) ;  /* 0xfffffffc00ec0947 */ /* 0x000fea000383ffff */
.L_x_8:
[----:B------:R-:W-:Y:S05]  /*10a0*/  BSYNC.RECONVERGENT B0 ;  /* 0x0000000000007941 */ /* 0x000fea0003800200 */
.L_x_7:
[----:B------:R-:W2:Y:S01]  /*10b0*/  LDCU UR4, c[0x0][0x3c4] ;  /* 0x00007880ff0477ac */ /* 0x000ea20008000800 */
[----:B------:R-:W-:Y:S01]  /*10c0*/  ISETP.NE.AND P0, PT, R25, 0x7fffffff, PT ;  /* 0x7fffffff1900780c */ /* 0x000fe20003f05270 */
[----:B------:R-:W-:Y:S01]  /*10d0*/  BSSY.RECONVERGENT B0, `(.L_x_12) ;  /* 0x0000097000007945 */ /* 0x000fe20003800200 */
[C---:B------:R-:W-:Y:S02]  /*10e0*/  ISETP.NE.AND P1, PT, R24.reuse, 0x7fffffff, PT ;  /* 0x7fffffff1800780c */ /* 0x040fe40003f25270 */
[----:B------:R-:W-:Y:S02]  /*10f0*/  ISETP.NE.AND P2, PT, R23, 0x7fffffff, PT ;  /* 0x7fffffff1700780c */ /* 0x000fe40003f45270 */
[----:B------:R-:W-:Y:S02]  /*1100*/  SEL R0, R25, 0x80000000, P0 ;  /* 0x8000000019007807 */ /* 0x000fe40000000000 */
[----:B01----:R-:W-:Y:S02]  /*1110*/  SEL R4, R24, 0x80000000, P1 ;  /* 0x8000000018047807 */ /* 0x003fe40000800000 */
[----:B------:R-:W-:-:S02]  /*1120*/  SEL R5, R23, 0x80000000, P2 ;  /* 0x8000000017057807 */ /* 0x000fc40001000000 */
[----:B------:R-:W-:Y:S02]  /*1130*/  ISETP.NE.AND P0, PT, R22, 0x7fffffff, PT ;  /* 0x7fffffff1600780c */ /* 0x000fe40003f05270 */
[----:B------:R-:W-:Y:S02]  /*1140*/  ISETP.NE.AND P1, PT, R21, 0x7fffffff, PT ;  /* 0x7fffffff1500780c */ /* 0x000fe40003f25270 */
[----:B------:R-:W-:Y:S02]  /*1150*/  ISETP.NE.AND P3, PT, R19, 0x7fffffff, PT ;  /* 0x7fffffff1300780c */ /* 0x000fe40003f65270 */
[----:B--2---:R-:W-:Y:S02]  /*1160*/  SHF.R.U32.HI R0, RZ, UR4, R0 ;  /* 0x00000004ff007c19 */ /* 0x004fe40008011600 */
[----:B------:R-:W-:Y:S02]  /*1170*/  SHF.R.U32.HI R4, RZ, UR4, R4 ;  /* 0x00000004ff047c19 */ /* 0x000fe40008011604 */
[----:B------:R-:W-:-:S02]  /*1180*/  SHF.R.U32.HI R30, RZ, UR4, R5 ;  /* 0x00000004ff1e7c19 */ /* 0x000fc40008011605 */
[-C--:B------:R-:W-:Y:S02]  /*1190*/  LOP3.LUT R31, R0, R7.reuse, RZ, 0x30, !PT ;  /* 0x00000007001f7212 */ /* 0x080fe400078e30ff */
[-C--:B------:R-:W-:Y:S02]  /*11a0*/  LOP3.LUT R5, R4, R7.reuse, RZ, 0x30, !PT ;  /* 0x0000000704057212 */ /* 0x080fe400078e30ff */
[----:B------:R-:W-:Y:S01]  /*11b0*/  LOP3.LUT R33, R30, R7, RZ, 0x30, !PT ;  /* 0x000000071e217212 */ /* 0x000fe200078e30ff */
[--C-:B------:R-:W-:Y:S01]  /*11c0*/  IMAD R0, R31, 0x4, R6.reuse ;  /* 0x000000041f007824 */ /* 0x100fe200078e0206 */
[----:B------:R-:W-:Y:S01]  /*11d0*/  SEL R4, R22, 0x80000000, P0 ;  /* 0x8000000016047807 */ /* 0x000fe20000000000 */
[--C-:B------:R-:W-:Y:S01]  /*11e0*/  IMAD R5, R5, 0x4, R6.reuse ;  /* 0x0000000405057824 */ /* 0x100fe200078e0206 */
[----:B------:R-:W-:Y:S01]  /*11f0*/  SEL R30, R21, 0x80000000, P1 ;  /* 0x80000000151e7807 */ /* 0x000fe20000800000 */
[----:B------:R-:W-:Y:S01]  /*1200*/  IMAD R33, R33, 0x4, R6 ;  /* 0x0000000421217824 */ /* 0x000fe200078e0206 */
[----:B------:R-:W-:Y:S01]  /*1210*/  ISETP.NE.AND P2, PT, R20, 0x7fffffff, PT ;  /* 0x7fffffff1400780c */ /* 0x000fe20003f45270 */
[----:B------:R-:W-:Y:S01]  /*1220*/  NOP ;  /* 0x0000000000007918 */ /* 0x000fe20000000000 */
[----:B------:R-:W-:Y:S01]  /*1230*/  SHF.R.U32.HI R4, RZ, UR4, R4 ;  /* 0x00000004ff047c19 */ /* 0x000fe20008011604 */
[----:B------:R0:W-:Y:S01]  /*1240*/  ATOMS.POPC.INC.32 RZ, [R0+URZ] ;  /* 0x0000000000ff7f8c */ /* 0x0001e2000d8000ff */
[----:B------:R-:W-:-:S02]  /*1250*/  SHF.R.U32.HI R30, RZ, UR4, R30 ;  /* 0x00000004ff1e7c19 */ /* 0x000fc4000801161e */
[----:B------:R-:W-:Y:S01]  /*1260*/  SEL R32, R20, 0x80000000, P2 ;  /* 0x8000000014207807 */ /* 0x000fe20001000000 */
[----:B------:R1:W-:Y:S01]  /*1270*/  ATOMS.POPC.INC.32 RZ, [R5+URZ] ;  /* 0x0000000005ff7f8c */ /* 0x0003e2000d8000ff */
[----:B------:R-:W-:Y:S02]  /*1280*/  ISETP.NE.AND P4, PT, R18, 0x7fffffff, PT ;  /* 0x7fffffff1200780c */ /* 0x000fe40003f85270 */
[----:B------:R-:W-:Y:S01]  /*1290*/  SHF.R.U32.HI R32, RZ, UR4, R32 ;  /* 0x00000004ff207c19 */ /* 0x000fe20008011620 */
[----:B------:R2:W-:Y:S01]  /*12a0*/  ATOMS.POPC.INC.32 RZ, [R33+URZ] ;  /* 0x0000000021ff7f8c */ /* 0x0005e2000d8000ff */
[----:B0-----:R-:W-:Y:S02]  /*12b0*/  SEL R0, R19, 0x80000000, P3 ;  /* 0x8000000013007807 */ /* 0x001fe40001800000 */
[----:B------:R-:W-:Y:S02]  /*12c0*/  ISETP.NE.AND P0, PT, R17, 0x7fffffff, PT ;  /* 0x7fffffff1100780c */ /* 0x000fe40003f05270 */
[----:B-1----:R-:W-:-:S02]  /*12d0*/  LOP3.LUT R5, R4, R7, RZ, 0x30, !PT ;  /* 0x0000000704057212 */ /* 0x002fc400078e30ff */
[----:B------:R-:W-:Y:S02]  /*12e0*/  SHF.R.U32.HI R0, RZ, UR4, R0 ;  /* 0x00000004ff007c19 */ /* 0x000fe40008011600 */
[-C--:B--2---:R-:W-:Y:S01]  /*12f0*/  LOP3.LUT R33, R30, R7.reuse, RZ, 0x30, !PT ;  /* 0x000000071e217212 */ /* 0x084fe200078e30ff */
[--C-:B------:R-:W-:Y:S01]  /*1300*/  IMAD R5, R5, 0x4, R6.reuse ;  /* 0x0000000405057824 */ /* 0x100fe200078e0206 */
[----:B------:R-:W-:Y:S02]  /*1310*/  SEL R34, R18, 0x80000000, P4 ;  /* 0x8000000012227807 */ /* 0x000fe40002000000 */
[----:B------:R-:W-:Y:S01]  /*1320*/  ISETP.NE.AND P1, PT, R16, 0x7fffffff, PT ;  /* 0x7fffffff1000780c */ /* 0x000fe20003f25270 */
[----:B------:R-:W-:Y:S01]  /*1330*/  IMAD R33, R33, 0x4, R6 ;  /* 0x0000000421217824 */ /* 0x000fe200078e0206 */
[----:B------:R-:W-:Y:S01]  /*1340*/  LOP3.LUT R37, R0, R7, RZ, 0x30, !PT ;  /* 0x0000000700257212 */ /* 0x000fe200078e30ff */
[----:B------:R0:W-:Y:S01]  /*1350*/  ATOMS.POPC.INC.32 RZ, [R5+URZ] ;  /* 0x0000000005ff7f8c */ /* 0x0001e2000d8000ff */
[----:B------:R-:W-:-:S02]  /*1360*/  ISETP.NE.AND P2, PT, R15, 0x7fffffff, PT ;  /* 0x7fffffff0f00780c */ /* 0x000fc40003f45270 */
[----:B------:R-:W-:Y:S01]  /*1370*/  LOP3.LUT R35, R32, R7, RZ, 0x30, !PT ;  /* 0x0000000720237212 */ /* 0x000fe200078e30ff */
[----:B------:R1:W-:Y:S01]  /*1380*/  ATOMS.POPC.INC.32 RZ, [R33+URZ] ;  /* 0x0000000021ff7f8c */ /* 0x0003e2000d8000ff */
[----:B------:R-:W-:Y:S01]  /*1390*/  SEL R0, R17, 0x80000000, P0 ;  /* 0x8000000011007807 */ /* 0x000fe20000000000 */
[--C-:B------:R-:W-:Y:S01]  /*13a0*/  IMAD R37, R37, 0x4, R6.reuse ;  /* 0x0000000425257824 */ /* 0x100fe200078e0206 */
[----:B------:R-:W-:Y:S01]  /*13b0*/  ISETP.NE.AND P4, PT, R13, 0x7fffffff, PT ;  /* 0x7fffffff0d00780c */ /* 0x000fe20003f85270 */
[----:B------:R-:W-:Y:S01]  /*13c0*/  IMAD R35, R35, 0x4, R6 ;  /* 0x0000000423237824 */ /* 0x000fe200078e0206 */
[----:B------:R-:W-:Y:S02]  /*13d0*/  SHF.R.U32.HI R34, RZ, UR4, R34 ;  /* 0x00000004ff227c19 */ /* 0x000fe40008011622 */
[----:B------:R-:W-:Y:S02]  /*13e0*/  SEL R4, R16, 0x80000000, P1 ;  /* 0x8000000010047807 */ /* 0x000fe40000800000 */
[----:B0-----:R-:W-:Y:S01]  /*13f0*/  SEL R5, R15, 0x80000000, P2 ;  /* 0x800000000f057807 */ /* 0x001fe20001000000 */
[----:B------:R0:W-:Y:S01]  /*1400*/  ATOMS.POPC.INC.32 RZ, [R35+URZ] ;  /* 0x0000000023ff7f8c */ /* 0x0001e2000d8000ff */
[----:B------:R-:W-:-:S02]  /*1410*/  SHF.R.U32.HI R0, RZ, UR4, R0 ;  /* 0x00000004ff007c19 */ /* 0x000fc40008011600 */
[----:B------:R-:W-:Y:S01]  /*1420*/  ISETP.NE.AND P3, PT, R14, 0x7fffffff, PT ;  /* 0x7fffffff0e00780c */ /* 0x000fe20003f65270 */
[----:B------:R2:W-:Y:S01]  /*1430*/  ATOMS.POPC.INC.32 RZ, [R37+URZ] ;  /* 0x0000000025ff7f8c */ /* 0x0005e2000d8000ff */
[----:B-1----:R-:W-:Y:S02]  /*1440*/  SEL R33, R13, 0x80000000, P4 ;  /* 0x800000000d217807 */ /* 0x002fe40002000000 */
[-C--:B------:R-:W-:Y:S02]  /*1450*/  LOP3.LUT R39, R34, R7.reuse, RZ, 0x30, !PT ;  /* 0x0000000722277212 */ /* 0x080fe400078e30ff */
[----:B------:R-:W-:Y:S02]  /*1460*/  SHF.R.U32.HI R4, RZ, UR4, R4 ;  /* 0x00000004ff047c19 */ /* 0x000fe40008011604 */
[----:B------:R-:W-:Y:S01]  /*1470*/  SHF.R.U32.HI R30, RZ, UR4, R5 ;  /* 0x00000004ff1e7c19 */ /* 0x000fe20008011605 */
[----:B------:R-:W-:Y:S01]  /*1480*/  IMAD R39, R39, 0x4, R6 ;  /* 0x0000000427277824 */ /* 0x000fe200078e0206 */
[----:B------:R-:W-:-:S02]  /*1490*/  LOP3.LUT R5, R0, R7, RZ, 0x30, !PT ;  /* 0x0000000700057212 */ /* 0x000fc400078e30ff */
[----:B------:R-:W-:Y:S02]  /*14a0*/  SEL R32, R14, 0x80000000, P3 ;  /* 0x800000000e207807 */ /* 0x000fe40001800000 */
[----:B------:R-:W-:Y:S01]  /*14b0*/  SHF.R.U32.HI R0, RZ, UR4, R33 ;  /* 0x00000004ff007c19 */ /* 0x000fe20008011621 */
[----:B------:R-:W-:Y:S01]  /*14c0*/  IMAD R5, R5, 0x4, R6 ;  /* 0x0000000405057824 */ /* 0x000fe200078e0206 */
[-C--:B------:R-:W-:Y:S01]  /*14d0*/  LOP3.LUT R33, R4, R7.reuse, RZ, 0x30, !PT ;  /* 0x0000000704217212 */ /* 0x080fe200078e30ff */
[----:B------:R1:W-:Y:S01]  /*14e0*/  ATOMS.POPC.INC.32 RZ, [R39+URZ] ;  /* 0x0000000027ff7f8c */ /* 0x0003e2000d8000ff */
[----:B0-----:R-:W-:Y:S02]  /*14f0*/  LOP3.LUT R35, R30, R7, RZ, 0x30, !PT ;  /* 0x000000071e237212 */ /* 0x001fe400078e30ff */
[----:B------:R-:W-:Y:S01]  /*1500*/  SHF.R.U32.HI R32, RZ, UR4, R32 ;  /* 0x00000004ff207c19 */ /* 0x000fe20008011620 */
[--C-:B------:R-:W-:Y:S01]  /*1510*/  IMAD R33, R33, 0x4, R6.reuse ;  /* 0x0000000421217824 */ /* 0x100fe200078e0206 */
[----:B------:R-:W-:Y:S01]  /*1520*/  ISETP.NE.AND P0, PT, R12, 0x7fffffff, PT ;  /* 0x7fffffff0c00780c */ /* 0x000fe20003f05270 */
[----:B------:R-:W-:Y:S01]  /*1530*/  IMAD R35, R35, 0x4, R6 ;  /* 0x0000000423237824 */ /* 0x000fe200078e0206 */
[----:B------:R-:W-:Y:S01]  /*1540*/  ISETP.NE.AND P1, PT, R11, 0x7fffffff, PT ;  /* 0x7fffffff0b00780c */ /* 0x000fe20003f25270 */
[----:B------:R0:W-:Y:S01]  /*1550*/  ATOMS.POPC.INC.32 RZ, [R5+URZ] ;  /* 0x0000000005ff7f8c */ /* 0x0001e2000d8000ff */
[----:B------:R-:W-:-:S02]  /*1560*/  ISETP.NE.AND P2, PT, R10, 0x7fffffff, PT ;  /* 0x7fffffff0a00780c */ /* 0x000fc40003f45270 */
[-C--:B--2---:R-:W-:Y:S01]  /*1570*/  LOP3.LUT R37, R32, R7.reuse, RZ, 0x30, !PT ;  /* 0x0000000720257212 */ /* 0x084fe200078e30ff */
[----:B------:R2:W-:Y:S01]  /*1580*/  ATOMS.POPC.INC.32 RZ, [R33+URZ] ;  /* 0x0000000021ff7f8c */ /* 0x0005e2000d8000ff */
[----:B-1----:R-:W-:Y:S02]  /*1590*/  LOP3.LUT R39, R0, R7, RZ, 0x30, !PT ;  /* 0x0000000700277212 */ /* 0x002fe400078e30ff */
[----:B------:R-:W-:Y:S01]  /*15a0*/  ISETP.NE.AND P3, PT, R9, 0x7fffffff, PT ;  /* 0x7fffffff0900780c */ /* 0x000fe20003f65270 */
[----:B------:R1:W-:Y:S01]  /*15b0*/  ATOMS.POPC.INC.32 RZ, [R35+URZ] ;  /* 0x0000000023ff7f8c */ /* 0x0003e2000d8000ff */
[----:B------:R-:W-:Y:S01]  /*15c0*/  ISETP.NE.AND P4, PT, R8, 0x7fffffff, PT ;  /* 0x7fffffff0800780c */ /* 0x000fe20003f85270 */
[--C-:B------:R-:W-:Y:S01]  /*15d0*/  IMAD R37, R37, 0x4, R6.reuse ;  /* 0x0000000425257824 */ /* 0x100fe200078e0206 */
[----:B------:R-:W-:Y:S01]  /*15e0*/  SEL R0, R12, 0x80000000, P0 ;  /* 0x800000000c007807 */ /* 0x000fe20000000000 */
[----:B------:R-:W-:Y:S01]  /*15f0*/  IMAD R39, R39, 0x4, R6 ;  /* 0x0000000427277824 */ /* 0x000fe200078e0206 */
[----:B------:R-:W-:Y:S01]  /*1600*/  SEL R30, R11, 0x80000000, P1 ;  /* 0x800000000b1e7807 */ /* 0x000fe20000800000 */
[----:B0-----:R-:W0:Y:S01]  /*1610*/  LDC.64 R4, c[0x0][0x380] ;  /* 0x0000e000ff047b82 */ /* 0x001e220000000a00 */
[----:B------:R-:W-:Y:S01]  /*1620*/  SEL R32, R10, 0x80000000, P2 ;  /* 0x800000000a207807 */ /* 0x000fe20001000000 */
[----:B------:R3:W-:Y:S01]  /*1630*/  ATOMS.POPC.INC.32 RZ, [R37+URZ] ;  /* 0x0000000025ff7f8c */ /* 0x0007e2000d8000ff */
[----:B--2---:R-:W-:-:S02]  /*1640*/  SEL R33, R9, 0x80000000, P3 ;  /* 0x8000000009217807 */ /* 0x004fc40001800000 */
[----:B-1----:R-:W-:Y:S01]  /*1650*/  SEL R35, R8, 0x80000000, P4 ;  /* 0x8000000008237807 */ /* 0x002fe20002000000 */
[----:B------:R1:W-:Y:S01]  /*1660*/  ATOMS.POPC.INC.32 RZ, [R39+URZ] ;  /* 0x0000000027ff7f8c */ /* 0x0003e2000d8000ff */
[----:B------:R-:W-:Y:S02]  /*1670*/  SHF.R.U32.HI R0, RZ, UR4, R0 ;  /* 0x00000004ff007c19 */ /* 0x000fe40008011600 */
[----:B------:R-:W-:Y:S02]  /*1680*/  SHF.R.U32.HI R30, RZ, UR4, R30 ;  /* 0x00000004ff1e7c19 */ /* 0x000fe4000801161e */
[----:B------:R-:W-:Y:S02]  /*1690*/  SHF.R.U32.HI R32, RZ, UR4, R32 ;  /* 0x00000004ff207c19 */ /* 0x000fe40008011620 */
[----:B------:R-:W-:Y:S02]  /*16a0*/  SHF.R.U32.HI R34, RZ, UR4, R33 ;  /* 0x00000004ff227c19 */ /* 0x000fe40008011621 */
[----:B------:R-:W-:-:S02]  /*16b0*/  SHF.R.U32.HI R36, RZ, UR4, R35 ;  /* 0x00000004ff247c19 */ /* 0x000fc40008011623 */
[-C--:B------:R-:W-:Y:S01]  /*16c0*/  LOP3.LUT R33, R0, R7.reuse, RZ, 0x30, !PT ;  /* 0x0000000700217212 */ /* 0x080fe200078e30ff */
[----:B------:R-:W-:Y:S01]  /*16d0*/  IMAD.MOV.U32 R0, RZ, RZ, RZ ;  /* 0x000000ffff007224 */ /* 0x000fe200078e00ff */
[-C--:B------:R-:W-:Y:S01]  /*16e0*/  LOP3.LUT R35, R30, R7.reuse, RZ, 0x30, !PT ;  /* 0x000000071e237212 */ /* 0x080fe200078e30ff */
[----:B------:R-:W-:Y:S01]  /*16f0*/  IMAD R30, R3, 0x4, R29 ;  /* 0x00000004031e7824 */ /* 0x000fe200078e021d */
[-C--:B---3--:R-:W-:Y:S01]  /*1700*/  LOP3.LUT R37, R32, R7.reuse, RZ, 0x30, !PT ;  /* 0x0000000720257212 */ /* 0x088fe200078e30ff */
[--C-:B------:R-:W-:Y:S01]  /*1710*/  IMAD R33, R33, 0x4, R6.reuse ;  /* 0x0000000421217824 */ /* 0x100fe200078e0206 */
[----:B------:R-:W-:Y:S01]  /*1720*/  ISETP.GT.U32.AND P5, PT, R3, 0xff, PT ;  /* 0x000000ff0300780c */ /* 0x000fe20003fa4070 */
[--C-:B------:R-:W-:Y:S01]  /*1730*/  IMAD R35, R35, 0x4, R6.reuse ;  /* 0x0000000423237824 */ /* 0x100fe200078e0206 */
[-C--:B-1----:R-:W-:Y:S01]  /*1740*/  LOP3.LUT R39, R34, R7.reuse, RZ, 0x30, !PT ;  /* 0x0000000722277212 */ /* 0x082fe200078e30ff */
[--C-:B------:R-:W-:Y:S01]  /*1750*/  IMAD R37, R37, 0x4, R6.reuse ;  /* 0x0000000425257824 */ /* 0x100fe200078e0206 */
[----:B------:R-:W-:Y:S01]  /*1760*/  LOP3.LUT R41, R36, R7, RZ, 0x30, !PT ;  /* 0x0000000724297212 */ /* 0x000fe200078e30ff */
[----:B------:R1:W-:Y:S01]  /*1770*/  ATOMS.POPC.INC.32 RZ, [R33+URZ] ;  /* 0x0000000021ff7f8c */ /* 0x0003e2000d8000ff */
[----:B------:R-:W-:Y:S01]  /*1780*/  P2R R45, PR, RZ, 0x20 ;  /* 0x00000020ff2d7803 */ /* 0x000fe20000000000 */
[----:B------:R-:W-:-:S02]  /*1790*/  IMAD R39, R39, 0x4, R6 ;  /* 0x0000000427277824 */ /* 0x000fc400078e0206 */
[----:B------:R-:W-:Y:S01]  /*17a0*/  IMAD R41, R41, 0x4, R6 ;  /* 0x0000000429297824 */ /* 0x000fe200078e0206 */
[----:B------:R1:W-:Y:S04]  /*17b0*/  ATOMS.POPC.INC.32 RZ, [R35+URZ] ;  /* 0x0000000023ff7f8c */ /* 0x0003e8000d8000ff */
[----:B------:R1:W-:Y:S04]  /*17c0*/  ATOMS.POPC.INC.32 RZ, [R37+URZ] ;  /* 0x0000000025ff7f8c */ /* 0x0003e8000d8000ff */
[----:B------:R1:W-:Y:S04]  /*17d0*/  ATOMS.POPC.INC.32 RZ, [R39+URZ] ;  /* 0x0000000027ff7f8c */ /* 0x0003e8000d8000ff */
[----:B------:R1:W-:Y:S01]  /*17e0*/  ATOMS.POPC.INC.32 RZ, [R41+URZ] ;  /* 0x0000000029ff7f8c */ /* 0x0003e2000d8000ff */
[----:B------:R-:W-:Y:S06]  /*17f0*/  BAR.SYNC.DEFER_BLOCKING 0x0 ;  /* 0x0000000000007b1d */ /* 0x000fec0000010000 */
[----:B0-----:R-:W-:Y:S05]  /*1800*/  @P5 BRA `(.L_x_13) ;  /* 0x00000000008c5947 */ /* 0x001fea0003800000 */
[----:B-1----:R-:W-:Y:S04]  /*1810*/  LDS R33, [R30] ;  /* 0x000000001e217984 */ /* 0x002fe80000000800 */
[----:B------:R-:W0:Y:S04]  /*1820*/  LDS R0, [R30+0x400] ;  /* 0x000400001e007984 */ /* 0x000e280000000800 */
[----:B------:R-:W1:Y:S04]  /*1830*/  LDS R32, [R30+0x800] ;  /* 0x000800001e207984 */ /* 0x000e680000000800 */
[----:B------:R-:W2:Y:S04]  /*1840*/  LDS R34, [R30+0xc00] ;  /* 0x000c00001e227984 */ /* 0x000ea80000000800 */
[----:B------:R-:W3:Y:S04]  /*1850*/  LDS R36, [R30+0x1000] ;  /* 0x001000001e247984 */ /* 0x000ee80000000800 */
[----:B------:R-:W4:Y:S04]  /*1860*/  LDS R38, [R30+0x1400] ;  /* 0x001400001e267984 */ /* 0x000f280000000800 */
[----:B------:R-:W5:Y:S04]  /*1870*/  LDS R40, [R30+0x1800] ;  /* 0x001800001e287984 */ /* 0x000f680000000800 */
[----:B------:R-:W5:Y:S04]  /*1880*/  LDS R42, [R30+0x1c00] ;  /* 0x001c00001e2a7984 */ /* 0x000f680000000800 */
[----:B------:R-:W5:Y:S04]  /*1890*/  LDS R44, [R30+0x2000] ;  /* 0x002000001e2c7984 */ /* 0x000f680000000800 */
[----:B------:R-:W5:Y:S04]  /*18a0*/  LDS R46, [R30+0x2400] ;  /* 0x002400001e2e7984 */ /* 0x000f680000000800 */
[----:B------:R-:W5:Y:S01]  /*18b0*/  LDS R48, [R30+0x2800] ;  /* 0x002800001e307984 */ /* 0x000f620000000800 */
[----:B0-----:R-:W-:-:S03]  /*18c0*/  IMAD.IADD R35, R33, 0x1, R0 ;  /* 0x0000000121237824 */ /* 0x001fc600078e0200 */
[----:B------:R-:W-:Y:S01]  /*18d0*/  STS [R30+0x400], R33 ;  /* 0x000400211e007388 */ /* 0x000fe20000000800 */
[----:B-1----:R-:W-:-:S03]  /*18e0*/  IMAD.IADD R37, R35, 0x1, R32 ;  /* 0x0000000123257824 */ /* 0x002fc600078e0220 */
[----:B------:R-:W0:Y:S01]  /*18f0*/  LDS R0, [R30+0x2c00] ;  /* 0x002c00001e007984 */ /* 0x000e220000000800 */
[----:B--2---:R-:W-:-:S03]  /*1900*/  IMAD.IADD R39, R37, 0x1, R34 ;  /* 0x0000000125277824 */ /* 0x004fc600078e0222 */
[----:B------:R2:W-:Y:S01]  /*1910*/  STS [R30+0x800], R35 ;  /* 0x000800231e007388 */ /* 0x0005e20000000800 */
[----:B---3--:R-:W-:-:S03]  /*1920*/  IMAD.IADD R41, R39, 0x1, R36 ;  /* 0x0000000127297824 */ /* 0x008fc600078e0224 */
[----:B------:R2:W-:Y:S01]  /*1930*/  STS [R30+0xc00], R37 ;  /* 0x000c00251e007388 */ /* 0x0005e20000000800 */
[----:B----4-:R-:W-:-:S03]  /*1940*/  IMAD.IADD R43, R41, 0x1, R38 ;  /* 0x00000001292b7824 */ /* 0x010fc600078e0226 */
[----:B------:R2:W-:Y:S01]  /*1950*/  STS [R30+0x1000], R39 ;  /* 0x001000271e007388 */ /* 0x0005e20000000800 */
[----:B-----5:R-:W-:-:S03]  /*1960*/  IMAD.IADD R47, R43, 0x1, R40 ;  /* 0x000000012b2f7824 */ /* 0x020fc600078e0228 */
[----:B------:R2:W-:Y:S01]  /*1970*/  STS [R30+0x1400], R41 ;  /* 0x001400291e007388 */ /* 0x0005e20000000800 */
[----:B------:R-:W-:-:S03]  /*1980*/  IMAD.IADD R49, R47, 0x1, R42 ;  /* 0x000000012f317824 */ /* 0x000fc600078e022a */
[----:B------:R2:W-:Y:S01]  /*1990*/  STS [R30+0x1800], R43 ;  /* 0x0018002b1e007388 */ /* 0x0005e20000000800 */
[----:B------:R-:W-:-:S03]  /*19a0*/  IMAD.IADD R51, R49, 0x1, R44 ;  /* 0x0000000131337824 */ /* 0x000fc600078e022c */
[----:B------:R2:W-:Y:S01]  /*19b0*/  STS [R30+0x1c00], R47 ;  /* 0x001c002f1e007388 */ /* 0x0005e20000000800 */
[----:B------:R-:W-:-:S03]  /*19c0*/  IMAD.IADD R53, R51, 0x1, R46 ;  /* 0x0000000133357824 */ /* 0x000fc600078e022e */
[----:B------:R2:W-:Y:S01]  /*19d0*/  STS [R30+0x2000], R49 ;  /* 0x002000311e007388 */ /* 0x0005e20000000800 */
[----:B------:R-:W-:-:S03]  /*19e0*/  IMAD.IADD R48, R53, 0x1, R48 ;  /* 0x0000000135307824 */ /* 0x000fc600078e0230 */
[----:B------:R2:W-:Y:S04]  /*19f0*/  STS [R30+0x2400], R51 ;  /* 0x002400331e007388 */ /* 0x0005e80000000800 */
[----:B------:R2:W-:Y:S04]  /*1a00*/  STS [R30+0x2800], R53 ;  /* 0x002800351e007388 */ /* 0x0005e80000000800 */
[----:B------:R2:W-:Y:S01]  /*1a10*/  STS [R30], RZ ;  /* 0x000000ff1e007388 */ /* 0x0005e20000000800 */
[----:B0-----:R-:W-:-:S03]  /*1a20*/  IMAD.IADD R0, R48, 0x1, R0 ;  /* 0x0000000130007824 */ /* 0x001fc600078e0200 */
[----:B------:R2:W-:Y:S04]  /*1a30*/  STS [R30+0x2c00], R48 ;  /* 0x002c00301e007388 */ /* 0x0005e80000000800 */
.L_x_13:
[----:B------:R-:W-:Y:S05]  /*1a40*/  BSYNC.RECONVERGENT B0 ;  /* 0x0000000000007941 */ /* 0x000fea0003800200 */
.L_x_12:
[----:B------:R-:W-:Y:S01]  /*1a50*/  ISETP.NE.AND P0, PT, R0, 0x1b00, PT ;  /* 0x00001b000000780c */ /* 0x000fe20003f05270 */
[----:B-1----:R-:W-:-:S03]  /*1a60*/  IMAD R33, R27, 0x100, R3 ;  /* 0x000001001b217824 */ /* 0x002fc600078e0203 */
[----:B------:R-:W-:Y:S01]  /*1a70*/  ISETP.LT.U32.AND P0, PT, R3, 0x100, !P0 ;  /* 0x000001000300780c */ /* 0x000fe20004701070 */
[----:B------:R-:W-:Y:S01]  /*1a80*/  IMAD.WIDE R4, R33, 0x4, R4 ;  /* 0x0000000421047825 */ /* 0x000fe200078e0204 */
[----:B------:R-:W-:-:S05]  /*1a90*/  @!P5 LOP3.LUT R33, R0, 0x40000000, RZ, 0xfc, !PT ;  /* 0x400000000021d812 */ /* 0x000fca00078efcff */
[----:B------:R0:W-:Y:S06]  /*1aa0*/  @!P5 STG.E.STRONG.SYS desc[UR6][R4.64], R33 ;  /* 0x000000210400d986 */ /* 0x0001ec000c115906 */
[----:B------:R-:W-:Y:S06]  /*1ab0*/  BAR.RED.OR.DEFER_BLOCKING 0x0, P0 ;  /* 0x0000000000007b1d */ /* 0x000fec0000014800 */
[----:B------:R-:W1:Y:S02]  /*1ac0*/  B2R.RESULT RZ, P0 ;  /* 0x0000000000ff731c */ /* 0x000e640000004000 */
[----:B01----:R-:W-:Y:S05]  /*1ad0*/  @!P0 BRA `(.L_x_14) ;  /* 0x0000000c00648947 */ /* 0x003fea0003800000 */
[C---:B------:R-:W-:Y:S01]  /*1ae0*/  ISETP.GT.U32.AND P0, PT, R3.reuse, R31, PT ;  /* 0x0000001f0300720c */ /* 0x040fe20003f04070 */
[----:B------:R-:W-:Y:S01]  /*1af0*/  BSSY B1, `(.L_x_15) ;  /* 0x000002e000017945 */ /* 0x000fe20003800000 */
[----:B--2---:R-:W-:Y:S02]  /*1b00*/  IMAD R37, R3, 0x8, R29 ;  /* 0x0000000803257824 */ /* 0x004fe400078e021d */
[----:B------:R-:W-:Y:S01]  /*1b10*/  SEL R35, RZ, 0x1b00, !P0 ;  /* 0x00001b00ff237807 */ /* 0x000fe20004000000 */
[----:B------:R-:W-:Y:S08]  /*1b20*/  @P5 BRA `(.L_x_16) ;  /* 0x0000000000a85947 */ /* 0x000ff00003800000 */
[----:B------:R-:W0:Y:S02]  /*1b30*/  LDC.64 R6, c[0x0][0x398] ;  /* 0x0000e600ff067b82 */ /* 0x000e240000000a00 */
[----:B0-----:R-:W-:-:S06]  /*1b40*/  IMAD.WIDE.U32 R32, R3, 0x8, R6 ;  /* 0x0000000803207825 */ /* 0x001fcc00078e0006 */
[----:B------:R-:W2:Y:S01]  /*1b50*/  LDG.E.64 R32, desc[UR6][R32.64] ;  /* 0x0000000620207981 */ /* 0x000ea2000c1e1b00 */
[----:B------:R-:W-:Y:S01]  /*1b60*/  IMAD.MOV.U32 R29, RZ, RZ, R0 ;  /* 0x000000ffff1d7224 */ /* 0x000fe200078e0000 */
[----:B--2---:R-:W-:-:S04]  /*1b70*/  IADD3 R6, P0, PT, -R35, R32, RZ ;  /* 0x0000002023067210 */ /* 0x004fc80007f1e1ff */
[----:B------:R-:W-:Y:S02]  /*1b80*/  IADD3.X R7, PT, PT, R33, -0x1, RZ, P0, !PT ;  /* 0xffffffff21077810 */ /* 0x000fe400007fe4ff */
[----:B------:R-:W-:-:S03]  /*1b90*/  ISETP.GE.AND P0, PT, R27, 0x1, PT ;  /* 0x000000011b00780c */ /* 0x000fc60003f06270 */
[----:B------:R0:W-:Y:S10]  /*1ba0*/  STS.64 [R37+0x6c00], R6 ;  /* 0x006c000625007388 */ /* 0x0001f40000000a00 */
[----:B------:R-:W-:Y:S05]  /*1bb0*/  @!P0 BRA `(.L_x_17) ;  /* 0x00000000006c8947 */ /* 0x000fea0003800000 */
[----:B------:R-:W-:Y:S01]  /*1bc0*/  BSSY B0, `(.L_x_18) ;  /* 0x0000019000007945 */ /* 0x000fe20003800000 */
[----:B------:R-:W-:Y:S02]  /*1bd0*/  IMAD.MOV.U32 R26, RZ, RZ, -0x1 ;  /* 0xffffffffff1a7424 */ /* 0x000fe400078e00ff */
[----:B------:R-:W-:Y:S02]  /*1be0*/  IMAD.MOV.U32 R30, RZ, RZ, R27 ;  /* 0x000000ffff1e7224 */ /* 0x000fe400078e001b */
[----:B------:R-:W-:-:S07]  /*1bf0*/  IMAD.MOV.U32 R29, RZ, RZ, R0 ;  /* 0x000000ffff1d7224 */ /* 0x000fce00078e0000 */
.L_x_22:
[----:B0-----:R-:W0:Y:S01]  /*1c00*/  LDC.64 R6, c[0x0][0x380] ;  /* 0x0000e000ff067b82 */ /* 0x001e220000000a00 */
[----:B------:R-:W-:Y:S01]  /*1c10*/  VIADD R39, R30, 0xffffffff ;  /* 0xffffffff1e277836 */ /* 0x000fe20000000000 */
[----:B------:R-:W-:Y:S03]  /*1c20*/  BSSY B2, `(.L_x_19) ;  /* 0x0000008000027945 */ /* 0x000fe60003800000 */
[----:B------:R-:W-:-:S04]  /*1c30*/  IMAD R33, R39, 0x100, R3 ;  /* 0x0000010027217824 */ /* 0x000fc800078e0203 */
[----:B0-----:R-:W-:-:S07]  /*1c40*/  IMAD.WIDE R6, R33, 0x4, R6 ;  /* 0x0000000421067825 */ /* 0x001fce00078e0206 */
.L_x_20:
[----:B------:R-:W-:Y:S05]  /*1c50*/  YIELD ;  /* 0x0000000000007946 */ /* 0x000fea0003800000 */
[----:B------:R0:W-:Y:S06]  /*1c60*/  MEMBAR.SC.CTA ;  /* 0x0000000000007992 */ /* 0x0001ec0000000000 */
[----:B0-----:R-:W2:Y:S02]  /*1c70*/  LDG.E.STRONG.SYS R32, desc[UR6][R6.64] ;  /* 0x0000000606207981 */ /* 0x001ea4000c1f5900 */
[----:B--2---:R-:W-:-:S13]  /*1c80*/  ISETP.NE.AND P0, PT, R32, RZ, PT ;  /* 0x000000ff2000720c */ /* 0x004fda0003f05270 */
[----:B------:R-:W-:Y:S05]  /*1c90*/  @!P0 BRA `(.L_x_20) ;  /* 0xfffffffc00ec8947 */ /* 0x000fea000383ffff */
[----:B------:R-:W-:Y:S05]  /*1ca0*/  BSYNC B2 ;  /* 0x0000000000027941 */ /* 0x000fea0003800000 */
.L_x_19:
[----:B------:R-:W-:Y:S01]  /*1cb0*/  BSSY.RECONVERGENT B2, `(.L_x_21) ;  /* 0x0000006000027945 */ /* 0x000fe20003800200 */
[C---:B------:R-:W-:Y:S02]  /*1cc0*/  ISETP.GT.AND P0, PT, R32.reuse, -0x1, PT ;  /* 0xffffffff2000780c */ /* 0x040fe40003f04270 */
[----:B------:R-:W-:Y:S01]  /*1cd0*/  LOP3.LUT R32, R32, 0x3fffffff, RZ, 0xc0, !PT ;  /* 0x3fffffff20207812 */ /* 0x000fe200078ec0ff */
[----:B------:R-:W-:Y:S05]  /*1ce0*/  WARPSYNC.EXCLUSIVE R26 ;  /* 0x000000001a007348 */ /* 0x000fea0003a00000 */
[----:B------:R-:W-:-:S05]  /*1cf0*/  IMAD.IADD R29, R32, 0x1, R29 ;  /* 0x00000001201d7824 */ /* 0x000fca00078e021d */
[----:B------:R-:W-:-:S07]  /*1d00*/  VOTE.ANY R26, PT, P0 ;  /* 0x00000000001a7806 */ /* 0x000fce00000e0100 */
[----:B------:R-:W-:Y:S05]  /*1d10*/  BSYNC.RECONVERGENT B2 ;  /* 0x0000000000027941 */ /* 0x000fea0003800200 */
.L_x_21:
[----:B------:R-:W-:Y:S01]  /*1d20*/  ISETP.GT.U32.AND P1, PT, R30, 0x1, PT ;  /* 0x000000011e00780c */ /* 0x000fe20003f24070 */
[----:B------:R-:W-:-:S12]  /*1d30*/  IMAD.MOV.U32 R30, RZ, RZ, R39 ;  /* 0x000000ffff1e7224 */ /* 0x000fd800078e0027 */
[----:B------:R-:W-:Y:S05]  /*1d40*/  @P0 BRA P1, `(.L_x_22) ;  /* 0xfffffffc00ac0947 */ /* 0x000fea000083ffff */
[----:B------:R-:W-:Y:S05]  /*1d50*/  BSYNC B0 ;  /* 0x0000000000007941 */ /* 0x000fea0003800000 */
.L_x_18:
[----:B------:R1:W2:Y:S02]  /*1d60*/  LDS.64 R6, [R37+0x6c00] ;  /* 0x006c000025067984 */ /* 0x0002a40000000a00 */
.L_x_17:
[C---:B------:R-:W-:Y:S01]  /*1d70*/  IMAD.IADD R33, R29.reuse, 0x1, -R0 ;  /* 0x000000011d217824 */ /* 0x040fe200078e0a00 */
[----:B------:R-:W-:-:S04]  /*1d80*/  LOP3.LUT R29, R29, 0x80000000, RZ, 0xfc, !PT ;  /* 0x800000001d1d7812 */ /* 0x000fc800078efcff */
[C---:B0-2---:R-:W-:Y:S01]  /*1d90*/  IADD3 R6, P0, PT, R33.reuse, R6, RZ ;  /* 0x0000000621067210 */ /* 0x045fe20007f1e0ff */
[----:B------:R0:W-:Y:S03]  /*1da0*/  STG.E.STRONG.SYS desc[UR6][R4.64], R29 ;  /* 0x0000001d04007986 */ /* 0x0001e6000c115906 */
[----:B------:R-:W-:-:S05]  /*1db0*/  LEA.HI.X.SX32 R7, R33, R7, 0x1, P0 ;  /* 0x0000000721077211 */ /* 0x000fca00000f0eff */
[----:B------:R0:W-:Y:S04]  /*1dc0*/  STS.64 [R37+0x6c00], R6 ;  /* 0x006c000625007388 */ /* 0x0001e80000000a00 */
.L_x_16:
[----:B------:R-:W-:Y:S05]  /*1dd0*/  BSYNC B1 ;  /* 0x0000000000017941 */ /* 0x000fea0003800000 */
.L_x_15:
[----:B0-----:R-:W0:Y:S01]  /*1de0*/  LDC R29, c[0x0][0x3c0] ;  /* 0x0000f000ff1d7b82 */ /* 0x001e220000000800 */
[----:B------:R-:W-:Y:S01]  /*1df0*/  IMAD.MOV.U32 R26, RZ, RZ, -0x1 ;  /* 0xffffffffff1a7424 */ /* 0x000fe200078e00ff */
[----:B------:R-:W-:-:S04]  /*1e00*/  ISETP.GT.AND P2, PT, R24, -0x1, PT ;  /* 0xffffffff1800780c */ /* 0x000fc80003f44270 */
[----:B------:R-:W-:Y:S02]  /*1e10*/  SEL R33, R26, 0x80000000, P2 ;  /* 0x800000001a217807 */ /* 0x000fe40001000000 */
[----:B------:R-:W2:Y:S01]  /*1e20*/  LDC.64 R4, c[0x0][0x390] ;  /* 0x0000e400ff047b82 */ /* 0x000ea20000000a00 */
[----:B0-----:R-:W-:Y:S02]  /*1e30*/  ISETP.GE.AND P0, PT, R28, R29, PT ;  /* 0x0000001d1c00720c */ /* 0x001fe40003f06270 */
[----:B--2---:R-:W-:-:S04]  /*1e40*/  ISETP.EQ.U32.AND P1, PT, R4, RZ, PT ;  /* 0x000000ff0400720c */ /* 0x004fc80003f22070 */
[----:B------:R-:W-:Y:S02]  /*1e50*/  ISETP.EQ.OR.EX P0, PT, R5, RZ, !P0, P1 ;  /* 0x000000ff0500720c */ /* 0x000fe40004702710 */
[----:B------:R-:W-:Y:S02]  /*1e60*/  ISETP.GT.AND P1, PT, R25, -0x1, PT ;  /* 0xffffffff1900780c */ /* 0x000fe40003f24270 */
[----:B------:R-:W-:Y:S02]  /*1e70*/  ISETP.GT.U32.OR P0, PT, R3, 0xff, P0 ;  /* 0x000000ff0300780c */ /* 0x000fe40000704470 */
[----:B------:R-:W-:-:S11]  /*1e80*/  SEL R30, R26, 0x80000000, P1 ;  /* 0x800000001a1e7807 */ /* 0x000fd60000800000 */
[----:B------:R-:W-:Y:S05]  /*1e90*/  @P0 BRA `(.L_x_23) ;  /* 0x00000000001c0947 */ /* 0x000fea0003800000 */
[----:B------:R-:W0:Y:S01]  /*1ea0*/  LDS.64 R6, [R37+0x6c00] ;  /* 0x006c000025067984 */ /* 0x000e220000000a00 */
[C---:B------:R-:W-:Y:S02]  /*1eb0*/  LEA R4, P2, R3.reuse, R4, 0x3 ;  /* 0x0000000403047211 */ /* 0x040fe400078418ff */
[--C-:B------:R-:W-:Y:S02]  /*1ec0*/  SHF.R.S32.HI R39, RZ, 0x1f, R0.reuse ;  /* 0x0000001fff277819 */ /* 0x100fe40000011400 */
[----:B------:R-:W-:Y:S02]  /*1ed0*/  LEA.HI.X R5, R3, R5, RZ, 0x3, P2 ;  /* 0x0000000503057211 */ /* 0x000fe400010f1cff */
[----:B0-----:R-:W-:-:S04]  /*1ee0*/  IADD3 R6, P0, P1, R6, R35, R0 ;  /* 0x0000002306067210 */ /* 0x001fc8000791e000 */
[----:B------:R-:W-:-:S05]  /*1ef0*/  IADD3.X R7, PT, PT, R7, RZ, R39, P0, P1 ;  /* 0x000000ff07077210 */ /* 0x000fca00007e2427 */
[----:B------:R0:W-:Y:S04]  /*1f00*/  STG.E.64 desc[UR6][R4.64], R6 ;  /* 0x0000000604007986 */ /* 0x0001e8000c101b06 */
.L_x_23:
[----:B------:R-:W-:Y:S05]  /*1f10*/  WARPSYNC.ALL ;  /* 0x0000000000007948 */ /* 0x000fea0003800000 */
[----:B------:R-:W2:Y:S08]  /*1f20*/  S2UR UR5, SR_CgaCtaId ;  /* 0x00000000000579c3 */ /* 0x000eb00000008800 */
[----:B------:R-:W-:Y:S01]  /*1f30*/  BAR.SYNC.DEFER_BLOCKING 0x0 ;  /* 0x0000000000007b1d */ /* 0x000fe20000010000 */
[----:B------:R-:W-:-:S02]  /*1f40*/  ISETP.GT.AND P2, PT, R21, -0x1, PT ;  /* 0xffffffff1500780c */ /* 0x000fc40003f44270 */
[----:B------:R-:W-:Y:S02]  /*1f50*/  ISETP.GT.AND P1, PT, R22, -0x1, PT ;  /* 0xffffffff1600780c */ /* 0x000fe40003f24270 */
[----:B0-----:R-:W-:Y:S01]  /*1f60*/  SEL R4, R26, 0x80000000, P2 ;  /* 0x800000001a047807 */ /* 0x001fe20001000000 */
[----:B------:R-:W-:Y:S01]  /*1f70*/  UMOV UR4, 0x400 ;  /* 0x0000040000047882 */ /* 0x000fe20000000000 */
[----:B------:R-:W-:Y:S02]  /*1f80*/  ISETP.GT.AND P2, PT, R17, -0x1, PT ;  /* 0xffffffff1100780c */ /* 0x000fe40003f44270 */
[----:B------:R-:W-:Y:S02]  /*1f90*/  LOP3.LUT R21, R4, R21, RZ, 0x3c, !PT ;  /* 0x0000001504157212 */ /* 0x000fe400078e3cff */
[C---:B------:R-:W-:Y:S02]  /*1fa0*/  SEL R5, R26.reuse, 0x80000000, P1 ;  /* 0x800000001a057807 */ /* 0x040fe40000800000 */
[----:B------:R-:W-:-:S02]  /*1fb0*/  SEL R4, R26, 0x80000000, P2 ;  /* 0x800000001a047807 */ /* 0x000fc40001000000 */
[----:B------:R-:W-:Y:S02]  /*1fc0*/  ISETP.GT.AND P1, PT, R18, -0x1, PT ;  /* 0xffffffff1200780c */ /* 0x000fe40003f24270 */
[----:B------:R-:W-:Y:S02]  /*1fd0*/  LOP3.LUT R22, R5, R22, RZ, 0x3c, !PT ;  /* 0x0000001605167212 */ /* 0x000fe400078e3cff */
[----:B------:R-:W-:Y:S02]  /*1fe0*/  LOP3.LUT R17, R4, R17, RZ, 0x3c, !PT ;  /* 0x0000001104117212 */ /* 0x000fe400078e3cff */
[----:B------:R-:W-:Y:S01]  /*1ff0*/  SEL R5, R26, 0x80000000, P1 ;  /* 0x800000001a057807 */ /* 0x000fe20000800000 */
[----:B--2---:R-:W-:Y:S01]  /*2000*/  ULEA UR4, UR5, UR4, 0x18 ;  /* 0x0000000405047291 */ /* 0x004fe2000f8ec0ff */
[----:B------:R-:W-:Y:S02]  /*2010*/  ISETP.GT.AND P0, PT, R23, -0x1, PT ;  /* 0xffffffff1700780c */ /* 0x000fe40003f04270 */
[----:B------:R-:W-:-:S02]  /*2020*/  LOP3.LUT R18, R5, R18, RZ, 0x3c, !PT ;  /* 0x0000001205127212 */ /* 0x000fc400078e3cff */
[----:B------:R-:W-:Y:S02]  /*2030*/  ISETP.GT.AND P3, PT, R20, -0x1, PT ;  /* 0xffffffff1400780c */ /* 0x000fe40003f64270 */
[----:B------:R-:W-:Y:S02]  /*2040*/  LEA R4, R31, UR4, 0x3 ;  /* 0x000000041f047c11 */ /* 0x000fe4000f8e18ff */
[C---:B------:R-:W-:Y:S02]  /*2050*/  SEL R0, R26.reuse, 0x80000000, P0 ;  /* 0x800000001a007807 */ /* 0x040fe40000000000 */
[----:B------:R-:W-:Y:S02]  /*2060*/  SEL R7, R26, 0x80000000, P3 ;  /* 0x800000001a077807 */ /* 0x000fe40001800000 */
[----:B------:R-:W0:Y:S01]  /*2070*/  LDS.64 R4, [R4+0x6c00] ;  /* 0x006c000004047984 */ /* 0x000e220000000a00 */
[----:B------:R-:W-:Y:S02]  /*2080*/  ISETP.GT.AND P0, PT, R19, -0x1, PT ;  /* 0xffffffff1300780c */ /* 0x000fe40003f04270 */
[----:B------:R-:W-:-:S02]  /*2090*/  ISETP.GT.AND P3, PT, R16, -0x1, PT ;  /* 0xffffffff1000780c */ /* 0x000fc40003f64270 */
[----:B------:R-:W-:Y:S02]  /*20a0*/  LOP3.LUT R23, R0, R23, RZ, 0x3c, !PT ;  /* 0x0000001700177212 */ /* 0x000fe400078e3cff */
[----:B------:R-:W-:Y:S02]  /*20b0*/  LOP3.LUT R20, R7, R20, RZ, 0x3c, !PT ;  /* 0x0000001407147212 */ /* 0x000fe400078e3cff */
[----:B------:R-:W-:Y:S02]  /*20c0*/  ISETP.GT.AND P4, PT, R28, R29, PT ;  /* 0x0000001d1c00720c */ /* 0x000fe40003f84270 */
[C---:B------:R-:W-:Y:S02]  /*20d0*/  SEL R0, R26.reuse, 0x80000000, P0 ;  /* 0x800000001a007807 */ /* 0x040fe40000000000 */
[----:B------:R-:W-:Y:S02]  /*20e0*/  SEL R7, R26, 0x80000000, P3 ;  /* 0x800000001a077807 */ /* 0x000fe40001800000 */
[----:B------:R-:W-:-:S02]  /*20f0*/  ISETP.GT.AND P0, PT, R15, -0x1, PT ;  /* 0xffffffff0f00780c */ /* 0x000fc40003f04270 */
[----:B------:R-:W-:Y:S02]  /*2100*/  ISETP.GT.AND P1, PT, R14, -0x1, PT ;  /* 0xffffffff0e00780c */ /* 0x000fe40003f24270 */
[----:B------:R-:W-:Y:S02]  /*2110*/  ISETP.GT.AND P2, PT, R13, -0x1, PT ;  /* 0xffffffff0d00780c */ /* 0x000fe40003f44270 */
[----:B------:R-:W-:Y:S02]  /*2120*/  ISETP.GT.AND P3, PT, R12, -0x1, PT ;  /* 0xffffffff0c00780c */ /* 0x000fe40003f64270 */
[----:B------:R-:W-:Y:S02]  /*2130*/  LOP3.LUT R19, R0, R19, RZ, 0x3c, !PT ;  /* 0x0000001300137212 */ /* 0x000fe400078e3cff */
[----:B------:R-:W-:Y:S02]  /*2140*/  LOP3.LUT R16, R7, R16, RZ, 0x3c, !PT ;  /* 0x0000001007107212 */ /* 0x000fe400078e3cff */
[----:B------:R-:W-:-:S02]  /*2150*/  SEL R0, R26, 0x80000000, P0 ;  /* 0x800000001a007807 */ /* 0x000fc40000000000 */
[C---:B------:R-:W-:Y:S02]  /*2160*/  SEL R7, R26.reuse, 0x80000000, P1 ;  /* 0x800000001a077807 */ /* 0x040fe40000800000 */
[C---:B------:R-:W-:Y:S02]  /*2170*/  SEL R6, R26.reuse, 0x80000000, P2 ;  /* 0x800000001a067807 */ /* 0x040fe40001000000 */
[----:B------:R-:W-:Y:S02]  /*2180*/  SEL R31, R26, 0x80000000, P3 ;  /* 0x800000001a1f7807 */ /* 0x000fe40001800000 */
[----:B------:R-:W-:Y:S02]  /*2190*/  ISETP.GT.AND P0, PT, R11, -0x1, PT ;  /* 0xffffffff0b00780c */ /* 0x000fe40003f04270 */
[----:B------:R-:W-:Y:S02]  /*21a0*/  ISETP.GT.AND P1, PT, R10, -0x1, PT ;  /* 0xffffffff0a00780c */ /* 0x000fe40003f24270 */
[----:B------:R-:W-:-:S02]  /*21b0*/  ISETP.GT.AND P2, PT, R9, -0x1, PT ;  /* 0xffffffff0900780c */ /* 0x000fc40003f44270 */
[----:B------:R-:W-:Y:S02]  /*21c0*/  ISETP.GT.AND P3, PT, R8, -0x1, PT ;  /* 0xffffffff0800780c */ /* 0x000fe40003f64270 */
[----:B------:R-:W-:Y:S02]  /*21d0*/  LOP3.LUT R15, R0, R15, RZ, 0x3c, !PT ;  /* 0x0000000f000f7212 */ /* 0x000fe400078e3cff */
[----:B------:R-:W-:Y:S02]  /*21e0*/  LOP3.LUT R14, R7, R14, RZ, 0x3c, !PT ;  /* 0x0000000e070e7212 */ /* 0x000fe400078e3cff */
[----:B------:R-:W-:Y:S02]  /*21f0*/  LOP3.LUT R13, R6, R13, RZ, 0x3c, !PT ;  /* 0x0000000d060d7212 */ /* 0x000fe400078e3cff */
[----:B------:R-:W-:Y:S02]  /*2200*/  LOP3.LUT R12, R31, R12, RZ, 0x3c, !PT ;  /* 0x0000000c1f0c7212 */ /* 0x000fe400078e3cff */
[----:B------:R-:W-:-:S02]  /*2210*/  SEL R0, R26, 0x80000000, P0 ;  /* 0x800000001a007807 */ /* 0x000fc40000000000 */
[C---:B------:R-:W-:Y:S02]  /*2220*/  SEL R7, R26.reuse, 0x80000000, P1 ;  /* 0x800000001a077807 */ /* 0x040fe40000800000 */
[C---:B------:R-:W-:Y:S02]  /*2230*/  SEL R6, R26.reuse, 0x80000000, P2 ;  /* 0x800000001a067807 */ /* 0x040fe40001000000 */
[----:B------:R-:W-:Y:S02]  /*2240*/  SEL R31, R26, 0x80000000, P3 ;  /* 0x800000001a1f7807 */ /* 0x000fe40001800000 */
[----:B------:R-:W-:Y:S02]  /*2250*/  LOP3.LUT R25, R30, R25, RZ, 0x3c, !PT ;  /* 0x000000191e197212 */ /* 0x000fe400078e3cff */
[----:B------:R-:W-:Y:S02]  /*2260*/  LOP3.LUT R24, R33, R24, RZ, 0x3c, !PT ;  /* 0x0000001821187212 */ /* 0x000fe400078e3cff */
[----:B------:R-:W-:-:S02]  /*2270*/  LOP3.LUT R11, R0, R11, RZ, 0x3c, !PT ;  /* 0x0000000b000b7212 */ /* 0x000fc400078e3cff */
[----:B------:R-:W-:Y:S02]  /*2280*/  LOP3.LUT R7, R7, R10, RZ, 0x3c, !PT ;  /* 0x0000000a07077212 */ /* 0x000fe400078e3cff */
[----:B------:R-:W-:Y:S02]  /*2290*/  LOP3.LUT R9, R6, R9, RZ, 0x3c, !PT ;  /* 0x0000000906097212 */ /* 0x000fe400078e3cff */
[----:B------:R-:W-:Y:S01]  /*22a0*/  LOP3.LUT R31, R31, R8, RZ, 0x3c, !PT ;  /* 0x000000081f1f7212 */ /* 0x000fe200078e3cff */
[----:B0-----:R-:W-:Y:S06]  /*22b0*/  @P4 BRA `(.L_x_24) ;  /* 0x00000000006c4947 */ /* 0x001fec0003800000 */
        /* <DEDUP_REMOVED lines=8> */
[----:B------:R-:W-:Y:S04]  /*2340*/  STG.E desc[UR6][R2.64], R25 ;  /* 0x0000001902007986 */ /* 0x000fe8000c101906 */
        /* <DEDUP_REMOVED lines=16> */
[----:B------:R-:W-:Y:S01]  /*2450*/  STG.E desc[UR6][R2.64+0x880], R31 ;  /* 0x0008801f02007986 */ /* 0x000fe2000c101906 */
[----:B------:R-:W-:Y:S05]  /*2460*/  EXIT ;  /* 0x000000000000794d */ /* 0x000fea0003800000 */
.L_x_24:
[----:B------:R-:W0:Y:S01]  /*2470*/  LDCU.64 UR4, c[0x0][0x3a0] ;  /* 0x00007400ff0477ac */ /* 0x000e220008000a00 */
[----:B------:R-:W-:Y:S01]  /*2480*/  LOP3.LUT R33, R3, 0x3e0, RZ, 0xc0, !PT ;  /* 0x000003e003217812 */ /* 0x000fe200078ec0ff */
[----:B------:R-:W-:Y:S01]  /*2490*/  IMAD R27, R27, -0x1b00, R29 ;  /* 0xffffe5001b1b7824 */ /* 0x000fe200078e021d */
[----:B------:R-:W-:-:S05]  /*24a0*/  LOP3.LUT R2, R3, 0x1f, RZ, 0xc0, !PT ;  /* 0x0000001f03027812 */ /* 0x000fca00078ec0ff */
[----:B------:R-:W-:-:S04]  /*24b0*/  IMAD R33, R33, 0x12, R2 ;  /* 0x0000001221217824 */ /* 0x000fc800078e0202 */
[C---:B------:R-:W-:Y:S01]  /*24c0*/  VIADD R2, R33.reuse, 0x20 ;  /* 0x0000002021027836 */ /* 0x040fe20000000000 */
[C---:B------:R-:W-:Y:S01]  /*24d0*/  IADD3 R0, P0, PT, R33.reuse, R4, RZ ;  /* 0x0000000421007210 */ /* 0x040fe20007f1e0ff */
[C---:B------:R-:W-:Y:S01]  /*24e0*/  VIADD R4, R33.reuse, 0x40 ;  /* 0x0000004021047836 */ /* 0x040fe20000000000 */
[CC--:B------:R-:W-:Y:S01]  /*24f0*/  ISETP.GE.AND P4, PT, R33.reuse, R27.reuse, PT ;  /* 0x0000001b2100720c */ /* 0x0c0fe20003f86270 */
[C---:B------:R-:W-:Y:S01]  /*2500*/  VIADD R6, R33.reuse, 0x60 ;  /* 0x0000006021067836 */ /* 0x040fe20000000000 */
[-C--:B------:R-:W-:Y:S01]  /*2510*/  ISETP.GE.AND P3, PT, R2, R27.reuse, PT ;  /* 0x0000001b0200720c */ /* 0x080fe20003f66270 */
[----:B------:R-:W-:Y:S01]  /*2520*/  IMAD.X R5, RZ, RZ, R5, P0 ;  /* 0x000000ffff057224 */ /* 0x000fe200000e0605 */
[----:B0-----:R-:W-:Y:S01]  /*2530*/  LEA R2, P0, R0, UR4, 0x2 ;  /* 0x0000000400027c11 */ /* 0x001fe2000f8010ff */
[C---:B------:R-:W-:Y:S01]  /*2540*/  VIADD R8, R33.reuse, 0xc0 ;  /* 0x000000c021087836 */ /* 0x040fe20000000000 */
[-C--:B------:R-:W-:Y:S01]  /*2550*/  ISETP.GE.AND P2, PT, R4, R27.reuse, PT ;  /* 0x0000001b0400720c */ /* 0x080fe20003f46270 */
[C---:B------:R-:W-:Y:S01]  /*2560*/  VIADD R4, R33.reuse, 0x80 ;  /* 0x0000008021047836 */ /* 0x040fe20000000000 */
[----:B------:R-:W-:Y:S01]  /*2570*/  LEA.HI.X R3, R0, UR5, R5, 0x2, P0 ;  /* 0x0000000500037c11 */ /* 0x000fe200080f1405 */
[C---:B------:R-:W-:Y:S01]  /*2580*/  VIADD R0, R33.reuse, 0xe0 ;  /* 0x000000e021007836 */ /* 0x040fe20000000000 */
[-C--:B------:R-:W-:Y:S01]  /*2590*/  ISETP.GE.AND P1, PT, R6, R27.reuse, PT ;  /* 0x0000001b0600720c */ /* 0x080fe20003f26270 */
[C---:B------:R-:W-:Y:S01]  /*25a0*/  VIADD R6, R33.reuse, 0xa0 ;  /* 0x000000a021067836 */ /* 0x040fe20000000000 */
[-C--:B------:R-:W-:Y:S01]  /*25b0*/  ISETP.GE.AND P0, PT, R4, R27.reuse, PT ;  /* 0x0000001b0400720c */ /* 0x080fe20003f06270 */
[----:B------:R0:W-:Y:S01]  /*25c0*/  @!P4 STG.E desc[UR6][R2.64], R25 ;  /* 0x000000190200c986 */ /* 0x0001e2000c101906 */
[C---:B------:R-:W-:Y:S01]  /*25d0*/  VIADD R4, R33.reuse, 0x100 ;  /* 0x0000010021047836 */ /* 0x040fe20000000000 */
[-C--:B------:R-:W-:Y:S01]  /*25e0*/  ISETP.GE.AND P4, PT, R0, R27.reuse, PT ;  /* 0x0000001b0000720c */ /* 0x080fe20003f86270 */
[----:B------:R-:W-:Y:S01]  /*25f0*/  VIADD R0, R33, 0x120 ;  /* 0x0000012021007836 */ /* 0x000fe20000000000 */
[-C--:B------:R-:W-:Y:S01]  /*2600*/  ISETP.GE.AND P6, PT, R6, R27.reuse, PT ;  /* 0x0000001b0600720c */ /* 0x080fe20003fc6270 */
[----:B------:R0:W-:Y:S01]  /*2610*/  @!P3 STG.E desc[UR6][R2.64+0x80], R24 ;  /* 0x000080180200b986 */ /* 0x0001e2000c101906 */
[----:B------:R-:W-:-:S02]  /*2620*/  ISETP.GE.AND P5, PT, R8, R27, PT ;  /* 0x0000001b0800720c */ /* 0x000fc40003fa6270 */
[-C--:B------:R-:W-:Y:S01]  /*2630*/  ISETP.GE.AND P3, PT, R4, R27.reuse, PT ;  /* 0x0000001b0400720c */ /* 0x080fe20003f66270 */
[----:B------:R0:W-:Y:S01]  /*2640*/  @!P2 STG.E desc[UR6][R2.64+0x100], R23 ;  /* 0x000100170200a986 */ /* 0x0001e2000c101906 */
[C---:B------:R-:W-:Y:S01]  /*2650*/  VIADD R4, R33.reuse, 0x140 ;  /* 0x0000014021047836 */ /* 0x040fe20000000000 */
[-C--:B------:R-:W-:Y:S01]  /*2660*/  ISETP.GE.AND P2, PT, R0, R27.reuse, PT ;  /* 0x0000001b0000720c */ /* 0x080fe20003f46270 */
[C---:B------:R-:W-:Y:S01]  /*2670*/  VIADD R0, R33.reuse, 0x160 ;  /* 0x0000016021007836 */ /* 0x040fe20000000000 */
[----:B------:R0:W-:Y:S02]  /*2680*/  @!P1 STG.E desc[UR6][R2.64+0x180], R22 ;  /* 0x0001801602009986 */ /* 0x0001e4000c101906 */
[-C--:B------:R-:W-:Y:S01]  /*2690*/  ISETP.GE.AND P1, PT, R4, R27.reuse, PT ;  /* 0x0000001b0400720c */ /* 0x080fe20003f26270 */
[C---:B------:R-:W-:Y:S01]  /*26a0*/  VIADD R4, R33.reuse, 0x180 ;  /* 0x0000018021047836 */ /* 0x040fe20000000000 */
[----:B------:R0:W-:Y:S01]  /*26b0*/  @!P0 STG.E desc[UR6][R2.64+0x200], R21 ;  /* 0x0002001502008986 */ /* 0x0001e2000c101906 */
[----:B------:R-:W-:Y:S01]  /*26c0*/  ISETP.GE.AND P0, PT, R0, R27, PT ;  /* 0x0000001b0000720c */ /* 0x000fe20003f06270 */
[----:B------:R-:W-:-:S02]  /*26d0*/  VIADD R0, R33, 0x1a0 ;  /* 0x000001a021007836 */ /* 0x000fc40000000000 */
[----:B------:R0:W-:Y:S01]  /*26e0*/  @!P6 STG.E desc[UR6][R2.64+0x280], R20 ;  /* 0x000280140200e986 */ /* 0x0001e2000c101906 */
[-C--:B------:R-:W-:Y:S01]  /*26f0*/  ISETP.GE.AND P6, PT, R4, R27.reuse, PT ;  /* 0x0000001b0400720c */ /* 0x080fe20003fc6270 */
[C---:B------:R-:W-:Y:S02]  /*2700*/  VIADD R4, R33.reuse, 0x1c0 ;  /* 0x000001c021047836 */ /* 0x040fe40000000000 */
[----:B------:R0:W-:Y:S01]  /*2710*/  @!P5 STG.E desc[UR6][R2.64+0x300], R19 ;  /* 0x000300130200d986 */ /* 0x0001e2000c101906 */
[-C--:B------:R-:W-:Y:S01]  /*2720*/  ISETP.GE.AND P5, PT, R0, R27.reuse, PT ;  /* 0x0000001b0000720c */ /* 0x080fe20003fa6270 */
[C---:B------:R-:W-:Y:S02]  /*2730*/  VIADD R0, R33.reuse, 0x1e0 ;  /* 0x000001e021007836 */ /* 0x040fe40000000000 */
[----:B------:R0:W-:Y:S01]  /*2740*/  @!P4 STG.E desc[UR6][R2.64+0x380], R18 ;  /* 0x000380120200c986 */ /* 0x0001e2000c101906 */
[----:B------:R-:W-:Y:S01]  /*2750*/  ISETP.GE.AND P4, PT, R4, R27, PT ;  /* 0x0000001b0400720c */ /* 0x000fe20003f86270 */
[----:B------:R-:W-:-:S02]  /*2760*/  VIADD R4, R33, 0x200 ;  /* 0x0000020021047836 */ /* 0x000fc40000000000 */
[----:B------:R0:W-:Y:S01]  /*2770*/  @!P3 STG.E desc[UR6][R2.64+0x400], R17 ;  /* 0x000400110200b986 */ /* 0x0001e2000c101906 */
[-C--:B------:R-:W-:Y:S01]  /*2780*/  ISETP.GE.AND P3, PT, R0, R27.reuse, PT ;  /* 0x0000001b0000720c */ /* 0x080fe20003f66270 */
[----:B------:R-:W-:Y:S02]  /*2790*/  VIADD R0, R33, 0x220 ;  /* 0x0000022021007836 */ /* 0x000fe40000000000 */
[----:B------:R0:W-:Y:S01]  /*27a0*/  @!P2 STG.E desc[UR6][R2.64+0x480], R16 ;  /* 0x000480100200a986 */ /* 0x0001e2000c101906 */
[----:B------:R-:W-:-:S03]  /*27b0*/  ISETP.GE.AND P2, PT, R4, R27, PT ;  /* 0x0000001b0400720c */ /* 0x000fc60003f46270 */
[----:B------:R0:W-:Y:S01]  /*27c0*/  @!P1 STG.E desc[UR6][R2.64+0x500], R15 ;  /* 0x0005000f02009986 */ /* 0x0001e2000c101906 */
[----:B------:R-:W-:-:S03]  /*27d0*/  ISETP.GE.AND P1, PT, R0, R27, PT ;  /* 0x0000001b0000720c */ /* 0x000fc60003f26270 */
[----:B------:R0:W-:Y:S04]  /*27e0*/  @!P0 STG.E desc[UR6][R2.64+0x580], R14 ;  /* 0x0005800e02008986 */ /* 0x0001e8000c101906 */
[----:B------:R0:W-:Y:S04]  /*27f0*/  @!P6 STG.E desc[UR6][R2.64+0x600], R13 ;  /* 0x0006000d0200e986 */ /* 0x0001e8000c101906 */
[----:B------:R0:W-:Y:S04]  /*2800*/  @!P5 STG.E desc[UR6][R2.64+0x680], R12 ;  /* 0x0006800c0200d986 */ /* 0x0001e8000c101906 */
[----:B------:R0:W-:Y:S04]  /*2810*/  @!P4 STG.E desc[UR6][R2.64+0x700], R11 ;  /* 0x0007000b0200c986 */ /* 0x0001e8000c101906 */
[----:B------:R0:W-:Y:S04]  /*2820*/  @!P3 STG.E desc[UR6][R2.64+0x780], R7 ;  /* 0x000780070200b986 */ /* 0x0001e8000c101906 */
[----:B------:R0:W-:Y:S01]  /*2830*/  @!P2 STG.E desc[UR6][R2.64+0x800], R9 ;  /* 0x000800090200a986 */ /* 0x0001e2000c101906 */
[----:B------:R-:W-:Y:S05]  /*2840*/  @P1 EXIT ;  /* 0x000000000000194d */ /* 0x000fea0003800000 */
[----:B------:R-:W-:Y:S01]  /*2850*/  STG.E desc[UR6][R2.64+0x880], R31 ;  /* 0x0008801f02007986 */ /* 0x000fe2000c101906 */
[----:B------:R-:W-:Y:S05]  /*2860*/  EXIT ;  /* 0x000000000000794d */ /* 0x000fea0003800000 */
.L_x_14:
[----:B------:R-:W-:Y:S01]  /*2870*/  IMAD.MOV.U32 R2, RZ, RZ, RZ ;  /* 0x000000ffff027224 */ /* 0x000fe200078e00ff */
[C---:B------:R-:W-:Y:S01]  /*2880*/  ISETP.GT.U32.AND P0, PT, R3.reuse, 0x1f, PT ;  /* 0x0000001f0300780c */ /* 0x040fe20003f04070 */
[----:B------:R-:W-:Y:S05]  /*2890*/  WARPSYNC.ALL ;  /* 0x0000000000007948 */ /* 0x000fea0003800000 */
[----:B------:R-:W-:-:S04]  /*28a0*/  IMAD.HI.U32 R4, R3, 0x15555556, R2 ;  /* 0x1555555603047827 */ /* 0x000fc800078e0002 */
[----:B------:R-:W-:-:S05]  /*28b0*/  IMAD R5, R4, 0x4, R29 ;  /* 0x0000000404057824 */ /* 0x000fca00078e021d */
[----:B------:R0:W-:Y:S01]  /*28c0*/  STS [R5+0x3410], R0 ;  /* 0x0034100005007388 */ /* 0x0001e20000000800 */
[----:B------:R-:W-:Y:S06]  /*28d0*/  BAR.SYNC.DEFER_BLOCKING 0x0 ;  /* 0x0000000000007b1d */ /* 0x000fec0000010000 */
[----:B------:R-:W-:Y:S05]  /*28e0*/  @P0 BRA `(.L_x_25) ;  /* 0x0000000000e00947 */ /* 0x000fea0003800000 */
[C-C-:B------:R-:W-:Y:S01]  /*28f0*/  IMAD R40, R3.reuse, 0x34, R29.reuse ;  /* 0x0000003403287824 */ /* 0x140fe200078e021d */
[----:B------:R-:W-:Y:S01]  /*2900*/  UMOV UR4, 0xffffffff ;  /* 0xffffffff00047882 */ /* 0x000fe20000000000 */
[----:B------:R-:W-:-:S03]  /*2910*/  IMAD R4, R3, 0x34, R29 ;  /* 0x0000003403047824 */ /* 0x000fc600078e021d */
[----:B------:R-:W-:Y:S04]  /*2920*/  LDS R32, [R40+0x3410] ;  /* 0x0034100028207984 */ /* 0x000fe80000000800 */
[----:B0-----:R-:W-:Y:S04]  /*2930*/  LDS R5, [R40+0x3414] ;  /* 0x0034140028057984 */ /* 0x001fe80000000800 */
[----:B--2---:R-:W0:Y:S04]  /*2940*/  LDS R30, [R40+0x3418] ;  /* 0x00341800281e7984 */ /* 0x004e280000000800 */
[----:B------:R-:W-:Y:S04]  /*2950*/  LDS R28, [R40+0x341c] ;  /* 0x00341c00281c7984 */ /* 0x000fe80000000800 */
[----:B------:R-:W1:Y:S04]  /*2960*/  LDS R35, [R40+0x3420] ;  /* 0x0034200028237984 */ /* 0x000e680000000800 */
[----:B------:R-:W-:Y:S04]  /*2970*/  LDS R37, [R4+0x3424] ;  /* 0x0034240004257984 */ /* 0x000fe80000000800 */
[----:B------:R-:W2:Y:S04]  /*2980*/  LDS R36, [R4+0x3428] ;  /* 0x0034280004247984 */ /* 0x000ea80000000800 */
[----:B------:R-:W-:Y:S04]  /*2990*/  LDS R33, [R4+0x342c] ;  /* 0x00342c0004217984 */ /* 0x000fe80000000800 */
[----:B------:R-:W3:Y:S04]  /*29a0*/  LDS R38, [R4+0x3430] ;  /* 0x0034300004267984 */ /* 0x000ee80000000800 */
[----:B------:R-:W-:Y:S04]  /*29b0*/  LDS R39, [R4+0x3434] ;  /* 0x0034340004277984 */ /* 0x000fe80000000800 */
[----:B------:R-:W4:Y:S04]  /*29c0*/  LDS R34, [R4+0x3438] ;  /* 0x0034380004227984 */ /* 0x000f280000000800 */
[----:B------:R-:W5:Y:S01]  /*29d0*/  LDS R41, [R4+0x343c] ;  /* 0x00343c0004297984 */ /* 0x000f620000000800 */
[----:B0-----:R-:W-:-:S04]  /*29e0*/  IADD3 R42, PT, PT, R30, R5, R32 ;  /* 0x000000051e2a7210 */ /* 0x001fc80007ffe020 */
[----:B-1----:R-:W-:-:S04]  /*29f0*/  IADD3 R42, PT, PT, R35, R42, R28 ;  /* 0x0000002a232a7210 */ /* 0x002fc80007ffe01c */
[----:B--2---:R-:W-:-:S04]  /*2a00*/  IADD3 R42, PT, PT, R36, R42, R37 ;  /* 0x0000002a242a7210 */ /* 0x004fc80007ffe025 */
[----:B---3--:R-:W-:-:S04]  /*2a10*/  IADD3 R42, PT, PT, R38, R42, R33 ;  /* 0x0000002a262a7210 */ /* 0x008fc80007ffe021 */
[----:B----4-:R-:W-:-:S05]  /*2a20*/  IADD3 R42, PT, PT, R34, R42, R39 ;  /* 0x0000002a222a7210 */ /* 0x010fca0007ffe027 */
[----:B-----5:R-:W-:Y:S01]  /*2a30*/  IMAD.IADD R41, R41, 0x1, R42 ;  /* 0x0000000129297824 */ /* 0x020fe200078e022a */
[----:B------:R-:W-:Y:S06]  /*2a40*/  BRA.DIV UR4, `(.L_x_26) ;  /* 0x0000006604dc7947 */ /* 0x000fec000b800000 */
[----:B------:R-:W0:Y:S02]  /*2a50*/  SHFL.UP P0, R40, R41, 0x1, RZ ;  /* 0x0420000029287989 */ /* 0x000e2400000000ff */
[----:B0-----:R-:W-:-:S05]  /*2a60*/  @P0 IMAD.IADD R40, R41, 0x1, R40 ;  /* 0x0000000129280824 */ /* 0x001fca00078e0228 */
[----:B------:R-:W0:Y:S02]  /*2a70*/  SHFL.UP P0, R43, R40, 0x2, RZ ;  /* 0x04400000282b7989 */ /* 0x000e2400000000ff */
[----:B0-----:R-:W-:-:S05]  /*2a80*/  @P0 IMAD.IADD R43, R40, 0x1, R43 ;  /* 0x00000001282b0824 */ /* 0x001fca00078e022b */
[----:B------:R-:W0:Y:S02]  /*2a90*/  SHFL.UP P0, R42, R43, 0x4, RZ ;  /* 0x048000002b2a7989 */ /* 0x000e2400000000ff */
[----:B0-----:R-:W-:-:S05]  /*2aa0*/  @P0 IMAD.IADD R42, R43, 0x1, R42 ;  /* 0x000000012b2a0824 */ /* 0x001fca00078e022a */
[----:B------:R-:W0:Y:S02]  /*2ab0*/  SHFL.UP P0, R47, R42, 0x8, RZ ;  /* 0x050000002a2f7989 */ /* 0x000e2400000000ff */
[----:B0-----:R-:W-:-:S05]  /*2ac0*/  @P0 IMAD.IADD R47, R42, 0x1, R47 ;  /* 0x000000012a2f0824 */ /* 0x001fca00078e022f */
[----:B------:R0:W1:Y:S02]  /*2ad0*/  SHFL.UP P0, R44, R47, 0x10, RZ ;  /* 0x060000002f2c7989 */ /* 0x00006400000000ff */
.L_x_116:
[----:B-1----:R-:W-:-:S04]  /*2ae0*/  @P0 IMAD.IADD R44, R47, 0x1, R44 ;  /* 0x000000012f2c0824 */ /* 0x002fc800078e022c */
[----:B------:R-:W-:-:S04]  /*2af0*/  IMAD.IADD R41, R44, 0x1, -R41 ;  /* 0x000000012c297824 */ /* 0x000fc800078e0a29 */
[----:B------:R-:W-:Y:S01]  /*2b00*/  IMAD.IADD R32, R32, 0x1, R41 ;  /* 0x0000000120207824 */ /* 0x000fe200078e0229 */
[----:B------:R1:W-:Y:S03]  /*2b10*/  STS [R4+0x3410], R41 ;  /* 0x0034102904007388 */ /* 0x0003e60000000800 */
        /* <DEDUP_REMOVED lines=18> */
[----:B0-----:R-:W-:Y:S01]  /*2c40*/  IMAD.IADD R47, R34, 0x1, R39 ;  /* 0x00000001222f7824 */ /* 0x001fe200078e0227 */
[----:B------:R1:W-:Y:S04]  /*2c50*/  STS [R4+0x3438], R39 ;  /* 0x0034382704007388 */ /* 0x0003e80000000800 */
[----:B------:R1:W-:Y:S02]  /*2c60*/  STS [R4+0x343c], R47 ;  /* 0x00343c2f04007388 */ /* 0x0003e40000000800 */
.L_x_25:
[----:B------:R-:W-:Y:S05]  /*2c70*/  WARPSYNC.ALL ;  /* 0x0000000000007948 */ /* 0x000fea0003800000 */
[----:B------:R-:W-:Y:S01]  /*2c80*/  BAR.SYNC.DEFER_BLOCKING 0x0 ;  /* 0x0000000000007b1d */ /* 0x000fe20000010000 */
[----:B-1----:R-:W-:Y:S01]  /*2c90*/  IMAD.MOV.U32 R4, RZ, RZ, RZ ;  /* 0x000000ffff047224 */ /* 0x002fe200078e00ff */
[----:B------:R-:W-:Y:S01]  /*2ca0*/  ISETP.NE.AND P0, PT, R45, RZ, PT ;  /* 0x000000ff2d00720c */ /* 0x000fe20003f05270 */
[----:B0-----:R-:W-:-:S03]  /*2cb0*/  IMAD.MOV.U32 R5, RZ, RZ, R3 ;  /* 0x000000ffff057224 */ /* 0x001fc600078e0003 */
[----:B------:R-:W-:Y:S01]  /*2cc0*/  BSSY.RECONVERGENT B0, `(.L_x_27) ;  /* 0x000002a000007945 */ /* 0x000fe20003800200 */
[----:B------:R-:W-:-:S04]  /*2cd0*/  IMAD.HI.U32 R4, R3, 0x15555556, R4 ;  /* 0x1555555603047827 */ /* 0x000fc800078e0004 */
[----:B------:R-:W-:-:S05]  /*2ce0*/  IMAD R4, R4, 0x4, R29 ;  /* 0x0000000404047824 */ /* 0x000fca00078e021d */
[----:B------:R0:W1:Y:S01]  /*2cf0*/  LDS R5, [R4+0x3410] ;  /* 0x0034100004057984 */ /* 0x0000620000000800 */
[----:B------:R-:W-:Y:S05]  /*2d00*/  @P0 BRA `(.L_x_28) ;  /* 0x0000000000940947 */ /* 0x000fea0003800000 */
[----:B0-----:R-:W-:-:S05]  /*2d10*/  IMAD R4, R3, 0x4, R29 ;  /* 0x0000000403047824 */ /* 0x001fca00078e021d */
[----:B------:R-:W1:Y:S04]  /*2d20*/  LDS R28, [R4] ;  /* 0x00000000041c7984 */ /* 0x000e680000000800 */
[----:B--2---:R-:W0:Y:S04]  /*2d30*/  LDS R30, [R4+0x400] ;  /* 0x00040000041e7984 */ /* 0x004e280000000800 */
[----:B------:R-:W2:Y:S04]  /*2d40*/  LDS R32, [R4+0x800] ;  /* 0x0008000004207984 */ /* 0x000ea80000000800 */
[----:B------:R-:W3:Y:S04]  /*2d50*/  LDS R34, [R4+0xc00] ;  /* 0x000c000004227984 */ /* 0x000ee80000000800 */
[----:B------:R-:W4:Y:S04]  /*2d60*/  LDS R36, [R4+0x1000] ;  /* 0x0010000004247984 */ /* 0x000f280000000800 */
[----:B------:R-:W5:Y:S04]  /*2d70*/  LDS R38, [R4+0x1400] ;  /* 0x0014000004267984 */ /* 0x000f680000000800 */
[----:B------:R-:W5:Y:S04]  /*2d80*/  LDS R40, [R4+0x1800] ;  /* 0x0018000004287984 */ /* 0x000f680000000800 */
[----:B------:R-:W5:Y:S04]  /*2d90*/  LDS R42, [R4+0x1c00] ;  /* 0x001c0000042a7984 */ /* 0x000f680000000800 */
[----:B------:R-:W5:Y:S04]  /*2da0*/  LDS R44, [R4+0x2000] ;  /* 0x00200000042c7984 */ /* 0x000f680000000800 */
[----:B------:R-:W5:Y:S04]  /*2db0*/  LDS R46, [R4+0x2400] ;  /* 0x00240000042e7984 */ /* 0x000f680000000800 */
[----:B------:R-:W5:Y:S01]  /*2dc0*/  LDS R48, [R4+0x2800] ;  /* 0x0028000004307984 */ /* 0x000f620000000800 */
[----:B-1----:R-:W-:-:S03]  /*2dd0*/  IMAD.IADD R33, R5, 0x1, R28 ;  /* 0x0000000105217824 */ /* 0x002fc600078e021c */
[----:B------:R-:W1:Y:S01]  /*2de0*/  LDS R50, [R4+0x2c00] ;  /* 0x002c000004327984 */ /* 0x000e620000000800 */
[----:B0-----:R-:W-:-:S03]  /*2df0*/  IMAD.IADD R35, R5, 0x1, R30 ;  /* 0x0000000105237824 */ /* 0x001fc600078e021e */
[----:B------:R0:W-:Y:S01]  /*2e00*/  STS [R4], R33 ;  /* 0x0000002104007388 */ /* 0x0001e20000000800 */
[----:B--2---:R-:W-:-:S03]  /*2e10*/  IMAD.IADD R37, R5, 0x1, R32 ;  /* 0x0000000105257824 */ /* 0x004fc600078e0220 */
[----:B------:R2:W-:Y:S01]  /*2e20*/  STS [R4+0x400], R35 ;  /* 0x0004002304007388 */ /* 0x0005e20000000800 */
[C---:B---3--:R-:W-:Y:S02]  /*2e30*/  IMAD.IADD R39, R5.reuse, 0x1, R34 ;  /* 0x0000000105277824 */ /* 0x048fe400078e0222 */
[C---:B----4-:R-:W-:Y:S01]  /*2e40*/  IMAD.IADD R41, R5.reuse, 0x1, R36 ;  /* 0x0000000105297824 */ /* 0x050fe200078e0224 */
[----:B------:R3:W-:Y:S01]  /*2e50*/  STS [R4+0x800], R37 ;  /* 0x0008002504007388 */ /* 0x0007e20000000800 */
[----:B-----5:R-:W-:-:S03]  /*2e60*/  IMAD.IADD R43, R5, 0x1, R38 ;  /* 0x00000001052b7824 */ /* 0x020fc600078e0226 */
[----:B------:R3:W-:Y:S01]  /*2e70*/  STS [R4+0xc00], R39 ;  /* 0x000c002704007388 */ /* 0x0007e20000000800 */
[----:B------:R-:W-:-:S03]  /*2e80*/  IMAD.IADD R47, R5, 0x1, R40 ;  /* 0x00000001052f7824 */ /* 0x000fc600078e0228 */
[----:B------:R3:W-:Y:S01]  /*2e90*/  STS [R4+0x1000], R41 ;  /* 0x0010002904007388 */ /* 0x0007e20000000800 */
[----:B0-----:R-:W-:-:S03]  /*2ea0*/  IMAD.IADD R33, R5, 0x1, R42 ;  /* 0x0000000105217824 */ /* 0x001fc600078e022a */
[----:B------:R3:W-:Y:S01]  /*2eb0*/  STS [R4+0x1400], R43 ;  /* 0x0014002b04007388 */ /* 0x0007e20000000800 */
[----:B--2---:R-:W-:-:S03]  /*2ec0*/  IMAD.IADD R35, R5, 0x1, R44 ;  /* 0x0000000105237824 */ /* 0x004fc600078e022c */
[----:B------:R3:W-:Y:S01]  /*2ed0*/  STS [R4+0x1800], R47 ;  /* 0x0018002f04007388 */ /* 0x0007e20000000800 */
[----:B------:R-:W-:-:S03]  /*2ee0*/  IMAD.IADD R49, R5, 0x1, R46 ;  /* 0x0000000105317824 */ /* 0x000fc600078e022e */
[----:B------:R3:W-:Y:S01]  /*2ef0*/  STS [R4+0x1c00], R33 ;  /* 0x001c002104007388 */ /* 0x0007e20000000800 */
[----:B------:R-:W-:-:S03]  /*2f00*/  IMAD.IADD R51, R5, 0x1, R48 ;  /* 0x0000000105337824 */ /* 0x000fc600078e0230 */
[----:B------:R3:W-:Y:S01]  /*2f10*/  STS [R4+0x2000], R35 ;  /* 0x0020002304007388 */ /* 0x0007e20000000800 */
[----:B-1----:R-:W-:-:S03]  /*2f20*/  IMAD.IADD R53, R5, 0x1, R50 ;  /* 0x0000000105357824 */ /* 0x002fc600078e0232 */
[----:B------:R3:W-:Y:S04]  /*2f30*/  STS [R4+0x2400], R49 ;  /* 0x0024003104007388 */ /* 0x0007e80000000800 */
[----:B------:R3:W-:Y:S04]  /*2f40*/  STS [R4+0x2800], R51 ;  /* 0x0028003304007388 */ /* 0x0007e80000000800 */
[----:B------:R3:W-:Y:S02]  /*2f50*/  STS [R4+0x2c00], R53 ;  /* 0x002c003504007388 */ /* 0x0007e40000000800 */
.L_x_28:
[----:B------:R-:W-:Y:S05]  /*2f60*/  BSYNC.RECONVERGENT B0 ;  /* 0x0000000000007941 */ /* 0x000fea0003800200 */
.L_x_27:
[----:B------:R-:W-:Y:S01]  /*2f70*/  BAR.SYNC.DEFER_BLOCKING 0x0 ;  /* 0x0000000000007b1d */ /* 0x000fe20000010000 */
[----:B------:R-:W-:-:S05]  /*2f80*/  R2P PR, R31, 0x7f ;  /* 0x0000007f1f007804 */ /* 0x000fca0000000000 */
[----:B------:R-:W-:Y:S08]  /*2f90*/  BSSY.RECONVERGENT B0, `(.L_x_29) ;  /* 0x0000022000007945 */ /* 0x000ff00003800200 */
[----:B0--3--:R-:W-:Y:S02]  /*2fa0*/  VOTE.ANY R4, PT, P0 ;  /* 0x0000000000047806 */ /* 0x009fe400000e0100 */
[----:B------:R-:W-:-:S02]  /*2fb0*/  VOTE.ANY R33, PT, P1 ;  /* 0x0000000000217806 */ /* 0x000fc400008e0100 */
[----:B------:R-:W-:Y:S02]  /*2fc0*/  @!P0 LOP3.LUT R4, RZ, R4, RZ, 0x33, !PT ;  /* 0x00000004ff048212 */ /* 0x000fe400078e33ff */
[----:B--2---:R-:W-:Y:S02]  /*2fd0*/  VOTE.ANY R35, PT, P2 ;  /* 0x0000000000237806 */ /* 0x004fe400010e0100 */
[----:B------:R-:W-:Y:S02]  /*2fe0*/  @!P1 LOP3.LUT R33, RZ, R33, RZ, 0x33, !PT ;  /* 0x00000021ff219212 */ /* 0x000fe400078e33ff */
[----:B------:R-:W-:Y:S02]  /*2ff0*/  VOTE.ANY R37, PT, P3 ;  /* 0x0000000000257806 */ /* 0x000fe400018e0100 */
[----:B------:R-:W-:Y:S02]  /*3000*/  @!P2 LOP3.LUT R35, RZ, R35, RZ, 0x33, !PT ;  /* 0x00000023ff23a212 */ /* 0x000fe400078e33ff */
[----:B------:R-:W-:-:S02]  /*3010*/  LOP3.LUT R4, R33, R4, RZ, 0xc0, !PT ;  /* 0x0000000421047212 */ /* 0x000fc400078ec0ff */
[----:B------:R-:W-:Y:S02]  /*3020*/  @!P3 LOP3.LUT R37, RZ, R37, RZ, 0x33, !PT ;  /* 0x00000025ff25b212 */ /* 0x000fe400078e33ff */
[----:B------:R-:W-:Y:S02]  /*3030*/  LOP3.LUT R4, R35, R4, RZ, 0xc0, !PT ;  /* 0x0000000423047212 */ /* 0x000fe400078ec0ff */
[----:B------:R-:W-:Y:S02]  /*3040*/  VOTE.ANY R33, PT, P4 ;  /* 0x0000000000217806 */ /* 0x000fe400020e0100 */
[----:B------:R-:W-:Y:S02]  /*3050*/  LOP3.LUT R4, R37, R4, RZ, 0xc0, !PT ;  /* 0x0000000425047212 */ /* 0x000fe400078ec0ff */
[----:B------:R-:W-:Y:S02]  /*3060*/  @!P4 LOP3.LUT R33, RZ, R33, RZ, 0x33, !PT ;  /* 0x00000021ff21c212 */ /* 0x000fe400078e33ff */
[----:B------:R-:W-:-:S02]  /*3070*/  VOTE.ANY R35, PT, P5 ;  /* 0x0000000000237806 */ /* 0x000fc400028e0100 */
[----:B------:R-:W-:Y:S02]  /*3080*/  LOP3.LUT R4, R33, R4, RZ, 0xc0, !PT ;  /* 0x0000000421047212 */ /* 0x000fe400078ec0ff */
[----:B------:R-:W-:Y:S02]  /*3090*/  LOP3.LUT P0, RZ, R31, 0x80, RZ, 0xc0, !PT ;  /* 0x000000801fff7812 */ /* 0x000fe4000780c0ff */
[----:B------:R-:W-:Y:S02]  /*30a0*/  @!P5 LOP3.LUT R35, RZ, R35, RZ, 0x33, !PT ;  /* 0x00000023ff23d212 */ /* 0x000fe400078e33ff */
[----:B------:R-:W-:Y:S02]  /*30b0*/  VOTE.ANY R28, PT, P6 ;  /* 0x00000000001c7806 */ /* 0x000fe400030e0100 */
[----:B------:R-:W-:Y:S02]  /*30c0*/  LOP3.LUT R35, R35, R4, RZ, 0xc0, !PT ;  /* 0x0000000423237212 */ /* 0x000fe400078ec0ff */
[----:B------:R-:W0:Y:S01]  /*30d0*/  S2R R4, SR_LEMASK ;  /* 0x0000000000047919 */ /* 0x000e220000003a00 */
[----:B------:R-:W-:-:S04]  /*30e0*/  @!P6 LOP3.LUT R28, RZ, R28, RZ, 0x33, !PT ;  /* 0x0000001cff1ce212 */ /* 0x000fc800078e33ff */
[----:B------:R-:W-:Y:S02]  /*30f0*/  VOTE.ANY R30, PT, P0 ;  /* 0x00000000001e7806 */ /* 0x000fe400000e0100 */
[----:B------:R-:W-:Y:S02]  /*3100*/  LOP3.LUT R35, R28, R35, RZ, 0xc0, !PT ;  /* 0x000000231c237212 */ /* 0x000fe400078ec0ff */
[----:B------:R-:W-:-:S04]  /*3110*/  @!P0 LOP3.LUT R30, RZ, R30, RZ, 0x33, !PT ;  /* 0x0000001eff1e8212 */ /* 0x000fc800078e33ff */
[----:B------:R-:W-:Y:S01]  /*3120*/  LOP3.LUT R35, R30, R35, RZ, 0xc0, !PT ;  /* 0x000000231e237212 */ /* 0x000fe200078ec0ff */
[----:B------:R-:W-:-:S03]  /*3130*/  IMAD.MOV.U32 R30, RZ, RZ, RZ ;  /* 0x000000ffff1e7224 */ /* 0x000fc600078e00ff */
[----:B------:R-:W2:Y:S01]  /*3140*/  FLO.U32 R53, R35 ;  /* 0x0000002300357300 */ /* 0x000ea200000e0000 */
[----:B0-----:R-:W-:Y:S02]  /*3150*/  LOP3.LUT R32, R4, R35, RZ, 0xc0, !PT ;  /* 0x0000002304207212 */ /* 0x001fe400078ec0ff */
[----:B--2---:R-:W-:-:S05]  /*3160*/  ISETP.NE.AND P0, PT, R26, R53, PT ;  /* 0x000000351a00720c */ /* 0x004fca0003f05270 */
[----:B------:R-:W0:Y:S08]  /*3170*/  POPC R32, R32 ;  /* 0x0000002000207309 */ /* 0x000e300000000000 */
[----:B------:R-:W-:Y:S05]  /*3180*/  @P0 BRA `(.L_x_30) ;  /* 0x0000000000080947 */ /* 0x000fea0003800000 */
[----:B------:R-:W-:-:S05]  /*3190*/  IMAD R31, R31, 0x4, R6 ;  /* 0x000000041f1f7824 */ /* 0x000fca00078e0206 */
[----:B0-----:R2:W3:Y:S02]  /*31a0*/  ATOMS.ADD R30, [R31], R32 ;  /* 0x000000201f1e738c */ /* 0x0014e40000000000 */
.L_x_30:
[----:B------:R-:W-:Y:S05]  /*31b0*/  BSYNC.RECONVERGENT B0 ;  /* 0x0000000000007941 */ /* 0x000fea0003800200 */
.L_x_29:
[----:B------:R-:W4:Y:S01]  /*31c0*/  LDCU UR4, c[0x0][0x3c4] ;  /* 0x00007880ff0477ac */ /* 0x000f220008000800 */
[C---:B------:R-:W-:Y:S01]  /*31d0*/  ISETP.NE.AND P0, PT, R24.reuse, 0x7fffffff, PT ;  /* 0x7fffffff1800780c */ /* 0x040fe20003f05270 */
[----:B---3--:R3:W0:Y:S01]  /*31e0*/  SHFL.IDX PT, R53, R30, R53, 0x1f ;  /* 0x00001f351e357589 */ /* 0x00862200000e0000 */
[----:B------:R-:W-:Y:S02]  /*31f0*/  BSSY.RECONVERGENT B0, `(.L_x_31) ;  /* 0x0000029000007945 */ /* 0x000fe40003800200 */
[----:B------:R-:W-:-:S04]  /*3200*/  SEL R28, R24, 0x80000000, P0 ;  /* 0x80000000181c7807 */ /* 0x000fc80000000000 */
[----:B----4-:R-:W-:-:S04]  /*3210*/  SHF.R.U32.HI R28, RZ, UR4, R28 ;  /* 0x00000004ff1c7c19 */ /* 0x010fc8000801161c */
[----:B--2---:R-:W-:-:S04]  /*3220*/  LOP3.LUT R31, R28, R7, RZ, 0x30, !PT ;  /* 0x000000071c1f7212 */ /* 0x004fc800078e30ff */
[----:B------:R-:W-:-:S13]  /*3230*/  R2P PR, R31, 0x7f ;  /* 0x0000007f1f007804 */ /* 0x000fda0000000000 */
[----:B------:R-:W-:Y:S02]  /*3240*/  VOTE.ANY R28, PT, P0 ;  /* 0x00000000001c7806 */ /* 0x000fe400000e0100 */
[----:B------:R-:W-:Y:S02]  /*3250*/  VOTE.ANY R33, PT, P1 ;  /* 0x0000000000217806 */ /* 0x000fe400008e0100 */
[----:B------:R-:W-:Y:S02]  /*3260*/  @!P0 LOP3.LUT R28, RZ, R28, RZ, 0x33, !PT ;  /* 0x0000001cff1c8212 */ /* 0x000fe400078e33ff */
[----:B------:R-:W-:Y:S02]  /*3270*/  VOTE.ANY R35, PT, P2 ;  /* 0x0000000000237806 */ /* 0x000fe400010e0100 */
[----:B------:R-:W-:Y:S02]  /*3280*/  @!P1 LOP3.LUT R33, RZ, R33, RZ, 0x33, !PT ;  /* 0x00000021ff219212 */ /* 0x000fe400078e33ff */
[----:B------:R-:W-:-:S02]  /*3290*/  @!P2 LOP3.LUT R35, RZ, R35, RZ, 0x33, !PT ;  /* 0x00000023ff23a212 */ /* 0x000fc400078e33ff */
[----:B------:R-:W-:Y:S02]  /*32a0*/  LOP3.LUT R28, R33, R28, RZ, 0xc0, !PT ;  /* 0x0000001c211c7212 */ /* 0x000fe400078ec0ff */
[----:B------:R-:W-:Y:S02]  /*32b0*/  VOTE.ANY R33, PT, P3 ;  /* 0x0000000000217806 */ /* 0x000fe400018e0100 */
[----:B------:R-:W-:Y:S02]  /*32c0*/  LOP3.LUT R28, R35, R28, RZ, 0xc0, !PT ;  /* 0x0000001c231c7212 */ /* 0x000fe400078ec0ff */
[----:B------:R-:W-:Y:S02]  /*32d0*/  LOP3.LUT P0, RZ, R31, 0x80, RZ, 0xc0, !PT ;  /* 0x000000801fff7812 */ /* 0x000fe4000780c0ff */
[----:B------:R-:W-:Y:S02]  /*32e0*/  VOTE.ANY R35, PT, P4 ;  /* 0x0000000000237806 */ /* 0x000fe400020e0100 */
[----:B------:R-:W-:-:S02]  /*32f0*/  @!P3 LOP3.LUT R33, RZ, R33, RZ, 0x33, !PT ;  /* 0x00000021ff21b212 */ /* 0x000fc400078e33ff */
[----:B------:R-:W-:Y:S02]  /*3300*/  @!P4 LOP3.LUT R35, RZ, R35, RZ, 0x33, !PT ;  /* 0x00000023ff23c212 */ /* 0x000fe400078e33ff */
[----:B------:R-:W-:Y:S02]  /*3310*/  LOP3.LUT R28, R33, R28, RZ, 0xc0, !PT ;  /* 0x0000001c211c7212 */ /* 0x000fe400078ec0ff */
[----:B------:R-:W-:Y:S02]  /*3320*/  VOTE.ANY R33, PT, P5 ;  /* 0x0000000000217806 */ /* 0x000fe400028e0100 */
[----:B------:R-:W-:Y:S02]  /*3330*/  LOP3.LUT R28, R35, R28, RZ, 0xc0, !PT ;  /* 0x0000001c231c7212 */ /* 0x000fe400078ec0ff */
[----:B------:R-:W-:Y:S02]  /*3340*/  VOTE.ANY R35, PT, P6 ;  /* 0x0000000000237806 */ /* 0x000fe400030e0100 */
[----:B------:R-:W-:-:S02]  /*3350*/  @!P5 LOP3.LUT R33, RZ, R33, RZ, 0x33, !PT ;  /* 0x00000021ff21d212 */ /* 0x000fc400078e33ff */
[----:B------:R-:W-:Y:S02]  /*3360*/  VOTE.ANY R37, PT, P0 ;  /* 0x0000000000257806 */ /* 0x000fe400000e0100 */
[----:B------:R-:W-:Y:S02]  /*3370*/  @!P6 LOP3.LUT R35, RZ, R35, RZ, 0x33, !PT ;  /* 0x00000023ff23e212 */ /* 0x000fe400078e33ff */
[----:B------:R-:W-:Y:S02]  /*3380*/  LOP3.LUT R28, R33, R28, RZ, 0xc0, !PT ;  /* 0x0000001c211c7212 */ /* 0x000fe400078ec0ff */
[----:B------:R-:W-:Y:S02]  /*3390*/  @!P0 LOP3.LUT R37, RZ, R37, RZ, 0x33, !PT ;  /* 0x00000025ff258212 */ /* 0x000fe400078e33ff */
[----:B------:R-:W-:Y:S02]  /*33a0*/  LOP3.LUT R28, R35, R28, RZ, 0xc0, !PT ;  /* 0x0000001c231c7212 */ /* 0x000fe400078ec0ff */
[----:B------:R-:W-:-:S02]  /*33b0*/  ISETP.NE.AND P0, PT, R23, 0x7fffffff, PT ;  /* 0x7fffffff1700780c */ /* 0x000fc40003f05270 */
[----:B------:R-:W-:Y:S02]  /*33c0*/  LOP3.LUT R35, R37, R28, RZ, 0xc0, !PT ;  /* 0x0000001c25237212 */ /* 0x000fe400078ec0ff */
[----:B------:R-:W-:Y:S02]  /*33d0*/  SEL R28, R23, 0x80000000, P0 ;  /* 0x80000000171c7807 */ /* 0x000fe40000000000 */
[----:B------:R-:W2:Y:S01]  /*33e0*/  FLO.U32 R37, R35 ;  /* 0x0000002300257300 */ /* 0x000ea200000e0000 */
[----:B------:R-:W-:Y:S02]  /*33f0*/  LOP3.LUT R34, R4, R35, RZ, 0xc0, !PT ;  /* 0x0000002304227212 */ /* 0x000fe400078ec0ff */
[----:B------:R-:W-:Y:S01]  /*3400*/  SHF.R.U32.HI R36, RZ, UR4, R28 ;  /* 0x00000004ff247c19 */ /* 0x000fe2000801161c */
[----:B------:R-:W-:-:S03]  /*3410*/  IMAD.MOV.U32 R28, RZ, RZ, RZ ;  /* 0x000000ffff1c7224 */ /* 0x000fc600078e00ff */
[----:B------:R-:W-:Y:S01]  /*3420*/  LOP3.LUT R33, R36, R7, RZ, 0x30, !PT ;  /* 0x0000000724217212 */ /* 0x000fe200078e30ff */
[----:B------:R-:W4:Y:S01]  /*3430*/  POPC R34, R34 ;  /* 0x0000002200227309 */ /* 0x000f220000000000 */
[----:B--2---:R-:W-:-:S13]  /*3440*/  ISETP.NE.AND P0, PT, R26, R37, PT ;  /* 0x000000251a00720c */ /* 0x004fda0003f05270 */
[----:B0--34-:R-:W-:Y:S05]  /*3450*/  @P0 BRA `(.L_x_32) ;  /* 0x0000000000080947 */ /* 0x019fea0003800000 */
[----:B------:R-:W-:-:S05]  /*3460*/  IMAD R31, R31, 0x4, R6 ;  /* 0x000000041f1f7824 */ /* 0x000fca00078e0206 */
[----:B------:R0:W2:Y:S02]  /*3470*/  ATOMS.ADD R28, [R31], R34 ;  /* 0x000000221f1c738c */ /* 0x0000a40000000000 */
.L_x_32:
[----:B------:R-:W-:Y:S05]  /*3480*/  BSYNC.RECONVERGENT B0 ;  /* 0x0000000000007941 */ /* 0x000fea0003800200 */
.L_x_31:
[----:B------:R-:W-:Y:S01]  /*3490*/  R2P PR, R33, 0x7f ;  /* 0x0000007f21007804 */ /* 0x000fe20000000000 */
[----:B--2---:R2:W3:Y:S01]  /*34a0*/  SHFL.IDX PT, R37, R28, R37, 0x1f ;  /* 0x00001f251c257589 */ /* 0x0044e200000e0000 */
[----:B------:R-:W-:Y:S01]  /*34b0*/  BSSY.RECONVERGENT B0, `(.L_x_33) ;  /* 0x0000025000007945 */ /* 0x000fe20003800200 */
[----:B------:R-:W-:-:S10]  /*34c0*/  IMAD.MOV.U32 R36, RZ, RZ, RZ ;  /* 0x000000ffff247224 */ /* 0x000fd400078e00ff */
[----:B------:R-:W-:Y:S02]  /*34d0*/  VOTE.ANY R30, PT, P0 ;  /* 0x00000000001e7806 */ /* 0x000fe400000e0100 */
[----:B0-----:R-:W-:Y:S02]  /*34e0*/  VOTE.ANY R31, PT, P1 ;  /* 0x00000000001f7806 */ /* 0x001fe400008e0100 */
        /* <DEDUP_REMOVED lines=24> */
[----:B------:R-:W0:Y:S01]  /*3670*/  FLO.U32 R35, R39 ;  /* 0x0000002700237300 */ /* 0x000e2200000e0000 */
[----:B------:R-:W-:Y:S02]  /*3680*/  LOP3.LUT R51, R4, R39, RZ, 0xc0, !PT ;  /* 0x0000002704337212 */ /* 0x000fe400078ec0ff */
[----:B------:R-:W-:-:S04]  /*3690*/  SHF.R.U32.HI R30, RZ, UR4, R30 ;  /* 0x00000004ff1e7c19 */ /* 0x000fc8000801161e */
[----:B------:R-:W-:Y:S01]  /*36a0*/  LOP3.LUT R31, R30, R7, RZ, 0x30, !PT ;  /* 0x000000071e1f7212 */ /* 0x000fe200078e30ff */
[----:B------:R-:W4:Y:S01]  /*36b0*/  POPC R51, R51 ;  /* 0x0000003300337309 */ /* 0x000f220000000000 */
[----:B0-----:R-:W-:-:S13]  /*36c0*/  ISETP.NE.AND P0, PT, R26, R35, PT ;  /* 0x000000231a00720c */ /* 0x001fda0003f05270 */
[----:B--234-:R-:W-:Y:S05]  /*36d0*/  @P0 BRA `(.L_x_34) ;  /* 0x0000000000080947 */ /* 0x01cfea0003800000 */
[----:B------:R-:W-:-:S06]  /*36e0*/  IMAD R36, R33, 0x4, R6 ;  /* 0x0000000421247824 */ /* 0x000fcc00078e0206 */
[----:B------:R0:W2:Y:S02]  /*36f0*/  ATOMS.ADD R36, [R36], R51 ;  /* 0x000000332424738c */ /* 0x0000a40000000000 */
.L_x_34:
[----:B------:R-:W-:Y:S05]  /*3700*/  BSYNC.RECONVERGENT B0 ;  /* 0x0000000000007941 */ /* 0x000fea0003800200 */
.L_x_33:
[----:B------:R-:W-:Y:S01]  /*3710*/  R2P PR, R31, 0x7f ;  /* 0x0000007f1f007804 */ /* 0x000fe20000000000 */
[----:B--2---:R2:W3:Y:S01]  /*3720*/  SHFL.IDX PT, R36, R36, R35, 0x1f ;  /* 0x00001f2324247589 */ /* 0x0044e200000e0000 */
[----:B------:R-:W-:Y:S11]  /*3730*/  BSSY.RECONVERGENT B0, `(.L_x_35) ;  /* 0x0000025000007945 */ /* 0x000ff60003800200 */
[----:B------:R-:W-:-:S02]  /*3740*/  VOTE.ANY R28, PT, P0 ;  /* 0x00000000001c7806 */ /* 0x000fc400000e0100 */
[----:B------:R-:W-:Y:S02]  /*3750*/  VOTE.ANY R33, PT, P1 ;  /* 0x0000000000217806 */ /* 0x000fe400008e0100 */
[----:B------:R-:W-:Y:S02]  /*3760*/  @!P0 LOP3.LUT R28, RZ, R28, RZ, 0x33, !PT ;  /* 0x0000001cff1c8212 */ /* 0x000fe400078e33ff */
[----:B------:R-:W-:Y:S02]  /*3770*/  VOTE.ANY R39, PT, P2 ;  /* 0x0000000000277806 */ /* 0x000fe400010e0100 */
[----:B------:R-:W-:Y:S02]  /*3780*/  @!P1 LOP3.LUT R33, RZ, R33, RZ, 0x33, !PT ;  /* 0x00000021ff219212 */ /* 0x000fe400078e33ff */
[----:B------:R-:W-:Y:S02]  /*3790*/  @!P2 LOP3.LUT R39, RZ, R39, RZ, 0x33, !PT ;  /* 0x00000027ff27a212 */ /* 0x000fe400078e33ff */
[----:B------:R-:W-:-:S02]  /*37a0*/  LOP3.LUT R28, R33, R28, RZ, 0xc0, !PT ;  /* 0x0000001c211c7212 */ /* 0x000fc400078ec0ff */
[----:B------:R-:W-:Y:S02]  /*37b0*/  VOTE.ANY R33, PT, P3 ;  /* 0x0000000000217806 */ /* 0x000fe400018e0100 */
[----:B------:R-:W-:Y:S02]  /*37c0*/  LOP3.LUT R28, R39, R28, RZ, 0xc0, !PT ;  /* 0x0000001c271c7212 */ /* 0x000fe400078ec0ff */
[----:B------:R-:W-:Y:S02]  /*37d0*/  LOP3.LUT P0, RZ, R31, 0x80, RZ, 0xc0, !PT ;  /* 0x000000801fff7812 */ /* 0x000fe4000780c0ff */
[----:B------:R-:W-:Y:S02]  /*37e0*/  VOTE.ANY R39, PT, P4 ;  /* 0x0000000000277806 */ /* 0x000fe400020e0100 */
[----:B------:R-:W-:Y:S02]  /*37f0*/  @!P3 LOP3.LUT R33, RZ, R33, RZ, 0x33, !PT ;  /* 0x00000021ff21b212 */ /* 0x000fe400078e33ff */
[----:B------:R-:W-:-:S02]  /*3800*/  @!P4 LOP3.LUT R39, RZ, R39, RZ, 0x33, !PT ;  /* 0x00000027ff27c212 */ /* 0x000fc400078e33ff */
[----:B------:R-:W-:Y:S02]  /*3810*/  LOP3.LUT R28, R33, R28, RZ, 0xc0, !PT ;  /* 0x0000001c211c7212 */ /* 0x000fe400078ec0ff */
[----:B------:R-:W-:Y:S02]  /*3820*/  VOTE.ANY R33, PT, P5 ;  /* 0x0000000000217806 */ /* 0x000fe400028e0100 */
[----:B------:R-:W-:Y:S02]  /*3830*/  LOP3.LUT R28, R39, R28, RZ, 0xc0, !PT ;  /* 0x0000001c271c7212 */ /* 0x000fe400078ec0ff */
[----:B------:R-:W-:Y:S02]  /*3840*/  VOTE.ANY R39, PT, P6 ;  /* 0x0000000000277806 */ /* 0x000fe400030e0100 */
[----:B------:R-:W-:Y:S02]  /*3850*/  @!P5 LOP3.LUT R33, RZ, R33, RZ, 0x33, !PT ;  /* 0x00000021ff21d212 */ /* 0x000fe400078e33ff */
[----:B------:R-:W-:-:S02]  /*3860*/  VOTE.ANY R41, PT, P0 ;  /* 0x0000000000297806 */ /* 0x000fc400000e0100 */
[----:B------:R-:W-:Y:S02]  /*3870*/  @!P6 LOP3.LUT R39, RZ, R39, RZ, 0x33, !PT ;  /* 0x00000027ff27e212 */ /* 0x000fe400078e33ff */
[----:B------:R-:W-:Y:S02]  /*3880*/  LOP3.LUT R28, R33, R28, RZ, 0xc0, !PT ;  /* 0x0000001c211c7212 */ /* 0x000fe400078ec0ff */
[----:B------:R-:W-:Y:S02]  /*3890*/  @!P0 LOP3.LUT R41, RZ, R41, RZ, 0x33, !PT ;  /* 0x00000029ff298212 */ /* 0x000fe400078e33ff */
[----:B------:R-:W-:Y:S02]  /*38a0*/  LOP3.LUT R28, R39, R28, RZ, 0xc0, !PT ;  /* 0x0000001c271c7212 */ /* 0x000fe400078ec0ff */
[----:B------:R-:W-:Y:S02]  /*38b0*/  ISETP.NE.AND P0, PT, R21, 0x7fffffff, PT ;  /* 0x7fffffff1500780c */ /* 0x000fe40003f05270 */
[----:B------:R-:W-:-:S02]  /*38c0*/  LOP3.LUT R39, R41, R28, RZ, 0xc0, !PT ;  /* 0x0000001c29277212 */ /* 0x000fc400078ec0ff */
[----:B------:R-:W-:Y:S02]  /*38d0*/  SEL R28, R21, 0x80000000, P0 ;  /* 0x80000000151c7807 */ /* 0x000fe40000000000 */
[----:B------:R-:W4:Y:S01]  /*38e0*/  FLO.U32 R41, R39 ;  /* 0x0000002700297300 */ /* 0x000f2200000e0000 */
[----:B------:R-:W-:Y:S02]  /*38f0*/  LOP3.LUT R38, R4, R39, RZ, 0xc0, !PT ;  /* 0x0000002704267212 */ /* 0x000fe400078ec0ff */
[----:B------:R-:W-:Y:S01]  /*3900*/  SHF.R.U32.HI R30, RZ, UR4, R28 ;  /* 0x00000004ff1e7c19 */ /* 0x000fe2000801161c */
[----:B------:R-:W-:-:S03]  /*3910*/  IMAD.MOV.U32 R28, RZ, RZ, RZ ;  /* 0x000000ffff1c7224 */ /* 0x000fc600078e00ff */
[----:B------:R-:W-:Y:S01]  /*3920*/  LOP3.LUT R33, R30, R7, RZ, 0x30, !PT ;  /* 0x000000071e217212 */ /* 0x000fe200078e30ff */
[----:B------:R-:W0:Y:S01]  /*3930*/  POPC R38, R38 ;  /* 0x0000002600267309 */ /* 0x000e220000000000 */
[----:B----4-:R-:W-:-:S13]  /*3940*/  ISETP.NE.AND P0, PT, R26, R41, PT ;  /* 0x000000291a00720c */ /* 0x010fda0003f05270 */
[----:B0-23--:R-:W-:Y:S05]  /*3950*/  @P0 BRA `(.L_x_36) ;  /* 0x0000000000080947 */ /* 0x00dfea0003800000 */
[----:B------:R-:W-:-:S05]  /*3960*/  IMAD R31, R31, 0x4, R6 ;  /* 0x000000041f1f7824 */ /* 0x000fca00078e0206 */
[----:B------:R0:W2:Y:S02]  /*3970*/  ATOMS.ADD R28, [R31], R38 ;  /* 0x000000261f1c738c */ /* 0x0000a40000000000 */
.L_x_36:
[----:B------:R-:W-:Y:S05]  /*3980*/  BSYNC.RECONVERGENT B0 ;  /* 0x0000000000007941 */ /* 0x000fea0003800200 */
.L_x_35:
        /* <DEDUP_REMOVED lines=39> */
.L_x_38:
[----:B------:R-:W-:Y:S05]  /*3c00*/  BSYNC.RECONVERGENT B0 ;  /* 0x0000000000007941 */ /* 0x000fea0003800200 */
.L_x_37:
        /* <DEDUP_REMOVED lines=39> */
.L_x_40:
[----:B------:R-:W-:Y:S05]  /*3e80*/  BSYNC.RECONVERGENT B0 ;  /* 0x0000000000007941 */ /* 0x000fea0003800200 */
.L_x_39:
        /* <DEDUP_REMOVED lines=39> */
.L_x_42:
[----:B------:R-:W-:Y:S05]  /*4100*/  BSYNC.RECONVERGENT B0 ;  /* 0x0000000000007941 */ /* 0x000fea0003800200 */
.L_x_41:
[----:B------:R-:W-:Y:S01]  /*4110*/  R2P PR, R31, 0x7f ;  /* 0x0000007f1f007804 */ /* 0x000fe20000000000 */
[----:B--2---:R2:W3:Y:S01]  /*4120*/  SHFL.IDX PT, R52, R52, R35, 0x1f ;  /* 0x00001f2334347589 */ /* 0x0044e200000e0000 */
[----:B------:R-:W-:Y:S11]  /*4130*/  BSSY.RECONVERGENT B0, `(.L_x_43) ;  /* 0x0000025000007945 */ /* 0x000ff60003800200 */
[----:B------:R-:W-:-:S02]  /*4140*/  VOTE.ANY R28, PT, P0 ;  /* 0x00000000001c7806 */ /* 0x000fc400000e0100 */
[----:B------:R-:W-:Y:S02]  /*4150*/  VOTE.ANY R33, PT, P1 ;  /* 0x0000000000217806 */ /* 0x000fe400008e0100 */
[----:B------:R-:W-:Y:S02]  /*4160*/  @!P0 LOP3.LUT R28, RZ, R28, RZ, 0x33, !PT ;  /* 0x0000001cff1c8212 */ /* 0x000fe400078e33ff */
[----:B------:R-:W-:Y:S02]  /*4170*/  @!P1 LOP3.LUT R33, RZ, R33, RZ, 0x33, !PT ;  /* 0x00000021ff219212 */ /* 0x000fe400078e33ff */
[----:B------:R-:W-:Y:S02]  /*4180*/  VOTE.ANY R47, PT, P2 ;  /* 0x00000000002f7806 */ /* 0x000fe400010e0100 */
[----:B------:R-:W-:Y:S02]  /*4190*/  LOP3.LUT R28, R33, R28, RZ, 0xc0, !PT ;  /* 0x0000001c211c7212 */ /* 0x000fe400078ec0ff */
[----:B------:R-:W-:-:S02]  /*41a0*/  VOTE.ANY R33, PT, P3 ;  /* 0x0000000000217806 */ /* 0x000fc400018e0100 */
[----:B------:R-:W-:Y:S02]  /*41b0*/  @!P2 LOP3.LUT R47, RZ, R47, RZ, 0x33, !PT ;  /* 0x0000002fff2fa212 */ /* 0x000fe400078e33ff */
[----:B------:R-:W-:Y:S02]  /*41c0*/  @!P3 LOP3.LUT R33, RZ, R33, RZ, 0x33, !PT ;  /* 0x00000021ff21b212 */ /* 0x000fe400078e33ff */
[----:B------:R-:W-:Y:S02]  /*41d0*/  LOP3.LUT R28, R47, R28, RZ, 0xc0, !PT ;  /* 0x0000001c2f1c7212 */ /* 0x000fe400078ec0ff */
[----:B------:R-:W-:Y:S02]  /*41e0*/  LOP3.LUT P0, RZ, R31, 0x80, RZ, 0xc0, !PT ;  /* 0x000000801fff7812 */ /* 0x000fe4000780c0ff */
[----:B------:R-:W-:Y:S02]  /*41f0*/  VOTE.ANY R47, PT, P4 ;  /* 0x00000000002f7806 */ /* 0x000fe400020e0100 */
[----:B------:R-:W-:-:S02]  /*4200*/  LOP3.LUT R28, R33, R28, RZ, 0xc0, !PT ;  /* 0x0000001c211c7212 */ /* 0x000fc400078ec0ff */
[----:B------:R-:W-:Y:S02]  /*4210*/  VOTE.ANY R33, PT, P5 ;  /* 0x0000000000217806 */ /* 0x000fe400028e0100 */
[----:B------:R-:W-:Y:S02]  /*4220*/  @!P4 LOP3.LUT R47, RZ, R47, RZ, 0x33, !PT ;  /* 0x0000002fff2fc212 */ /* 0x000fe400078e33ff */
[----:B------:R-:W-:Y:S02]  /*4230*/  @!P5 LOP3.LUT R33, RZ, R33, RZ, 0x33, !PT ;  /* 0x00000021ff21d212 */ /* 0x000fe400078e33ff */
[----:B------:R-:W-:Y:S02]  /*4240*/  LOP3.LUT R28, R47, R28, RZ, 0xc0, !PT ;  /* 0x0000001c2f1c7212 */ /* 0x000fe400078ec0ff */
[----:B------:R-:W-:Y:S02]  /*4250*/  VOTE.ANY R47, PT, P6 ;  /* 0x00000000002f7806 */ /* 0x000fe400030e0100 */
[----:B------:R-:W-:-:S02]  /*4260*/  LOP3.LUT R28, R33, R28, RZ, 0xc0, !PT ;  /* 0x0000001c211c7212 */ /* 0x000fc400078ec0ff */
[----:B------:R-:W-:Y:S02]  /*4270*/  VOTE.ANY R33, PT, P0 ;  /* 0x0000000000217806 */ /* 0x000fe400000e0100 */
[----:B------:R-:W-:Y:S02]  /*4280*/  @!P6 LOP3.LUT R47, RZ, R47, RZ, 0x33, !PT ;  /* 0x0000002fff2fe212 */ /* 0x000fe400078e33ff */
        /* <DEDUP_REMOVED lines=13> */
[----:B------:R-:W-:-:S06]  /*4360*/  IMAD R30, R31, 0x4, R6 ;  /* 0x000000041f1e7824 */ /* 0x000fcc00078e0206 */
[----:B------:R0:W2:Y:S02]  /*4370*/  ATOMS.ADD R30, [R30], R47 ;  /* 0x0000002f1e1e738c */ /* 0x0000a40000000000 */
.L_x_44:
[----:B------:R-:W-:Y:S05]  /*4380*/  BSYNC.RECONVERGENT B0 ;  /* 0x0000000000007941 */ /* 0x000fea0003800200 */
.L_x_43:
[----:B------:R-:W-:Y:S01]  /*4390*/  R2P PR, R33, 0x7f ;  /* 0x0000007f21007804 */ /* 0x000fe20000000000 */
[----:B--2---:R2:W3:Y:S01]  /*43a0*/  SHFL.IDX PT, R50, R30, R50, 0x1f ;  /* 0x00001f321e327589 */ /* 0x0044e200000e0000 */
[----:B------:R-:W-:Y:S01]  /*43b0*/  BSSY.RECONVERGENT B0, `(.L_x_45) ;  /* 0x0000025000007945 */ /* 0x000fe20003800200 */
[----:B------:R-:W-:-:S10]  /*43c0*/  IMAD.MOV.U32 R48, RZ, RZ, RZ ;  /* 0x000000ffff307224 */ /* 0x000fd400078e00ff */
[----:B------:R-:W-:Y:S02]  /*43d0*/  VOTE.ANY R28, PT, P0 ;  /* 0x00000000001c7806 */ /* 0x000fe400000e0100 */
[----:B------:R-:W-:Y:S02]  /*43e0*/  VOTE.ANY R31, PT, P1 ;  /* 0x00000000001f7806 */ /* 0x000fe400008e0100 */
[----:B------:R-:W-:Y:S02]  /*43f0*/  @!P0 LOP3.LUT R28, RZ, R28, RZ, 0x33, !PT ;  /* 0x0000001cff1c8212 */ /* 0x000fe400078e33ff */
[----:B------:R-:W-:Y:S02]  /*4400*/  @!P1 LOP3.LUT R31, RZ, R31, RZ, 0x33, !PT ;  /* 0x0000001fff1f9212 */ /* 0x000fe400078e33ff */
[----:B------:R-:W-:Y:S02]  /*4410*/  LOP3.LUT P0, RZ, R33, 0x80, RZ, 0xc0, !PT ;  /* 0x0000008021ff7812 */ /* 0x000fe4000780c0ff */
[----:B------:R-:W-:-:S02]  /*4420*/  LOP3.LUT R28, R31, R28, RZ, 0xc0, !PT ;  /* 0x0000001c1f1c7212 */ /* 0x000fc400078ec0ff */
[----:B------:R-:W-:-:S04]  /*4430*/  VOTE.ANY R31, PT, P2 ;  /* 0x00000000001f7806 */ /* 0x000fc800010e0100 */
[----:B------:R-:W-:-:S04]  /*4440*/  @!P2 LOP3.LUT R31, RZ, R31, RZ, 0x33, !PT ;  /* 0x0000001fff1fa212 */ /* 0x000fc800078e33ff */
[----:B------:R-:W-:Y:S02]  /*4450*/  LOP3.LUT R28, R31, R28, RZ, 0xc0, !PT ;  /* 0x0000001c1f1c7212 */ /* 0x000fe400078ec0ff */
        /* <DEDUP_REMOVED lines=13> */
[----:B------:R-:W-:Y:S02]  /*4530*/  @!P0 LOP3.LUT R31, RZ, R31, RZ, 0x33, !PT ;  /* 0x0000001fff1f8212 */ /* 0x000fe400078e33ff */
[C---:B------:R-:W-:Y:S02]  /*4540*/  ISETP.NE.AND P0, PT, R16.reuse, 0x7fffffff, PT ;  /* 0x7fffffff1000780c */ /* 0x040fe40003f05270 */
[----:B------:R-:W-:Y:S02]  /*4550*/  LOP3.LUT R35, R31, R28, RZ, 0xc0, !PT ;  /* 0x0000001c1f237212 */ /* 0x000fe400078ec0ff */
[----:B------:R-:W-:Y:S02]  /*4560*/  SEL R28, R16, 0x80000000, P0 ;  /* 0x80000000101c7807 */ /* 0x000fe40000000000 */
[----:B------:R-:W4:Y:S02]  /*4570*/  FLO.U32 R31, R35 ;  /* 0x00000023001f7300 */ /* 0x000f2400000e0000 */
[----:B------:R-:W-:-:S02]  /*4580*/  SHF.R.U32.HI R40, RZ, UR4, R28 ;  /* 0x00000004ff287c19 */ /* 0x000fc4000801161c */
[----:B------:R-:W-:Y:S02]  /*4590*/  LOP3.LUT R28, R4, R35, RZ, 0xc0, !PT ;  /* 0x00000023041c7212 */ /* 0x000fe400078ec0ff */
[----:B------:R-:W-:-:S04]  /*45a0*/  LOP3.LUT R40, R40, R7, RZ, 0x30, !PT ;  /* 0x0000000728287212 */ /* 0x000fc800078e30ff */
[----:B------:R-:W0:Y:S01]  /*45b0*/  POPC R28, R28 ;  /* 0x0000001c001c7309 */ /* 0x000e220000000000 */
[----:B----4-:R-:W-:-:S13]  /*45c0*/  ISETP.NE.AND P0, PT, R26, R31, PT ;  /* 0x0000001f1a00720c */ /* 0x010fda0003f05270 */
[----:B0-23--:R-:W-:Y:S05]  /*45d0*/  @P0 BRA `(.L_x_46) ;  /* 0x0000000000080947 */ /* 0x00dfea0003800000 */
[----:B------:R-:W-:-:S05]  /*45e0*/  IMAD R33, R33, 0x4, R6 ;  /* 0x0000000421217824 */ /* 0x000fca00078e0206 */
[----:B------:R0:W2:Y:S02]  /*45f0*/  ATOMS.ADD R48, [R33], R28 ;  /* 0x0000001c2130738c */ /* 0x0000a40000000000 */
.L_x_46:
[----:B------:R-:W-:Y:S05]  /*4600*/  BSYNC.RECONVERGENT B0 ;  /* 0x0000000000007941 */ /* 0x000fea0003800200 */
.L_x_45:
[----:B------:R-:W-:Y:S01]  /*4610*/  R2P PR, R40, 0x7f ;  /* 0x0000007f28007804 */ /* 0x000fe20000000000 */
[----:B--2---:R2:W3:Y:S01]  /*4620*/  SHFL.IDX PT, R31, R48, R31, 0x1f ;  /* 0x00001f1f301f7589 */ /* 0x0044e200000e0000 */
[----:B------:R-:W-:Y:S11]  /*4630*/  BSSY.RECONVERGENT B0, `(.L_x_47) ;  /* 0x0000025000007945 */ /* 0x000ff60003800200 */
[----:B------:R-:W-:-:S02]  /*4640*/  VOTE.ANY R30, PT, P0 ;  /* 0x00000000001e7806 */ /* 0x000fc400000e0100 */
[----:B0-----:R-:W-:Y:S02]  /*4650*/  VOTE.ANY R33, PT, P1 ;  /* 0x0000000000217806 */ /* 0x001fe400008e0100 */
[----:B------:R-:W-:Y:S02]  /*4660*/  @!P0 LOP3.LUT R30, RZ, R30, RZ, 0x33, !PT ;  /* 0x0000001eff1e8212 */ /* 0x000fe400078e33ff */
[----:B------:R-:W-:Y:S02]  /*4670*/  @!P1 LOP3.LUT R33, RZ, R33, RZ, 0x33, !PT ;  /* 0x00000021ff219212 */ /* 0x000fe400078e33ff */
[----:B------:R-:W-:Y:S02]  /*4680*/  LOP3.LUT P0, RZ, R40, 0x80, RZ, 0xc0, !PT ;  /* 0x0000008028ff7812 */ /* 0x000fe4000780c0ff */
[----:B------:R-:W-:Y:S02]  /*4690*/  LOP3.LUT R30, R33, R30, RZ, 0xc0, !PT ;  /* 0x0000001e211e7212 */ /* 0x000fe400078ec0ff */
[----:B------:R-:W-:-:S04]  /*46a0*/  VOTE.ANY R33, PT, P2 ;  /* 0x0000000000217806 */ /* 0x000fc800010e0100 */
[----:B------:R-:W-:-:S04]  /*46b0*/  @!P2 LOP3.LUT R33, RZ, R33, RZ, 0x33, !PT ;  /* 0x00000021ff21a212 */ /* 0x000fc800078e33ff */
[----:B------:R-:W-:Y:S02]  /*46c0*/  LOP3.LUT R30, R33, R30, RZ, 0xc0, !PT ;  /* 0x0000001e211e7212 */ /* 0x000fe400078ec0ff */
[----:B------:R-:W-:Y:S02]  /*46d0*/  VOTE.ANY R33, PT, P3 ;  /* 0x0000000000217806 */ /* 0x000fe400018e0100 */
[----:B------:R-:W-:Y:S02]  /*46e0*/  VOTE.ANY R35, PT, P0 ;  /* 0x0000000000237806 */ /* 0x000fe400000e0100 */
[----:B------:R-:W-:Y:S02]  /*46f0*/  @!P3 LOP3.LUT R33, RZ, R33, RZ, 0x33, !PT ;  /* 0x00000021ff21b212 */ /* 0x000fe400078e33ff */
[----:B------:R-:W-:Y:S02]  /*4700*/  @!P0 LOP3.LUT R35, RZ, R35, RZ, 0x33, !PT ;  /* 0x00000023ff238212 */ /* 0x000fe400078e33ff */
[----:B------:R-:W-:-:S02]  /*4710*/  LOP3.LUT R30, R33, R30, RZ, 0xc0, !PT ;  /* 0x0000001e211e7212 */ /* 0x000fc400078ec0ff */
[----:B------:R-:W-:Y:S02]  /*4720*/  VOTE.ANY R33, PT, P4 ;  /* 0x0000000000217806 */ /* 0x000fe400020e0100 */
[----:B------:R-:W-:Y:S02]  /*4730*/  ISETP.NE.AND P0, PT, R15, 0x7fffffff, PT ;  /* 0x7fffffff0f00780c */ /* 0x000fe40003f05270 */
[----:B------:R-:W-:-:S04]  /*4740*/  @!P4 LOP3.LUT R33, RZ, R33, RZ, 0x33, !PT ;  /* 0x00000021ff21c212 */ /* 0x000fc800078e33ff */
[----:B------:R-:W-:Y:S02]  /*4750*/  LOP3.LUT R30, R33, R30, RZ, 0xc0, !PT ;  /* 0x0000001e211e7212 */ /* 0x000fe400078ec0ff */
[----:B------:R-:W-:-:S04]  /*4760*/  VOTE.ANY R33, PT, P5 ;  /* 0x0000000000217806 */ /* 0x000fc800028e0100 */
[----:B------:R-:W-:-:S04]  /*4770*/  @!P5 LOP3.LUT R33, RZ, R33, RZ, 0x33, !PT ;  /* 0x00000021ff21d212 */ /* 0x000fc800078e33ff */
[----:B------:R-:W-:Y:S02]  /*4780*/  LOP3.LUT R30, R33, R30, RZ, 0xc0, !PT ;  /* 0x0000001e211e7212 */ /* 0x000fe400078ec0ff */
[----:B------:R-:W-:-:S04]  /*4790*/  VOTE.ANY R33, PT, P6 ;  /* 0x0000000000217806 */ /* 0x000fc800030e0100 */
[----:B------:R-:W-:-:S04]  /*47a0*/  @!P6 LOP3.LUT R33, RZ, R33, RZ, 0x33, !PT ;  /* 0x00000021ff21e212 */ /* 0x000fc800078e33ff */
[----:B------:R-:W-:-:S04]  /*47b0*/  LOP3.LUT R30, R33, R30, RZ, 0xc0, !PT ;  /* 0x0000001e211e7212 */ /* 0x000fc800078ec0ff */
[----:B------:R-:W-:Y:S02]  /*47c0*/  LOP3.LUT R35, R35, R30, RZ, 0xc0, !PT ;  /* 0x0000001e23237212 */ /* 0x000fe400078ec0ff */
[----:B------:R-:W-:Y:S02]  /*47d0*/  SEL R30, R15, 0x80000000, P0 ;  /* 0x800000000f1e7807 */ /* 0x000fe40000000000 */
[----:B------:R0:W4:Y:S02]  /*47e0*/  FLO.U32 R33, R35 ;  /* 0x0000002300217300 */ /* 0x00012400000e0000 */
[----:B------:R-:W-:Y:S02]  /*47f0*/  SHF.R.U32.HI R46, RZ, UR4, R30 ;  /* 0x00000004ff2e7c19 */ /* 0x000fe4000801161e */
[----:B------:R-:W-:Y:S02]  /*4800*/  LOP3.LUT R30, R4, R35, RZ, 0xc0, !PT ;  /* 0x00000023041e7212 */ /* 0x000fe400078ec0ff */
[----:B------:R-:W-:Y:S01]  /*4810*/  LOP3.LUT R46, R46, R7, RZ, 0x30, !PT ;  /* 0x000000072e2e7212 */ /* 0x000fe200078e30ff */
[----:B0-----:R-:W-:-:S03]  /*4820*/  IMAD.MOV.U32 R35, RZ, RZ, RZ ;  /* 0x000000ffff237224 */ /* 0x001fc600078e00ff */
[----:B------:R-:W0:Y:S01]  /*4830*/  POPC R30, R30 ;  /* 0x0000001e001e7309 */ /* 0x000e220000000000 */
[----:B----4-:R-:W-:-:S13]  /*4840*/  ISETP.NE.AND P0, PT, R26, R33, PT ;  /* 0x000000211a00720c */ /* 0x010fda0003f05270 */
[----:B0-23--:R-:W-:Y:S05]  /*4850*/  @P0 BRA `(.L_x_48) ;  /* 0x0000000000080947 */ /* 0x00dfea0003800000 */
[----:B------:R-:W-:-:S06]  /*4860*/  IMAD R35, R40, 0x4, R6 ;  /* 0x0000000428237824 */ /* 0x000fcc00078e0206 */
[----:B------:R0:W2:Y:S02]  /*4870*/  ATOMS.ADD R35, [R35], R30 ;  /* 0x0000001e2323738c */ /* 0x0000a40000000000 */
.L_x_48:
[----:B------:R-:W-:Y:S05]  /*4880*/  BSYNC.RECONVERGENT B0 ;  /* 0x0000000000007941 */ /* 0x000fea0003800200 */
.L_x_47:
[----:B------:R-:W-:Y:S01]  /*4890*/  R2P PR, R46, 0x7f ;  /* 0x0000007f2e007804 */ /* 0x000fe20000000000 */
[----:B------:R-:W-:Y:S01]  /*48a0*/  IMAD.IADD R32, R32, 0x1, R53 ;  /* 0x0000000120207824 */ /* 0x000fe200078e0235 */
[----:B--2---:R2:W3:Y:S01]  /*48b0*/  SHFL.IDX PT, R33, R35, R33, 0x1f ;  /* 0x00001f2123217589 */ /* 0x0044e200000e0000 */
[----:B------:R-:W-:Y:S01]  /*48c0*/  IMAD.IADD R34, R34, 0x1, R37 ;  /* 0x0000000122227824 */ /* 0x000fe200078e0225 */
[----:B------:R-:W-:Y:S09]  /*48d0*/  BSSY.RECONVERGENT B0, `(.L_x_49) ;  /* 0x0000025000007945 */ /* 0x000ff20003800200 */
[----:B------:R-:W-:-:S02]  /*48e0*/  VOTE.ANY R40, PT, P0 ;  /* 0x0000000000287806 */ /* 0x000fc400000e0100 */
[----:B------:R-:W-:Y:S02]  /*48f0*/  VOTE.ANY R53, PT, P1 ;  /* 0x0000000000357806 */ /* 0x000fe400008e0100 */
[----:B------:R-:W-:Y:S02]  /*4900*/  @!P0 LOP3.LUT R40, RZ, R40, RZ, 0x33, !PT ;  /* 0x00000028ff288212 */ /* 0x000fe400078e33ff */
[----:B------:R-:W-:Y:S02]  /*4910*/  @!P1 LOP3.LUT R53, RZ, R53, RZ, 0x33, !PT ;  /* 0x00000035ff359212 */ /* 0x000fe400078e33ff */
[----:B------:R-:W-:Y:S02]  /*4920*/  LOP3.LUT P0, RZ, R46, 0x80, RZ, 0xc0, !PT ;  /* 0x000000802eff7812 */ /* 0x000fe4000780c0ff */
        /* <DEDUP_REMOVED lines=21> */
[----:B------:R4:W5:Y:S02]  /*4a80*/  FLO.U32 R40, R48 ;  /* 0x0000003000287300 */ /* 0x00096400000e0000 */
[----:B------:R-:W-:-:S04]  /*4a90*/  SHF.R.U32.HI R37, RZ, UR4, R37 ;  /* 0x00000004ff257c19 */ /* 0x000fc80008011625 */
[----:B------:R-:W-:Y:S01]  /*4aa0*/  LOP3.LUT R53, R37, R7, RZ, 0x30, !PT ;  /* 0x0000000725357212 */ /* 0x000fe200078e30ff */
[----:B------:R-:W-:Y:S01]  /*4ab0*/  IMAD.MOV.U32 R37, RZ, RZ, RZ ;  /* 0x000000ffff257224 */ /* 0x000fe200078e00ff */
[----:B----4-:R-:W-:-:S04]  /*4ac0*/  LOP3.LUT R48, R4, R48, RZ, 0xc0, !PT ;  /* 0x0000003004307212 */ /* 0x010fc800078ec0ff */
[----:B--2---:R2:W4:Y:S01]  /*4ad0*/  POPC R35, R48 ;  /* 0x0000003000237309 */ /* 0x0045220000000000 */
[----:B-----5:R-:W-:-:S13]  /*4ae0*/  ISETP.NE.AND P0, PT, R26, R40, PT ;  /* 0x000000281a00720c */ /* 0x020fda0003f05270 */
[----:B--234-:R-:W-:Y:S05]  /*4af0*/  @P0 BRA `(.L_x_50) ;  /* 0x0000000000080947 */ /* 0x01cfea0003800000 */
[----:B------:R-:W-:-:S05]  /*4b00*/  IMAD R46, R46, 0x4, R6 ;  /* 0x000000042e2e7824 */ /* 0x000fca00078e0206 */
[----:B------:R2:W3:Y:S02]  /*4b10*/  ATOMS.ADD R37, [R46], R35 ;  /* 0x000000232e25738c */ /* 0x0004e40000000000 */
.L_x_50:
[----:B------:R-:W-:Y:S05]  /*4b20*/  BSYNC.RECONVERGENT B0 ;  /* 0x0000000000007941 */ /* 0x000fea0003800200 */
.L_x_49:
[----:B------:R-:W-:Y:S01]  /*4b30*/  R2P PR, R53, 0x7f ;  /* 0x0000007f35007804 */ /* 0x000fe20000000000 */
[----:B------:R-:W-:Y:S01]  /*4b40*/  IMAD.IADD R36, R51, 0x1, R36 ;  /* 0x0000000133247824 */ /* 0x000fe200078e0224 */
[----:B---3--:R3:W4:Y:S01]  /*4b50*/  SHFL.IDX PT, R40, R37, R40, 0x1f ;  /* 0x00001f2825287589 */ /* 0x00872200000e0000 */
[----:B------:R-:W-:Y:S01]  /*4b60*/  IMAD.IADD R38, R38, 0x1, R41 ;  /* 0x0000000126267824 */ /* 0x000fe200078e0229 */
[----:B------:R-:W-:Y:S09]  /*4b70*/  BSSY.RECONVERGENT B0, `(.L_x_51) ;  /* 0x0000025000007945 */ /* 0x000ff20003800200 */
[----:B--2---:R-:W-:-:S02]  /*4b80*/  VOTE.ANY R46, PT, P0 ;  /* 0x00000000002e7806 */ /* 0x004fc400000e0100 */
        /* <DEDUP_REMOVED lines=22> */
[----:B------:R-:W-:Y:S02]  /*4cf0*/  ISETP.NE.AND P0, PT, R13, 0x7fffffff, PT ;  /* 0x7fffffff0d00780c */ /* 0x000fe40003f05270 */
[----:B------:R-:W-:Y:S02]  /*4d00*/  LOP3.LUT R48, R51, R46, RZ, 0xc0, !PT ;  /* 0x0000002e33307212 */ /* 0x000fe400078ec0ff */
[----:B------:R-:W-:Y:S02]  /*4d10*/  SEL R41, R13, 0x80000000, P0 ;  /* 0x800000000d297807 */ /* 0x000fe40000000000 */
[----:B------:R2:W5:Y:S02]  /*4d20*/  FLO.U32 R46, R48 ;  /* 0x00000030002e7300 */ /* 0x00056400000e0000 */
[----:B------:R-:W-:-:S04]  /*4d30*/  SHF.R.U32.HI R41, RZ, UR4, R41 ;  /* 0x00000004ff297c19 */ /* 0x000fc80008011629 */
[----:B------:R-:W-:Y:S01]  /*4d40*/  LOP3.LUT R51, R41, R7, RZ, 0x30, !PT ;  /* 0x0000000729337212 */ /* 0x000fe200078e30ff */
[----:B------:R-:W-:Y:S01]  /*4d50*/  IMAD.MOV.U32 R41, RZ, RZ, RZ ;  /* 0x000000ffff297224 */ /* 0x000fe200078e00ff */
[----:B--2---:R-:W-:-:S04]  /*4d60*/  LOP3.LUT R48, R4, R48, RZ, 0xc0, !PT ;  /* 0x0000003004307212 */ /* 0x004fc800078ec0ff */
[----:B---3--:R2:W3:Y:S01]  /*4d70*/  POPC R37, R48 ;  /* 0x0000003000257309 */ /* 0x0084e20000000000 */
[----:B-----5:R-:W-:-:S13]  /*4d80*/  ISETP.NE.AND P0, PT, R26, R46, PT ;  /* 0x0000002e1a00720c */ /* 0x020fda0003f05270 */
[----:B--234-:R-:W-:Y:S05]  /*4d90*/  @P0 BRA `(.L_x_52) ;  /* 0x0000000000080947 */ /* 0x01cfea0003800000 */
[----:B------:R-:W-:-:S05]  /*4da0*/  IMAD R48, R53, 0x4, R6 ;  /* 0x0000000435307824 */ /* 0x000fca00078e0206 */
[----:B------:R2:W3:Y:S02]  /*4db0*/  ATOMS.ADD R41, [R48], R37 ;  /* 0x000000253029738c */ /* 0x0004e40000000000 */
.L_x_52:
[----:B------:R-:W-:Y:S05]  /*4dc0*/  BSYNC.RECONVERGENT B0 ;  /* 0x0000000000007941 */ /* 0x000fea0003800200 */
.L_x_51:
        /* <DEDUP_REMOVED lines=31> */
[----:B------:R-:W2:Y:S02]  /*4fc0*/  FLO.U32 R39, R53 ;  /* 0x0000003500277300 */ /* 0x000ea400000e0000 */
[----:B------:R-:W-:-:S02]  /*4fd0*/  SHF.R.U32.HI R48, RZ, UR4, R43 ;  /* 0x00000004ff307c19 */ /* 0x000fc4000801162b */
[----:B------:R-:W-:Y:S02]  /*4fe0*/  LOP3.LUT R43, R4, R53, RZ, 0xc0, !PT ;  /* 0x00000035042b7212 */ /* 0x000fe400078ec0ff */
[----:B---3--:R-:W-:Y:S01]  /*4ff0*/  LOP3.LUT R41, R48, R7, RZ, 0x30, !PT ;  /* 0x0000000730297212 */ /* 0x008fe200078e30ff */
[----:B------:R-:W-:-:S03]  /*5000*/  IMAD.MOV.U32 R48, RZ, RZ, RZ ;  /* 0x000000ffff307224 */ /* 0x000fc600078e00ff */
[----:B------:R-:W3:Y:S01]  /*5010*/  POPC R43, R43 ;  /* 0x0000002b002b7309 */ /* 0x000ee20000000000 */
[----:B--2---:R-:W-:-:S13]  /*5020*/  ISETP.NE.AND P0, PT, R26, R39, PT ;  /* 0x000000271a00720c */ /* 0x004fda0003f05270 */
[----:B---34-:R-:W-:Y:S05]  /*5030*/  @P0 BRA `(.L_x_54) ;  /* 0x0000000000080947 */ /* 0x018fea0003800000 */
[----:B------:R-:W-:-:S06]  /*5040*/  IMAD R48, R51, 0x4, R6 ;  /* 0x0000000433307824 */ /* 0x000fcc00078e0206 */
[----:B------:R2:W3:Y:S02]  /*5050*/  ATOMS.ADD R48, [R48], R43 ;  /* 0x0000002b3030738c */ /* 0x0004e40000000000 */
.L_x_54:
[----:B------:R-:W-:Y:S05]  /*5060*/  BSYNC.RECONVERGENT B0 ;  /* 0x0000000000007941 */ /* 0x000fea0003800200 */
.L_x_53:
[----:B------:R-:W-:Y:S01]  /*5070*/  R2P PR, R41, 0x7f ;  /* 0x0000007f29007804 */ /* 0x000fe20000000000 */
[----:B------:R-:W-:Y:S01]  /*5080*/  IMAD.IADD R52, R49, 0x1, R52 ;  /* 0x0000000131347824 */ /* 0x000fe200078e0234 */
[----:B---3--:R3:W4:Y:S01]  /*5090*/  SHFL.IDX PT, R48, R48, R39, 0x1f ;  /* 0x00001f2730307589 */ /* 0x00872200000e0000 */
        /* <DEDUP_REMOVED lines=28> */
[----:B------:R5:W0:Y:S01]  /*5260*/  FLO.U32 R49, R51 ;  /* 0x0000003300317300 */ /* 0x000a2200000e0000 */
[----:B------:R-:W-:Y:S02]  /*5270*/  LOP3.LUT R53, R4, R51, RZ, 0xc0, !PT ;  /* 0x0000003304357212 */ /* 0x000fe400078ec0ff */
[----:B------:R-:W-:-:S05]  /*5280*/  SHF.R.U32.HI R47, RZ, UR4, R47 ;  /* 0x00000004ff2f7c19 */ /* 0x000fca000801162f */
[----:B------:R-:W1:Y:S01]  /*5290*/  POPC R53, R53 ;  /* 0x0000003500357309 */ /* 0x000e620000000000 */
[----:B-----5:R-:W-:Y:S01]  /*52a0*/  LOP3.LUT R51, R47, R7, RZ, 0x30, !PT ;  /* 0x000000072f337212 */ /* 0x020fe200078e30ff */
[----:B------:R-:W-:Y:S01]  /*52b0*/  IMAD.MOV.U32 R47, RZ, RZ, RZ ;  /* 0x000000ffff2f7224 */ /* 0x000fe200078e00ff */
[----:B0-----:R-:W-:-:S13]  /*52c0*/  ISETP.NE.AND P0, PT, R26, R49, PT ;  /* 0x000000311a00720c */ /* 0x001fda0003f05270 */
[----:B-1-34-:R-:W-:Y:S05]  /*52d0*/  @P0 BRA `(.L_x_56) ;  /* 0x0000000000080947 */ /* 0x01afea0003800000 */
[----:B------:R-:W-:-:S05]  /*52e0*/  IMAD R41, R41, 0x4, R6 ;  /* 0x0000000429297824 */ /* 0x000fca00078e0206 */
[----:B------:R0:W1:Y:S02]  /*52f0*/  ATOMS.ADD R47, [R41], R53 ;  /* 0x00000035292f738c */ /* 0x0000640000000000 */
.L_x_56:
[----:B------:R-:W-:Y:S05]  /*5300*/  BSYNC.RECONVERGENT B0 ;  /* 0x0000000000007941 */ /* 0x000fea0003800200 */
.L_x_55:
[----:B------:R-:W-:Y:S01]  /*5310*/  R2P PR, R51, 0x7f ;  /* 0x0000007f33007804 */ /* 0x000fe20000000000 */
[----:B------:R-:W-:Y:S01]  /*5320*/  IMAD.IADD R28, R28, 0x1, R31 ;  /* 0x000000011c1c7824 */ /* 0x000fe200078e021f */
[----:B-1----:R1:W3:Y:S01]  /*5330*/  SHFL.IDX PT, R47, R47, R49, 0x1f ;  /* 0x00001f312f2f7589 */ /* 0x0022e200000e0000 */
        /* <DEDUP_REMOVED lines=28> */
[----:B------:R4:W5:Y:S01]  /*5500*/  FLO.U32 R31, R39 ;  /* 0x00000027001f7300 */ /* 0x00096200000e0000 */
[----:B0-----:R-:W-:Y:S02]  /*5510*/  LOP3.LUT R41, R4, R39, RZ, 0xc0, !PT ;  /* 0x0000002704297212 */ /* 0x001fe400078ec0ff */
[----:B------:R-:W-:-:S05]  /*5520*/  SHF.R.U32.HI R33, RZ, UR4, R33 ;  /* 0x00000004ff217c19 */ /* 0x000fca0008011621 */
[----:B------:R-:W0:Y:S01]  /*5530*/  POPC R41, R41 ;  /* 0x0000002900297309 */ /* 0x000e220000000000 */
[----:B----4-:R-:W-:Y:S01]  /*5540*/  LOP3.LUT R39, R33, R7, RZ, 0x30, !PT ;  /* 0x0000000721277212 */ /* 0x010fe200078e30ff */
[----:B------:R-:W-:Y:S01]  /*5550*/  IMAD.MOV.U32 R33, RZ, RZ, RZ ;  /* 0x000000ffff217224 */ /* 0x000fe200078e00ff */
[----:B-----5:R-:W-:-:S13]  /*5560*/  ISETP.NE.AND P0, PT, R26, R31, PT ;  /* 0x0000001f1a00720c */ /* 0x020fda0003f05270 */
[----:B01-3--:R-:W-:Y:S05]  /*5570*/  @P0 BRA `(.L_x_58) ;  /* 0x0000000000080947 */ /* 0x00bfea0003800000 */
[----:B------:R-:W-:-:S06]  /*5580*/  IMAD R33, R51, 0x4, R6 ;  /* 0x0000000433217824 */ /* 0x000fcc00078e0206 */
[----:B------:R0:W1:Y:S02]  /*5590*/  ATOMS.ADD R33, [R33], R41 ;  /* 0x000000292121738c */ /* 0x0000640000000000 */
.L_x_58:
[----:B------:R-:W-:Y:S05]  /*55a0*/  BSYNC.RECONVERGENT B0 ;  /* 0x0000000000007941 */ /* 0x000fea0003800200 */
.L_x_57:
        /* <DEDUP_REMOVED lines=31> */
[----:B------:R4:W5:Y:S01]  /*57a0*/  FLO.U32 R35, R49 ;  /* 0x0000003100237300 */ /* 0x00096200000e0000 */
[----:B------:R-:W-:Y:S02]  /*57b0*/  LOP3.LUT R51, R4, R49, RZ, 0xc0, !PT ;  /* 0x0000003104337212 */ /* 0x000fe400078ec0ff */
        /* <DEDUP_REMOVED lines=8> */
.L_x_60:
[----:B------:R-:W-:Y:S05]  /*5840*/  BSYNC.RECONVERGENT B0 ;  /* 0x0000000000007941 */ /* 0x000fea0003800200 */
.L_x_59:
        /* <DEDUP_REMOVED lines=30> */
[----:B--2---:R-:W-:Y:S02]  /*5a30*/  SEL R43, R8, 0x80000000, P0 ;  /* 0x80000000082b7807 */ /* 0x004fe40000000000 */
[----:B------:R2:W4:Y:S02]  /*5a40*/  FLO.U32 R31, R39 ;  /* 0x00000027001f7300 */ /* 0x00052400000e0000 */
[----:B------:R-:W-:-:S02]  /*5a50*/  SHF.R.U32.HI R53, RZ, UR4, R43 ;  /* 0x00000004ff357c19 */ /* 0x000fc4000801162b */
[----:B------:R-:W-:Y:S02]  /*5a60*/  LOP3.LUT R43, R4, R39, RZ, 0xc0, !PT ;  /* 0x00000027042b7212 */ /* 0x000fe400078ec0ff */
[----:B------:R-:W-:Y:S01]  /*5a70*/  LOP3.LUT R53, R53, R7, RZ, 0x30, !PT ;  /* 0x0000000735357212 */ /* 0x000fe200078e30ff */
[----:B--2---:R-:W-:-:S03]  /*5a80*/  IMAD.MOV.U32 R39, RZ, RZ, RZ ;  /* 0x000000ffff277224 */ /* 0x004fc600078e00ff */
[----:B------:R-:W2:Y:S01]  /*5a90*/  POPC R43, R43 ;  /* 0x0000002b002b7309 */ /* 0x000ea20000000000 */
[----:B----4-:R-:W-:-:S13]  /*5aa0*/  ISETP.NE.AND P0, PT, R26, R31, PT ;  /* 0x0000001f1a00720c */ /* 0x010fda0003f05270 */
[----:B-123--:R-:W-:Y:S05]  /*5ab0*/  @P0 BRA `(.L_x_62) ;  /* 0x0000000000080947 */ /* 0x00efea0003800000 */
[----:B------:R-:W-:-:S06]  /*5ac0*/  IMAD R39, R49, 0x4, R6 ;  /* 0x0000000431277824 */ /* 0x000fcc00078e0206 */
[----:B------:R1:W2:Y:S02]  /*5ad0*/  ATOMS.ADD R39, [R39], R43 ;  /* 0x0000002b2727738c */ /* 0x0002a40000000000 */
.L_x_62:
[----:B------:R-:W-:Y:S05]  /*5ae0*/  BSYNC.RECONVERGENT B0 ;  /* 0x0000000000007941 */ /* 0x000fea0003800200 */
.L_x_61:
[----:B------:R-:W-:Y:S01]  /*5af0*/  R2P PR, R53, 0x7f ;  /* 0x0000007f35007804 */ /* 0x000fe20000000000 */
[----:B--2---:R2:W3:Y:S01]  /*5b00*/  SHFL.IDX PT, R31, R39, R31, 0x1f ;  /* 0x00001f1f271f7589 */ /* 0x0044e200000e0000 */
[----:B------:R-:W-:Y:S11]  /*5b10*/  BSSY.RECONVERGENT B0, `(.L_x_63) ;  /* 0x0000021000007945 */ /* 0x000ff60003800200 */
[----:B------:R-:W-:-:S02]  /*5b20*/  VOTE.ANY R35, PT, P0 ;  /* 0x0000000000237806 */ /* 0x000fc400000e0100 */
[----:B------:R-:W-:Y:S02]  /*5b30*/  VOTE.ANY R49, PT, P1 ;  /* 0x0000000000317806 */ /* 0x000fe400008e0100 */
[----:B------:R-:W-:Y:S02]  /*5b40*/  @!P0 LOP3.LUT R35, RZ, R35, RZ, 0x33, !PT ;  /* 0x00000023ff238212 */ /* 0x000fe400078e33ff */
[----:B------:R-:W-:Y:S02]  /*5b50*/  @!P1 LOP3.LUT R49, RZ, R49, RZ, 0x33, !PT ;  /* 0x00000031ff319212 */ /* 0x000fe400078e33ff */
[----:B--2---:R-:W-:Y:S02]  /*5b60*/  VOTE.ANY R39, PT, P5 ;  /* 0x0000000000277806 */ /* 0x004fe400028e0100 */
[----:B------:R-:W-:Y:S02]  /*5b70*/  LOP3.LUT R35, R49, R35, RZ, 0xc0, !PT ;  /* 0x0000002331237212 */ /* 0x000fe400078ec0ff */
[----:B------:R-:W-:-:S02]  /*5b80*/  VOTE.ANY R49, PT, P2 ;  /* 0x0000000000317806 */ /* 0x000fc400010e0100 */
        /* <DEDUP_REMOVED lines=9> */
[----:B------:R-:W-:Y:S01]  /*5c20*/  LOP3.LUT R35, R49, R35, RZ, 0xc0, !PT ;  /* 0x0000002331237212 */ /* 0x000fe200078ec0ff */
[----:B------:R-:W-:-:S03]  /*5c30*/  IMAD.MOV.U32 R49, RZ, RZ, RZ ;  /* 0x000000ffff317224 */ /* 0x000fc600078e00ff */
[----:B------:R-:W-:Y:S02]  /*5c40*/  LOP3.LUT R35, R39, R35, RZ, 0xc0, !PT ;  /* 0x0000002327237212 */ /* 0x000fe400078ec0ff */
[----:B------:R-:W-:-:S04]  /*5c50*/  VOTE.ANY R39, PT, P6 ;  /* 0x0000000000277806 */ /* 0x000fc800030e0100 */
[----:B------:R-:W-:-:S04]  /*5c60*/  @!P6 LOP3.LUT R39, RZ, R39, RZ, 0x33, !PT ;  /* 0x00000027ff27e212 */ /* 0x000fc800078e33ff */
[----:B------:R-:W-:Y:S02]  /*5c70*/  LOP3.LUT R35, R39, R35, RZ, 0xc0, !PT ;  /* 0x0000002327237212 */ /* 0x000fe400078ec0ff */
[----:B------:R-:W-:-:S04]  /*5c80*/  VOTE.ANY R39, PT, P0 ;  /* 0x0000000000277806 */ /* 0x000fc800000e0100 */
[----:B------:R-:W-:-:S04]  /*5c90*/  @!P0 LOP3.LUT R39, RZ, R39, RZ, 0x33, !PT ;  /* 0x00000027ff278212 */ /* 0x000fc800078e33ff */
[----:B------:R-:W-:-:S04]  /*5ca0*/  LOP3.LUT R39, R39, R35, RZ, 0xc0, !PT ;  /* 0x0000002327277212 */ /* 0x000fc800078ec0ff */
[----:B------:R-:W2:Y:S01]  /*5cb0*/  FLO.U32 R35, R39 ;  /* 0x0000002700237300 */ /* 0x000ea200000e0000 */
[----:B------:R-:W-:-:S07]  /*5cc0*/  LOP3.LUT R4, R4, R39, RZ, 0xc0, !PT ;  /* 0x0000002704047212 */ /* 0x000fce00078ec0ff */
[----:B------:R-:W4:Y:S01]  /*5cd0*/  POPC R4, R4 ;  /* 0x0000000400047309 */ /* 0x000f220000000000 */
[----:B--2---:R-:W-:-:S13]  /*5ce0*/  ISETP.NE.AND P0, PT, R26, R35, PT ;  /* 0x000000231a00720c */ /* 0x004fda0003f05270 */
[----:B---34-:R-:W-:Y:S05]  /*5cf0*/  @P0 BRA `(.L_x_64) ;  /* 0x0000000000080947 */ /* 0x018fea0003800000 */
[----:B------:R-:W-:-:S06]  /*5d00*/  IMAD R49, R53, 0x4, R6 ;  /* 0x0000000435317824 */ /* 0x000fcc00078e0206 */
[----:B------:R2:W3:Y:S02]  /*5d10*/  ATOMS.ADD R49, [R49], R4 ;  /* 0x000000043131738c */ /* 0x0004e40000000000 */
.L_x_64:
[----:B------:R-:W-:Y:S05]  /*5d20*/  BSYNC.RECONVERGENT B0 ;  /* 0x0000000000007941 */ /* 0x000fea0003800200 */
.L_x_63:
[----:B------:R-:W-:Y:S01]  /*5d30*/  BAR.SYNC.DEFER_BLOCKING 0x0 ;  /* 0x0000000000007b1d */ /* 0x000fe20000010000 */
[----:B------:R-:W-:Y:S01]  /*5d40*/  IMAD.IADD R6, R41, 0x1, R33 ;  /* 0x0000000129067824 */ /* 0x000fe200078e0221 */
[----:B------:R-:W-:Y:S01]  /*5d50*/  ISETP.NE.AND P0, PT, R45, RZ, PT ;  /* 0x000000ff2d00720c */ /* 0x000fe20003f05270 */
[----:B------:R-:W-:Y:S02]  /*5d60*/  IMAD R33, R32, 0x4, R29 ;  /* 0x0000000420217824 */ /* 0x000fe400078e021d */
[----:B------:R-:W-:Y:S01]  /*5d70*/  IMAD.IADD R32, R43, 0x1, R31 ;  /* 0x000000012b207824 */ /* 0x000fe200078e021f */
[----:B------:R-:W-:Y:S01]  /*5d80*/  BSSY B1, `(.L_x_65) ;  /* 0x0000058000017945 */ /* 0x000fe20003800000 */
[--C-:B------:R-:W-:Y:S01]  /*5d90*/  IMAD R31, R34, 0x4, R29.reuse ;  /* 0x00000004221f7824 */ /* 0x100fe200078e021d */
[----:B---3--:R3:W2:Y:S01]  /*5da0*/  SHFL.IDX PT, R49, R49, R35, 0x1f ;  /* 0x00001f2331317589 */ /* 0x0086a200000e0000 */
[----:B------:R-:W-:Y:S02]  /*5db0*/  IMAD R36, R36, 0x4, R29 ;  /* 0x0000000424247824 */ /* 0x000fe400078e021d */
[----:B------:R-:W-:-:S02]  /*5dc0*/  IMAD.IADD R26, R51, 0x1, R37 ;  /* 0x00000001331a7824 */ /* 0x000fc400078e0225 */
[--C-:B------:R-:W-:Y:S02]  /*5dd0*/  IMAD R42, R42, 0x4, R29.reuse ;  /* 0x000000042a2a7824 */ /* 0x100fe400078e021d */
[--C-:B------:R-:W-:Y:S02]  /*5de0*/  IMAD R37, R44, 0x4, R29.reuse ;  /* 0x000000042c257824 */ /* 0x100fe400078e021d */
[--C-:B------:R-:W-:Y:S02]  /*5df0*/  IMAD R52, R52, 0x4, R29.reuse ;  /* 0x0000000434347824 */ /* 0x100fe400078e021d */
[--C-:B---3--:R-:W-:Y:S02]  /*5e00*/  IMAD R35, R38, 0x4, R29.reuse ;  /* 0x0000000426237824 */ /* 0x108fe400078e021d */
[--C-:B------:R-:W-:Y:S02]  /*5e10*/  IMAD R39, R50, 0x4, R29.reuse ;  /* 0x0000000432277824 */ /* 0x100fe400078e021d */
[--C-:B------:R-:W-:Y:S01]  /*5e20*/  IMAD R28, R28, 0x4, R29.reuse ;  /* 0x000000041c1c7824 */ /* 0x100fe200078e021d */
[----:B------:R3:W-:Y:S01]  /*5e30*/  STS [R33+-0x4], R25 ;  /* 0xfffffc1921007388 */ /* 0x0007e20000000800 */
[----:B------:R-:W-:-:S02]  /*5e40*/  IMAD R40, R40, 0x4, R29 ;  /* 0x0000000428287824 */ /* 0x000fc400078e021d */
[--C-:B------:R-:W-:Y:S01]  /*5e50*/  IMAD R48, R48, 0x4, R29.reuse ;  /* 0x0000000430307824 */ /* 0x100fe200078e021d */
[----:B------:R-:W-:Y:S01]  /*5e60*/  STS [R31+-0x4], R24 ;  /* 0xfffffc181f007388 */ /* 0x000fe20000000800 */
[--C-:B------:R-:W-:Y:S02]  /*5e70*/  IMAD R47, R47, 0x4, R29.reuse ;  /* 0x000000042f2f7824 */ /* 0x100fe400078e021d */
[----:B------:R-:W-:Y:S01]  /*5e80*/  IMAD R6, R6, 0x4, R29 ;  /* 0x0000000406067824 */ /* 0x000fe200078e021d */
[----:B------:R4:W-:Y:S01]  /*5e90*/  STS [R36+-0x4], R23 ;  /* 0xfffffc1724007388 */ /* 0x0009e20000000800 */
[----:B--2---:R-:W-:Y:S02]  /*5ea0*/  IMAD.IADD R4, R4, 0x1, R49 ;  /* 0x0000000104047824 */ /* 0x004fe400078e0231 */
[--C-:B---3--:R-:W-:Y:S01]  /*5eb0*/  IMAD R25, R46, 0x4, R29.reuse ;  /* 0x000000042e197824 */ /* 0x108fe200078e021d */
[----:B------:R-:W-:Y:S01]  /*5ec0*/  STS [R35+-0x4], R22 ;  /* 0xfffffc1623007388 */ /* 0x000fe20000000800 */
[----:B------:R-:W-:-:S03]  /*5ed0*/  IMAD R32, R32, 0x4, R29 ;  /* 0x0000000420207824 */ /* 0x000fc600078e021d */
[----:B------:R2:W-:Y:S01]  /*5ee0*/  STS [R42+-0x4], R21 ;  /* 0xfffffc152a007388 */ /* 0x0005e20000000800 */
[----:B----4-:R-:W-:-:S03]  /*5ef0*/  IMAD R23, R30, 0x4, R29 ;  /* 0x000000041e177824 */ /* 0x010fc600078e021d */
[----:B------:R-:W-:Y:S04]  /*5f00*/  STS [R37+-0x4], R20 ;  /* 0xfffffc1425007388 */ /* 0x000fe80000000800 */
[----:B------:R3:W-:Y:S01]  /*5f10*/  STS [R52+-0x4], R19 ;  /* 0xfffffc1334007388 */ /* 0x0007e20000000800 */
[----:B--2---:R-:W-:-:S03]  /*5f20*/  IMAD R21, R4, 0x4, R29 ;  /* 0x0000000404157824 */ /* 0x004fc600078e021d */
[----:B------:R-:W-:Y:S04]  /*5f30*/  STS [R39+-0x4], R18 ;  /* 0xfffffc1227007388 */ /* 0x000fe80000000800 */
[----:B------:R2:W-:Y:S01]  /*5f40*/  STS [R28+-0x4], R17 ;  /* 0xfffffc111c007388 */ /* 0x0005e20000000800 */
[----:B---3--:R-:W-:-:S03]  /*5f50*/  IMAD R19, R26, 0x4, R29 ;  /* 0x000000041a137824 */ /* 0x008fc600078e021d */
[----:B------:R3:W-:Y:S04]  /*5f60*/  STS [R23+-0x4], R16 ;  /* 0xfffffc1017007388 */ /* 0x0007e80000000800 */
[----:B------:R3:W-:Y:S01]  /*5f70*/  STS [R40+-0x4], R15 ;  /* 0xfffffc0f28007388 */ /* 0x0007e20000000800 */
[----:B--2---:R-:W-:-:S03]  /*5f80*/  IMAD R17, R3, 0x8, R29 ;  /* 0x0000000803117824 */ /* 0x004fc600078e021d */
[----:B------:R3:W-:Y:S04]  /*5f90*/  STS [R25+-0x4], R14 ;  /* 0xfffffc0e19007388 */ /* 0x0007e80000000800 */
[----:B------:R3:W-:Y:S04]  /*5fa0*/  STS [R48+-0x4], R13 ;  /* 0xfffffc0d30007388 */ /* 0x0007e80000000800 */
[----:B------:R3:W-:Y:S04]  /*5fb0*/  STS [R47+-0x4], R12 ;  /* 0xfffffc0c2f007388 */ /* 0x0007e80000000800 */
[----:B------:R3:W-:Y:S04]  /*5fc0*/  STS [R6+-0x4], R11 ;  /* 0xfffffc0b06007388 */ /* 0x0007e80000000800 */
[----:B------:R3:W-:Y:S04]  /*5fd0*/  STS [R19+-0x4], R10 ;  /* 0xfffffc0a13007388 */ /* 0x0007e80000000800 */
[----:B------:R3:W-:Y:S04]  /*5fe0*/  STS [R32+-0x4], R9 ;  /* 0xfffffc0920007388 */ /* 0x0007e80000000800 */
[----:B------:R3:W-:Y:S01]  /*5ff0*/  STS [R21+-0x4], R8 ;  /* 0xfffffc0815007388 */ /* 0x0007e20000000800 */
[----:B------:R-:W-:Y:S05]  /*6000*/  @P0 BRA `(.L_x_66) ;  /* 0x0000000000bc0947 */ /* 0x000fea0003800000 */
[----:B------:R-:W3:Y:S02]  /*6010*/  LDCU.64 UR4, c[0x0][0x398] ;  /* 0x00007300ff0477ac */ /* 0x000ee40008000a00 */
[----:B---3--:R-:W-:-:S04]  /*6020*/  LEA R10, P0, R3, UR4, 0x3 ;  /* 0x00000004030a7c11 */ /* 0x008fc8000f8018ff */
[----:B------:R-:W-:-:S05]  /*6030*/  LEA.HI.X R11, R3, UR5, RZ, 0x3, P0 ;  /* 0x00000005030b7c11 */ /* 0x000fca00080f1cff */
[----:B------:R-:W2:Y:S01]  /*6040*/  LDG.E.64 R8, desc[UR6][R10.64] ;  /* 0x000000060a087981 */ /* 0x000ea2000c1e1b00 */
[----:B------:R-:W-:Y:S02]  /*6050*/  SHF.R.S32.HI R13, RZ, 0x1f, R5 ;  /* 0x0000001fff0d7819 */ /* 0x000fe40000011405 */
[----:B--2---:R-:W-:-:S05]  /*6060*/  IADD3 R8, P0, PT, -R5, R8, RZ ;  /* 0x0000000805087210 */ /* 0x004fca0007f1e1ff */
[----:B------:R-:W-:Y:S01]  /*6070*/  IMAD.X R9, R9, 0x1, ~R13, P0 ;  /* 0x0000000109097824 */ /* 0x000fe200000e0e0d */
[----:B------:R-:W-:Y:S01]  /*6080*/  ISETP.GE.AND P0, PT, R27, 0x1, PT ;  /* 0x000000011b00780c */ /* 0x000fe20003f06270 */
[----:B------:R-:W-:-:S03]  /*6090*/  IMAD.MOV.U32 R13, RZ, RZ, R0 ;  /* 0x000000ffff0d7224 */ /* 0x000fc600078e0000 */
[----:B------:R2:W-:Y:S09]  /*60a0*/  STS.64 [R17+0x6c00], R8 ;  /* 0x006c000811007388 */ /* 0x0005f20000000a00 */
[----:B------:R-:W-:Y:S05]  /*60b0*/  @!P0 BRA `(.L_x_67) ;  /* 0x00000000006c8947 */ /* 0x000fea0003800000 */
[----:B------:R-:W-:Y:S01]  /*60c0*/  BSSY B0, `(.L_x_68) ;  /* 0x0000019000007945 */ /* 0x000fe20003800000 */
[----:B------:R-:W-:Y:S02]  /*60d0*/  IMAD.MOV.U32 R4, RZ, RZ, -0x1 ;  /* 0xffffffffff047424 */ /* 0x000fe400078e00ff */
[----:B------:R-:W-:Y:S02]  /*60e0*/  IMAD.MOV.U32 R6, RZ, RZ, R27 ;  /* 0x000000ffff067224 */ /* 0x000fe400078e001b */
[----:B------:R-:W-:-:S07]  /*60f0*/  IMAD.MOV.U32 R13, RZ, RZ, R0 ;  /* 0x000000ffff0d7224 */ /* 0x000fce00078e0000 */
.L_x_72:
[----:B--2---:R-:W2:Y:S01]  /*6100*/  LDC.64 R8, c[0x0][0x380] ;  /* 0x0000e000ff087b82 */ /* 0x004ea20000000a00 */
[----:B------:R-:W-:Y:S01]  /*6110*/  VIADD R15, R6, 0xffffffff ;  /* 0xffffffff060f7836 */ /* 0x000fe20000000000 */
[----:B------:R-:W-:Y:S03]  /*6120*/  BSSY B2, `(.L_x_69) ;  /* 0x0000008000027945 */ /* 0x000fe60003800000 */
[----:B------:R-:W-:-:S04]  /*6130*/  IMAD R11, R15, 0x100, R3 ;  /* 0x000001000f0b7824 */ /* 0x000fc800078e0203 */
[----:B--2---:R-:W-:-:S07]  /*6140*/  IMAD.WIDE R8, R11, 0x4, R8 ;  /* 0x000000040b087825 */ /* 0x004fce00078e0208 */
.L_x_70:
[----:B------:R-:W-:Y:S05]  /*6150*/  YIELD ;  /* 0x0000000000007946 */ /* 0x000fea0003800000 */
[----:B------:R2:W-:Y:S06]  /*6160*/  MEMBAR.SC.CTA ;  /* 0x0000000000007992 */ /* 0x0005ec0000000000 */
[----:B--2---:R-:W2:Y:S02]  /*6170*/  LDG.E.STRONG.SYS R10, desc[UR6][R8.64] ;  /* 0x00000006080a7981 */ /* 0x004ea4000c1f5900 */
[----:B--2---:R-:W-:-:S13]  /*6180*/  ISETP.NE.AND P0, PT, R10, RZ, PT ;  /* 0x000000ff0a00720c */ /* 0x004fda0003f05270 */
[----:B------:R-:W-:Y:S05]  /*6190*/  @!P0 BRA `(.L_x_70) ;  /* 0xfffffffc00ec8947 */ /* 0x000fea000383ffff */
[----:B------:R-:W-:Y:S05]  /*61a0*/  BSYNC B2 ;  /* 0x0000000000027941 */ /* 0x000fea0003800000 */
.L_x_69:
[----:B------:R-:W-:Y:S01]  /*61b0*/  BSSY.RECONVERGENT B2, `(.L_x_71) ;  /* 0x0000006000027945 */ /* 0x000fe20003800200 */
[C---:B------:R-:W-:Y:S02]  /*61c0*/  ISETP.GT.AND P0, PT, R10.reuse, -0x1, PT ;  /* 0xffffffff0a00780c */ /* 0x040fe40003f04270 */
[----:B------:R-:W-:Y:S01]  /*61d0*/  LOP3.LUT R10, R10, 0x3fffffff, RZ, 0xc0, !PT ;  /* 0x3fffffff0a0a7812 */ /* 0x000fe200078ec0ff */
[----:B------:R-:W-:Y:S05]  /*61e0*/  WARPSYNC.EXCLUSIVE R4 ;  /* 0x0000000004007348 */ /* 0x000fea0003a00000 */
[----:B------:R-:W-:-:S05]  /*61f0*/  IMAD.IADD R13, R10, 0x1, R13 ;  /* 0x000000010a0d7824 */ /* 0x000fca00078e020d */
[----:B------:R-:W-:-:S07]  /*6200*/  VOTE.ANY R4, PT, P0 ;  /* 0x0000000000047806 */ /* 0x000fce00000e0100 */
[----:B------:R-:W-:Y:S05]  /*6210*/  BSYNC.RECONVERGENT B2 ;  /* 0x0000000000027941 */ /* 0x000fea0003800200 */
.L_x_71:
[----:B------:R-:W-:Y:S01]  /*6220*/  ISETP.GT.U32.AND P1, PT, R6, 0x1, PT ;  /* 0x000000010600780c */ /* 0x000fe20003f24070 */
[----:B------:R-:W-:-:S12]  /*6230*/  IMAD.MOV.U32 R6, RZ, RZ, R15 ;  /* 0x000000ffff067224 */ /* 0x000fd800078e000f */
[----:B------:R-:W-:Y:S05]  /*6240*/  @P0 BRA P1, `(.L_x_72) ;  /* 0xfffffffc00ac0947 */ /* 0x000fea000083ffff */
[----:B------:R-:W-:Y:S05]  /*6250*/  BSYNC B0 ;  /* 0x0000000000007941 */ /* 0x000fea0003800000 */
.L_x_68:
[----:B------:R3:W4:Y:S02]  /*6260*/  LDS.64 R8, [R17+0x6c00] ;  /* 0x006c000011087984 */ /* 0x0007240000000a00 */
.L_x_67:
[----:B------:R-:W5:Y:S01]  /*6270*/  LDC.64 R10, c[0x0][0x380] ;  /* 0x0000e000ff0a7b82 */ /* 0x000f620000000a00 */
[C---:B------:R-:W-:Y:S01]  /*6280*/  IMAD.IADD R15, R13.reuse, 0x1, -R0 ;  /* 0x000000010d0f7824 */ /* 0x040fe200078e0a00 */
[----:B------:R-:W-:Y:S01]  /*6290*/  LOP3.LUT R13, R13, 0x80000000, RZ, 0xfc, !PT ;  /* 0x800000000d0d7812 */ /* 0x000fe200078efcff */
[----:B------:R-:W-:-:S03]  /*62a0*/  IMAD R19, R27, 0x100, R3 ;  /* 0x000001001b137824 */ /* 0x000fc600078e0203 */
[----:B--2-4-:R-:W-:-:S04]  /*62b0*/  IADD3 R8, P0, PT, R15, R8, RZ ;  /* 0x000000080f087210 */ /* 0x014fc80007f1e0ff */
[----:B------:R-:W-:-:S05]  /*62c0*/  LEA.HI.X.SX32 R9, R15, R9, 0x1, P0 ;  /* 0x000000090f097211 */ /* 0x000fca00000f0eff */
[----:B------:R2:W-:Y:S01]  /*62d0*/  STS.64 [R17+0x6c00], R8 ;  /* 0x006c000811007388 */ /* 0x0005e20000000a00 */
[----:B-----5:R-:W-:-:S05]  /*62e0*/  IMAD.WIDE R10, R19, 0x4, R10 ;  /* 0x00000004130a7825 */ /* 0x020fca00078e020a */
[----:B------:R2:W-:Y:S02]  /*62f0*/  STG.E.STRONG.SYS desc[UR6][R10.64], R13 ;  /* 0x0000000d0a007986 */ /* 0x0005e4000c115906 */
.L_x_66:
[----:B------:R-:W-:Y:S05]  /*6300*/  BSYNC B1 ;  /* 0x0000000000017941 */ /* 0x000fea0003800000 */
.L_x_65:
[----:B--23--:R-:W2:Y:S01]  /*6310*/  LDC.64 R10, c[0x0][0x390] ;  /* 0x0000e400ff0a7b82 */ /* 0x00cea20000000a00 */
[----:B------:R-:W-:-:S04]  /*6320*/  IMAD R4, R27, 0x1b00, RZ ;  /* 0x00001b001b047824 */ /* 0x000fc800078e02ff */
[----:B------:R-:W-:-:S03]  /*6330*/  VIADD R4, R4, 0x1b00 ;  /* 0x00001b0004047836 */ /* 0x000fc60000000000 */
[----:B------:R-:W3:Y:S01]  /*6340*/  LDC R13, c[0x0][0x3c0] ;  /* 0x0000f000ff0d7b82 */ /* 0x000ee20000000800 */
[----:B--2---:R-:W-:Y:S02]  /*6350*/  ISETP.EQ.U32.AND P1, PT, R10, RZ, PT ;  /* 0x000000ff0a00720c */ /* 0x004fe40003f22070 */
[CC--:B---3--:R-:W-:Y:S02]  /*6360*/  ISETP.GE.AND P0, PT, R4.reuse, R13.reuse, PT ;  /* 0x0000000d0400720c */ /* 0x0c8fe40003f06270 */
[----:B------:R-:W-:Y:S01]  /*6370*/  ISETP.GT.AND P3, PT, R4, R13, PT ;  /* 0x0000000d0400720c */ /* 0x000fe20003f64270 */
[----:B------:R-:W-:Y:S01]  /*6380*/  IMAD R4, R3, 0x4, R29 ;  /* 0x0000000403047824 */ /* 0x000fe200078e021d */
[----:B------:R-:W-:-:S04]  /*6390*/  ISETP.EQ.OR.EX P0, PT, R11, RZ, !P0, P1 ;  /* 0x000000ff0b00720c */ /* 0x000fc80004702710 */
[----:B------:R-:W-:-:S13]  /*63a0*/  ISETP.GT.U32.OR P0, PT, R3, 0xff, P0 ;  /* 0x000000ff0300780c */ /* 0x000fda0000704470 */
[----:B------:R-:W-:Y:S05]  /*63b0*/  @P0 BRA `(.L_x_73) ;  /* 0x0000000000200947 */ /* 0x000fea0003800000 */
[----:B------:R-:W2:Y:S01]  /*63c0*/  LDS.64 R8, [R17+0x6c00] ;  /* 0x006c000011087984 */ /* 0x000ea20000000a00 */
[C---:B------:R-:W-:Y:S02]  /*63d0*/  LEA R10, P2, R3.reuse, R10, 0x3 ;  /* 0x0000000a030a7211 */ /* 0x040fe400078418ff */
[--C-:B------:R-:W-:Y:S02]  /*63e0*/  SHF.R.S32.HI R15, RZ, 0x1f, R0.reuse ;  /* 0x0000001fff0f7819 */ /* 0x100fe40000011400 */
[----:B------:R-:W-:Y:S02]  /*63f0*/  LEA.HI.X R11, R3, R11, RZ, 0x3, P2 ;  /* 0x0000000b030b7211 */ /* 0x000fe400010f1cff */
[----:B--2---:R-:W-:Y:S02]  /*6400*/  IADD3 R8, P0, P1, R8, R5, R0 ;  /* 0x0000000508087210 */ /* 0x004fe4000791e000 */
[----:B------:R-:W-:-:S04]  /*6410*/  SHF.R.S32.HI R5, RZ, 0x1f, R5 ;  /* 0x0000001fff057819 */ /* 0x000fc80000011405 */
[----:B------:R-:W-:-:S05]  /*6420*/  IADD3.X R9, PT, PT, R9, R5, R15, P0, P1 ;  /* 0x0000000509097210 */ /* 0x000fca00007e240f */
[----:B------:R2:W-:Y:S02]  /*6430*/  STG.E.64 desc[UR6][R10.64], R8 ;  /* 0x000000080a007986 */ /* 0x0005e4000c101b06 */
.L_x_73:
[----:B------:R-:W-:Y:S05]  /*6440*/  WARPSYNC.ALL ;  /* 0x0000000000007948 */ /* 0x000fea0003800000 */
[----:B------:R-:W-:Y:S06]  /*6450*/  BAR.SYNC.DEFER_BLOCKING 0x0 ;  /* 0x0000000000007b1d */ /* 0x000fec0000010000 */
[----:B------:R-:W-:Y:S05]  /*6460*/  @P3 BRA `(.L_x_74) ;  /* 0x0000001000903947 */ /* 0x000fea0003800000 */
[----:B------:R-:W3:Y:S01]  /*6470*/  LDS R2, [R4] ;  /* 0x0000000004027984 */ /* 0x000ee20000000800 */
[----:B------:R-:W4:Y:S01]  /*6480*/  LDCU UR4, c[0x0][0x3c4] ;  /* 0x00007880ff0477ac */ /* 0x000f220008000800 */
[----:B------:R-:W5:Y:S01]  /*6490*/  LDCU.64 UR8, c[0x0][0x3a0] ;  /* 0x00007400ff0877ac */ /* 0x000f620008000a00 */
[----:B---3--:R-:W-:-:S04]  /*64a0*/  ISETP.NE.AND P0, PT, R2, 0x7fffffff, PT ;  /* 0x7fffffff0200780c */ /* 0x008fc80003f05270 */
[C---:B------:R-:W-:Y:S02]  /*64b0*/  SEL R0, R2.reuse, 0x80000000, P0 ;  /* 0x8000000002007807 */ /* 0x040fe40000000000 */
[----:B------:R-:W-:Y:S02]  /*64c0*/  ISETP.GT.AND P0, PT, R2, -0x1, PT ;  /* 0xffffffff0200780c */ /* 0x000fe40003f04270 */
[----:B----4-:R-:W-:-:S04]  /*64d0*/  SHF.R.U32.HI R0, RZ, UR4, R0 ;  /* 0x00000004ff007c19 */ /* 0x010fc80008011600 */
[----:B------:R-:W-:-:S05]  /*64e0*/  LOP3.LUT R0, R0, R7, RZ, 0x30, !PT ;  /* 0x0000000700007212 */ /* 0x000fca00078e30ff */
[----:B--2---:R-:W-:Y:S02]  /*64f0*/  IMAD R8, R0, 0x8, R29 ;  /* 0x0000000800087824 */ /* 0x004fe400078e021d */
[----:B------:R-:W-:-:S04]  /*6500*/  IMAD.MOV.U32 R0, RZ, RZ, -0x1 ;  /* 0xffffffffff007424 */ /* 0x000fc800078e00ff */
[----:B------:R-:W2:Y:S01]  /*6510*/  LDS.64 R8, [R8+0x6c00] ;  /* 0x006c000008087984 */ /* 0x000ea20000000a00 */
[----:B------:R-:W-:-:S04]  /*6520*/  SEL R5, R0, 0x80000000, P0 ;  /* 0x8000000000057807 */ /* 0x000fc80000000000 */
[----:B------:R-:W-:Y:S02]  /*6530*/  LOP3.LUT R5, R5, R2, RZ, 0x3c, !PT ;  /* 0x0000000205057212 */ /* 0x000fe400078e3cff */
[----:B--2---:R-:W-:-:S05]  /*6540*/  IADD3 R6, P1, PT, R8, R3, RZ ;  /* 0x0000000308067210 */ /* 0x004fca0007f3e0ff */
[----:B------:R-:W-:Y:S01]  /*6550*/  IMAD.X R9, RZ, RZ, R9, P1 ;  /* 0x000000ffff097224 */ /* 0x000fe200008e0609 */
[----:B-----5:R-:W-:-:S04]  /*6560*/  LEA R10, P1, R6, UR8, 0x2 ;  /* 0x00000008060a7c11 */ /* 0x020fc8000f8210ff */
[----:B------:R-:W-:-:S05]  /*6570*/  LEA.HI.X R11, R6, UR9, R9, 0x2, P1 ;  /* 0x00000009060b7c11 */ /* 0x000fca00088f1409 */
[----:B------:R-:W-:Y:S01]  /*6580*/  STG.E desc[UR6][R10.64], R5 ;  /* 0x000000050a007986 */ /* 0x000fe2000c101906 */
[----:B------:R-:W-:-:S03]  /*6590*/  NOP ;  /* 0x0000000000007918 */ /* 0x000fc60000000000 */
[----:B------:R-:W2:Y:S02]  /*65a0*/  LDS R2, [R4+0x600] ;  /* 0x0006000004027984 */ /* 0x000ea40000000800 */
[----:B--2---:R-:W-:-:S04]  /*65b0*/  ISETP.NE.AND P0, PT, R2, 0x7fffffff, PT ;  /* 0x7fffffff0200780c */ /* 0x004fc80003f05270 */
[C---:B------:R-:W-:Y:S02]  /*65c0*/  SEL R6, R2.reuse, 0x80000000, P0 ;  /* 0x8000000002067807 */ /* 0x040fe40000000000 */
[----:B------:R-:W-:Y:S02]  /*65d0*/  ISETP.GT.AND P0, PT, R2, -0x1, PT ;  /* 0xffffffff0200780c */ /* 0x000fe40003f04270 */
[----:B------:R-:W-:Y:S02]  /*65e0*/  SHF.R.U32.HI R6, RZ, UR4, R6 ;  /* 0x00000004ff067c19 */ /* 0x000fe40008011606 */
[----:B------:R-:W-:Y:S02]  /*65f0*/  SEL R5, R0, 0x80000000, P0 ;  /* 0x8000000000057807 */ /* 0x000fe40000000000 */
[----:B------:R-:W-:Y:S02]  /*6600*/  LOP3.LUT R6, R6, R7, RZ, 0x30, !PT ;  /* 0x0000000706067212 */ /* 0x000fe400078e30ff */
[----:B------:R-:W-:-:S03]  /*6610*/  LOP3.LUT R5, R5, R2, RZ, 0x3c, !PT ;  /* 0x0000000205057212 */ /* 0x000fc600078e3cff */
[----:B------:R-:W-:-:S05]  /*6620*/  IMAD R6, R6, 0x8, R29 ;  /* 0x0000000806067824 */ /* 0x000fca00078e021d */
[----:B------:R-:W2:Y:S02]  /*6630*/  LDS.64 R8, [R6+0x6c00] ;  /* 0x006c000006087984 */ /* 0x000ea40000000a00 */
[----:B--2---:R-:W-:-:S05]  /*6640*/  IADD3 R8, P1, PT, R8, R3, RZ ;  /* 0x0000000308087210 */ /* 0x004fca0007f3e0ff */
[----:B------:R-:W-:Y:S01]  /*6650*/  IMAD.X R9, RZ, RZ, R9, P1 ;  /* 0x000000ffff097224 */ /* 0x000fe200008e0609 */
[----:B------:R-:W-:-:S04]  /*6660*/  LEA R10, P1, R8, UR8, 0x2 ;  /* 0x00000008080a7c11 */ /* 0x000fc8000f8210ff */
        /* <DEDUP_REMOVED lines=251> */
[----:B------:R-:W-:-:S06]  /*7620*/  IMAD R6, R2, 0x8, R29 ;  /* 0x0000000802067824 */ /* 0x000fcc00078e021d */
[----:B------:R-:W2:Y:S02]  /*7630*/  LDS.64 R6, [R6+0x6c00] ;  /* 0x006c000006067984 */ /* 0x000ea40000000a00 */
[----:B--2---:R-:W-:-:S05]  /*7640*/  IADD3 R3, P1, PT, R6, R3, RZ ;  /* 0x0000000306037210 */ /* 0x004fca0007f3e0ff */
[----:B------:R-:W-:Y:S01]  /*7650*/  IMAD.X R8, RZ, RZ, R7, P1 ;  /* 0x000000ffff087224 */ /* 0x000fe200008e0607 */
[----:B------:R-:W-:-:S04]  /*7660*/  LEA R2, P1, R3, UR8, 0x2 ;  /* 0x0000000803027c11 */ /* 0x000fc8000f8210ff */
[----:B------:R-:W-:-:S05]  /*7670*/  LEA.HI.X R3, R3, UR9, R8, 0x2, P1 ;  /* 0x0000000903037c11 */ /* 0x000fca00088f1408 */
[----:B------:R-:W-:Y:S01]  /*7680*/  STG.E desc[UR6][R2.64+0x6600], R5 ;  /* 0x0066000502007986 */ /* 0x000fe2000c101906 */
[----:B------:R-:W-:Y:S01]  /*7690*/  NOP ;  /* 0x0000000000007918 */ /* 0x000fe20000000000 */
[----:B------:R-:W-:Y:S05]  /*76a0*/  EXIT ;  /* 0x000000000000794d */ /* 0x000fea0003800000 */
.L_x_74:
[----:B------:R-:W-:Y:S01]  /*76b0*/  IMAD R27, R27, -0x1b00, R13 ;  /* 0xffffe5001b1b7824 */ /* 0x000fe200078e020d */
[----:B------:R-:W-:Y:S01]  /*76c0*/  BSSY.RECONVERGENT B0, `(.L_x_75) ;  /* 0x0000020000007945 */ /* 0x000fe20003800200 */
[C---:B------:R-:W-:Y:S02]  /*76d0*/  VIADD R0, R3.reuse, 0x180 ;  /* 0x0000018003007836 */ /* 0x040fe40000000000 */
[C---:B------:R-:W-:Y:S01]  /*76e0*/  VIADD R6, R3.reuse, 0x300 ;  /* 0x0000030003067836 */ /* 0x040fe20000000000 */
[CC--:B------:R-:W-:Y:S01]  /*76f0*/  ISETP.GE.AND P4, PT, R3.reuse, R27.reuse, PT ;  /* 0x0000001b0300720c */ /* 0x0c0fe20003f86270 */
[C---:B--2---:R-:W-:Y:S01]  /*7700*/  VIADD R8, R3.reuse, 0x480 ;  /* 0x0000048003087836 */ /* 0x044fe20000000000 */
[-C--:B------:R-:W-:Y:S01]  /*7710*/  ISETP.GE.AND P0, PT, R0, R27.reuse, PT ;  /* 0x0000001b0000720c */ /* 0x080fe20003f06270 */
[C---:B------:R-:W-:Y:S01]  /*7720*/  VIADD R0, R3.reuse, 0x600 ;  /* 0x0000060003007836 */ /* 0x040fe20000000000 */
[-C--:B------:R-:W-:Y:S01]  /*7730*/  ISETP.GE.AND P1, PT, R6, R27.reuse, PT ;  /* 0x0000001b0600720c */ /* 0x080fe20003f26270 */
[C---:B------:R-:W-:Y:S01]  /*7740*/  VIADD R6, R3.reuse, 0x780 ;  /* 0x0000078003067836 */ /* 0x040fe20000000000 */
[-C--:B------:R-:W-:Y:S01]  /*7750*/  ISETP.GE.AND P2, PT, R8, R27.reuse, PT ;  /* 0x0000001b0800720c */ /* 0x080fe20003f46270 */
[----:B------:R-:W-:Y:S01]  /*7760*/  VIADD R10, R3, 0x900 ;  /* 0x00000900030a7836 */ /* 0x000fe20000000000 */
[----:B------:R-:W-:-:S02]  /*7770*/  ISETP.GE.AND P3, PT, R0, R27, PT ;  /* 0x0000001b0000720c */ /* 0x000fc40003f66270 */
[----:B------:R-:W-:-:S03]  /*7780*/  ISETP.GE.AND P5, PT, R6, R27, PT ;  /* 0x0000001b0600720c */ /* 0x000fc60003fa6270 */
[----:B------:R-:W-:Y:S10]  /*7790*/  @P4 BRA `(.L_x_76) ;  /* 0x0000000000484947 */ /* 0x000ff40003800000 */
[----:B------:R-:W2:Y:S01]  /*77a0*/  LDS R0, [R4] ;  /* 0x0000000004007984 */ /* 0x000ea20000000800 */
[----:B------:R-:W3:Y:S01]  /*77b0*/  LDCU UR4, c[0x0][0x3c4] ;  /* 0x00007880ff0477ac */ /* 0x000ee20008000800 */
[----:B--2---:R-:W-:-:S04]  /*77c0*/  ISETP.NE.AND P4, PT, R0, 0x7fffffff, PT ;  /* 0x7fffffff0000780c */ /* 0x004fc80003f85270 */
[C---:B------:R-:W-:Y:S02]  /*77d0*/  SEL R5, R0.reuse, 0x80000000, P4 ;  /* 0x8000000000057807 */ /* 0x040fe40002000000 */
[----:B------:R-:W-:Y:S02]  /*77e0*/  ISETP.GT.AND P4, PT, R0, -0x1, PT ;  /* 0xffffffff0000780c */ /* 0x000fe40003f84270 */
[----:B---3--:R-:W-:Y:S01]  /*77f0*/  SHF.R.U32.HI R6, RZ, UR4, R5 ;  /* 0x00000004ff067c19 */ /* 0x008fe20008011605 */
[----:B------:R-:W2:Y:S01]  /*7800*/  LDCU.64 UR4, c[0x0][0x3a0] ;  /* 0x00007400ff0477ac */ /* 0x000ea20008000a00 */
[----:B------:R-:W-:Y:S02]  /*7810*/  IMAD.MOV.U32 R5, RZ, RZ, -0x1 ;  /* 0xffffffffff057424 */ /* 0x000fe400078e00ff */
[----:B------:R-:W-:-:S03]  /*7820*/  LOP3.LUT R6, R6, R7, RZ, 0x30, !PT ;  /* 0x0000000706067212 */ /* 0x000fc600078e30ff */
[----:B------:R-:W-:Y:S02]  /*7830*/  SEL R5, R5, 0x80000000, P4 ;  /* 0x8000000005057807 */ /* 0x000fe40002000000 */
[----:B------:R-:W-:Y:S02]  /*7840*/  IMAD R6, R6, 0x8, R29 ;  /* 0x0000000806067824 */ /* 0x000fe400078e021d */
[----:B------:R-:W-:-:S03]  /*7850*/  LOP3.LUT R5, R5, R0, RZ, 0x3c, !PT ;  /* 0x0000000005057212 */ /* 0x000fc600078e3cff */
[----:B------:R-:W3:Y:S02]  /*7860*/  LDS.64 R8, [R6+0x6c00] ;  /* 0x006c000006087984 */ /* 0x000ee40000000a00 */
[----:B---3--:R-:W-:-:S04]  /*7870*/  IADD3 R11, P6, PT, R8, R3, RZ ;  /* 0x00000003080b7210 */ /* 0x008fc80007fde0ff */
[----:B--2---:R-:W-:Y:S01]  /*7880*/  LEA R8, P4, R11, UR4, 0x2 ;  /* 0x000000040b087c11 */ /* 0x004fe2000f8810ff */
[----:B------:R-:W-:-:S05]  /*7890*/  IMAD.X R12, RZ, RZ, R9, P6 ;  /* 0x000000ffff0c7224 */ /* 0x000fca00030e0609 */
[----:B------:R-:W-:-:S05]  /*78a0*/  LEA.HI.X R9, R11, UR5, R12, 0x2, P4 ;  /* 0x000000050b097c11 */ /* 0x000fca000a0f140c */
[----:B------:R2:W-:Y:S02]  /*78b0*/  STG.E desc[UR6][R8.64], R5 ;  /* 0x0000000508007986 */ /* 0x0005e4000c101906 */
.L_x_76:
[----:B------:R-:W-:Y:S05]  /*78c0*/  BSYNC.RECONVERGENT B0 ;  /* 0x0000000000007941 */ /* 0x000fea0003800200 */
.L_x_75:
[----:B------:R-:W-:Y:S01]  /*78d0*/  NOP ;  /* 0x0000000000007918 */ /* 0x000fe20000000000 */
[----:B------:R-:W-:Y:S01]  /*78e0*/  BSSY.RECONVERGENT B0, `(.L_x_77) ;  /* 0x0000016000007945 */ /* 0x000fe20003800200 */
[----:B------:R-:W-:Y:S01]  /*78f0*/  ISETP.GE.AND P4, PT, R10, R27, PT ;  /* 0x0000001b0a00720c */ /* 0x000fe20003f86270 */
[----:B------:R-:W-:Y:S02]  /*7900*/  VIADD R10, R3, 0xa80 ;  /* 0x00000a80030a7836 */ /* 0x000fe40000000000 */
[----:B------:R-:W-:Y:S10]  /*7910*/  @P0 BRA `(.L_x_78) ;  /* 0x0000000000480947 */ /* 0x000ff40003800000 */
[----:B------:R-:W3:Y:S01]  /*7920*/  LDS R0, [R4+0x600] ;  /* 0x0006000004007984 */ /* 0x000ee20000000800 */
[----:B------:R-:W4:Y:S01]  /*7930*/  LDCU UR4, c[0x0][0x3c4] ;  /* 0x00007880ff0477ac */ /* 0x000f220008000800 */
[----:B---3--:R-:W-:-:S04]  /*7940*/  ISETP.NE.AND P0, PT, R0, 0x7fffffff, PT ;  /* 0x7fffffff0000780c */ /* 0x008fc80003f05270 */
[C---:B--2---:R-:W-:Y:S02]  /*7950*/  SEL R5, R0.reuse, 0x80000000, P0 ;  /* 0x8000000000057807 */ /* 0x044fe40000000000 */
[----:B------:R-:W-:Y:S02]  /*7960*/  ISETP.GT.AND P0, PT, R0, -0x1, PT ;  /* 0xffffffff0000780c */ /* 0x000fe40003f04270 */
[----:B----4-:R-:W-:Y:S01]  /*7970*/  SHF.R.U32.HI R6, RZ, UR4, R5 ;  /* 0x00000004ff067c19 */ /* 0x010fe20008011605 */
        /* <DEDUP_REMOVED lines=12> */
.L_x_78:
[----:B------:R-:W-:Y:S05]  /*7a40*/  BSYNC.RECONVERGENT B0 ;  /* 0x0000000000007941 */ /* 0x000fea0003800200 */
.L_x_77:
[----:B------:R-:W-:Y:S01]  /*7a50*/  NOP ;  /* 0x0000000000007918 */ /* 0x000fe20000000000 */
[----:B------:R-:W-:Y:S01]  /*7a60*/  BSSY.RECONVERGENT B0, `(.L_x_79) ;  /* 0x0000016000007945 */ /* 0x000fe20003800200 */
[----:B------:R-:W-:Y:S02]  /*7a70*/  ISETP.GE.AND P0, PT, R10, R27, PT ;  /* 0x0000001b0a00720c */ /* 0x000fe40003f06270 */
[----:B------:R-:W-:Y:S01]  /*7a80*/  LOP3.LUT R10, R3, 0xc00, RZ, 0xfc, !PT ;  /* 0x00000c00030a7812 */ /* 0x000fe200078efcff */
[----:B------:R-:W-:Y:S10]  /*7a90*/  @P1 BRA `(.L_x_80) ;  /* 0x0000000000481947 */ /* 0x000ff40003800000 */
[----:B------:R-:W4:Y:S01]  /*7aa0*/  LDS R0, [R4+0xc00] ;  /* 0x000c000004007984 */ /* 0x000f220000000800 */
[----:B------:R-:W5:Y:S01]  /*7ab0*/  LDCU UR4, c[0x0][0x3c4] ;  /* 0x00007880ff0477ac */ /* 0x000f620008000800 */
[----:B----4-:R-:W-:-:S04]  /*7ac0*/  ISETP.NE.AND P1, PT, R0, 0x7fffffff, PT ;  /* 0x7fffffff0000780c */ /* 0x010fc80003f25270 */
[C---:B--23--:R-:W-:Y:S02]  /*7ad0*/  SEL R5, R0.reuse, 0x80000000, P1 ;  /* 0x8000000000057807 */ /* 0x04cfe40000800000 */
[----:B------:R-:W-:Y:S02]  /*7ae0*/  ISETP.GT.AND P1, PT, R0, -0x1, PT ;  /* 0xffffffff0000780c */ /* 0x000fe40003f24270 */
[----:B-----5:R-:W-:Y:S01]  /*7af0*/  SHF.R.U32.HI R6, RZ, UR4, R5 ;  /* 0x00000004ff067c19 */ /* 0x020fe20008011605 */
        /* <DEDUP_REMOVED lines=12> */
.L_x_80:
[----:B------:R-:W-:Y:S05]  /*7bc0*/  BSYNC.RECONVERGENT B0 ;  /* 0x0000000000007941 */ /* 0x000fea0003800200 */
.L_x_79:
[----:B------:R-:W-:Y:S01]  /*7bd0*/  NOP ;  /* 0x0000000000007918 */ /* 0x000fe20000000000 */
[----:B------:R-:W-:Y:S01]  /*7be0*/  BSSY.RECONVERGENT B0, `(.L_x_81) ;  /* 0x0000016000007945 */ /* 0x000fe20003800200 */
[----:B------:R-:W-:Y:S01]  /*7bf0*/  ISETP.GE.AND P1, PT, R10, R27, PT ;  /* 0x0000001b0a00720c */ /* 0x000fe20003f26270 */
[----:B------:R-:W-:Y:S02]  /*7c00*/  VIADD R10, R3, 0xd80 ;  /* 0x00000d80030a7836 */ /* 0x000fe40000000000 */
[----:B------:R-:W-:Y:S10]  /*7c10*/  @P2 BRA `(.L_x_82) ;  /* 0x0000000000482947 */ /* 0x000ff40003800000 */
[----:B------:R-:W5:Y:S01]  /*7c20*/  LDS R0, [R4+0x1200] ;  /* 0x0012000004007984 */ /* 0x000f620000000800 */
[----:B------:R-:W0:Y:S01]  /*7c30*/  LDCU UR4, c[0x0][0x3c4] ;  /* 0x00007880ff0477ac */ /* 0x000e220008000800 */
[----:B-----5:R-:W-:-:S04]  /*7c40*/  ISETP.NE.AND P2, PT, R0, 0x7fffffff, PT ;  /* 0x7fffffff0000780c */ /* 0x020fc80003f45270 */
[C---:B--234-:R-:W-:Y:S02]  /*7c50*/  SEL R5, R0.reuse, 0x80000000, P2 ;  /* 0x8000000000057807 */ /* 0x05cfe40001000000 */
[----:B------:R-:W-:Y:S02]  /*7c60*/  ISETP.GT.AND P2, PT, R0, -0x1, PT ;  /* 0xffffffff0000780c */ /* 0x000fe40003f44270 */
[----:B0-----:R-:W-:Y:S01]  /*7c70*/  SHF.R.U32.HI R6, RZ, UR4, R5 ;  /* 0x00000004ff067c19 */ /* 0x001fe20008011605 */
[----:B------:R-:W0:Y:S01]  /*7c80*/  LDCU.64 UR4, c[0x0][0x3a0] ;  /* 0x00007400ff0477ac */ /* 0x000e220008000a00 */
[----:B------:R-:W-:Y:S02]  /*7c90*/  IMAD.MOV.U32 R5, RZ, RZ, -0x1 ;  /* 0xffffffffff057424 */ /* 0x000fe400078e00ff */
[----:B------:R-:W-:-:S03]  /*7ca0*/  LOP3.LUT R6, R6, R7, RZ, 0x30, !PT ;  /* 0x0000000706067212 */ /* 0x000fc600078e30ff */
[----:B------:R-:W-:Y:S02]  /*7cb0*/  SEL R5, R5, 0x80000000, P2 ;  /* 0x8000000005057807 */ /* 0x000fe40001000000 */
[----:B------:R-:W-:Y:S02]  /*7cc0*/  IMAD R6, R6, 0x8, R29 ;  /* 0x0000000806067824 */ /* 0x000fe400078e021d */
[----:B------:R-:W-:-:S03]  /*7cd0*/  LOP3.LUT R5, R5, R0, RZ, 0x3c, !PT ;  /* 0x0000000005057212 */ /* 0x000fc600078e3cff */
[----:B------:R-:W2:Y:S02]  /*7ce0*/  LDS.64 R8, [R6+0x6c00] ;  /* 0x006c000006087984 */ /* 0x000ea40000000a00 */
[----:B--2---:R-:W-:-:S04]  /*7cf0*/  IADD3 R11, P6, PT, R8, R3, RZ ;  /* 0x00000003080b7210 */ /* 0x004fc80007fde0ff */
[----:B0-----:R-:W-:Y:S01]  /*7d00*/  LEA R8, P2, R11, UR4, 0x2 ;  /* 0x000000040b087c11 */ /* 0x001fe2000f8410ff */
[----:B------:R-:W-:-:S05]  /*7d10*/  IMAD.X R12, RZ, RZ, R9, P6 ;  /* 0x000000ffff0c7224 */ /* 0x000fca00030e0609 */
[----:B------:R-:W-:-:S05]  /*7d20*/  LEA.HI.X R9, R11, UR5, R12, 0x2, P2 ;  /* 0x000000050b097c11 */ /* 0x000fca00090f140c */
[----:B------:R0:W-:Y:S02]  /*7d30*/  STG.E desc[UR6][R8.64+0x1200], R5 ;  /* 0x0012000508007986 */ /* 0x0001e4000c101906 */
.L_x_82:
[----:B------:R-:W-:Y:S05]  /*7d40*/  BSYNC.RECONVERGENT B0 ;  /* 0x0000000000007941 */ /* 0x000fea0003800200 */
.L_x_81:
[----:B------:R-:W-:Y:S01]  /*7d50*/  NOP ;  /* 0x0000000000007918 */ /* 0x000fe20000000000 */
[----:B------:R-:W-:Y:S01]  /*7d60*/  BSSY.RECONVERGENT B0, `(.L_x_83) ;  /* 0x0000016000007945 */ /* 0x000fe20003800200 */
[----:B------:R-:W-:Y:S01]  /*7d70*/  ISETP.GE.AND P2, PT, R10, R27, PT ;  /* 0x0000001b0a00720c */ /* 0x000fe20003f46270 */
[----:B------:R-:W-:Y:S02]  /*7d80*/  VIADD R10, R3, 0xf00 ;  /* 0x00000f00030a7836 */ /* 0x000fe40000000000 */
[----:B------:R-:W-:Y:S10]  /*7d90*/  @P3 BRA `(.L_x_84) ;  /* 0x0000000000483947 */ /* 0x000ff40003800000 */
[----:B------:R-:W5:Y:S01]  /*7da0*/  LDS R0, [R4+0x1800] ;  /* 0x0018000004007984 */ /* 0x000f620000000800 */
[----:B------:R-:W1:Y:S01]  /*7db0*/  LDCU UR4, c[0x0][0x3c4] ;  /* 0x00007880ff0477ac */ /* 0x000e620008000800 */
[----:B-----5:R-:W-:-:S04]  /*7dc0*/  ISETP.NE.AND P3, PT, R0, 0x7fffffff, PT ;  /* 0x7fffffff0000780c */ /* 0x020fc80003f65270 */
[C---:B0-234-:R-:W-:Y:S02]  /*7dd0*/  SEL R5, R0.reuse, 0x80000000, P3 ;  /* 0x8000000000057807 */ /* 0x05dfe40001800000 */
[----:B------:R-:W-:Y:S02]  /*7de0*/  ISETP.GT.AND P3, PT, R0, -0x1, PT ;  /* 0xffffffff0000780c */ /* 0x000fe40003f64270 */
[----:B-1----:R-:W-:Y:S01]  /*7df0*/  SHF.R.U32.HI R6, RZ, UR4, R5 ;  /* 0x00000004ff067c19 */ /* 0x002fe20008011605 */
[----:B------:R-:W0:Y:S01]  /*7e00*/  LDCU.64 UR4, c[0x0][0x3a0] ;  /* 0x00007400ff0477ac */ /* 0x000e220008000a00 */
[----:B------:R-:W-:Y:S02]  /*7e10*/  IMAD.MOV.U32 R5, RZ, RZ, -0x1 ;  /* 0xffffffffff057424 */ /* 0x000fe400078e00ff */
[----:B------:R-:W-:-:S03]  /*7e20*/  LOP3.LUT R6, R6, R7, RZ, 0x30, !PT ;  /* 0x0000000706067212 */ /* 0x000fc600078e30ff */
[----:B------:R-:W-:Y:S02]  /*7e30*/  SEL R5, R5, 0x80000000, P3 ;  /* 0x8000000005057807 */ /* 0x000fe40001800000 */
[----:B------:R-:W-:Y:S02]  /*7e40*/  IMAD R6, R6, 0x8, R29 ;  /* 0x0000000806067824 */ /* 0x000fe400078e021d */
[----:B------:R-:W-:-:S03]  /*7e50*/  LOP3.LUT R5, R5, R0, RZ, 0x3c, !PT ;  /* 0x0000000005057212 */ /* 0x000fc600078e3cff */
[----:B------:R-:W1:Y:S02]  /*7e60*/  LDS.64 R8, [R6+0x6c00] ;  /* 0x006c000006087984 */ /* 0x000e640000000a00 */
[----:B-1----:R-:W-:-:S04]  /*7e70*/  IADD3 R11, P6, PT, R8, R3, RZ ;  /* 0x00000003080b7210 */ /* 0x002fc80007fde0ff */
[----:B0-----:R-:W-:Y:S01]  /*7e80*/  LEA R8, P3, R11, UR4, 0x2 ;  /* 0x000000040b087c11 */ /* 0x001fe2000f8610ff */
[----:B------:R-:W-:-:S05]  /*7e90*/  IMAD.X R12, RZ, RZ, R9, P6 ;  /* 0x000000ffff0c7224 */ /* 0x000fca00030e0609 */
[----:B------:R-:W-:-:S05]  /*7ea0*/  LEA.HI.X R9, R11, UR5, R12, 0x2, P3 ;  /* 0x000000050b097c11 */ /* 0x000fca00098f140c */
[----:B------:R0:W-:Y:S02]  /*7eb0*/  STG.E desc[UR6][R8.64+0x1800], R5 ;  /* 0x0018000508007986 */ /* 0x0001e4000c101906 */
.L_x_84:
[----:B------:R-:W-:Y:S05]  /*7ec0*/  BSYNC.RECONVERGENT B0 ;  /* 0x0000000000007941 */ /* 0x000fea0003800200 */
.L_x_83:
        /* <DEDUP_REMOVED lines=23> */
.L_x_86:
[----:B------:R-:W-:Y:S05]  /*8040*/  BSYNC.RECONVERGENT B0 ;  /* 0x0000000000007941 */ /* 0x000fea0003800200 */
.L_x_85:
        /* <DEDUP_REMOVED lines=23> */
.L_x_88:
[----:B------:R-:W-:Y:S05]  /*81c0*/  BSYNC.RECONVERGENT B0 ;  /* 0x0000000000007941 */ /* 0x000fea0003800200 */
.L_x_87:
        /* <DEDUP_REMOVED lines=23> */
.L_x_90:
[----:B------:R-:W-:Y:S05]  /*8340*/  BSYNC.RECONVERGENT B0 ;  /* 0x0000000000007941 */ /* 0x000fea0003800200 */
.L_x_89:
        /* <DEDUP_REMOVED lines=23> */
.L_x_92:
[----:B------:R-:W-:Y:S05]  /*84c0*/  BSYNC.RECONVERGENT B0 ;  /* 0x0000000000007941 */ /* 0x000fea0003800200 */
.L_x_91:
        /* <DEDUP_REMOVED lines=23> */
.L_x_94:
[----:B------:R-:W-:Y:S05]  /*8640*/  BSYNC.RECONVERGENT B0 ;  /* 0x0000000000007941 */ /* 0x000fea0003800200 */
.L_x_93:
[----:B------:R-:W-:Y:S01]  /*8650*/  NOP ;  /* 0x0000000000007918 */ /* 0x000fe20000000000 */
[----:B------:R-:W-:Y:S01]  /*8660*/  BSSY.RECONVERGENT B0, `(.L_x_95) ;  /* 0x0000016000007945 */ /* 0x000fe20003800200 */
[----:B------:R-:W-:Y:S02]  /*8670*/  ISETP.GE.AND P2, PT, R10, R27, PT ;  /* 0x0000001b0a00720c */ /* 0x000fe40003f46270 */
[----:B------:R-:W-:Y:S01]  /*8680*/  LOP3.LUT R10, R3, 0x1800, RZ, 0xfc, !PT ;  /* 0x00001800030a7812 */ /* 0x000fe200078efcff */
        /* <DEDUP_REMOVED lines=19> */
.L_x_96:
[----:B------:R-:W-:Y:S05]  /*87c0*/  BSYNC.RECONVERGENT B0 ;  /* 0x0000000000007941 */ /* 0x000fea0003800200 */
.L_x_95:
[----:B------:R-:W-:Y:S01]  /*87d0*/  NOP ;  /* 0x0000000000007918 */ /* 0x000fe20000000000 */
[----:B------:R-:W-:Y:S01]  /*87e0*/  BSSY.RECONVERGENT B0, `(.L_x_97) ;  /* 0x0000015000007945 */ /* 0x000fe20003800200 */
[----:B------:R-:W-:-:S03]  /*87f0*/  ISETP.GE.AND P3, PT, R10, R27, PT ;  /* 0x0000001b0a00720c */ /* 0x000fc60003f66270 */
        /* <DEDUP_REMOVED lines=19> */
.L_x_98:
[----:B------:R-:W-:Y:S05]  /*8930*/  BSYNC.RECONVERGENT B0 ;  /* 0x0000000000007941 */ /* 0x000fea0003800200 */
.L_x_97:
[----:B------:R-:W-:Y:S01]  /*8940*/  NOP ;  /* 0x0000000000007918 */ /* 0x000fe20000000000 */
[----:B------:R-:W-:Y:S04]  /*8950*/  BSSY.RECONVERGENT B0, `(.L_x_99) ;  /* 0x0000014000007945 */ /* 0x000fe80003800200 */
[----:B------:R-:W-:Y:S05]  /*8960*/  @P4 BRA `(.L_x_100) ;  /* 0x0000000000484947 */ /* 0x000fea0003800000 */
        /* <DEDUP_REMOVED lines=13> */
[----:B-1----:R-:W-:-:S05]  /*8a40*/  IADD3 R10, P5, PT, R8, R3, RZ ;  /* 0x00000003080a7210 */ /* 0x002fca0007fbe0ff */
[----:B------:R-:W-:Y:S01]  /*8a50*/  IMAD.X R9, RZ, RZ, R9, P5 ;  /* 0x000000ffff097224 */ /* 0x000fe200028e0609 */
[----:B0-----:R-:W-:-:S04]  /*8a60*/  LEA R8, P5, R10, UR4, 0x2 ;  /* 0x000000040a087c11 */ /* 0x001fc8000f8a10ff */
[----:B------:R-:W-:-:S05]  /*8a70*/  LEA.HI.X R9, R10, UR5, R9, 0x2, P5 ;  /* 0x000000050a097c11 */ /* 0x000fca000a8f1409 */
[----:B------:R0:W-:Y:S04]  /*8a80*/  STG.E desc[UR6][R8.64+0x4800], R5 ;  /* 0x0048000508007986 */ /* 0x0001e8000c101906 */
.L_x_100:
[----:B------:R-:W-:Y:S05]  /*8a90*/  BSYNC.RECONVERGENT B0 ;  /* 0x0000000000007941 */ /* 0x000fea0003800200 */
.L_x_99:
        /* <DEDUP_REMOVED lines=21> */
.L_x_102:
[----:B------:R-:W-:Y:S05]  /*8bf0*/  BSYNC.RECONVERGENT B0 ;  /* 0x0000000000007941 */ /* 0x000fea0003800200 */
.L_x_101:
        /* <DEDUP_REMOVED lines=21> */
.L_x_104:
[----:B------:R-:W-:Y:S05]  /*8d50*/  BSYNC.RECONVERGENT B0 ;  /* 0x0000000000007941 */ /* 0x000fea0003800200 */
.L_x_103:
        /* <DEDUP_REMOVED lines=21> */
.L_x_106:
[----:B------:R-:W-:Y:S05]  /*8eb0*/  BSYNC.RECONVERGENT B0 ;  /* 0x0000000000007941 */ /* 0x000fea0003800200 */
.L_x_105:
        /* <DEDUP_REMOVED lines=21> */
.L_x_108:
[----:B------:R-:W-:Y:S05]  /*9010*/  BSYNC.RECONVERGENT B0 ;  /* 0x0000000000007941 */ /* 0x000fea0003800200 */
.L_x_107:
[----:B------:R-:W-:Y:S01]  /*9020*/  NOP ;  /* 0x0000000000007918 */ /* 0x000fe20000000000 */
[----:B------:R-:W5:Y:S01]  /*9030*/  LDS R4, [R4+0x6600] ;  /* 0x0066000004047984 */ /* 0x000f620000000800 */
[----:B------:R-:W1:Y:S01]  /*9040*/  LDCU UR4, c[0x0][0x3c4] ;  /* 0x00007880ff0477ac */ /* 0x000e620008000800 */
[----:B------:R-:W-:Y:S01]  /*9050*/  BSSY.RECONVERGENT B0, `(.L_x_109) ;  /* 0x0000014000007945 */ /* 0x000fe20003800200 */
[----:B-----5:R-:W-:-:S04]  /*9060*/  ISETP.NE.AND P0, PT, R4, 0x7fffffff, PT ;  /* 0x7fffffff0400780c */ /* 0x020fc80003f05270 */
[----:B------:R-:W-:-:S04]  /*9070*/  SEL R0, R4, 0x80000000, P0 ;  /* 0x8000000004007807 */ /* 0x000fc80000000000 */
[----:B-1----:R-:W-:-:S04]  /*9080*/  SHF.R.U32.HI R0, RZ, UR4, R0 ;  /* 0x00000004ff007c19 */ /* 0x002fc80008011600 */
[----:B------:R-:W-:-:S05]  /*9090*/  LOP3.LUT R0, R0, R7, RZ, 0x30, !PT ;  /* 0x0000000700007212 */ /* 0x000fca00078e30ff */
[----:B------:R-:W-:Y:S02]  /*90a0*/  IMAD R6, R0, 0x8, R29 ;  /* 0x0000000800067824 */ /* 0x000fe400078e021d */
[----:B------:R-:W-:-:S04]  /*90b0*/  VIADD R0, R3, 0x1980 ;  /* 0x0000198003007836 */ /* 0x000fc80000000000 */
[----:B------:R-:W1:Y:S01]  /*90c0*/  LDS.64 R6, [R6+0x6c00] ;  /* 0x006c000006067984 */ /* 0x000e620000000a00 */
[----:B------:R-:W-:Y:S02]  /*90d0*/  ISETP.GE.AND P0, PT, R0, R27, PT ;  /* 0x0000001b0000720c */ /* 0x000fe40003f06270 */
[----:B-1----:R-:W-:-:S05]  /*90e0*/  IADD3 R3, P1, PT, R6, R3, RZ ;  /* 0x0000000306037210 */ /* 0x002fca0007f3e0ff */
[----:B------:R-:W-:-:S06]  /*90f0*/  IMAD.X R0, RZ, RZ, R7, P1 ;  /* 0x000000ffff007224 */ /* 0x000fcc00008e0607 */
[----:B------:R-:W-:Y:S05]  /*9100*/  @P0 BRA `(.L_x_110) ;  /* 0x0000000000200947 */ /* 0x000fea0003800000 */
[----:B------:R-:W1:Y:S01]  /*9110*/  LDCU.64 UR4, c[0x0][0x3a0] ;  /* 0x00007400ff0477ac */ /* 0x000e620008000a00 */
[----:B0-234-:R-:W-:Y:S01]  /*9120*/  IMAD.MOV.U32 R5, RZ, RZ, -0x1 ;  /* 0xffffffffff057424 */ /* 0x01dfe200078e00ff */
[----:B------:R-:W-:-:S04]  /*9130*/  ISETP.GT.AND P0, PT, R4, -0x1, PT ;  /* 0xffffffff0400780c */ /* 0x000fc80003f04270 */
[----:B------:R-:W-:-:S04]  /*9140*/  SEL R5, R5, 0x80000000, P0 ;  /* 0x8000000005057807 */ /* 0x000fc80000000000 */
[----:B------:R-:W-:Y:S02]  /*9150*/  LOP3.LUT R5, R5, R4, RZ, 0x3c, !PT ;  /* 0x0000000405057212 */ /* 0x000fe400078e3cff */
[----:B-1----:R-:W-:-:S04]  /*9160*/  LEA R2, P1, R3, UR4, 0x2 ;  /* 0x0000000403027c11 */ /* 0x002fc8000f8210ff */
[----:B------:R-:W-:-:S05]  /*9170*/  LEA.HI.X R3, R3, UR5, R0, 0x2, P1 ;  /* 0x0000000503037c11 */ /* 0x000fca00088f1400 */
[----:B------:R1:W-:Y:S04]  /*9180*/  STG.E desc[UR6][R2.64+0x6600], R5 ;  /* 0x0066000502007986 */ /* 0x0003e8000c101906 */
.L_x_110:
[----:B------:R-:W-:Y:S05]  /*9190*/  BSYNC.RECONVERGENT B0 ;  /* 0x0000000000007941 */ /* 0x000fea0003800200 */
.L_x_109:
[----:B------:R-:W-:Y:S01]  /*91a0*/  NOP ;  /* 0x0000000000007918 */ /* 0x000fe20000000000 */
[----:B------:R-:W-:Y:S05]  /*91b0*/  EXIT ;  /* 0x000000000000794d */ /* 0x000fea0003800000 */
.L_x_26:
[----:B------:R-:W-:Y:S02]  /*91c0*/  IMAD.MOV.U32 R49, RZ, RZ, R41 ;  /* 0x000000ffff317224 */ /* 0x000fe400078e0029 */
[----:B------:R-:W-:Y:S02]  /*91d0*/  IMAD.MOV.U32 R48, RZ, RZ, 0x1 ;  /* 0x00000001ff307424 */ /* 0x000fe400078e00ff */
[----:B------:R-:W-:Y:S02]  /*91e0*/  IMAD.MOV.U32 R51, RZ, RZ, RZ ;  /* 0x000000ffff337224 */ /* 0x000fe400078e00ff */
[----:B------:R-:W-:-:S07]  /*91f0*/  IMAD.MOV.U32 R46, RZ, RZ, -0x1 ;  /* 0xffffffffff2e7424 */ /* 0x000fce00078e00ff */
[----:B------:R-:W-:Y:S05]  /*9200*/  WARPSYNC.COLLECTIVE R46, `(.L_x_111) ;  /* 0x000000002e087348 */ /* 0x000fea0003c00000 */
[----:B------:R0:W1:Y:S02]  /*9210*/  SHFL.UP P0, R44, R49, R48, R51 ;  /* 0x04000030312c7389 */ /* 0x0000640000000033 */
[----:B01----:R-:W-:Y:S05]  /*9220*/  ENDCOLLECTIVE ;  /* 0x000000000000791b */ /* 0x003fea0003800000 */
.L_x_111:
[----:B------:R-:W-:Y:S02]  /*9230*/  IMAD.MOV.U32 R48, RZ, RZ, 0x2 ;  /* 0x00000002ff307424 */ /* 0x000fe400078e00ff */
[----:B------:R-:W-:-:S04]  /*9240*/  IMAD.MOV.U32 R40, RZ, RZ, R44 ;  /* 0x000000ffff287224 */ /* 0x000fc800078e002c */
[----:B------:R-:W-:-:S04]  /*9250*/  @P0 IMAD.IADD R40, R41, 0x1, R40 ;  /* 0x0000000129280824 */ /* 0x000fc800078e0228 */
[----:B------:R-:W-:-:S07]  /*9260*/  IMAD.MOV.U32 R49, RZ, RZ, R40 ;  /* 0x000000ffff317224 */ /* 0x000fce00078e0028 */
[----:B------:R-:W-:Y:S05]  /*9270*/  WARPSYNC.COLLECTIVE R46, `(.L_x_112) ;  /* 0x000000002e087348 */ /* 0x000fea0003c00000 */
[----:B------:R0:W1:Y:S02]  /*9280*/  SHFL.UP P0, R44, R49, R48, R51 ;  /* 0x04000030312c7389 */ /* 0x0000640000000033 */
[----:B01----:R-:W-:Y:S05]  /*9290*/  ENDCOLLECTIVE ;  /* 0x000000000000791b */ /* 0x003fea0003800000 */
.L_x_112:
[----:B------:R-:W-:Y:S02]  /*92a0*/  IMAD.MOV.U32 R48, RZ, RZ, 0x4 ;  /* 0x00000004ff307424 */ /* 0x000fe400078e00ff */
[----:B------:R-:W-:-:S04]  /*92b0*/  IMAD.MOV.U32 R43, RZ, RZ, R44 ;  /* 0x000000ffff2b7224 */ /* 0x000fc800078e002c */
[----:B------:R-:W-:-:S04]  /*92c0*/  @P0 IMAD.IADD R43, R40, 0x1, R43 ;  /* 0x00000001282b0824 */ /* 0x000fc800078e022b */
[----:B------:R-:W-:-:S07]  /*92d0*/  IMAD.MOV.U32 R49, RZ, RZ, R43 ;  /* 0x000000ffff317224 */ /* 0x000fce00078e002b */
[----:B------:R-:W-:Y:S05]  /*92e0*/  WARPSYNC.COLLECTIVE R46, `(.L_x_113) ;  /* 0x000000002e087348 */ /* 0x000fea0003c00000 */
[----:B------:R0:W1:Y:S02]  /*92f0*/  SHFL.UP P0, R44, R49, R48, R51 ;  /* 0x04000030312c7389 */ /* 0x0000640000000033 */
[----:B01----:R-:W-:Y:S05]  /*9300*/  ENDCOLLECTIVE ;  /* 0x000000000000791b */ /* 0x003fea0003800000 */
.L_x_113:
[----:B------:R-:W-:Y:S02]  /*9310*/  IMAD.MOV.U32 R48, RZ, RZ, 0x8 ;  /* 0x00000008ff307424 */ /* 0x000fe400078e00ff */
[----:B------:R-:W-:-:S04]  /*9320*/  IMAD.MOV.U32 R42, RZ, RZ, R44 ;  /* 0x000000ffff2a7224 */ /* 0x000fc800078e002c */
[----:B------:R-:W-:-:S04]  /*9330*/  @P0 IMAD.IADD R42, R43, 0x1, R42 ;  /* 0x000000012b2a0824 */ /* 0x000fc800078e022a */
[----:B------:R-:W-:-:S07]  /*9340*/  IMAD.MOV.U32 R49, RZ, RZ, R42 ;  /* 0x000000ffff317224 */ /* 0x000fce00078e002a */
[----:B------:R-:W-:Y:S05]  /*9350*/  WARPSYNC.COLLECTIVE R46, `(.L_x_114) ;  /* 0x000000002e087348 */ /* 0x000fea0003c00000 */
[----:B------:R0:W1:Y:S02]  /*9360*/  SHFL.UP P0, R44, R49, R48, R51 ;  /* 0x04000030312c7389 */ /* 0x0000640000000033 */
[----:B01----:R-:W-:Y:S05]  /*9370*/  ENDCOLLECTIVE ;  /* 0x000000000000791b */ /* 0x003fea0003800000 */
.L_x_114:
[----:B------:R-:W-:Y:S02]  /*9380*/  IMAD.MOV.U32 R48, RZ, RZ, 0x10 ;  /* 0x00000010ff307424 */ /* 0x000fe400078e00ff */
[----:B------:R-:W-:-:S04]  /*9390*/  IMAD.MOV.U32 R47, RZ, RZ, R44 ;  /* 0x000000ffff2f7224 */ /* 0x000fc800078e002c */
[----:B------:R-:W-:-:S04]  /*93a0*/  @P0 IMAD.IADD R47, R42, 0x1, R47 ;  /* 0x000000012a2f0824 */ /* 0x000fc800078e022f */
[----:B------:R-:W-:-:S07]  /*93b0*/  IMAD.MOV.U32 R49, RZ, RZ, R47 ;  /* 0x000000ffff317224 */ /* 0x000fce00078e002f */
[----:B------:R-:W-:Y:S05]  /*93c0*/  WARPSYNC.COLLECTIVE R46, `(.L_x_115) ;  /* 0x000000002e087348 */ /* 0x000fea0003c00000 */
[----:B------:R0:W1:Y:S02]  /*93d0*/  SHFL.UP P0, R44, R49, R48, R51 ;  /* 0x04000030312c7389 */ /* 0x0000640000000033 */
[----:B01----:R-:W-:Y:S05]  /*93e0*/  ENDCOLLECTIVE ;  /* 0x000000000000791b */ /* 0x003fea0003800000 */
.L_x_115:
[----:B------:R-:W-:Y:S05]  /*93f0*/  BRA `(.L_x_116) ;  /* 0xffffff9400b87947 */ /* 0x000fea000383ffff */
.L_x_117:
[----:B------:R-:W-:-:S00]  /*9400*/  BRA `(.L_x_117) ;  /* 0xfffffffc00fc7947 */ /* 0x000fc0000383ffff */
[----:B------:R-:W-:-:S00]  /*9410*/  NOP ;  /* 0x0000000000007918 */ /* 0x000fc00000000000 */
        /* <DEDUP_REMOVED lines=14> */
.L_x_3718:


//--------------------- .text._ZN3cub18CUB_300001_SM_10006detail10radix_sort33DeviceRadixSortExclusiveSumKernelINS1_5radix10policy_hubIfNS0_8NullTypeEyE10Policy1000EyEEvPT0_ --------------------------
	.section	.text._ZN3cub18CUB_300001_SM_10006detail10radix_sort33DeviceRadixSortExclusiveSumKernelINS1_5radix10policy_hubIfNS0_8NullTypeEyE10Policy1000EyEEvPT0_,"ax",@progbits
	.align	128
        .global         _ZN3cub18CUB_300001_SM_10006detail10radix_sort33DeviceRadixSortExclusiveSumKernelINS1_5radix10policy_hubIfNS0_8NullTypeEyE10Policy1000EyEEvPT0_
        .type           _ZN3cub18CUB_300001_SM_10006detail10radix_sort33DeviceRadixSortExclusiveSumKernelINS1_5radix10policy_hubIfNS0_8NullTypeEyE10Policy1000EyEEvPT0_,@function
        .size           _ZN3cub18CUB_300001_SM_10006detail10radix_sort33DeviceRadixSortExclusiveSumKernelINS1_5radix10policy_hubIfNS0_8NullTypeEyE10Policy1000EyEEvPT0_,(.L_x_3719 - _ZN3cub18CUB_300001_SM_10006detail10radix_sort33DeviceRadixSortExclusiveSumKernelINS1_5radix10policy_hubIfNS0_8NullTypeEyE10Policy1000EyEEvPT0_)
        .other          _ZN3cub18CUB_300001_SM_10006detail10radix_sort33DeviceRadixSortExclusiveSumKernelINS1_5radix10policy_hubIfNS0_8NullTypeEyE10Policy1000EyEEvPT0_,@"STO_CUDA_ENTRY STV_DEFAULT"
_ZN3cub18CUB_300001_SM_10006detail10radix_sort33DeviceRadixSortExclusiveSumKernelINS1_5radix10policy_hubIfNS0_8NullTypeEyE10Policy1000EyEEvPT0_:
.text._ZN3cub18CUB_300001_SM_10006detail10radix_sort33DeviceRadixSortExclusiveSumKernelINS1_5radix10policy_hubIfNS0_8NullTypeEyE10Policy1000EyEEvPT0_:
[----:B------:R-:W-:Y:S01]  /*0000*/  LDC R1, c[0x0][0x37c] ;  /* 0x0000df00ff017b82 */ /* 0x000fe20000000800 */
[----:B------:R-:W0:Y:S07]  /*0010*/  S2R R18, SR_TID.X ;  /* 0x0000000000127919 */ /* 0x000e2e0000002100 */
[----:B------:R-:W1:Y:S01]  /*0020*/  LDC.64 R16, c[0x0][0x380] ;  /* 0x0000e000ff107b82 */ /* 0x000e620000000a00 */
[----:B------:R-:W2:Y:S01]  /*0030*/  LDCU.64 UR4, c[0x0][0x358] ;  /* 0x00006b00ff0477ac */ /* 0x000ea20008000a00 */
[----:B------:R-:W3:Y:S01]  /*0040*/  S2R R5, SR_CTAID.X ;  /* 0x0000000000057919 */ /* 0x000ee20000002500 */
[----:B0-----:R-:W-:Y:S01]  /*0050*/  ISETP.GT.U32.AND P1, PT, R18, 0xff, PT ;  /* 0x000000ff1200780c */ /* 0x001fe20003f24070 */
[----:B---3--:R-:W-:-:S04]  /*0060*/  IMAD R5, R5, 0x100, R18 ;  /* 0x0000010005057824 */ /* 0x008fc800078e0212 */
[----:B-1----:R-:W-:-:S08]  /*0070*/  IMAD.WIDE R16, R5, 0x8, R16 ;  /* 0x0000000805107825 */ /* 0x002fd000078e0210 */
[----:B--2---:R-:W2:Y:S01]  /*0080*/  @!P1 LDG.E.64 R2, desc[UR4][R16.64] ;  /* 0x0000000410029981 */ /* 0x004ea2000c1e1b00 */
[----:B------:R-:W-:Y:S02]  /*0090*/  MOV R0, 0x400 ;  /* 0x0000040000007802 */ /* 0x000fe40000000f00 */
[C---:B------:R-:W-:Y:S01]  /*00a0*/  ISETP.GT.U32.AND P0, PT, R18.reuse, 0x1f, PT ;  /* 0x0000001f1200780c */ /* 0x040fe20003f04070 */
[----:B------:R-:W0:Y:S02]  /*00b0*/  S2R R5, SR_CgaCtaId ;  /* 0x0000000000057919 */ /* 0x000e240000008800 */
[----:B0-----:R-:W-:Y:S02]  /*00c0*/  LEA R5, R5, R0, 0x18 ;  /* 0x0000000005057211 */ /* 0x001fe400078ec0ff */
[----:B------:R-:W-:-:S05]  /*00d0*/  LEA.HI R0, R18, R18, RZ, 0x1d ;  /* 0x0000001212007211 */ /* 0x000fca00078fe8ff */
[----:B------:R-:W-:-:S05]  /*00e0*/  IMAD R0, R0, 0x8, R5 ;  /* 0x0000000800007824 */ /* 0x000fca00078e0205 */
[----:B--2---:R0:W-:Y:S01]  /*00f0*/  STS.64 [R0+0x10], R2 ;  /* 0x0000100200007388 */ /* 0x0041e20000000a00 */
[----:B------:R-:W-:Y:S06]  /*0100*/  BAR.SYNC.DEFER_BLOCKING 0x0 ;  /* 0x0000000000007b1d */ /* 0x000fec0000010000 */
[----:B------:R-:W-:Y:S05]  /*0110*/  @P0 BRA `(.L_x_118) ;  /* 0x0000000400240947 */ /* 0x000fea0003800000 */
[----:B------:R-:W-:Y:S01]  /*0120*/  IMAD R18, R18, 0x48, R5 ;  /* 0x0000004812127824 */ /* 0x000fe200078e0205 */
[----:B------:R-:W-:-:S04]  /*0130*/  UMOV UR6, 0xffffffff ;  /* 0xffffffff00067882 */ /* 0x000fc80000000000 */
[----:B------:R-:W-:Y:S04]  /*0140*/  LDS.64 R14, [R18+0x10] ;  /* 0x00001000120e7984 */ /* 0x000fe80000000a00 */
[----:B------:R-:W-:Y:S04]  /*0150*/  LDS.64 R12, [R18+0x18] ;  /* 0x00001800120c7984 */ /* 0x000fe80000000a00 */
[----:B------:R-:W1:Y:S04]  /*0160*/  LDS.64 R10, [R18+0x20] ;  /* 0x00002000120a7984 */ /* 0x000e680000000a00 */
[----:B------:R-:W-:Y:S04]  /*0170*/  LDS.64 R8, [R18+0x28] ;  /* 0x0000280012087984 */ /* 0x000fe80000000a00 */
[----:B------:R-:W2:Y:S04]  /*0180*/  LDS.64 R6, [R18+0x30] ;  /* 0x0000300012067984 */ /* 0x000ea80000000a00 */
[----:B------:R-:W-:Y:S04]  /*0190*/  LDS.64 R4, [R18+0x38] ;  /* 0x0000380012047984 */ /* 0x000fe80000000a00 */
[----:B0-----:R-:W0:Y:S04]  /*01a0*/  LDS.64 R2, [R18+0x40] ;  /* 0x0000400012027984 */ /* 0x001e280000000a00 */
[----:B------:R-:W3:Y:S01]  /*01b0*/  LDS.64 R20, [R18+0x48] ;  /* 0x0000480012147984 */ /* 0x000ee20000000a00 */
[----:B-1----:R-:W-:-:S04]  /*01c0*/  IADD3 R19, P3, P4, R10, R12, R14 ;  /* 0x0000000c0a137210 */ /* 0x002fc80007c7e00e */
[----:B------:R-:W-:Y:S02]  /*01d0*/  IADD3.X R23, PT, PT, R11, R13, R15, P3, P4 ;  /* 0x0000000d0b177210 */ /* 0x000fe40001fe840f */
[----:B--2---:R-:W-:-:S04]  /*01e0*/  IADD3 R19, P0, P2, R6, R19, R8 ;  /* 0x0000001306137210 */ /* 0x004fc80007a1e008 */
[----:B------:R-:W-:Y:S02]  /*01f0*/  IADD3.X R23, PT, PT, R7, R23, R9, P0, P2 ;  /* 0x0000001707177210 */ /* 0x000fe400007e4409 */
[----:B0-----:R-:W-:-:S04]  /*0200*/  IADD3 R19, P3, P4, R2, R19, R4 ;  /* 0x0000001302137210 */ /* 0x001fc80007c7e004 */
[----:B---3--:R-:W-:Y:S02]  /*0210*/  IADD3 R20, P0, PT, R20, R19, RZ ;  /* 0x0000001314147210 */ /* 0x008fe40007f1e0ff */
[----:B------:R-:W-:-:S05]  /*0220*/  IADD3.X R19, PT, PT, R3, R23, R5, P3, P4 ;  /* 0x0000001703137210 */ /* 0x000fca0001fe8405 */
[----:B------:R-:W-:Y:S01]  /*0230*/  IMAD.X R19, R21, 0x1, R19, P0 ;  /* 0x0000000115137824 */ /* 0x000fe200000e0613 */
[----:B------:R-:W-:Y:S06]  /*0240*/  BRA.DIV UR6, `(.L_x_119) ;  /* 0x0000000206f07947 */ /* 0x000fec000b800000 */
[----:B------:R-:W0:Y:S04]  /*0250*/  SHFL.UP PT, R27, R20, 0x1, RZ ;  /* 0x04200000141b7989 */ /* 0x000e2800000e00ff */
[----:B------:R-:W1:Y:S01]  /*0260*/  SHFL.UP P0, R25, R19, 0x1, RZ ;  /* 0x0420000013197989 */ /* 0x000e6200000000ff */
[----:B0-----:R-:W-:-:S04]  /*0270*/  IADD3 R22, P2, PT, R27, R20, RZ ;  /* 0x000000141b167210 */ /* 0x001fc80007f5e0ff */
[----:B-1----:R-:W-:Y:S01]  /*0280*/  SEL R27, R22, R27, P0 ;  /* 0x0000001b161b7207 */ /* 0x002fe20000000000 */
[----:B------:R-:W-:-:S04]  /*0290*/  IMAD.X R26, R25, 0x1, R19, P2 ;  /* 0x00000001191a7824 */ /* 0x000fc800010e0613 */
[----:B------:R-:W0:Y:S01]  /*02a0*/  SHFL.UP PT, R28, R27, 0x2, RZ ;  /* 0x044000001b1c7989 */ /* 0x000e2200000e00ff */
[----:B------:R-:W-:-:S05]  /*02b0*/  SEL R26, R26, R25, P0 ;  /* 0x000000191a1a7207 */ /* 0x000fca0000000000 */
[----:B------:R-:W1:Y:S01]  /*02c0*/  SHFL.UP P0, R25, R26, 0x2, RZ ;  /* 0x044000001a197989 */ /* 0x000e6200000000ff */
[----:B0-----:R-:W-:-:S05]  /*02d0*/  IADD3 R21, P2, PT, R28, R27, RZ ;  /* 0x0000001b1c157210 */ /* 0x001fca0007f5e0ff */
[----:B-1----:R-:W-:Y:S01]  /*02e0*/  IMAD.X R22, R25, 0x1, R26, P2 ;  /* 0x0000000119167824 */ /* 0x002fe200010e061a */
[----:B------:R-:W-:-:S04]  /*02f0*/  SEL R28, R21, R28, P0 ;  /* 0x0000001c151c7207 */ /* 0x000fc80000000000 */
[----:B------:R-:W-:Y:S01]  /*0300*/  SEL R29, R22, R25, P0 ;  /* 0x00000019161d7207 */ /* 0x000fe20000000000 */
        /* <DEDUP_REMOVED lines=12> */
[----:B------:R0:W1:Y:S04]  /*03d0*/  SHFL.UP PT, R28, R27, 0x10, RZ ;  /* 0x060000001b1c7989 */ /* 0x00006800000e00ff */
[----:B------:R0:W2:Y:S02]  /*03e0*/  SHFL.UP P0, R25, R26, 0x10, RZ ;  /* 0x060000001a197989 */ /* 0x0000a400000000ff */
.L_x_130:
[----:B-1----:R-:W-:-:S04]  /*03f0*/  IADD3 R21, P2, PT, R28, R27, RZ ;  /* 0x0000001b1c157210 */ /* 0x002fc80007f5e0ff */
[----:B--2---:R-:W-:Y:S01]  /*0400*/  SEL R21, R21, R28, P0 ;  /* 0x0000001c15157207 */ /* 0x004fe20000000000 */
[----:B------:R-:W-:-:S05]  /*0410*/  IMAD.X R22, R25, 0x1, R26, P2 ;  /* 0x0000000119167824 */ /* 0x000fca00010e061a */
[----:B------:R-:W-:Y:S02]  /*0420*/  SEL R22, R22, R25, P0 ;  /* 0x0000001916167207 */ /* 0x000fe40000000000 */
[----:B------:R-:W-:-:S05]  /*0430*/  IADD3 R20, P0, PT, R21, -R20, RZ ;  /* 0x8000001415147210 */ /* 0x000fca0007f1e0ff */
[----:B------:R-:W-:Y:S01]  /*0440*/  IMAD.X R21, R22, 0x1, ~R19, P0 ;  /* 0x0000000116157824 */ /* 0x000fe200000e0e13 */
[----:B------:R-:W-:-:S04]  /*0450*/  IADD3 R14, P0, PT, R14, R20, RZ ;  /* 0x000000140e0e7210 */ /* 0x000fc80007f1e0ff */
[----:B------:R1:W-:Y:S01]  /*0460*/  STS.64 [R18+0x10], R20 ;  /* 0x0000101412007388 */ /* 0x0003e20000000a00 */
[----:B------:R-:W-:Y:S01]  /*0470*/  IMAD.X R15, R15, 0x1, R21, P0 ;  /* 0x000000010f0f7824 */ /* 0x000fe200000e0615 */
        /* <DEDUP_REMOVED lines=17> */
[----:B------:R-:W-:-:S05]  /*0590*/  IMAD.X R3, R3, 0x1, R5, P0 ;  /* 0x0000000103037824 */ /* 0x000fca00000e0605 */
[----:B------:R1:W-:Y:S03]  /*05a0*/  STS.64 [R18+0x48], R2 ;  /* 0x0000480212007388 */ /* 0x0003e60000000a00 */
.L_x_118:
[----:B------:R-:W-:Y:S05]  /*05b0*/  WARPSYNC.ALL ;  /* 0x0000000000007948 */ /* 0x000fea0003800000 */
[----:B------:R-:W-:Y:S06]  /*05c0*/  BAR.SYNC.DEFER_BLOCKING 0x0 ;  /* 0x0000000000007b1d */ /* 0x000fec0000010000 */
[----:B------:R-:W-:Y:S05]  /*05d0*/  @P1 EXIT ;  /* 0x000000000000194d */ /* 0x000fea0003800000 */
[----:B01----:R-:W0:Y:S04]  /*05e0*/  LDS.64 R2, [R0+0x10] ;  /* 0x0000100000027984 */ /* 0x003e280000000a00 */
[----:B0-----:R-:W-:Y:S01]  /*05f0*/  STG.E.64 desc[UR4][R16.64], R2 ;  /* 0x0000000210007986 */ /* 0x001fe2000c101b04 */
[----:B------:R-:W-:Y:S05]  /*0600*/  EXIT ;  /* 0x000000000000794d */ /* 0x000fea0003800000 */
.L_x_119:
[----:B------:R-:W-:Y:S02]  /*0610*/  IMAD.MOV.U32 R24, RZ, RZ, R20 ;  /* 0x000000ffff187224 */ /* 0x000fe400078e0014 */
[----:B------:R-:W-:Y:S02]  /*0620*/  IMAD.MOV.U32 R23, RZ, RZ, 0x1 ;  /* 0x00000001ff177424 */ /* 0x000fe400078e00ff */
[----:B------:R-:W-:Y:S02]  /*0630*/  IMAD.MOV.U32 R22, RZ, RZ, RZ ;  /* 0x000000ffff167224 */ /* 0x000fe400078e00ff */
[----:B------:R-:W-:-:S07]  /*0640*/  IMAD.MOV.U32 R21, RZ, RZ, -0x1 ;  /* 0xffffffffff157424 */ /* 0x000fce00078e00ff */
[----:B------:R-:W-:Y:S05]  /*0650*/  WARPSYNC.COLLECTIVE R21, `(.L_x_120) ;  /* 0x0000000015087348 */ /* 0x000fea0003c00000 */
[----:B------:R0:W1:Y:S02]  /*0660*/  SHFL.UP P0, R25, R24, R23, R22 ;  /* 0x0400001718197389 */ /* 0x0000640000000016 */
[----:B01----:R-:W-:Y:S05]  /*0670*/  ENDCOLLECTIVE ;  /* 0x000000000000791b */ /* 0x003fea0003800000 */
.L_x_120:
[----:B------:R-:W-:Y:S02]  /*0680*/  IMAD.MOV.U32 R24, RZ, RZ, R19 ;  /* 0x000000ffff187224 */ /* 0x000fe400078e0013 */
[----:B------:R-:W-:-:S07]  /*0690*/  IMAD.MOV.U32 R27, RZ, RZ, R25 ;  /* 0x000000ffff1b7224 */ /* 0x000fce00078e0019 */
[----:B------:R-:W-:Y:S05]  /*06a0*/  WARPSYNC.COLLECTIVE R21, `(.L_x_121) ;  /* 0x0000000015087348 */ /* 0x000fea0003c00000 */
[----:B------:R0:W1:Y:S02]  /*06b0*/  SHFL.UP P0, R25, R24, R23, R22 ;  /* 0x0400001718197389 */ /* 0x0000640000000016 */
[----:B01----:R-:W-:Y:S05]  /*06c0*/  ENDCOLLECTIVE ;  /* 0x000000000000791b */ /* 0x003fea0003800000 */
.L_x_121:
[----:B------:R-:W-:Y:S01]  /*06d0*/  IADD3 R26, P2, PT, R27, R20, RZ ;  /* 0x000000141b1a7210 */ /* 0x000fe20007f5e0ff */
[----:B------:R-:W-:-:S03]  /*06e0*/  IMAD.MOV.U32 R23, RZ, RZ, 0x2 ;  /* 0x00000002ff177424 */ /* 0x000fc600078e00ff */
[----:B------:R-:W-:Y:S01]  /*06f0*/  SEL R27, R26, R27, P0 ;  /* 0x0000001b1a1b7207 */ /* 0x000fe20000000000 */
[----:B------:R-:W-:-:S04]  /*0700*/  IMAD.X R26, R25, 0x1, R19, P2 ;  /* 0x00000001191a7824 */ /* 0x000fc800010e0613 */
[----:B------:R-:W-:Y:S01]  /*0710*/  IMAD.MOV.U32 R24, RZ, RZ, R27 ;  /* 0x000000ffff187224 */ /* 0x000fe200078e001b */
[----:B------:R-:W-:-:S07]  /*0720*/  SEL R26, R26, R25, P0 ;  /* 0x000000191a1a7207 */ /* 0x000fce0000000000 */
[----:B------:R-:W-:Y:S05]  /*0730*/  WARPSYNC.COLLECTIVE R21, `(.L_x_122) ;  /* 0x0000000015087348 */ /* 0x000fea0003c00000 */
[----:B------:R0:W1:Y:S02]  /*0740*/  SHFL.UP P0, R25, R24, R23, R22 ;  /* 0x0400001718197389 */ /* 0x0000640000000016 */
[----:B01----:R-:W-:Y:S05]  /*0750*/  ENDCOLLECTIVE ;  /* 0x000000000000791b */ /* 0x003fea0003800000 */
.L_x_122:
[----:B------:R-:W-:Y:S02]  /*0760*/  IMAD.MOV.U32 R24, RZ, RZ, R26 ;  /* 0x000000ffff187224 */ /* 0x000fe400078e001a */
[----:B------:R-:W-:-:S07]  /*0770*/  IMAD.MOV.U32 R28, RZ, RZ, R25 ;  /* 0x000000ffff1c7224 */ /* 0x000fce00078e0019 */
[----:B------:R-:W-:Y:S05]  /*0780*/  WARPSYNC.COLLECTIVE R21, `(.L_x_123) ;  /* 0x0000000015087348 */ /* 0x000fea0003c00000 */
[----:B------:R0:W1:Y:S02]  /*0790*/  SHFL.UP P0, R25, R24, R23, R22 ;  /* 0x0400001718197389 */ /* 0x0000640000000016 */
[----:B01----:R-:W-:Y:S05]  /*07a0*/  ENDCOLLECTIVE ;  /* 0x000000000000791b */ /* 0x003fea0003800000 */
.L_x_123:
        /* <DEDUP_REMOVED lines=9> */
.L_x_124:
[----:B------:R-:W-:Y:S02]  /*0840*/  IMAD.MOV.U32 R24, RZ, RZ, R29 ;  /* 0x000000ffff187224 */ /* 0x000fe400078e001d */
[----:B------:R-:W-:-:S07]  /*0850*/  IMAD.MOV.U32 R27, RZ, RZ, R25 ;  /* 0x000000ffff1b7224 */ /* 0x000fce00078e0019 */
[----:B------:R-:W-:Y:S05]  /*0860*/  WARPSYNC.COLLECTIVE R21, `(.L_x_125) ;  /* 0x0000000015087348 */ /* 0x000fea0003c00000 */
[----:B------:R0:W1:Y:S02]  /*0870*/  SHFL.UP P0, R25, R24, R23, R22 ;  /* 0x0400001718197389 */ /* 0x0000640000000016 */
[----:B01----:R-:W-:Y:S05]  /*0880*/  ENDCOLLECTIVE ;  /* 0x000000000000791b */ /* 0x003fea0003800000 */
.L_x_125:
        /* <DEDUP_REMOVED lines=9> */
.L_x_126:
[----:B------:R-:W-:Y:S02]  /*0920*/  IMAD.MOV.U32 R24, RZ, RZ, R29 ;  /* 0x000000ffff187224 */ /* 0x000fe400078e001d */
[----:B------:R-:W-:-:S07]  /*0930*/  IMAD.MOV.U32 R27, RZ, RZ, R25 ;  /* 0x000000ffff1b7224 */ /* 0x000fce00078e0019 */
[----:B------:R-:W-:Y:S05]  /*0940*/  WARPSYNC.COLLECTIVE R21, `(.L_x_127) ;  /* 0x0000000015087348 */ /* 0x000fea0003c00000 */
[----:B------:R0:W1:Y:S02]  /*0950*/  SHFL.UP P0, R25, R24, R23, R22 ;  /* 0x0400001718197389 */ /* 0x0000640000000016 */
[----:B01----:R-:W-:Y:S05]  /*0960*/  ENDCOLLECTIVE ;  /* 0x000000000000791b */ /* 0x003fea0003800000 */
.L_x_127:
        /* <DEDUP_REMOVED lines=9> */
.L_x_128:
[----:B------:R-:W-:Y:S02]  /*0a00*/  IMAD.MOV.U32 R24, RZ, RZ, R26 ;  /* 0x000000ffff187224 */ /* 0x000fe400078e001a */
[----:B------:R-:W-:-:S07]  /*0a10*/  IMAD.MOV.U32 R28, RZ, RZ, R25 ;  /* 0x000000ffff1c7224 */ /* 0x000fce00078e0019 */
[----:B------:R-:W-:Y:S05]  /*0a20*/  WARPSYNC.COLLECTIVE R21, `(.L_x_129) ;  /* 0x0000000015087348 */ /* 0x000fea0003c00000 */
[----:B------:R0:W1:Y:S02]  /*0a30*/  SHFL.UP P0, R25, R24, R23, R22 ;  /* 0x0400001718197389 */ /* 0x0000640000000016 */
[----:B01----:R-:W-:Y:S05]  /*0a40*/  ENDCOLLECTIVE ;  /* 0x000000000000791b */ /* 0x003fea0003800000 */
.L_x_129:
[----:B------:R-:W-:Y:S05]  /*0a50*/  BRA `(.L_x_130) ;  /* 0xfffffff800647947 */ /* 0x000fea000383ffff */
.L_x_131:
        /* <DEDUP_REMOVED lines=10> */
.L_x_3719:


//--------------------- .text._ZN3cub18CUB_300001_SM_10006detail10radix_sort30DeviceRadixSortHistogramKernelINS1_5radix10policy_hubIfNS0_8NullTypeEyE10Policy1000ELNS0_9SortOrderE0EfyNS1_21identity_decomposer_tEEEvPT2_PKT1_SB_iiT3_ --------------------------
	.section	.text._ZN3cub18CUB_300001_SM_10006detail10radix_sort30DeviceRadixSortHistogramKernelINS1_5radix10policy_hubIfNS0_8NullTypeEyE10Policy1000ELNS0_9SortOrderE0EfyNS1_21identity_decomposer_tEEEvPT2_PKT1_SB_iiT3_,"ax",@progbits
	.align	128
        .global         _ZN3cub18CUB_300001_SM_10006detail10radix_sort30DeviceRadixSortHistogramKernelINS1_5radix10policy_hubIfNS0_8NullTypeEyE10Policy1000ELNS0_9SortOrderE0EfyNS1_21identity_decomposer_tEEEvPT2_PKT1_SB_iiT3_
        .type           _ZN3cub18CUB_300001_SM_10006detail10radix_sort30DeviceRadixSortHistogramKernelINS1_5radix10policy_hubIfNS0_8NullTypeEyE10Policy1000ELNS0_9SortOrderE0EfyNS1_21identity_decomposer_tEEEvPT2_PKT1_SB_iiT3_,@function
        .size           _ZN3cub18CUB_300001_SM_10006detail10radix_sort30DeviceRadixSortHistogramKernelINS1_5radix10policy_hubIfNS0_8NullTypeEyE10Policy1000ELNS0_9SortOrderE0EfyNS1_21identity_decomposer_tEEEvPT2_PKT1_SB_iiT3_,(.L_x_3720 - _ZN3cub18CUB_300001_SM_10006detail10radix_sort30DeviceRadixSortHistogramKernelINS1_5radix10policy_hubIfNS0_8NullTypeEyE10Policy1000ELNS0_9SortOrderE0EfyNS1_21identity_decomposer_tEEEvPT2_PKT1_SB_iiT3_)
        .other          _ZN3cub18CUB_300001_SM_10006detail10radix_sort30DeviceRadixSortHistogramKernelINS1_5radix10policy_hubIfNS0_8NullTypeEyE10Policy1000ELNS0_9SortOrderE0EfyNS1_21identity_decomposer_tEEEvPT2_PKT1_SB_iiT3_,@"STO_CUDA_ENTRY STV_DEFAULT"
_ZN3cub18CUB_300001_SM_10006detail10radix_sort30DeviceRadixSortHistogramKernelINS1_5radix10policy_hubIfNS0_8NullTypeEyE10Policy1000ELNS0_9SortOrderE0EfyNS1_21identity_decomposer_tEEEvPT2_PKT1_SB_iiT3_:
.text._ZN3cub18CUB_300001_SM_10006detail10radix_sort30DeviceRadixSortHistogramKernelINS1_5radix10policy_hubIfNS0_8NullTypeEyE10Policy1000ELNS0_9SortOrderE0EfyNS1_21identity_decomposer_tEEEvPT2_PKT1_SB_iiT3_:
[----:B------:R-:W-:Y:S01]  /*0000*/  LDC R1, c[0x0][0x37c] ;  /* 0x0000df00ff017b82 */ /* 0x000fe20000000800 */
[----:B------:R-:W0:Y:S02]  /*0010*/  LDCU.64 UR6, c[0x0][0x390] ;  /* 0x00007200ff0677ac */ /* 0x000e240008000a00 */
[----:B0-----:R-:W-:-:S04]  /*0020*/  ISETP.NE.U32.AND P0, PT, RZ, UR6, PT ;  /* 0x00000006ff007c0c */ /* 0x001fc8000bf05070 */
[----:B------:R-:W-:-:S13]  /*0030*/  ISETP.NE.AND.EX P0, PT, RZ, UR7, PT, P0 ;  /* 0x00000007ff007c0c */ /* 0x000fda000bf05300 */
[----:B------:R-:W-:Y:S05]  /*0040*/  @!P0 EXIT ;  /* 0x000000000000894d */ /* 0x000fea0003800000 */
[----:B------:R-:W-:Y:S01]  /*0050*/  UIADD3 UR11, UP0, UPT, UR6, -0x1, URZ ;  /* 0xffffffff060b7890 */ /* 0x000fe2000ff1e0ff */
[----:B------:R-:W0:Y:S01]  /*0060*/  S2R R0, SR_TID.X ;  /* 0x0000000000007919 */ /* 0x000e220000002100 */
[----:B------:R-:W1:Y:S01]  /*0070*/  LDCU.64 UR4, c[0x0][0x398] ;  /* 0x00007300ff0477ac */ /* 0x000e620008000a00 */
[----:B------:R-:W2:Y:S01]  /*0080*/  S2UR UR8, SR_CTAID.X ;  /* 0x00000000000879c3 */ /* 0x000ea20000002500 */
[----:B------:R-:W-:Y:S01]  /*0090*/  UIADD3.X UR12, UPT, UPT, UR7, -0x1, URZ, UP0, !UPT ;  /* 0xffffffff070c7890 */ /* 0x000fe200087fe4ff */
[----:B------:R-:W3:Y:S03]  /*00a0*/  LDCU.64 UR20, c[0x0][0x358] ;  /* 0x00006b00ff1477ac */ /* 0x000ee60008000a00 */
[----:B------:R-:W-:Y:S01]  /*00b0*/  USHF.R.U64 UR11, UR11, 0x1e, UR12 ;  /* 0x0000001e0b0b7899 */ /* 0x000fe2000800120c */
[----:B------:R-:W4:Y:S03]  /*00c0*/  LDCU UR28, c[0x0][0x370] ;  /* 0x00006e00ff1c77ac */ /* 0x000f260008000800 */
[----:B------:R-:W-:-:S02]  /*00d0*/  UIADD3 UR11, UP0, UPT, UR11, 0x1, URZ ;  /* 0x000000010b0b7890 */ /* 0x000fc4000ff1e0ff */
[----:B-1----:R-:W-:Y:S02]  /*00e0*/  UIADD3 UR4, UPT, UPT, UR5, 0x7, -UR4 ;  /* 0x0000000705047890 */ /* 0x002fe4000fffe804 */
[----:B------:R-:W-:Y:S02]  /*00f0*/  ULEA.HI.X UR12, UR12, URZ, URZ, 0x2, UP0 ;  /* 0x000000ff0c0c7291 */ /* 0x000fe400080f14ff */
[----:B------:R-:W-:Y:S02]  /*0100*/  UISETP.LT.U32.AND UP0, UPT, UR11, UR6, UPT ;  /* 0x000000060b00728c */ /* 0x000fe4000bf01070 */
[----:B------:R-:W-:Y:S02]  /*0110*/  USHF.R.S32.HI UR5, URZ, 0x1f, UR4 ;  /* 0x0000001fff057899 */ /* 0x000fe40008011404 */
[----:B------:R-:W-:Y:S02]  /*0120*/  UISETP.LT.U32.AND.EX UP0, UPT, UR12, UR7, UPT, UP0 ;  /* 0x000000070c00728c */ /* 0x000fe4000bf01100 */
[----:B------:R-:W-:-:S02]  /*0130*/  ULEA.HI UR5, UR5, UR4, URZ, 0x3 ;  /* 0x0000000405057291 */ /* 0x000fc4000f8f18ff */
[----:B------:R-:W-:Y:S01]  /*0140*/  USEL UR11, UR11, UR6, UP0 ;  /* 0x000000060b0b7287 */ /* 0x000fe20008000000 */
[----:B0-----:R-:W-:Y:S01]  /*0150*/  VIADD R20, R0, 0x780 ;  /* 0x0000078000147836 */ /* 0x001fe20000000000 */
[----:B------:R-:W-:Y:S02]  /*0160*/  USEL UR12, UR12, UR7, UP0 ;  /* 0x000000070c0c7287 */ /* 0x000fe40008000000 */
[----:B------:R-:W-:Y:S02]  /*0170*/  UISETP.GE.AND UP0, UPT, UR4, 0x8, UPT ;  /* 0x000000080400788c */ /* 0x000fe4000bf06270 */
[----:B------:R-:W-:Y:S02]  /*0180*/  USHF.R.S32.HI UR5, URZ, 0x3, UR5 ;  /* 0x00000003ff057899 */ /* 0x000fe40008011405 */
[----:B--2---:R-:W-:Y:S02]  /*0190*/  USHF.L.U32 UR8, UR8, 0xb, URZ ;  /* 0x0000000b08087899 */ /* 0x004fe400080006ff */
[----:B------:R-:W-:Y:S01]  /*01a0*/  PLOP3.LUT P0, PT, PT, PT, UP0, 0x80, 0x8 ;  /* 0x000000000008781c */ /* 0x000fe20003f0f008 */
[----:B------:R-:W-:-:S02]  /*01b0*/  UIADD3 UR22, UPT, UPT, UR5, -0x1, URZ ;  /* 0xffffffff05167890 */ /* 0x000fc4000fffe0ff */
[----:B------:R-:W-:Y:S01]  /*01c0*/  ULOP3.LUT UR23, UR5, 0xf, URZ, 0xc0, !UPT ;  /* 0x0000000f05177892 */ /* 0x000fe2000f8ec0ff */
[----:B------:R-:W-:Y:S01]  /*01d0*/  ISETP.GT.U32.OR P0, PT, R0, 0xff, !P0 ;  /* 0x000000ff0000780c */ /* 0x000fe20004704470 */
[----:B------:R-:W-:Y:S02]  /*01e0*/  ULOP3.LUT UR24, UR5, 0x7, URZ, 0xc0, !UPT ;  /* 0x0000000705187892 */ /* 0x000fe4000f8ec0ff */
[----:B------:R-:W-:Y:S01]  /*01f0*/  ULOP3.LUT UR25, UR5, 0x3, URZ, 0xc0, !UPT ;  /* 0x0000000305197892 */ /* 0x000fe2000f8ec0ff */
[----:B------:R-:W-:Y:S01]  /*0200*/  P2R R21, PR, RZ, 0x1 ;  /* 0x00000001ff157803 */ /* 0x000fe20000000000 */
[----:B------:R-:W-:Y:S02]  /*0210*/  ULOP3.LUT UR26, UR5, 0xffffff0, URZ, 0xc0, !UPT ;  /* 0x0ffffff0051a7892 */ /* 0x000fe4000f8ec0ff */
[----:B------:R-:W-:Y:S02]  /*0220*/  ULOP3.LUT UR27, UR5, 0xffffff8, URZ, 0xc0, !UPT ;  /* 0x0ffffff8051b7892 */ /* 0x000fe4000f8ec0ff */
[----:B------:R-:W-:Y:S01]  /*0230*/  ULOP3.LUT UR9, UR5, 0x1, URZ, 0xc0, !UPT ;  /* 0x0000000105097892 */ /* 0x000fe2000f8ec0ff */
[----:B------:R-:W-:Y:S01]  /*0240*/  UMOV UR6, URZ ;  /* 0x000000ff00067c82 */ /* 0x000fe20008000000 */
[----:B---34-:R-:W-:-:S10]  /*0250*/  UMOV UR7, URZ ;  /* 0x000000ff00077c82 */ /* 0x018fd40008000000 */
.L_x_215:
[----:B------:R-:W-:Y:S01]  /*0260*/  ISETP.NE.AND P0, PT, R21, RZ, PT ;  /* 0x000000ff1500720c */ /* 0x000fe20003f05270 */
[----:B------:R-:W-:-:S12]  /*0270*/  BSSY.RECONVERGENT B0, `(.L_x_132) ;  /* 0x0000080000007945 */ /* 0x000fd80003800200 */
[----:B012345:R-:W-:Y:S05]  /*0280*/  @P0 BRA `(.L_x_133) ;  /* 0x0000000400f80947 */ /* 0x03ffea0003800000 */
[----:B------:R-:W0:Y:S01]  /*0290*/  S2UR UR5, SR_CgaCtaId ;  /* 0x00000000000579c3 */ /* 0x000e220000008800 */
[----:B------:R-:W-:Y:S01]  /*02a0*/  IMAD.U32 R2, RZ, RZ, UR22 ;  /* 0x00000016ff027e24 */ /* 0x000fe2000f8e00ff */
[----:B------:R-:W-:-:S04]  /*02b0*/  UMOV UR4, 0x400 ;  /* 0x0000040000047882 */ /* 0x000fc80000000000 */
[----:B------:R-:W-:Y:S01]  /*02c0*/  ISETP.GE.U32.AND P1, PT, R2, 0xf, PT ;  /* 0x0000000f0200780c */ /* 0x000fe20003f26070 */
[----:B------:R-:W-:Y:S01]  /*02d0*/  IMAD.MOV.U32 R2, RZ, RZ, RZ ;  /* 0x000000ffff027224 */ /* 0x000fe200078e00ff */
[----:B0-----:R-:W-:-:S06]  /*02e0*/  ULEA UR4, UR5, UR4, 0x18 ;  /* 0x0000000405047291 */ /* 0x001fcc000f8ec0ff */
[----:B------:R-:W-:-:S05]  /*02f0*/  LEA R5, R0, UR4, 0x2 ;  /* 0x0000000400057c11 */ /* 0x000fca000f8e10ff */
[----:B------:R-:W-:Y:S05]  /*0300*/  @!P1 BRA `(.L_x_134) ;  /* 0x00000000005c9947 */ /* 0x000fea0003800000 */
[----:B------:R-:W-:Y:S01]  /*0310*/  VIADD R2, R5, 0x2000 ;  /* 0x0000200005027836 */ /* 0x000fe20000000000 */
[----:B------:R-:W-:-:S12]  /*0320*/  UIADD3 UR4, UPT, UPT, -UR26, URZ, URZ ;  /* 0x000000ff1a047290 */ /* 0x000fd8000fffe1ff */
.L_x_135:
[----:B------:R-:W-:Y:S01]  /*0330*/  UIADD3 UR4, UPT, UPT, UR4, 0x10, URZ ;  /* 0x0000001004047890 */ /* 0x000fe2000fffe0ff */
[----:B------:R-:W-:Y:S03]  /*0340*/  STS [R2+-0x2000], RZ ;  /* 0xffe000ff02007388 */ /* 0x000fe60000000800 */
[----:B------:R-:W-:Y:S01]  /*0350*/  UISETP.NE.AND UP0, UPT, UR4, URZ, UPT ;  /* 0x000000ff0400728c */ /* 0x000fe2000bf05270 */
        /* <DEDUP_REMOVED lines=16> */
[----:B------:R-:W-:Y:S06]  /*0460*/  BRA.U UP0, `(.L_x_135) ;  /* 0xfffffffd00b07547 */ /* 0x000fec000b83ffff */
[----:B------:R-:W-:-:S07]  /*0470*/  IMAD.U32 R2, RZ, RZ, UR26 ;  /* 0x0000001aff027e24 */ /* 0x000fce000f8e00ff */
.L_x_134:
[----:B------:R-:W-:Y:S01]  /*0480*/  ISETP.NE.AND P0, PT, RZ, UR23, PT ;  /* 0x00000017ff007c0c */ /* 0x000fe2000bf05270 */
[----:B------:R-:W-:Y:S02]  /*0490*/  IMAD.U32 R6, RZ, RZ, UR24 ;  /* 0x00000018ff067e24 */ /* 0x000fe4000f8e00ff */
[----:B------:R-:W-:Y:S02]  /*04a0*/  IMAD.U32 R3, RZ, RZ, UR23 ;  /* 0x00000017ff037e24 */ /* 0x000fe4000f8e00ff */
[----:B------:R-:W-:Y:S02]  /*04b0*/  VIADD R6, R6, 0xffffffff ;  /* 0xffffffff06067836 */ /* 0x000fe40000000000 */
[----:B------:R-:W-:-:S06]  /*04c0*/  VIADD R3, R3, 0xffffffff ;  /* 0xffffffff03037836 */ /* 0x000fcc0000000000 */
[----:B------:R-:W-:Y:S05]  /*04d0*/  @!P0 BRA `(.L_x_136) ;  /* 0x00000000007c8947 */ /* 0x000fea0003800000 */
[----:B------:R-:W-:Y:S01]  /*04e0*/  ISETP.GE.U32.AND P2, PT, R3, 0x7, PT ;  /* 0x000000070300780c */ /* 0x000fe20003f46070 */
[----:B------:R-:W-:-:S12]  /*04f0*/  UISETP.NE.AND UP0, UPT, UR24, URZ, UPT ;  /* 0x000000ff1800728c */ /* 0x000fd8000bf05270 */
[----:B------:R-:W-:Y:S05]  /*0500*/  @!P2 BRA `(.L_x_137) ;  /* 0x000000000028a947 */ /* 0x000fea0003800000 */
        /* <DEDUP_REMOVED lines=10> */
.L_x_137:
[----:B------:R-:W-:Y:S05]  /*05b0*/  BRA.U !UP0, `(.L_x_136) ;  /* 0x0000000108447547 */ /* 0x000fea000b800000 */
[----:B------:R-:W-:Y:S01]  /*05c0*/  ISETP.GE.U32.AND P2, PT, R6, 0x3, PT ;  /* 0x000000030600780c */ /* 0x000fe20003f46070 */
[----:B------:R-:W-:-:S12]  /*05d0*/  UISETP.NE.AND UP0, UPT, UR25, URZ, UPT ;  /* 0x000000ff1900728c */ /* 0x000fd8000bf05270 */
[C---:B0-----:R-:W-:Y:S02]  /*05e0*/  @P2 IMAD R4, R2.reuse, 0x400, R5 ;  /* 0x0000040002042824 */ /* 0x041fe400078e0205 */
[----:B------:R-:W-:-:S03]  /*05f0*/  @P2 VIADD R2, R2, 0x4 ;  /* 0x0000000402022836 */ /* 0x000fc60000000000 */
[----:B------:R1:W-:Y:S04]  /*0600*/  @P2 STS [R4], RZ ;  /* 0x000000ff04002388 */ /* 0x0003e80000000800 */
[----:B------:R1:W-:Y:S04]  /*0610*/  @P2 STS [R4+0x400], RZ ;  /* 0x000400ff04002388 */ /* 0x0003e80000000800 */
[----:B------:R1:W-:Y:S04]  /*0620*/  @P2 STS [R4+0x800], RZ ;  /* 0x000800ff04002388 */ /* 0x0003e80000000800 */
[----:B------:R1:W-:Y:S01]  /*0630*/  @P2 STS [R4+0xc00], RZ ;  /* 0x000c00ff04002388 */ /* 0x0003e20000000800 */
[----:B------:R-:W-:Y:S05]  /*0640*/  BRA.U !UP0, `(.L_x_136) ;  /* 0x0000000108207547 */ /* 0x000fea000b800000 */
[----:B------:R-:W-:Y:S01]  /*0650*/  IMAD R2, R2, 0x400, R5 ;  /* 0x0000040002027824 */ /* 0x000fe200078e0205 */
[----:B------:R-:W-:-:S04]  /*0660*/  UISETP.NE.AND UP0, UPT, UR25, 0x1, UPT ;  /* 0x000000011900788c */ /* 0x000fc8000bf05270 */
[----:B------:R2:W-:Y:S05]  /*0670*/  STS [R2], RZ ;  /* 0x000000ff02007388 */ /* 0x0005ea0000000800 */
[----:B------:R-:W-:Y:S05]  /*0680*/  BRA.U !UP0, `(.L_x_136) ;  /* 0x0000000108107547 */ /* 0x000fea000b800000 */
[----:B------:R-:W-:Y:S01]  /*0690*/  UISETP.NE.AND UP0, UPT, UR25, 0x2, UPT ;  /* 0x000000021900788c */ /* 0x000fe2000bf05270 */
[----:B------:R3:W-:Y:S05]  /*06a0*/  STS [R2+0x400], RZ ;  /* 0x000400ff02007388 */ /* 0x0007ea0000000800 */
[----:B------:R-:W-:-:S13]  /*06b0*/  PLOP3.LUT P2, PT, PT, PT, UP0, 0x80, 0x8 ;  /* 0x000000000008781c */ /* 0x000fda0003f4f008 */
[----:B------:R3:W-:Y:S02]  /*06c0*/  @P2 STS [R2+0x800], RZ ;  /* 0x000800ff02002388 */ /* 0x0007e40000000800 */
.L_x_136:
[----:B------:R-:W-:-:S13]  /*06d0*/  ISETP.GT.U32.AND P2, PT, R0, 0x7f, PT ;  /* 0x0000007f0000780c */ /* 0x000fda0003f44070 */
[----:B------:R-:W-:Y:S05]  /*06e0*/  @P2 BRA `(.L_x_133) ;  /* 0x0000000000e02947 */ /* 0x000fea0003800000 */
[----:B--23--:R-:W-:Y:S01]  /*06f0*/  IMAD.MOV.U32 R2, RZ, RZ, RZ ;  /* 0x000000ffff027224 */ /* 0x00cfe200078e00ff */
[----:B------:R-:W-:Y:S06]  /*0700*/  @!P1 BRA `(.L_x_138) ;  /* 0x0000000000589947 */ /* 0x000fec0003800000 */
[----:B------:R-:W-:-:S07]  /*0710*/  IMAD.MOV.U32 R2, RZ, RZ, RZ ;  /* 0x000000ffff027224 */ /* 0x000fce00078e00ff */
.L_x_139:
[C---:B012---:R-:W-:Y:S02]  /*0720*/  IMAD R4, R2.reuse, 0x400, R5 ;  /* 0x0000040002047824 */ /* 0x047fe400078e0205 */
[----:B------:R-:W-:-:S03]  /*0730*/  VIADD R2, R2, 0x10 ;  /* 0x0000001002027836 */ /* 0x000fc60000000000 */
[----:B------:R2:W-:Y:S02]  /*0740*/  STS [R4+0x200], RZ ;  /* 0x000200ff04007388 */ /* 0x0005e40000000800 */
[----:B------:R-:W-:Y:S02]  /*0750*/  ISETP.NE.AND P1, PT, R2, UR26, PT ;  /* 0x0000001a02007c0c */ /* 0x000fe4000bf25270 */
[----:B------:R2:W-:Y:S04]  /*0760*/  STS [R4+0x600], RZ ;  /* 0x000600ff04007388 */ /* 0x0005e80000000800 */
        /* <DEDUP_REMOVED lines=13> */
[----:B------:R2:W-:Y:S01]  /*0840*/  STS [R4+0x3e00], RZ ;  /* 0x003e00ff04007388 */ /* 0x0005e20000000800 */
[----:B------:R-:W-:Y:S05]  /*0850*/  @P1 BRA `(.L_x_139) ;  /* 0xfffffffc00b01947 */ /* 0x000fea000383ffff */
[----:B------:R-:W-:-:S07]  /*0860*/  IMAD.U32 R2, RZ, RZ, UR26 ;  /* 0x0000001aff027e24 */ /* 0x000fce000f8e00ff */
.L_x_138:
[----:B------:R-:W-:Y:S05]  /*0870*/  @!P0 BRA `(.L_x_133) ;  /* 0x00000000007c8947 */ /* 0x000fea0003800000 */
[----:B------:R-:W-:Y:S01]  /*0880*/  ISETP.GE.U32.AND P0, PT, R3, 0x7, PT ;  /* 0x000000070300780c */ /* 0x000fe20003f06070 */
[----:B------:R-:W-:-:S12]  /*0890*/  UISETP.NE.AND UP0, UPT, UR24, URZ, UPT ;  /* 0x000000ff1800728c */ /* 0x000fd8000bf05270 */
[----:B------:R-:W-:Y:S05]  /*08a0*/  @!P0 BRA `(.L_x_140) ;  /* 0x0000000000288947 */ /* 0x000fea0003800000 */
[C---:B------:R-:W-:Y:S02]  /*08b0*/  IMAD R3, R2.reuse, 0x400, R5 ;  /* 0x0000040002037824 */ /* 0x040fe400078e0205 */
[----:B------:R-:W-:-:S03]  /*08c0*/  VIADD R2, R2, 0x8 ;  /* 0x0000000802027836 */ /* 0x000fc60000000000 */
[----:B------:R3:W-:Y:S04]  /*08d0*/  STS [R3+0x200], RZ ;  /* 0x000200ff03007388 */ /* 0x0007e80000000800 */
[----:B------:R3:W-:Y:S04]  /*08e0*/  STS [R3+0x600], RZ ;  /* 0x000600ff03007388 */ /* 0x0007e80000000800 */
[----:B------:R3:W-:Y:S04]  /*08f0*/  STS [R3+0xa00], RZ ;  /* 0x000a00ff03007388 */ /* 0x0007e80000000800 */
[----:B------:R3:W-:Y:S04]  /*0900*/  STS [R3+0xe00], RZ ;  /* 0x000e00ff03007388 */ /* 0x0007e80000000800 */
[----:B------:R3:W-:Y:S04]  /*0910*/  STS [R3+0x1200], RZ ;  /* 0x001200ff03007388 */ /* 0x0007e80000000800 */
[----:B------:R3:W-:Y:S04]  /*0920*/  STS [R3+0x1600], RZ ;  /* 0x001600ff03007388 */ /* 0x0007e80000000800 */
[----:B------:R3:W-:Y:S04]  /*0930*/  STS [R3+0x1a00], RZ ;  /* 0x001a00ff03007388 */ /* 0x0007e80000000800 */
[----:B------:R3:W-:Y:S02]  /*0940*/  STS [R3+0x1e00], RZ ;  /* 0x001e00ff03007388 */ /* 0x0007e40000000800 */
.L_x_140:
[----:B------:R-:W-:Y:S05]  /*0950*/  BRA.U !UP0, `(.L_x_133) ;  /* 0x0000000108447547 */ /* 0x000fea000b800000 */
[----:B------:R-:W-:Y:S01]  /*0960*/  ISETP.GE.U32.AND P0, PT, R6, 0x3, PT ;  /* 0x000000030600780c */ /* 0x000fe20003f06070 */
[----:B------:R-:W-:-:S12]  /*0970*/  UISETP.NE.AND UP0, UPT, UR25, URZ, UPT ;  /* 0x000000ff1900728c */ /* 0x000fd8000bf05270 */
[C---:B---3--:R-:W-:Y:S02]  /*0980*/  @P0 IMAD R3, R2.reuse, 0x400, R5 ;  /* 0x0000040002030824 */ /* 0x048fe400078e0205 */
[----:B------:R-:W-:-:S03]  /*0990*/  @P0 VIADD R2, R2, 0x4 ;  /* 0x0000000402020836 */ /* 0x000fc60000000000 */
[----:B------:R4:W-:Y:S04]  /*09a0*/  @P0 STS [R3+0x200], RZ ;  /* 0x000200ff03000388 */ /* 0x0009e80000000800 */
[----:B------:R4:W-:Y:S04]  /*09b0*/  @P0 STS [R3+0x600], RZ ;  /* 0x000600ff03000388 */ /* 0x0009e80000000800 */
[----:B------:R4:W-:Y:S04]  /*09c0*/  @P0 STS [R3+0xa00], RZ ;  /* 0x000a00ff03000388 */ /* 0x0009e80000000800 */
[----:B------:R4:W-:Y:S01]  /*09d0*/  @P0 STS [R3+0xe00], RZ ;  /* 0x000e00ff03000388 */ /* 0x0009e20000000800 */
[----:B------:R-:W-:Y:S05]  /*09e0*/  BRA.U !UP0, `(.L_x_133) ;  /* 0x0000000108207547 */ /* 0x000fea000b800000 */
[----:B------:R-:W-:Y:S01]  /*09f0*/  IMAD R2, R2, 0x400, R5 ;  /* 0x0000040002027824 */ /* 0x000fe200078e0205 */
[----:B------:R-:W-:-:S04]  /*0a00*/  UISETP.NE.AND UP0, UPT, UR25, 0x1, UPT ;  /* 0x000000011900788c */ /* 0x000fc8000bf05270 */
[----:B------:R3:W-:Y:S05]  /*0a10*/  STS [R2+0x200], RZ ;  /* 0x000200ff02007388 */ /* 0x0007ea0000000800 */
[----:B------:R-:W-:Y:S05]  /*0a20*/  BRA.U !UP0, `(.L_x_133) ;  /* 0x0000000108107547 */ /* 0x000fea000b800000 */
[----:B------:R-:W-:Y:S01]  /*0a30*/  UISETP.NE.AND UP0, UPT, UR25, 0x2, UPT ;  /* 0x000000021900788c */ /* 0x000fe2000bf05270 */
[----:B------:R0:W-:Y:S05]  /*0a40*/  STS [R2+0x600], RZ ;  /* 0x000600ff02007388 */ /* 0x0001ea0000000800 */
[----:B------:R-:W-:-:S13]  /*0a50*/  PLOP3.LUT P0, PT, PT, PT, UP0, 0x80, 0x8 ;  /* 0x000000000008781c */ /* 0x000fda0003f0f008 */
[----:B------:R0:W-:Y:S02]  /*0a60*/  @P0 STS [R2+0xa00], RZ ;  /* 0x000a00ff02000388 */ /* 0x0001e40000000800 */
.L_x_133:
[----:B------:R-:W-:Y:S05]  /*0a70*/  BSYNC.RECONVERGENT B0 ;  /* 0x0000000000007941 */ /* 0x000fea0003800200 */
.L_x_132:
[----:B------:R-:W5:Y:S01]  /*0a80*/  LDCU.64 UR14, c[0x0][0x390] ;  /* 0x00007200ff0e77ac */ /* 0x000f620008000a00 */
[----:B------:R-:W-:Y:S02]  /*0a90*/  USHF.L.U32 UR4, UR6, 0x1e, URZ ;  /* 0x0000001e06047899 */ /* 0x000fe400080006ff */
[----:B------:R-:W-:Y:S02]  /*0aa0*/  USHF.L.U64.HI UR5, UR6, 0x1e, UR7 ;  /* 0x0000001e06057899 */ /* 0x000fe40008010207 */
[----:B-----5:R-:W-:-:S04]  /*0ab0*/  UIADD3 UR4, UP0, UPT, -UR4, UR14, URZ ;  /* 0x0000000e04047290 */ /* 0x020fc8000ff1e1ff */
[----:B------:R-:W-:Y:S02]  /*0ac0*/  UIADD3.X UR5, UPT, UPT, ~UR5, UR15, URZ, UP0, !UPT ;  /* 0x0000000f05057290 */ /* 0x000fe400087fe5ff */
[----:B------:R-:W-:-:S04]  /*0ad0*/  UISETP.LT.U32.AND UP0, UPT, UR4, 0x40000000, UPT ;  /* 0x400000000400788c */ /* 0x000fc8000bf01070 */
[----:B------:R-:W-:-:S04]  /*0ae0*/  UISETP.LT.U32.AND.EX UP0, UPT, UR5, URZ, UPT, UP0 ;  /* 0x000000ff0500728c */ /* 0x000fc8000bf01100 */
[----:B------:R-:W-:Y:S02]  /*0af0*/  USEL UR13, UR4, 0x40000000, UP0 ;  /* 0x40000000040d7887 */ /* 0x000fe40008000000 */
[----:B------:R-:W-:Y:S02]  /*0b00*/  USEL UR14, UR5, URZ, UP0 ;  /* 0x000000ff050e7287 */ /* 0x000fe40008000000 */
[----:B------:R-:W-:-:S04]  /*0b10*/  UISETP.GT.U32.AND UP0, UPT, UR13, UR8, UPT ;  /* 0x000000080d00728c */ /* 0x000fc8000bf04070 */
[----:B------:R-:W-:Y:S01]  /*0b20*/  UISETP.GT.U32.AND.EX UP0, UPT, UR14, URZ, UPT, UP0 ;  /* 0x000000ff0e00728c */ /* 0x000fe2000bf04100 */
[----:B------:R-:W-:Y:S08]  /*0b30*/  BAR.SYNC.DEFER_BLOCKING 0x0 ;  /* 0x0000000000007b1d */ /* 0x000ff00000010000 */
[----:B------:R-:W-:Y:S06]  /*0b40*/  BAR.SYNC.DEFER_BLOCKING 0x0 ;  /* 0x0000000000007b1d */ /* 0x000fec0000010000 */
[----:B------:R-:W-:Y:S05]  /*0b50*/  BRA.U !UP0, `(.L_x_141) ;  /* 0x00000011082c7547 */ /* 0x000fea000b800000 */
[----:B------:R-:W-:Y:S01]  /*0b60*/  UMOV UR10, UR8 ;  /* 0x00000008000a7c82 */ /* 0x000fe20008000000 */
[----:B------:R-:W-:-:S05]  /*0b70*/  UMOV UR5, URZ ;  /* 0x000000ff00057c82 */ /* 0x000fca0008000000 */
.L_x_146:
[----:B-----5:R-:W5:Y:S01]  /*0b80*/  LDCU.64 UR18, c[0x0][0x390] ;  /* 0x00007200ff1277ac */ /* 0x020f620008000a00 */
[----:B------:R-:W-:Y:S02]  /*0b90*/  USHF.L.U32 UR15, UR6, 0x1e, URZ ;  /* 0x0000001e060f7899 */ /* 0x000fe400080006ff */
[----:B------:R-:W-:Y:S02]  /*0ba0*/  USHF.L.U64.HI UR16, UR6, 0x1e, UR7 ;  /* 0x0000001e06107899 */ /* 0x000fe40008010207 */
[----:B------:R-:W-:-:S04]  /*0bb0*/  UIADD3 UR15, UP0, UPT, UR10, UR15, URZ ;  /* 0x0000000f0a0f7290 */ /* 0x000fc8000ff1e0ff */
[----:B------:R-:W-:Y:S02]  /*0bc0*/  UIADD3.X UR16, UPT, UPT, UR5, UR16, URZ, UP0, !UPT ;  /* 0x0000001005107290 */ /* 0x000fe400087fe4ff */
[----:B------:R-:W-:Y:S02]  /*0bd0*/  ULEA UR10, UP0, UR28, UR10, 0xb ;  /* 0x0000000a1c0a7291 */ /* 0x000fe4000f8058ff */
[----:B-----5:R-:W-:Y:S02]  /*0be0*/  UIADD3 UR17, UP1, UPT, -UR15, UR18, URZ ;  /* 0x000000120f117290 */ /* 0x020fe4000ff3e1ff */
[----:B------:R-:W-:Y:S02]  /*0bf0*/  UIADD3.X UR5, UPT, UPT, URZ, UR5, URZ, UP0, !UPT ;  /* 0x00000005ff057290 */ /* 0x000fe400087fe4ff */
[----:B------:R-:W-:Y:S02]  /*0c00*/  UIADD3.X UR4, UPT, UPT, ~UR16, UR19, URZ, UP1, !UPT ;  /* 0x0000001310047290 */ /* 0x000fe40008ffe5ff */
[----:B------:R-:W-:-:S02]  /*0c10*/  UISETP.GE.U32.AND UP1, UPT, UR17, 0x800, UPT ;  /* 0x000008001100788c */ /* 0x000fc4000bf26070 */
[----:B------:R-:W-:Y:S02]  /*0c20*/  UISETP.GE.U32.AND UP0, UPT, UR10, UR13, UPT ;  /* 0x0000000d0a00728c */ /* 0x000fe4000bf06070 */
[----:B------:R-:W-:Y:S02]  /*0c30*/  UISETP.GE.U32.AND.EX UP1, UPT, UR4, URZ, UPT, UP1 ;  /* 0x000000ff0400728c */ /* 0x000fe4000bf26110 */
[----:B------:R-:W-:-:S07]  /*0c40*/  UISETP.GE.U32.AND.EX UP0, UPT, UR5, UR14, UPT, UP0 ;  /* 0x0000000e0500728c */ /* 0x000fce000bf06100 */
[----:B0-----:R-:W-:Y:S05]  /*0c50*/  BRA.U !UP1, `(.L_x_142) ;  /* 0x0000000109587547 */ /* 0x001fea000b800000 */
[----:B------:R-:W0:Y:S01]  /*0c60*/  LDCU.64 UR18, c[0x0][0x388] ;  /* 0x00007100ff1277ac */ /* 0x000e220008000a00 */
[----:B---34-:R-:W-:-:S05]  /*0c70*/  IADD3 R3, P0, PT, R0, UR15, RZ ;  /* 0x0000000f00037c10 */ /* 0x018fca000ff1e0ff */
[----:B012---:R-:W-:Y:S01]  /*0c80*/  IMAD.X R4, RZ, RZ, UR16, P0 ;  /* 0x00000010ff047e24 */ /* 0x007fe200080e06ff */
[----:B------:R-:W-:-:S04]  /*0c90*/  LEA R2, P0, R3, UR18, 0x2 ;  /* 0x0000001203027c11 */ /* 0x000fc8000f8010ff */
        /* <DEDUP_REMOVED lines=18> */
.L_x_142:
[----:B------:R-:W1:Y:S01]  /*0dc0*/  LDCU.64 UR18, c[0x0][0x388] ;  /* 0x00007100ff1277ac */ /* 0x000e620008000a00 */
[C---:B0-23--:R-:W-:Y:S01]  /*0dd0*/  VIADD R2, R0.reuse, 0x80 ;  /* 0x0000008000027836 */ /* 0x04dfe20000000000 */
[C---:B----4-:R-:W-:Y:S01]  /*0de0*/  IADD3 R3, P0, PT, R0.reuse, UR15, RZ ;  /* 0x0000000f00037c10 */ /* 0x050fe2000ff1e0ff */
[C---:B------:R-:W-:Y:S01]  /*0df0*/  VIADD R5, R0.reuse, 0x180 ;  /* 0x0000018000057836 */ /* 0x040fe20000000000 */
[C---:B------:R-:W-:Y:S01]  /*0e00*/  ISETP.GE.AND P1, PT, R0.reuse, UR17, PT ;  /* 0x0000001100007c0c */ /* 0x040fe2000bf26270 */
[----:B------:R-:W-:Y:S01]  /*0e10*/  VIADD R6, R0, 0x100 ;  /* 0x0000010000067836 */ /* 0x000fe20000000000 */
[----:B------:R-:W-:Y:S01]  /*0e20*/  ISETP.GE.AND P2, PT, R2, UR17, PT ;  /* 0x0000001102007c0c */ /* 0x000fe2000bf46270 */
[----:B-1----:R-:W-:Y:S01]  /*0e30*/  IMAD.X R4, RZ, RZ, UR16, P0 ;  /* 0x00000010ff047e24 */ /* 0x002fe200080e06ff */
[----:B------:R-:W-:Y:S01]  /*0e40*/  ISETP.GE.AND P4, PT, R5, UR17, PT ;  /* 0x0000001105007c0c */ /* 0x000fe2000bf86270 */
[----:B------:R-:W-:Y:S01]  /*0e50*/  VIADD R5, R0, 0x200 ;  /* 0x0000020000057836 */ /* 0x000fe20000000000 */
[----:B------:R-:W-:Y:S01]  /*0e60*/  ISETP.GE.AND P3, PT, R6, UR17, PT ;  /* 0x0000001106007c0c */ /* 0x000fe2000bf66270 */
[----:B------:R-:W-:-:S02]  /*0e70*/  IMAD.MOV.U32 R11, RZ, RZ, 0x7fffffff ;  /* 0x7fffffffff0b7424 */ /* 0x000fc400078e00ff */
[----:B------:R-:W-:Y:S01]  /*0e80*/  IMAD.MOV.U32 R10, RZ, RZ, 0x7fffffff ;  /* 0x7fffffffff0a7424 */ /* 0x000fe200078e00ff */
[----:B------:R-:W-:Y:S01]  /*0e90*/  ISETP.GE.AND P5, PT, R5, UR17, PT ;  /* 0x0000001105007c0c */ /* 0x000fe2000bfa6270 */
[----:B------:R-:W-:Y:S01]  /*0ea0*/  VIADD R5, R0, 0x300 ;  /* 0x0000030000057836 */ /* 0x000fe20000000000 */
[----:B------:R-:W-:-:S04]  /*0eb0*/  LEA R2, P0, R3, UR18, 0x2 ;  /* 0x0000001203027c11 */ /* 0x000fc8000f8010ff */
[----:B------:R-:W-:Y:S01]  /*0ec0*/  LEA.HI.X R3, R3, UR19, R4, 0x2, P0 ;  /* 0x0000001303037c11 */ /* 0x000fe200080f1404 */
[----:B------:R-:W-:Y:S02]  /*0ed0*/  VIADD R4, R0, 0x280 ;  /* 0x0000028000047836 */ /* 0x000fe40000000000 */
[----:B------:R-:W-:Y:S02]  /*0ee0*/  IMAD.MOV.U32 R13, RZ, RZ, 0x7fffffff ;  /* 0x7fffffffff0d7424 */ /* 0x000fe400078e00ff */
[----:B------:R1:W5:Y:S01]  /*0ef0*/  @!P2 LDG.E R11, desc[UR20][R2.64+0x200] ;  /* 0x00020014020ba981 */ /* 0x000362000c1e1900 */
[----:B------:R-:W-:Y:S01]  /*0f00*/  ISETP.GE.AND P0, PT, R4, UR17, PT ;  /* 0x0000001104007c0c */ /* 0x000fe2000bf06270 */
[----:B------:R-:W-:Y:S02]  /*0f10*/  VIADD R4, R0, 0x380 ;  /* 0x0000038000047836 */ /* 0x000fe40000000000 */
[----:B------:R1:W5:Y:S01]  /*0f20*/  @!P1 LDG.E R10, desc[UR20][R2.64] ;  /* 0x00000014020a9981 */ /* 0x000362000c1e1900 */
[----:B------:R-:W-:Y:S01]  /*0f30*/  IMAD.MOV.U32 R12, RZ, RZ, 0x7fffffff ;  /* 0x7fffffffff0c7424 */ /* 0x000fe200078e00ff */
[----:B------:R-:W-:-:S02]  /*0f40*/  ISETP.GE.AND P1, PT, R5, UR17, PT ;  /* 0x0000001105007c0c */ /* 0x000fc4000bf26270 */
[----:B------:R-:W-:Y:S01]  /*0f50*/  ISETP.GE.AND P2, PT, R4, UR17, PT ;  /* 0x0000001104007c0c */ /* 0x000fe2000bf46270 */
[C---:B------:R-:W-:Y:S01]  /*0f60*/  VIADD R4, R0.reuse, 0x480 ;  /* 0x0000048000047836 */ /* 0x040fe20000000000 */
[----:B------:R1:W5:Y:S01]  /*0f70*/  @!P4 LDG.E R13, desc[UR20][R2.64+0x600] ;  /* 0x00060014020dc981 */ /* 0x000362000c1e1900 */
[----:B------:R-:W-:Y:S01]  /*0f80*/  IMAD.MOV.U32 R14, RZ, RZ, 0x7fffffff ;  /* 0x7fffffffff0e7424 */ /* 0x000fe200078e00ff */
[----:B------:R-:W-:Y:S02]  /*0f90*/  LOP3.LUT R5, R0, 0x400, RZ, 0xfc, !PT ;  /* 0x0000040000057812 */ /* 0x000fe400078efcff */
[----:B------:R-:W-:Y:S01]  /*0fa0*/  ISETP.GE.AND P4, PT, R4, UR17, PT ;  /* 0x0000001104007c0c */ /* 0x000fe2000bf86270 */
[----:B------:R-:W-:Y:S01]  /*0fb0*/  VIADD R4, R0, 0x500 ;  /* 0x0000050000047836 */ /* 0x000fe20000000000 */
[----:B------:R1:W5:Y:S01]  /*0fc0*/  @!P3 LDG.E R12, desc[UR20][R2.64+0x400] ;  /* 0x00040014020cb981 */ /* 0x000362000c1e1900 */
[----:B------:R-:W-:Y:S01]  /*0fd0*/  ISETP.GE.AND P3, PT, R5, UR17, PT ;  /* 0x0000001105007c0c */ /* 0x000fe2000bf66270 */
[----:B------:R-:W-:-:S02]  /*0fe0*/  IMAD.MOV.U32 R15, RZ, RZ, 0x7fffffff ;  /* 0x7fffffffff0f7424 */ /* 0x000fc400078e00ff */
[----:B------:R-:W-:Y:S01]  /*0ff0*/  IMAD.MOV.U32 R18, RZ, RZ, 0x7fffffff ;  /* 0x7fffffffff127424 */ /* 0x000fe200078e00ff */
[----:B------:R1:W5:Y:S01]  /*1000*/  @!P5 LDG.E R14, desc[UR20][R2.64+0x800] ;  /* 0x00080014020ed981 */ /* 0x000362000c1e1900 */
[----:B------:R-:W-:Y:S01]  /*1010*/  ISETP.GE.AND P5, PT, R4, UR17, PT ;  /* 0x0000001104007c0c */ /* 0x000fe2000bfa6270 */
[C---:B------:R-:W-:Y:S02]  /*1020*/  VIADD R5, R0.reuse, 0x580 ;  /* 0x0000058000057836 */ /* 0x040fe40000000000 */
[----:B------:R-:W-:Y:S01]  /*1030*/  VIADD R4, R0, 0x600 ;  /* 0x0000060000047836 */ /* 0x000fe20000000000 */
[----:B------:R1:W5:Y:S01]  /*1040*/  @!P0 LDG.E R15, desc[UR20][R2.64+0xa00] ;  /* 0x000a0014020f8981 */ /* 0x000362000c1e1900 */
[----:B------:R-:W-:Y:S01]  /*1050*/  IMAD.MOV.U32 R19, RZ, RZ, 0x7fffffff ;  /* 0x7fffffffff137424 */ /* 0x000fe200078e00ff */
[----:B------:R-:W-:Y:S01]  /*1060*/  ISETP.GE.AND P0, PT, R5, UR17, PT ;  /* 0x0000001105007c0c */ /* 0x000fe2000bf06270 */
[----:B------:R-:W-:Y:S01]  /*1070*/  IMAD.MOV.U32 R17, RZ, RZ, 0x7fffffff ;  /* 0x7fffffffff117424 */ /* 0x000fe200078e00ff */
[----:B------:R1:W5:Y:S01]  /*1080*/  @!P1 LDG.E R18, desc[UR20][R2.64+0xc00] ;  /* 0x000c001402129981 */ /* 0x000362000c1e1900 */
[----:B------:R-:W-:Y:S01]  /*1090*/  IMAD.MOV.U32 R16, RZ, RZ, 0x7fffffff ;  /* 0x7fffffffff107424 */ /* 0x000fe200078e00ff */
[----:B------:R-:W-:Y:S01]  /*10a0*/  ISETP.GE.AND P1, PT, R4, UR17, PT ;  /* 0x0000001104007c0c */ /* 0x000fe2000bf26270 */
[C---:B------:R-:W-:Y:S01]  /*10b0*/  VIADD R4, R0.reuse, 0x680 ;  /* 0x0000068000047836 */ /* 0x040fe20000000000 */
[----:B------:R1:W5:Y:S01]  /*10c0*/  @!P2 LDG.E R19, desc[UR20][R2.64+0xe00] ;  /* 0x000e00140213a981 */ /* 0x000362000c1e1900 */
[----:B------:R-:W-:-:S03]  /*10d0*/  VIADD R5, R0, 0x700 ;  /* 0x0000070000057836 */ /* 0x000fc60000000000 */
[----:B------:R1:W5:Y:S01]  /*10e0*/  @!P3 LDG.E R17, desc[UR20][R2.64+0x1000] ;  /* 0x001000140211b981 */ /* 0x000362000c1e1900 */
[----:B------:R-:W-:Y:S02]  /*10f0*/  ISETP.GE.AND P2, PT, R4, UR17, PT ;  /* 0x0000001104007c0c */ /* 0x000fe4000bf46270 */
[----:B------:R-:W-:Y:S01]  /*1100*/  ISETP.GE.AND P3, PT, R5, UR17, PT ;  /* 0x0000001105007c0c */ /* 0x000fe2000bf66270 */
[----:B------:R1:W5:Y:S01]  /*1110*/  @!P4 LDG.E R16, desc[UR20][R2.64+0x1200] ;  /* 0x001200140210c981 */ /* 0x000362000c1e1900 */
[----:B------:R-:W-:Y:S01]  /*1120*/  ISETP.GE.AND P4, PT, R20, UR17, PT ;  /* 0x0000001114007c0c */ /* 0x000fe2000bf86270 */
[----:B------:R-:W-:Y:S02]  /*1130*/  IMAD.MOV.U32 R9, RZ, RZ, 0x7fffffff ;  /* 0x7fffffffff097424 */ /* 0x000fe400078e00ff */
[----:B------:R-:W-:Y:S02]  /*1140*/  IMAD.MOV.U32 R8, RZ, RZ, 0x7fffffff ;  /* 0x7fffffffff087424 */ /* 0x000fe400078e00ff */
[----:B------:R-:W-:-:S02]  /*1150*/  IMAD.MOV.U32 R5, RZ, RZ, 0x7fffffff ;  /* 0x7fffffffff057424 */ /* 0x000fc400078e00ff */
[----:B------:R-:W-:Y:S01]  /*1160*/  IMAD.MOV.U32 R4, RZ, RZ, 0x7fffffff ;  /* 0x7fffffffff047424 */ /* 0x000fe200078e00ff */
[----:B------:R1:W5:Y:S01]  /*1170*/  @!P5 LDG.E R9, desc[UR20][R2.64+0x1400] ;  /* 0x001400140209d981 */ /* 0x000362000c1e1900 */
[----:B------:R-:W-:Y:S02]  /*1180*/  IMAD.MOV.U32 R6, RZ, RZ, 0x7fffffff ;  /* 0x7fffffffff067424 */ /* 0x000fe400078e00ff */
[----:B------:R-:W-:Y:S01]  /*1190*/  IMAD.MOV.U32 R7, RZ, RZ, 0x7fffffff ;  /* 0x7fffffffff077424 */ /* 0x000fe200078e00ff */
[----:B------:R1:W5:Y:S04]  /*11a0*/  @!P0 LDG.E R8, desc[UR20][R2.64+0x1600] ;  /* 0x0016001402088981 */ /* 0x000368000c1e1900 */
[----:B------:R1:W5:Y:S04]  /*11b0*/  @!P1 LDG.E R5, desc[UR20][R2.64+0x1800] ;  /* 0x0018001402059981 */ /* 0x000368000c1e1900 */
[----:B------:R1:W5:Y:S04]  /*11c0*/  @!P2 LDG.E R4, desc[UR20][R2.64+0x1a00] ;  /* 0x001a00140204a981 */ /* 0x000368000c1e1900 */
[----:B------:R1:W5:Y:S04]  /*11d0*/  @!P3 LDG.E R6, desc[UR20][R2.64+0x1c00] ;  /* 0x001c00140206b981 */ /* 0x000368000c1e1900 */
[----:B------:R1:W5:Y:S02]  /*11e0*/  @!P4 LDG.E R7, desc[UR20][R2.64+0x1e00] ;  /* 0x001e00140207c981 */ /* 0x000364000c1e1900 */
.L_x_143:
[----:B01----:R-:W0:Y:S02]  /*11f0*/  LDC.64 R2, c[0x0][0x398] ;  /* 0x0000e600ff027b82 */ /* 0x003e240000000a00 */
[----:B0-----:R-:W-:-:S13]  /*1200*/  ISETP.GT.AND P0, PT, R3, R2, PT ;  /* 0x000000020300720c */ /* 0x001fda0003f04270 */
[----:B------:R-:W-:Y:S05]  /*1210*/  @!P0 BRA `(.L_x_144) ;  /* 0x0000000800788947 */ /* 0x000fea0003800000 */
[----:B------:R-:W-:Y:S01]  /*1220*/  IMAD.MOV.U32 R2, RZ, RZ, -0x1 ;  /* 0xffffffffff027424 */ /* 0x000fe200078e00ff */
[----:B-----5:R-:W-:Y:S01]  /*1230*/  ISETP.GT.AND P0, PT, R10, -0x1, PT ;  /* 0xffffffff0a00780c */ /* 0x020fe20003f04270 */
[----:B------:R-:W0:Y:S01]  /*1240*/  S2UR UR15, SR_CgaCtaId ;  /* 0x00000000000f79c3 */ /* 0x000e220000008800 */
[----:B------:R-:W-:Y:S01]  /*1250*/  ISETP.GT.AND P1, PT, R11, -0x1, PT ;  /* 0xffffffff0b00780c */ /* 0x000fe20003f24270 */
[----:B------:R-:W-:Y:S01]  /*1260*/  UMOV UR4, 0x400 ;  /* 0x0000040000047882 */ /* 0x000fe20000000000 */
[C---:B------:R-:W-:Y:S01]  /*1270*/  SEL R23, R2.reuse, 0x80000000, !P0 ;  /* 0x8000000002177807 */ /* 0x040fe20004000000 */
[----:B------:R-:W1:Y:S01]  /*1280*/  LDCU UR16, c[0x0][0x398] ;  /* 0x00007300ff1077ac */ /* 0x000e620008000800 */
[----:B------:R-:W-:Y:S02]  /*1290*/  SEL R22, R2, 0x80000000, !P1 ;  /* 0x8000000002167807 */ /* 0x000fe40004800000 */
[----:B------:R-:W-:Y:S02]  /*12a0*/  ISETP.GT.AND P0, PT, R14, -0x1, PT ;  /* 0xffffffff0e00780c */ /* 0x000fe40003f04270 */
[----:B------:R-:W-:-:S02]  /*12b0*/  ISETP.GT.AND P1, PT, R15, -0x1, PT ;  /* 0xffffffff0f00780c */ /* 0x000fc40003f24270 */
[----:B------:R-:W-:Y:S02]  /*12c0*/  ISETP.GT.AND P2, PT, R12, -0x1, PT ;  /* 0xffffffff0c00780c */ /* 0x000fe40003f44270 */
[----:B------:R-:W-:Y:S02]  /*12d0*/  ISETP.GT.AND P3, PT, R13, -0x1, PT ;  /* 0xffffffff0d00780c */ /* 0x000fe40003f64270 */
[----:B------:R-:W-:Y:S02]  /*12e0*/  LOP3.LUT R10, R23, R10, RZ, 0x3c, !PT ;  /* 0x0000000a170a7212 */ /* 0x000fe400078e3cff */
[----:B------:R-:W-:Y:S02]  /*12f0*/  LOP3.LUT R11, R22, R11, RZ, 0x3c, !PT ;  /* 0x0000000b160b7212 */ /* 0x000fe400078e3cff */
[C---:B------:R-:W-:Y:S02]  /*1300*/  SEL R23, R2.reuse, 0x80000000, !P0 ;  /* 0x8000000002177807 */ /* 0x040fe40004000000 */
[----:B------:R-:W-:-:S02]  /*1310*/  SEL R22, R2, 0x80000000, !P1 ;  /* 0x8000000002167807 */ /* 0x000fc40004800000 */
[----:B------:R-:W-:Y:S01]  /*1320*/  ISETP.GT.AND P0, PT, R17, -0x1, PT ;  /* 0xffffffff1100780c */ /* 0x000fe20003f04270 */
[----:B0-----:R-:W-:Y:S01]  /*1330*/  ULEA UR15, UR15, UR4, 0x18 ;  /* 0x000000040f0f7291 */ /* 0x001fe2000f8ec0ff */
[----:B------:R-:W-:Y:S02]  /*1340*/  ISETP.GT.AND P1, PT, R16, -0x1, PT ;  /* 0xffffffff1000780c */ /* 0x000fe40003f24270 */
[C---:B------:R-:W-:Y:S01]  /*1350*/  SEL R25, R2.reuse, 0x80000000, !P2 ;  /* 0x8000000002197807 */ /* 0x040fe20005000000 */
[----:B------:R-:W-:Y:S01]  /*1360*/  UMOV UR4, URZ ;  /* 0x000000ff00047c82 */ /* 0x000fe20008000000 */
[----:B------:R-:W-:Y:S02]  /*1370*/  SEL R24, R2, 0x80000000, !P3 ;  /* 0x8000000002187807 */ /* 0x000fe40005800000 */
[----:B------:R-:W-:Y:S02]  /*1380*/  ISETP.GT.AND P2, PT, R18, -0x1, PT ;  /* 0xffffffff1200780c */ /* 0x000fe40003f44270 */
[----:B------:R-:W-:-:S02]  /*1390*/  ISETP.GT.AND P3, PT, R19, -0x1, PT ;  /* 0xffffffff1300780c */ /* 0x000fc40003f64270 */
[----:B------:R-:W-:Y:S02]  /*13a0*/  LOP3.LUT R14, R23, R14, RZ, 0x3c, !PT ;  /* 0x0000000e170e7212 */ /* 0x000fe400078e3cff */
[----:B------:R-:W-:Y:S02]  /*13b0*/  LOP3.LUT R15, R22, R15, RZ, 0x3c, !PT ;  /* 0x0000000f160f7212 */ /* 0x000fe400078e3cff */
[C---:B------:R-:W-:Y:S02]  /*13c0*/  SEL R22, R2.reuse, 0x80000000, !P0 ;  /* 0x8000000002167807 */ /* 0x040fe40004000000 */
[----:B------:R-:W-:Y:S02]  /*13d0*/  SEL R23, R2, 0x80000000, !P1 ;  /* 0x8000000002177807 */ /* 0x000fe40004800000 */
[----:B------:R-:W-:Y:S02]  /*13e0*/  LOP3.LUT R12, R25, R12, RZ, 0x3c, !PT ;  /* 0x0000000c190c7212 */ /* 0x000fe400078e3cff */
[----:B------:R-:W-:-:S02]  /*13f0*/  LOP3.LUT R13, R24, R13, RZ, 0x3c, !PT ;  /* 0x0000000d180d7212 */ /* 0x000fc400078e3cff */
[----:B------:R-:W-:Y:S02]  /*1400*/  ISETP.GT.AND P0, PT, R8, -0x1, PT ;  /* 0xffffffff0800780c */ /* 0x000fe40003f04270 */
[C---:B------:R-:W-:Y:S02]  /*1410*/  SEL R25, R2.reuse, 0x80000000, !P2 ;  /* 0x8000000002197807 */ /* 0x040fe40005000000 */
[C---:B------:R-:W-:Y:S02]  /*1420*/  SEL R24, R2.reuse, 0x80000000, !P3 ;  /* 0x8000000002187807 */ /* 0x040fe40005800000 */
[----:B------:R-:W-:Y:S02]  /*1430*/  ISETP.GT.AND P2, PT, R9, -0x1, PT ;  /* 0xffffffff0900780c */ /* 0x000fe40003f44270 */
[----:B------:R-:W-:Y:S02]  /*1440*/  LOP3.LUT R16, R23, R16, RZ, 0x3c, !PT ;  /* 0x0000001017107212 */ /* 0x000fe400078e3cff */
[----:B------:R-:W-:-:S02]  /*1450*/  SEL R23, R2, 0x80000000, !P0 ;  /* 0x8000000002177807 */ /* 0x000fc40004000000 */
[----:B------:R-:W-:Y:S02]  /*1460*/  LOP3.LUT R19, R24, R19, RZ, 0x3c, !PT ;  /* 0x0000001318137212 */ /* 0x000fe400078e3cff */
[----:B------:R-:W-:Y:S02]  /*1470*/  ISETP.GT.AND P0, PT, R5, -0x1, PT ;  /* 0xffffffff0500780c */ /* 0x000fe40003f04270 */
[----:B------:R-:W-:Y:S02]  /*1480*/  SEL R24, R2, 0x80000000, !P2 ;  /* 0x8000000002187807 */ /* 0x000fe40005000000 */
[----:B------:R-:W-:Y:S02]  /*1490*/  ISETP.GT.AND P1, PT, R4, -0x1, PT ;  /* 0xffffffff0400780c */ /* 0x000fe40003f24270 */
[----:B------:R-:W-:Y:S02]  /*14a0*/  ISETP.GT.AND P2, PT, R6, -0x1, PT ;  /* 0xffffffff0600780c */ /* 0x000fe40003f44270 */
[----:B------:R-:W-:-:S02]  /*14b0*/  LOP3.LUT R17, R22, R17, RZ, 0x3c, !PT ;  /* 0x0000001116117212 */ /* 0x000fc400078e3cff */
[C---:B------:R-:W-:Y:S02]  /*14c0*/  SEL R22, R2.reuse, 0x80000000, !P0 ;  /* 0x8000000002167807 */ /* 0x040fe40004000000 */
[----:B------:R-:W-:Y:S02]  /*14d0*/  LOP3.LUT R18, R25, R18, RZ, 0x3c, !PT ;  /* 0x0000001219127212 */ /* 0x000fe400078e3cff */
[----:B------:R-:W-:Y:S02]  /*14e0*/  LOP3.LUT R8, R23, R8, RZ, 0x3c, !PT ;  /* 0x0000000817087212 */ /* 0x000fe400078e3cff */
[----:B------:R-:W-:Y:S02]  /*14f0*/  ISETP.GT.AND P0, PT, R7, -0x1, PT ;  /* 0xffffffff0700780c */ /* 0x000fe40003f04270 */
[C---:B------:R-:W-:Y:S02]  /*1500*/  SEL R23, R2.reuse, 0x80000000, !P1 ;  /* 0x8000000002177807 */ /* 0x040fe40004800000 */
[----:B------:R-:W-:-:S02]  /*1510*/  SEL R25, R2, 0x80000000, !P2 ;  /* 0x8000000002197807 */ /* 0x000fc40005000000 */
[----:B------:R-:W-:Y:S02]  /*1520*/  ISETP.NE.AND P1, PT, R10, 0x7fffffff, PT ;  /* 0x7fffffff0a00780c */ /* 0x000fe40003f25270 */
[----:B------:R-:W-:Y:S02]  /*1530*/  ISETP.NE.AND P2, PT, R11, 0x7fffffff, PT ;  /* 0x7fffffff0b00780c */ /* 0x000fe40003f45270 */
[----:B------:R-:W-:Y:S02]  /*1540*/  ISETP.NE.AND P3, PT, R12, 0x7fffffff, PT ;  /* 0x7fffffff0c00780c */ /* 0x000fe40003f65270 */
[----:B------:R-:W-:Y:S02]  /*1550*/  ISETP.NE.AND P4, PT, R13, 0x7fffffff, PT ;  /* 0x7fffffff0d00780c */ /* 0x000fe40003f85270 */
[----:B------:R-:W-:Y:S02]  /*1560*/  LOP3.LUT R5, R22, R5, RZ, 0x3c, !PT ;  /* 0x0000000516057212 */ /* 0x000fe400078e3cff */
[----:B------:R-:W-:-:S02]  /*1570*/  SEL R22, R2, 0x80000000, !P0 ;  /* 0x8000000002167807 */ /* 0x000fc40004000000 */
[----:B------:R-:W-:Y:S02]  /*1580*/  SEL R10, R10, 0x80000000, P1 ;  /* 0x800000000a0a7807 */ /* 0x000fe40000800000 */
[----:B------:R-:W-:Y:S02]  /*1590*/  SEL R11, R11, 0x80000000, P2 ;  /* 0x800000000b0b7807 */ /* 0x000fe40001000000 */
[----:B------:R-:W-:Y:S02]  /*15a0*/  SEL R12, R12, 0x80000000, P3 ;  /* 0x800000000c0c7807 */ /* 0x000fe40001800000 */
[----:B------:R-:W-:Y:S02]  /*15b0*/  SEL R13, R13, 0x80000000, P4 ;  /* 0x800000000d0d7807 */ /* 0x000fe40002000000 */
[----:B------:R-:W-:Y:S02]  /*15c0*/  ISETP.NE.AND P5, PT, R14, 0x7fffffff, PT ;  /* 0x7fffffff0e00780c */ /* 0x000fe40003fa5270 */
[----:B------:R-:W-:-:S02]  /*15d0*/  ISETP.NE.AND P0, PT, R15, 0x7fffffff, PT ;  /* 0x7fffffff0f00780c */ /* 0x000fc40003f05270 */
[----:B------:R-:W-:Y:S02]  /*15e0*/  ISETP.NE.AND P1, PT, R18, 0x7fffffff, PT ;  /* 0x7fffffff1200780c */ /* 0x000fe40003f25270 */
[----:B------:R-:W-:Y:S02]  /*15f0*/  ISETP.NE.AND P2, PT, R19, 0x7fffffff, PT ;  /* 0x7fffffff1300780c */ /* 0x000fe40003f45270 */
[----:B------:R-:W-:Y:S02]  /*1600*/  ISETP.NE.AND P3, PT, R17, 0x7fffffff, PT ;  /* 0x7fffffff1100780c */ /* 0x000fe40003f65270 */
[----:B------:R-:W-:Y:S02]  /*1610*/  ISETP.NE.AND P4, PT, R16, 0x7fffffff, PT ;  /* 0x7fffffff1000780c */ /* 0x000fe40003f85270 */
[----:B------:R-:W-:Y:S02]  /*1620*/  LOP3.LUT R9, R24, R9, RZ, 0x3c, !PT ;  /* 0x0000000918097212 */ /* 0x000fe400078e3cff */
[----:B------:R-:W-:-:S02]  /*1630*/  LOP3.LUT R4, R23, R4, RZ, 0x3c, !PT ;  /* 0x0000000417047212 */ /* 0x000fc400078e3cff */
[----:B------:R-:W-:Y:S02]  /*1640*/  LOP3.LUT R6, R25, R6, RZ, 0x3c, !PT ;  /* 0x0000000619067212 */ /* 0x000fe400078e3cff */
[----:B------:R-:W-:Y:S02]  /*1650*/  LOP3.LUT R7, R22, R7, RZ, 0x3c, !PT ;  /* 0x0000000716077212 */ /* 0x000fe400078e3cff */
[----:B------:R-:W-:Y:S02]  /*1660*/  SEL R14, R14, 0x80000000, P5 ;  /* 0x800000000e0e7807 */ /* 0x000fe40002800000 */
[----:B------:R-:W-:Y:S02]  /*1670*/  SEL R15, R15, 0x80000000, P0 ;  /* 0x800000000f0f7807 */ /* 0x000fe40000000000 */
[----:B------:R-:W-:Y:S02]  /*1680*/  SEL R18, R18, 0x80000000, P1 ;  /* 0x8000000012127807 */ /* 0x000fe40000800000 */
[----:B------:R-:W-:-:S02]  /*1690*/  SEL R19, R19, 0x80000000, P2 ;  /* 0x8000000013137807 */ /* 0x000fc40001000000 */
[----:B------:R-:W-:Y:S02]  /*16a0*/  SEL R17, R17, 0x80000000, P3 ;  /* 0x8000000011117807 */ /* 0x000fe40001800000 */
[----:B------:R-:W-:Y:S02]  /*16b0*/  SEL R16, R16, 0x80000000, P4 ;  /* 0x8000000010107807 */ /* 0x000fe40002000000 */
[----:B------:R-:W-:Y:S02]  /*16c0*/  ISETP.NE.AND P5, PT, R9, 0x7fffffff, PT ;  /* 0x7fffffff0900780c */ /* 0x000fe40003fa5270 */
[----:B------:R-:W-:Y:S02]  /*16d0*/  ISETP.NE.AND P0, PT, R8, 0x7fffffff, PT ;  /* 0x7fffffff0800780c */ /* 0x000fe40003f05270 */
[----:B------:R-:W-:Y:S02]  /*16e0*/  ISETP.NE.AND P1, PT, R5, 0x7fffffff, PT ;  /* 0x7fffffff0500780c */ /* 0x000fe40003f25270 */
[----:B------:R-:W-:-:S02]  /*16f0*/  ISETP.NE.AND P2, PT, R4, 0x7fffffff, PT ;  /* 0x7fffffff0400780c */ /* 0x000fc40003f45270 */
[----:B------:R-:W-:Y:S02]  /*1700*/  ISETP.NE.AND P3, PT, R6, 0x7fffffff, PT ;  /* 0x7fffffff0600780c */ /* 0x000fe40003f65270 */
[----:B------:R-:W-:Y:S02]  /*1710*/  ISETP.NE.AND P4, PT, R7, 0x7fffffff, PT ;  /* 0x7fffffff0700780c */ /* 0x000fe40003f85270 */
[----:B------:R-:W-:Y:S02]  /*1720*/  SEL R9, R9, 0x80000000, P5 ;  /* 0x8000000009097807 */ /* 0x000fe40002800000 */
[----:B------:R-:W-:Y:S02]  /*1730*/  SEL R8, R8, 0x80000000, P0 ;  /* 0x8000000008087807 */ /* 0x000fe40000000000 */
[----:B------:R-:W-:Y:S02]  /*1740*/  SEL R5, R5, 0x80000000, P1 ;  /* 0x8000000005057807 */ /* 0x000fe40000800000 */
[----:B------:R-:W-:-:S02]  /*1750*/  SEL R4, R4, 0x80000000, P2 ;  /* 0x8000000004047807 */ /* 0x000fc40001000000 */
[----:B------:R-:W-:Y:S02]  /*1760*/  SEL R6, R6, 0x80000000, P3 ;  /* 0x8000000006067807 */ /* 0x000fe40001800000 */
[----:B-1----:R-:W-:-:S07]  /*1770*/  SEL R7, R7, 0x80000000, P4 ;  /* 0x8000000007077807 */ /* 0x002fce0002000000 */
.L_x_145:
[----:B------:R-:W-:Y:S01]  /*1780*/  IMAD R22, RZ, RZ, -UR16 ;  /* 0x80000010ff167e24 */ /* 0x000fe2000f8e02ff */
[----:B0-----:R-:W-:Y:S01]  /*1790*/  SHF.R.U32.HI R25, RZ, UR16, R10 ;  /* 0x00000010ff197c19 */ /* 0x001fe2000801160a */
[----:B------:R-:W-:Y:S01]  /*17a0*/  ULEA UR17, UR4, UR15, 0xa ;  /* 0x0000000f04117291 */ /* 0x000fe2000f8e50ff */
[----:B------:R-:W-:Y:S01]  /*17b0*/  SHF.R.U32.HI R27, RZ, UR16, R12 ;  /* 0x00000010ff1b7c19 */ /* 0x000fe2000801160c */
[----:B------:R-:W-:Y:S01]  /*17c0*/  UIADD3 UR4, UPT, UPT, UR4, 0x1, URZ ;  /* 0x0000000104047890 */ /* 0x000fe2000fffe0ff */
[----:B------:R-:W-:Y:S02]  /*17d0*/  VIADDMNMX R23, R22, R3, 0x8, PT ;  /* 0x0000000816177446 */ /* 0x000fe40003800103 */
[----:B------:R-:W-:Y:S02]  /*17e0*/  SHF.R.U32.HI R29, RZ, UR16, R13 ;  /* 0x00000010ff1d7c19 */ /* 0x000fe4000801160d */
[----:B------:R-:W-:Y:S02]  /*17f0*/  SHF.L.U32 R22, R2, R23, RZ ;  /* 0x0000001702167219 */ /* 0x000fe400000006ff */
[----:B------:R-:W-:-:S02]  /*1800*/  SHF.R.U32.HI R23, RZ, UR16, R11 ;  /* 0x00000010ff177c19 */ /* 0x000fc4000801160b */
[-C--:B------:R-:W-:Y:S02]  /*1810*/  LOP3.LUT R25, R25, R22.reuse, RZ, 0x30, !PT ;  /* 0x0000001619197212 */ /* 0x080fe400078e30ff */
[-C--:B------:R-:W-:Y:S02]  /*1820*/  LOP3.LUT R23, R23, R22.reuse, RZ, 0x30, !PT ;  /* 0x0000001617177212 */ /* 0x080fe400078e30ff */
[----:B------:R-:W-:Y:S02]  /*1830*/  LOP3.LUT R27, R27, R22, RZ, 0x30, !PT ;  /* 0x000000161b1b7212 */ /* 0x000fe400078e30ff */
[----:B------:R-:W-:Y:S02]  /*1840*/  LEA R25, R25, UR17, 0x2 ;  /* 0x0000001119197c11 */ /* 0x000fe4000f8e10ff */
[----:B------:R-:W-:Y:S02]  /*1850*/  LEA R23, R23, UR17, 0x2 ;  /* 0x0000001117177c11 */ /* 0x000fe4000f8e10ff */
[----:B------:R-:W-:Y:S01]  /*1860*/  LEA R27, R27, UR17, 0x2 ;  /* 0x000000111b1b7c11 */ /* 0x000fe2000f8e10ff */
[----:B------:R0:W-:Y:S01]  /*1870*/  ATOMS.POPC.INC.32 RZ, [R25+URZ] ;  /* 0x0000000019ff7f8c */ /* 0x0001e2000d8000ff */
[----:B------:R-:W-:-:S02]  /*1880*/  SHF.R.U32.HI R24, RZ, UR16, R14 ;  /* 0x00000010ff187c19 */ /* 0x000fc4000801160e */
[----:B------:R-:W-:Y:S01]  /*1890*/  SHF.R.U32.HI R26, RZ, UR16, R15 ;  /* 0x00000010ff1a7c19 */ /* 0x000fe2000801160f */
[----:B------:R1:W-:Y:S01]  /*18a0*/  ATOMS.POPC.INC.32 RZ, [R23+URZ] ;  /* 0x0000000017ff7f8c */ /* 0x0003e2000d8000ff */
[-C--:B------:R-:W-:Y:S02]  /*18b0*/  LOP3.LUT R29, R29, R22.reuse, RZ, 0x30, !PT ;  /* 0x000000161d1d7212 */ /* 0x080fe400078e30ff */
[-C--:B------:R-:W-:Y:S01]  /*18c0*/  LOP3.LUT R24, R24, R22.reuse, RZ, 0x30, !PT ;  /* 0x0000001618187212 */ /* 0x080fe200078e30ff */
[----:B------:R2:W-:Y:S01]  /*18d0*/  ATOMS.POPC.INC.32 RZ, [R27+URZ] ;  /* 0x000000001bff7f8c */ /* 0x0005e2000d8000ff */
[----:B0-----:R-:W-:Y:S02]  /*18e0*/  SHF.R.U32.HI R25, RZ, UR16, R19 ;  /* 0x00000010ff197c19 */ /* 0x001fe40008011613 */
[----:B------:R-:W-:Y:S02]  /*18f0*/  LOP3.LUT R26, R26, R22, RZ, 0x30, !PT ;  /* 0x000000161a1a7212 */ /* 0x000fe400078e30ff */
[----:B-1----:R-:W-:-:S02]  /*1900*/  SHF.R.U32.HI R23, RZ, UR16, R18 ;  /* 0x00000010ff177c19 */ /* 0x002fc40008011612 */
[----:B------:R-:W-:Y:S02]  /*1910*/  LEA R29, R29, UR17, 0x2 ;  /* 0x000000111d1d7c11 */ /* 0x000fe4000f8e10ff */
[----:B--2---:R-:W-:Y:S02]  /*1920*/  SHF.R.U32.HI R27, RZ, UR16, R17 ;  /* 0x00000010ff1b7c19 */ /* 0x004fe40008011611 */
[-C--:B------:R-:W-:Y:S01]  /*1930*/  LOP3.LUT R23, R23, R22.reuse, RZ, 0x30, !PT ;  /* 0x0000001617177212 */ /* 0x080fe200078e30ff */
[----:B------:R0:W-:Y:S01]  /*1940*/  ATOMS.POPC.INC.32 RZ, [R29+URZ] ;  /* 0x000000001dff7f8c */ /* 0x0001e2000d8000ff */
[-C--:B------:R-:W-:Y:S02]  /*1950*/  LOP3.LUT R25, R25, R22.reuse, RZ, 0x30, !PT ;  /* 0x0000001619197212 */ /* 0x080fe400078e30ff */
[----:B------:R-:W-:Y:S02]  /*1960*/  LEA R24, R24, UR17, 0x2 ;  /* 0x0000001118187c11 */ /* 0x000fe4000f8e10ff */
[----:B------:R-:W-:-:S02]  /*1970*/  LOP3.LUT R27, R27, R22, RZ, 0x30, !PT ;  /* 0x000000161b1b7212 */ /* 0x000fc400078e30ff */
[----:B------:R-:W-:Y:S01]  /*1980*/  LEA R26, R26, UR17, 0x2 ;  /* 0x000000111a1a7c11 */ /* 0x000fe2000f8e10ff */
[----:B------:R1:W-:Y:S01]  /*1990*/  ATOMS.POPC.INC.32 RZ, [R24+URZ] ;  /* 0x0000000018ff7f8c */ /* 0x0003e2000d8000ff */
[----:B------:R-:W-:Y:S02]  /*19a0*/  LEA R23, R23, UR17, 0x2 ;  /* 0x0000001117177c11 */ /* 0x000fe4000f8e10ff */
[----:B------:R-:W-:Y:S01]  /*19b0*/  LEA R25, R25, UR17, 0x2 ;  /* 0x0000001119197c11 */ /* 0x000fe2000f8e10ff */
[----:B------:R2:W-:Y:S01]  /*19c0*/  ATOMS.POPC.INC.32 RZ, [R26+URZ] ;  /* 0x000000001aff7f8c */ /* 0x0005e2000d8000ff */
[----:B------:R-:W-:Y:S02]  /*19d0*/  LEA R27, R27, UR17, 0x2 ;  /* 0x000000111b1b7c11 */ /* 0x000fe4000f8e10ff */
[----:B0-----:R-:W-:Y:S01]  /*19e0*/  SHF.R.U32.HI R29, RZ, UR16, R16 ;  /* 0x00000010ff1d7c19 */ /* 0x001fe20008011610 */
[----:B------:R0:W-:Y:S01]  /*19f0*/  ATOMS.POPC.INC.32 RZ, [R23+URZ] ;  /* 0x0000000017ff7f8c */ /* 0x0001e2000d8000ff */
[----:B-1----:R-:W-:-:S02]  /*1a00*/  SHF.R.U32.HI R24, RZ, UR16, R9 ;  /* 0x00000010ff187c19 */ /* 0x002fc40008011609 */
[----:B------:R-:W-:Y:S01]  /*1a10*/  SHF.R.U32.HI R28, RZ, UR16, R7 ;  /* 0x00000010ff1c7c19 */ /* 0x000fe20008011607 */
[----:B------:R1:W-:Y:S01]  /*1a20*/  ATOMS.POPC.INC.32 RZ, [R25+URZ] ;  /* 0x0000000019ff7f8c */ /* 0x0003e2000d8000ff */
[----:B--2---:R-:W-:Y:S02]  /*1a30*/  SHF.R.U32.HI R26, RZ, UR16, R8 ;  /* 0x00000010ff1a7c19 */ /* 0x004fe40008011608 */
[-C--:B------:R-:W-:Y:S01]  /*1a40*/  LOP3.LUT R29, R29, R22.reuse, RZ, 0x30, !PT ;  /* 0x000000161d1d7212 */ /* 0x080fe200078e30ff */
[----:B------:R2:W-:Y:S01]  /*1a50*/  ATOMS.POPC.INC.32 RZ, [R27+URZ] ;  /* 0x000000001bff7f8c */ /* 0x0005e2000d8000ff */
[----:B0-----:R-:W-:Y:S02]  /*1a60*/  SHF.R.U32.HI R23, RZ, UR16, R5 ;  /* 0x00000010ff177c19 */ /* 0x001fe40008011605 */
[----:B------:R-:W-:Y:S02]  /*1a70*/  LOP3.LUT R24, R24, R22, RZ, 0x30, !PT ;  /* 0x0000001618187212 */ /* 0x000fe400078e30ff */
[----:B-1----:R-:W-:-:S02]  /*1a80*/  SHF.R.U32.HI R25, RZ, UR16, R4 ;  /* 0x00000010ff197c19 */ /* 0x002fc40008011604 */
[-C--:B------:R-:W-:Y:S02]  /*1a90*/  LOP3.LUT R26, R26, R22.reuse, RZ, 0x30, !PT ;  /* 0x000000161a1a7212 */ /* 0x080fe400078e30ff */
[----:B--2---:R-:W-:Y:S01]  /*1aa0*/  SHF.R.U32.HI R27, RZ, UR16, R6 ;  /* 0x00000010ff1b7c19 */ /* 0x004fe20008011606 */
[----:B------:R-:W-:Y:S01]  /*1ab0*/  UIADD3 UR16, UPT, UPT, UR16, 0x8, URZ ;  /* 0x0000000810107890 */ /* 0x000fe2000fffe0ff */
[-C--:B------:R-:W-:Y:S02]  /*1ac0*/  LOP3.LUT R23, R23, R22.reuse, RZ, 0x30, !PT ;  /* 0x0000001617177212 */ /* 0x080fe400078e30ff */
[----:B------:R-:W-:Y:S02]  /*1ad0*/  LEA R29, R29, UR17, 0x2 ;  /* 0x000000111d1d7c11 */ /* 0x000fe4000f8e10ff */
[----:B------:R-:W-:Y:S02]  /*1ae0*/  LOP3.LUT R25, R25, R22, RZ, 0x30, !PT ;  /* 0x0000001619197212 */ /* 0x000fe400078e30ff */
[----:B------:R-:W-:Y:S01]  /*1af0*/  ISETP.LE.AND P0, PT, R3, UR16, PT ;  /* 0x0000001003007c0c */ /* 0x000fe2000bf03270 */
[----:B------:R0:W-:Y:S01]  /*1b00*/  ATOMS.POPC.INC.32 RZ, [R29+URZ] ;  /* 0x000000001dff7f8c */ /* 0x0001e2000d8000ff */
[----:B------:R-:W-:-:S02]  /*1b10*/  LEA R24, R24, UR17, 0x2 ;  /* 0x0000001118187c11 */ /* 0x000fc4000f8e10ff */
[-C--:B------:R-:W-:Y:S02]  /*1b20*/  LOP3.LUT R27, R27, R22.reuse, RZ, 0x30, !PT ;  /* 0x000000161b1b7212 */ /* 0x080fe400078e30ff */
[----:B------:R-:W-:Y:S01]  /*1b30*/  LEA R26, R26, UR17, 0x2 ;  /* 0x000000111a1a7c11 */ /* 0x000fe2000f8e10ff */
[----:B------:R0:W-:Y:S01]  /*1b40*/  ATOMS.POPC.INC.32 RZ, [R24+URZ] ;  /* 0x0000000018ff7f8c */ /* 0x0001e2000d8000ff */
[----:B------:R-:W-:Y:S02]  /*1b50*/  LOP3.LUT R28, R28, R22, RZ, 0x30, !PT ;  /* 0x000000161c1c7212 */ /* 0x000fe400078e30ff */
[----:B------:R-:W-:Y:S01]  /*1b60*/  LEA R23, R23, UR17, 0x2 ;  /* 0x0000001117177c11 */ /* 0x000fe2000f8e10ff */
[----:B------:R0:W-:Y:S01]  /*1b70*/  ATOMS.POPC.INC.32 RZ, [R26+URZ] ;  /* 0x000000001aff7f8c */ /* 0x0001e2000d8000ff */
[----:B------:R-:W-:Y:S02]  /*1b80*/  LEA R25, R25, UR17, 0x2 ;  /* 0x0000001119197c11 */ /* 0x000fe4000f8e10ff */
[----:B------:R-:W-:Y:S01]  /*1b90*/  LEA R27, R27, UR17, 0x2 ;  /* 0x000000111b1b7c11 */ /* 0x000fe2000f8e10ff */
[----:B------:R0:W-:Y:S01]  /*1ba0*/  ATOMS.POPC.INC.32 RZ, [R23+URZ] ;  /* 0x0000000017ff7f8c */ /* 0x0001e2000d8000ff */
[----:B------:R-:W-:-:S03]  /*1bb0*/  LEA R28, R28, UR17, 0x2 ;  /* 0x000000111c1c7c11 */ /* 0x000fc6000f8e10ff */
[----:B------:R0:W-:Y:S04]  /*1bc0*/  ATOMS.POPC.INC.32 RZ, [R25+URZ] ;  /* 0x0000000019ff7f8c */ /* 0x0001e8000d8000ff */
[----:B------:R0:W-:Y:S04]  /*1bd0*/  ATOMS.POPC.INC.32 RZ, [R27+URZ] ;  /* 0x000000001bff7f8c */ /* 0x0001e8000d8000ff */
[----:B------:R0:W-:Y:S01]  /*1be0*/  ATOMS.POPC.INC.32 RZ, [R28+URZ] ;  /* 0x000000001cff7f8c */ /* 0x0001e2000d8000ff */
[----:B------:R-:W-:Y:S05]  /*1bf0*/  @!P0 BRA `(.L_x_145) ;  /* 0xfffffff800e08947 */ /* 0x000fea000383ffff */
.L_x_144:
[----:B------:R-:W-:Y:S05]  /*1c00*/  BRA.U !UP0, `(.L_x_146) ;  /* 0xffffffed08dc7547 */ /* 0x000fea000b83ffff */
.L_x_141:
[----:B------:R-:W-:Y:S01]  /*1c10*/  BAR.SYNC.DEFER_BLOCKING 0x0 ;  /* 0x0000000000007b1d */ /* 0x000fe20000010000 */
[----:B------:R-:W-:-:S05]  /*1c20*/  ISETP.NE.AND P0, PT, R21, RZ, PT ;  /* 0x000000ff1500720c */ /* 0x000fca0003f05270 */
[----:B------:R-:W-:Y:S08]  /*1c30*/  BSSY.RECONVERGENT B0, `(.L_x_147) ;  /* 0x0000167000007945 */ /* 0x000ff00003800200 */
[----:B------:R-:W-:Y:S05]  /*1c40*/  @P0 BRA `(.L_x_148) ;  /* 0x0000001400940947 */ /* 0x000fea0003800000 */
[----:B------:R-:W0:Y:S01]  /*1c50*/  S2UR UR5, SR_CgaCtaId ;  /* 0x00000000000579c3 */ /* 0x000e220000008800 */
[----:B------:R-:W-:Y:S01]  /*1c60*/  UISETP.GE.U32.AND UP0, UPT, UR22, 0x7, UPT ;  /* 0x000000071600788c */ /* 0x000fe2000bf06070 */
[----:B-----5:R-:W-:Y:S01]  /*1c70*/  IMAD.MOV.U32 R5, RZ, RZ, RZ ;  /* 0x000000ffff057224 */ /* 0x020fe200078e00ff */
[----:B------:R-:W-:Y:S02]  /*1c80*/  UMOV UR4, 0x400 ;  /* 0x0000040000047882 */ /* 0x000fe40000000000 */
[----:B0-----:R-:W-:-:S06]  /*1c90*/  ULEA UR4, UR5, UR4, 0x18 ;  /* 0x0000000405047291 */ /* 0x001fcc000f8ec0ff */
[----:B--23--:R-:W-:Y:S01]  /*1ca0*/  LEA R2, R0, UR4, 0x2 ;  /* 0x0000000400027c11 */ /* 0x00cfe2000f8e10ff */
[----:B------:R-:W-:Y:S06]  /*1cb0*/  BRA.U !UP0, `(.L_x_149) ;  /* 0x00000005085c7547 */ /* 0x000fec000b800000 */
[----:B-1----:R-:W0:Y:S01]  /*1cc0*/  LDC.64 R4, c[0x0][0x380] ;  /* 0x0000e000ff047b82 */ /* 0x002e220000000a00 */
[----:B----4-:R-:W-:-:S07]  /*1cd0*/  IMAD.MOV.U32 R3, RZ, RZ, RZ ;  /* 0x000000ffff037224 */ /* 0x010fce00078e00ff */
.L_x_166:
[----:B----4-:R-:W-:Y:S01]  /*1ce0*/  IMAD R7, R3, 0x400, R2 ;  /* 0x0000040003077824 */ /* 0x010fe200078e0202 */
[----:B------:R-:W-:Y:S04]  /*1cf0*/  BSSY.RECONVERGENT B1, `(.L_x_150) ;  /* 0x000000f000017945 */ /* 0x000fe80003800200 */
[----:B01----:R-:W1:Y:S04]  /*1d00*/  LDS R18, [R7] ;  /* 0x0000000007127984 */ /* 0x003e680000000800 */
[----:B--23--:R2:W3:Y:S04]  /*1d10*/  LDS R9, [R7+0x400] ;  /* 0x0004000007097984 */ /* 0x00c4e80000000800 */
[----:B------:R2:W4:Y:S04]  /*1d20*/  LDS R22, [R7+0x800] ;  /* 0x0008000007167984 */ /* 0x0005280000000800 */
[----:B------:R2:W0:Y:S04]  /*1d30*/  LDS R14, [R7+0xc00] ;  /* 0x000c0000070e7984 */ /* 0x0004280000000800 */
[----:B------:R2:W0:Y:S04]  /*1d40*/  LDS R12, [R7+0x1000] ;  /* 0x00100000070c7984 */ /* 0x0004280000000800 */
[----:B------:R2:W0:Y:S04]  /*1d50*/  LDS R6, [R7+0x1400] ;  /* 0x0014000007067984 */ /* 0x0004280000000800 */
[----:B------:R2:W0:Y:S04]  /*1d60*/  LDS R8, [R7+0x1800] ;  /* 0x0018000007087984 */ /* 0x0004280000000800 */
[----:B------:R2:W0:Y:S01]  /*1d70*/  LDS R10, [R7+0x1c00] ;  /* 0x001c0000070a7984 */ /* 0x0004220000000800 */
[----:B-1----:R-:W-:-:S13]  /*1d80*/  ISETP.NE.AND P0, PT, R18, RZ, PT ;  /* 0x000000ff1200720c */ /* 0x002fda0003f05270 */
[----:B--234-:R-:W-:Y:S05]  /*1d90*/  @!P0 BRA `(.L_x_151) ;  /* 0x0000000000108947 */ /* 0x01cfea0003800000 */
[----:B------:R-:W-:Y:S02]  /*1da0*/  IMAD R17, R3, 0x100, R0 ;  /* 0x0000010003117824 */ /* 0x000fe400078e0200 */
[----:B------:R-:W-:Y:S02]  /*1db0*/  IMAD.MOV.U32 R19, RZ, RZ, RZ ;  /* 0x000000ffff137224 */ /* 0x000fe400078e00ff */
[----:B0-----:R-:W-:-:S05]  /*1dc0*/  IMAD.WIDE.U32 R16, R17, 0x8, R4 ;  /* 0x0000000811107825 */ /* 0x001fca00078e0004 */
[----:B------:R1:W-:Y:S02]  /*1dd0*/  REDG.E.ADD.64.STRONG.GPU desc[UR20][R16.64], R18 ;  /* 0x000000121000798e */ /* 0x0003e4000c12e514 */
.L_x_151:
[----:B------:R-:W-:Y:S05]  /*1de0*/  BSYNC.RECONVERGENT B1 ;  /* 0x0000000000017941 */ /* 0x000fea0003800200 */
.L_x_150:
[----:B------:R-:W-:Y:S01]  /*1df0*/  ISETP.NE.AND P6, PT, R9, RZ, PT ;  /* 0x000000ff0900720c */ /* 0x000fe20003fc5270 */
[----:B------:R-:W-:Y:S01]  /*1e00*/  BSSY.RECONVERGENT B1, `(.L_x_152) ;  /* 0x000000e000017945 */ /* 0x000fe20003800200 */
[----:B------:R-:W-:Y:S02]  /*1e10*/  ISETP.NE.AND P0, PT, R22, RZ, PT ;  /* 0x000000ff1600720c */ /* 0x000fe40003f05270 */
[----:B0-----:R-:W-:Y:S02]  /*1e20*/  ISETP.NE.AND P1, PT, R14, RZ, PT ;  /* 0x000000ff0e00720c */ /* 0x001fe40003f25270 */
[----:B------:R-:W-:Y:S02]  /*1e30*/  ISETP.NE.AND P2, PT, R12, RZ, PT ;  /* 0x000000ff0c00720c */ /* 0x000fe40003f45270 */
[----:B------:R-:W-:Y:S02]  /*1e40*/  ISETP.NE.AND P3, PT, R6, RZ, PT ;  /* 0x000000ff0600720c */ /* 0x000fe40003f65270 */
[----:B------:R-:W-:-:S02]  /*1e50*/  ISETP.NE.AND P4, PT, R8, RZ, PT ;  /* 0x000000ff0800720c */ /* 0x000fc40003f85270 */
[----:B------:R-:W-:Y:S01]  /*1e60*/  ISETP.NE.AND P5, PT, R10, RZ, PT ;  /* 0x000000ff0a00720c */ /* 0x000fe20003fa5270 */
[----:B------:R-:W-:-:S12]  /*1e70*/  @!P6 BRA `(.L_x_153) ;  /* 0x000000000018e947 */ /* 0x000fd80003800000 */
[----:B-1----:R-:W-:Y:S02]  /*1e80*/  IMAD R17, R3, 0x100, R0 ;  /* 0x0000010003117824 */ /* 0x002fe400078e0200 */
[----:B------:R-:W-:Y:S02]  /*1e90*/  IMAD.MOV.U32 R18, RZ, RZ, R9 ;  /* 0x000000ffff127224 */ /* 0x000fe400078e0009 */
[----:B------:R-:W-:Y:S02]  /*1ea0*/  VIADD R17, R17, 0x100 ;  /* 0x0000010011117836 */ /* 0x000fe40000000000 */
[----:B------:R-:W-:Y:S02]  /*1eb0*/  IMAD.MOV.U32 R19, RZ, RZ, RZ ;  /* 0x000000ffff137224 */ /* 0x000fe400078e00ff */
[----:B------:R-:W-:-:S05]  /*1ec0*/  IMAD.WIDE.U32 R16, R17, 0x8, R4 ;  /* 0x0000000811107825 */ /* 0x000fca00078e0004 */
[----:B------:R0:W-:Y:S02]  /*1ed0*/  REDG.E.ADD.64.STRONG.GPU desc[UR20][R16.64], R18 ;  /* 0x000000121000798e */ /* 0x0001e4000c12e514 */
.L_x_153:
[----:B------:R-:W-:Y:S05]  /*1ee0*/  BSYNC.RECONVERGENT B1 ;  /* 0x0000000000017941 */ /* 0x000fea0003800200 */
.L_x_152:
[----:B------:R-:W-:Y:S04]  /*1ef0*/  BSSY.RECONVERGENT B1, `(.L_x_154) ;  /* 0x0000007000017945 */ /* 0x000fe80003800200 */
[----:B------:R-:W-:Y:S05]  /*1f00*/  @!P0 BRA `(.L_x_155) ;  /* 0x0000000000148947 */ /* 0x000fea0003800000 */
[----:B01----:R-:W-:Y:S02]  /*1f10*/  IMAD R17, R3, 0x100, R0 ;  /* 0x0000010003117824 */ /* 0x003fe400078e0200 */
[----:B------:R-:W-:Y:S02]  /*1f20*/  IMAD.MOV.U32 R23, RZ, RZ, RZ ;  /* 0x000000ffff177224 */ /* 0x000fe400078e00ff */
[----:B------:R-:W-:-:S04]  /*1f30*/  VIADD R17, R17, 0x200 ;  /* 0x0000020011117836 */ /* 0x000fc80000000000 */
[----:B------:R-:W-:-:S05]  /*1f40*/  IMAD.WIDE.U32 R16, R17, 0x8, R4 ;  /* 0x0000000811107825 */ /* 0x000fca00078e0004 */
[----:B------:R2:W-:Y:S02]  /*1f50*/  REDG.E.ADD.64.STRONG.GPU desc[UR20][R16.64], R22 ;  /* 0x000000161000798e */ /* 0x0005e4000c12e514 */
.L_x_155:
[----:B------:R-:W-:Y:S05]  /*1f60*/  BSYNC.RECONVERGENT B1 ;  /* 0x0000000000017941 */ /* 0x000fea0003800200 */
.L_x_154:
[----:B------:R-:W-:Y:S04]  /*1f70*/  BSSY.RECONVERGENT B1, `(.L_x_156) ;  /* 0x0000007000017945 */ /* 0x000fe80003800200 */
[----:B------:R-:W-:Y:S05]  /*1f80*/  @!P1 BRA `(.L_x_157) ;  /* 0x0000000000149947 */ /* 0x000fea0003800000 */
[----:B012---:R-:W-:Y:S02]  /*1f90*/  IMAD R17, R3, 0x100, R0 ;  /* 0x0000010003117824 */ /* 0x007fe400078e0200 */
[----:B------:R-:W-:Y:S02]  /*1fa0*/  IMAD.MOV.U32 R15, RZ, RZ, RZ ;  /* 0x000000ffff0f7224 */ /* 0x000fe400078e00ff */
[----:B------:R-:W-:-:S04]  /*1fb0*/  VIADD R17, R17, 0x300 ;  /* 0x0000030011117836 */ /* 0x000fc80000000000 */
[----:B------:R-:W-:-:S05]  /*1fc0*/  IMAD.WIDE.U32 R16, R17, 0x8, R4 ;  /* 0x0000000811107825 */ /* 0x000fca00078e0004 */
[----:B------:R3:W-:Y:S02]  /*1fd0*/  REDG.E.ADD.64.STRONG.GPU desc[UR20][R16.64], R14 ;  /* 0x0000000e1000798e */ /* 0x0007e4000c12e514 */
.L_x_157:
[----:B------:R-:W-:Y:S05]  /*1fe0*/  BSYNC.RECONVERGENT B1 ;  /* 0x0000000000017941 */ /* 0x000fea0003800200 */
.L_x_156:
[----:B------:R-:W-:Y:S04]  /*1ff0*/  BSSY.RECONVERGENT B1, `(.L_x_158) ;  /* 0x0000007000017945 */ /* 0x000fe80003800200 */
[----:B------:R-:W-:Y:S05]  /*2000*/  @!P2 BRA `(.L_x_159) ;  /* 0x000000000014a947 */ /* 0x000fea0003800000 */
[----:B---3--:R-:W-:Y:S02]  /*2010*/  IMAD R15, R3, 0x100, R0 ;  /* 0x00000100030f7824 */ /* 0x008fe400078e0200 */
[----:B------:R-:W-:Y:S02]  /*2020*/  IMAD.MOV.U32 R13, RZ, RZ, RZ ;  /* 0x000000ffff0d7224 */ /* 0x000fe400078e00ff */
[----:B------:R-:W-:-:S04]  /*2030*/  VIADD R15, R15, 0x400 ;  /* 0x000004000f0f7836 */ /* 0x000fc80000000000 */
[----:B------:R-:W-:-:S05]  /*2040*/  IMAD.WIDE.U32 R14, R15, 0x8, R4 ;  /* 0x000000080f0e7825 */ /* 0x000fca00078e0004 */
[----:B------:R4:W-:Y:S02]  /*2050*/  REDG.E.ADD.64.STRONG.GPU desc[UR20][R14.64], R12 ;  /* 0x0000000c0e00798e */ /* 0x0009e4000c12e514 */
.L_x_159:
[----:B------:R-:W-:Y:S05]  /*2060*/  BSYNC.RECONVERGENT B1 ;  /* 0x0000000000017941 */ /* 0x000fea0003800200 */
.L_x_158:
[----:B------:R-:W-:Y:S04]  /*2070*/  BSSY.RECONVERGENT B1, `(.L_x_160) ;  /* 0x0000007000017945 */ /* 0x000fe80003800200 */
[----:B------:R-:W-:Y:S05]  /*2080*/  @!P3 BRA `(.L_x_161) ;  /* 0x000000000014b947 */ /* 0x000fea0003800000 */
[----:B----4-:R-:W-:Y:S02]  /*2090*/  IMAD R13, R3, 0x100, R0 ;  /* 0x00000100030d7824 */ /* 0x010fe400078e0200 */
[----:B------:R-:W-:Y:S02]  /*20a0*/  IMAD.MOV.U32 R7, RZ, RZ, RZ ;  /* 0x000000ffff077224 */ /* 0x000fe400078e00ff */
[----:B------:R-:W-:-:S04]  /*20b0*/  VIADD R13, R13, 0x500 ;  /* 0x000005000d0d7836 */ /* 0x000fc80000000000 */
[----:B------:R-:W-:-:S05]  /*20c0*/  IMAD.WIDE.U32 R12, R13, 0x8, R4 ;  /* 0x000000080d0c7825 */ /* 0x000fca00078e0004 */
[----:B------:R4:W-:Y:S02]  /*20d0*/  REDG.E.ADD.64.STRONG.GPU desc[UR20][R12.64], R6 ;  /* 0x000000060c00798e */ /* 0x0009e4000c12e514 */
.L_x_161:
[----:B------:R-:W-:Y:S05]  /*20e0*/  BSYNC.RECONVERGENT B1 ;  /* 0x0000000000017941 */ /* 0x000fea0003800200 */
.L_x_160:
[----:B------:R-:W-:Y:S04]  /*20f0*/  BSSY.RECONVERGENT B1, `(.L_x_162) ;  /* 0x0000007000017945 */ /* 0x000fe80003800200 */
[----:B------:R-:W-:Y:S05]  /*2100*/  @!P4 BRA `(.L_x_163) ;  /* 0x000000000014c947 */ /* 0x000fea0003800000 */
[----:B----4-:R-:W-:Y:S02]  /*2110*/  IMAD R7, R3, 0x100, R0 ;  /* 0x0000010003077824 */ /* 0x010fe400078e0200 */
[----:B------:R-:W-:Y:S02]  /*2120*/  IMAD.MOV.U32 R9, RZ, RZ, RZ ;  /* 0x000000ffff097224 */ /* 0x000fe400078e00ff */
[----:B------:R-:W-:-:S04]  /*2130*/  VIADD R7, R7, 0x600 ;  /* 0x0000060007077836 */ /* 0x000fc80000000000 */
[----:B------:R-:W-:-:S05]  /*2140*/  IMAD.WIDE.U32 R6, R7, 0x8, R4 ;  /* 0x0000000807067825 */ /* 0x000fca00078e0004 */
[----:B------:R4:W-:Y:S02]  /*2150*/  REDG.E.ADD.64.STRONG.GPU desc[UR20][R6.64], R8 ;  /* 0x000000080600798e */ /* 0x0009e4000c12e514 */
.L_x_163:
[----:B------:R-:W-:Y:S05]  /*2160*/  BSYNC.RECONVERGENT B1 ;  /* 0x0000000000017941 */ /* 0x000fea0003800200 */
.L_x_162:
[----:B------:R-:W-:Y:S04]  /*2170*/  BSSY.RECONVERGENT B1, `(.L_x_164) ;  /* 0x0000007000017945 */ /* 0x000fe80003800200 */
[----:B------:R-:W-:Y:S05]  /*2180*/  @!P5 BRA `(.L_x_165) ;  /* 0x000000000014d947 */ /* 0x000fea0003800000 */
[----:B----4-:R-:W-:Y:S02]  /*2190*/  IMAD R7, R3, 0x100, R0 ;  /* 0x0000010003077824 */ /* 0x010fe400078e0200 */
[----:B------:R-:W-:Y:S02]  /*21a0*/  IMAD.MOV.U32 R11, RZ, RZ, RZ ;  /* 0x000000ffff0b7224 */ /* 0x000fe400078e00ff */
[----:B------:R-:W-:-:S04]  /*21b0*/  VIADD R7, R7, 0x700 ;  /* 0x0000070007077836 */ /* 0x000fc80000000000 */
[----:B------:R-:W-:-:S05]  /*21c0*/  IMAD.WIDE.U32 R6, R7, 0x8, R4 ;  /* 0x0000000807067825 */ /* 0x000fca00078e0004 */
[----:B------:R4:W-:Y:S02]  /*21d0*/  REDG.E.ADD.64.STRONG.GPU desc[UR20][R6.64], R10 ;  /* 0x0000000a0600798e */ /* 0x0009e4000c12e514 */
.L_x_165:
[----:B------:R-:W-:Y:S05]  /*21e0*/  BSYNC.RECONVERGENT B1 ;  /* 0x0000000000017941 */ /* 0x000fea0003800200 */
.L_x_164:
[----:B------:R-:W-:-:S05]  /*21f0*/  VIADD R3, R3, 0x8 ;  /* 0x0000000803037836 */ /* 0x000fca0000000000 */
[----:B------:R-:W-:-:S13]  /*2200*/  ISETP.NE.AND P0, PT, R3, UR27, PT ;  /* 0x0000001b03007c0c */ /* 0x000fda000bf05270 */
[----:B------:R-:W-:Y:S05]  /*2210*/  @P0 BRA `(.L_x_166) ;  /* 0xfffffff800b00947 */ /* 0x000fea000383ffff */
[----:B------:R-:W-:-:S07]  /*2220*/  IMAD.U32 R5, RZ, RZ, UR27 ;  /* 0x0000001bff057e24 */ /* 0x000fce000f8e00ff */
.L_x_149:
[----:B------:R-:W-:Y:S02]  /*2230*/  UISETP.NE.AND UP0, UPT, UR24, URZ, UPT ;  /* 0x000000ff1800728c */ /* 0x000fe4000bf05270 */
[----:B----4-:R-:W-:Y:S02]  /*2240*/  IMAD.U32 R8, RZ, RZ, UR24 ;  /* 0x00000018ff087e24 */ /* 0x010fe4000f8e00ff */
[----:B------:R-:W-:Y:S02]  /*2250*/  IMAD.U32 R3, RZ, RZ, UR25 ;  /* 0x00000019ff037e24 */ /* 0x000fe4000f8e00ff */
[----:B------:R-:W-:Y:S02]  /*2260*/  VIADD R8, R8, 0xffffffff ;  /* 0xffffffff08087836 */ /* 0x000fe40000000000 */
[----:B------:R-:W-:Y:S01]  /*2270*/  VIADD R3, R3, 0xffffffff ;  /* 0xffffffff03037836 */ /* 0x000fe20000000000 */
[----:B------:R-:W-:Y:S06]  /*2280*/  BRA.U !UP0, `(.L_x_167) ;  /* 0x0000000508707547 */ /* 0x000fec000b800000 */
[----:B------:R-:W-:-:S13]  /*2290*/  ISETP.GE.U32.AND P0, PT, R8, 0x3, PT ;  /* 0x000000030800780c */ /* 0x000fda0003f06070 */
[----:B------:R-:W-:Y:S05]  /*22a0*/  @!P0 BRA `(.L_x_168) ;  /* 0x0000000000bc8947 */ /* 0x000fea0003800000 */
[----:B------:R-:W-:Y:S01]  /*22b0*/  IMAD R7, R5, 0x400, R2 ;  /* 0x0000040005077824 */ /* 0x000fe200078e0202 */
[----:B------:R-:W-:Y:S04]  /*22c0*/  BSSY.RECONVERGENT B1, `(.L_x_169) ;  /* 0x000000f000017945 */ /* 0x000fe80003800200 */
[----:B------:R-:W4:Y:S04]  /*22d0*/  LDS R12, [R7] ;  /* 0x00000000070c7984 */ /* 0x000f280000000800 */
[----:B------:R-:W5:Y:S04]  /*22e0*/  LDS R9, [R7+0x400] ;  /* 0x0004000007097984 */ /* 0x000f680000000800 */
[----:B------:R-:W0:Y:S04]  /*22f0*/  LDS R6, [R7+0x800] ;  /* 0x0008000007067984 */ /* 0x000e280000000800 */
[----:B-1----:R-:W1:Y:S01]  /*2300*/  LDS R4, [R7+0xc00] ;  /* 0x000c000007047984 */ /* 0x002e620000000800 */
[----:B----4-:R-:W-:-:S02]  /*2310*/  ISETP.NE.AND P0, PT, R12, RZ, PT ;  /* 0x000000ff0c00720c */ /* 0x010fc40003f05270 */
[----:B-----5:R-:W-:Y:S02]  /*2320*/  ISETP.NE.AND P1, PT, R9, RZ, PT ;  /* 0x000000ff0900720c */ /* 0x020fe40003f25270 */
[----:B0-----:R-:W-:Y:S02]  /*2330*/  ISETP.NE.AND P2, PT, R6, RZ, PT ;  /* 0x000000ff0600720c */ /* 0x001fe40003f45270 */
[----:B-1----:R-:W-:-:S07]  /*2340*/  ISETP.NE.AND P3, PT, R4, RZ, PT ;  /* 0x000000ff0400720c */ /* 0x002fce0003f65270 */
[----:B------:R-:W-:Y:S06]  /*2350*/  @!P0 BRA `(.L_x_170) ;  /* 0x0000000000148947 */ /* 0x000fec0003800000 */
[----:B------:R-:W0:Y:S01]  /*2360*/  LDC.64 R10, c[0x0][0x380] ;  /* 0x0000e000ff0a7b82 */ /* 0x000e220000000a00 */
[----:B------:R-:W-:Y:S02]  /*2370*/  IMAD R7, R5, 0x100, R0 ;  /* 0x0000010005077824 */ /* 0x000fe400078e0200 */
[----:B------:R-:W-:Y:S02]  /*2380*/  IMAD.MOV.U32 R13, RZ, RZ, RZ ;  /* 0x000000ffff0d7224 */ /* 0x000fe400078e00ff */
[----:B0-----:R-:W-:-:S05]  /*2390*/  IMAD.WIDE.U32 R10, R7, 0x8, R10 ;  /* 0x00000008070a7825 */ /* 0x001fca00078e000a */
[----:B------:R0:W-:Y:S02]  /*23a0*/  REDG.E.ADD.64.STRONG.GPU desc[UR20][R10.64], R12 ;  /* 0x0000000c0a00798e */ /* 0x0001e4000c12e514 */
.L_x_170:
[----:B------:R-:W-:Y:S05]  /*23b0*/  BSYNC.RECONVERGENT B1 ;  /* 0x0000000000017941 */ /* 0x000fea0003800200 */
.L_x_169:
[----:B------:R-:W-:Y:S04]  /*23c0*/  BSSY.RECONVERGENT B1, `(.L_x_171) ;  /* 0x0000009000017945 */ /* 0x000fe80003800200 */
[----:B------:R-:W-:Y:S05]  /*23d0*/  @!P1 BRA `(.L_x_172) ;  /* 0x00000000001c9947 */ /* 0x000fea0003800000 */
[----:B0-----:R-:W0:Y:S01]  /*23e0*/  LDC.64 R10, c[0x0][0x380] ;  /* 0x0000e000ff0a7b82 */ /* 0x001e220000000a00 */
[----:B------:R-:W-:Y:S02]  /*23f0*/  IMAD R7, R5, 0x100, R0 ;  /* 0x0000010005077824 */ /* 0x000fe400078e0200 */
[----:B------:R-:W-:Y:S02]  /*2400*/  IMAD.MOV.U32 R12, RZ, RZ, R9 ;  /* 0x000000ffff0c7224 */ /* 0x000fe400078e0009 */
[----:B------:R-:W-:Y:S02]  /*2410*/  VIADD R7, R7, 0x100 ;  /* 0x0000010007077836 */ /* 0x000fe40000000000 */
[----:B------:R-:W-:Y:S02]  /*2420*/  IMAD.MOV.U32 R13, RZ, RZ, RZ ;  /* 0x000000ffff0d7224 */ /* 0x000fe400078e00ff */
[----:B0-----:R-:W-:-:S05]  /*2430*/  IMAD.WIDE.U32 R10, R7, 0x8, R10 ;  /* 0x00000008070a7825 */ /* 0x001fca00078e000a */
[----:B------:R1:W-:Y:S02]  /*2440*/  REDG.E.ADD.64.STRONG.GPU desc[UR20][R10.64], R12 ;  /* 0x0000000c0a00798e */ /* 0x0003e4000c12e514 */
.L_x_172:
[----:B------:R-:W-:Y:S05]  /*2450*/  BSYNC.RECONVERGENT B1 ;  /* 0x0000000000017941 */ /* 0x000fea0003800200 */
.L_x_171:
[----:B------:R-:W-:Y:S04]  /*2460*/  BSSY.RECONVERGENT B1, `(.L_x_173) ;  /* 0x0000008000017945 */ /* 0x000fe80003800200 */
[----:B------:R-:W-:Y:S05]  /*2470*/  @!P2 BRA `(.L_x_174) ;  /* 0x000000000018a947 */ /* 0x000fea0003800000 */
[----:B01----:R-:W0:Y:S01]  /*2480*/  LDC.64 R10, c[0x0][0x380] ;  /* 0x0000e000ff0a7b82 */ /* 0x003e220000000a00 */
[----:B------:R-:W-:-:S04]  /*2490*/  IMAD R7, R5, 0x100, R0 ;  /* 0x0000010005077824 */ /* 0x000fc800078e0200 */
[----:B------:R-:W-:-:S04]  /*24a0*/  VIADD R7, R7, 0x200 ;  /* 0x0000020007077836 */ /* 0x000fc80000000000 */
[----:B0-----:R-:W-:-:S04]  /*24b0*/  IMAD.WIDE.U32 R10, R7, 0x8, R10 ;  /* 0x00000008070a7825 */ /* 0x001fc800078e000a */
[----:B------:R-:W-:-:S05]  /*24c0*/  IMAD.MOV.U32 R7, RZ, RZ, RZ ;  /* 0x000000ffff077224 */ /* 0x000fca00078e00ff */
[----:B------:R4:W-:Y:S02]  /*24d0*/  REDG.E.ADD.64.STRONG.GPU desc[UR20][R10.64], R6 ;  /* 0x000000060a00798e */ /* 0x0009e4000c12e514 */
.L_x_174:
[----:B------:R-:W-:Y:S05]  /*24e0*/  BSYNC.RECONVERGENT B1 ;  /* 0x0000000000017941 */ /* 0x000fea0003800200 */
.L_x_173:
[----:B------:R-:W-:Y:S04]  /*24f0*/  BSSY.RECONVERGENT B1, `(.L_x_175) ;  /* 0x0000009000017945 */ /* 0x000fe80003800200 */
[----:B------:R-:W-:Y:S05]  /*2500*/  @!P3 BRA `(.L_x_176) ;  /* 0x00000000001cb947 */ /* 0x000fea0003800000 */
[----:B----4-:R-:W4:Y:S01]  /*2510*/  LDC.64 R6, c[0x0][0x380] ;  /* 0x0000e000ff067b82 */ /* 0x010f220000000a00 */
[----:B------:R-:W-:Y:S02]  /*2520*/  IMAD R9, R5, 0x100, R0 ;  /* 0x0000010005097824 */ /* 0x000fe400078e0200 */
[----:B01----:R-:W-:Y:S02]  /*2530*/  IMAD.MOV.U32 R10, RZ, RZ, R4 ;  /* 0x000000ffff0a7224 */ /* 0x003fe400078e0004 */
[----:B------:R-:W-:Y:S02]  /*2540*/  VIADD R9, R9, 0x300 ;  /* 0x0000030009097836 */ /* 0x000fe40000000000 */
[----:B------:R-:W-:Y:S02]  /*2550*/  IMAD.MOV.U32 R11, RZ, RZ, RZ ;  /* 0x000000ffff0b7224 */ /* 0x000fe400078e00ff */
[----:B----4-:R-:W-:-:S05]  /*2560*/  IMAD.WIDE.U32 R6, R9, 0x8, R6 ;  /* 0x0000000809067825 */ /* 0x010fca00078e0006 */
[----:B------:R0:W-:Y:S02]  /*2570*/  REDG.E.ADD.64.STRONG.GPU desc[UR20][R6.64], R10 ;  /* 0x0000000a0600798e */ /* 0x0001e4000c12e514 */
.L_x_176:
[----:B------:R-:W-:Y:S05]  /*2580*/  BSYNC.RECONVERGENT B1 ;  /* 0x0000000000017941 */ /* 0x000fea0003800200 */
.L_x_175:
[----:B------:R-:W-:-:S07]  /*2590*/  VIADD R5, R5, 0x4 ;  /* 0x0000000405057836 */ /* 0x000fce0000000000 */
.L_x_168:
[----:B------:R-:W-:Y:S01]  /*25a0*/  UISETP.NE.AND UP0, UPT, UR25, URZ, UPT ;  /* 0x000000ff1900728c */ /* 0x000fe2000bf05270 */
[----:B------:R-:W-:Y:S08]  /*25b0*/  BSSY.RECONVERGENT B1, `(.L_x_167) ;  /* 0x0000029000017945 */ /* 0x000ff00003800200 */
[----:B------:R-:W-:Y:S05]  /*25c0*/  BRA.U !UP0, `(.L_x_177) ;  /* 0x00000001089c7547 */ /* 0x000fea000b800000 */
[----:B------:R-:W-:-:S13]  /*25d0*/  ISETP.NE.AND P0, PT, R3, RZ, PT ;  /* 0x000000ff0300720c */ /* 0x000fda0003f05270 */
[----:B------:R-:W-:Y:S05]  /*25e0*/  @!P0 BRA `(.L_x_178) ;  /* 0x0000000000648947 */ /* 0x000fea0003800000 */
[----:B0---4-:R-:W-:Y:S01]  /*25f0*/  IMAD R6, R5, 0x400, R2 ;  /* 0x0000040005067824 */ /* 0x011fe200078e0202 */
[----:B------:R-:W-:Y:S04]  /*2600*/  BSSY.RECONVERGENT B2, `(.L_x_179) ;  /* 0x000000c000027945 */ /* 0x000fe80003800200 */
[----:B-1----:R-:W0:Y:S04]  /*2610*/  LDS R4, [R6] ;  /* 0x0000000006047984 */ /* 0x002e280000000800 */
[----:B------:R-:W1:Y:S01]  /*2620*/  LDS R9, [R6+0x400] ;  /* 0x0004000006097984 */ /* 0x000e620000000800 */
[----:B0-----:R-:W-:-:S02]  /*2630*/  ISETP.NE.AND P0, PT, R4, RZ, PT ;  /* 0x000000ff0400720c */ /* 0x001fc40003f05270 */
[----:B-1----:R-:W-:-:S11]  /*2640*/  ISETP.NE.AND P1, PT, R9, RZ, PT ;  /* 0x000000ff0900720c */ /* 0x002fd60003f25270 */
[----:B------:R-:W-:Y:S05]  /*2650*/  @!P0 BRA `(.L_x_180) ;  /* 0x0000000000188947 */ /* 0x000fea0003800000 */
[----:B------:R-:W0:Y:S01]  /*2660*/  LDC.64 R6, c[0x0][0x380] ;  /* 0x0000e000ff067b82 */ /* 0x000e220000000a00 */
[----:B------:R-:W-:-:S04]  /*2670*/  IMAD R11, R5, 0x100, R0 ;  /* 0x00000100050b7824 */ /* 0x000fc800078e0200 */
[----:B0-----:R-:W-:-:S04]  /*2680*/  IMAD.WIDE.U32 R10, R11, 0x8, R6 ;  /* 0x000000080b0a7825 */ /* 0x001fc800078e0006 */
[----:B------:R-:W-:Y:S02]  /*2690*/  IMAD.MOV.U32 R6, RZ, RZ, R4 ;  /* 0x000000ffff067224 */ /* 0x000fe400078e0004 */
[----:B------:R-:W-:-:S05]  /*26a0*/  IMAD.MOV.U32 R7, RZ, RZ, RZ ;  /* 0x000000ffff077224 */ /* 0x000fca00078e00ff */
[----:B------:R0:W-:Y:S02]  /*26b0*/  REDG.E.ADD.64.STRONG.GPU desc[UR20][R10.64], R6 ;  /* 0x000000060a00798e */ /* 0x0001e4000c12e514 */
.L_x_180:
[----:B------:R-:W-:Y:S05]  /*26c0*/  BSYNC.RECONVERGENT B2 ;  /* 0x0000000000027941 */ /* 0x000fea0003800200 */
.L_x_179:
[----:B------:R-:W-:Y:S04]  /*26d0*/  BSSY.RECONVERGENT B2, `(.L_x_181) ;  /* 0x0000009000027945 */ /* 0x000fe80003800200 */
[----:B------:R-:W-:Y:S05]  /*26e0*/  @!P1 BRA `(.L_x_182) ;  /* 0x00000000001c9947 */ /* 0x000fea0003800000 */
[----:B0-----:R-:W0:Y:S01]  /*26f0*/  LDC.64 R6, c[0x0][0x380] ;  /* 0x0000e000ff067b82 */ /* 0x001e220000000a00 */
[----:B------:R-:W-:-:S04]  /*2700*/  IMAD R4, R5, 0x100, R0 ;  /* 0x0000010005047824 */ /* 0x000fc800078e0200 */
[----:B------:R-:W-:-:S04]  /*2710*/  VIADD R11, R4, 0x100 ;  /* 0x00000100040b7836 */ /* 0x000fc80000000000 */
[----:B0-----:R-:W-:-:S04]  /*2720*/  IMAD.WIDE.U32 R10, R11, 0x8, R6 ;  /* 0x000000080b0a7825 */ /* 0x001fc800078e0006 */
[----:B------:R-:W-:Y:S02]  /*2730*/  IMAD.MOV.U32 R6, RZ, RZ, R9 ;  /* 0x000000ffff067224 */ /* 0x000fe400078e0009 */
[----:B------:R-:W-:-:S05]  /*2740*/  IMAD.MOV.U32 R7, RZ, RZ, RZ ;  /* 0x000000ffff077224 */ /* 0x000fca00078e00ff */
[----:B------:R1:W-:Y:S02]  /*2750*/  REDG.E.ADD.64.STRONG.GPU desc[UR20][R10.64], R6 ;  /* 0x000000060a00798e */ /* 0x0003e4000c12e514 */
.L_x_182:
[----:B------:R-:W-:Y:S05]  /*2760*/  BSYNC.RECONVERGENT B2 ;  /* 0x0000000000027941 */ /* 0x000fea0003800200 */
.L_x_181:
[----:B------:R-:W-:-:S07]  /*2770*/  VIADD R5, R5, 0x2 ;  /* 0x0000000205057836 */ /* 0x000fce0000000000 */
.L_x_178:
[----:B------:R-:W-:-:S09]  /*2780*/  UISETP.NE.AND UP0, UPT, UR9, URZ, UPT ;  /* 0x000000ff0900728c */ /* 0x000fd2000bf05270 */
[----:B------:R-:W-:Y:S05]  /*2790*/  BRA.U !UP0, `(.L_x_177) ;  /* 0x0000000108287547 */ /* 0x000fea000b800000 */
[----:B-1----:R-:W-:-:S05]  /*27a0*/  IMAD R4, R5, 0x400, R2 ;  /* 0x0000040005047824 */ /* 0x002fca00078e0202 */
[----:B------:R-:W1:Y:S02]  /*27b0*/  LDS R9, [R4] ;  /* 0x0000000004097984 */ /* 0x000e640000000800 */
[----:B-1----:R-:W-:-:S13]  /*27c0*/  ISETP.NE.AND P0, PT, R9, RZ, PT ;  /* 0x000000ff0900720c */ /* 0x002fda0003f05270 */
[----:B------:R-:W-:Y:S05]  /*27d0*/  @!P0 BRA `(.L_x_177) ;  /* 0x0000000000188947 */ /* 0x000fea0003800000 */
[----:B0---4-:R-:W0:Y:S01]  /*27e0*/  LDC.64 R6, c[0x0][0x380] ;  /* 0x0000e000ff067b82 */ /* 0x011e220000000a00 */
[----:B------:R-:W-:-:S04]  /*27f0*/  IMAD R5, R5, 0x100, R0 ;  /* 0x0000010005057824 */ /* 0x000fc800078e0200 */
[----:B0-----:R-:W-:-:S04]  /*2800*/  IMAD.WIDE.U32 R4, R5, 0x8, R6 ;  /* 0x0000000805047825 */ /* 0x001fc800078e0006 */
[----:B------:R-:W-:Y:S02]  /*2810*/  IMAD.MOV.U32 R6, RZ, RZ, R9 ;  /* 0x000000ffff067224 */ /* 0x000fe400078e0009 */
[----:B------:R-:W-:-:S05]  /*2820*/  IMAD.MOV.U32 R7, RZ, RZ, RZ ;  /* 0x000000ffff077224 */ /* 0x000fca00078e00ff */
[----:B------:R0:W-:Y:S02]  /*2830*/  REDG.E.ADD.64.STRONG.GPU desc[UR20][R4.64], R6 ;  /* 0x000000060400798e */ /* 0x0001e4000c12e514 */
.L_x_177:
[----:B------:R-:W-:Y:S05]  /*2840*/  BSYNC.RECONVERGENT B1 ;  /* 0x0000000000017941 */ /* 0x000fea0003800200 */
.L_x_167:
[----:B------:R-:W-:-:S13]  /*2850*/  ISETP.GT.U32.AND P0, PT, R0, 0x7f, PT ;  /* 0x0000007f0000780c */ /* 0x000fda0003f04070 */
[----:B------:R-:W-:Y:S05]  /*2860*/  @P0 BRA `(.L_x_148) ;  /* 0x00000008008c0947 */ /* 0x000fea0003800000 */
[----:B------:R-:W-:Y:S01]  /*2870*/  UISETP.GE.U32.AND UP0, UPT, UR22, 0x7, UPT ;  /* 0x000000071600788c */ /* 0x000fe2000bf06070 */
[----:B0-----:R-:W-:-:S08]  /*2880*/  IMAD.MOV.U32 R5, RZ, RZ, RZ ;  /* 0x000000ffff057224 */ /* 0x001fd000078e00ff */
[----:B------:R-:W-:Y:S05]  /*2890*/  BRA.U !UP0, `(.L_x_183) ;  /* 0x0000000508147547 */ /* 0x000fea000b800000 */
[----:B-1----:R-:W0:Y:S01]  /*28a0*/  LDC.64 R4, c[0x0][0x380] ;  /* 0x0000e000ff047b82 */ /* 0x002e220000000a00 */
[----:B------:R-:W-:-:S07]  /*28b0*/  IMAD.MOV.U32 R9, RZ, RZ, RZ ;  /* 0x000000ffff097224 */ /* 0x000fce00078e00ff */
.L_x_200:
[C---:B0---4-:R-:W-:Y:S01]  /*28c0*/  IMAD R11, R9.reuse, 0x400, R2 ;  /* 0x00000400090b7824 */ /* 0x051fe200078e0202 */
[----:B------:R-:W-:Y:S01]  /*28d0*/  BSSY.RECONVERGENT B1, `(.L_x_184) ;  /* 0x0000011000017945 */ /* 0x000fe20003800200 */
[C---:B-123--:R-:W-:Y:S02]  /*28e0*/  IMAD R7, R9.reuse, 0x100, R0 ;  /* 0x0000010009077824 */ /* 0x04efe400078e0200 */
[----:B------:R-:W-:Y:S01]  /*28f0*/  VIADD R9, R9, 0x8 ;  /* 0x0000000809097836 */ /* 0x000fe20000000000 */
[----:B---3--:R-:W1:Y:S01]  /*2900*/  LDS R14, [R11+0x200] ;  /* 0x000200000b0e7984 */ /* 0x008e620000000800 */
[----:B0-----:R-:W-:-:S03]  /*2910*/  IMAD.WIDE.U32 R6, R7, 0x8, R4 ;  /* 0x0000000807067825 */ /* 0x001fc600078e0004 */
[----:B------:R-:W0:Y:S04]  /*2920*/  LDS R13, [R11+0x600] ;  /* 0x000600000b0d7984 */ /* 0x000e280000000800 */
[----:B--2---:R2:W3:Y:S04]  /*2930*/  LDS R17, [R11+0xa00] ;  /* 0x000a00000b117984 */ /* 0x0044e80000000800 */
[----:B------:R2:W4:Y:S04]  /*2940*/  LDS R18, [R11+0xe00] ;  /* 0x000e00000b127984 */ /* 0x0005280000000800 */
[----:B------:R2:W2:Y:S04]  /*2950*/  LDS R19, [R11+0x1200] ;  /* 0x001200000b137984 */ /* 0x0004a80000000800 */
[----:B------:R0:W2:Y:S04]  /*2960*/  LDS R16, [R11+0x1600] ;  /* 0x001600000b107984 */ /* 0x0000a80000000800 */
[----:B------:R0:W2:Y:S04]  /*2970*/  LDS R12, [R11+0x1a00] ;  /* 0x001a00000b0c7984 */ /* 0x0000a80000000800 */
[----:B------:R0:W2:Y:S01]  /*2980*/  LDS R10, [R11+0x1e00] ;  /* 0x001e00000b0a7984 */ /* 0x0000a20000000800 */
[----:B-1----:R-:W-:-:S02]  /*2990*/  ISETP.NE.AND P0, PT, R14, RZ, PT ;  /* 0x000000ff0e00720c */ /* 0x002fc40003f05270 */
[----:B0-----:R-:W-:-:S11]  /*29a0*/  ISETP.NE.AND P1, PT, R13, RZ, PT ;  /* 0x000000ff0d00720c */ /* 0x001fd60003f25270 */
[----:B---34-:R-:W-:Y:S05]  /*29b0*/  @!P0 BRA `(.L_x_185) ;  /* 0x0000000000088947 */ /* 0x018fea0003800000 */
[----:B------:R-:W-:-:S05]  /*29c0*/  IMAD.MOV.U32 R15, RZ, RZ, RZ ;  /* 0x000000ffff0f7224 */ /* 0x000fca00078e00ff */
[----:B------:R0:W-:Y:S02]  /*29d0*/  REDG.E.ADD.64.STRONG.GPU desc[UR20][R6.64+0x400], R14 ;  /* 0x0004000e0600798e */ /* 0x0001e4000c12e514 */
.L_x_185:
[----:B------:R-:W-:Y:S05]  /*29e0*/  BSYNC.RECONVERGENT B1 ;  /* 0x0000000000017941 */ /* 0x000fea0003800200 */
.L_x_184:
[----:B------:R-:W-:Y:S04]  /*29f0*/  BSSY.RECONVERGENT B1, `(.L_x_186) ;  /* 0x0000005000017945 */ /* 0x000fe80003800200 */
[----:B------:R-:W-:Y:S05]  /*2a00*/  @!P1 BRA `(.L_x_187) ;  /* 0x00000000000c9947 */ /* 0x000fea0003800000 */
[----:B0-----:R-:W-:Y:S02]  /*2a10*/  IMAD.MOV.U32 R14, RZ, RZ, R13 ;  /* 0x000000ffff0e7224 */ /* 0x001fe400078e000d */
[----:B------:R-:W-:-:S05]  /*2a20*/  IMAD.MOV.U32 R15, RZ, RZ, RZ ;  /* 0x000000ffff0f7224 */ /* 0x000fca00078e00ff */
[----:B------:R1:W-:Y:S02]  /*2a30*/  REDG.E.ADD.64.STRONG.GPU desc[UR20][R6.64+0xc00], R14 ;  /* 0x000c000e0600798e */ /* 0x0003e4000c12e514 */
.L_x_187:
[----:B------:R-:W-:Y:S05]  /*2a40*/  BSYNC.RECONVERGENT B1 ;  /* 0x0000000000017941 */ /* 0x000fea0003800200 */
.L_x_186:
[----:B------:R-:W-:Y:S01]  /*2a50*/  ISETP.NE.AND P6, PT, R17, RZ, PT ;  /* 0x000000ff1100720c */ /* 0x000fe20003fc5270 */
[----:B------:R-:W-:Y:S01]  /*2a60*/  BSSY.RECONVERGENT B1, `(.L_x_188) ;  /* 0x000000b000017945 */ /* 0x000fe20003800200 */
[----:B------:R-:W-:Y:S02]  /*2a70*/  ISETP.NE.AND P0, PT, R9, UR27, PT ;  /* 0x0000001b09007c0c */ /* 0x000fe4000bf05270 */
[----:B------:R-:W-:Y:S02]  /*2a80*/  ISETP.NE.AND P1, PT, R18, RZ, PT ;  /* 0x000000ff1200720c */ /* 0x000fe40003f25270 */
[----:B--2---:R-:W-:Y:S02]  /*2a90*/  ISETP.NE.AND P2, PT, R19, RZ, PT ;  /* 0x000000ff1300720c */ /* 0x004fe40003f45270 */
[----:B------:R-:W-:Y:S02]  /*2aa0*/  ISETP.NE.AND P3, PT, R16, RZ, PT ;  /* 0x000000ff1000720c */ /* 0x000fe40003f65270 */
[----:B------:R-:W-:-:S02]  /*2ab0*/  ISETP.NE.AND P4, PT, R12, RZ, PT ;  /* 0x000000ff0c00720c */ /* 0x000fc40003f85270 */
[----:B------:R-:W-:Y:S01]  /*2ac0*/  ISETP.NE.AND P5, PT, R10, RZ, PT ;  /* 0x000000ff0a00720c */ /* 0x000fe20003fa5270 */
[----:B------:R-:W-:-:S12]  /*2ad0*/  @!P6 BRA `(.L_x_189) ;  /* 0x00000000000ce947 */ /* 0x000fd80003800000 */
[----:B01----:R-:W-:Y:S02]  /*2ae0*/  IMAD.MOV.U32 R14, RZ, RZ, R17 ;  /* 0x000000ffff0e7224 */ /* 0x003fe400078e0011 */
[----:B------:R-:W-:-:S05]  /*2af0*/  IMAD.MOV.U32 R15, RZ, RZ, RZ ;  /* 0x000000ffff0f7224 */ /* 0x000fca00078e00ff */
[----:B------:R2:W-:Y:S02]  /*2b00*/  REDG.E.ADD.64.STRONG.GPU desc[UR20][R6.64+0x1400], R14 ;  /* 0x0014000e0600798e */ /* 0x0005e4000c12e514 */
.L_x_189:
[----:B------:R-:W-:Y:S05]  /*2b10*/  BSYNC.RECONVERGENT B1 ;  /* 0x0000000000017941 */ /* 0x000fea0003800200 */
.L_x_188:
[----:B------:R-:W-:Y:S04]  /*2b20*/  BSSY.RECONVERGENT B1, `(.L_x_190) ;  /* 0x0000005000017945 */ /* 0x000fe80003800200 */
[----:B------:R-:W-:Y:S05]  /*2b30*/  @!P1 BRA `(.L_x_191) ;  /* 0x00000000000c9947 */ /* 0x000fea0003800000 */
[----:B012---:R-:W-:Y:S02]  /*2b40*/  IMAD.MOV.U32 R14, RZ, RZ, R18 ;  /* 0x000000ffff0e7224 */ /* 0x007fe400078e0012 */
[----:B------:R-:W-:-:S05]  /*2b50*/  IMAD.MOV.U32 R15, RZ, RZ, RZ ;  /* 0x000000ffff0f7224 */ /* 0x000fca00078e00ff */
[----:B------:R3:W-:Y:S02]  /*2b60*/  REDG.E.ADD.64.STRONG.GPU desc[UR20][R6.64+0x1c00], R14 ;  /* 0x001c000e0600798e */ /* 0x0007e4000c12e514 */
.L_x_191:
[----:B------:R-:W-:Y:S05]  /*2b70*/  BSYNC.RECONVERGENT B1 ;  /* 0x0000000000017941 */ /* 0x000fea0003800200 */
.L_x_190:
[----:B------:R-:W-:Y:S04]  /*2b80*/  BSSY.RECONVERGENT B1, `(.L_x_192) ;  /* 0x0000005000017945 */ /* 0x000fe80003800200 */
[----:B------:R-:W-:Y:S05]  /*2b90*/  @!P2 BRA `(.L_x_193) ;  /* 0x00000000000ca947 */ /* 0x000fea0003800000 */
[----:B0123--:R-:W-:Y:S02]  /*2ba0*/  IMAD.MOV.U32 R14, RZ, RZ, R19 ;  /* 0x000000ffff0e7224 */ /* 0x00ffe400078e0013 */
[----:B------:R-:W-:-:S05]  /*2bb0*/  IMAD.MOV.U32 R15, RZ, RZ, RZ ;  /* 0x000000ffff0f7224 */ /* 0x000fca00078e00ff */
[----:B------:R4:W-:Y:S02]  /*2bc0*/  REDG.E.ADD.64.STRONG.GPU desc[UR20][R6.64+0x2400], R14 ;  /* 0x0024000e0600798e */ /* 0x0009e4000c12e514 */
.L_x_193:
[----:B------:R-:W-:Y:S05]  /*2bd0*/  BSYNC.RECONVERGENT B1 ;  /* 0x0000000000017941 */ /* 0x000fea0003800200 */
.L_x_192:
[----:B------:R-:W-:Y:S04]  /*2be0*/  BSSY.RECONVERGENT B1, `(.L_x_194) ;  /* 0x0000004000017945 */ /* 0x000fe80003800200 */
[----:B------:R-:W-:Y:S05]  /*2bf0*/  @!P3 BRA `(.L_x_195) ;  /* 0x000000000008b947 */ /* 0x000fea0003800000 */
[----:B------:R-:W-:-:S05]  /*2c00*/  IMAD.MOV.U32 R17, RZ, RZ, RZ ;  /* 0x000000ffff117224 */ /* 0x000fca00078e00ff */
[----:B------:R0:W-:Y:S02]  /*2c10*/  REDG.E.ADD.64.STRONG.GPU desc[UR20][R6.64+0x2c00], R16 ;  /* 0x002c00100600798e */ /* 0x0001e4000c12e514 */
.L_x_195:
[----:B------:R-:W-:Y:S05]  /*2c20*/  BSYNC.RECONVERGENT B1 ;  /* 0x0000000000017941 */ /* 0x000fea0003800200 */
.L_x_194:
[----:B------:R-:W-:Y:S04]  /*2c30*/  BSSY.RECONVERGENT B1, `(.L_x_196) ;  /* 0x0000004000017945 */ /* 0x000fe80003800200 */
[----:B------:R-:W-:Y:S05]  /*2c40*/  @!P4 BRA `(.L_x_197) ;  /* 0x000000000008c947 */ /* 0x000fea0003800000 */
[----:B------:R-:W-:-:S05]  /*2c50*/  IMAD.MOV.U32 R13, RZ, RZ, RZ ;  /* 0x000000ffff0d7224 */ /* 0x000fca00078e00ff */
[----:B------:R0:W-:Y:S02]  /*2c60*/  REDG.E.ADD.64.STRONG.GPU desc[UR20][R6.64+0x3400], R12 ;  /* 0x0034000c0600798e */ /* 0x0001e4000c12e514 */
.L_x_197:
[----:B------:R-:W-:Y:S05]  /*2c70*/  BSYNC.RECONVERGENT B1 ;  /* 0x0000000000017941 */ /* 0x000fea0003800200 */
.L_x_196:
[----:B------:R-:W-:Y:S04]  /*2c80*/  BSSY.RECONVERGENT B1, `(.L_x_198) ;  /* 0x0000004000017945 */ /* 0x000fe80003800200 */
[----:B------:R-:W-:Y:S05]  /*2c90*/  @!P5 BRA `(.L_x_199) ;  /* 0x000000000008d947 */ /* 0x000fea0003800000 */
[----:B------:R-:W-:-:S05]  /*2ca0*/  IMAD.MOV.U32 R11, RZ, RZ, RZ ;  /* 0x000000ffff0b7224 */ /* 0x000fca00078e00ff */
[----:B------:R0:W-:Y:S02]  /*2cb0*/  REDG.E.ADD.64.STRONG.GPU desc[UR20][R6.64+0x3c00], R10 ;  /* 0x003c000a0600798e */ /* 0x0001e4000c12e514 */
.L_x_199:
[----:B------:R-:W-:Y:S05]  /*2cc0*/  BSYNC.RECONVERGENT B1 ;  /* 0x0000000000017941 */ /* 0x000fea0003800200 */
.L_x_198:
[----:B------:R-:W-:Y:S05]  /*2cd0*/  @P0 BRA `(.L_x_200) ;  /* 0xfffffff800f80947 */ /* 0x000fea000383ffff */
[----:B------:R-:W-:-:S07]  /*2ce0*/  IMAD.U32 R5, RZ, RZ, UR27 ;  /* 0x0000001bff057e24 */ /* 0x000fce000f8e00ff */
.L_x_183:
[----:B------:R-:W-:-:S09]  /*2cf0*/  UISETP.NE.AND UP0, UPT, UR24, URZ, UPT ;  /* 0x000000ff1800728c */ /* 0x000fd2000bf05270 */
[----:B------:R-:W-:Y:S05]  /*2d00*/  BRA.U !UP0, `(.L_x_148) ;  /* 0x0000000508647547 */ /* 0x000fea000b800000 */
[----:B------:R-:W-:-:S13]  /*2d10*/  ISETP.GE.U32.AND P0, PT, R8, 0x3, PT ;  /* 0x000000030800780c */ /* 0x000fda0003f06070 */
[----:B------:R-:W-:Y:S05]  /*2d20*/  @!P0 BRA `(.L_x_201) ;  /* 0x0000000000bc8947 */ /* 0x000fea0003800000 */
[----:B01234-:R-:W-:Y:S01]  /*2d30*/  IMAD R7, R5, 0x400, R2 ;  /* 0x0000040005077824 */ /* 0x01ffe200078e0202 */
[----:B------:R-:W-:Y:S04]  /*2d40*/  BSSY.RECONVERGENT B1, `(.L_x_202) ;  /* 0x000000f000017945 */ /* 0x000fe80003800200 */
[----:B------:R-:W0:Y:S04]  /*2d50*/  LDS R10, [R7+0x200] ;  /* 0x00020000070a7984 */ /* 0x000e280000000800 */
[----:B------:R-:W1:Y:S04]  /*2d60*/  LDS R12, [R7+0x600] ;  /* 0x00060000070c7984 */ /* 0x000e680000000800 */
[----:B------:R-:W2:Y:S04]  /*2d70*/  LDS R6, [R7+0xa00] ;  /* 0x000a000007067984 */ /* 0x000ea80000000800 */
[----:B------:R-:W3:Y:S01]  /*2d80*/  LDS R4, [R7+0xe00] ;  /* 0x000e000007047984 */ /* 0x000ee20000000800 */
[----:B0-----:R-:W-:-:S02]  /*2d90*/  ISETP.NE.AND P0, PT, R10, RZ, PT ;  /* 0x000000ff0a00720c */ /* 0x001fc40003f05270 */
[----:B-1----:R-:W-:Y:S02]  /*2da0*/  ISETP.NE.AND P1, PT, R12, RZ, PT ;  /* 0x000000ff0c00720c */ /* 0x002fe40003f25270 */
[----:B--2---:R-:W-:Y:S02]  /*2db0*/  ISETP.NE.AND P2, PT, R6, RZ, PT ;  /* 0x000000ff0600720c */ /* 0x004fe40003f45270 */
[----:B---3--:R-:W-:-:S07]  /*2dc0*/  ISETP.NE.AND P3, PT, R4, RZ, PT ;  /* 0x000000ff0400720c */ /* 0x008fce0003f65270 */
[----:B------:R-:W-:Y:S06]  /*2dd0*/  @!P0 BRA `(.L_x_203) ;  /* 0x0000000000148947 */ /* 0x000fec0003800000 */
[----:B------:R-:W0:Y:S01]  /*2de0*/  LDC.64 R8, c[0x0][0x380] ;  /* 0x0000e000ff087b82 */ /* 0x000e220000000a00 */
[----:B------:R-:W-:Y:S02]  /*2df0*/  IMAD R7, R5, 0x100, R0 ;  /* 0x0000010005077824 */ /* 0x000fe400078e0200 */
[----:B------:R-:W-:Y:S02]  /*2e00*/  IMAD.MOV.U32 R11, RZ, RZ, RZ ;  /* 0x000000ffff0b7224 */ /* 0x000fe400078e00ff */
[----:B0-----:R-:W-:-:S05]  /*2e10*/  IMAD.WIDE.U32 R8, R7, 0x8, R8 ;  /* 0x0000000807087825 */ /* 0x001fca00078e0008 */
[----:B------:R0:W-:Y:S02]  /*2e20*/  REDG.E.ADD.64.STRONG.GPU desc[UR20][R8.64+0x400], R10 ;  /* 0x0004000a0800798e */ /* 0x0001e4000c12e514 */
.L_x_203:
[----:B------:R-:W-:Y:S05]  /*2e30*/  BSYNC.RECONVERGENT B1 ;  /* 0x0000000000017941 */ /* 0x000fea0003800200 */
.L_x_202:
        /* <DEDUP_REMOVED lines=9> */
.L_x_205:
[----:B------:R-:W-:Y:S05]  /*2ed0*/  BSYNC.RECONVERGENT B1 ;  /* 0x0000000000017941 */ /* 0x000fea0003800200 */
.L_x_204:
        /* <DEDUP_REMOVED lines=8> */
.L_x_207:
[----:B------:R-:W-:Y:S05]  /*2f60*/  BSYNC.RECONVERGENT B1 ;  /* 0x0000000000017941 */ /* 0x000fea0003800200 */
.L_x_206:
[----:B------:R-:W-:Y:S04]  /*2f70*/  BSSY.RECONVERGENT B1, `(.L_x_208) ;  /* 0x0000009000017945 */ /* 0x000fe80003800200 */
[----:B------:R-:W-:Y:S05]  /*2f80*/  @!P3 BRA `(.L_x_209) ;  /* 0x00000000001cb947 */ /* 0x000fea0003800000 */
[----:B--2---:R-:W2:Y:S01]  /*2f90*/  LDC.64 R6, c[0x0][0x380] ;  /* 0x0000e000ff067b82 */ /* 0x004ea20000000a00 */
[----:B01----:R-:W-:Y:S02]  /*2fa0*/  IMAD R9, R5, 0x100, R0 ;  /* 0x0000010005097824 */ /* 0x003fe400078e0200 */
[----:B------:R-:W-:Y:S02]  /*2fb0*/  IMAD.MOV.U32 R8, RZ, RZ, R4 ;  /* 0x000000ffff087224 */ /* 0x000fe400078e0004 */
[----:B------:R-:W-:-:S04]  /*2fc0*/  VIADD R9, R9, 0x300 ;  /* 0x0000030009097836 */ /* 0x000fc80000000000 */
[----:B--2---:R-:W-:-:S04]  /*2fd0*/  IMAD.WIDE.U32 R6, R9, 0x8, R6 ;  /* 0x0000000809067825 */ /* 0x004fc800078e0006 */
[----:B------:R-:W-:-:S05]  /*2fe0*/  IMAD.MOV.U32 R9, RZ, RZ, RZ ;  /* 0x000000ffff097224 */ /* 0x000fca00078e00ff */
[----:B------:R3:W-:Y:S02]  /*2ff0*/  REDG.E.ADD.64.STRONG.GPU desc[UR20][R6.64+0x400], R8 ;  /* 0x000400080600798e */ /* 0x0007e4000c12e514 */
.L_x_209:
[----:B------:R-:W-:Y:S05]  /*3000*/  BSYNC.RECONVERGENT B1 ;  /* 0x0000000000017941 */ /* 0x000fea0003800200 */
.L_x_208:
[----:B------:R-:W-:-:S07]  /*3010*/  VIADD R5, R5, 0x4 ;  /* 0x0000000405057836 */ /* 0x000fce0000000000 */
.L_x_201:
[----:B------:R-:W-:-:S09]  /*3020*/  UISETP.NE.AND UP0, UPT, UR25, URZ, UPT ;  /* 0x000000ff1900728c */ /* 0x000fd2000bf05270 */
[----:B------:R-:W-:Y:S05]  /*3030*/  BRA.U !UP0, `(.L_x_148) ;  /* 0x0000000108987547 */ /* 0x000fea000b800000 */
[----:B------:R-:W-:-:S13]  /*3040*/  ISETP.NE.AND P0, PT, R3, RZ, PT ;  /* 0x000000ff0300720c */ /* 0x000fda0003f05270 */
[----:B------:R-:W-:Y:S05]  /*3050*/  @!P0 BRA `(.L_x_210) ;  /* 0x0000000000648947 */ /* 0x000fea0003800000 */
[----:B01234-:R-:W-:Y:S01]  /*3060*/  IMAD R6, R5, 0x400, R2 ;  /* 0x0000040005067824 */ /* 0x01ffe200078e0202 */
[----:B------:R-:W-:Y:S04]  /*3070*/  BSSY.RECONVERGENT B1, `(.L_x_211) ;  /* 0x000000c000017945 */ /* 0x000fe80003800200 */
[----:B------:R-:W0:Y:S04]  /*3080*/  LDS R3, [R6+0x200] ;  /* 0x0002000006037984 */ /* 0x000e280000000800 */
        /* <DEDUP_REMOVED lines=10> */
.L_x_212:
[----:B------:R-:W-:Y:S05]  /*3130*/  BSYNC.RECONVERGENT B1 ;  /* 0x0000000000017941 */ /* 0x000fea0003800200 */
.L_x_211:
        /* <DEDUP_REMOVED lines=9> */
.L_x_214:
[----:B------:R-:W-:Y:S05]  /*31d0*/  BSYNC.RECONVERGENT B1 ;  /* 0x0000000000017941 */ /* 0x000fea0003800200 */
.L_x_213:
[----:B------:R-:W-:-:S07]  /*31e0*/  VIADD R5, R5, 0x2 ;  /* 0x0000000205057836 */ /* 0x000fce0000000000 */
.L_x_210:
[----:B------:R-:W-:-:S09]  /*31f0*/  UISETP.NE.AND UP0, UPT, UR9, URZ, UPT ;  /* 0x000000ff0900728c */ /* 0x000fd2000bf05270 */
[----:B------:R-:W-:Y:S05]  /*3200*/  BRA.U !UP0, `(.L_x_148) ;  /* 0x0000000108247547 */ /* 0x000fea000b800000 */
[----:B------:R-:W-:-:S05]  /*3210*/  IMAD R2, R5, 0x400, R2 ;  /* 0x0000040005027824 */ /* 0x000fca00078e0202 */
[----:B-1----:R-:W1:Y:S02]  /*3220*/  LDS R4, [R2+0x200] ;  /* 0x0002000002047984 */ /* 0x002e640000000800 */
[----:B-1----:R-:W-:-:S13]  /*3230*/  ISETP.NE.AND P0, PT, R4, RZ, PT ;  /* 0x000000ff0400720c */ /* 0x002fda0003f05270 */
[----:B------:R-:W-:Y:S05]  /*3240*/  @!P0 BRA `(.L_x_148) ;  /* 0x0000000000148947 */ /* 0x000fea0003800000 */
[----:B------:R-:W1:Y:S01]  /*3250*/  LDC.64 R2, c[0x0][0x380] ;  /* 0x0000e000ff027b82 */ /* 0x000e620000000a00 */
[----:B------:R-:W-:-:S04]  /*3260*/  IMAD R5, R5, 0x100, R0 ;  /* 0x0000010005057824 */ /* 0x000fc800078e0200 */
[----:B-1----:R-:W-:-:S04]  /*3270*/  IMAD.WIDE.U32 R2, R5, 0x8, R2 ;  /* 0x0000000805027825 */ /* 0x002fc800078e0002 */
[----:B------:R-:W-:-:S05]  /*3280*/  IMAD.MOV.U32 R5, RZ, RZ, RZ ;  /* 0x000000ffff057224 */ /* 0x000fca00078e00ff */
[----:B------:R1:W-:Y:S02]  /*3290*/  REDG.E.ADD.64.STRONG.GPU desc[UR20][R2.64+0x400], R4 ;  /* 0x000400040200798e */ /* 0x0003e4000c12e514 */
.L_x_148:
[----:B------:R-:W-:Y:S05]  /*32a0*/  BSYNC.RECONVERGENT B0 ;  /* 0x0000000000007941 */ /* 0x000fea0003800200 */
.L_x_147:
[----:B------:R-:W-:Y:S01]  /*32b0*/  BAR.SYNC.DEFER_BLOCKING 0x0 ;  /* 0x0000000000007b1d */ /* 0x000fe20000010000 */
[----:B------:R-:W-:-:S04]  /*32c0*/  UIADD3 UR6, UP0, UPT, UR6, 0x1, URZ ;  /* 0x0000000106067890 */ /* 0x000fc8000ff1e0ff */
[----:B------:R-:W-:Y:S02]  /*32d0*/  UIADD3.X UR7, UPT, UPT, URZ, UR7, URZ, UP0, !UPT ;  /* 0x00000007ff077290 */ /* 0x000fe400087fe4ff */
[----:B------:R-:W-:-:S04]  /*32e0*/  UISETP.NE.U32.AND UP0, UPT, UR6, UR11, UPT ;  /* 0x0000000b0600728c */ /* 0x000fc8000bf05070 */
[----:B------:R-:W-:-:S09]  /*32f0*/  UISETP.NE.AND.EX UP0, UPT, UR7, UR12, UPT, UP0 ;  /* 0x0000000c0700728c */ /* 0x000fd2000bf05300 */
[----:B------:R-:W-:Y:S05]  /*3300*/  BRA.U UP0, `(.L_x_215) ;  /* 0xffffffcd00d47547 */ /* 0x000fea000b83ffff */
[----:B------:R-:W-:Y:S05]  /*3310*/  EXIT ;  /* 0x000000000000794d */ /* 0x000fea0003800000 */
.L_x_216:
        /* <DEDUP_REMOVED lines=14> */
.L_x_3720:


//--------------------- .text._ZN3cub18CUB_300001_SM_10006detail10radix_sort31DeviceRadixSortSingleTileKernelINS1_5radix10policy_hubIfNS0_8NullTypeEyE10Policy1000ELNS0_9SortOrderE0EfS6_yNS1_21identity_decomposer_tEEEvPKT1_PSB_PKT2_PSF_T3_iiT4_ --------------------------
	.section	.text._ZN3cub18CUB_300001_SM_10006detail10radix_sort31DeviceRadixSortSingleTileKernelINS1_5radix10policy_hubIfNS0_8NullTypeEyE10Policy1000ELNS0_9SortOrderE0EfS6_yNS1_21identity_decomposer_tEEEvPKT1_PSB_PKT2_PSF_T3_iiT4_,"ax",@progbits
	.align	128
        .global         _ZN3cub18CUB_300001_SM_10006detail10radix_sort31DeviceRadixSortSingleTileKernelINS1_5radix10policy_hubIfNS0_8NullTypeEyE10Policy1000ELNS0_9SortOrderE0EfS6_yNS1_21identity_decomposer_tEEEvPKT1_PSB_PKT2_PSF_T3_iiT4_
        .type           _ZN3cub18CUB_300001_SM_10006detail10radix_sort31DeviceRadixSortSingleTileKernelINS1_5radix10policy_hubIfNS0_8NullTypeEyE10Policy1000ELNS0_9SortOrderE0EfS6_yNS1_21identity_decomposer_tEEEvPKT1_PSB_PKT2_PSF_T3_iiT4_,@function
        .size           _ZN3cub18CUB_300001_SM_10006detail10radix_sort31DeviceRadixSortSingleTileKernelINS1_5radix10policy_hubIfNS0_8NullTypeEyE10Policy1000ELNS0_9SortOrderE0EfS6_yNS1_21identity_decomposer_tEEEvPKT1_PSB_PKT2_PSF_T3_iiT4_,(.L_x_3721 - _ZN3cub18CUB_300001_SM_10006detail10radix_sort31DeviceRadixSortSingleTileKernelINS1_5radix10policy_hubIfNS0_8NullTypeEyE10Policy1000ELNS0_9SortOrderE0EfS6_yNS1_21identity_decomposer_tEEEvPKT1_PSB_PKT2_PSF_T3_iiT4_)
        .other          _ZN3cub18CUB_300001_SM_10006detail10radix_sort31DeviceRadixSortSingleTileKernelINS1_5radix10policy_hubIfNS0_8NullTypeEyE10Policy1000ELNS0_9SortOrderE0EfS6_yNS1_21identity_decomposer_tEEEvPKT1_PSB_PKT2_PSF_T3_iiT4_,@"STO_CUDA_ENTRY STV_DEFAULT"
_ZN3cub18CUB_300001_SM_10006detail10radix_sort31DeviceRadixSortSingleTileKernelINS1_5radix10policy_hubIfNS0_8NullTypeEyE10Policy1000ELNS0_9SortOrderE0EfS6_yNS1_21identity_decomposer_tEEEvPKT1_PSB_PKT2_PSF_T3_iiT4_:
.text._ZN3cub18CUB_300001_SM_10006detail10radix_sort31DeviceRadixSortSingleTileKernelINS1_5radix10policy_hubIfNS0_8NullTypeEyE10Policy1000ELNS0_9SortOrderE0EfS6_yNS1_21identity_decomposer_tEEEvPKT1_PSB_PKT2_PSF_T3_iiT4_:
[----:B------:R-:W-:Y:S01]  /*0000*/  LDC R1, c[0x0][0x37c] ;  /* 0x0000df00ff017b82 */ /* 0x000fe20000000800 */
[----:B------:R-:W0:Y:S01]  /*0010*/  S2R R0, SR_TID.X ;  /* 0x0000000000007919 */ /* 0x000e220000002100 */
[----:B------:R-:W1:Y:S06]  /*0020*/  LDCU UR4, c[0x0][0x3a0] ;  /* 0x00007400ff0477ac */ /* 0x000e6c0008000800 */
[----:B------:R-:W2:Y:S01]  /*0030*/  LDC.64 R4, c[0x0][0x380] ;  /* 0x0000e000ff047b82 */ /* 0x000ea20000000a00 */
[----:B------:R-:W3:Y:S01]  /*0040*/  LDCU.64 UR8, c[0x0][0x358] ;  /* 0x00006b00ff0877ac */ /* 0x000ee20008000a00 */
[----:B------:R-:W-:-:S02]  /*0050*/  IMAD.MOV.U32 R16, RZ, RZ, 0x7fffffff ;  /* 0x7fffffffff107424 */ /* 0x000fc400078e00ff */
[----:B------:R-:W-:Y:S02]  /*0060*/  IMAD.MOV.U32 R12, RZ, RZ, 0x7fffffff ;  /* 0x7fffffffff0c7424 */ /* 0x000fe400078e00ff */
[----:B------:R-:W-:Y:S02]  /*0070*/  IMAD.MOV.U32 R14, RZ, RZ, 0x7fffffff ;  /* 0x7fffffffff0e7424 */ /* 0x000fe400078e00ff */
[----:B------:R-:W-:Y:S02]  /*0080*/  IMAD.MOV.U32 R15, RZ, RZ, 0x7fffffff ;  /* 0x7fffffffff0f7424 */ /* 0x000fe400078e00ff */
[----:B------:R-:W-:Y:S02]  /*0090*/  IMAD.MOV.U32 R17, RZ, RZ, 0x7fffffff ;  /* 0x7fffffffff117424 */ /* 0x000fe400078e00ff */
[----:B------:R-:W-:Y:S02]  /*00a0*/  IMAD.MOV.U32 R13, RZ, RZ, 0x7fffffff ;  /* 0x7fffffffff0d7424 */ /* 0x000fe400078e00ff */
        /* <DEDUP_REMOVED lines=10> */
[----:B------:R-:W-:Y:S01]  /*0150*/  IMAD.MOV.U32 R30, RZ, RZ, 0x7fffffff ;  /* 0x7fffffffff1e7424 */ /* 0x000fe200078e00ff */
[----:B------:R-:W4:Y:S01]  /*0160*/  S2UR UR6, SR_CgaCtaId ;  /* 0x00000000000679c3 */ /* 0x000f220000008800 */
[----:B0-----:R-:W-:Y:S01]  /*0170*/  IMAD R3, R0, 0x13, RZ ;  /* 0x0000001300037824 */ /* 0x001fe200078e02ff */
[----:B------:R-:W0:Y:S01]  /*0180*/  S2R R104, SR_LANEID ;  /* 0x0000000000687919 */ /* 0x000e220000000000 */
[----:B------:R-:W0:Y:S02]  /*0190*/  LDCU UR10, c[0x0][0x3ac] ;  /* 0x00007580ff0a77ac */ /* 0x000e240008000800 */
[C---:B------:R-:W-:Y:S01]  /*01a0*/  VIADD R6, R3.reuse, 0x2 ;  /* 0x0000000203067836 */ /* 0x040fe20000000000 */
[C---:B-1----:R-:W-:Y:S01]  /*01b0*/  ISETP.GE.AND P3, PT, R3.reuse, UR4, PT ;  /* 0x0000000403007c0c */ /* 0x042fe2000bf66270 */
[----:B------:R-:W-:-:S02]  /*01c0*/  VIADD R2, R3, 0x1 ;  /* 0x0000000103027836 */ /* 0x000fc40000000000 */
[C---:B------:R-:W-:Y:S01]  /*01d0*/  VIADD R7, R3.reuse, 0x3 ;  /* 0x0000000303077836 */ /* 0x040fe20000000000 */
[----:B------:R-:W-:Y:S01]  /*01e0*/  ISETP.GE.AND P5, PT, R6, UR4, PT ;  /* 0x0000000406007c0c */ /* 0x000fe2000bfa6270 */
[----:B------:R-:W-:Y:S01]  /*01f0*/  VIADD R6, R3, 0x4 ;  /* 0x0000000403067836 */ /* 0x000fe20000000000 */
[----:B------:R-:W-:Y:S01]  /*0200*/  ISETP.GE.AND P4, PT, R2, UR4, PT ;  /* 0x0000000402007c0c */ /* 0x000fe2000bf86270 */
[----:B------:R-:W-:Y:S01]  /*0210*/  IMAD.MOV.U32 R2, RZ, RZ, 0x7fffffff ;  /* 0x7fffffffff027424 */ /* 0x000fe200078e00ff */
[----:B------:R-:W-:Y:S01]  /*0220*/  ISETP.GE.AND P6, PT, R7, UR4, PT ;  /* 0x0000000407007c0c */ /* 0x000fe2000bfc6270 */
[----:B--2---:R-:W-:Y:S01]  /*0230*/  IMAD.WIDE.U32 R4, R3, 0x4, R4 ;  /* 0x0000000403047825 */ /* 0x004fe200078e0004 */
[----:B------:R-:W-:-:S03]  /*0240*/  ISETP.GE.AND P0, PT, R6, UR4, PT ;  /* 0x0000000406007c0c */ /* 0x000fc6000bf06270 */
[C---:B------:R-:W-:Y:S01]  /*0250*/  VIADD R8, R3.reuse, 0x6 ;  /* 0x0000000603087836 */ /* 0x040fe20000000000 */
[----:B---3--:R-:W2:Y:S01]  /*0260*/  @!P3 LDG.E R2, desc[UR8][R4.64] ;  /* 0x000000080402b981 */ /* 0x008ea2000c1e1900 */
[C---:B------:R-:W-:Y:S02]  /*0270*/  VIADD R6, R3.reuse, 0x7 ;  /* 0x0000000703067836 */ /* 0x040fe40000000000 */
[----:B------:R-:W-:Y:S01]  /*0280*/  VIADD R7, R3, 0x5 ;  /* 0x0000000503077836 */ /* 0x000fe20000000000 */
[----:B------:R-:W-:Y:S01]  /*0290*/  ISETP.GE.AND P2, PT, R8, UR4, PT ;  /* 0x0000000408007c0c */ /* 0x000fe2000bf46270 */
[----:B------:R-:W3:Y:S01]  /*02a0*/  @!P5 LDG.E R12, desc[UR8][R4.64+0x8] ;  /* 0x00000808040cd981 */ /* 0x000ee2000c1e1900 */
[----:B------:R-:W-:Y:S01]  /*02b0*/  ISETP.GE.AND P3, PT, R6, UR4, PT ;  /* 0x0000000406007c0c */ /* 0x000fe2000bf66270 */
[----:B------:R-:W-:Y:S01]  /*02c0*/  IMAD.MOV.U32 R6, RZ, RZ, 0x7fffffff ;  /* 0x7fffffffff067424 */ /* 0x000fe200078e00ff */
[----:B------:R-:W-:Y:S01]  /*02d0*/  ISETP.GE.AND P1, PT, R7, UR4, PT ;  /* 0x0000000407007c0c */ /* 0x000fe2000bf26270 */
[----:B------:R-:W-:Y:S01]  /*02e0*/  VIADD R7, R3, 0x8 ;  /* 0x0000000803077836 */ /* 0x000fe20000000000 */
[----:B------:R-:W5:Y:S04]  /*02f0*/  @!P0 LDG.E R14, desc[UR8][R4.64+0x10] ;  /* 0x00001008040e8981 */ /* 0x000f68000c1e1900 */
[----:B------:R-:W5:Y:S01]  /*0300*/  @!P4 LDG.E R6, desc[UR8][R4.64+0x4] ;  /* 0x000004080406c981 */ /* 0x000f62000c1e1900 */
[----:B------:R-:W-:Y:S01]  /*0310*/  ISETP.GE.AND P4, PT, R7, UR4, PT ;  /* 0x0000000407007c0c */ /* 0x000fe2000bf86270 */
[----:B------:R-:W-:-:S02]  /*0320*/  VIADD R7, R3, 0xb ;  /* 0x0000000b03077836 */ /* 0x000fc40000000000 */
[----:B------:R-:W5:Y:S01]  /*0330*/  @!P2 LDG.E R16, desc[UR8][R4.64+0x18] ;  /* 0x000018080410a981 */ /* 0x000f62000c1e1900 */
[----:B------:R-:W-:Y:S02]  /*0340*/  VIADD R8, R3, 0x9 ;  /* 0x0000000903087836 */ /* 0x000fe40000000000 */
[----:B------:R-:W-:Y:S01]  /*0350*/  ISETP.GE.AND P2, PT, R7, UR4, PT ;  /* 0x0000000407007c0c */ /* 0x000fe2000bf46270 */
[C---:B------:R-:W-:Y:S01]  /*0360*/  VIADD R7, R3.reuse, 0xd ;  /* 0x0000000d03077836 */ /* 0x040fe20000000000 */
[----:B------:R-:W5:Y:S01]  /*0370*/  @!P1 LDG.E R15, desc[UR8][R4.64+0x14] ;  /* 0x00001408040f9981 */ /* 0x000f62000c1e1900 */
[----:B------:R-:W-:Y:S01]  /*0380*/  ISETP.GE.AND P5, PT, R8, UR4, PT ;  /* 0x0000000408007c0c */ /* 0x000fe2000bfa6270 */
[----:B------:R-:W-:Y:S02]  /*0390*/  VIADD R8, R3, 0xc ;  /* 0x0000000c03087836 */ /* 0x000fe40000000000 */
[----:B------:R-:W-:Y:S01]  /*03a0*/  ISETP.GE.AND P0, PT, R7, UR4, PT ;  /* 0x0000000407007c0c */ /* 0x000fe2000bf06270 */
[C---:B------:R-:W-:Y:S01]  /*03b0*/  VIADD R7, R3.reuse, 0xe ;  /* 0x0000000e03077836 */ /* 0x040fe20000000000 */
[----:B------:R-:W5:Y:S01]  /*03c0*/  @!P3 LDG.E R17, desc[UR8][R4.64+0x1c] ;  /* 0x00001c080411b981 */ /* 0x000f62000c1e1900 */
[----:B------:R-:W-:Y:S01]  /*03d0*/  VIADD R9, R3, 0xa ;  /* 0x0000000a03097836 */ /* 0x000fe20000000000 */
[----:B------:R-:W-:-:S02]  /*03e0*/  ISETP.GE.AND P1, PT, R8, UR4, PT ;  /* 0x0000000408007c0c */ /* 0x000fc4000bf26270 */
[----:B------:R-:W-:Y:S01]  /*03f0*/  ISETP.GE.AND P3, PT, R7, UR4, PT ;  /* 0x0000000407007c0c */ /* 0x000fe2000bf66270 */
[----:B------:R-:W-:Y:S01]  /*0400*/  VIADD R7, R3, 0xf ;  /* 0x0000000f03077836 */ /* 0x000fe20000000000 */
[----:B------:R-:W5:Y:S01]  /*0410*/  @!P6 LDG.E R13, desc[UR8][R4.64+0xc] ;  /* 0x00000c08040de981 */ /* 0x000f62000c1e1900 */
[----:B------:R-:W-:Y:S01]  /*0420*/  ISETP.GE.AND P6, PT, R9, UR4, PT ;  /* 0x0000000409007c0c */ /* 0x000fe2000bfc6270 */
[----:B------:R-:W-:Y:S02]  /*0430*/  VIADD R8, R3, 0x11 ;  /* 0x0000001103087836 */ /* 0x000fe40000000000 */
[----:B------:R-:W5:Y:S01]  /*0440*/  @!P4 LDG.E R18, desc[UR8][R4.64+0x20] ;  /* 0x000020080412c981 */ /* 0x000f62000c1e1900 */
[----:B------:R-:W-:Y:S01]  /*0450*/  ISETP.GE.AND P4, PT, R7, UR4, PT ;  /* 0x0000000407007c0c */ /* 0x000fe2000bf86270 */
[C---:B------:R-:W-:Y:S02]  /*0460*/  VIADD R7, R3.reuse, 0x10 ;  /* 0x0000001003077836 */ /* 0x040fe40000000000 */
[----:B------:R-:W-:Y:S01]  /*0470*/  VIADD R3, R3, 0x12 ;  /* 0x0000001203037836 */ /* 0x000fe20000000000 */
[----:B------:R-:W5:Y:S04]  /*0480*/  @!P2 LDG.E R21, desc[UR8][R4.64+0x2c] ;  /* 0x00002c080415a981 */ /* 0x000f68000c1e1900 */
[----:B------:R-:W5:Y:S01]  /*0490*/  @!P1 LDG.E R22, desc[UR8][R4.64+0x30] ;  /* 0x0000300804169981 */ /* 0x000f62000c1e1900 */
[----:B------:R-:W-:-:S02]  /*04a0*/  ISETP.GE.AND P1, PT, R8, UR4, PT ;  /* 0x0000000408007c0c */ /* 0x000fc4000bf26270 */
[----:B------:R-:W-:Y:S01]  /*04b0*/  ISETP.GE.AND P2, PT, R3, UR4, PT ;  /* 0x0000000403007c0c */ /* 0x000fe2000bf46270 */
[----:B------:R-:W5:Y:S01]  /*04c0*/  @!P0 LDG.E R23, desc[UR8][R4.64+0x34] ;  /* 0x0000340804178981 */ /* 0x000f62000c1e1900 */
[----:B------:R-:W-:Y:S01]  /*04d0*/  ISETP.GE.AND P0, PT, R7, UR4, PT ;  /* 0x0000000407007c0c */ /* 0x000fe2000bf06270 */
[----:B------:R-:W1:Y:S02]  /*04e0*/  LDCU.64 UR4, c[0x0][0x3a8] ;  /* 0x00007500ff0477ac */ /* 0x000e640008000a00 */
[----:B------:R-:W5:Y:S04]  /*04f0*/  @!P5 LDG.E R19, desc[UR8][R4.64+0x24] ;  /* 0x000024080413d981 */ /* 0x000f68000c1e1900 */
[----:B------:R-:W5:Y:S04]  /*0500*/  @!P6 LDG.E R20, desc[UR8][R4.64+0x28] ;  /* 0x000028080414e981 */ /* 0x000f68000c1e1900 */
[----:B------:R-:W5:Y:S04]  /*0510*/  @!P3 LDG.E R24, desc[UR8][R4.64+0x38] ;  /* 0x000038080418b981 */ /* 0x000f68000c1e1900 */
[----:B------:R-:W5:Y:S04]  /*0520*/  @!P4 LDG.E R25, desc[UR8][R4.64+0x3c] ;  /* 0x00003c080419c981 */ /* 0x000f68000c1e1900 */
[----:B------:R-:W5:Y:S04]  /*0530*/  @!P0 LDG.E R26, desc[UR8][R4.64+0x40] ;  /* 0x00004008041a8981 */ /* 0x000f68000c1e1900 */
[----:B------:R-:W5:Y:S04]  /*0540*/  @!P1 LDG.E R28, desc[UR8][R4.64+0x44] ;  /* 0x00004408041c9981 */ /* 0x000f68000c1e1900 */
[----:B------:R0:W5:Y:S01]  /*0550*/  @!P2 LDG.E R30, desc[UR8][R4.64+0x48] ;  /* 0x00004808041ea981 */ /* 0x000162000c1e1900 */
[----:B------:R-:W-:Y:S01]  /*0560*/  IMAD.MOV.U32 R8, RZ, RZ, -0x1 ;  /* 0xffffffffff087424 */ /* 0x000fe200078e00ff */
[----:B-1----:R-:W-:-:S02]  /*0570*/  UIADD3 UR7, UPT, UPT, UR4, 0x6, URZ ;  /* 0x0000000604077890 */ /* 0x002fc4000fffe0ff */
[----:B------:R-:W-:-:S03]  /*0580*/  UIADD3 UR5, UPT, UPT, -UR4, UR5, URZ ;  /* 0x0000000504057290 */ /* 0x000fc6000fffe1ff */
[----:B------:R-:W-:Y:S02]  /*0590*/  UMOV UR4, 0x400 ;  /* 0x0000040000047882 */ /* 0x000fe40000000000 */
[----:B----4-:R-:W-:Y:S01]  /*05a0*/  ULEA UR4, UR6, UR4, 0x18 ;  /* 0x0000000406047291 */ /* 0x010fe2000f8ec0ff */
[----:B------:R-:W-:-:S05]  /*05b0*/  SHF.R.U32.HI R105, RZ, 0x5, R0 ;  /* 0x00000005ff697819 */ /* 0x000fca0000011600 */
[----:B------:R-:W-:-:S05]  /*05c0*/  LEA R27, R0, UR4, 0x2 ;  /* 0x00000004001b7c11 */ /* 0x000fca000f8e10ff */
[----:B------:R-:W-:Y:S01]  /*05d0*/  IMAD R29, R0, 0x80, R27 ;  /* 0x00000080001d7824 */ /* 0x000fe200078e021b */
[----:B------:R-:W-:-:S03]  /*05e0*/  LEA R31, R105, UR4, 0x2 ;  /* 0x00000004691f7c11 */ /* 0x000fc6000f8e10ff */
[----:B------:R-:W-:Y:S01]  /*05f0*/  IMAD R33, R0, -0x38, R29 ;  /* 0xffffffc800217824 */ /* 0x000fe200078e021d */
[----:B------:R-:W-:Y:S01]  /*0600*/  BAR.SYNC.DEFER_BLOCKING 0x0 ;  /* 0x0000000000007b1d */ /* 0x000fe20000010000 */
[----:B--2---:R-:W-:-:S04]  /*0610*/  ISETP.GT.AND P0, PT, R2, -0x1, PT ;  /* 0xffffffff0200780c */ /* 0x004fc80003f04270 */
[----:B------:R-:W-:Y:S02]  /*0620*/  SEL R3, R8, 0x80000000, !P0 ;  /* 0x8000000008037807 */ /* 0x000fe40004000000 */
[----:B---3--:R-:W-:Y:S02]  /*0630*/  ISETP.GT.AND P2, PT, R12, -0x1, PT ;  /* 0xffffffff0c00780c */ /* 0x008fe40003f44270 */
[----:B-----5:R-:W-:-:S04]  /*0640*/  ISETP.GT.AND P1, PT, R6, -0x1, PT ;  /* 0xffffffff0600780c */ /* 0x020fc80003f24270 */
[----:B------:R-:W-:Y:S02]  /*0650*/  SEL R7, R8, 0x80000000, !P1 ;  /* 0x8000000008077807 */ /* 0x000fe40004800000 */
[----:B------:R-:W-:Y:S02]  /*0660*/  ISETP.GT.AND P1, PT, R14, -0x1, PT ;  /* 0xffffffff0e00780c */ /* 0x000fe40003f24270 */
[C---:B------:R-:W-:Y:S02]  /*0670*/  SEL R9, R8.reuse, 0x80000000, !P2 ;  /* 0x8000000008097807 */ /* 0x040fe40005000000 */
[----:B0-----:R-:W-:Y:S02]  /*0680*/  SEL R5, R8, 0x80000000, !P1 ;  /* 0x8000000008057807 */ /* 0x001fe40004800000 */
[----:B------:R-:W-:Y:S02]  /*0690*/  ISETP.GT.AND P2, PT, R15, -0x1, PT ;  /* 0xffffffff0f00780c */ /* 0x000fe40003f44270 */
[----:B------:R-:W-:-:S02]  /*06a0*/  LOP3.LUT R2, R3, R2, RZ, 0x3c, !PT ;  /* 0x0000000203027212 */ /* 0x000fc400078e3cff */
[----:B------:R-:W-:-:S04]  /*06b0*/  ISETP.GT.AND P0, PT, R13, -0x1, PT ;  /* 0xffffffff0d00780c */ /* 0x000fc80003f04270 */
[----:B------:R-:W-:Y:S02]  /*06c0*/  SEL R4, R8, 0x80000000, !P0 ;  /* 0x8000000008047807 */ /* 0x000fe40004000000 */
[----:B------:R-:W-:Y:S02]  /*06d0*/  ISETP.GT.AND P0, PT, R17, -0x1, PT ;  /* 0xffffffff1100780c */ /* 0x000fe40003f04270 */
[----:B------:R-:W-:Y:S02]  /*06e0*/  ISETP.GT.AND P1, PT, R18, -0x1, PT ;  /* 0xffffffff1200780c */ /* 0x000fe40003f24270 */
[----:B------:R-:W-:Y:S02]  /*06f0*/  LOP3.LUT R3, R7, R6, RZ, 0x3c, !PT ;  /* 0x0000000607037212 */ /* 0x000fe400078e3cff */
[----:B------:R-:W-:Y:S02]  /*0700*/  LOP3.LUT R13, R4, R13, RZ, 0x3c, !PT ;  /* 0x0000000d040d7212 */ /* 0x000fe400078e3cff */
[----:B------:R-:W-:-:S02]  /*0710*/  LOP3.LUT R14, R5, R14, RZ, 0x3c, !PT ;  /* 0x0000000e050e7212 */ /* 0x000fc400078e3cff */
[C---:B------:R-:W-:Y:S02]  /*0720*/  SEL R6, R8.reuse, 0x80000000, !P2 ;  /* 0x8000000008067807 */ /* 0x040fe40005000000 */
[C---:B------:R-:W-:Y:S02]  /*0730*/  SEL R4, R8.reuse, 0x80000000, !P0 ;  /* 0x8000000008047807 */ /* 0x040fe40004000000 */
[----:B------:R-:W-:Y:S02]  /*0740*/  SEL R5, R8, 0x80000000, !P1 ;  /* 0x8000000008057807 */ /* 0x000fe40004800000 */
[----:B------:R-:W-:Y:S02]  /*0750*/  ISETP.GT.AND P3, PT, R16, -0x1, PT ;  /* 0xffffffff1000780c */ /* 0x000fe40003f64270 */
[----:B------:R-:W-:Y:S02]  /*0760*/  ISETP.GT.AND P2, PT, R19, -0x1, PT ;  /* 0xffffffff1300780c */ /* 0x000fe40003f44270 */
[----:B------:R-:W-:-:S02]  /*0770*/  ISETP.GT.AND P0, PT, R20, -0x1, PT ;  /* 0xffffffff1400780c */ /* 0x000fc40003f04270 */
[----:B------:R-:W-:Y:S02]  /*0780*/  ISETP.GT.AND P1, PT, R21, -0x1, PT ;  /* 0xffffffff1500780c */ /* 0x000fe40003f24270 */
[----:B------:R-:W-:Y:S02]  /*0790*/  LOP3.LUT R15, R6, R15, RZ, 0x3c, !PT ;  /* 0x0000000f060f7212 */ /* 0x000fe400078e3cff */
[----:B------:R-:W-:Y:S02]  /*07a0*/  LOP3.LUT R17, R4, R17, RZ, 0x3c, !PT ;  /* 0x0000001104117212 */ /* 0x000fe400078e3cff */
[----:B------:R-:W-:Y:S02]  /*07b0*/  LOP3.LUT R18, R5, R18, RZ, 0x3c, !PT ;  /* 0x0000001205127212 */ /* 0x000fe400078e3cff */
[C---:B------:R-:W-:Y:S02]  /*07c0*/  SEL R7, R8.reuse, 0x80000000, !P3 ;  /* 0x8000000008077807 */ /* 0x040fe40005800000 */
[----:B------:R-:W-:-:S02]  /*07d0*/  SEL R6, R8, 0x80000000, !P2 ;  /* 0x8000000008067807 */ /* 0x000fc40005000000 */
[C---:B------:R-:W-:Y:S02]  /*07e0*/  SEL R5, R8.reuse, 0x80000000, !P0 ;  /* 0x8000000008057807 */ /* 0x040fe40004000000 */
        /* <DEDUP_REMOVED lines=12> */
[----:B------:R-:W-:Y:S02]  /*08b0*/  ISETP.GT.AND P1, PT, R28, -0x1, PT ;  /* 0xffffffff1c00780c */ /* 0x000fe40003f24270 */
[----:B------:R-:W-:Y:S02]  /*08c0*/  ISETP.GT.AND P2, PT, R30, -0x1, PT ;  /* 0xffffffff1e00780c */ /* 0x000fe40003f44270 */
[----:B------:R-:W-:Y:S02]  /*08d0*/  LOP3.LUT R12, R9, R12, RZ, 0x3c, !PT ;  /* 0x0000000c090c7212 */ /* 0x000fe400078e3cff */
[----:B------:R-:W-:Y:S02]  /*08e0*/  LOP3.LUT R19, R6, R19, RZ, 0x3c, !PT ;  /* 0x0000001306137212 */ /* 0x000fe400078e3cff */
[----:B------:R-:W-:-:S02]  /*08f0*/  LOP3.LUT R22, R7, R22, RZ, 0x3c, !PT ;  /* 0x0000001607167212 */ /* 0x000fc400078e3cff */
[----:B------:R-:W-:Y:S02]  /*0900*/  LOP3.LUT R24, R5, R24, RZ, 0x3c, !PT ;  /* 0x0000001805187212 */ /* 0x000fe400078e3cff */
[C---:B------:R-:W-:Y:S02]  /*0910*/  SEL R6, R8.reuse, 0x80000000, !P3 ;  /* 0x8000000008067807 */ /* 0x040fe40005800000 */
[C---:B------:R-:W-:Y:S02]  /*0920*/  SEL R5, R8.reuse, 0x80000000, !P0 ;  /* 0x8000000008057807 */ /* 0x040fe40004000000 */
[C---:B------:R-:W-:Y:S02]  /*0930*/  SEL R7, R8.reuse, 0x80000000, !P1 ;  /* 0x8000000008077807 */ /* 0x040fe40004800000 */
[----:B------:R-:W-:Y:S02]  /*0940*/  SEL R9, R8, 0x80000000, !P2 ;  /* 0x8000000008097807 */ /* 0x000fe40005000000 */
[----:B------:R-:W-:-:S02]  /*0950*/  LOP3.LUT R23, R6, R23, RZ, 0x3c, !PT ;  /* 0x0000001706177212 */ /* 0x000fc400078e3cff */
[----:B------:R-:W-:Y:S02]  /*0960*/  LOP3.LUT R25, R4, R25, RZ, 0x3c, !PT ;  /* 0x0000001904197212 */ /* 0x000fe400078e3cff */
[----:B------:R-:W-:Y:S02]  /*0970*/  LOP3.LUT R26, R5, R26, RZ, 0x3c, !PT ;  /* 0x0000001a051a7212 */ /* 0x000fe400078e3cff */
[----:B------:R-:W-:Y:S02]  /*0980*/  LOP3.LUT R28, R7, R28, RZ, 0x3c, !PT ;  /* 0x0000001c071c7212 */ /* 0x000fe400078e3cff */
[----:B------:R-:W-:-:S07]  /*0990*/  LOP3.LUT R30, R9, R30, RZ, 0x3c, !PT ;  /* 0x0000001e091e7212 */ /* 0x000fce00078e3cff */
.L_x_218:
[----:B------:R-:W-:Y:S01]  /*09a0*/  UISETP.LT.AND UP0, UPT, UR5, 0x6, UPT ;  /* 0x000000060500788c */ /* 0x000fe2000bf01270 */
[C---:B0-----:R-:W-:Y:S01]  /*09b0*/  ISETP.NE.AND P0, PT, R2.reuse, 0x7fffffff, PT ;  /* 0x7fffffff0200780c */ /* 0x041fe20003f05270 */
[----:B------:R-:W-:Y:S01]  /*09c0*/  UIADD3 UR6, UPT, UPT, UR7, -0x6, URZ ;  /* 0xfffffffa07067890 */ /* 0x000fe2000fffe0ff */
[----:B------:R-:W-:Y:S01]  /*09d0*/  STS [R27], RZ ;  /* 0x000000ff1b007388 */ /* 0x000fe20000000800 */
[----:B------:R-:W-:Y:S01]  /*09e0*/  USEL UR4, UR5, 0x6, UP0 ;  /* 0x0000000605047887 */ /* 0x000fe20008000000 */
[----:B--2---:R-:W-:Y:S01]  /*09f0*/  SEL R4, R2, 0x80000000, P0 ;  /* 0x8000000002047807 */ /* 0x004fe20000000000 */
[----:B------:R-:W-:Y:S01]  /*0a00*/  UISETP.GE.AND UP0, UPT, UR7, UR10, UPT ;  /* 0x0000000a0700728c */ /* 0x000fe2000bf06270 */
[----:B------:R-:W-:Y:S01]  /*0a10*/  STS [R27+0x400], RZ ;  /* 0x000400ff1b007388 */ /* 0x000fe20000000800 */
[----:B------:R-:W-:Y:S01]  /*0a20*/  UBMSK UR4, URZ, UR4 ;  /* 0x00000004ff04729b */ /* 0x000fe20008000000 */
[----:B------:R-:W-:Y:S02]  /*0a30*/  SHF.R.U32.HI R4, RZ, UR6, R4 ;  /* 0x00000006ff047c19 */ /* 0x000fe40008011604 */
[----:B------:R-:W-:Y:S01]  /*0a40*/  STS [R27+0x800], RZ ;  /* 0x000800ff1b007388 */ /* 0x000fe20000000800 */
[----:B------:R-:W-:-:S02]  /*0a50*/  ISETP.NE.AND P0, PT, R3, 0x7fffffff, PT ;  /* 0x7fffffff0300780c */ /* 0x000fc40003f05270 */
[----:B------:R-:W-:Y:S01]  /*0a60*/  LOP3.LUT R4, R4, UR4, RZ, 0xc0, !PT ;  /* 0x0000000404047c12 */ /* 0x000fe2000f8ec0ff */
[----:B------:R-:W-:Y:S01]  /*0a70*/  STS [R27+0xc00], RZ ;  /* 0x000c00ff1b007388 */ /* 0x000fe20000000800 */
[----:B------:R-:W-:Y:S02]  /*0a80*/  ISETP.NE.AND P1, PT, R104, 0x1f, PT ;  /* 0x0000001f6800780c */ /* 0x000fe40003f25270 */
[C---:B------:R-:W-:Y:S01]  /*0a90*/  ISETP.NE.AND P2, PT, R105.reuse, 0x6, PT ;  /* 0x000000066900780c */ /* 0x040fe20003f45270 */
[----:B------:R-:W-:Y:S01]  /*0aa0*/  IMAD.SHL.U32 R5, R4, 0x400, RZ ;  /* 0x0000040004057824 */ /* 0x000fe200078e00ff */
[----:B------:R-:W-:Y:S01]  /*0ab0*/  SHF.R.U32.HI R4, RZ, 0x4, R4 ;  /* 0x00000004ff047819 */ /* 0x000fe20000011604 */
[----:B------:R-:W-:Y:S01]  /*0ac0*/  STS [R27+0x1000], RZ ;  /* 0x001000ff1b007388 */ /* 0x000fe20000000800 */
[----:B------:R-:W-:Y:S02]  /*0ad0*/  ISETP.NE.AND P3, PT, R105, 0x7, PT ;  /* 0x000000076900780c */ /* 0x000fe40003f65270 */
[----:B------:R-:W-:Y:S01]  /*0ae0*/  LOP3.LUT R34, R5, 0x7c00, RZ, 0xc0, !PT ;  /* 0x00007c0005227812 */ /* 0x000fe200078ec0ff */
[----:B------:R-:W-:Y:S01]  /*0af0*/  STS [R27+0x1400], RZ ;  /* 0x001400ff1b007388 */ /* 0x000fe20000000800 */
[----:B------:R-:W-:-:S03]  /*0b00*/  LOP3.LUT R4, R4, 0xffffffe, RZ, 0xc0, !PT ;  /* 0x0ffffffe04047812 */ /* 0x000fc600078ec0ff */
[----:B------:R-:W-:Y:S01]  /*0b10*/  STS [R27+0x1800], RZ ;  /* 0x001800ff1b007388 */ /* 0x000fe20000000800 */
[----:B------:R-:W-:Y:S02]  /*0b20*/  IADD3 R34, PT, PT, R4, R27, R34 ;  /* 0x0000001b04227210 */ /* 0x000fe40007ffe022 */
[----:B------:R-:W-:Y:S01]  /*0b30*/  SEL R4, R3, 0x80000000, P0 ;  /* 0x8000000003047807 */ /* 0x000fe20000000000 */
[----:B------:R-:W-:Y:S01]  /*0b40*/  STS [R27+0x1c00], RZ ;  /* 0x001c00ff1b007388 */ /* 0x000fe20000000800 */
[----:B------:R-:W-:Y:S02]  /*0b50*/  ISETP.NE.AND P0, PT, R12, 0x7fffffff, PT ;  /* 0x7fffffff0c00780c */ /* 0x000fe40003f05270 */
[----:B------:R-:W-:Y:S01]  /*0b60*/  SHF.R.U32.HI R4, RZ, UR6, R4 ;  /* 0x00000006ff047c19 */ /* 0x000fe20008011604 */
[----:B------:R-:W-:Y:S03]  /*0b70*/  STS [R27+0x2000], RZ ;  /* 0x002000ff1b007388 */ /* 0x000fe60000000800 */
[----:B------:R-:W-:Y:S01]  /*0b80*/  LOP3.LUT R4, R4, UR4, RZ, 0xc0, !PT ;  /* 0x0000000404047c12 */ /* 0x000fe2000f8ec0ff */
[----:B------:R-:W-:Y:S04]  /*0b90*/  STS [R27+0x2400], RZ ;  /* 0x002400ff1b007388 */ /* 0x000fe80000000800 */
[----:B------:R-:W-:Y:S01]  /*0ba0*/  STS [R27+0x2800], RZ ;  /* 0x002800ff1b007388 */ /* 0x000fe20000000800 */
[----:B------:R-:W-:Y:S01]  /*0bb0*/  IMAD.SHL.U32 R5, R4, 0x400, RZ ;  /* 0x0000040004057824 */ /* 0x000fe200078e00ff */
[----:B------:R-:W-:-:S02]  /*0bc0*/  SHF.R.U32.HI R4, RZ, 0x4, R4 ;  /* 0x00000004ff047819 */ /* 0x000fc40000011604 */
[----:B------:R-:W-:Y:S02]  /*0bd0*/  STS [R27+0x2c00], RZ ;  /* 0x002c00ff1b007388 */ /* 0x000fe40000000800 */
[----:B------:R-:W-:Y:S02]  /*0be0*/  LOP3.LUT R36, R5, 0x7c00, RZ, 0xc0, !PT ;  /* 0x00007c0005247812 */ /* 0x000fe400078ec0ff */
        /* <DEDUP_REMOVED lines=36> */
[----:B------:R-:W0:Y:S02]  /*0e30*/  LDS.U16 R32, [R34] ;  /* 0x0000000022207984 */ /* 0x000e240000000400 */
[----:B0-----:R-:W-:-:S05]  /*0e40*/  VIADD R5, R32, 0x1 ;  /* 0x0000000120057836 */ /* 0x001fca0000000000 */
[----:B------:R0:W-:Y:S04]  /*0e50*/  STS.U16 [R34], R5 ;  /* 0x0000000522007388 */ /* 0x0001e80000000400 */
[----:B------:R-:W1:Y:S01]  /*0e60*/  LDS.U16 R37, [R36] ;  /* 0x0000000024257984 */ /* 0x000e620000000400 */
[----:B0-----:R-:W-:Y:S01]  /*0e70*/  IMAD.SHL.U32 R5, R4, 0x400, RZ ;  /* 0x0000040004057824 */ /* 0x001fe200078e00ff */
[----:B------:R-:W-:-:S04]  /*0e80*/  SHF.R.U32.HI R4, RZ, 0x4, R4 ;  /* 0x00000004ff047819 */ /* 0x000fc80000011604 */
[----:B------:R-:W-:Y:S02]  /*0e90*/  LOP3.LUT R40, R5, 0x7c00, RZ, 0xc0, !PT ;  /* 0x00007c0005287812 */ /* 0x000fe400078ec0ff */
[----:B------:R-:W-:-:S04]  /*0ea0*/  LOP3.LUT R4, R4, 0xffffffe, RZ, 0xc0, !PT ;  /* 0x0ffffffe04047812 */ /* 0x000fc800078ec0ff */
[----:B------:R-:W-:Y:S02]  /*0eb0*/  IADD3 R40, PT, PT, R4, R27, R40 ;  /* 0x0000001b04287210 */ /* 0x000fe40007ffe028 */
[----:B------:R-:W-:Y:S02]  /*0ec0*/  SEL R4, R14, 0x80000000, P0 ;  /* 0x800000000e047807 */ /* 0x000fe40000000000 */
[----:B------:R-:W-:Y:S02]  /*0ed0*/  ISETP.NE.AND P0, PT, R15, 0x7fffffff, PT ;  /* 0x7fffffff0f00780c */ /* 0x000fe40003f05270 */
[----:B------:R-:W-:-:S04]  /*0ee0*/  SHF.R.U32.HI R4, RZ, UR6, R4 ;  /* 0x00000006ff047c19 */ /* 0x000fc80008011604 */
[----:B------:R-:W-:-:S05]  /*0ef0*/  LOP3.LUT R4, R4, UR4, RZ, 0xc0, !PT ;  /* 0x0000000404047c12 */ /* 0x000fca000f8ec0ff */
[----:B------:R-:W-:Y:S01]  /*0f00*/  IMAD.SHL.U32 R6, R4, 0x400, RZ ;  /* 0x0000040004067824 */ /* 0x000fe200078e00ff */
[----:B------:R-:W-:-:S04]  /*0f10*/  SHF.R.U32.HI R4, RZ, 0x4, R4 ;  /* 0x00000004ff047819 */ /* 0x000fc80000011604 */
[----:B------:R-:W-:Y:S02]  /*0f20*/  LOP3.LUT R6, R6, 0x7c00, RZ, 0xc0, !PT ;  /* 0x00007c0006067812 */ /* 0x000fe400078ec0ff */
[----:B------:R-:W-:Y:S01]  /*0f30*/  LOP3.LUT R4, R4, 0xffffffe, RZ, 0xc0, !PT ;  /* 0x0ffffffe04047812 */ /* 0x000fe200078ec0ff */
[----:B-1----:R-:W-:-:S03]  /*0f40*/  VIADD R7, R37, 0x1 ;  /* 0x0000000125077836 */ /* 0x002fc60000000000 */
[----:B------:R-:W-:Y:S02]  /*0f50*/  IADD3 R42, PT, PT, R4, R27, R6 ;  /* 0x0000001b042a7210 */ /* 0x000fe40007ffe006 */
[----:B------:R-:W-:Y:S01]  /*0f60*/  STS.U16 [R36], R7 ;  /* 0x0000000724007388 */ /* 0x000fe20000000400 */
[----:B------:R-:W-:Y:S02]  /*0f70*/  SEL R4, R15, 0x80000000, P0 ;  /* 0x800000000f047807 */ /* 0x000fe40000000000 */
[----:B------:R-:W-:Y:S01]  /*0f80*/  ISETP.NE.AND P0, PT, R16, 0x7fffffff, PT ;  /* 0x7fffffff1000780c */ /* 0x000fe20003f05270 */
[----:B------:R-:W0:Y:S01]  /*0f90*/  LDS.U16 R39, [R38] ;  /* 0x0000000026277984 */ /* 0x000e220000000400 */
[----:B------:R-:W-:-:S04]  /*0fa0*/  SHF.R.U32.HI R4, RZ, UR6, R4 ;  /* 0x00000006ff047c19 */ /* 0x000fc80008011604 */
[----:B------:R-:W-:Y:S01]  /*0fb0*/  LOP3.LUT R4, R4, UR4, RZ, 0xc0, !PT ;  /* 0x0000000404047c12 */ /* 0x000fe2000f8ec0ff */
        /* <DEDUP_REMOVED lines=152> */
[----:B------:R-:W-:-:S04]  /*1940*/  SEL R4, R30, 0x80000000, P0 ;  /* 0x800000001e047807 */ /* 0x000fc80000000000 */
[----:B------:R-:W-:Y:S01]  /*1950*/  SHF.R.U32.HI R4, RZ, UR6, R4 ;  /* 0x00000006ff047c19 */ /* 0x000fe20008011604 */
[----:B------:R-:W0:Y:S03]  /*1960*/  S2UR UR6, SR_CgaCtaId ;  /* 0x00000000000679c3 */ /* 0x000e260000008800 */
[----:B------:R-:W-:Y:S01]  /*1970*/  LOP3.LUT R4, R4, UR4, RZ, 0xc0, !PT ;  /* 0x0000000404047c12 */ /* 0x000fe2000f8ec0ff */
[----:B------:R-:W-:-:S04]  /*1980*/  UMOV UR4, 0x400 ;  /* 0x0000040000047882 */ /* 0x000fc80000000000 */
[----:B------:R-:W-:Y:S01]  /*1990*/  IMAD.SHL.U32 R6, R4, 0x400, RZ ;  /* 0x0000040004067824 */ /* 0x000fe200078e00ff */
[----:B------:R-:W-:-:S04]  /*19a0*/  SHF.R.U32.HI R4, RZ, 0x4, R4 ;  /* 0x00000004ff047819 */ /* 0x000fc80000011604 */
[----:B------:R-:W-:Y:S02]  /*19b0*/  LOP3.LUT R6, R6, 0x7c00, RZ, 0xc0, !PT ;  /* 0x00007c0006067812 */ /* 0x000fe400078ec0ff */
[----:B------:R-:W-:Y:S01]  /*19c0*/  LOP3.LUT R4, R4, 0xffffffe, RZ, 0xc0, !PT ;  /* 0x0ffffffe04047812 */ /* 0x000fe200078ec0ff */
[----:B-1----:R-:W-:-:S03]  /*19d0*/  VIADD R7, R65, 0x1 ;  /* 0x0000000141077836 */ /* 0x002fc60000000000 */
[----:B------:R-:W-:Y:S02]  /*19e0*/  IADD3 R70, PT, PT, R4, R27, R6 ;  /* 0x0000001b04467210 */ /* 0x000fe40007ffe006 */
[----:B------:R-:W-:Y:S01]  /*19f0*/  STS.U16 [R64], R7 ;  /* 0x0000000740007388 */ /* 0x000fe20000000400 */
[----:B0-----:R-:W-:-:S03]  /*1a00*/  ULEA UR4, UR6, UR4, 0x18 ;  /* 0x0000000406047291 */ /* 0x001fc6000f8ec0ff */
[----:B------:R-:W0:Y:S02]  /*1a10*/  LDS.U16 R67, [R66] ;  /* 0x0000000042437984 */ /* 0x000e240000000400 */
[----:B0-----:R-:W-:-:S05]  /*1a20*/  VIADD R5, R67, 0x1 ;  /* 0x0000000143057836 */ /* 0x001fca0000000000 */
[----:B------:R-:W-:Y:S04]  /*1a30*/  STS.U16 [R66], R5 ;  /* 0x0000000542007388 */ /* 0x000fe80000000400 */
[----:B------:R-:W0:Y:S02]  /*1a40*/  LDS.U16 R69, [R68] ;  /* 0x0000000044457984 */ /* 0x000e240000000400 */
[----:B0-----:R-:W-:-:S05]  /*1a50*/  VIADD R7, R69, 0x1 ;  /* 0x0000000145077836 */ /* 0x001fca0000000000 */
[----:B------:R-:W-:Y:S04]  /*1a60*/  STS.U16 [R68], R7 ;  /* 0x0000000744007388 */ /* 0x000fe80000000400 */
[----:B------:R-:W0:Y:S02]  /*1a70*/  LDS.U16 R71, [R70] ;  /* 0x0000000046477984 */ /* 0x000e240000000400 */
[----:B0-----:R-:W-:-:S05]  /*1a80*/  VIADD R5, R71, 0x1 ;  /* 0x0000000147057836 */ /* 0x001fca0000000000 */
[----:B------:R-:W-:Y:S01]  /*1a90*/  STS.U16 [R70], R5 ;  /* 0x0000000546007388 */ /* 0x000fe20000000400 */
[----:B------:R-:W-:Y:S06]  /*1aa0*/  BAR.SYNC.DEFER_BLOCKING 0x0 ;  /* 0x0000000000007b1d */ /* 0x000fec0000010000 */
[----:B------:R-:W-:Y:S04]  /*1ab0*/  LDS R72, [R29] ;  /* 0x000000001d487984 */ /* 0x000fe80000000800 */
        /* <DEDUP_REMOVED lines=11> */
[----:B0-----:R-:W-:-:S03]  /*1b70*/  IMAD.IADD R73, R72, 0x1, R73 ;  /* 0x0000000148497824 */ /* 0x001fc600078e0249 */
[----:B------:R-:W0:Y:S01]  /*1b80*/  LDS R84, [R29+0x30] ;  /* 0x000030001d547984 */ /* 0x000e220000000800 */
[----:B-1----:R-:W-:-:S03]  /*1b90*/  IMAD.IADD R74, R74, 0x1, R73 ;  /* 0x000000014a4a7824 */ /* 0x002fc600078e0249 */
[----:B------:R-:W1:Y:S01]  /*1ba0*/  LDS R85, [R29+0x34] ;  /* 0x000034001d557984 */ /* 0x000e620000000800 */
[----:B--2---:R-:W-:-:S03]  /*1bb0*/  IMAD.IADD R75, R75, 0x1, R74 ;  /* 0x000000014b4b7824 */ /* 0x004fc600078e024a */
[----:B------:R-:W2:Y:S01]  /*1bc0*/  LDS R86, [R29+0x38] ;  /* 0x000038001d567984 */ /* 0x000ea20000000800 */
[----:B---3--:R-:W-:-:S03]  /*1bd0*/  IMAD.IADD R76, R76, 0x1, R75 ;  /* 0x000000014c4c7824 */ /* 0x008fc600078e024b */
[----:B------:R-:W3:Y:S01]  /*1be0*/  LDS R87, [R29+0x3c] ;  /* 0x00003c001d577984 */ /* 0x000ee20000000800 */
[----:B----4-:R-:W-:-:S03]  /*1bf0*/  IMAD.IADD R77, R77, 0x1, R76 ;  /* 0x000000014d4d7824 */ /* 0x010fc600078e024c */
[----:B------:R-:W4:Y:S01]  /*1c00*/  LDS R88, [R29+0x40] ;  /* 0x000040001d587984 */ /* 0x000f220000000800 */
[----:B-----5:R-:W-:-:S03]  /*1c10*/  IMAD.IADD R78, R78, 0x1, R77 ;  /* 0x000000014e4e7824 */ /* 0x020fc600078e024d */
[----:B------:R-:W5:Y:S01]  /*1c20*/  LDS R89, [R29+0x44] ;  /* 0x000044001d597984 */ /* 0x000f620000000800 */
[----:B------:R-:W-:-:S03]  /*1c30*/  IMAD.IADD R79, R79, 0x1, R78 ;  /* 0x000000014f4f7824 */ /* 0x000fc600078e024e */
        /* <DEDUP_REMOVED lines=29> */
[----:B------:R-:W-:-:S04]  /*1e10*/  IMAD.IADD R94, R94, 0x1, R93 ;  /* 0x000000015e5e7824 */ /* 0x000fc800078e025d */
[----:B0-----:R-:W-:-:S04]  /*1e20*/  IMAD.IADD R95, R95, 0x1, R94 ;  /* 0x000000015f5f7824 */ /* 0x001fc800078e025e */
[----:B-1----:R-:W-:-:S04]  /*1e30*/  IMAD.IADD R96, R96, 0x1, R95 ;  /* 0x0000000160607824 */ /* 0x002fc800078e025f */
[----:B--2---:R-:W-:-:S04]  /*1e40*/  IMAD.IADD R97, R97, 0x1, R96 ;  /* 0x0000000161617824 */ /* 0x004fc800078e0260 */
[----:B---3--:R-:W-:-:S04]  /*1e50*/  IMAD.IADD R98, R98, 0x1, R97 ;  /* 0x0000000162627824 */ /* 0x008fc800078e0261 */
[----:B----4-:R-:W-:-:S04]  /*1e60*/  IMAD.IADD R99, R99, 0x1, R98 ;  /* 0x0000000163637824 */ /* 0x010fc800078e0262 */
[----:B-----5:R-:W-:-:S04]  /*1e70*/  IMAD.IADD R100, R100, 0x1, R99 ;  /* 0x0000000164647824 */ /* 0x020fc800078e0263 */
[----:B------:R-:W-:-:S04]  /*1e80*/  IMAD.IADD R101, R101, 0x1, R100 ;  /* 0x0000000165657824 */ /* 0x000fc800078e0264 */
[----:B------:R-:W-:-:S04]  /*1e90*/  IMAD.IADD R102, R102, 0x1, R101 ;  /* 0x0000000166667824 */ /* 0x000fc800078e0265 */
[----:B------:R-:W-:-:S04]  /*1ea0*/  IMAD.IADD R103, R103, 0x1, R102 ;  /* 0x0000000167677824 */ /* 0x000fc800078e0266 */
[----:B------:R-:W-:-:S05]  /*1eb0*/  IMAD.IADD R106, R4, 0x1, R103 ;  /* 0x00000001046a7824 */ /* 0x000fca00078e0267 */
        /* <DEDUP_REMOVED lines=8> */
[----:B------:R-:W0:Y:S02]  /*1f40*/  SHFL.UP P0, R107, R108, 0x10, RZ ;  /* 0x060000006c6b7989 */ /* 0x000e2400000000ff */
[----:B0-----:R-:W-:Y:S01]  /*1f50*/  @P0 IMAD.IADD R107, R108, 0x1, R107 ;  /* 0x000000016c6b0824 */ /* 0x001fe200078e026b */
[----:B------:R-:W-:-:S03]  /*1f60*/  ISETP.NE.AND P0, PT, R105, 0x1, PT ;  /* 0x000000016900780c */ /* 0x000fc60003f05270 */
[----:B------:R-:W-:Y:S01]  /*1f70*/  IMAD.IADD R106, R107, 0x1, -R106 ;  /* 0x000000016b6a7824 */ /* 0x000fe200078e0a6a */
[----:B------:R-:W-:Y:S01]  /*1f80*/  @!P1 STS [R31+0x8400], R107 ;  /* 0x0084006b1f009388 */ /* 0x000fe20000000800 */
[----:B------:R-:W-:Y:S01]  /*1f90*/  BAR.SYNC.DEFER_BLOCKING 0x0 ;  /* 0x0000000000007b1d */ /* 0x000fe20000010000 */
[----:B------:R-:W-:-:S05]  /*1fa0*/  ISETP.NE.AND P1, PT, R105, 0x4, PT ;  /* 0x000000046900780c */ /* 0x000fca0003f25270 */
[----:B------:R-:W0:Y:S04]  /*1fb0*/  LDS.128 R4, [UR4+0x8400] ;  /* 0x00840004ff047984 */ /* 0x000e280008000c00 */
[----:B------:R-:W1:Y:S01]  /*1fc0*/  LDS.128 R8, [UR4+0x8410] ;  /* 0x00841004ff087984 */ /* 0x000e620008000c00 */
[C---:B0-----:R-:W-:Y:S01]  /*1fd0*/  SEL R35, R4.reuse, R35, !P0 ;  /* 0x0000002304237207 */ /* 0x041fe20004000000 */
[----:B------:R-:W-:Y:S01]  /*1fe0*/  IMAD.IADD R5, R4, 0x1, R5 ;  /* 0x0000000104057824 */ /* 0x000fe200078e0205 */
[----:B------:R-:W-:-:S03]  /*1ff0*/  ISETP.NE.AND P0, PT, R105, 0x2, PT ;  /* 0x000000026900780c */ /* 0x000fc60003f05270 */
[----:B------:R-:W-:Y:S01]  /*2000*/  IMAD.IADD R6, R6, 0x1, R5 ;  /* 0x0000000106067824 */ /* 0x000fe200078e0205 */
[----:B------:R-:W-:Y:S02]  /*2010*/  SEL R35, R5, R35, !P0 ;  /* 0x0000002305237207 */ /* 0x000fe40004000000 */
[----:B------:R-:W-:Y:S01]  /*2020*/  ISETP.NE.AND P0, PT, R105, 0x3, PT ;  /* 0x000000036900780c */ /* 0x000fe20003f05270 */
[----:B------:R-:W-:-:S03]  /*2030*/  IMAD.IADD R7, R7, 0x1, R6 ;  /* 0x0000000107077824 */ /* 0x000fc600078e0206 */
[----:B------:R-:W-:Y:S01]  /*2040*/  SEL R35, R6, R35, !P0 ;  /* 0x0000002306237207 */ /* 0x000fe20004000000 */
[----:B-1----:R-:W-:Y:S01]  /*2050*/  IMAD.IADD R8, R7, 0x1, R8 ;  /* 0x0000000107087824 */ /* 0x002fe200078e0208 */
[----:B------:R-:W-:Y:S02]  /*2060*/  ISETP.NE.AND P0, PT, R105, 0x5, PT ;  /* 0x000000056900780c */ /* 0x000fe40003f05270 */
[----:B------:R-:W-:Y:S01]  /*2070*/  SEL R35, R7, R35, !P1 ;  /* 0x0000002307237207 */ /* 0x000fe20004800000 */
[----:B------:R-:W-:Y:S01]  /*2080*/  IMAD.IADD R9, R9, 0x1, R8 ;  /* 0x0000000109097824 */ /* 0x000fe200078e0208 */
[----:B------:R-:W-:Y:S02]  /*2090*/  ISETP.NE.AND P1, PT, R104, RZ, PT ;  /* 0x000000ff6800720c */ /* 0x000fe40003f25270 */
[----:B------:R-:W-:Y:S01]  /*20a0*/  SEL R35, R8, R35, !P0 ;  /* 0x0000002308237207 */ /* 0x000fe20004000000 */
[----:B------:R-:W-:Y:S01]  /*20b0*/  IMAD.IADD R10, R10, 0x1, R9 ;  /* 0x000000010a0a7824 */ /* 0x000fe200078e0209 */
[----:B------:R-:W-:-:S02]  /*20c0*/  ISETP.GT.U32.AND P0, PT, R0, 0x1f, PT ;  /* 0x0000001f0000780c */ /* 0x000fc40003f04070 */
[----:B------:R-:W-:Y:S01]  /*20d0*/  SEL R35, R9, R35, !P2 ;  /* 0x0000002309237207 */ /* 0x000fe20005000000 */
[----:B------:R-:W-:Y:S01]  /*20e0*/  IMAD.IADD R11, R11, 0x1, R10 ;  /* 0x000000010b0b7824 */ /* 0x000fe200078e020a */
[----:B------:R-:W-:Y:S02]  /*20f0*/  ISETP.GT.U32.OR P2, PT, R0, 0x1f, P1 ;  /* 0x0000001f0000780c */ /* 0x000fe40000f44470 */
[----:B------:R-:W-:Y:S02]  /*2100*/  SEL R4, R106, RZ, P1 ;  /* 0x000000ff6a047207 */ /* 0x000fe40000800000 */
[----:B------:R-:W-:-:S05]  /*2110*/  SEL R35, R10, R35, !P3 ;  /* 0x000000230a237207 */ /* 0x000fca0005800000 */
[----:B------:R-:W-:Y:S01]  /*2120*/  @P0 IMAD.IADD R106, R35, 0x1, R4 ;  /* 0x00000001236a0824 */ /* 0x000fe200078e0204 */
[----:B------:R-:W-:-:S03]  /*2130*/  ISETP.NE.AND P0, PT, R0, RZ, PT ;  /* 0x000000ff0000720c */ /* 0x000fc60003f05270 */
[----:B------:R-:W-:-:S05]  /*2140*/  @!P2 IMAD.U32 R106, R11, 0x10000, RZ ;  /* 0x000100000b6aa824 */ /* 0x000fca00078e00ff */
[----:B------:R-:W-:Y:S01]  /*2150*/  @!P2 STS [UR4+0x8428], R106 ;  /* 0x0084286aff00a988 */ /* 0x000fe20008000804 */
[----:B------:R-:W-:Y:S06]  /*2160*/  BAR.SYNC.DEFER_BLOCKING 0x0 ;  /* 0x0000000000007b1d */ /* 0x000fec0000010000 */
[----:B------:R-:W0:Y:S02]  /*2170*/  LDS R4, [UR4+0x8428] ;  /* 0x00842804ff047984 */ /* 0x000e240008000800 */
[----:B0-----:R-:W-:-:S05]  /*2180*/  SEL R5, R4, RZ, P0 ;  /* 0x000000ff04057207 */ /* 0x001fca0000000000 */
[----:B------:R-:W-:-:S04]  /*2190*/  IMAD.IADD R4, R5, 0x1, R106 ;  /* 0x0000000105047824 */ /* 0x000fc800078e026a */
[--C-:B------:R-:W-:Y:S01]  /*21a0*/  IMAD.IADD R72, R72, 0x1, R4.reuse ;  /* 0x0000000148487824 */ /* 0x100fe200078e0204 */
[----:B------:R-:W-:Y:S01]  /*21b0*/  STS [R29], R4 ;  /* 0x000000041d007388 */ /* 0x000fe20000000800 */
[--C-:B------:R-:W-:Y:S02]  /*21c0*/  IMAD.IADD R6, R73, 0x1, R4.reuse ;  /* 0x0000000149067824 */ /* 0x100fe400078e0204 */
[--C-:B------:R-:W-:Y:S01]  /*21d0*/  IMAD.IADD R74, R74, 0x1, R4.reuse ;  /* 0x000000014a4a7824 */ /* 0x100fe200078e0204 */
[----:B------:R-:W-:Y:S01]  /*21e0*/  STS [R29+0x4], R72 ;  /* 0x000004481d007388 */ /* 0x000fe20000000800 */
[--C-:B------:R-:W-:Y:S02]  /*21f0*/  IMAD.IADD R8, R75, 0x1, R4.reuse ;  /* 0x000000014b087824 */ /* 0x100fe400078e0204 */
[--C-:B------:R-:W-:Y:S01]  /*2200*/  IMAD.IADD R76, R76, 0x1, R4.reuse ;  /* 0x000000014c4c7824 */ /* 0x100fe200078e0204 */
[----:B------:R-:W-:Y:S01]  /*2210*/  STS [R29+0x8], R6 ;  /* 0x000008061d007388 */ /* 0x000fe20000000800 */
[----:B------:R-:W-:-:S02]  /*2220*/  IMAD.IADD R10, R77, 0x1, R4 ;  /* 0x000000014d0a7824 */ /* 0x000fc400078e0204 */
[--C-:B------:R-:W-:Y:S01]  /*2230*/  IMAD.IADD R78, R78, 0x1, R4.reuse ;  /* 0x000000014e4e7824 */ /* 0x100fe200078e0204 */
[----:B------:R-:W-:Y:S01]  /*2240*/  STS [R29+0xc], R74 ;  /* 0x00000c4a1d007388 */ /* 0x000fe20000000800 */
        /* <DEDUP_REMOVED lines=36> */
[----:B------:R-:W-:-:S03]  /*2490*/  IMAD.IADD R103, R103, 0x1, R4 ;  /* 0x0000000167677824 */ /* 0x000fc600078e0204 */
[----:B------:R-:W-:Y:S04]  /*24a0*/  STS [R29+0x40], R114 ;  /* 0x000040721d007388 */ /* 0x000fe80000000800 */
        /* <DEDUP_REMOVED lines=15> */
[----:B------:R-:W-:Y:S01]  /*25a0*/  STS [R29+0x80], R103 ;  /* 0x000080671d007388 */ /* 0x000fe20000000800 */
[----:B------:R-:W-:Y:S06]  /*25b0*/  BAR.SYNC.DEFER_BLOCKING 0x0 ;  /* 0x0000000000007b1d */ /* 0x000fec0000010000 */
[----:B------:R-:W0:Y:S04]  /*25c0*/  LDS.U16 R5, [R34] ;  /* 0x0000000022057984 */ /* 0x000e280000000400 */
[----:B------:R-:W1:Y:S04]  /*25d0*/  LDS.U16 R36, [R36] ;  /* 0x0000000024247984 */ /* 0x000e680000000400 */
[----:B------:R-:W2:Y:S04]  /*25e0*/  LDS.U16 R38, [R38] ;  /* 0x0000000026267984 */ /* 0x000ea80000000400 */
[----:B------:R-:W3:Y:S04]  /*25f0*/  LDS.U16 R40, [R40] ;  /* 0x0000000028287984 */ /* 0x000ee80000000400 */
[----:B------:R-:W4:Y:S04]  /*2600*/  LDS.U16 R42, [R42] ;  /* 0x000000002a2a7984 */ /* 0x000f280000000400 */
[----:B------:R-:W5:Y:S04]  /*2610*/  LDS.U16 R44, [R44] ;  /* 0x000000002c2c7984 */ /* 0x000f680000000400 */
[----:B------:R-:W5:Y:S04]  /*2620*/  LDS.U16 R46, [R46] ;  /* 0x000000002e2e7984 */ /* 0x000f680000000400 */
[----:B------:R-:W5:Y:S04]  /*2630*/  LDS.U16 R48, [R48] ;  /* 0x0000000030307984 */ /* 0x000f680000000400 */
[----:B------:R-:W5:Y:S04]  /*2640*/  LDS.U16 R50, [R50] ;  /* 0x0000000032327984 */ /* 0x000f680000000400 */
[----:B------:R-:W5:Y:S04]  /*2650*/  LDS.U16 R52, [R52] ;  /* 0x0000000034347984 */ /* 0x000f680000000400 */
[----:B------:R-:W5:Y:S01]  /*2660*/  LDS.U16 R54, [R54] ;  /* 0x0000000036367984 */ /* 0x000f620000000400 */
[----:B0-----:R-:W-:-:S03]  /*2670*/  IMAD.IADD R5, R32, 0x1, R5 ;  /* 0x0000000120057824 */ /* 0x001fc600078e0205 */
[----:B------:R-:W0:Y:S01]  /*2680*/  LDS.U16 R56, [R56] ;  /* 0x0000000038387984 */ /* 0x000e220000000400 */
[----:B-1----:R-:W-:-:S03]  /*2690*/  IMAD.IADD R36, R37, 0x1, R36 ;  /* 0x0000000125247824 */ /* 0x002fc600078e0224 */
[----:B------:R-:W1:Y:S01]  /*26a0*/  LDS.U16 R58, [R58] ;  /* 0x000000003a3a7984 */ /* 0x000e620000000400 */
[----:B--2---:R-:W-:-:S03]  /*26b0*/  IMAD.IADD R38, R39, 0x1, R38 ;  /* 0x0000000127267824 */ /* 0x004fc600078e0226 */
[----:B------:R-:W2:Y:S01]  /*26c0*/  LDS.U16 R60, [R60] ;  /* 0x000000003c3c7984 */ /* 0x000ea20000000400 */
[----:B---3--:R-:W-:-:S03]  /*26d0*/  IMAD.IADD R40, R41, 0x1, R40 ;  /* 0x0000000129287824 */ /* 0x008fc600078e0228 */
[----:B------:R-:W3:Y:S01]  /*26e0*/  LDS.U16 R62, [R62] ;  /* 0x000000003e3e7984 */ /* 0x000ee20000000400 */
[----:B----4-:R-:W-:-:S03]  /*26f0*/  IMAD.IADD R42, R43, 0x1, R42 ;  /* 0x000000012b2a7824 */ /* 0x010fc600078e022a */
[----:B------:R-:W4:Y:S01]  /*2700*/  LDS.U16 R64, [R64] ;  /* 0x0000000040407984 */ /* 0x000f220000000400 */
[----:B-----5:R-:W-:-:S03]  /*2710*/  IMAD.IADD R44, R45, 0x1, R44 ;  /* 0x000000012d2c7824 */ /* 0x020fc600078e022c */
[----:B------:R-:W5:Y:S01]  /*2720*/  LDS.U16 R66, [R66] ;  /* 0x0000000042427984 */ /* 0x000f620000000400 */
[----:B------:R-:W-:-:S03]  /*2730*/  IMAD.IADD R46, R47, 0x1, R46 ;  /* 0x000000012f2e7824 */ /* 0x000fc600078e022e */
[----:B------:R-:W5:Y:S01]  /*2740*/  LDS.U16 R68, [R68] ;  /* 0x0000000044447984 */ /* 0x000f620000000400 */
[----:B------:R-:W-:-:S03]  /*2750*/  IMAD.IADD R48, R49, 0x1, R48 ;  /* 0x0000000131307824 */ /* 0x000fc600078e0230 */
[----:B------:R-:W5:Y:S01]  /*2760*/  LDS.U16 R70, [R70] ;  /* 0x0000000046467984 */ /* 0x000f620000000400 */
[----:B------:R-:W-:Y:S02]  /*2770*/  IMAD.IADD R50, R51, 0x1, R50 ;  /* 0x0000000133327824 */ /* 0x000fe400078e0232 */
[----:B------:R-:W-:Y:S02]  /*2780*/  IMAD.IADD R52, R53, 0x1, R52 ;  /* 0x0000000135347824 */ /* 0x000fe400078e0234 */
[----:B------:R-:W-:Y:S02]  /*2790*/  IMAD.IADD R54, R55, 0x1, R54 ;  /* 0x0000000137367824 */ /* 0x000fe400078e0236 */
[----:B0-----:R-:W-:Y:S02]  /*27a0*/  IMAD.IADD R56, R57, 0x1, R56 ;  /* 0x0000000139387824 */ /* 0x001fe400078e0238 */
[----:B-1----:R-:W-:Y:S02]  /*27b0*/  IMAD.IADD R58, R59, 0x1, R58 ;  /* 0x000000013b3a7824 */ /* 0x002fe400078e023a */
[----:B--2---:R-:W-:-:S02]  /*27c0*/  IMAD.IADD R60, R61, 0x1, R60 ;  /* 0x000000013d3c7824 */ /* 0x004fc400078e023c */
[----:B---3--:R-:W-:Y:S02]  /*27d0*/  IMAD.IADD R62, R63, 0x1, R62 ;  /* 0x000000013f3e7824 */ /* 0x008fe400078e023e */
[----:B----4-:R-:W-:Y:S02]  /*27e0*/  IMAD.IADD R64, R65, 0x1, R64 ;  /* 0x0000000141407824 */ /* 0x010fe400078e0240 */
[----:B-----5:R-:W-:Y:S02]  /*27f0*/  IMAD.IADD R66, R67, 0x1, R66 ;  /* 0x0000000143427824 */ /* 0x020fe400078e0242 */
[----:B------:R-:W-:Y:S02]  /*2800*/  IMAD.IADD R68, R69, 0x1, R68 ;  /* 0x0000000145447824 */ /* 0x000fe400078e0244 */
[----:B------:R-:W-:Y:S01]  /*2810*/  IMAD.IADD R70, R71, 0x1, R70 ;  /* 0x0000000147467824 */ /* 0x000fe200078e0246 */
[----:B------:R-:W-:Y:S06]  /*2820*/  BAR.SYNC.DEFER_BLOCKING 0x0 ;  /* 0x0000000000007b1d */ /* 0x000fec0000010000 */
[----:B------:R-:W-:Y:S05]  /*2830*/  BRA.U UP0, `(.L_x_217) ;  /* 0x0000000100f87547 */ /* 0x000fea000b800000 */
[----:B------:R-:W-:Y:S01]  /*2840*/  LEA R5, R5, UR4, 0x2 ;  /* 0x0000000405057c11 */ /* 0x000fe2000f8e10ff */
[----:B------:R-:W-:Y:S01]  /*2850*/  UIADD3 UR7, UPT, UPT, UR7, 0x6, URZ ;  /* 0x0000000607077890 */ /* 0x000fe2000fffe0ff */
[----:B------:R-:W-:Y:S01]  /*2860*/  LEA R4, R36, UR4, 0x2 ;  /* 0x0000000424047c11 */ /* 0x000fe2000f8e10ff */
[----:B------:R-:W-:Y:S01]  /*2870*/  UIADD3 UR5, UPT, UPT, UR5, -0x6, URZ ;  /* 0xfffffffa05057890 */ /* 0x000fe2000fffe0ff */
[----:B------:R-:W-:Y:S01]  /*2880*/  LEA R7, R38, UR4, 0x2 ;  /* 0x0000000426077c11 */ /* 0x000fe2000f8e10ff */
[----:B------:R0:W-:Y:S01]  /*2890*/  STS [R5], R2 ;  /* 0x0000000205007388 */ /* 0x0001e20000000800 */
[----:B------:R-:W-:Y:S02]  /*28a0*/  LEA R6, R40, UR4, 0x2 ;  /* 0x0000000428067c11 */ /* 0x000fe4000f8e10ff */
[----:B------:R-:W-:Y:S01]  /*28b0*/  LEA R9, R42, UR4, 0x2 ;  /* 0x000000042a097c11 */ /* 0x000fe2000f8e10ff */
[----:B------:R1:W-:Y:S01]  /*28c0*/  STS [R4], R3 ;  /* 0x0000000304007388 */ /* 0x0003e20000000800 */
[----:B------:R-:W-:-:S02]  /*28d0*/  LEA R8, R44, UR4, 0x2 ;  /* 0x000000042c087c11 */ /* 0x000fc4000f8e10ff */
[----:B------:R-:W-:Y:S01]  /*28e0*/  LEA R11, R46, UR4, 0x2 ;  /* 0x000000042e0b7c11 */ /* 0x000fe2000f8e10ff */
[----:B------:R2:W-:Y:S01]  /*28f0*/  STS [R7], R12 ;  /* 0x0000000c07007388 */ /* 0x0005e20000000800 */
[----:B------:R-:W-:Y:S02]  /*2900*/  LEA R10, R48, UR4, 0x2 ;  /* 0x00000004300a7c11 */ /* 0x000fe4000f8e10ff */
[----:B0-----:R-:W-:Y:S01]  /*2910*/  LEA R5, R50, UR4, 0x2 ;  /* 0x0000000432057c11 */ /* 0x001fe2000f8e10ff */
[----:B------:R0:W-:Y:S01]  /*2920*/  STS [R6], R13 ;  /* 0x0000000d06007388 */ /* 0x0001e20000000800 */
[----:B------:R-:W-:Y:S02]  /*2930*/  LEA R2, R52, UR4, 0x2 ;  /* 0x0000000434027c11 */ /* 0x000fe4000f8e10ff */
[----:B-1----:R-:W-:Y:S01]  /*2940*/  LEA R3, R54, UR4, 0x2 ;  /* 0x0000000436037c11 */ /* 0x002fe2000f8e10ff */
[----:B------:R1:W-:Y:S01]  /*2950*/  STS [R9], R14 ;  /* 0x0000000e09007388 */ /* 0x0003e20000000800 */
[----:B------:R-:W-:-:S02]  /*2960*/  LEA R4, R56, UR4, 0x2 ;  /* 0x0000000438047c11 */ /* 0x000fc4000f8e10ff */
[----:B--2---:R-:W-:Y:S01]  /*2970*/  LEA R7, R58, UR4, 0x2 ;  /* 0x000000043a077c11 */ /* 0x004fe2000f8e10ff */
[----:B------:R2:W-:Y:S01]  /*2980*/  STS [R8], R15 ;  /* 0x0000000f08007388 */ /* 0x0005e20000000800 */
[----:B0-----:R-:W-:-:S03]  /*2990*/  LEA R6, R60, UR4, 0x2 ;  /* 0x000000043c067c11 */ /* 0x001fc6000f8e10ff */
[----:B------:R0:W-:Y:S01]  /*29a0*/  STS [R11], R16 ;  /* 0x000000100b007388 */ /* 0x0001e20000000800 */
[----:B-1----:R-:W-:-:S03]  /*29b0*/  LEA R9, R62, UR4, 0x2 ;  /* 0x000000043e097c11 */ /* 0x002fc6000f8e10ff */
[----:B------:R-:W-:Y:S01]  /*29c0*/  STS [R10], R17 ;  /* 0x000000110a007388 */ /* 0x000fe20000000800 */
[----:B--2---:R-:W-:-:S03]  /*29d0*/  LEA R8, R64, UR4, 0x2 ;  /* 0x0000000440087c11 */ /* 0x004fc6000f8e10ff */
[----:B------:R1:W-:Y:S01]  /*29e0*/  STS [R5], R18 ;  /* 0x0000001205007388 */ /* 0x0003e20000000800 */
[----:B0-----:R-:W-:-:S03]  /*29f0*/  LEA R11, R68, UR4, 0x2 ;  /* 0x00000004440b7c11 */ /* 0x001fc6000f8e10ff */
[----:B------:R0:W-:Y:S04]  /*2a00*/  STS [R2], R19 ;  /* 0x0000001302007388 */ /* 0x0001e80000000800 */
[----:B------:R2:W-:Y:S01]  /*2a10*/  STS [R3], R20 ;  /* 0x0000001403007388 */ /* 0x0005e20000000800 */
[----:B-1----:R-:W-:-:S03]  /*2a20*/  LEA R5, R66, UR4, 0x2 ;  /* 0x0000000442057c11 */ /* 0x002fc6000f8e10ff */
[----:B------:R2:W-:Y:S01]  /*2a30*/  STS [R4], R21 ;  /* 0x0000001504007388 */ /* 0x0005e20000000800 */
[----:B0-----:R-:W-:-:S03]  /*2a40*/  LEA R19, R70, UR4, 0x2 ;  /* 0x0000000446137c11 */ /* 0x001fc6000f8e10ff */
[----:B------:R2:W-:Y:S04]  /*2a50*/  STS [R7], R22 ;  /* 0x0000001607007388 */ /* 0x0005e80000000800 */
[----:B------:R2:W-:Y:S04]  /*2a60*/  STS [R6], R23 ;  /* 0x0000001706007388 */ /* 0x0005e80000000800 */
[----:B------:R2:W-:Y:S04]  /*2a70*/  STS [R9], R24 ;  /* 0x0000001809007388 */ /* 0x0005e80000000800 */
[----:B------:R2:W-:Y:S04]  /*2a80*/  STS [R8], R25 ;  /* 0x0000001908007388 */ /* 0x0005e80000000800 */
[----:B------:R2:W-:Y:S04]  /*2a90*/  STS [R5], R26 ;  /* 0x0000001a05007388 */ /* 0x0005e80000000800 */
[----:B------:R2:W-:Y:S04]  /*2aa0*/  STS [R11], R28 ;  /* 0x0000001c0b007388 */ /* 0x0005e80000000800 */
[----:B------:R2:W-:Y:S01]  /*2ab0*/  STS [R19], R30 ;  /* 0x0000001e13007388 */ /* 0x0005e20000000800 */
[----:B------:R-:W-:Y:S06]  /*2ac0*/  BAR.SYNC.DEFER_BLOCKING 0x0 ;  /* 0x0000000000007b1d */ /* 0x000fec0000010000 */
[----:B------:R2:W0:Y:S04]  /*2ad0*/  LDS R2, [R33] ;  /* 0x0000000021027984 */ /* 0x0004280000000800 */
[----:B------:R2:W1:Y:S04]  /*2ae0*/  LDS R3, [R33+0x4] ;  /* 0x0000040021037984 */ /* 0x0004680000000800 */
[----:B------:R2:W3:Y:S04]  /*2af0*/  LDS R12, [R33+0x8] ;  /* 0x00000800210c7984 */ /* 0x0004e80000000800 */
[----:B------:R2:W4:Y:S04]  /*2b00*/  LDS R13, [R33+0xc] ;  /* 0x00000c00210d7984 */ /* 0x0005280000000800 */
[----:B------:R2:W0:Y:S04]  /*2b10*/  LDS R14, [R33+0x10] ;  /* 0x00001000210e7984 */ /* 0x0004280000000800 */
        /* <DEDUP_REMOVED lines=13> */
[----:B------:R2:W0:Y:S01]  /*2bf0*/  LDS R30, [R33+0x48] ;  /* 0x00004800211e7984 */ /* 0x0004220000000800 */
[----:B------:R-:W-:Y:S06]  /*2c00*/  BAR.SYNC.DEFER_BLOCKING 0x0 ;  /* 0x0000000000007b1d */ /* 0x000fec0000010000 */
[----:B-1-34-:R-:W-:Y:S05]  /*2c10*/  BRA `(.L_x_218) ;  /* 0xffffffdc00607947 */ /* 0x01afea000383ffff */
.L_x_217:
[----:B------:R-:W-:Y:S01]  /*2c20*/  LEA R5, R5, UR4, 0x2 ;  /* 0x0000000405057c11 */ /* 0x000fe2000f8e10ff */
[----:B------:R-:W-:Y:S01]  /*2c30*/  IMAD R33, R0, -0x48, R33 ;  /* 0xffffffb800217824 */ /* 0x000fe200078e0221 */
[----:B------:R-:W-:Y:S01]  /*2c40*/  LEA R36, R36, UR4, 0x2 ;  /* 0x0000000424247c11 */ /* 0x000fe2000f8e10ff */
[----:B------:R-:W-:Y:S01]  /*2c50*/  VIADD R8, R0, 0x100 ;  /* 0x0000010000087836 */ /* 0x000fe20000000000 */
[----:B------:R-:W-:Y:S01]  /*2c60*/  LEA R7, R38, UR4, 0x2 ;  /* 0x0000000426077c11 */ /* 0x000fe2000f8e10ff */
[----:B------:R0:W-:Y:S01]  /*2c70*/  STS [R5], R2 ;  /* 0x0000000205007388 */ /* 0x0001e20000000800 */
[----:B------:R-:W-:Y:S01]  /*2c80*/  LEA R40, R40, UR4, 0x2 ;  /* 0x0000000428287c11 */ /* 0x000fe2000f8e10ff */
[----:B------:R-:W-:Y:S01]  /*2c90*/  VIADD R10, R0, 0x200 ;  /* 0x00000200000a7836 */ /* 0x000fe20000000000 */
        /* <DEDUP_REMOVED lines=11> */
[----:B------:R-:W-:Y:S01]  /*2d50*/  LEA R56, R56, UR4, 0x2 ;  /* 0x0000000438387c11 */ /* 0x000fe2000f8e10ff */
[----:B--2---:R-:W-:Y:S01]  /*2d60*/  VIADD R12, R0, 0x300 ;  /* 0x00000300000c7836 */ /* 0x004fe20000000000 */
[----:B------:R-:W-:Y:S01]  /*2d70*/  LEA R7, R58, UR4, 0x2 ;  /* 0x000000043a077c11 */ /* 0x000fe2000f8e10ff */
[----:B------:R2:W-:Y:S01]  /*2d80*/  STS [R44], R15 ;  /* 0x0000000f2c007388 */ /* 0x0005e20000000800 */
[----:B------:R-:W-:-:S02]  /*2d90*/  LEA R60, R60, UR4, 0x2 ;  /* 0x000000043c3c7c11 */ /* 0x000fc4000f8e10ff */
[----:B------:R-:W-:Y:S01]  /*2da0*/  LEA R64, R64, UR4, 0x2 ;  /* 0x0000000440407c11 */ /* 0x000fe2000f8e10ff */
[----:B------:R3:W-:Y:S01]  /*2db0*/  STS [R11], R16 ;  /* 0x000000100b007388 */ /* 0x0007e20000000800 */
[----:B0-----:R-:W-:Y:S02]  /*2dc0*/  LEA R13, R68, UR4, 0x2 ;  /* 0x00000004440d7c11 */ /* 0x001fe4000f8e10ff */
[----:B-1----:R-:W-:Y:S01]  /*2dd0*/  LEA R9, R62, UR4, 0x2 ;  /* 0x000000043e097c11 */ /* 0x002fe2000f8e10ff */
[----:B------:R-:W-:Y:S01]  /*2de0*/  STS [R48], R17 ;  /* 0x0000001130007388 */ /* 0x000fe20000000800 */
[----:B--2---:R-:W-:-:S03]  /*2df0*/  LEA R15, R70, UR4, 0x2 ;  /* 0x00000004460f7c11 */ /* 0x004fc6000f8e10ff */
[----:B------:R-:W-:Y:S01]  /*2e00*/  STS [R5], R18 ;  /* 0x0000001205007388 */ /* 0x000fe20000000800 */
[----:B---3--:R-:W-:Y:S01]  /*2e10*/  LEA R11, R66, UR4, 0x2 ;  /* 0x00000004420b7c11 */ /* 0x008fe2000f8e10ff */
[----:B------:R-:W0:Y:S02]  /*2e20*/  LDCU.64 UR4, c[0x0][0x3a0] ;  /* 0x00007400ff0477ac */ /* 0x000e240008000a00 */
[----:B------:R-:W-:Y:S04]  /*2e30*/  STS [R52], R19 ;  /* 0x0000001334007388 */ /* 0x000fe80000000800 */
[----:B------:R1:W-:Y:S04]  /*2e40*/  STS [R3], R20 ;  /* 0x0000001403007388 */ /* 0x0003e80000000800 */
[----:B------:R-:W-:Y:S04]  /*2e50*/  STS [R56], R21 ;  /* 0x0000001538007388 */ /* 0x000fe80000000800 */
[----:B------:R-:W-:Y:S01]  /*2e60*/  STS [R7], R22 ;  /* 0x0000001607007388 */ /* 0x000fe20000000800 */
[----:B-1----:R-:W1:Y:S03]  /*2e70*/  LDC.64 R2, c[0x0][0x388] ;  /* 0x0000e200ff027b82 */ /* 0x002e660000000a00 */
[----:B------:R-:W-:Y:S01]  /*2e80*/  STS [R60], R23 ;  /* 0x000000173c007388 */ /* 0x000fe20000000800 */
[----:B0-----:R-:W-:-:S02]  /*2e90*/  ISETP.GE.U32.AND P4, PT, R0, UR4, PT ;  /* 0x0000000400007c0c */ /* 0x001fc4000bf86070 */
[----:B------:R-:W-:Y:S01]  /*2ea0*/  ISETP.GE.U32.AND P1, PT, R8, UR4, PT ;  /* 0x0000000408007c0c */ /* 0x000fe2000bf26070 */
[----:B------:R-:W-:Y:S01]  /*2eb0*/  STS [R9], R24 ;  /* 0x0000001809007388 */ /* 0x000fe20000000800 */
[----:B------:R-:W-:Y:S02]  /*2ec0*/  ISETP.GE.U32.AND.EX P4, PT, RZ, UR5, PT, P4 ;  /* 0x00000005ff007c0c */ /* 0x000fe4000bf86140 */
[----:B------:R-:W-:Y:S01]  /*2ed0*/  ISETP.GE.U32.AND.EX P1, PT, RZ, UR5, PT, P1 ;  /* 0x00000005ff007c0c */ /* 0x000fe2000bf26110 */
[----:B------:R-:W-:Y:S01]  /*2ee0*/  STS [R64], R25 ;  /* 0x0000001940007388 */ /* 0x000fe20000000800 */
[----:B------:R-:W-:-:S03]  /*2ef0*/  ISETP.GE.U32.AND P2, PT, R10, UR4, PT ;  /* 0x000000040a007c0c */ /* 0x000fc6000bf46070 */
[----:B------:R0:W-:Y:S01]  /*2f00*/  STS [R11], R26 ;  /* 0x0000001a0b007388 */ /* 0x0001e20000000800 */
[----:B------:R-:W-:-:S03]  /*2f10*/  ISETP.GE.U32.AND.EX P2, PT, RZ, UR5, PT, P2 ;  /* 0x00000005ff007c0c */ /* 0x000fc6000bf46120 */
[----:B------:R-:W-:Y:S04]  /*2f20*/  STS [R13], R28 ;  /* 0x0000001c0d007388 */ /* 0x000fe80000000800 */
[----:B------:R2:W-:Y:S01]  /*2f30*/  STS [R15], R30 ;  /* 0x0000001e0f007388 */ /* 0x0005e20000000800 */
[----:B------:R-:W-:Y:S02]  /*2f40*/  @!P1 IMAD.MOV.U32 R10, RZ, RZ, -0x1 ;  /* 0xffffffffff0a9424 */ /* 0x000fe400078e00ff */
[----:B0-----:R-:W-:Y:S01]  /*2f50*/  @!P4 IMAD.MOV.U32 R11, RZ, RZ, -0x1 ;  /* 0xffffffffff0bc424 */ /* 0x001fe200078e00ff */
[----:B------:R-:W-:Y:S01]  /*2f60*/  BAR.SYNC.DEFER_BLOCKING 0x0 ;  /* 0x0000000000007b1d */ /* 0x000fe20000010000 */
[----:B-1----:R-:W-:-:S04]  /*2f70*/  IMAD.WIDE.U32 R2, R0, 0x4, R2 ;  /* 0x0000000400027825 */ /* 0x002fc800078e0002 */
[----:B--2---:R-:W-:Y:S01]  /*2f80*/  @!P2 IMAD.MOV.U32 R15, RZ, RZ, -0x1 ;  /* 0xffffffffff0fa424 */ /* 0x004fe200078e00ff */
[----:B------:R-:W0:Y:S04]  /*2f90*/  LDS R4, [R33] ;  /* 0x0000000021047984 */ /* 0x000e280000000800 */
[----:B------:R-:W1:Y:S04]  /*2fa0*/  LDS R5, [R33+0x400] ;  /* 0x0004000021057984 */ /* 0x000e680000000800 */
[----:B------:R-:W2:Y:S04]  /*2fb0*/  LDS R6, [R33+0x800] ;  /* 0x0008000021067984 */ /* 0x000ea80000000800 */
[----:B------:R-:W3:Y:S04]  /*2fc0*/  LDS R7, [R33+0xc00] ;  /* 0x000c000021077984 */ /* 0x000ee80000000800 */
[----:B------:R-:W-:Y:S04]  /*2fd0*/  LDS R9, [R33+0x1400] ;  /* 0x0014000021097984 */ /* 0x000fe80000000800 */
[----:B------:R-:W4:Y:S01]  /*2fe0*/  LDS R8, [R33+0x1000] ;  /* 0x0010000021087984 */ /* 0x000f220000000800 */
[----:B0-----:R-:W-:-:S04]  /*2ff0*/  @!P4 ISETP.GT.AND P0, PT, R4, -0x1, PT ;  /* 0xffffffff0400c80c */ /* 0x001fc80003f04270 */
[----:B------:R-:W-:Y:S02]  /*3000*/  @!P4 SEL R11, R11, 0x80000000, P0 ;  /* 0x800000000b0bc807 */ /* 0x000fe40000000000 */
[----:B------:R-:W-:Y:S01]  /*3010*/  ISETP.GE.U32.AND P0, PT, R12, UR4, PT ;  /* 0x000000040c007c0c */ /* 0x000fe2000bf06070 */
[C---:B------:R-:W-:Y:S01]  /*3020*/  VIADD R12, R0.reuse, 0x500 ;  /* 0x00000500000c7836 */ /* 0x040fe20000000000 */
[----:B------:R-:W-:Y:S02]  /*3030*/  @!P4 LOP3.LUT R11, R11, R4, RZ, 0x3c, !PT ;  /* 0x000000040b0bc212 */ /* 0x000fe400078e3cff */
[----:B------:R-:W-:Y:S02]  /*3040*/  LOP3.LUT R4, R0, 0x400, RZ, 0xfc, !PT ;  /* 0x0000040000047812 */ /* 0x000fe400078efcff */
[----:B------:R-:W-:Y:S01]  /*3050*/  ISETP.GE.U32.AND.EX P0, PT, RZ, UR5, PT, P0 ;  /* 0x00000005ff007c0c */ /* 0x000fe2000bf06100 */
[----:B------:R0:W-:Y:S01]  /*3060*/  @!P4 STG.E desc[UR8][R2.64], R11 ;  /* 0x0000000b0200c986 */ /* 0x0001e2000c101908 */
[----:B-1----:R-:W-:-:S02]  /*3070*/  @!P1 ISETP.GT.AND P3, PT, R5, -0x1, PT ;  /* 0xffffffff0500980c */ /* 0x002fc40003f64270 */
[----:B------:R-:W-:Y:S02]  /*3080*/  ISETP.GE.U32.AND P6, PT, R4, UR4, PT ;  /* 0x0000000404007c0c */ /* 0x000fe4000bfc6070 */
[----:B------:R-:W1:Y:S01]  /*3090*/  LDS R4, [R33+0x1800] ;  /* 0x0018000021047984 */ /* 0x000e620000000800 */
[----:B------:R-:W-:Y:S02]  /*30a0*/  @!P1 SEL R10, R10, 0x80000000, P3 ;  /* 0x800000000a0a9807 */ /* 0x000fe40001800000 */
[----:B--2---:R-:W-:Y:S02]  /*30b0*/  @!P2 ISETP.GT.AND P5, PT, R6, -0x1, PT ;  /* 0xffffffff0600a80c */ /* 0x004fe40003fa4270 */
[----:B------:R-:W-:Y:S01]  /*30c0*/  @!P1 LOP3.LUT R13, R10, R5, RZ, 0x3c, !PT ;  /* 0x000000050a0d9212 */ /* 0x000fe200078e3cff */
[----:B------:R-:W-:Y:S01]  /*30d0*/  VIADD R10, R0, 0x600 ;  /* 0x00000600000a7836 */ /* 0x000fe20000000000 */
[----:B------:R-:W-:Y:S01]  /*30e0*/  ISETP.GE.U32.AND P3, PT, R12, UR4, PT ;  /* 0x000000040c007c0c */ /* 0x000fe2000bf66070 */
[----:B------:R-:W-:Y:S01]  /*30f0*/  @!P0 IMAD.MOV.U32 R12, RZ, RZ, -0x1 ;  /* 0xffffffffff0c8424 */ /* 0x000fe200078e00ff */
[----:B------:R-:W-:Y:S01]  /*3100*/  ISETP.GE.U32.AND.EX P4, PT, RZ, UR5, PT, P6 ;  /* 0x00000005ff007c0c */ /* 0x000fe2000bf86160 */
[----:B------:R-:W2:Y:S01]  /*3110*/  LDS R5, [R33+0x1c00] ;  /* 0x001c000021057984 */ /* 0x000ea20000000800 */
[----:B------:R-:W-:-:S02]  /*3120*/  @!P2 SEL R15, R15, 0x80000000, P5 ;  /* 0x800000000f0fa807 */ /* 0x000fc40002800000 */
[----:B---3--:R-:W-:Y:S01]  /*3130*/  @!P0 ISETP.GT.AND P6, PT, R7, -0x1, PT ;  /* 0xffffffff0700880c */ /* 0x008fe20003fc4270 */
[----:B------:R3:W-:Y:S01]  /*3140*/  @!P1 STG.E desc[UR8][R2.64+0x400], R13 ;  /* 0x0004000d02009986 */ /* 0x0007e2000c101908 */
[----:B------:R-:W-:Y:S02]  /*3150*/  ISETP.GE.U32.AND.EX P3, PT, RZ, UR5, PT, P3 ;  /* 0x00000005ff007c0c */ /* 0x000fe4000bf66130 */
[----:B------:R-:W-:Y:S02]  /*3160*/  @!P2 LOP3.LUT R15, R15, R6, RZ, 0x3c, !PT ;  /* 0x000000060f0fa212 */ /* 0x000fe400078e3cff */
[----:B------:R-:W-:Y:S01]  /*3170*/  ISETP.GE.U32.AND P5, PT, R10, UR4, PT ;  /* 0x000000040a007c0c */ /* 0x000fe2000bfa6070 */
[----:B------:R-:W5:Y:S01]  /*3180*/  LDS R6, [R33+0x2000] ;  /* 0x0020000021067984 */ /* 0x000f620000000800 */
[----:B------:R-:W-:Y:S01]  /*3190*/  @!P0 SEL R10, R12, 0x80000000, P6 ;  /* 0x800000000c0a8807 */ /* 0x000fe20003000000 */
[----:B------:R-:W-:Y:S01]  /*31a0*/  @!P4 IMAD.MOV.U32 R14, RZ, RZ, -0x1 ;  /* 0xffffffffff0ec424 */ /* 0x000fe200078e00ff */
[----:B------:R-:W-:Y:S01]  /*31b0*/  ISETP.GE.U32.AND.EX P1, PT, RZ, UR5, PT, P5 ;  /* 0x00000005ff007c0c */ /* 0x000fe2000bf26150 */
[----:B------:R3:W-:Y:S01]  /*31c0*/  @!P2 STG.E desc[UR8][R2.64+0x800], R15 ;  /* 0x0008000f0200a986 */ /* 0x0007e2000c101908 */
[----:B0-----:R-:W-:Y:S01]  /*31d0*/  @!P0 LOP3.LUT R11, R10, R7, RZ, 0x3c, !PT ;  /* 0x000000070a0b8212 */ /* 0x001fe200078e3cff */
[----:B------:R-:W-:Y:S01]  /*31e0*/  VIADD R10, R0, 0x700 ;  /* 0x00000700000a7836 */ /* 0x000fe20000000000 */
[----:B----4-:R-:W-:Y:S01]  /*31f0*/  @!P4 ISETP.GT.AND P5, PT, R8, -0x1, PT ;  /* 0xffffffff0800c80c */ /* 0x010fe20003fa4270 */
[----:B------:R-:W0:Y:S01]  /*3200*/  LDS R7, [R33+0x2400] ;  /* 0x0024000021077984 */ /* 0x000e220000000800 */
[----:B------:R-:W-:Y:S01]  /*3210*/  @!P3 IMAD.MOV.U32 R16, RZ, RZ, -0x1 ;  /* 0xffffffffff10b424 */ /* 0x000fe200078e00ff */
[----:B------:R-:W-:-:S02]  /*3220*/  @!P3 ISETP.GT.AND P6, PT, R9, -0x1, PT ;  /* 0xffffffff0900b80c */ /* 0x000fc40003fc4270 */
[----:B------:R-:W-:Y:S01]  /*3230*/  ISETP.GE.U32.AND P2, PT, R10, UR4, PT ;  /* 0x000000040a007c0c */ /* 0x000fe2000bf46070 */
[----:B------:R4:W-:Y:S01]  /*3240*/  @!P0 STG.E desc[UR8][R2.64+0xc00], R11 ;  /* 0x000c000b02008986 */ /* 0x0009e2000c101908 */
[----:B------:R-:W-:Y:S02]  /*3250*/  @!P3 SEL R10, R16, 0x80000000, P6 ;  /* 0x80000000100ab807 */ /* 0x000fe40003000000 */
[----:B------:R-:W-:Y:S02]  /*3260*/  LOP3.LUT R12, R0, 0x800, RZ, 0xfc, !PT ;  /* 0x00000800000c7812 */ /* 0x000fe400078efcff */
[----:B---3--:R-:W-:Y:S02]  /*3270*/  @!P4 SEL R13, R14, 0x80000000, P5 ;  /* 0x800000000e0dc807 */ /* 0x008fe40002800000 */
[----:B------:R-:W-:Y:S01]  /*3280*/  @!P3 LOP3.LUT R15, R10, R9, RZ, 0x3c, !PT ;  /* 0x000000090a0fb212 */ /* 0x000fe200078e3cff */
[C---:B------:R-:W-:Y:S01]  /*3290*/  VIADD R9, R0.reuse, 0x900 ;  /* 0x0000090000097836 */ /* 0x040fe20000000000 */
[----:B------:R-:W-:Y:S01]  /*32a0*/  ISETP.GE.U32.AND.EX P2, PT, RZ, UR5, PT, P2 ;  /* 0x00000005ff007c0c */ /* 0x000fe2000bf46120 */
[----:B------:R-:W-:Y:S01]  /*32b0*/  VIADD R10, R0, 0xa00 ;  /* 0x00000a00000a7836 */ /* 0x000fe20000000000 */
[----:B------:R-:W-:Y:S01]  /*32c0*/  ISETP.GE.U32.AND P6, PT, R12, UR4, PT ;  /* 0x000000040c007c0c */ /* 0x000fe2000bfc6070 */
[----:B------:R-:W-:Y:S01]  /*32d0*/  @!P1 IMAD.MOV.U32 R12, RZ, RZ, -0x1 ;  /* 0xffffffffff0c9424 */ /* 0x000fe200078e00ff */
[----:B------:R-:W-:Y:S01]  /*32e0*/  @!P4 LOP3.LUT R13, R13, R8, RZ, 0x3c, !PT ;  /* 0x000000080d0dc212 */ /* 0x000fe200078e3cff */
[----:B------:R-:W-:Y:S01]  /*32f0*/  @!P3 STG.E desc[UR8][R2.64+0x1400], R15 ;  /* 0x0014000f0200b986 */ /* 0x000fe2000c101908 */
[----:B-1----:R-:W-:-:S02]  /*3300*/  @!P1 ISETP.GT.AND P5, PT, R4, -0x1, PT ;  /* 0xffffffff0400980c */ /* 0x002fc40003fa4270 */
[----:B------:R-:W-:Y:S01]  /*3310*/  ISETP.GE.U32.AND.EX P0, PT, RZ, UR5, PT, P6 ;  /* 0x00000005ff007c0c */ /* 0x000fe2000bf06160 */
[----:B------:R-:W1:Y:S01]  /*3320*/  LDS R8, [R33+0x2800] ;  /* 0x0028000021087984 */ /* 0x000e620000000800 */
[----:B------:R-:W-:Y:S02]  /*3330*/  ISETP.GE.U32.AND P6, PT, R9, UR4, PT ;  /* 0x0000000409007c0c */ /* 0x000fe4000bfc6070 */
[----:B------:R-:W-:Y:S01]  /*3340*/  @!P1 SEL R9, R12, 0x80000000, P5 ;  /* 0x800000000c099807 */ /* 0x000fe20002800000 */
[----:B------:R-:W-:Y:S01]  /*3350*/  VIADD R12, R0, 0xb00 ;  /* 0x00000b00000c7836 */ /* 0x000fe20000000000 */
[----:B------:R-:W-:Y:S01]  /*3360*/  ISETP.GE.U32.AND.EX P6, PT, RZ, UR5, PT, P6 ;  /* 0x00000005ff007c0c */ /* 0x000fe2000bfc6160 */
[----:B------:R3:W-:Y:S01]  /*3370*/  @!P4 STG.E desc[UR8][R2.64+0x1000], R13 ;  /* 0x0010000d0200c986 */ /* 0x0007e2000c101908 */
[----:B------:R-:W-:Y:S01]  /*3380*/  ISETP.GE.U32.AND P5, PT, R10, UR4, PT ;  /* 0x000000040a007c0c */ /* 0x000fe2000bfa6070 */
[----:B------:R-:W-:Y:S01]  /*3390*/  @!P2 IMAD.MOV.U32 R10, RZ, RZ, -0x1 ;  /* 0xffffffffff0aa424 */ /* 0x000fe200078e00ff */
[----:B----4-:R-:W-:-:S02]  /*33a0*/  @!P1 LOP3.LUT R11, R9, R4, RZ, 0x3c, !PT ;  /* 0x00000004090b9212 */ /* 0x010fc400078e3cff */
[----:B--2---:R-:W-:Y:S01]  /*33b0*/  @!P2 ISETP.GT.AND P3, PT, R5, -0x1, PT ;  /* 0xffffffff0500a80c */ /* 0x004fe20003f64270 */
[----:B------:R-:W2:Y:S01]  /*33c0*/  LDS R4, [R33+0x2c00] ;  /* 0x002c000021047984 */ /* 0x000ea20000000800 */
[----:B------:R-:W-:Y:S01]  /*33d0*/  @!P0 IMAD.MOV.U32 R14, RZ, RZ, -0x1 ;  /* 0xffffffffff0e8424 */ /* 0x000fe200078e00ff */
[----:B------:R-:W-:Y:S02]  /*33e0*/  ISETP.GE.U32.AND P4, PT, R12, UR4, PT ;  /* 0x000000040c007c0c */ /* 0x000fe4000bf86070 */
[----:B------:R4:W-:Y:S01]  /*33f0*/  @!P1 STG.E desc[UR8][R2.64+0x1800], R11 ;  /* 0x0018000b02009986 */ /* 0x0009e2000c101908 */
[----:B------:R-:W-:Y:S01]  /*3400*/  @!P2 SEL R10, R10, 0x80000000, P3 ;  /* 0x800000000a0aa807 */ /* 0x000fe20001800000 */
[----:B------:R-:W-:Y:S01]  /*3410*/  @!P6 IMAD.MOV.U32 R12, RZ, RZ, -0x1 ;  /* 0xffffffffff0ce424 */ /* 0x000fe200078e00ff */
[----:B-----5:R-:W-:Y:S01]  /*3420*/  @!P0 ISETP.GT.AND P1, PT, R6, -0x1, PT ;  /* 0xffffffff0600880c */ /* 0x020fe20003f24270 */
[----:B------:R-:W5:Y:S01]  /*3430*/  LDS R9, [R33+0x3000] ;  /* 0x0030000021097984 */ /* 0x000f620000000800 */
[----:B---3--:R-:W-:-:S02]  /*3440*/  @!P2 LOP3.LUT R13, R10, R5, RZ, 0x3c, !PT ;  /* 0x000000050a0da212 */ /* 0x008fc400078e3cff */
[----:B------:R-:W-:Y:S01]  /*3450*/  @!P0 SEL R5, R14, 0x80000000, P1 ;  /* 0x800000000e058807 */ /* 0x000fe20000800000 */
[C---:B------:R-:W-:Y:S01]  /*3460*/  VIADD R14, R0.reuse, 0xf00 ;  /* 0x00000f00000e7836 */ /* 0x040fe20000000000 */
[----:B0-----:R-:W-:Y:S01]  /*3470*/  @!P6 ISETP.GT.AND P3, PT, R7, -0x1, PT ;  /* 0xffffffff0700e80c */ /* 0x001fe20003f64270 */
[----:B------:R0:W-:Y:S01]  /*3480*/  @!P2 STG.E desc[UR8][R2.64+0x1c00], R13 ;  /* 0x001c000d0200a986 */ /* 0x0001e2000c101908 */
[----:B------:R-:W-:Y:S02]  /*3490*/  ISETP.GE.U32.AND.EX P5, PT, RZ, UR5, PT, P5 ;  /* 0x00000005ff007c0c */ /* 0x000fe4000bfa6150 */
[----:B----4-:R-:W-:Y:S01]  /*34a0*/  @!P0 LOP3.LUT R11, R5, R6, RZ, 0x3c, !PT ;  /* 0x00000006050b8212 */ /* 0x010fe200078e3cff */
[----:B------:R-:W-:Y:S01]  /*34b0*/  VIADD R5, R0, 0xd00 ;  /* 0x00000d0000057836 */ /* 0x000fe20000000000 */
[----:B------:R-:W-:Y:S01]  /*34c0*/  @!P6 SEL R6, R12, 0x80000000, P3 ;  /* 0x800000000c06e807 */ /* 0x000fe20001800000 */
[C---:B------:R-:W-:Y:S01]  /*34d0*/  VIADD R12, R0.reuse, 0xe00 ;  /* 0x00000e00000c7836 */ /* 0x040fe20000000000 */
[----:B------:R-:W-:Y:S01]  /*34e0*/  LOP3.LUT R10, R0, 0xc00, RZ, 0xfc, !PT ;  /* 0x00000c00000a7812 */ /* 0x000fe200078efcff */
[----:B------:R-:W-:Y:S01]  /*34f0*/  @!P0 STG.E desc[UR8][R2.64+0x2000], R11 ;  /* 0x0020000b02008986 */ /* 0x000fe2000c101908 */
[----:B------:R-:W-:-:S02]  /*3500*/  @!P6 LOP3.LUT R15, R6, R7, RZ, 0x3c, !PT ;  /* 0x00000007060fe212 */ /* 0x000fc400078e3cff */
[----:B------:R-:W-:Y:S01]  /*3510*/  ISETP.GE.U32.AND P3, PT, R5, UR4, PT ;  /* 0x0000000405007c0c */ /* 0x000fe2000bf66070 */
[----:B------:R-:W3:Y:S01]  /*3520*/  LDS R6, [R33+0x3800] ;  /* 0x0038000021067984 */ /* 0x000ee20000000800 */
[----:B------:R-:W-:Y:S01]  /*3530*/  ISETP.GE.U32.AND P1, PT, R10, UR4, PT ;  /* 0x000000040a007c0c */ /* 0x000fe2000bf26070 */
[----:B------:R-:W-:Y:S01]  /*3540*/  @!P5 IMAD.MOV.U32 R16, RZ, RZ, -0x1 ;  /* 0xffffffffff10d424 */ /* 0x000fe200078e00ff */
[----:B------:R-:W-:Y:S01]  /*3550*/  ISETP.GE.U32.AND.EX P2, PT, RZ, UR5, PT, P4 ;  /* 0x00000005ff007c0c */ /* 0x000fe2000bf46140 */
[----:B------:R-:W4:Y:S01]  /*3560*/  LDS R5, [R33+0x3400] ;  /* 0x0034000021057984 */ /* 0x000f220000000800 */
[----:B-1----:R-:W-:Y:S02]  /*3570*/  @!P5 ISETP.GT.AND P0, PT, R8, -0x1, PT ;  /* 0xffffffff0800d80c */ /* 0x002fe40003f04270 */
[----:B------:R-:W-:Y:S01]  /*3580*/  ISETP.GE.U32.AND.EX P1, PT, RZ, UR5, PT, P1 ;  /* 0x00000005ff007c0c */ /* 0x000fe2000bf26110 */
[----:B------:R-:W1:Y:S01]  /*3590*/  LDS R10, [R33+0x4000] ;  /* 0x00400000210a7984 */ /* 0x000e620000000800 */
[----:B0-----:R-:W-:-:S02]  /*35a0*/  @!P5 SEL R13, R16, 0x80000000, P0 ;  /* 0x80000000100dd807 */ /* 0x001fc40000000000 */
[----:B------:R-:W-:Y:S01]  /*35b0*/  ISETP.GE.U32.AND P0, PT, R12, UR4, PT ;  /* 0x000000040c007c0c */ /* 0x000fe2000bf06070 */
[----:B------:R-:W0:Y:S01]  /*35c0*/  LDS R7, [R33+0x3c00] ;  /* 0x003c000021077984 */ /* 0x000e220000000800 */
[----:B------:R-:W-:Y:S01]  /*35d0*/  @!P5 LOP3.LUT R13, R13, R8, RZ, 0x3c, !PT ;  /* 0x000000080d0dd212 */ /* 0x000fe200078e3cff */
[C---:B------:R-:W-:Y:S01]  /*35e0*/  VIADD R12, R0.reuse, 0x1100 ;  /* 0x00001100000c7836 */ /* 0x040fe20000000000 */
[----:B------:R-:W-:Y:S01]  /*35f0*/  LOP3.LUT R8, R0, 0x1000, RZ, 0xfc, !PT ;  /* 0x0000100000087812 */ /* 0x000fe200078efcff */
[----:B------:R-:W0:Y:S01]  /*3600*/  LDS R11, [R33+0x4400] ;  /* 0x00440000210b7984 */ /* 0x000e220000000800 */
[----:B------:R-:W-:Y:S01]  /*3610*/  @!P2 IMAD.MOV.U32 R17, RZ, RZ, -0x1 ;  /* 0xffffffffff11a424 */ /* 0x000fe200078e00ff */
[----:B------:R-:W-:Y:S02]  /*3620*/  ISETP.GE.U32.AND.EX P0, PT, RZ, UR5, PT, P0 ;  /* 0x00000005ff007c0c */ /* 0x000fe4000bf06100 */
[----:B------:R-:W-:Y:S01]  /*3630*/  @!P6 STG.E desc[UR8][R2.64+0x2400], R15 ;  /* 0x0024000f0200e986 */ /* 0x000fe2000c101908 */
[----:B--2---:R-:W-:-:S02]  /*3640*/  @!P2 ISETP.GT.AND P6, PT, R4, -0x1, PT ;  /* 0xffffffff0400a80c */ /* 0x004fc40003fc4270 */
[----:B------:R-:W-:Y:S01]  /*3650*/  ISETP.GE.U32.AND.EX P3, PT, RZ, UR5, PT, P3 ;  /* 0x00000005ff007c0c */ /* 0x000fe2000bf66130 */
[----:B------:R2:W-:Y:S01]  /*3660*/  @!P5 STG.E desc[UR8][R2.64+0x2800], R13 ;  /* 0x0028000d0200d986 */ /* 0x0005e2000c101908 */
[----:B------:R-:W-:Y:S01]  /*3670*/  ISETP.GE.U32.AND P5, PT, R8, UR4, PT ;  /* 0x0000000408007c0c */ /* 0x000fe2000bfa6070 */
[----:B------:R-:W-:Y:S01]  /*3680*/  @!P1 IMAD.MOV.U32 R8, RZ, RZ, -0x1 ;  /* 0xffffffffff089424 */ /* 0x000fe200078e00ff */
[----:B------:R-:W-:Y:S02]  /*3690*/  @!P2 SEL R17, R17, 0x80000000, P6 ;  /* 0x800000001111a807 */ /* 0x000fe40003000000 */
[----:B-----5:R-:W-:Y:S02]  /*36a0*/  @!P1 ISETP.GT.AND P6, PT, R9, -0x1, PT ;  /* 0xffffffff0900980c */ /* 0x020fe40003fc4270 */
[----:B------:R-:W-:Y:S02]  /*36b0*/  ISETP.GE.U32.AND P4, PT, R14, UR4, PT ;  /* 0x000000040e007c0c */ /* 0x000fe4000bf86070 */
[----:B------:R-:W-:-:S02]  /*36c0*/  @!P1 SEL R8, R8, 0x80000000, P6 ;  /* 0x8000000008089807 */ /* 0x000fc40003000000 */
[----:B------:R-:W-:Y:S01]  /*36d0*/  ISETP.GE.U32.AND.EX P5, PT, RZ, UR5, PT, P5 ;  /* 0x00000005ff007c0c */ /* 0x000fe2000bfa6150 */
[----:B--2---:R-:W-:Y:S01]  /*36e0*/  @!P0 IMAD.MOV.U32 R13, RZ, RZ, -0x1 ;  /* 0xffffffffff0d8424 */ /* 0x004fe200078e00ff */
[----:B------:R-:W-:Y:S02]  /*36f0*/  ISETP.GE.U32.AND.EX P4, PT, RZ, UR5, PT, P4 ;  /* 0x00000005ff007c0c */ /* 0x000fe4000bf86140 */
[----:B------:R-:W-:Y:S01]  /*3700*/  @!P1 LOP3.LUT R9, R8, R9, RZ, 0x3c, !PT ;  /* 0x0000000908099212 */ /* 0x000fe200078e3cff */
[----:B------:R-:W-:Y:S01]  /*3710*/  VIADD R8, R0, 0x1200 ;  /* 0x0000120000087836 */ /* 0x000fe20000000000 */
[----:B------:R-:W-:Y:S01]  /*3720*/  ISETP.GE.U32.AND P6, PT, R12, UR4, PT ;  /* 0x000000040c007c0c */ /* 0x000fe2000bfc6070 */
[----:B------:R-:W-:Y:S01]  /*3730*/  @!P3 IMAD.MOV.U32 R0, RZ, RZ, -0x1 ;  /* 0xffffffffff00b424 */ /* 0x000fe200078e00ff */
[----:B------:R-:W-:Y:S01]  /*3740*/  @!P2 LOP3.LUT R17, R17, R4, RZ, 0x3c, !PT ;  /* 0x000000041111a212 */ /* 0x000fe200078e3cff */
[----:B------:R2:W-:Y:S01]  /*3750*/  @!P1 STG.E desc[UR8][R2.64+0x3000], R9 ;  /* 0x0030000902009986 */ /* 0x0005e2000c101908 */
[----:B------:R-:W-:-:S02]  /*3760*/  ISETP.GE.U32.AND.EX P6, PT, RZ, UR5, PT, P6 ;  /* 0x00000005ff007c0c */ /* 0x000fc4000bfc6160 */
[----:B---3--:R-:W-:Y:S01]  /*3770*/  @!P0 ISETP.GT.AND P1, PT, R6, -0x1, PT ;  /* 0xffffffff0600880c */ /* 0x008fe20003f24270 */
[----:B------:R3:W-:Y:S01]  /*3780*/  @!P2 STG.E desc[UR8][R2.64+0x2c00], R17 ;  /* 0x002c00110200a986 */ /* 0x0007e2000c101908 */
[----:B----4-:R-:W-:Y:S01]  /*3790*/  @!P3 ISETP.GT.AND P2, PT, R5, -0x1, PT ;  /* 0xffffffff0500b80c */ /* 0x010fe20003f44270 */
[----:B------:R-:W-:Y:S01]  /*37a0*/  @!P5 IMAD.MOV.U32 R12, RZ, RZ, -0x1 ;  /* 0xffffffffff0cd424 */ /* 0x000fe200078e00ff */
[----:B------:R-:W-:Y:S01]  /*37b0*/  @!P0 SEL R13, R13, 0x80000000, P1 ;  /* 0x800000000d0d8807 */ /* 0x000fe20000800000 */
[----:B------:R-:W-:Y:S01]  /*37c0*/  @!P4 IMAD.MOV.U32 R4, RZ, RZ, -0x1 ;  /* 0xffffffffff04c424 */ /* 0x000fe200078e00ff */
[----:B-1----:R-:W-:Y:S02]  /*37d0*/  @!P5 ISETP.GT.AND P1, PT, R10, -0x1, PT ;  /* 0xffffffff0a00d80c */ /* 0x002fe40003f24270 */
[----:B------:R-:W-:Y:S02]  /*37e0*/  @!P3 SEL R0, R0, 0x80000000, P2 ;  /* 0x800000000000b807 */ /* 0x000fe40001000000 */
[----:B0-----:R-:W-:Y:S01]  /*37f0*/  @!P4 ISETP.GT.AND P2, PT, R7, -0x1, PT ;  /* 0xffffffff0700c80c */ /* 0x001fe20003f44270 */
[----:B------:R-:W-:Y:S01]  /*3800*/  @!P6 IMAD.MOV.U32 R14, RZ, RZ, -0x1 ;  /* 0xffffffffff0ee424 */ /* 0x000fe200078e00ff */
[----:B--2---:R-:W-:-:S02]  /*3810*/  @!P5 SEL R9, R12, 0x80000000, P1 ;  /* 0x800000000c09d807 */ /* 0x004fc40000800000 */
[----:B------:R-:W-:Y:S02]  /*3820*/  ISETP.GE.U32.AND P1, PT, R8, UR4, PT ;  /* 0x0000000408007c0c */ /* 0x000fe4000bf26070 */
[----:B------:R-:W-:Y:S02]  /*3830*/  @!P4 SEL R4, R4, 0x80000000, P2 ;  /* 0x800000000404c807 */ /* 0x000fe40001000000 */
[----:B------:R-:W-:Y:S02]  /*3840*/  @!P6 ISETP.GT.AND P2, PT, R11, -0x1, PT ;  /* 0xffffffff0b00e80c */ /* 0x000fe40003f44270 */
[----:B------:R-:W-:Y:S02]  /*3850*/  ISETP.GE.U32.AND.EX P1, PT, RZ, UR5, PT, P1 ;  /* 0x00000005ff007c0c */ /* 0x000fe4000bf26110 */
[----:B------:R-:W-:Y:S02]  /*3860*/  @!P3 LOP3.LUT R5, R0, R5, RZ, 0x3c, !PT ;  /* 0x000000050005b212 */ /* 0x000fe400078e3cff */
[----:B------:R-:W-:-:S02]  /*3870*/  @!P6 SEL R0, R14, 0x80000000, P2 ;  /* 0x800000000e00e807 */ /* 0x000fc40001000000 */
[----:B------:R-:W-:Y:S01]  /*3880*/  @!P0 LOP3.LUT R13, R13, R6, RZ, 0x3c, !PT ;  /* 0x000000060d0d8212 */ /* 0x000fe200078e3cff */
[----:B------:R3:W-:Y:S01]  /*3890*/  @!P3 STG.E desc[UR8][R2.64+0x3400], R5 ;  /* 0x003400050200b986 */ /* 0x0007e2000c101908 */
[----:B------:R-:W-:Y:S02]  /*38a0*/  @!P4 LOP3.LUT R7, R4, R7, RZ, 0x3c, !PT ;  /* 0x000000070407c212 */ /* 0x000fe400078e3cff */
[----:B------:R-:W-:Y:S01]  /*38b0*/  @!P5 LOP3.LUT R9, R9, R10, RZ, 0x3c, !PT ;  /* 0x0000000a0909d212 */ /* 0x000fe200078e3cff */
[----:B------:R3:W-:Y:S01]  /*38c0*/  @!P0 STG.E desc[UR8][R2.64+0x3800], R13 ;  /* 0x0038000d02008986 */ /* 0x0007e2000c101908 */
[----:B------:R-:W-:-:S03]  /*38d0*/  @!P6 LOP3.LUT R11, R0, R11, RZ, 0x3c, !PT ;  /* 0x0000000b000be212 */ /* 0x000fc600078e3cff */
[----:B------:R3:W-:Y:S04]  /*38e0*/  @!P4 STG.E desc[UR8][R2.64+0x3c00], R7 ;  /* 0x003c00070200c986 */ /* 0x0007e8000c101908 */
[----:B------:R3:W-:Y:S04]  /*38f0*/  @!P5 STG.E desc[UR8][R2.64+0x4000], R9 ;  /* 0x004000090200d986 */ /* 0x0007e8000c101908 */
[----:B------:R3:W-:Y:S01]  /*3900*/  @!P6 STG.E desc[UR8][R2.64+0x4400], R11 ;  /* 0x0044000b0200e986 */ /* 0x0007e2000c101908 */
[----:B------:R-:W-:Y:S05]  /*3910*/  @P1 EXIT ;  /* 0x000000000000194d */ /* 0x000fea0003800000 */
[----:B------:R-:W0:Y:S01]  /*3920*/  LDS R33, [R33+0x4800] ;  /* 0x0048000021217984 */ /* 0x000e220000000800 */
[----:B------:R-:W-:Y:S01]  /*3930*/  IMAD.MOV.U32 R0, RZ, RZ, -0x1 ;  /* 0xffffffffff007424 */ /* 0x000fe200078e00ff */
[----:B0-----:R-:W-:-:S04]  /*3940*/  ISETP.GT.AND P0, PT, R33, -0x1, PT ;  /* 0xffffffff2100780c */ /* 0x001fc80003f04270 */
[----:B------:R-:W-:-:S04]  /*3950*/  SEL R0, R0, 0x80000000, P0 ;  /* 0x8000000000007807 */ /* 0x000fc80000000000 */
[----:B---3--:R-:W-:-:S05]  /*3960*/  LOP3.LUT R5, R0, R33, RZ, 0x3c, !PT ;  /* 0x0000002100057212 */ /* 0x008fca00078e3cff */
[----:B------:R-:W-:Y:S01]  /*3970*/  STG.E desc[UR8][R2.64+0x4800], R5 ;  /* 0x0048000502007986 */ /* 0x000fe2000c101908 */
[----:B------:R-:W-:Y:S05]  /*3980*/  EXIT ;  /* 0x000000000000794d */ /* 0x000fea0003800000 */
.L_x_219:
        /* <DEDUP_REMOVED lines=15> */
.L_x_3721:


//--------------------- .text._ZN3cub18CUB_300001_SM_10006detail10radix_sort29DeviceRadixSortOnesweepKernelINS1_5radix10policy_hubIiiyE10Policy1000ELNS0_9SortOrderE0EiiyiiNS1_21identity_decomposer_tEEEvPT5_SB_PT3_PKSC_PT1_PKSG_PT2_PKSK_T4_iiT6_ --------------------------
	.section	.text._ZN3cub18CUB_300001_SM_10006detail10radix_sort29DeviceRadixSortOnesweepKernelINS1_5radix10policy_hubIiiyE10Policy1000ELNS0_9SortOrderE0EiiyiiNS1_21identity_decomposer_tEEEvPT5_SB_PT3_PKSC_PT1_PKSG_PT2_PKSK_T4_iiT6_,"ax",@progbits
	.align	128
        .global         _ZN3cub18CUB_300001_SM_10006detail10radix_sort29DeviceRadixSortOnesweepKernelINS1_5radix10policy_hubIiiyE10Policy1000ELNS0_9SortOrderE0EiiyiiNS1_21identity_decomposer_tEEEvPT5_SB_PT3_PKSC_PT1_PKSG_PT2_PKSK_T4_iiT6_
        .type           _ZN3cub18CUB_300001_SM_10006detail10radix_sort29DeviceRadixSortOnesweepKernelINS1_5radix10policy_hubIiiyE10Policy1000ELNS0_9SortOrderE0EiiyiiNS1_21identity_decomposer_tEEEvPT5_SB_PT3_PKSC_PT1_PKSG_PT2_PKSK_T4_iiT6_,@function
        .size           _ZN3cub18CUB_300001_SM_10006detail10radix_sort29DeviceRadixSortOnesweepKernelINS1_5radix10policy_hubIiiyE10Policy1000ELNS0_9SortOrderE0EiiyiiNS1_21identity_decomposer_tEEEvPT5_SB_PT3_PKSC_PT1_PKSG_PT2_PKSK_T4_iiT6_,(.L_x_3722 - _ZN3cub18CUB_300001_SM_10006detail10radix_sort29DeviceRadixSortOnesweepKernelINS1_5radix10policy_hubIiiyE10Policy1000ELNS0_9SortOrderE0EiiyiiNS1_21identity_decomposer_tEEEvPT5_SB_PT3_PKSC_PT1_PKSG_PT2_PKSK_T4_iiT6_)
        .other          _ZN3cub18CUB_300001_SM_10006detail10radix_sort29DeviceRadixSortOnesweepKernelINS1_5radix10policy_hubIiiyE10Policy1000ELNS0_9SortOrderE0EiiyiiNS1_21identity_decomposer_tEEEvPT5_SB_PT3_PKSC_PT1_PKSG_PT2_PKSK_T4_iiT6_,@"STO_CUDA_ENTRY STV_DEFAULT"
_ZN3cub18CUB_300001_SM_10006detail10radix_sort29DeviceRadixSortOnesweepKernelINS1_5radix10policy_hubIiiyE10Policy1000ELNS0_9SortOrderE0EiiyiiNS1_21identity_decomposer_tEEEvPT5_SB_PT3_PKSC_PT1_PKSG_PT2_PKSK_T4_iiT6_:
.text._ZN3cub18CUB_300001_SM_10006detail10radix_sort29DeviceRadixSortOnesweepKernelINS1_5radix10policy_hubIiiyE10Policy1000ELNS0_9SortOrderE0EiiyiiNS1_21identity_decomposer_tEEEvPT5_SB_PT3_PKSC_PT1_PKSG_PT2_PKSK_T4_iiT6_:
        /* <DEDUP_REMOVED lines=16> */
.L_x_221:
[----:B------:R-:W-:Y:S05]  /*0100*/  BSYNC.RECONVERGENT B0 ;  /* 0x0000000000007941 */ /* 0x000fea0003800200 */
.L_x_220:
[----:B------:R-:W-:Y:S06]  /*0110*/  BAR.SYNC.DEFER_BLOCKING 0x0 ;  /* 0x0000000000007b1d */ /* 0x000fec0000010000 */
[----:B------:R-:W1:Y:S01]  /*0120*/  LDCU UR4, c[0x0][0x3c0] ;  /* 0x00007800ff0477ac */ /* 0x000e620008000800 */
[----:B------:R-:W2:Y:S01]  /*0130*/  S2R R24, SR_LANEID ;  /* 0x0000000000187919 */ /* 0x000ea20000000000 */
[----:B------:R-:W3:Y:S02]  /*0140*/  LDS R42, [R7+0x6600] ;  /* 0x00660000072a7984 */ /* 0x000ee40000000800 */
[----:B---3--:R-:W-:-:S04]  /*0150*/  IMAD R0, R42, 0x1980, RZ ;  /* 0x000019802a007824 */ /* 0x008fc800078e02ff */
[----:B------:R-:W-:Y:S01]  /*0160*/  VIADD R47, R0, 0x1980 ;  /* 0x00001980002f7836 */ /* 0x000fe20000000000 */
[----:B------:R-:W-:-:S04]  /*0170*/  SHF.R.S32.HI R9, RZ, 0x1f, R0 ;  /* 0x0000001fff097819 */ /* 0x000fc80000011400 */
[----:B-1----:R-:W-:-:S13]  /*0180*/  ISETP.GT.AND P0, PT, R47, UR4, PT ;  /* 0x000000042f007c0c */ /* 0x002fda000bf04270 */
[----:B--2---:R-:W-:Y:S05]  /*0190*/  @P0 BRA `(.L_x_222) ;  /* 0x0000000000680947 */ /* 0x004fea0003800000 */
[----:B------:R-:W1:Y:S01]  /*01a0*/  LDCU.64 UR4, c[0x0][0x3a8] ;  /* 0x00007500ff0477ac */ /* 0x000e620008000a00 */
[C---:B0-----:R-:W-:Y:S02]  /*01b0*/  LOP3.LUT R4, R3.reuse, 0x1f, RZ, 0xc0, !PT ;  /* 0x0000001f03047812 */ /* 0x041fe400078ec0ff */
[----:B------:R-:W-:-:S05]  /*01c0*/  LOP3.LUT R41, R3, 0x3e0, RZ, 0xc0, !PT ;  /* 0x000003e003297812 */ /* 0x000fca00078ec0ff */
[----:B------:R-:W-:-:S05]  /*01d0*/  IMAD R5, R41, 0x11, R4 ;  /* 0x0000001129057824 */ /* 0x000fca00078e0204 */
[----:B------:R-:W-:-:S05]  /*01e0*/  IADD3 R5, P0, PT, R0, R5, RZ ;  /* 0x0000000500057210 */ /* 0x000fca0007f1e0ff */
[----:B------:R-:W-:Y:S01]  /*01f0*/  IMAD.X R0, RZ, RZ, R9, P0 ;  /* 0x000000ffff007224 */ /* 0x000fe200000e0609 */
[----:B-1----:R-:W-:-:S04]  /*0200*/  LEA R8, P0, R5, UR4, 0x2 ;  /* 0x0000000405087c11 */ /* 0x002fc8000f8010ff */
        /* <DEDUP_REMOVED lines=19> */
.L_x_222:
[----:B------:R-:W1:Y:S01]  /*0340*/  LDCU.64 UR8, c[0x0][0x3a8] ;  /* 0x00007500ff0877ac */ /* 0x000e620008000a00 */
[C---:B0-----:R-:W-:Y:S01]  /*0350*/  LOP3.LUT R4, R3.reuse, 0x1f, RZ, 0xc0, !PT ;  /* 0x0000001f03047812 */ /* 0x041fe200078ec0ff */
[----:B------:R-:W-:Y:S01]  /*0360*/  IMAD.MOV.U32 R28, RZ, RZ, 0x7fffffff ;  /* 0x7fffffffff1c7424 */ /* 0x000fe200078e00ff */
[----:B------:R-:W-:Y:S02]  /*0370*/  LOP3.LUT R41, R3, 0x3e0, RZ, 0xc0, !PT ;  /* 0x000003e003297812 */ /* 0x000fe400078ec0ff */
[----:B------:R-:W-:-:S03]  /*0380*/  IADD3 R5, PT, PT, -R0, UR4, RZ ;  /* 0x0000000400057c10 */ /* 0x000fc6000fffe1ff */
[----:B------:R-:W-:-:S04]  /*0390*/  IMAD R10, R41, 0x11, R4 ;  /* 0x00000011290a7824 */ /* 0x000fc800078e0204 */
[----:B------:R-:W-:Y:S01]  /*03a0*/  VIADD R8, R10, 0x40 ;  /* 0x000000400a087836 */ /* 0x000fe20000000000 */
[----:B------:R-:W-:Y:S01]  /*03b0*/  IADD3 R11, P0, PT, R0, R10, RZ ;  /* 0x0000000a000b7210 */ /* 0x000fe20007f1e0ff */
[C---:B------:R-:W-:Y:S01]  /*03c0*/  VIADD R0, R10.reuse, 0x60 ;  /* 0x000000600a007836 */ /* 0x040fe20000000000 */
[CC--:B------:R-:W-:Y:S01]  /*03d0*/  ISETP.GE.AND P2, PT, R10.reuse, R5.reuse, PT ;  /* 0x000000050a00720c */ /* 0x0c0fe20003f46270 */
[----:B------:R-:W-:Y:S01]  /*03e0*/  VIADD R6, R10, 0x20 ;  /* 0x000000200a067836 */ /* 0x000fe20000000000 */
[-C--:B------:R-:W-:Y:S01]  /*03f0*/  ISETP.GE.AND P4, PT, R8, R5.reuse, PT ;  /* 0x000000050800720c */ /* 0x080fe20003f86270 */
[----:B------:R-:W-:Y:S01]  /*0400*/  IMAD.X R12, RZ, RZ, R9, P0 ;  /* 0x000000ffff0c7224 */ /* 0x000fe200000e0609 */
[-C--:B------:R-:W-:Y:S01]  /*0410*/  ISETP.GE.AND P5, PT, R0, R5.reuse, PT ;  /* 0x000000050000720c */ /* 0x080fe20003fa6270 */
[----:B------:R-:W-:Y:S01]  /*0420*/  VIADD R0, R10, 0xa0 ;  /* 0x000000a00a007836 */ /* 0x000fe20000000000 */
[C---:B-1----:R-:W-:Y:S02]  /*0430*/  LEA R8, P0, R11.reuse, UR8, 0x2 ;  /* 0x000000080b087c11 */ /* 0x042fe4000f8010ff */
[----:B------:R-:W-:Y:S01]  /*0440*/  ISETP.GE.AND P3, PT, R6, R5, PT ;  /* 0x000000050600720c */ /* 0x000fe20003f66270 */
[----:B------:R-:W-:Y:S01]  /*0450*/  VIADD R6, R10, 0x80 ;  /* 0x000000800a067836 */ /* 0x000fe20000000000 */
[----:B------:R-:W-:-:S02]  /*0460*/  LEA.HI.X R9, R11, UR9, R12, 0x2, P0 ;  /* 0x000000090b097c11 */ /* 0x000fc400080f140c */
[-C--:B------:R-:W-:Y:S01]  /*0470*/  ISETP.GE.AND P0, PT, R0, R5.reuse, PT ;  /* 0x000000050000720c */ /* 0x080fe20003f06270 */
[----:B------:R-:W-:Y:S01]  /*0480*/  VIADD R0, R10, 0xe0 ;  /* 0x000000e00a007836 */ /* 0x000fe20000000000 */
[-C--:B------:R-:W-:Y:S01]  /*0490*/  ISETP.GE.AND P6, PT, R6, R5.reuse, PT ;  /* 0x000000050600720c */ /* 0x080fe20003fc6270 */
[----:B------:R1:W5:Y:S01]  /*04a0*/  @!P2 LDG.E R28, desc[UR6][R8.64] ;  /* 0x00000006081ca981 */ /* 0x000362000c1e1900 */
[----:B------:R-:W-:Y:S02]  /*04b0*/  IMAD.MOV.U32 R29, RZ, RZ, 0x7fffffff ;  /* 0x7fffffffff1d7424 */ /* 0x000fe400078e00ff */
[-C--:B------:R-:W-:Y:S01]  /*04c0*/  ISETP.GE.AND P2, PT, R0, R5.reuse, PT ;  /* 0x000000050000720c */ /* 0x080fe20003f46270 */
[C---:B------:R-:W-:Y:S02]  /*04d0*/  VIADD R0, R10.reuse, 0x100 ;  /* 0x000001000a007836 */ /* 0x040fe40000000000 */
[----:B------:R-:W-:Y:S01]  /*04e0*/  VIADD R6, R10, 0xc0 ;  /* 0x000000c00a067836 */ /* 0x000fe20000000000 */
[----:B------:R1:W5:Y:S01]  /*04f0*/  @!P3 LDG.E R29, desc[UR6][R8.64+0x80] ;  /* 0x00008006081db981 */ /* 0x000362000c1e1900 */
[----:B------:R-:W-:Y:S01]  /*0500*/  IMAD.MOV.U32 R31, RZ, RZ, 0x7fffffff ;  /* 0x7fffffffff1f7424 */ /* 0x000fe200078e00ff */
[-C--:B------:R-:W-:Y:S01]  /*0510*/  ISETP.GE.AND P3, PT, R0, R5.reuse, PT ;  /* 0x000000050000720c */ /* 0x080fe20003f66270 */
[----:B------:R-:W-:Y:S01]  /*0520*/  VIADD R0, R10, 0x140 ;  /* 0x000001400a007836 */ /* 0x000fe20000000000 */
[----:B------:R-:W-:Y:S01]  /*0530*/  ISETP.GE.AND P1, PT, R6, R5, PT ;  /* 0x000000050600720c */ /* 0x000fe20003f26270 */
[----:B------:R-:W-:-:S02]  /*0540*/  IMAD.MOV.U32 R32, RZ, RZ, 0x7fffffff ;  /* 0x7fffffffff207424 */ /* 0x000fc400078e00ff */
[----:B------:R1:W5:Y:S01]  /*0550*/  @!P5 LDG.E R31, desc[UR6][R8.64+0x180] ;  /* 0x00018006081fd981 */ /* 0x000362000c1e1900 */
[-C--:B------:R-:W-:Y:S01]  /*0560*/  ISETP.GE.AND P5, PT, R0, R5.reuse, PT ;  /* 0x000000050000720c */ /* 0x080fe20003fa6270 */
[C---:B------:R-:W-:Y:S02]  /*0570*/  VIADD R0, R10.reuse, 0x160 ;  /* 0x000001600a007836 */ /* 0x040fe40000000000 */
        /* <DEDUP_REMOVED lines=40> */
.L_x_223:
[----:B------:R-:W-:Y:S01]  /*0800*/  VIMNMX R5, PT, PT, R24, 0xe0, !PT ;  /* 0x000000e018057848 */ /* 0x000fe20007fe0100 */
[----:B------:R-:W2:Y:S01]  /*0810*/  LDCU UR4, c[0x0][0x3c8] ;  /* 0x00007900ff0477ac */ /* 0x000ea20008000800 */
[----:B------:R-:W-:Y:S01]  /*0820*/  SHF.R.U32.HI R0, RZ, 0x5, R3 ;  /* 0x00000005ff007819 */ /* 0x000fe20000011603 */
[----:B------:R-:W-:Y:S01]  /*0830*/  BSSY.RECONVERGENT B0, `(.L_x_224) ;  /* 0x0000025000007945 */ /* 0x000fe20003800200 */
[--C-:B------:R-:W-:Y:S01]  /*0840*/  IADD3 R5, PT, PT, R5, 0x1f, -R24.reuse ;  /* 0x0000001f05057810 */ /* 0x100fe20007ffe818 */
[----:B------:R-:W-:Y:S01]  /*0850*/  UMOV UR5, 0xffffffff ;  /* 0xffffffff00057882 */ /* 0x000fe20000000000 */
[----:B01----:R-:W-:Y:S02]  /*0860*/  IMAD.MOV.U32 R8, RZ, RZ, R24 ;  /* 0x000000ffff087224 */ /* 0x003fe400078e0018 */
[C---:B------:R-:W-:Y:S01]  /*0870*/  ISETP.GE.U32.AND P0, PT, R5.reuse, 0x1e0, PT ;  /* 0x000001e00500780c */ /* 0x040fe20003f06070 */
[----:B------:R-:W-:Y:S01]  /*0880*/  IMAD.SHL.U32 R0, R0, 0x400, RZ ;  /* 0x0000040000007824 */ /* 0x000fe200078e00ff */
[----:B------:R-:W-:-:S04]  /*0890*/  LEA.HI R6, R5, 0x1, RZ, 0x1b ;  /* 0x0000000105067811 */ /* 0x000fc800078fd8ff */
[----:B------:R-:W-:-:S04]  /*08a0*/  LOP3.LUT R9, R6, 0xf, RZ, 0xc0, !PT ;  /* 0x0000000f06097812 */ /* 0x000fc800078ec0ff */
[----:B------:R-:W-:Y:S01]  /*08b0*/  ISETP.NE.AND P1, PT, R9, RZ, PT ;  /* 0x000000ff0900720c */ /* 0x000fe20003f25270 */
[----:B--2---:R-:W-:Y:S02]  /*08c0*/  USHF.L.U32 UR4, UR5, UR4, URZ ;  /* 0x0000000405047299 */ /* 0x004fe400080006ff */
[----:B------:R-:W-:Y:S10]  /*08d0*/  @!P0 BRA `(.L_x_225) ;  /* 0x0000000000688947 */ /* 0x000ff40003800000 */
[----:B------:R-:W-:Y:S01]  /*08e0*/  IMAD R10, R24, 0x4, R0 ;  /* 0x00000004180a7824 */ /* 0x000fe200078e0200 */
[----:B------:R-:W-:Y:S01]  /*08f0*/  LOP3.LUT R5, R6, 0xffffff0, RZ, 0xc0, !PT ;  /* 0x0ffffff006057812 */ /* 0x000fe200078ec0ff */
[----:B------:R-:W-:-:S03]  /*0900*/  IMAD.MOV.U32 R8, RZ, RZ, R24 ;  /* 0x000000ffff087224 */ /* 0x000fc600078e0018 */
[----:B------:R-:W-:Y:S01]  /*0910*/  IADD3 R10, PT, PT, R10, 0x400, R7 ;  /* 0x000004000a0a7810 */ /* 0x000fe20007ffe007 */
[----:B------:R-:W-:-:S07]  /*0920*/  IMAD.MOV R5, RZ, RZ, -R5 ;  /* 0x000000ffff057224 */ /* 0x000fce00078e0a05 */
.L_x_226:
        /* <DEDUP_REMOVED lines=21> */
.L_x_225:
[----:B------:R-:W-:Y:S05]  /*0a80*/  BSYNC.RECONVERGENT B0 ;  /* 0x0000000000007941 */ /* 0x000fea0003800200 */
.L_x_224:
[----:B------:R-:W-:Y:S01]  /*0a90*/  BSSY.RECONVERGENT B0, `(.L_x_227) ;  /* 0x0000026000007945 */ /* 0x000fe20003800200 */
[----:B------:R-:W-:-:S03]  /*0aa0*/  IMAD.IADD R5, R7, 0x1, R0 ;  /* 0x0000000107057824 */ /* 0x000fc600078e0200 */
        /* <DEDUP_REMOVED lines=16> */
.L_x_230:
[----:B------:R-:W-:Y:S05]  /*0bb0*/  BSYNC.RECONVERGENT B1 ;  /* 0x0000000000017941 */ /* 0x000fea0003800200 */
.L_x_229:
        /* <DEDUP_REMOVED lines=14> */
.L_x_231:
[----:B------:R-:W-:Y:S01]  /*0ca0*/  VIADD R6, R6, 0x1 ;  /* 0x0000000106067836 */ /* 0x000fe20000000000 */
[----:B------:R0:W-:Y:S04]  /*0cb0*/  STS [R0], RZ ;  /* 0x000000ff00007388 */ /* 0x0001e80000000800 */
[----:B------:R-:W-:Y:S01]  /*0cc0*/  ISETP.NE.AND P0, PT, R6, RZ, PT ;  /* 0x000000ff0600720c */ /* 0x000fe20003f05270 */
[----:B0-----:R-:W-:-:S12]  /*0cd0*/  VIADD R0, R0, 0x80 ;  /* 0x0000008000007836 */ /* 0x001fd80000000000 */
[----:B------:R-:W-:Y:S05]  /*0ce0*/  @P0 BRA `(.L_x_231) ;  /* 0xfffffffc00ec0947 */ /* 0x000fea000383ffff */
.L_x_228:
[----:B------:R-:W-:Y:S05]  /*0cf0*/  BSYNC.RECONVERGENT B0 ;  /* 0x0000000000007941 */ /* 0x000fea0003800200 */
.L_x_227:
[----:B------:R-:W2:Y:S01]  /*0d00*/  LDCU UR5, c[0x0][0x3c4] ;  /* 0x00007880ff0577ac */ /* 0x000ea20008000800 */
[----:B-----5:R-:W-:Y:S01]  /*0d10*/  LOP3.LUT R27, R28, 0x80000000, RZ, 0x3c, !PT ;  /* 0x800000001c1b7812 */ /* 0x020fe200078e3cff */
[----:B------:R-:W-:Y:S01]  /*0d20*/  BSSY.RECONVERGENT B0, `(.L_x_232) ;  /* 0x0000080000007945 */ /* 0x000fe20003800200 */
[----:B------:R-:W-:Y:S02]  /*0d30*/  LOP3.LUT R22, R29, 0x80000000, RZ, 0x3c, !PT ;  /* 0x800000001d167812 */ /* 0x000fe400078e3cff */
[----:B------:R-:W-:Y:S02]  /*0d40*/  LOP3.LUT R21, R30, 0x80000000, RZ, 0x3c, !PT ;  /* 0x800000001e157812 */ /* 0x000fe400078e3cff */
[----:B------:R-:W-:Y:S02]  /*0d50*/  LOP3.LUT R18, R31, 0x80000000, RZ, 0x3c, !PT ;  /* 0x800000001f127812 */ /* 0x000fe400078e3cff */
[----:B------:R-:W-:Y:S02]  /*0d60*/  LOP3.LUT R20, R33, 0x80000000, RZ, 0x3c, !PT ;  /* 0x8000000021147812 */ /* 0x000fe400078e3cff */
[----:B------:R-:W-:-:S02]  /*0d70*/  LOP3.LUT R23, R32, 0x80000000, RZ, 0x3c, !PT ;  /* 0x8000000020177812 */ /* 0x000fc400078e3cff */
[----:B------:R-:W-:Y:S02]  /*0d80*/  LOP3.LUT R25, R34, 0x80000000, RZ, 0x3c, !PT ;  /* 0x8000000022197812 */ /* 0x000fe400078e3cff */
[----:B------:R-:W-:Y:S02]  /*0d90*/  LOP3.LUT R17, R36, 0x80000000, RZ, 0x3c, !PT ;  /* 0x8000000024117812 */ /* 0x000fe400078e3cff */
[----:B------:R-:W-:Y:S02]  /*0da0*/  LOP3.LUT R19, R38, 0x80000000, RZ, 0x3c, !PT ;  /* 0x8000000026137812 */ /* 0x000fe400078e3cff */
[----:B--2---:R-:W-:Y:S02]  /*0db0*/  SHF.R.U32.HI R49, RZ, UR5, R27 ;  /* 0x00000005ff317c19 */ /* 0x004fe4000801161b */
[----:B------:R-:W-:Y:S02]  /*0dc0*/  SHF.R.U32.HI R52, RZ, UR5, R22 ;  /* 0x00000005ff347c19 */ /* 0x000fe40008011616 */
[----:B------:R-:W-:-:S02]  /*0dd0*/  LOP3.LUT R49, R49, UR4, RZ, 0x30, !PT ;  /* 0x0000000431317c12 */ /* 0x000fc4000f8e30ff */
[----:B------:R-:W-:Y:S02]  /*0de0*/  LOP3.LUT R52, R52, UR4, RZ, 0x30, !PT ;  /* 0x0000000434347c12 */ /* 0x000fe4000f8e30ff */
[----:B------:R-:W-:Y:S01]  /*0df0*/  SHF.R.U32.HI R56, RZ, UR5, R21 ;  /* 0x00000005ff387c19 */ /* 0x000fe20008011615 */
[--C-:B------:R-:W-:Y:S01]  /*0e00*/  IMAD R0, R49, 0x4, R5.reuse ;  /* 0x0000000431007824 */ /* 0x100fe200078e0205 */
[----:B------:R-:W-:Y:S01]  /*0e10*/  SHF.R.U32.HI R48, RZ, UR5, R18 ;  /* 0x00000005ff307c19 */ /* 0x000fe20008011612 */
[----:B------:R-:W-:Y:S01]  /*0e20*/  IMAD R6, R52, 0x4, R5 ;  /* 0x0000000434067824 */ /* 0x000fe200078e0205 */
[----:B------:R-:W-:Y:S01]  /*0e30*/  LOP3.LUT R56, R56, UR4, RZ, 0x30, !PT ;  /* 0x0000000438387c12 */ /* 0x000fe2000f8e30ff */
[----:B------:R-:W-:Y:S01]  /*0e40*/  NOP ;  /* 0x0000000000007918 */ /* 0x000fe20000000000 */
[----:B01----:R-:W-:Y:S01]  /*0e50*/  SHF.R.U32.HI R9, RZ, UR5, R20 ;  /* 0x00000005ff097c19 */ /* 0x003fe20008011614 */
[----:B------:R0:W-:Y:S01]  /*0e60*/  ATOMS.POPC.INC.32 RZ, [R0+URZ] ;  /* 0x0000000000ff7f8c */ /* 0x0001e2000d8000ff */
[----:B------:R-:W-:-:S02]  /*0e70*/  LOP3.LUT R48, R48, UR4, RZ, 0x30, !PT ;  /* 0x0000000430307c12 */ /* 0x000fc4000f8e30ff */
[----:B------:R-:W-:Y:S01]  /*0e80*/  SHF.R.U32.HI R8, RZ, UR5, R23 ;  /* 0x00000005ff087c19 */ /* 0x000fe20008011617 */
[----:B------:R1:W-:Y:S01]  /*0e90*/  ATOMS.POPC.INC.32 RZ, [R6+URZ] ;  /* 0x0000000006ff7f8c */ /* 0x0003e2000d8000ff */
[----:B------:R-:W-:Y:S02]  /*0ea0*/  SHF.R.U32.HI R11, RZ, UR5, R25 ;  /* 0x00000005ff0b7c19 */ /* 0x000fe40008011619 */
[----:B------:R-:W-:Y:S01]  /*0eb0*/  LOP3.LUT R10, R9, UR4, RZ, 0x30, !PT ;  /* 0x00000004090a7c12 */ /* 0x000fe2000f8e30ff */
[--C-:B0-----:R-:W-:Y:S01]  /*0ec0*/  IMAD R0, R56, 0x4, R5.reuse ;  /* 0x0000000438007824 */ /* 0x101fe200078e0205 */
[----:B------:R-:W-:Y:S02]  /*0ed0*/  LOP3.LUT R8, R8, UR4, RZ, 0x30, !PT ;  /* 0x0000000408087c12 */ /* 0x000fe4000f8e30ff */
[----:B------:R-:W-:Y:S01]  /*0ee0*/  LOP3.LUT R12, R11, UR4, RZ, 0x30, !PT ;  /* 0x000000040b0c7c12 */ /* 0x000fe2000f8e30ff */
[--C-:B-1----:R-:W-:Y:S01]  /*0ef0*/  IMAD R6, R48, 0x4, R5.reuse ;  /* 0x0000000430067824 */ /* 0x102fe200078e0205 */
[----:B------:R0:W-:Y:S01]  /*0f00*/  ATOMS.POPC.INC.32 RZ, [R0+URZ] ;  /* 0x0000000000ff7f8c */ /* 0x0001e2000d8000ff */
[--C-:B------:R-:W-:Y:S01]  /*0f10*/  IMAD R9, R10, 0x4, R5.reuse ;  /* 0x000000040a097824 */ /* 0x100fe200078e0205 */
[----:B------:R-:W-:Y:S01]  /*0f20*/  LOP3.LUT R10, R35, 0x80000000, RZ, 0x3c, !PT ;  /* 0x80000000230a7812 */ /* 0x000fe200078e3cff */
[--C-:B------:R-:W-:Y:S01]  /*0f30*/  IMAD R8, R8, 0x4, R5.reuse ;  /* 0x0000000408087824 */ /* 0x100fe200078e0205 */
[----:B------:R1:W-:Y:S01]  /*0f40*/  ATOMS.POPC.INC.32 RZ, [R6+URZ] ;  /* 0x0000000006ff7f8c */ /* 0x0003e2000d8000ff */
[----:B------:R-:W-:Y:S01]  /*0f50*/  IMAD R11, R12, 0x4, R5 ;  /* 0x000000040c0b7824 */ /* 0x000fe200078e0205 */
[----:B------:R-:W-:-:S02]  /*0f60*/  LOP3.LUT R12, R37, 0x80000000, RZ, 0x3c, !PT ;  /* 0x80000000250c7812 */ /* 0x000fc400078e3cff */
[----:B------:R-:W-:Y:S01]  /*0f70*/  LOP3.LUT R16, R39, 0x80000000, RZ, 0x3c, !PT ;  /* 0x8000000027107812 */ /* 0x000fe200078e3cff */
[----:B------:R-:W-:Y:S01]  /*0f80*/  ATOMS.POPC.INC.32 RZ, [R8+URZ] ;  /* 0x0000000008ff7f8c */ /* 0x000fe2000d8000ff */
[----:B0-----:R-:W-:Y:S02]  /*0f90*/  SHF.R.U32.HI R0, RZ, UR5, R10 ;  /* 0x00000005ff007c19 */ /* 0x001fe4000801160a */
[----:B-1----:R-:W-:Y:S01]  /*0fa0*/  SHF.R.U32.HI R6, RZ, UR5, R17 ;  /* 0x00000005ff067c19 */ /* 0x002fe20008011611 */
[----:B------:R0:W-:Y:S01]  /*0fb0*/  ATOMS.POPC.INC.32 RZ, [R9+URZ] ;  /* 0x0000000009ff7f8c */ /* 0x0001e2000d8000ff */
[----:B------:R-:W-:Y:S02]  /*0fc0*/  SHF.R.U32.HI R14, RZ, UR5, R19 ;  /* 0x00000005ff0e7c19 */ /* 0x000fe40008011613 */
[----:B------:R-:W-:Y:S01]  /*0fd0*/  LOP3.LUT R6, R6, UR4, RZ, 0x30, !PT ;  /* 0x0000000406067c12 */ /* 0x000fe2000f8e30ff */
[----:B------:R1:W-:Y:S01]  /*0fe0*/  ATOMS.POPC.INC.32 RZ, [R11+URZ] ;  /* 0x000000000bff7f8c */ /* 0x0003e2000d8000ff */
[----:B------:R-:W-:-:S02]  /*0ff0*/  SHF.R.U32.HI R13, RZ, UR5, R12 ;  /* 0x00000005ff0d7c19 */ /* 0x000fc4000801160c */
[----:B------:R-:W-:Y:S02]  /*1000*/  LOP3.LUT R0, R0, UR4, RZ, 0x30, !PT ;  /* 0x0000000400007c12 */ /* 0x000fe4000f8e30ff */
[----:B0-----:R-:W-:Y:S02]  /*1010*/  SHF.R.U32.HI R9, RZ, UR5, R16 ;  /* 0x00000005ff097c19 */ /* 0x001fe40008011610 */
[----:B------:R-:W-:Y:S01]  /*1020*/  LOP3.LUT R50, R14, UR4, RZ, 0x30, !PT ;  /* 0x000000040e327c12 */ /* 0x000fe2000f8e30ff */
[--C-:B------:R-:W-:Y:S01]  /*1030*/  IMAD R14, R6, 0x4, R5.reuse ;  /* 0x00000004060e7824 */ /* 0x100fe200078e0205 */
[----:B------:R-:W-:Y:S01]  /*1040*/  LOP3.LUT R8, R13, UR4, RZ, 0x30, !PT ;  /* 0x000000040d087c12 */ /* 0x000fe2000f8e30ff */
[--C-:B------:R-:W-:Y:S01]  /*1050*/  IMAD R0, R0, 0x4, R5.reuse ;  /* 0x0000000400007824 */ /* 0x100fe200078e0205 */
[----:B------:R-:W-:Y:S01]  /*1060*/  LOP3.LUT R6, R9, UR4, RZ, 0x30, !PT ;  /* 0x0000000409067c12 */ /* 0x000fe2000f8e30ff */
[--C-:B------:R-:W-:Y:S01]  /*1070*/  IMAD R50, R50, 0x4, R5.reuse ;  /* 0x0000000432327824 */ /* 0x100fe200078e0205 */
[----:B------:R-:W-:Y:S01]  /*1080*/  LOP3.LUT R9, R40, 0x80000000, RZ, 0x3c, !PT ;  /* 0x8000000028097812 */ /* 0x000fe200078e3cff */
[--C-:B------:R-:W-:Y:S01]  /*1090*/  IMAD R26, R8, 0x4, R5.reuse ;  /* 0x00000004081a7824 */ /* 0x100fe200078e0205 */
[----:B------:R0:W-:Y:S01]  /*10a0*/  ATOMS.POPC.INC.32 RZ, [R0+URZ] ;  /* 0x0000000000ff7f8c */ /* 0x0001e2000d8000ff */
[----:B------:R-:W-:Y:S01]  /*10b0*/  IMAD R51, R6, 0x4, R5 ;  /* 0x0000000406337824 */ /* 0x000fe200078e0205 */
[----:B------:R-:W-:-:S02]  /*10c0*/  LOP3.LUT R6, R43, 0x80000000, RZ, 0x3c, !PT ;  /* 0x800000002b067812 */ /* 0x000fc400078e3cff */
[----:B-1----:R-:W-:Y:S01]  /*10d0*/  LOP3.LUT R11, R44, 0x80000000, RZ, 0x3c, !PT ;  /* 0x800000002c0b7812 */ /* 0x002fe200078e3cff */
[----:B------:R1:W-:Y:S01]  /*10e0*/  ATOMS.POPC.INC.32 RZ, [R14+URZ] ;  /* 0x000000000eff7f8c */ /* 0x0003e2000d8000ff */
[----:B------:R-:W-:Y:S02]  /*10f0*/  LOP3.LUT R8, R45, 0x80000000, RZ, 0x3c, !PT ;  /* 0x800000002d087812 */ /* 0x000fe400078e3cff */
[----:B------:R-:W-:Y:S01]  /*1100*/  LOP3.LUT R13, R46, 0x80000000, RZ, 0x3c, !PT ;  /* 0x800000002e0d7812 */ /* 0x000fe200078e3cff */
[----:B------:R2:W-:Y:S01]  /*1110*/  ATOMS.POPC.INC.32 RZ, [R26+URZ] ;  /* 0x000000001aff7f8c */ /* 0x0005e2000d8000ff */
[----:B0-----:R-:W-:Y:S02]  /*1120*/  SHF.R.U32.HI R0, RZ, UR5, R9 ;  /* 0x00000005ff007c19 */ /* 0x001fe40008011609 */
[----:B------:R-:W-:Y:S01]  /*1130*/  SHF.R.U32.HI R53, RZ, UR5, R11 ;  /* 0x00000005ff357c19 */ /* 0x000fe2000801160b */
[----:B-1----:R-:W0:Y:S01]  /*1140*/  LDC.64 R14, c[0x0][0x380] ;  /* 0x0000e000ff0e7b82 */ /* 0x002e220000000a00 */
[----:B------:R-:W-:Y:S01]  /*1150*/  SHF.R.U32.HI R55, RZ, UR5, R8 ;  /* 0x00000005ff377c19 */ /* 0x000fe20008011608 */
[----:B------:R1:W-:Y:S01]  /*1160*/  ATOMS.POPC.INC.32 RZ, [R50+URZ] ;  /* 0x0000000032ff7f8c */ /* 0x0003e2000d8000ff */
[----:B------:R-:W-:-:S02]  /*1170*/  SHF.R.U32.HI R57, RZ, UR5, R13 ;  /* 0x00000005ff397c19 */ /* 0x000fc4000801160d */
[----:B--2---:R-:W-:Y:S01]  /*1180*/  SHF.R.U32.HI R26, RZ, UR5, R6 ;  /* 0x00000005ff1a7c19 */ /* 0x004fe20008011606 */
[----:B------:R2:W-:Y:S01]  /*1190*/  ATOMS.POPC.INC.32 RZ, [R51+URZ] ;  /* 0x0000000033ff7f8c */ /* 0x0005e2000d8000ff */
[----:B------:R-:W-:Y:S02]  /*11a0*/  LOP3.LUT R0, R0, UR4, RZ, 0x30, !PT ;  /* 0x0000000400007c12 */ /* 0x000fe4000f8e30ff */
[----:B------:R-:W-:Y:S02]  /*11b0*/  LOP3.LUT R54, R26, UR4, RZ, 0x30, !PT ;  /* 0x000000041a367c12 */ /* 0x000fe4000f8e30ff */
[----:B------:R-:W-:Y:S01]  /*11c0*/  LOP3.LUT R58, R53, UR4, RZ, 0x30, !PT ;  /* 0x00000004353a7c12 */ /* 0x000fe2000f8e30ff */
[--C-:B------:R-:W-:Y:S01]  /*11d0*/  IMAD R53, R0, 0x4, R5.reuse ;  /* 0x0000000400357824 */ /* 0x100fe200078e0205 */
[----:B------:R-:W-:Y:S01]  /*11e0*/  ISETP.GT.U32.AND P2, PT, R3, 0xff, PT ;  /* 0x000000ff0300780c */ /* 0x000fe20003f44070 */
[--C-:B------:R-:W-:Y:S01]  /*11f0*/  IMAD R54, R54, 0x4, R5.reuse ;  /* 0x0000000436367824 */ /* 0x100fe200078e0205 */
[----:B------:R-:W-:Y:S01]  /*1200*/  LOP3.LUT R60, R55, UR4, RZ, 0x30, !PT ;  /* 0x00000004373c7c12 */ /* 0x000fe2000f8e30ff */
[--C-:B------:R-:W-:Y:S01]  /*1210*/  IMAD R58, R58, 0x4, R5.reuse ;  /* 0x000000043a3a7824 */ /* 0x100fe200078e0205 */
[----:B------:R-:W-:Y:S01]  /*1220*/  LOP3.LUT R26, R57, UR4, RZ, 0x30, !PT ;  /* 0x00000004391a7c12 */ /* 0x000fe2000f8e30ff */
[----:B------:R3:W-:Y:S01]  /*1230*/  ATOMS.POPC.INC.32 RZ, [R53+URZ] ;  /* 0x0000000035ff7f8c */ /* 0x0007e2000d8000ff */
[----:B-1----:R-:W-:Y:S01]  /*1240*/  P2R R50, PR, RZ, 0x4 ;  /* 0x00000004ff327803 */ /* 0x002fe20000000000 */
[----:B------:R-:W-:-:S02]  /*1250*/  IMAD R60, R60, 0x4, R5 ;  /* 0x000000043c3c7824 */ /* 0x000fc400078e0205 */
[----:B------:R-:W-:Y:S01]  /*1260*/  IMAD R5, R26, 0x4, R5 ;  /* 0x000000041a057824 */ /* 0x000fe200078e0205 */
[----:B------:R3:W-:Y:S01]  /*1270*/  ATOMS.POPC.INC.32 RZ, [R54+URZ] ;  /* 0x0000000036ff7f8c */ /* 0x0007e2000d8000ff */
[----:B--2---:R-:W-:Y:S02]  /*1280*/  IMAD R51, R3, 0x4, R7 ;  /* 0x0000000403337824 */ /* 0x004fe400078e0207 */
[----:B------:R-:W-:Y:S01]  /*1290*/  IMAD.MOV.U32 R0, RZ, RZ, RZ ;  /* 0x000000ffff007224 */ /* 0x000fe200078e00ff */
[----:B------:R3:W-:Y:S04]  /*12a0*/  ATOMS.POPC.INC.32 RZ, [R58+URZ] ;  /* 0x000000003aff7f8c */ /* 0x0007e8000d8000ff */
[----:B------:R3:W-:Y:S04]  /*12b0*/  ATOMS.POPC.INC.32 RZ, [R60+URZ] ;  /* 0x000000003cff7f8c */ /* 0x0007e8000d8000ff */
[----:B------:R3:W-:Y:S01]  /*12c0*/  ATOMS.POPC.INC.32 RZ, [R5+URZ] ;  /* 0x0000000005ff7f8c */ /* 0x0007e2000d8000ff */
[----:B------:R-:W-:Y:S06]  /*12d0*/  BAR.SYNC.DEFER_BLOCKING 0x0 ;  /* 0x0000000000007b1d */ /* 0x000fec0000010000 */
[----:B------:R-:W-:Y:S05]  /*12e0*/  @P2 BRA `(.L_x_233) ;  /* 0x00000000008c2947 */ /* 0x000fea0003800000 */
[----:B------:R-:W1:Y:S04]  /*12f0*/  LDS R0, [R51] ;  /* 0x0000000033007984 */ /* 0x000e680000000800 */
[----:B---3--:R-:W2:Y:S04]  /*1300*/  LDS R5, [R51+0x400] ;  /* 0x0004000033057984 */ /* 0x008ea80000000800 */
[----:B------:R-:W3:Y:S04]  /*1310*/  LDS R53, [R51+0x800] ;  /* 0x0008000033357984 */ /* 0x000ee80000000800 */
[----:B------:R-:W4:Y:S04]  /*1320*/  LDS R55, [R51+0xc00] ;  /* 0x000c000033377984 */ /* 0x000f280000000800 */
[----:B------:R-:W5:Y:S04]  /*1330*/  LDS R57, [R51+0x1000] ;  /* 0x0010000033397984 */ /* 0x000f680000000800 */
[----:B------:R-:W0:Y:S04]  /*1340*/  LDS R59, [R51+0x1400] ;  /* 0x00140000333b7984 */ /* 0x000e280000000800 */
[----:B------:R-:W-:Y:S04]  /*1350*/  LDS R61, [R51+0x2000] ;  /* 0x00200000333d7984 */ /* 0x000fe80000000800 */
[----:B------:R-:W-:Y:S04]  /*1360*/  LDS R63, [R51+0x2400] ;  /* 0x00240000333f7984 */ /* 0x000fe80000000800 */
[----:B------:R-:W-:Y:S04]  /*1370*/  LDS R65, [R51+0x2800] ;  /* 0x0028000033417984 */ /* 0x000fe80000000800 */
[----:B------:R-:W-:Y:S04]  /*1380*/  STS [R51], RZ ;  /* 0x000000ff33007388 */ /* 0x000fe80000000800 */
[----:B-1----:R-:W-:Y:S01]  /*1390*/  STS [R51+0x400], R0 ;  /* 0x0004000033007388 */ /* 0x002fe20000000800 */
[----:B--2---:R-:W-:-:S03]  /*13a0*/  IMAD.IADD R54, R0, 0x1, R5 ;  /* 0x0000000100367824 */ /* 0x004fc600078e0205 */
[----:B------:R-:W1:Y:S01]  /*13b0*/  LDS R5, [R51+0x1800] ;  /* 0x0018000033057984 */ /* 0x000e620000000800 */
[----:B---3--:R-:W-:-:S03]  /*13c0*/  IMAD.IADD R58, R54, 0x1, R53 ;  /* 0x00000001363a7824 */ /* 0x008fc600078e0235 */
[----:B------:R-:W2:Y:S01]  /*13d0*/  LDS R53, [R51+0x1c00] ;  /* 0x001c000033357984 */ /* 0x000ea20000000800 */
[----:B----4-:R-:W-:-:S03]  /*13e0*/  IMAD.IADD R60, R58, 0x1, R55 ;  /* 0x000000013a3c7824 */ /* 0x010fc600078e0237 */
[----:B------:R1:W-:Y:S01]  /*13f0*/  STS [R51+0x800], R54 ;  /* 0x0008003633007388 */ /* 0x0003e20000000800 */
[----:B-----5:R-:W-:-:S03]  /*1400*/  IMAD.IADD R62, R60, 0x1, R57 ;  /* 0x000000013c3e7824 */ /* 0x020fc600078e0239 */
[----:B------:R-:W3:Y:S01]  /*1410*/  LDS R55, [R51+0x2c00] ;  /* 0x002c000033377984 */ /* 0x000ee20000000800 */
[----:B0-----:R-:W-:-:S03]  /*1420*/  IMAD.IADD R64, R62, 0x1, R59 ;  /* 0x000000013e407824 */ /* 0x001fc600078e023b */
[----:B------:R0:W-:Y:S04]  /*1430*/  STS [R51+0xc00], R58 ;  /* 0x000c003a33007388 */ /* 0x0001e80000000800 */
[----:B------:R4:W-:Y:S04]  /*1440*/  STS [R51+0x1000], R60 ;  /* 0x0010003c33007388 */ /* 0x0009e80000000800 */
[----:B------:R4:W-:Y:S04]  /*1450*/  STS [R51+0x1400], R62 ;  /* 0x0014003e33007388 */ /* 0x0009e80000000800 */
[----:B------:R4:W-:Y:S01]  /*1460*/  STS [R51+0x1800], R64 ;  /* 0x0018004033007388 */ /* 0x0009e20000000800 */
[----:B-1----:R-:W-:-:S04]  /*1470*/  IMAD.IADD R54, R64, 0x1, R5 ;  /* 0x0000000140367824 */ /* 0x002fc800078e0205 */
[----:B--2---:R-:W-:Y:S01]  /*1480*/  IMAD.IADD R66, R54, 0x1, R53 ;  /* 0x0000000136427824 */ /* 0x004fe200078e0235 */
[----:B------:R4:W-:Y:S03]  /*1490*/  STS [R51+0x1c00], R54 ;  /* 0x001c003633007388 */ /* 0x0009e60000000800 */
[----:B------:R-:W-:Y:S01]  /*14a0*/  IMAD.IADD R68, R66, 0x1, R61 ;  /* 0x0000000142447824 */ /* 0x000fe200078e023d */
[----:B------:R4:W-:Y:S03]  /*14b0*/  STS [R51+0x2000], R66 ;  /* 0x0020004233007388 */ /* 0x0009e60000000800 */
[----:B------:R-:W-:Y:S01]  /*14c0*/  IMAD.IADD R70, R68, 0x1, R63 ;  /* 0x0000000144467824 */ /* 0x000fe200078e023f */
[----:B------:R4:W-:Y:S03]  /*14d0*/  STS [R51+0x2400], R68 ;  /* 0x0024004433007388 */ /* 0x0009e60000000800 */
[----:B0-----:R-:W-:Y:S01]  /*14e0*/  IMAD.IADD R58, R70, 0x1, R65 ;  /* 0x00000001463a7824 */ /* 0x001fe200078e0241 */
[----:B------:R4:W-:Y:S03]  /*14f0*/  STS [R51+0x2800], R70 ;  /* 0x0028004633007388 */ /* 0x0009e60000000800 */
[----:B---3--:R-:W-:Y:S01]  /*1500*/  IMAD.IADD R0, R58, 0x1, R55 ;  /* 0x000000013a007824 */ /* 0x008fe200078e0237 */
[----:B------:R4:W-:Y:S06]  /*1510*/  STS [R51+0x2c00], R58 ;  /* 0x002c003a33007388 */ /* 0x0009ec0000000800 */
.L_x_233:
[----:B------:R-:W-:Y:S05]  /*1520*/  BSYNC.RECONVERGENT B0 ;  /* 0x0000000000007941 */ /* 0x000fea0003800200 */
.L_x_232:
[----:B------:R-:W-:Y:S01]  /*1530*/  ISETP.NE.AND P0, PT, R0, 0x1980, PT ;  /* 0x000019800000780c */ /* 0x000fe20003f05270 */
[----:B---3--:R-:W-:Y:S01]  /*1540*/  IMAD R5, R42, 0x100, R3 ;  /* 0x000001002a057824 */ /* 0x008fe200078e0203 */
[----:B------:R-:W-:Y:S01]  /*1550*/  @!P2 LOP3.LUT R53, R0, 0x40000000, RZ, 0xfc, !PT ;  /* 0x400000000035a812 */ /* 0x000fe200078efcff */
[----:B------:R-:W-:Y:S01]  /*1560*/  IMAD R41, R41, 0x11, RZ ;  /* 0x0000001129297824 */ /* 0x000fe200078e02ff */
[----:B------:R-:W-:Y:S01]  /*1570*/  ISETP.LT.U32.AND P0, PT, R3, 0x100, !P0 ;  /* 0x000001000300780c */ /* 0x000fe20004701070 */
[----:B0-----:R-:W-:-:S03]  /*1580*/  IMAD.WIDE R14, R5, 0x4, R14 ;  /* 0x00000004050e7825 */ /* 0x001fc600078e020e */
[----:B------:R-:W-:Y:S01]  /*1590*/  LOP3.LUT R57, R41, R4, RZ, 0xfc, !PT ;  /* 0x0000000429397212 */ /* 0x000fe200078efcff */
[----:B----4-:R-:W-:Y:S01]  /*15a0*/  IMAD R54, R42, 0x1980, RZ ;  /* 0x000019802a367824 */ /* 0x010fe200078e02ff */
[----:B------:R0:W-:Y:S07]  /*15b0*/  @!P2 STG.E.STRONG.SYS desc[UR6][R14.64], R53 ;  /* 0x000000350e00a986 */ /* 0x0001ee000c115906 */
[----:B------:R-:W-:Y:S06]  /*15c0*/  BAR.RED.OR.DEFER_BLOCKING 0x0, P0 ;  /* 0x0000000000007b1d */ /* 0x000fec0000014800 */
[----:B------:R-:W1:Y:S01]  /*15d0*/  B2R.RESULT RZ, P0 ;  /* 0x0000000000ff731c */ /* 0x000e620000004000 */
[----:B------:R-:W-:-:S04]  /*15e0*/  IADD3 R4, P1, PT, R54, R57, RZ ;  /* 0x0000003936047210 */ /* 0x000fc80007f3e0ff */
[----:B------:R-:W-:Y:S01]  /*15f0*/  LEA.HI.X.SX32 R55, R54, RZ, 0x1, P1 ;  /* 0x000000ff36377211 */ /* 0x000fe200008f0eff */
[----:B------:R-:W-:-:S03]  /*1600*/  IMAD.SHL.U32 R5, R4, 0x4, RZ ;  /* 0x0000000404057824 */ /* 0x000fc600078e00ff */
[----:B------:R-:W-:Y:S01]  /*1610*/  SHF.L.U64.HI R4, R4, 0x2, R55 ;  /* 0x0000000204047819 */ /* 0x000fe20000010237 */
[----:B01----:R-:W-:Y:S06]  /*1620*/  @!P0 BRA `(.L_x_234) ;  /* 0x0000001000b48947 */ /* 0x003fec0003800000 */
[----:B------:R-:W0:Y:S01]  /*1630*/  LDCU.64 UR8, c[0x0][0x3b8] ;  /* 0x00007700ff0877ac */ /* 0x000e220008000a00 */
[----:B------:R-:W-:Y:S01]  /*1640*/  BSSY B1, `(.L_x_235) ;  /* 0x0000032000017945 */ /* 0x000fe20003800000 */
[----:B------:R-:W-:Y:S01]  /*1650*/  IMAD R13, R3, 0x8, R7 ;  /* 0x00000008030d7824 */ /* 0x000fe200078e0207 */
[----:B0-----:R-:W-:-:S04]  /*1660*/  IADD3 R8, P0, PT, R5, UR8, RZ ;  /* 0x0000000805087c10 */ /* 0x001fc8000ff1e0ff */
[----:B------:R-:W-:Y:S01]  /*1670*/  IADD3.X R9, PT, PT, R4, UR9, RZ, P0, !PT ;  /* 0x0000000904097c10 */ /* 0x000fe200087fe4ff */
[----:B------:R-:W-:Y:S08]  /*1680*/  @P2 BRA `(.L_x_236) ;  /* 0x0000000000b42947 */ /* 0x000ff00003800000 */
[----:B------:R-:W0:Y:S02]  /*1690*/  LDCU.64 UR8, c[0x0][0x398] ;  /* 0x00007300ff0877ac */ /* 0x000e240008000a00 */
[----:B0-----:R-:W-:-:S04]  /*16a0*/  LEA R10, P0, R3, UR8, 0x3 ;  /* 0x00000008030a7c11 */ /* 0x001fc8000f8018ff */
[----:B------:R-:W-:-:S05]  /*16b0*/  LEA.HI.X R11, R3, UR9, RZ, 0x3, P0 ;  /* 0x00000009030b7c11 */ /* 0x000fca00080f1cff */
[----:B------:R-:W2:Y:S01]  /*16c0*/  LDG.E.64 R4, desc[UR6][R10.64] ;  /* 0x000000060a047981 */ /* 0x000ea2000c1e1b00 */
[----:B------:R-:W-:-:S04]  /*16d0*/  ISETP.GT.U32.AND P0, PT, R3, R49, PT ;  /* 0x000000310300720c */ /* 0x000fc80003f04070 */
[----:B------:R-:W-:-:S04]  /*16e0*/  SEL R17, RZ, 0x1980, !P0 ;  /* 0x00001980ff117807 */ /* 0x000fc80004000000 */
[----:B--2---:R-:W-:Y:S01]  /*16f0*/  IADD3 R4, P0, PT, R4, -R17, RZ ;  /* 0x8000001104047210 */ /* 0x004fe20007f1e0ff */
[----:B------:R-:W-:-:S03]  /*1700*/  IMAD.MOV.U32 R17, RZ, RZ, R0 ;  /* 0x000000ffff117224 */ /* 0x000fc600078e0000 */
        /* <DEDUP_REMOVED lines=8> */
.L_x_242:
[----:B0-----:R-:W0:Y:S01]  /*1790*/  LDC.64 R4, c[0x0][0x380] ;  /* 0x0000e000ff047b82 */ /* 0x001e220000000a00 */
[----:B------:R-:W-:Y:S01]  /*17a0*/  VIADD R19, R10, 0xffffffff ;  /* 0xffffffff0a137836 */ /* 0x000fe20000000000 */
[----:B------:R-:W-:Y:S03]  /*17b0*/  BSSY B2, `(.L_x_239) ;  /* 0x0000008000027945 */ /* 0x000fe60003800000 */
[----:B------:R-:W-:-:S04]  /*17c0*/  IMAD R11, R19, 0x100, R3 ;  /* 0x00000100130b7824 */ /* 0x000fc800078e0203 */
[----:B0-----:R-:W-:-:S07]  /*17d0*/  IMAD.WIDE R4, R11, 0x4, R4 ;  /* 0x000000040b047825 */ /* 0x001fce00078e0204 */
.L_x_240:
[----:B------:R-:W-:Y:S05]  /*17e0*/  YIELD ;  /* 0x0000000000007946 */ /* 0x000fea0003800000 */
[----:B------:R0:W-:Y:S06]  /*17f0*/  MEMBAR.SC.CTA ;  /* 0x0000000000007992 */ /* 0x0001ec0000000000 */
[----:B0-----:R-:W2:Y:S02]  /*1800*/  LDG.E.STRONG.SYS R11, desc[UR6][R4.64] ;  /* 0x00000006040b7981 */ /* 0x001ea4000c1f5900 */
[----:B--2---:R-:W-:-:S13]  /*1810*/  ISETP.NE.AND P0, PT, R11, RZ, PT ;  /* 0x000000ff0b00720c */ /* 0x004fda0003f05270 */
[----:B------:R-:W-:Y:S05]  /*1820*/  @!P0 BRA `(.L_x_240) ;  /* 0xfffffffc00ec8947 */ /* 0x000fea000383ffff */
[----:B------:R-:W-:Y:S05]  /*1830*/  BSYNC B2 ;  /* 0x0000000000027941 */ /* 0x000fea0003800000 */
.L_x_239:
[----:B------:R-:W-:Y:S01]  /*1840*/  BSSY.RECONVERGENT B2, `(.L_x_241) ;  /* 0x0000006000027945 */ /* 0x000fe20003800200 */
[C---:B------:R-:W-:Y:S02]  /*1850*/  ISETP.GT.AND P0, PT, R11.reuse, -0x1, PT ;  /* 0xffffffff0b00780c */ /* 0x040fe40003f04270 */
[----:B------:R-:W-:Y:S01]  /*1860*/  LOP3.LUT R4, R11, 0x3fffffff, RZ, 0xc0, !PT ;  /* 0x3fffffff0b047812 */ /* 0x000fe200078ec0ff */
[----:B------:R-:W-:Y:S05]  /*1870*/  WARPSYNC.EXCLUSIVE R6 ;  /* 0x0000000006007348 */ /* 0x000fea0003a00000 */
[----:B------:R-:W-:-:S05]  /*1880*/  IMAD.IADD R17, R4, 0x1, R17 ;  /* 0x0000000104117824 */ /* 0x000fca00078e0211 */
[----:B------:R-:W-:-:S07]  /*1890*/  VOTE.ANY R6, PT, P0 ;  /* 0x0000000000067806 */ /* 0x000fce00000e0100 */
[----:B------:R-:W-:Y:S05]  /*18a0*/  BSYNC.RECONVERGENT B2 ;  /* 0x0000000000027941 */ /* 0x000fea0003800200 */
.L_x_241:
[----:B------:R-:W-:Y:S01]  /*18b0*/  ISETP.GT.U32.AND P1, PT, R10, 0x1, PT ;  /* 0x000000010a00780c */ /* 0x000fe20003f24070 */
[----:B------:R-:W-:-:S12]  /*18c0*/  IMAD.MOV.U32 R10, RZ, RZ, R19 ;  /* 0x000000ffff0a7224 */ /* 0x000fd800078e0013 */
[----:B------:R-:W-:Y:S05]  /*18d0*/  @P0 BRA P1, `(.L_x_242) ;  /* 0xfffffffc00ac0947 */ /* 0x000fea000083ffff */
[----:B------:R-:W-:Y:S05]  /*18e0*/  BSYNC B0 ;  /* 0x0000000000007941 */ /* 0x000fea0003800000 */
.L_x_238:
[----:B------:R1:W2:Y:S02]  /*18f0*/  LDS.64 R4, [R13+0x6600] ;  /* 0x006600000d047984 */ /* 0x0002a40000000a00 */
.L_x_237:
[C---:B------:R-:W-:Y:S01]  /*1900*/  IMAD.IADD R19, R17.reuse, 0x1, -R0 ;  /* 0x0000000111137824 */ /* 0x040fe200078e0a00 */
[----:B------:R-:W-:-:S04]  /*1910*/  LOP3.LUT R11, R17, 0x80000000, RZ, 0xfc, !PT ;  /* 0x80000000110b7812 */ /* 0x000fc800078efcff */
[C---:B0-2---:R-:W-:Y:S01]  /*1920*/  IADD3 R4, P0, PT, R19.reuse, R4, RZ ;  /* 0x0000000413047210 */ /* 0x045fe20007f1e0ff */
[----:B------:R0:W-:Y:S03]  /*1930*/  STG.E.STRONG.SYS desc[UR6][R14.64], R11 ;  /* 0x0000000b0e007986 */ /* 0x0001e6000c115906 */
[----:B------:R-:W-:-:S05]  /*1940*/  LEA.HI.X.SX32 R5, R19, R5, 0x1, P0 ;  /* 0x0000000513057211 */ /* 0x000fca00000f0eff */
[----:B------:R0:W-:Y:S04]  /*1950*/  STS.64 [R13+0x6600], R4 ;  /* 0x006600040d007388 */ /* 0x0001e80000000a00 */
.L_x_236:
[----:B------:R-:W-:Y:S05]  /*1960*/  BSYNC B1 ;  /* 0x0000000000017941 */ /* 0x000fea0003800000 */
.L_x_235:
[----:B0-----:R-:W0:Y:S01]  /*1970*/  LDC R5, c[0x0][0x3c0] ;  /* 0x0000f000ff057b82 */ /* 0x001e220000000800 */
[----:B------:R-:W-:-:S07]  /*1980*/  IMAD R4, R49, 0x8, R7 ;  /* 0x0000000831047824 */ /* 0x000fce00078e0207 */
[----:B------:R-:W2:Y:S01]  /*1990*/  LDC.64 R16, c[0x0][0x390] ;  /* 0x0000e400ff107b82 */ /* 0x000ea20000000a00 */
[----:B0-----:R-:W-:Y:S02]  /*19a0*/  ISETP.GE.AND P0, PT, R47, R5, PT ;  /* 0x000000052f00720c */ /* 0x001fe40003f06270 */
[----:B--2---:R-:W-:-:S04]  /*19b0*/  ISETP.EQ.U32.AND P1, PT, R16, RZ, PT ;  /* 0x000000ff1000720c */ /* 0x004fc80003f22070 */
[----:B------:R-:W-:-:S04]  /*19c0*/  ISETP.EQ.OR.EX P0, PT, R17, RZ, !P0, P1 ;  /* 0x000000ff1100720c */ /* 0x000fc80004702710 */
[----:B------:R-:W-:-:S13]  /*19d0*/  ISETP.GT.U32.OR P0, PT, R3, 0xff, P0 ;  /* 0x000000ff0300780c */ /* 0x000fda0000704470 */
[----:B------:R-:W-:Y:S05]  /*19e0*/  @P0 BRA `(.L_x_243) ;  /* 0x0000000000240947 */ /* 0x000fea0003800000 */
[----:B------:R-:W0:Y:S01]  /*19f0*/  LDS.64 R10, [R13+0x6600] ;  /* 0x006600000d0a7984 */ /* 0x000e220000000a00 */
[C---:B------:R-:W-:Y:S02]  /*1a00*/  ISETP.GT.U32.AND P0, PT, R3.reuse, R49, PT ;  /* 0x000000310300720c */ /* 0x040fe40003f04070 */
[C---:B------:R-:W-:Y:S02]  /*1a10*/  LEA R6, P2, R3.reuse, R16, 0x3 ;  /* 0x0000001003067211 */ /* 0x040fe400078418ff */
[----:B------:R-:W-:Y:S02]  /*1a20*/  SEL R7, RZ, 0x1980, !P0 ;  /* 0x00001980ff077807 */ /* 0x000fe40004000000 */
[--C-:B------:R-:W-:Y:S02]  /*1a30*/  SHF.R.S32.HI R15, RZ, 0x1f, R0.reuse ;  /* 0x0000001fff0f7819 */ /* 0x100fe40000011400 */
[----:B0-----:R-:W-:Y:S02]  /*1a40*/  IADD3 R2, P0, P1, R10, R7, R0 ;  /* 0x000000070a027210 */ /* 0x001fe4000791e000 */
[----:B------:R-:W-:-:S02]  /*1a50*/  LEA.HI.X R7, R3, R17, RZ, 0x3, P2 ;  /* 0x0000001103077211 */ /* 0x000fc400010f1cff */
[----:B------:R-:W-:-:S05]  /*1a60*/  IADD3.X R3, PT, PT, R11, RZ, R15, P0, P1 ;  /* 0x000000ff0b037210 */ /* 0x000fca00007e240f */
[----:B------:R0:W-:Y:S04]  /*1a70*/  STG.E.64 desc[UR6][R6.64], R2 ;  /* 0x0000000206007986 */ /* 0x0001e8000c101b06 */
.L_x_243:
[----:B------:R-:W-:Y:S05]  /*1a80*/  WARPSYNC.ALL ;  /* 0x0000000000007948 */ /* 0x000fea0003800000 */
[----:B------:R-:W-:Y:S01]  /*1a90*/  BAR.SYNC.DEFER_BLOCKING 0x0 ;  /* 0x0000000000007b1d */ /* 0x000fe20000010000 */
[----:B------:R-:W-:-:S05]  /*1aa0*/  ISETP.GT.AND P0, PT, R47, R5, PT ;  /* 0x000000052f00720c */ /* 0x000fca0003f04270 */
[----:B0-----:R0:W2:Y:S08]  /*1ab0*/  LDS.64 R2, [R4+0x6600] ;  /* 0x0066000004027984 */ /* 0x0010b00000000a00 */
[----:B0-----:R-:W-:Y:S05]  /*1ac0*/  @P0 BRA `(.L_x_244) ;  /* 0x00000000005c0947 */ /* 0x001fea0003800000 */
[----:B------:R-:W0:Y:S01]  /*1ad0*/  LDCU.64 UR4, c[0x0][0x3a0] ;  /* 0x00007400ff0477ac */ /* 0x000e220008000a00 */
[----:B--2---:R-:W-:-:S05]  /*1ae0*/  IADD3 R0, P1, PT, R57, R2, RZ ;  /* 0x0000000239007210 */ /* 0x004fca0007f3e0ff */
[----:B------:R-:W-:Y:S01]  /*1af0*/  IMAD.X R7, RZ, RZ, R3, P1 ;  /* 0x000000ffff077224 */ /* 0x000fe200008e0603 */
[----:B0-----:R-:W-:-:S04]  /*1b00*/  LEA R2, P1, R0, UR4, 0x2 ;  /* 0x0000000400027c11 */ /* 0x001fc8000f8210ff */
[----:B------:R-:W-:-:S05]  /*1b10*/  LEA.HI.X R3, R0, UR5, R7, 0x2, P1 ;  /* 0x0000000500037c11 */ /* 0x000fca00088f1407 */
[----:B------:R2:W-:Y:S04]  /*1b20*/  STG.E desc[UR6][R2.64], R28 ;  /* 0x0000001c02007986 */ /* 0x0005e8000c101906 */
        /* <DEDUP_REMOVED lines=15> */
[----:B------:R2:W-:Y:S01]  /*1c20*/  STG.E desc[UR6][R2.64+0x800], R46 ;  /* 0x0008002e02007986 */ /* 0x0005e2000c101906 */
[----:B------:R-:W-:Y:S05]  /*1c30*/  BRA `(.L_x_245) ;  /* 0x0000000000e07947 */ /* 0x000fea0003800000 */
.L_x_244:
[----:B------:R-:W0:Y:S01]  /*1c40*/  LDCU.64 UR4, c[0x0][0x3a0] ;  /* 0x00007400ff0477ac */ /* 0x000e220008000a00 */
[----:B------:R-:W-:Y:S01]  /*1c50*/  IMAD R4, R42, -0x1980, R5 ;  /* 0xffffe6802a047824 */ /* 0x000fe200078e0205 */
[C---:B--2---:R-:W-:Y:S01]  /*1c60*/  IADD3 R0, P1, PT, R57.reuse, R2, RZ ;  /* 0x0000000239007210 */ /* 0x044fe20007f3e0ff */
[C---:B------:R-:W-:Y:S02]  /*1c70*/  VIADD R11, R57.reuse, 0x20 ;  /* 0x00000020390b7836 */ /* 0x040fe40000000000 */
[C---:B-1----:R-:W-:Y:S01]  /*1c80*/  VIADD R13, R57.reuse, 0x40 ;  /* 0x00000040390d7836 */ /* 0x042fe20000000000 */
[-C--:B------:R-:W-:Y:S01]  /*1c90*/  ISETP.GE.AND P5, PT, R57, R4.reuse, PT ;  /* 0x000000043900720c */ /* 0x080fe20003fa6270 */
[----:B------:R-:W-:Y:S01]  /*1ca0*/  IMAD.X R7, RZ, RZ, R3, P1 ;  /* 0x000000ffff077224 */ /* 0x000fe200008e0603 */
[-C--:B------:R-:W-:Y:S01]  /*1cb0*/  ISETP.GE.AND P4, PT, R11, R4.reuse, PT ;  /* 0x000000040b00720c */ /* 0x080fe20003f86270 */
[----:B------:R-:W-:Y:S01]  /*1cc0*/  VIADD R11, R57, 0x60 ;  /* 0x00000060390b7836 */ /* 0x000fe20000000000 */
[----:B------:R-:W-:Y:S01]  /*1cd0*/  ISETP.GE.AND P3, PT, R13, R4, PT ;  /* 0x000000040d00720c */ /* 0x000fe20003f66270 */
[----:B------:R-:W-:-:S02]  /*1ce0*/  VIADD R13, R57, 0x80 ;  /* 0x00000080390d7836 */ /* 0x000fc40000000000 */
[----:B------:R-:W-:Y:S01]  /*1cf0*/  VIADD R15, R57, 0xa0 ;  /* 0x000000a0390f7836 */ /* 0x000fe20000000000 */
[-C--:B------:R-:W-:Y:S01]  /*1d00*/  ISETP.GE.AND P2, PT, R11, R4.reuse, PT ;  /* 0x000000040b00720c */ /* 0x080fe20003f46270 */
[----:B------:R-:W-:Y:S01]  /*1d10*/  VIADD R11, R57, 0xc0 ;  /* 0x000000c0390b7836 */ /* 0x000fe20000000000 */
[C---:B0-----:R-:W-:Y:S02]  /*1d20*/  LEA R2, P1, R0.reuse, UR4, 0x2 ;  /* 0x0000000400027c11 */ /* 0x041fe4000f8210ff */
[-C--:B------:R-:W-:Y:S02]  /*1d30*/  ISETP.GE.AND P6, PT, R15, R4.reuse, PT ;  /* 0x000000040f00720c */ /* 0x080fe40003fc6270 */
[----:B------:R-:W-:Y:S02]  /*1d40*/  LEA.HI.X R3, R0, UR5, R7, 0x2, P1 ;  /* 0x0000000500037c11 */ /* 0x000fe400088f1407 */
[----:B------:R-:W-:Y:S01]  /*1d50*/  ISETP.GE.AND P1, PT, R13, R4, PT ;  /* 0x000000040d00720c */ /* 0x000fe20003f26270 */
[----:B------:R-:W-:-:S02]  /*1d60*/  VIADD R13, R57, 0xe0 ;  /* 0x000000e0390d7836 */ /* 0x000fc40000000000 */
[----:B------:R0:W-:Y:S01]  /*1d70*/  @!P5 STG.E desc[UR6][R2.64], R28 ;  /* 0x0000001c0200d986 */ /* 0x0001e2000c101906 */
[-C--:B------:R-:W-:Y:S01]  /*1d80*/  ISETP.GE.AND P5, PT, R11, R4.reuse, PT ;  /* 0x000000040b00720c */ /* 0x080fe20003fa6270 */
[----:B------:R-:W-:Y:S02]  /*1d90*/  VIADD R11, R57, 0x100 ;  /* 0x00000100390b7836 */ /* 0x000fe40000000000 */
[----:B------:R0:W-:Y:S01]  /*1da0*/  @!P4 STG.E desc[UR6][R2.64+0x80], R29 ;  /* 0x0000801d0200c986 */ /* 0x0001e2000c101906 */
[-C--:B------:R-:W-:Y:S01]  /*1db0*/  ISETP.GE.AND P4, PT, R13, R4.reuse, PT ;  /* 0x000000040d00720c */ /* 0x080fe20003f86270 */
[----:B------:R-:W-:Y:S02]  /*1dc0*/  VIADD R13, R57, 0x120 ;  /* 0x00000120390d7836 */ /* 0x000fe40000000000 */
[----:B------:R0:W-:Y:S01]  /*1dd0*/  @!P3 STG.E desc[UR6][R2.64+0x100], R30 ;  /* 0x0001001e0200b986 */ /* 0x0001e2000c101906 */
        /* <DEDUP_REMOVED lines=29> */
[----:B------:R0:W-:Y:S02]  /*1fb0*/  @!P1 STG.E desc[UR6][R2.64+0x800], R46 ;  /* 0x0008002e02009986 */ /* 0x0001e4000c101906 */
.L_x_245:
[----:B------:R-:W-:Y:S05]  /*1fc0*/  @P0 BRA `(.L_x_246) ;  /* 0x0000000000480947 */ /* 0x000fea0003800000 */
[----:B------:R3:W5:Y:S04]  /*1fd0*/  LDG.E R11, desc[UR6][R8.64] ;  /* 0x00000006080b7981 */ /* 0x000768000c1e1900 */
[----:B-1----:R3:W5:Y:S04]  /*1fe0*/  LDG.E R13, desc[UR6][R8.64+0x80] ;  /* 0x00008006080d7981 */ /* 0x002768000c1e1900 */
[----:B------:R3:W5:Y:S04]  /*1ff0*/  LDG.E R15, desc[UR6][R8.64+0x100] ;  /* 0x00010006080f7981 */ /* 0x000768000c1e1900 */
[----:B------:R3:W5:Y:S04]  /*2000*/  LDG.E R17, desc[UR6][R8.64+0x180] ;  /* 0x0001800608117981 */ /* 0x000768000c1e1900 */
[----:B------:R3:W5:Y:S04]  /*2010*/  LDG.E R19, desc[UR6][R8.64+0x200] ;  /* 0x0002000608137981 */ /* 0x000768000c1e1900 */
[----:B------:R3:W5:Y:S04]  /*2020*/  LDG.E R21, desc[UR6][R8.64+0x280] ;  /* 0x0002800608157981 */ /* 0x000768000c1e1900 */
[----:B------:R3:W5:Y:S04]  /*2030*/  LDG.E R23, desc[UR6][R8.64+0x300] ;  /* 0x0003000608177981 */ /* 0x000768000c1e1900 */
[----:B------:R3:W5:Y:S04]  /*2040*/  LDG.E R25, desc[UR6][R8.64+0x380] ;  /* 0x0003800608197981 */ /* 0x000768000c1e1900 */
[----:B------:R3:W5:Y:S04]  /*2050*/  LDG.E R27, desc[UR6][R8.64+0x400] ;  /* 0x00040006081b7981 */ /* 0x000768000c1e1900 */
[----:B0-2---:R3:W5:Y:S04]  /*2060*/  LDG.E R29, desc[UR6][R8.64+0x480] ;  /* 0x00048006081d7981 */ /* 0x005768000c1e1900 */
        /* <DEDUP_REMOVED lines=8> */
.L_x_246:
[----:B------:R-:W-:Y:S02]  /*20f0*/  IMAD.IADD R54, R5, 0x1, -R54 ;  /* 0x0000000105367824 */ /* 0x000fe400078e0a36 */
[C---:B0-2---:R-:W-:Y:S02]  /*2100*/  VIADD R3, R57.reuse, 0x20 ;  /* 0x0000002039037836 */ /* 0x045fe40000000000 */
[C---:B------:R-:W-:Y:S01]  /*2110*/  VIADD R45, R57.reuse, 0x40 ;  /* 0x00000040392d7836 */ /* 0x040fe20000000000 */
[CC--:B------:R-:W-:Y:S01]  /*2120*/  ISETP.GE.AND P5, PT, R57.reuse, R54.reuse, PT ;  /* 0x000000363900720c */ /* 0x0c0fe20003fa6270 */
[----:B------:R-:W-:Y:S01]  /*2130*/  VIADD R47, R57, 0x80 ;  /* 0x00000080392f7836 */ /* 0x000fe20000000000 */
[-C--:B------:R-:W-:Y:S01]  /*2140*/  ISETP.GE.AND P4, PT, R3, R54.reuse, PT ;  /* 0x000000360300720c */ /* 0x080fe20003f86270 */
[----:B------:R-:W-:Y:S01]  /*2150*/  VIADD R3, R57, 0x60 ;  /* 0x0000006039037836 */ /* 0x000fe20000000000 */
[-C--:B------:R-:W-:Y:S01]  /*2160*/  ISETP.GE.AND P3, PT, R45, R54.reuse, PT ;  /* 0x000000362d00720c */ /* 0x080fe20003f66270 */
[----:B------:R-:W-:Y:S01]  /*2170*/  VIADD R45, R57, 0xa0 ;  /* 0x000000a0392d7836 */ /* 0x000fe20000000000 */
[----:B------:R-:W-:-:S02]  /*2180*/  ISETP.GE.AND P1, PT, R47, R54, PT ;  /* 0x000000362f00720c */ /* 0x000fc40003f26270 */
[-C--:B------:R-:W-:Y:S01]  /*2190*/  ISETP.GE.AND P2, PT, R3, R54.reuse, PT ;  /* 0x000000360300720c */ /* 0x080fe20003f46270 */
[----:B------:R-:W-:Y:S01]  /*21a0*/  VIADD R3, R57, 0xc0 ;  /* 0x000000c039037836 */ /* 0x000fe20000000000 */
[-C--:B------:R-:W-:Y:S01]  /*21b0*/  ISETP.GE.AND P6, PT, R45, R54.reuse, PT ;  /* 0x000000362d00720c */ /* 0x080fe20003fc6270 */
[----:B------:R-:W-:Y:S02]  /*21c0*/  VIADD R45, R57, 0xe0 ;  /* 0x000000e0392d7836 */ /* 0x000fe40000000000 */
[----:B------:R0:W5:Y:S01]  /*21d0*/  @!P5 LDG.E R11, desc[UR6][R8.64] ;  /* 0x00000006080bd981 */ /* 0x000162000c1e1900 */
[-C--:B------:R-:W-:Y:S01]  /*21e0*/  ISETP.GE.AND P5, PT, R3, R54.reuse, PT ;  /* 0x000000360300720c */ /* 0x080fe20003fa6270 */
[----:B------:R-:W-:Y:S02]  /*21f0*/  VIADD R3, R57, 0x100 ;  /* 0x0000010039037836 */ /* 0x000fe40000000000 */
[----:B-1----:R0:W5:Y:S01]  /*2200*/  @!P4 LDG.E R13, desc[UR6][R8.64+0x80] ;  /* 0x00008006080dc981 */ /* 0x002162000c1e1900 */
[----:B------:R-:W-:Y:S01]  /*2210*/  ISETP.GE.AND P4, PT, R45, R54, PT ;  /* 0x000000362d00720c */ /* 0x000fe20003f86270 */
[----:B------:R-:W-:-:S02]  /*2220*/  VIADD R45, R57, 0x120 ;  /* 0x00000120392d7836 */ /* 0x000fc40000000000 */
[----:B------:R0:W5:Y:S01]  /*2230*/  @!P3 LDG.E R15, desc[UR6][R8.64+0x100] ;  /* 0x00010006080fb981 */ /* 0x000162000c1e1900 */
[-C--:B------:R-:W-:Y:S01]  /*2240*/  ISETP.GE.AND P3, PT, R3, R54.reuse, PT ;  /* 0x000000360300720c */ /* 0x080fe20003f66270 */
[----:B------:R-:W-:Y:S02]  /*2250*/  VIADD R3, R57, 0x140 ;  /* 0x0000014039037836 */ /* 0x000fe40000000000 */
[----:B------:R0:W5:Y:S01]  /*2260*/  @!P2 LDG.E R17, desc[UR6][R8.64+0x180] ;  /* 0x000180060811a981 */ /* 0x000162000c1e1900 */
[-C--:B------:R-:W-:Y:S01]  /*2270*/  ISETP.GE.AND P2, PT, R45, R54.reuse, PT ;  /* 0x000000362d00720c */ /* 0x080fe20003f46270 */
[----:B------:R-:W-:Y:S02]  /*2280*/  VIADD R45, R57, 0x160 ;  /* 0x00000160392d7836 */ /* 0x000fe40000000000 */
[----:B------:R0:W5:Y:S01]  /*2290*/  @!P1 LDG.E R19, desc[UR6][R8.64+0x200] ;  /* 0x0002000608139981 */ /* 0x000162000c1e1900 */
        /* <DEDUP_REMOVED lines=15> */
[----:B------:R-:W-:-:S03]  /*2390*/  ISETP.GE.AND P2, PT, R45, R54, PT ;  /* 0x000000362d00720c */ /* 0x000fc60003f46270 */
[----:B------:R0:W5:Y:S01]  /*23a0*/  @!P1 LDG.E R31, desc[UR6][R8.64+0x500] ;  /* 0x00050006081f9981 */ /* 0x000162000c1e1900 */
[----:B------:R-:W-:-:S03]  /*23b0*/  ISETP.GE.AND P1, PT, R3, R54, PT ;  /* 0x000000360300720c */ /* 0x000fc60003f26270 */
[----:B------:R0:W5:Y:S04]  /*23c0*/  @!P6 LDG.E R33, desc[UR6][R8.64+0x580] ;  /* 0x000580060821e981 */ /* 0x000168000c1e1900 */
[----:B------:R0:W5:Y:S04]  /*23d0*/  @!P5 LDG.E R35, desc[UR6][R8.64+0x600] ;  /* 0x000600060823d981 */ /* 0x000168000c1e1900 */
[----:B------:R0:W5:Y:S04]  /*23e0*/  @!P4 LDG.E R37, desc[UR6][R8.64+0x680] ;  /* 0x000680060825c981 */ /* 0x000168000c1e1900 */
[----:B------:R0:W5:Y:S04]  /*23f0*/  @!P3 LDG.E R39, desc[UR6][R8.64+0x700] ;  /* 0x000700060827b981 */ /* 0x000168000c1e1900 */
[----:B------:R0:W5:Y:S04]  /*2400*/  @!P2 LDG.E R41, desc[UR6][R8.64+0x780] ;  /* 0x000780060829a981 */ /* 0x000168000c1e1900 */
[----:B------:R0:W5:Y:S02]  /*2410*/  @!P1 LDG.E R43, desc[UR6][R8.64+0x800] ;  /* 0x00080006082b9981 */ /* 0x000164000c1e1900 */
.L_x_247:
[----:B------:R-:W-:Y:S05]  /*2420*/  @P0 BRA `(.L_x_248) ;  /* 0x0000000000540947 */ /* 0x000fea0003800000 */
[----:B------:R-:W1:Y:S02]  /*2430*/  LDCU.64 UR4, c[0x0][0x3b0] ;  /* 0x00007600ff0477ac */ /* 0x000e640008000a00 */
[----:B-1----:R-:W-:-:S04]  /*2440*/  LEA R2, P0, R0, UR4, 0x2 ;  /* 0x0000000400027c11 */ /* 0x002fc8000f8010ff */
[----:B------:R-:W-:-:S05]  /*2450*/  LEA.HI.X R3, R0, UR5, R7, 0x2, P0 ;  /* 0x0000000500037c11 */ /* 0x000fca00080f1407 */
[----:B-----5:R-:W-:Y:S04]  /*2460*/  STG.E desc[UR6][R2.64], R11 ;  /* 0x0000000b02007986 */ /* 0x020fe8000c101906 */
        /* <DEDUP_REMOVED lines=17> */
.L_x_248:
[----:B------:R-:W1:Y:S01]  /*2580*/  LDCU.64 UR4, c[0x0][0x3b0] ;  /* 0x00007600ff0477ac */ /* 0x000e620008000a00 */
[----:B------:R-:W-:Y:S02]  /*2590*/  IMAD R42, R42, -0x1980, R5 ;  /* 0xffffe6802a2a7824 */ /* 0x000fe400078e0205 */
[C---:B------:R-:W-:Y:S02]  /*25a0*/  VIADD R5, R57.reuse, 0x40 ;  /* 0x0000004039057836 */ /* 0x040fe40000000000 */
[C---:B------:R-:W-:Y:S01]  /*25b0*/  VIADD R3, R57.reuse, 0x20 ;  /* 0x0000002039037836 */ /* 0x040fe20000000000 */
[CC--:B------:R-:W-:Y:S01]  /*25c0*/  ISETP.GE.AND P3, PT, R57.reuse, R42.reuse, PT ;  /* 0x0000002a3900720c */ /* 0x0c0fe20003f66270 */
[----:B0--3--:R-:W-:Y:S01]  /*25d0*/  VIADD R9, R57, 0x60 ;  /* 0x0000006039097836 */ /* 0x009fe20000000000 */
[-C--:B------:R-:W-:Y:S01]  /*25e0*/  ISETP.GE.AND P1, PT, R5, R42.reuse, PT ;  /* 0x0000002a0500720c */ /* 0x080fe20003f26270 */
[----:B------:R-:W-:Y:S01]  /*25f0*/  VIADD R5, R57, 0x80 ;  /* 0x0000008039057836 */ /* 0x000fe20000000000 */
[-C--:B------:R-:W-:Y:S01]  /*2600*/  ISETP.GE.AND P2, PT, R3, R42.reuse, PT ;  /* 0x0000002a0300720c */ /* 0x080fe20003f46270 */
[----:B------:R-:W-:Y:S01]  /*2610*/  VIADD R45, R57, 0xc0 ;  /* 0x000000c0392d7836 */ /* 0x000fe20000000000 */
[-C--:B------:R-:W-:Y:S01]  /*2620*/  ISETP.GE.AND P0, PT, R9, R42.reuse, PT ;  /* 0x0000002a0900720c */ /* 0x080fe20003f06270 */
[----:B------:R-:W-:Y:S01]  /*2630*/  VIADD R9, R57, 0xa0 ;  /* 0x000000a039097836 */ /* 0x000fe20000000000 */
[----:B------:R-:W-:Y:S01]  /*2640*/  ISETP.GE.AND P6, PT, R5, R42, PT ;  /* 0x0000002a0500720c */ /* 0x000fe20003fc6270 */
[----:B------:R-:W-:Y:S01]  /*2650*/  VIADD R5, R57, 0xe0 ;  /* 0x000000e039057836 */ /* 0x000fe20000000000 */
[----:B-1----:R-:W-:-:S02]  /*2660*/  LEA R2, P4, R0, UR4, 0x2 ;  /* 0x0000000400027c11 */ /* 0x002fc4000f8810ff */
[-C--:B------:R-:W-:Y:S02]  /*2670*/  ISETP.GE.AND P5, PT, R9, R42.reuse, PT ;  /* 0x0000002a0900720c */ /* 0x080fe40003fa6270 */
[----:B------:R-:W-:Y:S01]  /*2680*/  LEA.HI.X R3, R0, UR5, R7, 0x2, P4 ;  /* 0x0000000500037c11 */ /* 0x000fe2000a0f1407 */
[----:B------:R-:W-:Y:S01]  /*2690*/  VIADD R7, R57, 0x100 ;  /* 0x0000010039077836 */ /* 0x000fe20000000000 */
[----:B------:R-:W-:-:S03]  /*26a0*/  ISETP.GE.AND P4, PT, R45, R42, PT ;  /* 0x0000002a2d00720c */ /* 0x000fc60003f86270 */
[----:B-----5:R0:W-:Y:S01]  /*26b0*/  @!P3 STG.E desc[UR6][R2.64], R11 ;  /* 0x0000000b0200b986 */ /* 0x0201e2000c101906 */
        /* <DEDUP_REMOVED lines=19> */
[C---:B------:R-:W-:Y:S02]  /*27f0*/  VIADD R5, R57.reuse, 0x1e0 ;  /* 0x000001e039057836 */ /* 0x040fe40000000000 */
[----:B------:R-:W-:Y:S01]  /*2800*/  VIADD R57, R57, 0x200 ;  /* 0x0000020039397836 */ /* 0x000fe20000000000 */
[----:B------:R0:W-:Y:S01]  /*2810*/  @!P3 STG.E desc[UR6][R2.64+0x380], R25 ;  /* 0x000380190200b986 */ /* 0x0001e2000c101906 */
[----:B------:R-:W-:-:S03]  /*2820*/  ISETP.GE.AND P3, PT, R7, R42, PT ;  /* 0x0000002a0700720c */ /* 0x000fc60003f66270 */
        /* <DEDUP_REMOVED lines=13> */
.L_x_234:
        /* <DEDUP_REMOVED lines=8> */
[----:B------:R-:W-:Y:S01]  /*2980*/  IMAD R14, R3, 0x34, R7 ;  /* 0x00000034030e7824 */ /* 0x000fe200078e0207 */
[----:B------:R-:W-:-:S04]  /*2990*/  UMOV UR8, 0xffffffff ;  /* 0xffffffff00087882 */ /* 0x000fc80000000000 */
[----:B------:R-:W-:Y:S04]  /*29a0*/  LDS R28, [R14+0x3410] ;  /* 0x003410000e1c7984 */ /* 0x000fe80000000800 */
        /* <DEDUP_REMOVED lines=8> */
[----:B------:R-:W-:Y:S04]  /*2a30*/  LDS R37, [R14+0x3434] ;  /* 0x003434000e257984 */ /* 0x000fe80000000800 */
[----:B------:R-:W5:Y:S04]  /*2a40*/  LDS R38, [R14+0x3438] ;  /* 0x003438000e267984 */ /* 0x000f680000000800 */
[----:B------:R-:W0:Y:S01]  /*2a50*/  LDS R39, [R14+0x343c] ;  /* 0x00343c000e277984 */ /* 0x000e220000000800 */
[----:B-1----:R-:W-:-:S04]  /*2a60*/  IADD3 R40, PT, PT, R30, R29, R28 ;  /* 0x0000001d1e287210 */ /* 0x002fc80007ffe01c */
[----:B--2---:R-:W-:-:S04]  /*2a70*/  IADD3 R40, PT, PT, R32, R40, R31 ;  /* 0x0000002820287210 */ /* 0x004fc80007ffe01f */
[----:B---3--:R-:W-:-:S04]  /*2a80*/  IADD3 R40, PT, PT, R34, R40, R33 ;  /* 0x0000002822287210 */ /* 0x008fc80007ffe021 */
[----:B----4-:R-:W-:-:S04]  /*2a90*/  IADD3 R40, PT, PT, R36, R40, R35 ;  /* 0x0000002824287210 */ /* 0x010fc80007ffe023 */
[----:B-----5:R-:W-:-:S05]  /*2aa0*/  IADD3 R40, PT, PT, R38, R40, R37 ;  /* 0x0000002826287210 */ /* 0x020fca0007ffe025 */
[----:B0-----:R-:W-:Y:S01]  /*2ab0*/  IMAD.IADD R39, R39, 0x1, R40 ;  /* 0x0000000127277824 */ /* 0x001fe200078e0228 */
        /* <DEDUP_REMOVED lines=10> */
.L_x_340:
        /* <DEDUP_REMOVED lines=23> */
[----:B------:R1:W-:Y:S04]  /*2cd0*/  STS [R14+0x3438], R37 ;  /* 0x003438250e007388 */ /* 0x0003e80000000800 */
[----:B------:R1:W-:Y:S02]  /*2ce0*/  STS [R14+0x343c], R43 ;  /* 0x00343c2b0e007388 */ /* 0x0003e40000000800 */
.L_x_249:
[----:B------:R-:W-:Y:S05]  /*2cf0*/  WARPSYNC.ALL ;  /* 0x0000000000007948 */ /* 0x000fea0003800000 */
[----:B------:R-:W-:Y:S01]  /*2d00*/  BAR.SYNC.DEFER_BLOCKING 0x0 ;  /* 0x0000000000007b1d */ /* 0x000fe20000010000 */
[----:B------:R-:W-:Y:S02]  /*2d10*/  ISETP.NE.AND P0, PT, R50, RZ, PT ;  /* 0x000000ff3200720c */ /* 0x000fe40003f05270 */
[----:B-1----:R-:W-:-:S03]  /*2d20*/  SHF.R.U32.HI R28, RZ, UR5, R27 ;  /* 0x00000005ff1c7c19 */ /* 0x002fc6000801161b */
[----:B------:R-:W-:Y:S01]  /*2d30*/  BSSY.RECONVERGENT B0, `(.L_x_251) ;  /* 0x0000028000007945 */ /* 0x000fe20003800200 */
[----:B------:R-:W-:Y:S01]  /*2d40*/  LOP3.LUT R28, R28, UR4, RZ, 0x30, !PT ;  /* 0x000000041c1c7c12 */ /* 0x000fe2000f8e30ff */
[----:B0-----:R-:W0:Y:S06]  /*2d50*/  LDS R15, [R15+0x3410] ;  /* 0x003410000f0f7984 */ /* 0x001e2c0000000800 */
[----:B------:R-:W-:Y:S05]  /*2d60*/  @P0 BRA `(.L_x_252) ;  /* 0x0000000000900947 */ /* 0x000fea0003800000 */
[----:B------:R-:W0:Y:S04]  /*2d70*/  LDS R14, [R51] ;  /* 0x00000000330e7984 */ /* 0x000e280000000800 */
        /* <DEDUP_REMOVED lines=12> */
[C---:B-1----:R-:W-:Y:S02]  /*2e40*/  IMAD.IADD R30, R15.reuse, 0x1, R30 ;  /* 0x000000010f1e7824 */ /* 0x042fe400078e021e */
[C---:B--2---:R-:W-:Y:S01]  /*2e50*/  IMAD.IADD R32, R15.reuse, 0x1, R32 ;  /* 0x000000010f207824 */ /* 0x044fe200078e0220 */
[----:B------:R1:W-:Y:S01]  /*2e60*/  STS [R51], R14 ;  /* 0x0000000e33007388 */ /* 0x0003e20000000800 */
        /* <DEDUP_REMOVED lines=16> */
[----:B0-----:R-:W-:-:S03]  /*2f70*/  IMAD.IADD R62, R15, 0x1, R62 ;  /* 0x000000010f3e7824 */ /* 0x001fc600078e023e */
[----:B------:R1:W-:Y:S04]  /*2f80*/  STS [R51+0x2400], R58 ;  /* 0x0024003a33007388 */ /* 0x0003e80000000800 */
[----:B------:R1:W-:Y:S04]  /*2f90*/  STS [R51+0x2800], R60 ;  /* 0x0028003c33007388 */ /* 0x0003e80000000800 */
[----:B------:R1:W-:Y:S02]  /*2fa0*/  STS [R51+0x2c00], R62 ;  /* 0x002c003e33007388 */ /* 0x0003e40000000800 */
.L_x_252:
[----:B------:R-:W-:Y:S05]  /*2fb0*/  BSYNC.RECONVERGENT B0 ;  /* 0x0000000000007941 */ /* 0x000fea0003800200 */
.L_x_251:
[----:B------:R-:W-:Y:S01]  /*2fc0*/  BAR.SYNC.DEFER_BLOCKING 0x0 ;  /* 0x0000000000007b1d */ /* 0x000fe20000010000 */
[----:B------:R-:W-:Y:S01]  /*2fd0*/  R2P PR, R28, 0x7f ;  /* 0x0000007f1c007804 */ /* 0x000fe20000000000 */
[----:B------:R-:W-:-:S04]  /*2fe0*/  IMAD.MOV.U32 R47, RZ, RZ, RZ ;  /* 0x000000ffff2f7224 */ /* 0x000fc800078e00ff */
[----:B------:R-:W-:Y:S08]  /*2ff0*/  BSSY.RECONVERGENT B0, `(.L_x_253) ;  /* 0x0000024000007945 */ /* 0x000ff00003800200 */
[----:B-1----:R-:W-:Y:S02]  /*3000*/  VOTE.ANY R14, PT, P0 ;  /* 0x00000000000e7806 */ /* 0x002fe400000e0100 */
[----:B------:R-:W-:-:S02]  /*3010*/  VOTE.ANY R29, PT, P1 ;  /* 0x00000000001d7806 */ /* 0x000fc400008e0100 */
[----:B------:R-:W-:Y:S02]  /*3020*/  @!P0 LOP3.LUT R14, RZ, R14, RZ, 0x33, !PT ;  /* 0x0000000eff0e8212 */ /* 0x000fe400078e33ff */
[----:B------:R-:W-:Y:S02]  /*3030*/  VOTE.ANY R31, PT, P2 ;  /* 0x00000000001f7806 */ /* 0x000fe400010e0100 */
        /* <DEDUP_REMOVED lines=10> */
[----:B------:R-:W-:Y:S01]  /*30e0*/  LOP3.LUT R14, R29, R14, RZ, 0xc0, !PT ;  /* 0x0000000e1d0e7212 */ /* 0x000fe200078ec0ff */
[----:B------:R-:W-:Y:S01]  /*30f0*/  IMAD.SHL.U32 R29, R3, 0x20, RZ ;  /* 0x00000020031d7824 */ /* 0x000fe200078e00ff */
[----:B------:R-:W-:Y:S02]  /*3100*/  LOP3.LUT P0, RZ, R28, 0x80, RZ, 0xc0, !PT ;  /* 0x000000801cff7812 */ /* 0x000fe4000780c0ff */
[----:B------:R-:W-:Y:S02]  /*3110*/  @!P5 LOP3.LUT R31, RZ, R31, RZ, 0x33, !PT ;  /* 0x0000001fff1fd212 */ /* 0x000fe400078e33ff */
[----:B------:R-:W-:Y:S02]  /*3120*/  VOTE.ANY R30, PT, P6 ;  /* 0x00000000001e7806 */ /* 0x000fe400030e0100 */
[----:B------:R-:W-:Y:S02]  /*3130*/  LOP3.LUT R31, R31, R14, RZ, 0xc0, !PT ;  /* 0x0000000e1f1f7212 */ /* 0x000fe400078ec0ff */
[----:B------:R-:W1:Y:S01]  /*3140*/  S2R R14, SR_LEMASK ;  /* 0x00000000000e7919 */ /* 0x000e620000003a00 */
[----:B------:R-:W-:-:S04]  /*3150*/  @!P6 LOP3.LUT R30, RZ, R30, RZ, 0x33, !PT ;  /* 0x0000001eff1ee212 */ /* 0x000fc800078e33ff */
[----:B------:R-:W-:Y:S02]  /*3160*/  VOTE.ANY R32, PT, P0 ;  /* 0x0000000000207806 */ /* 0x000fe400000e0100 */
[----:B------:R-:W-:Y:S02]  /*3170*/  LOP3.LUT R31, R30, R31, RZ, 0xc0, !PT ;  /* 0x0000001f1e1f7212 */ /* 0x000fe400078ec0ff */
[----:B------:R-:W-:Y:S02]  /*3180*/  @!P0 LOP3.LUT R32, RZ, R32, RZ, 0x33, !PT ;  /* 0x00000020ff208212 */ /* 0x000fe400078e33ff */
[----:B------:R-:W-:Y:S02]  /*3190*/  LOP3.LUT R30, R29, 0x7c00, RZ, 0xc0, !PT ;  /* 0x00007c001d1e7812 */ /* 0x000fe400078ec0ff */
[----:B------:R-:W-:-:S03]  /*31a0*/  LOP3.LUT R31, R32, R31, RZ, 0xc0, !PT ;  /* 0x0000001f201f7212 */ /* 0x000fc600078ec0ff */
[----:B------:R-:W-:Y:S01]  /*31b0*/  IMAD.IADD R29, R7, 0x1, R30 ;  /* 0x00000001071d7824 */ /* 0x000fe200078e021e */
[----:B------:R-:W2:Y:S01]  /*31c0*/  FLO.U32 R32, R31 ;  /* 0x0000001f00207300 */ /* 0x000ea200000e0000 */
[----:B-1----:R-:W-:Y:S02]  /*31d0*/  LOP3.LUT R44, R14, R31, RZ, 0xc0, !PT ;  /* 0x0000001f0e2c7212 */ /* 0x002fe400078ec0ff */
[----:B--2---:R-:W-:-:S05]  /*31e0*/  ISETP.NE.AND P0, PT, R24, R32, PT ;  /* 0x000000201800720c */ /* 0x004fca0003f05270 */
[----:B------:R-:W1:Y:S08]  /*31f0*/  POPC R44, R44 ;  /* 0x0000002c002c7309 */ /* 0x000e700000000000 */
[----:B------:R-:W-:Y:S05]  /*3200*/  @P0 BRA `(.L_x_254) ;  /* 0x0000000000080947 */ /* 0x000fea0003800000 */
[----:B------:R-:W-:-:S06]  /*3210*/  IMAD R47, R28, 0x4, R29 ;  /* 0x000000041c2f7824 */ /* 0x000fcc00078e021d */
[----:B-1----:R2:W3:Y:S02]  /*3220*/  ATOMS.ADD R47, [R47], R44 ;  /* 0x0000002c2f2f738c */ /* 0x0024e40000000000 */
.L_x_254:
[----:B------:R-:W-:Y:S05]  /*3230*/  BSYNC.RECONVERGENT B0 ;  /* 0x0000000000007941 */ /* 0x000fea0003800200 */
.L_x_253:
[----:B------:R-:W-:Y:S01]  /*3240*/  R2P PR, R52, 0x7f ;  /* 0x0000007f34007804 */ /* 0x000fe20000000000 */
[----:B---3--:R3:W4:Y:S01]  /*3250*/  SHFL.IDX PT, R47, R47, R32, 0x1f ;  /* 0x00001f202f2f7589 */ /* 0x00872200000e0000 */
[----:B------:R-:W-:Y:S01]  /*3260*/  BSSY.RECONVERGENT B0, `(.L_x_255) ;  /* 0x0000021000007945 */ /* 0x000fe20003800200 */
[----:B------:R-:W-:-:S10]  /*3270*/  IMAD.MOV.U32 R49, RZ, RZ, RZ ;  /* 0x000000ffff317224 */ /* 0x000fd400078e00ff */
        /* <DEDUP_REMOVED lines=22> */
[----:B------:R-:W-:-:S04]  /*33e0*/  LOP3.LUT R28, R33, R28, RZ, 0xc0, !PT ;  /* 0x0000001c211c7212 */ /* 0x000fc800078ec0ff */
[----:B------:R-:W-:-:S04]  /*33f0*/  LOP3.LUT R35, R35, R28, RZ, 0xc0, !PT ;  /* 0x0000001c23237212 */ /* 0x000fc800078ec0ff */
[----:B------:R-:W5:Y:S01]  /*3400*/  FLO.U32 R30, R35 ;  /* 0x00000023001e7300 */ /* 0x000f6200000e0000 */
[----:B------:R-:W-:-:S07]  /*3410*/  LOP3.LUT R46, R14, R35, RZ, 0xc0, !PT ;  /* 0x000000230e2e7212 */ /* 0x000fce00078ec0ff */
[----:B------:R-:W0:Y:S01]  /*3420*/  POPC R46, R46 ;  /* 0x0000002e002e7309 */ /* 0x000e220000000000 */
[----:B-----5:R-:W-:-:S13]  /*3430*/  ISETP.NE.AND P0, PT, R24, R30, PT ;  /* 0x0000001e1800720c */ /* 0x020fda0003f05270 */
[----:B0--34-:R-:W-:Y:S05]  /*3440*/  @P0 BRA `(.L_x_256) ;  /* 0x0000000000080947 */ /* 0x019fea0003800000 */
[----:B------:R-:W-:-:S06]  /*3450*/  IMAD R49, R52, 0x4, R29 ;  /* 0x0000000434317824 */ /* 0x000fcc00078e021d */
[----:B------:R0:W3:Y:S02]  /*3460*/  ATOMS.ADD R49, [R49], R46 ;  /* 0x0000002e3131738c */ /* 0x0000e40000000000 */
.L_x_256:
[----:B------:R-:W-:Y:S05]  /*3470*/  BSYNC.RECONVERGENT B0 ;  /* 0x0000000000007941 */ /* 0x000fea0003800200 */
.L_x_255:
        /* <DEDUP_REMOVED lines=35> */
.L_x_258:
[----:B------:R-:W-:Y:S05]  /*36b0*/  BSYNC.RECONVERGENT B0 ;  /* 0x0000000000007941 */ /* 0x000fea0003800200 */
.L_x_257:
        /* <DEDUP_REMOVED lines=27> */
[----:B------:R-:W-:Y:S02]  /*3870*/  LOP3.LUT R35, R35, R28, RZ, 0xc0, !PT ;  /* 0x0000001c23237212 */ /* 0x000fe400078ec0ff */
[----:B------:R-:W-:Y:S02]  /*3880*/  SHF.R.U32.HI R28, RZ, UR5, R23 ;  /* 0x00000005ff1c7c19 */ /* 0x000fe40008011617 */
[----:B------:R-:W5:Y:S01]  /*3890*/  FLO.U32 R39, R35 ;  /* 0x0000002300277300 */ /* 0x000f6200000e0000 */
[----:B------:R-:W-:Y:S02]  /*38a0*/  LOP3.LUT R53, R14, R35, RZ, 0xc0, !PT ;  /* 0x000000230e357212 */ /* 0x000fe400078ec0ff */
[----:B------:R-:W-:-:S05]  /*38b0*/  LOP3.LUT R30, R28, UR4, RZ, 0x30, !PT ;  /* 0x000000041c1e7c12 */ /* 0x000fca000f8e30ff */
[----:B------:R-:W0:Y:S01]  /*38c0*/  POPC R53, R53 ;  /* 0x0000003500357309 */ /* 0x000e220000000000 */
[----:B-----5:R-:W-:-:S13]  /*38d0*/  ISETP.NE.AND P0, PT, R24, R39, PT ;  /* 0x000000271800720c */ /* 0x020fda0003f05270 */
[----:B0--34-:R-:W-:Y:S05]  /*38e0*/  @P0 BRA `(.L_x_260) ;  /* 0x0000000000080947 */ /* 0x019fea0003800000 */
[----:B------:R-:W-:-:S05]  /*38f0*/  IMAD R48, R48, 0x4, R29 ;  /* 0x0000000430307824 */ /* 0x000fca00078e021d */
[----:B------:R0:W3:Y:S02]  /*3900*/  ATOMS.ADD R56, [R48], R53 ;  /* 0x000000353038738c */ /* 0x0000e40000000000 */
.L_x_260:
[----:B------:R-:W-:Y:S05]  /*3910*/  BSYNC.RECONVERGENT B0 ;  /* 0x0000000000007941 */ /* 0x000fea0003800200 */
.L_x_259:
        /* <DEDUP_REMOVED lines=30> */
[----:B0-----:R-:W-:Y:S02]  /*3b00*/  LOP3.LUT R48, R14, R35, RZ, 0xc0, !PT ;  /* 0x000000230e307212 */ /* 0x001fe400078ec0ff */
[----:B------:R-:W-:-:S05]  /*3b10*/  LOP3.LUT R34, R28, UR4, RZ, 0x30, !PT ;  /* 0x000000041c227c12 */ /* 0x000fca000f8e30ff */
[----:B------:R-:W0:Y:S01]  /*3b20*/  POPC R48, R48 ;  /* 0x0000003000307309 */ /* 0x000e220000000000 */
[----:B-----5:R-:W-:-:S13]  /*3b30*/  ISETP.NE.AND P0, PT, R24, R32, PT ;  /* 0x000000201800720c */ /* 0x020fda0003f05270 */
[----:B0--34-:R-:W-:Y:S05]  /*3b40*/  @P0 BRA `(.L_x_262) ;  /* 0x0000000000080947 */ /* 0x019fea0003800000 */
[----:B------:R-:W-:-:S06]  /*3b50*/  IMAD R45, R30, 0x4, R29 ;  /* 0x000000041e2d7824 */ /* 0x000fcc00078e021d */
[----:B------:R0:W3:Y:S02]  /*3b60*/  ATOMS.ADD R45, [R45], R48 ;  /* 0x000000302d2d738c */ /* 0x0000e40000000000 */
.L_x_262:
[----:B------:R-:W-:Y:S05]  /*3b70*/  BSYNC.RECONVERGENT B0 ;  /* 0x0000000000007941 */ /* 0x000fea0003800200 */
.L_x_261:
        /* <DEDUP_REMOVED lines=35> */
[----:B------:R-:W-:-:S06]  /*3db0*/  IMAD R36, R34, 0x4, R29 ;  /* 0x0000000422247824 */ /* 0x000fcc00078e021d */
[----:B------:R0:W3:Y:S02]  /*3dc0*/  ATOMS.ADD R36, [R36], R37 ;  /* 0x000000252424738c */ /* 0x0000e40000000000 */
.L_x_264:
[----:B------:R-:W-:Y:S05]  /*3dd0*/  BSYNC.RECONVERGENT B0 ;  /* 0x0000000000007941 */ /* 0x000fea0003800200 */
.L_x_263:
        /* <DEDUP_REMOVED lines=37> */
.L_x_266:
[----:B------:R-:W-:Y:S05]  /*4030*/  BSYNC.RECONVERGENT B0 ;  /* 0x0000000000007941 */ /* 0x000fea0003800200 */
.L_x_265:
        /* <DEDUP_REMOVED lines=37> */
.L_x_268:
[----:B------:R-:W-:Y:S05]  /*4290*/  BSYNC.RECONVERGENT B0 ;  /* 0x0000000000007941 */ /* 0x000fea0003800200 */
.L_x_267:
[----:B------:R-:W-:Y:S01]  /*42a0*/  R2P PR, R40, 0x7f ;  /* 0x0000007f28007804 */ /* 0x000fe20000000000 */
[----:B---3--:R3:W4:Y:S01]  /*42b0*/  SHFL.IDX PT, R32, R32, R55, 0x1f ;  /* 0x00001f3720207589 */ /* 0x00872200000e0000 */
[----:B------:R-:W-:Y:S01]  /*42c0*/  SHF.R.U32.HI R38, RZ, UR5, R12 ;  /* 0x00000005ff267c19 */ /* 0x000fe2000801160c */
[----:B------:R-:W-:Y:S01]  /*42d0*/  BSSY.RECONVERGENT B0, `(.L_x_269) ;  /* 0x0000022000007945 */ /* 0x000fe20003800200 */
[----:B------:R-:W-:Y:S02]  /*42e0*/  IMAD.MOV.U32 R30, RZ, RZ, RZ ;  /* 0x000000ffff1e7224 */ /* 0x000fe400078e00ff */
[----:B------:R-:W-:-:S07]  /*42f0*/  LOP3.LUT R38, R38, UR4, RZ, 0x30, !PT ;  /* 0x0000000426267c12 */ /* 0x000fce000f8e30ff */
        /* <DEDUP_REMOVED lines=31> */
.L_x_270:
[----:B------:R-:W-:Y:S05]  /*44f0*/  BSYNC.RECONVERGENT B0 ;  /* 0x0000000000007941 */ /* 0x000fea0003800200 */
.L_x_269:
        /* <DEDUP_REMOVED lines=9> */
[----:B------:R-:W-:Y:S02]  /*4590*/  @!P1 LOP3.LUT R39, RZ, R39, RZ, 0x33, !PT ;  /* 0x00000027ff279212 */ /* 0x000fe400078e33ff */
[----:B------:R-:W-:Y:S02]  /*45a0*/  VOTE.ANY R55, PT, P2 ;  /* 0x0000000000377806 */ /* 0x000fe400010e0100 */
[----:B------:R-:W-:-:S02]  /*45b0*/  LOP3.LUT R28, R39, R28, RZ, 0xc0, !PT ;  /* 0x0000001c271c7212 */ /* 0x000fc400078ec0ff */
[----:B------:R-:W-:Y:S02]  /*45c0*/  VOTE.ANY R39, PT, P3 ;  /* 0x0000000000277806 */ /* 0x000fe400018e0100 */
[----:B------:R-:W-:Y:S02]  /*45d0*/  @!P2 LOP3.LUT R55, RZ, R55, RZ, 0x33, !PT ;  /* 0x00000037ff37a212 */ /* 0x000fe400078e33ff */
[----:B------:R-:W-:Y:S02]  /*45e0*/  @!P3 LOP3.LUT R39, RZ, R39, RZ, 0x33, !PT ;  /* 0x00000027ff27b212 */ /* 0x000fe400078e33ff */
[----:B------:R-:W-:Y:S02]  /*45f0*/  LOP3.LUT R28, R55, R28, RZ, 0xc0, !PT ;  /* 0x0000001c371c7212 */ /* 0x000fe400078ec0ff */
[----:B------:R-:W-:Y:S02]  /*4600*/  LOP3.LUT P0, RZ, R38, 0x80, RZ, 0xc0, !PT ;  /* 0x0000008026ff7812 */ /* 0x000fe4000780c0ff */
[----:B------:R-:W-:-:S02]  /*4610*/  VOTE.ANY R55, PT, P4 ;  /* 0x0000000000377806 */ /* 0x000fc400020e0100 */
[----:B------:R-:W-:Y:S02]  /*4620*/  LOP3.LUT R28, R39, R28, RZ, 0xc0, !PT ;  /* 0x0000001c271c7212 */ /* 0x000fe400078ec0ff */
[----:B------:R-:W-:Y:S02]  /*4630*/  VOTE.ANY R39, PT, P5 ;  /* 0x0000000000277806 */ /* 0x000fe400028e0100 */
[----:B------:R-:W-:Y:S02]  /*4640*/  @!P4 LOP3.LUT R55, RZ, R55, RZ, 0x33, !PT ;  /* 0x00000037ff37c212 */ /* 0x000fe400078e33ff */
[----:B------:R-:W-:Y:S02]  /*4650*/  @!P5 LOP3.LUT R39, RZ, R39, RZ, 0x33, !PT ;  /* 0x00000027ff27d212 */ /* 0x000fe400078e33ff */
[----:B------:R-:W-:Y:S02]  /*4660*/  LOP3.LUT R28, R55, R28, RZ, 0xc0, !PT ;  /* 0x0000001c371c7212 */ /* 0x000fe400078ec0ff */
[----:B------:R-:W-:-:S02]  /*4670*/  VOTE.ANY R55, PT, P6 ;  /* 0x0000000000377806 */ /* 0x000fc400030e0100 */
[----:B------:R-:W-:Y:S02]  /*4680*/  LOP3.LUT R28, R39, R28, RZ, 0xc0, !PT ;  /* 0x0000001c271c7212 */ /* 0x000fe400078ec0ff */
[----:B------:R-:W-:Y:S02]  /*4690*/  VOTE.ANY R39, PT, P0 ;  /* 0x0000000000277806 */ /* 0x000fe400000e0100 */
[----:B------:R-:W-:Y:S02]  /*46a0*/  @!P6 LOP3.LUT R55, RZ, R55, RZ, 0x33, !PT ;  /* 0x00000037ff37e212 */ /* 0x000fe400078e33ff */
        /* <DEDUP_REMOVED lines=8> */
[----:B------:R-:W-:-:S05]  /*4730*/  IMAD R43, R38, 0x4, R29 ;  /* 0x00000004262b7824 */ /* 0x000fca00078e021d */
[----:B------:R0:W3:Y:S02]  /*4740*/  ATOMS.ADD R60, [R43], R28 ;  /* 0x0000001c2b3c738c */ /* 0x0000e40000000000 */
.L_x_272:
[----:B------:R-:W-:Y:S05]  /*4750*/  BSYNC.RECONVERGENT B0 ;  /* 0x0000000000007941 */ /* 0x000fea0003800200 */
.L_x_271:
[----:B------:R-:W-:Y:S01]  /*4760*/  R2P PR, R40, 0x7f ;  /* 0x0000007f28007804 */ /* 0x000fe20000000000 */
[----:B---3--:R3:W4:Y:S01]  /*4770*/  SHFL.IDX PT, R39, R60, R39, 0x1f ;  /* 0x00001f273c277589 */ /* 0x00872200000e0000 */
[----:B------:R-:W-:Y:S01]  /*4780*/  SHF.R.U32.HI R58, RZ, UR5, R16 ;  /* 0x00000005ff3a7c19 */ /* 0x000fe20008011610 */
[----:B------:R-:W-:Y:S01]  /*4790*/  BSSY.RECONVERGENT B0, `(.L_x_273) ;  /* 0x0000022000007945 */ /* 0x000fe20003800200 */
[----:B------:R-:W-:Y:S02]  /*47a0*/  IMAD.MOV.U32 R64, RZ, RZ, RZ ;  /* 0x000000ffff407224 */ /* 0x000fe400078e00ff */
[----:B------:R-:W-:-:S07]  /*47b0*/  LOP3.LUT R58, R58, UR4, RZ, 0x30, !PT ;  /* 0x000000043a3a7c12 */ /* 0x000fce000f8e30ff */
[----:B------:R-:W-:Y:S02]  /*47c0*/  VOTE.ANY R38, PT, P0 ;  /* 0x0000000000267806 */ /* 0x000fe400000e0100 */
[----:B0-----:R-:W-:Y:S02]  /*47d0*/  VOTE.ANY R43, PT, P1 ;  /* 0x00000000002b7806 */ /* 0x001fe400008e0100 */
        /* <DEDUP_REMOVED lines=22> */
[----:B------:R-:W0:Y:S01]  /*4940*/  FLO.U32 R43, R55 ;  /* 0x00000037002b7300 */ /* 0x000e2200000e0000 */
[----:B------:R-:W-:-:S07]  /*4950*/  LOP3.LUT R38, R14, R55, RZ, 0xc0, !PT ;  /* 0x000000370e267212 */ /* 0x000fce00078ec0ff */
[----:B------:R-:W1:Y:S01]  /*4960*/  POPC R38, R38 ;  /* 0x0000002600267309 */ /* 0x000e620000000000 */
[----:B0-----:R-:W-:-:S13]  /*4970*/  ISETP.NE.AND P0, PT, R24, R43, PT ;  /* 0x0000002b1800720c */ /* 0x001fda0003f05270 */
[----:B-1-34-:R-:W-:Y:S05]  /*4980*/  @P0 BRA `(.L_x_274) ;  /* 0x0000000000080947 */ /* 0x01afea0003800000 */
[----:B------:R-:W-:-:S05]  /*4990*/  IMAD R55, R40, 0x4, R29 ;  /* 0x0000000428377824 */ /* 0x000fca00078e021d */
[----:B------:R0:W1:Y:S02]  /*49a0*/  ATOMS.ADD R64, [R55], R38 ;  /* 0x000000263740738c */ /* 0x0000640000000000 */
.L_x_274:
[----:B------:R-:W-:Y:S05]  /*49b0*/  BSYNC.RECONVERGENT B0 ;  /* 0x0000000000007941 */ /* 0x000fea0003800200 */
.L_x_273:
[----:B------:R-:W-:Y:S01]  /*49c0*/  R2P PR, R58, 0x7f ;  /* 0x0000007f3a007804 */ /* 0x000fe20000000000 */
[----:B-1----:R1:W3:Y:S01]  /*49d0*/  SHFL.IDX PT, R43, R64, R43, 0x1f ;  /* 0x00001f2b402b7589 */ /* 0x0022e200000e0000 */
        /* <DEDUP_REMOVED lines=30> */
[----:B------:R-:W4:Y:S01]  /*4bc0*/  POPC R40, R40 ;  /* 0x0000002800287309 */ /* 0x000f220000000000 */
[----:B0-----:R-:W-:-:S13]  /*4bd0*/  ISETP.NE.AND P0, PT, R24, R55, PT ;  /* 0x000000371800720c */ /* 0x001fda0003f05270 */
[----:B-1-34-:R-:W-:Y:S05]  /*4be0*/  @P0 BRA `(.L_x_276) ;  /* 0x0000000000080947 */ /* 0x01afea0003800000 */
[----:B------:R-:W-:-:S05]  /*4bf0*/  IMAD R59, R58, 0x4, R29 ;  /* 0x000000043a3b7824 */ /* 0x000fca00078e021d */
[----:B------:R0:W1:Y:S02]  /*4c00*/  ATOMS.ADD R62, [R59], R40 ;  /* 0x000000283b3e738c */ /* 0x0000640000000000 */
.L_x_276:
[----:B------:R-:W-:Y:S05]  /*4c10*/  BSYNC.RECONVERGENT B0 ;  /* 0x0000000000007941 */ /* 0x000fea0003800200 */
.L_x_275:
[----:B------:R-:W-:Y:S01]  /*4c20*/  R2P PR, R60, 0x7f ;  /* 0x0000007f3c007804 */ /* 0x000fe20000000000 */
[----:B--2---:R-:W-:Y:S01]  /*4c30*/  IMAD.IADD R44, R44, 0x1, R47 ;  /* 0x000000012c2c7824 */ /* 0x004fe200078e022f */
[----:B------:R-:W-:Y:S01]  /*4c40*/  BSSY.RECONVERGENT B0, `(.L_x_277) ;  /* 0x0000025000007945 */ /* 0x000fe20003800200 */
[----:B------:R-:W-:Y:S02]  /*4c50*/  IMAD.IADD R46, R46, 0x1, R49 ;  /* 0x000000012e2e7824 */ /* 0x000fe400078e0231 */
[----:B-1----:R1:W2:Y:S01]  /*4c60*/  SHFL.IDX PT, R49, R62, R55, 0x1f ;  /* 0x00001f373e317589 */ /* 0x0022a200000e0000 */
[----:B------:R-:W-:-:S07]  /*4c70*/  IMAD.MOV.U32 R64, RZ, RZ, RZ ;  /* 0x000000ffff407224 */ /* 0x000fce00078e00ff */
        /* <DEDUP_REMOVED lines=24> */
[----:B------:R-:W-:Y:S02]  /*4e00*/  SHF.R.U32.HI R58, RZ, UR5, R6 ;  /* 0x00000005ff3a7c19 */ /* 0x000fe40008011606 */
[----:B0-----:R-:W0:Y:S01]  /*4e10*/  FLO.U32 R59, R61 ;  /* 0x0000003d003b7300 */ /* 0x001e2200000e0000 */
[----:B------:R-:W-:Y:S02]  /*4e20*/  LOP3.LUT R47, R14, R61, RZ, 0xc0, !PT ;  /* 0x0000003d0e2f7212 */ /* 0x000fe400078ec0ff */
[----:B------:R-:W-:-:S05]  /*4e30*/  LOP3.LUT R58, R58, UR4, RZ, 0x30, !PT ;  /* 0x000000043a3a7c12 */ /* 0x000fca000f8e30ff */
[----:B------:R-:W3:Y:S01]  /*4e40*/  POPC R47, R47 ;  /* 0x0000002f002f7309 */ /* 0x000ee20000000000 */
[----:B0-----:R-:W-:-:S13]  /*4e50*/  ISETP.NE.AND P0, PT, R24, R59, PT ;  /* 0x0000003b1800720c */ /* 0x001fda0003f05270 */
[----:B-123--:R-:W-:Y:S05]  /*4e60*/  @P0 BRA `(.L_x_278) ;  /* 0x0000000000080947 */ /* 0x00efea0003800000 */
[----:B------:R-:W-:-:S05]  /*4e70*/  IMAD R60, R60, 0x4, R29 ;  /* 0x000000043c3c7824 */ /* 0x000fca00078e021d */
[----:B------:R0:W1:Y:S02]  /*4e80*/  ATOMS.ADD R64, [R60], R47 ;  /* 0x0000002f3c40738c */ /* 0x0000640000000000 */
.L_x_278:
[----:B------:R-:W-:Y:S05]  /*4e90*/  BSYNC.RECONVERGENT B0 ;  /* 0x0000000000007941 */ /* 0x000fea0003800200 */
.L_x_277:
[----:B------:R-:W-:Y:S01]  /*4ea0*/  R2P PR, R58, 0x7f ;  /* 0x0000007f3a007804 */ /* 0x000fe20000000000 */
[----:B------:R-:W-:Y:S01]  /*4eb0*/  IMAD.IADD R52, R51, 0x1, R52 ;  /* 0x0000000133347824 */ /* 0x000fe200078e0234 */
[----:B-1----:R1:W2:Y:S01]  /*4ec0*/  SHFL.IDX PT, R64, R64, R59, 0x1f ;  /* 0x00001f3b40407589 */ /* 0x0022a200000e0000 */
[----:B------:R-:W-:Y:S01]  /*4ed0*/  BSSY.RECONVERGENT B0, `(.L_x_279) ;  /* 0x0000024000007945 */ /* 0x000fe20003800200 */
[----:B------:R-:W-:Y:S02]  /*4ee0*/  IMAD.IADD R56, R53, 0x1, R56 ;  /* 0x0000000135387824 */ /* 0x000fe400078e0238 */
[----:B------:R-:W-:-:S07]  /*4ef0*/  IMAD.MOV.U32 R62, RZ, RZ, RZ ;  /* 0x000000ffff3e7224 */ /* 0x000fce00078e00ff */
        /* <DEDUP_REMOVED lines=25> */
[----:B------:R-:W0:Y:S01]  /*5090*/  FLO.U32 R55, R61 ;  /* 0x0000003d00377300 */ /* 0x000e2200000e0000 */
[----:B------:R-:W-:Y:S02]  /*50a0*/  LOP3.LUT R51, R14, R61, RZ, 0xc0, !PT ;  /* 0x0000003d0e337212 */ /* 0x000fe400078ec0ff */
[----:B------:R-:W-:-:S05]  /*50b0*/  LOP3.LUT R60, R60, UR4, RZ, 0x30, !PT ;  /* 0x000000043c3c7c12 */ /* 0x000fca000f8e30ff */
[----:B------:R-:W3:Y:S01]  /*50c0*/  POPC R51, R51 ;  /* 0x0000003300337309 */ /* 0x000ee20000000000 */
[----:B0-----:R-:W-:-:S13]  /*50d0*/  ISETP.NE.AND P0, PT, R24, R55, PT ;  /* 0x000000371800720c */ /* 0x001fda0003f05270 */
[----:B-123--:R-:W-:Y:S05]  /*50e0*/  @P0 BRA `(.L_x_280) ;  /* 0x0000000000080947 */ /* 0x00efea0003800000 */
[----:B------:R-:W-:-:S05]  /*50f0*/  IMAD R58, R58, 0x4, R29 ;  /* 0x000000043a3a7824 */ /* 0x000fca00078e021d */
[----:B------:R0:W1:Y:S02]  /*5100*/  ATOMS.ADD R62, [R58], R51 ;  /* 0x000000333a3e738c */ /* 0x0000640000000000 */
.L_x_280:
[----:B------:R-:W-:Y:S05]  /*5110*/  BSYNC.RECONVERGENT B0 ;  /* 0x0000000000007941 */ /* 0x000fea0003800200 */
.L_x_279:
[----:B------:R-:W-:Y:S01]  /*5120*/  R2P PR, R60, 0x7f ;  /* 0x0000007f3c007804 */ /* 0x000fe20000000000 */
[----:B------:R-:W-:Y:S01]  /*5130*/  IMAD.IADD R48, R48, 0x1, R45 ;  /* 0x0000000130307824 */ /* 0x000fe200078e022d */
[----:B-1----:R1:W2:Y:S01]  /*5140*/  SHFL.IDX PT, R62, R62, R55, 0x1f ;  /* 0x00001f373e3e7589 */ /* 0x0022a200000e0000 */
[----:B------:R-:W-:Y:S01]  /*5150*/  BSSY.RECONVERGENT B0, `(.L_x_281) ;  /* 0x0000024000007945 */ /* 0x000fe20003800200 */
[----:B------:R-:W-:-:S09]  /*5160*/  IMAD.MOV.U32 R66, RZ, RZ, RZ ;  /* 0x000000ffff427224 */ /* 0x000fd200078e00ff */
        /* <DEDUP_REMOVED lines=23> */
[----:B------:R-:W-:Y:S01]  /*52e0*/  LOP3.LUT R53, R58, R53, RZ, 0xc0, !PT ;  /* 0x000000353a357212 */ /* 0x000fe200078ec0ff */
[----:B------:R-:W-:Y:S01]  /*52f0*/  IMAD.IADD R58, R37, 0x1, R36 ;  /* 0x00000001253a7824 */ /* 0x000fe200078e0224 */
        /* <DEDUP_REMOVED lines=9> */
.L_x_282:
[----:B------:R-:W-:Y:S05]  /*5390*/  BSYNC.RECONVERGENT B0 ;  /* 0x0000000000007941 */ /* 0x000fea0003800200 */
.L_x_281:
[----:B------:R-:W-:Y:S01]  /*53a0*/  R2P PR, R36, 0x7f ;  /* 0x0000007f24007804 */ /* 0x000fe20000000000 */
[----:B------:R-:W-:Y:S01]  /*53b0*/  IMAD.IADD R34, R35, 0x1, R34 ;  /* 0x0000000123227824 */ /* 0x000fe200078e0222 */
[----:B------:R-:W-:Y:S01]  /*53c0*/  BSSY.RECONVERGENT B0, `(.L_x_283) ;  /* 0x0000022000007945 */ /* 0x000fe20003800200 */
[----:B------:R-:W-:-:S10]  /*53d0*/  IMAD.MOV.U32 R55, RZ, RZ, RZ ;  /* 0x000000ffff377224 */ /* 0x000fd400078e00ff */
        /* <DEDUP_REMOVED lines=24> */
[----:B-1----:R0:W1:Y:S02]  /*5560*/  SHFL.IDX PT, R60, R66, R45, 0x1f ;  /* 0x00001f2d423c7589 */ /* 0x00206400000e0000 */
[----:B------:R-:W2:Y:S01]  /*5570*/  FLO.U32 R59, R53 ;  /* 0x00000035003b7300 */ /* 0x000ea200000e0000 */
[----:B------:R-:W-:-:S07]  /*5580*/  LOP3.LUT R35, R14, R53, RZ, 0xc0, !PT ;  /* 0x000000350e237212 */ /* 0x000fce00078ec0ff */
[----:B------:R-:W3:Y:S01]  /*5590*/  POPC R35, R35 ;  /* 0x0000002300237309 */ /* 0x000ee20000000000 */
[----:B--2---:R-:W-:-:S13]  /*55a0*/  ISETP.NE.AND P0, PT, R24, R59, PT ;  /* 0x0000003b1800720c */ /* 0x004fda0003f05270 */
[----:B01-3--:R-:W-:Y:S05]  /*55b0*/  @P0 BRA `(.L_x_284) ;  /* 0x0000000000080947 */ /* 0x00bfea0003800000 */
[----:B------:R-:W-:-:S05]  /*55c0*/  IMAD R36, R36, 0x4, R29 ;  /* 0x0000000424247824 */ /* 0x000fca00078e021d */
[----:B------:R0:W1:Y:S02]  /*55d0*/  ATOMS.ADD R55, [R36], R35 ;  /* 0x000000232437738c */ /* 0x0000640000000000 */
.L_x_284:
[----:B------:R-:W-:Y:S05]  /*55e0*/  BSYNC.RECONVERGENT B0 ;  /* 0x0000000000007941 */ /* 0x000fea0003800200 */
.L_x_283:
[----:B------:R-:W-:Y:S01]  /*55f0*/  R2P PR, R26, 0x7f ;  /* 0x0000007f1a007804 */ /* 0x000fe20000000000 */
[----:B01----:R0:W1:Y:S01]  /*5600*/  SHFL.IDX PT, R36, R55, R59, 0x1f ;  /* 0x00001f3b37247589 */ /* 0x00306200000e0000 */
[----:B------:R-:W-:Y:S11]  /*5610*/  BSSY.RECONVERGENT B0, `(.L_x_285) ;  /* 0x0000021000007945 */ /* 0x000ff60003800200 */
        /* <DEDUP_REMOVED lines=26> */
[----:B0-----:R0:W3:Y:S01]  /*57c0*/  POPC R55, R14 ;  /* 0x0000000e00377309 */ /* 0x0010e20000000000 */
[----:B--2---:R-:W-:Y:S01]  /*57d0*/  ISETP.NE.AND P0, PT, R24, R53, PT ;  /* 0x000000351800720c */ /* 0x004fe20003f05270 */
[----:B------:R-:W-:-:S12]  /*57e0*/  IMAD.MOV.U32 R24, RZ, RZ, RZ ;  /* 0x000000ffff187224 */ /* 0x000fd800078e00ff */
[----:B01-3--:R-:W-:Y:S05]  /*57f0*/  @P0 BRA `(.L_x_286) ;  /* 0x0000000000080947 */ /* 0x00bfea0003800000 */
[----:B------:R-:W-:-:S06]  /*5800*/  IMAD R24, R26, 0x4, R29 ;  /* 0x000000041a187824 */ /* 0x000fcc00078e021d */
[----:B------:R0:W1:Y:S02]  /*5810*/  ATOMS.ADD R24, [R24], R55 ;  /* 0x000000371818738c */ /* 0x0000640000000000 */
.L_x_286:
[----:B------:R-:W-:Y:S05]  /*5820*/  BSYNC.RECONVERGENT B0 ;  /* 0x0000000000007941 */ /* 0x000fea0003800200 */
.L_x_285:
[----:B------:R-:W-:Y:S01]  /*5830*/  BAR.SYNC.DEFER_BLOCKING 0x0 ;  /* 0x0000000000007b1d */ /* 0x000fe20000010000 */
[----:B------:R-:W-:Y:S01]  /*5840*/  IMAD.IADD R26, R40, 0x1, R49 ;  /* 0x00000001281a7824 */ /* 0x000fe200078e0231 */
[----:B------:R-:W-:Y:S01]  /*5850*/  ISETP.NE.AND P0, PT, R50, RZ, PT ;  /* 0x000000ff3200720c */ /* 0x000fe20003f05270 */
[----:B------:R-:W-:Y:S02]  /*5860*/  IMAD.IADD R28, R28, 0x1, R39 ;  /* 0x000000011c1c7824 */ /* 0x000fe400078e0227 */
[----:B------:R-:W-:Y:S01]  /*5870*/  IMAD R40, R44, 0x4, R7 ;  /* 0x000000042c287824 */ /* 0x000fe200078e0207 */
[----:B------:R-:W-:Y:S01]  /*5880*/  BSSY B1, `(.L_x_287) ;  /* 0x000005c000017945 */ /* 0x000fe20003800000 */
[----:B------:R-:W-:Y:S01]  /*5890*/  IMAD.IADD R14, R38, 0x1, R43 ;  /* 0x00000001260e7824 */ /* 0x000fe200078e022b */
[----:B-1----:R-:W1:Y:S01]  /*58a0*/  SHFL.IDX PT, R24, R24, R53, 0x1f ;  /* 0x00001f3518187589 */ /* 0x002e6200000e0000 */
[----:B------:R-:W-:Y:S02]  /*58b0*/  IMAD R39, R46, 0x4, R7 ;  /* 0x000000042e277824 */ /* 0x000fe400078e0207 */
[----:B------:R-:W-:-:S02]  /*58c0*/  IMAD.IADD R60, R37, 0x1, R60 ;  /* 0x00000001253c7824 */ /* 0x000fc400078e023c */
[--C-:B------:R-:W-:Y:S02]  /*58d0*/  IMAD R38, R52, 0x4, R7.reuse ;  /* 0x0000000434267824 */ /* 0x100fe400078e0207 */
[----:B------:R-:W-:Y:S02]  /*58e0*/  IMAD.IADD R32, R33, 0x1, R32 ;  /* 0x0000000121207824 */ /* 0x000fe400078e0220 */
[----:B------:R-:W-:Y:S02]  /*58f0*/  IMAD.IADD R44, R35, 0x1, R36 ;  /* 0x00000001232c7824 */ /* 0x000fe400078e0224 */
[--C-:B------:R-:W-:Y:S02]  /*5900*/  IMAD R37, R56, 0x4, R7.reuse ;  /* 0x0000000438257824 */ /* 0x100fe400078e0207 */
[----:B------:R-:W-:Y:S02]  /*5910*/  IMAD.IADD R30, R31, 0x1, R30 ;  /* 0x000000011f1e7824 */ /* 0x000fe400078e021e */
[--C-:B------:R-:W-:Y:S01]  /*5920*/  IMAD R36, R48, 0x4, R7.reuse ;  /* 0x0000000430247824 */ /* 0x100fe200078e0207 */
[----:B------:R2:W-:Y:S01]  /*5930*/  STS [R40+-0x4], R27 ;  /* 0xfffffc1b28007388 */ /* 0x0005e20000000800 */
[----:B------:R-:W-:-:S02]  /*5940*/  IMAD R35, R58, 0x4, R7 ;  /* 0x000000043a237824 */ /* 0x000fc400078e0207 */
[--C-:B------:R-:W-:Y:S01]  /*5950*/  IMAD R34, R34, 0x4, R7.reuse ;  /* 0x0000000422227824 */ /* 0x100fe200078e0207 */
[----:B------:R-:W-:Y:S01]  /*5960*/  STS [R39+-0x4], R22 ;  /* 0xfffffc1627007388 */ /* 0x000fe20000000800 */
[--C-:B------:R-:W-:Y:S02]  /*5970*/  IMAD R33, R32, 0x4, R7.reuse ;  /* 0x0000000420217824 */ /* 0x100fe400078e0207 */
[----:B------:R-:W-:Y:S01]  /*5980*/  IMAD.IADD R64, R47, 0x1, R64 ;  /* 0x000000012f407824 */ /* 0x000fe200078e0240 */
[----:B------:R-:W-:Y:S01]  /*5990*/  STS [R38+-0x4], R21 ;  /* 0xfffffc1526007388 */ /* 0x000fe20000000800 */
[--C-:B------:R-:W-:Y:S02]  /*59a0*/  IMAD R32, R30, 0x4, R7.reuse ;  /* 0x000000041e207824 */ /* 0x100fe400078e0207 */
[----:B------:R-:W-:Y:S01]  /*59b0*/  IMAD.IADD R62, R51, 0x1, R62 ;  /* 0x00000001333e7824 */ /* 0x000fe200078e023e */
[----:B------:R-:W-:Y:S01]  /*59c0*/  STS [R37+-0x4], R18 ;  /* 0xfffffc1225007388 */ /* 0x000fe20000000800 */
[----:B------:R-:W-:-:S02]  /*59d0*/  IMAD R31, R28, 0x4, R7 ;  /* 0x000000041c1f7824 */ /* 0x000fc400078e0207 */
[--C-:B------:R-:W-:Y:S01]  /*59e0*/  IMAD R30, R14, 0x4, R7.reuse ;  /* 0x000000040e1e7824 */ /* 0x100fe200078e0207 */
[----:B------:R-:W-:Y:S01]  /*59f0*/  STS [R36+-0x4], R23 ;  /* 0xfffffc1724007388 */ /* 0x000fe20000000800 */
[--C-:B------:R-:W-:Y:S02]  /*5a00*/  IMAD R29, R26, 0x4, R7.reuse ;  /* 0x000000041a1d7824 */ /* 0x100fe400078e0207 */
[----:B-1----:R-:W-:Y:S01]  /*5a10*/  IMAD.IADD R24, R55, 0x1, R24 ;  /* 0x0000000137187824 */ /* 0x002fe200078e0218 */
[----:B------:R-:W-:Y:S01]  /*5a20*/  STS [R35+-0x4], R20 ;  /* 0xfffffc1423007388 */ /* 0x000fe20000000800 */
[--C-:B------:R-:W-:Y:S02]  /*5a30*/  IMAD R28, R64, 0x4, R7.reuse ;  /* 0x00000004401c7824 */ /* 0x100fe400078e0207 */
[--C-:B--2---:R-:W-:Y:S01]  /*5a40*/  IMAD R27, R62, 0x4, R7.reuse ;  /* 0x000000043e1b7824 */ /* 0x104fe200078e0207 */
[----:B------:R1:W-:Y:S01]  /*5a50*/  STS [R34+-0x4], R25 ;  /* 0xfffffc1922007388 */ /* 0x0003e20000000800 */
[----:B------:R-:W-:-:S02]  /*5a60*/  IMAD R26, R60, 0x4, R7 ;  /* 0x000000043c1a7824 */ /* 0x000fc400078e0207 */
[--C-:B------:R-:W-:Y:S01]  /*5a70*/  IMAD R24, R24, 0x4, R7.reuse ;  /* 0x0000000418187824 */ /* 0x100fe200078e0207 */
[----:B------:R-:W-:Y:S04]  /*5a80*/  STS [R33+-0x4], R10 ;  /* 0xfffffc0a21007388 */ /* 0x000fe80000000800 */
[----:B------:R-:W-:Y:S01]  /*5a90*/  STS [R32+-0x4], R17 ;  /* 0xfffffc1120007388 */ /* 0x000fe20000000800 */
[----:B-1----:R-:W-:-:S03]  /*5aa0*/  IMAD R25, R44, 0x4, R7 ;  /* 0x000000042c197824 */ /* 0x002fc600078e0207 */
[----:B------:R-:W-:Y:S04]  /*5ab0*/  STS [R31+-0x4], R12 ;  /* 0xfffffc0c1f007388 */ /* 0x000fe80000000800 */
[----:B------:R1:W-:Y:S04]  /*5ac0*/  STS [R30+-0x4], R19 ;  /* 0xfffffc131e007388 */ /* 0x0003e80000000800 */
[----:B------:R2:W-:Y:S04]  /*5ad0*/  STS [R29+-0x4], R16 ;  /* 0xfffffc101d007388 */ /* 0x0005e80000000800 */
[----:B------:R2:W-:Y:S01]  /*5ae0*/  STS [R28+-0x4], R9 ;  /* 0xfffffc091c007388 */ /* 0x0005e20000000800 */
[----:B-1----:R-:W-:-:S03]  /*5af0*/  IMAD R19, R3, 0x8, R7 ;  /* 0x0000000803137824 */ /* 0x002fc600078e0207 */
[----:B------:R2:W-:Y:S04]  /*5b00*/  STS [R27+-0x4], R6 ;  /* 0xfffffc061b007388 */ /* 0x0005e80000000800 */
[----:B------:R2:W-:Y:S04]  /*5b10*/  STS [R26+-0x4], R11 ;  /* 0xfffffc0b1a007388 */ /* 0x0005e80000000800 */
[----:B------:R2:W-:Y:S04]  /*5b20*/  STS [R25+-0x4], R8 ;  /* 0xfffffc0819007388 */ /* 0x0005e80000000800 */
[----:B------:R2:W-:Y:S01]  /*5b30*/  STS [R24+-0x4], R13 ;  /* 0xfffffc0d18007388 */ /* 0x0005e20000000800 */
[----:B------:R-:W-:Y:S05]  /*5b40*/  @P0 BRA `(.L_x_288) ;  /* 0x0000000000bc0947 */ /* 0x000fea0003800000 */
[----:B------:R-:W1:Y:S02]  /*5b50*/  LDCU.64 UR8, c[0x0][0x398] ;  /* 0x00007300ff0877ac */ /* 0x000e640008000a00 */
[----:B-1----:R-:W-:-:S04]  /*5b60*/  LEA R10, P0, R3, UR8, 0x3 ;  /* 0x00000008030a7c11 */ /* 0x002fc8000f8018ff */
[----:B--2---:R-:W-:-:S05]  /*5b70*/  LEA.HI.X R11, R3, UR9, RZ, 0x3, P0 ;  /* 0x00000009030b7c11 */ /* 0x004fca00080f1cff */
        /* <DEDUP_REMOVED lines=12> */
.L_x_294:
[----:B-1----:R-:W1:Y:S01]  /*5c40*/  LDC.64 R8, c[0x0][0x380] ;  /* 0x0000e000ff087b82 */ /* 0x002e620000000a00 */
[----:B------:R-:W-:Y:S01]  /*5c50*/  VIADD R17, R10, 0xffffffff ;  /* 0xffffffff0a117836 */ /* 0x000fe20000000000 */
[----:B------:R-:W-:Y:S03]  /*5c60*/  BSSY B2, `(.L_x_291) ;  /* 0x0000008000027945 */ /* 0x000fe60003800000 */
[----:B------:R-:W-:-:S04]  /*5c70*/  IMAD R11, R17, 0x100, R3 ;  /* 0x00000100110b7824 */ /* 0x000fc800078e0203 */
[----:B-1----:R-:W-:-:S07]  /*5c80*/  IMAD.WIDE R8, R11, 0x4, R8 ;  /* 0x000000040b087825 */ /* 0x002fce00078e0208 */
.L_x_292:
[----:B------:R-:W-:Y:S05]  /*5c90*/  YIELD ;  /* 0x0000000000007946 */ /* 0x000fea0003800000 */
[----:B------:R1:W-:Y:S06]  /*5ca0*/  MEMBAR.SC.CTA ;  /* 0x0000000000007992 */ /* 0x0003ec0000000000 */
[----:B-1----:R-:W2:Y:S02]  /*5cb0*/  LDG.E.STRONG.SYS R11, desc[UR6][R8.64] ;  /* 0x00000006080b7981 */ /* 0x002ea4000c1f5900 */
[----:B--2---:R-:W-:-:S13]  /*5cc0*/  ISETP.NE.AND P0, PT, R11, RZ, PT ;  /* 0x000000ff0b00720c */ /* 0x004fda0003f05270 */
[----:B------:R-:W-:Y:S05]  /*5cd0*/  @!P0 BRA `(.L_x_292) ;  /* 0xfffffffc00ec8947 */ /* 0x000fea000383ffff */
[----:B------:R-:W-:Y:S05]  /*5ce0*/  BSYNC B2 ;  /* 0x0000000000027941 */ /* 0x000fea0003800000 */
.L_x_291:
[----:B------:R-:W-:Y:S01]  /*5cf0*/  BSSY.RECONVERGENT B2, `(.L_x_293) ;  /* 0x0000006000027945 */ /* 0x000fe20003800200 */
[C---:B------:R-:W-:Y:S02]  /*5d00*/  ISETP.GT.AND P0, PT, R11.reuse, -0x1, PT ;  /* 0xffffffff0b00780c */ /* 0x040fe40003f04270 */
[----:B------:R-:W-:Y:S01]  /*5d10*/  LOP3.LUT R8, R11, 0x3fffffff, RZ, 0xc0, !PT ;  /* 0x3fffffff0b087812 */ /* 0x000fe200078ec0ff */
[----:B------:R-:W-:Y:S05]  /*5d20*/  WARPSYNC.EXCLUSIVE R6 ;  /* 0x0000000006007348 */ /* 0x000fea0003a00000 */
[----:B------:R-:W-:-:S05]  /*5d30*/  IMAD.IADD R13, R8, 0x1, R13 ;  /* 0x00000001080d7824 */ /* 0x000fca00078e020d */
[----:B------:R-:W-:-:S07]  /*5d40*/  VOTE.ANY R6, PT, P0 ;  /* 0x0000000000067806 */ /* 0x000fce00000e0100 */
[----:B------:R-:W-:Y:S05]  /*5d50*/  BSYNC.RECONVERGENT B2 ;  /* 0x0000000000027941 */ /* 0x000fea0003800200 */
.L_x_293:
[----:B------:R-:W-:Y:S01]  /*5d60*/  ISETP.GT.U32.AND P1, PT, R10, 0x1, PT ;  /* 0x000000010a00780c */ /* 0x000fe20003f24070 */
[----:B------:R-:W-:-:S12]  /*5d70*/  IMAD.MOV.U32 R10, RZ, RZ, R17 ;  /* 0x000000ffff0a7224 */ /* 0x000fd800078e0011 */
[----:B------:R-:W-:Y:S05]  /*5d80*/  @P0 BRA P1, `(.L_x_294) ;  /* 0xfffffffc00ac0947 */ /* 0x000fea000083ffff */
[----:B------:R-:W-:Y:S05]  /*5d90*/  BSYNC B0 ;  /* 0x0000000000007941 */ /* 0x000fea0003800000 */
.L_x_290:
[----:B------:R2:W3:Y:S02]  /*5da0*/  LDS.64 R8, [R19+0x6600] ;  /* 0x0066000013087984 */ /* 0x0004e40000000a00 */
.L_x_289:
[----:B------:R-:W4:Y:S01]  /*5db0*/  LDC.64 R10, c[0x0][0x380] ;  /* 0x0000e000ff0a7b82 */ /* 0x000f220000000a00 */
[C---:B------:R-:W-:Y:S01]  /*5dc0*/  IMAD.IADD R17, R13.reuse, 0x1, -R0 ;  /* 0x000000010d117824 */ /* 0x040fe200078e0a00 */
[----:B------:R-:W-:Y:S01]  /*5dd0*/  LOP3.LUT R13, R13, 0x80000000, RZ, 0xfc, !PT ;  /* 0x800000000d0d7812 */ /* 0x000fe200078efcff */
[----:B------:R-:W-:-:S03]  /*5de0*/  IMAD R21, R42, 0x100, R3 ;  /* 0x000001002a157824 */ /* 0x000fc600078e0203 */
[----:B-1-3--:R-:W-:-:S04]  /*5df0*/  IADD3 R8, P0, PT, R17, R8, RZ ;  /* 0x0000000811087210 */ /* 0x00afc80007f1e0ff */
[----:B------:R-:W-:-:S05]  /*5e00*/  LEA.HI.X.SX32 R9, R17, R9, 0x1, P0 ;  /* 0x0000000911097211 */ /* 0x000fca00000f0eff */
[----:B------:R1:W-:Y:S01]  /*5e10*/  STS.64 [R19+0x6600], R8 ;  /* 0x0066000813007388 */ /* 0x0003e20000000a00 */
[----:B----4-:R-:W-:-:S05]  /*5e20*/  IMAD.WIDE R10, R21, 0x4, R10 ;  /* 0x00000004150a7825 */ /* 0x010fca00078e020a */
[----:B------:R1:W-:Y:S02]  /*5e30*/  STG.E.STRONG.SYS desc[UR6][R10.64], R13 ;  /* 0x0000000d0a007986 */ /* 0x0003e4000c115906 */
.L_x_288:
[----:B------:R-:W-:Y:S05]  /*5e40*/  BSYNC B1 ;  /* 0x0000000000017941 */ /* 0x000fea0003800000 */
.L_x_287:
[----:B------:R-:W3:Y:S01]  /*5e50*/  LDC R23, c[0x0][0x3c0] ;  /* 0x0000f000ff177b82 */ /* 0x000ee20000000800 */
[----:B--2---:R-:W-:-:S07]  /*5e60*/  VIADD R6, R54, 0x1980 ;  /* 0x0000198036067836 */ /* 0x004fce0000000000 */
[----:B-1----:R-:W1:Y:S01]  /*5e70*/  LDC.64 R10, c[0x0][0x390] ;  /* 0x0000e400ff0a7b82 */ /* 0x002e620000000a00 */
[----:B---3--:R-:W-:Y:S02]  /*5e80*/  ISETP.GE.AND P0, PT, R6, R23, PT ;  /* 0x000000170600720c */ /* 0x008fe40003f06270 */
[----:B-1----:R-:W-:-:S04]  /*5e90*/  ISETP.EQ.U32.AND P1, PT, R10, RZ, PT ;  /* 0x000000ff0a00720c */ /* 0x002fc80003f22070 */
[----:B------:R-:W-:-:S04]  /*5ea0*/  ISETP.EQ.OR.EX P0, PT, R11, RZ, !P0, P1 ;  /* 0x000000ff0b00720c */ /* 0x000fc80004702710 */
[----:B------:R-:W-:-:S13]  /*5eb0*/  ISETP.GT.U32.OR P0, PT, R3, 0xff, P0 ;  /* 0x000000ff0300780c */ /* 0x000fda0000704470 */
[----:B------:R-:W-:Y:S05]  /*5ec0*/  @P0 BRA `(.L_x_295) ;  /* 0x0000000000200947 */ /* 0x000fea0003800000 */
[----:B------:R-:W1:Y:S01]  /*5ed0*/  LDS.64 R8, [R19+0x6600] ;  /* 0x0066000013087984 */ /* 0x000e620000000a00 */
[C---:B------:R-:W-:Y:S02]  /*5ee0*/  LEA R10, P2, R3.reuse, R10, 0x3 ;  /* 0x0000000a030a7211 */ /* 0x040fe400078418ff */
[--C-:B------:R-:W-:Y:S02]  /*5ef0*/  SHF.R.S32.HI R13, RZ, 0x1f, R0.reuse ;  /* 0x0000001fff0d7819 */ /* 0x100fe40000011400 */
[----:B------:R-:W-:Y:S02]  /*5f00*/  LEA.HI.X R11, R3, R11, RZ, 0x3, P2 ;  /* 0x0000000b030b7211 */ /* 0x000fe400010f1cff */
[----:B-1----:R-:W-:Y:S02]  /*5f10*/  IADD3 R8, P0, P1, R8, R15, R0 ;  /* 0x0000000f08087210 */ /* 0x002fe4000791e000 */
[----:B------:R-:W-:-:S04]  /*5f20*/  SHF.R.S32.HI R15, RZ, 0x1f, R15 ;  /* 0x0000001fff0f7819 */ /* 0x000fc8000001140f */
[----:B------:R-:W-:-:S05]  /*5f30*/  IADD3.X R9, PT, PT, R9, R15, R13, P0, P1 ;  /* 0x0000000f09097210 */ /* 0x000fca00007e240d */
[----:B------:R1:W-:Y:S02]  /*5f40*/  STG.E.64 desc[UR6][R10.64], R8 ;  /* 0x000000080a007986 */ /* 0x0003e4000c101b06 */
.L_x_295:
[----:B------:R-:W-:Y:S01]  /*5f50*/  ISETP.GT.AND P0, PT, R6, R23, PT ;  /* 0x000000170600720c */ /* 0x000fe20003f04270 */
[----:B------:R-:W-:Y:S05]  /*5f60*/  WARPSYNC.ALL ;  /* 0x0000000000007948 */ /* 0x000fea0003800000 */
[----:B------:R-:W-:Y:S01]  /*5f70*/  BAR.SYNC.DEFER_BLOCKING 0x0 ;  /* 0x0000000000007b1d */ /* 0x000fe20000010000 */
[----:B------:R-:W-:-:S06]  /*5f80*/  IMAD R22, R3, 0x4, R7 ;  /* 0x0000000403167824 */ /* 0x000fcc00078e0207 */
[----:B------:R-:W-:Y:S05]  /*5f90*/  @P0 BRA `(.L_x_296) ;  /* 0x0000000c003c0947 */ /* 0x000fea0003800000 */
[----:B------:R-:W2:Y:S01]  /*5fa0*/  LDS R0, [R22] ;  /* 0x0000000016007984 */ /* 0x000ea20000000800 */
[----:B------:R-:W2:Y:S01]  /*5fb0*/  LDCU UR5, c[0x0][0x3c4] ;  /* 0x00007880ff0577ac */ /* 0x000ea20008000800 */
[----:B------:R-:W3:Y:S01]  /*5fc0*/  LDCU.64 UR8, c[0x0][0x3a0] ;  /* 0x00007400ff0877ac */ /* 0x000ee20008000a00 */
[----:B--2---:R-:W-:Y:S02]  /*5fd0*/  SHF.R.U32.HI R6, RZ, UR5, R0 ;  /* 0x00000005ff067c19 */ /* 0x004fe40008011600 */
[----:B------:R-:W-:Y:S02]  /*5fe0*/  LOP3.LUT R15, R0, 0x80000000, RZ, 0x3c, !PT ;  /* 0x80000000000f7812 */ /* 0x000fe400078e3cff */
[----:B------:R-:W-:-:S05]  /*5ff0*/  LOP3.LUT R6, R6, UR4, RZ, 0x30, !PT ;  /* 0x0000000406067c12 */ /* 0x000fca000f8e30ff */
[----:B-1----:R-:W-:-:S06]  /*6000*/  IMAD R8, R6, 0x8, R7 ;  /* 0x0000000806087824 */ /* 0x002fcc00078e0207 */
[----:B------:R-:W1:Y:S02]  /*6010*/  LDS.64 R8, [R8+0x6600] ;  /* 0x0066000008087984 */ /* 0x000e640000000a00 */
[----:B-1----:R-:W-:-:S05]  /*6020*/  IADD3 R6, P1, PT, R8, R3, RZ ;  /* 0x0000000308067210 */ /* 0x002fca0007f3e0ff */
[----:B------:R-:W-:Y:S01]  /*6030*/  IMAD.X R9, RZ, RZ, R9, P1 ;  /* 0x000000ffff097224 */ /* 0x000fe200008e0609 */
[----:B---3--:R-:W-:-:S04]  /*6040*/  LEA R10, P1, R6, UR8, 0x2 ;  /* 0x00000008060a7c11 */ /* 0x008fc8000f8210ff */
[----:B------:R-:W-:-:S05]  /*6050*/  LEA.HI.X R11, R6, UR9, R9, 0x2, P1 ;  /* 0x00000009060b7c11 */ /* 0x000fca00088f1409 */
[----:B------:R-:W-:Y:S01]  /*6060*/  STG.E desc[UR6][R10.64], R15 ;  /* 0x0000000f0a007986 */ /* 0x000fe2000c101906 */
[----:B------:R-:W-:-:S03]  /*6070*/  NOP ;  /* 0x0000000000007918 */ /* 0x000fc60000000000 */
[----:B------:R-:W1:Y:S02]  /*6080*/  LDS R0, [R22+0x600] ;  /* 0x0006000016007984 */ /* 0x000e640000000800 */
[----:B-1----:R-:W-:Y:S02]  /*6090*/  SHF.R.U32.HI R6, RZ, UR5, R0 ;  /* 0x00000005ff067c19 */ /* 0x002fe40008011600 */
[----:B------:R-:W-:Y:S02]  /*60a0*/  LOP3.LUT R15, R0, 0x80000000, RZ, 0x3c, !PT ;  /* 0x80000000000f7812 */ /* 0x000fe400078e3cff */
[----:B------:R-:W-:-:S05]  /*60b0*/  LOP3.LUT R6, R6, UR4, RZ, 0x30, !PT ;  /* 0x0000000406067c12 */ /* 0x000fca000f8e30ff */
[----:B------:R-:W-:-:S06]  /*60c0*/  IMAD R8, R6, 0x8, R7 ;  /* 0x0000000806087824 */ /* 0x000fcc00078e0207 */
[----:B------:R-:W1:Y:S02]  /*60d0*/  LDS.64 R8, [R8+0x6600] ;  /* 0x0066000008087984 */ /* 0x000e640000000a00 */
[----:B-1----:R-:W-:-:S05]  /*60e0*/  IADD3 R6, P1, PT, R8, R3, RZ ;  /* 0x0000000308067210 */ /* 0x002fca0007f3e0ff */
[----:B------:R-:W-:Y:S01]  /*60f0*/  IMAD.X R9, RZ, RZ, R9, P1 ;  /* 0x000000ffff097224 */ /* 0x000fe200008e0609 */
[----:B------:R-:W-:-:S04]  /*6100*/  LEA R12, P1, R6, UR8, 0x2 ;  /* 0x00000008060c7c11 */ /* 0x000fc8000f8210ff */
        /* <DEDUP_REMOVED lines=163> */
[----:B------:R-:W-:-:S05]  /*6b40*/  IMAD R12, R6, 0x8, R7 ;  /* 0x00000008060c7824 */ /* 0x000fca00078e0207 */
        /* <DEDUP_REMOVED lines=17> */
[----:B------:R1:W-:Y:S01]  /*6c60*/  STG.E desc[UR6][R6.64+0x6000], R9 ;  /* 0x0060000906007986 */ /* 0x0003e2000c101906 */
[----:B------:R-:W-:Y:S01]  /*6c70*/  NOP ;  /* 0x0000000000007918 */ /* 0x000fe20000000000 */
[----:B------:R-:W-:Y:S05]  /*6c80*/  BRA `(.L_x_297) ;  /* 0x00000014000c7947 */ /* 0x000fea0003800000 */
.L_x_296:
[----:B-1----:R-:W-:Y:S01]  /*6c90*/  IMAD R9, R42, -0x1980, R23 ;  /* 0xffffe6802a097824 */ /* 0x002fe200078e0217 */
[----:B------:R-:W-:Y:S01]  /*6ca0*/  BSSY.RECONVERGENT B0, `(.L_x_298) ;  /* 0x000001b000007945 */ /* 0x000fe20003800200 */
[C---:B------:R-:W-:Y:S02]  /*6cb0*/  VIADD R0, R3.reuse, 0x180 ;  /* 0x0000018003007836 */ /* 0x040fe40000000000 */
[C---:B------:R-:W-:Y:S01]  /*6cc0*/  VIADD R6, R3.reuse, 0x300 ;  /* 0x0000030003067836 */ /* 0x040fe20000000000 */
[CC--:B------:R-:W-:Y:S01]  /*6cd0*/  ISETP.GE.AND P1, PT, R3.reuse, R9.reuse, PT ;  /* 0x000000090300720c */ /* 0x0c0fe20003f26270 */
[C---:B------:R-:W-:Y:S01]  /*6ce0*/  VIADD R8, R3.reuse, 0x480 ;  /* 0x0000048003087836 */ /* 0x040fe20000000000 */
        /* <DEDUP_REMOVED lines=9> */
[----:B------:R-:W1:Y:S01]  /*6d80*/  LDS R0, [R22] ;  /* 0x0000000016007984 */ /* 0x000e620000000800 */
[----:B------:R-:W1:Y:S01]  /*6d90*/  LDCU UR5, c[0x0][0x3c4] ;  /* 0x00007880ff0577ac */ /* 0x000e620008000800 */
[----:B------:R-:W2:Y:S01]  /*6da0*/  LDCU.64 UR8, c[0x0][0x3a0] ;  /* 0x00007400ff0877ac */ /* 0x000ea20008000a00 */
[----:B-1----:R-:W-:Y:S02]  /*6db0*/  SHF.R.U32.HI R6, RZ, UR5, R0 ;  /* 0x00000005ff067c19 */ /* 0x002fe40008011600 */
[----:B------:R-:W-:Y:S02]  /*6dc0*/  LOP3.LUT R13, R0, 0x80000000, RZ, 0x3c, !PT ;  /* 0x80000000000d7812 */ /* 0x000fe400078e3cff */
[----:B------:R-:W-:-:S05]  /*6dd0*/  LOP3.LUT R6, R6, UR4, RZ, 0x30, !PT ;  /* 0x0000000406067c12 */ /* 0x000fca000f8e30ff */
[----:B------:R-:W-:-:S05]  /*6de0*/  IMAD R6, R6, 0x8, R7 ;  /* 0x0000000806067824 */ /* 0x000fca00078e0207 */
[----:B------:R-:W1:Y:S02]  /*6df0*/  LDS.64 R10, [R6+0x6600] ;  /* 0x00660000060a7984 */ /* 0x000e640000000a00 */
[----:B-1----:R-:W-:-:S05]  /*6e00*/  IADD3 R12, P1, PT, R10, R3, RZ ;  /* 0x000000030a0c7210 */ /* 0x002fca0007f3e0ff */
[----:B------:R-:W-:Y:S01]  /*6e10*/  IMAD.X R11, RZ, RZ, R11, P1 ;  /* 0x000000ffff0b7224 */ /* 0x000fe200008e060b */
[----:B--2---:R-:W-:-:S04]  /*6e20*/  LEA R10, P1, R12, UR8, 0x2 ;  /* 0x000000080c0a7c11 */ /* 0x004fc8000f8210ff */
[----:B------:R-:W-:-:S05]  /*6e30*/  LEA.HI.X R11, R12, UR9, R11, 0x2, P1 ;  /* 0x000000090c0b7c11 */ /* 0x000fca00088f140b */
[----:B------:R1:W-:Y:S04]  /*6e40*/  STG.E desc[UR6][R10.64], R13 ;  /* 0x0000000d0a007986 */ /* 0x0003e8000c101906 */
.L_x_299:
[----:B------:R-:W-:Y:S05]  /*6e50*/  BSYNC.RECONVERGENT B0 ;  /* 0x0000000000007941 */ /* 0x000fea0003800200 */
.L_x_298:
[----:B------:R-:W-:Y:S01]  /*6e60*/  NOP ;  /* 0x0000000000007918 */ /* 0x000fe20000000000 */
[----:B------:R-:W-:Y:S01]  /*6e70*/  BSSY.RECONVERGENT B0, `(.L_x_300) ;  /* 0x0000011000007945 */ /* 0x000fe20003800200 */
[----:B------:R-:W-:Y:S01]  /*6e80*/  ISETP.GE.AND P1, PT, R8, R9, PT ;  /* 0x000000090800720c */ /* 0x000fe20003f26270 */
[----:B------:R-:W-:Y:S02]  /*6e90*/  VIADD R8, R3, 0xa80 ;  /* 0x00000a8003087836 */ /* 0x000fe40000000000 */
[----:B------:R-:W-:Y:S10]  /*6ea0*/  @P2 BRA `(.L_x_301) ;  /* 0x0000000000342947 */ /* 0x000ff40003800000 */
[----:B------:R-:W2:Y:S01]  /*6eb0*/  LDS R0, [R22+0x600] ;  /* 0x0006000016007984 */ /* 0x000ea20000000800 */
[----:B------:R-:W2:Y:S01]  /*6ec0*/  LDCU UR5, c[0x0][0x3c4] ;  /* 0x00007880ff0577ac */ /* 0x000ea20008000800 */
[----:B------:R-:W3:Y:S01]  /*6ed0*/  LDCU.64 UR8, c[0x0][0x3a0] ;  /* 0x00007400ff0877ac */ /* 0x000ee20008000a00 */
[----:B--2---:R-:W-:Y:S02]  /*6ee0*/  SHF.R.U32.HI R6, RZ, UR5, R0 ;  /* 0x00000005ff067c19 */ /* 0x004fe40008011600 */
[----:B-1----:R-:W-:Y:S02]  /*6ef0*/  LOP3.LUT R13, R0, 0x80000000, RZ, 0x3c, !PT ;  /* 0x80000000000d7812 */ /* 0x002fe400078e3cff */
[----:B------:R-:W-:-:S05]  /*6f00*/  LOP3.LUT R6, R6, UR4, RZ, 0x30, !PT ;  /* 0x0000000406067c12 */ /* 0x000fca000f8e30ff */
[----:B------:R-:W-:-:S05]  /*6f10*/  IMAD R6, R6, 0x8, R7 ;  /* 0x0000000806067824 */ /* 0x000fca00078e0207 */
[----:B------:R-:W1:Y:S02]  /*6f20*/  LDS.64 R10, [R6+0x6600] ;  /* 0x00660000060a7984 */ /* 0x000e640000000a00 */
[----:B-1----:R-:W-:-:S05]  /*6f30*/  IADD3 R12, P2, PT, R10, R3, RZ ;  /* 0x000000030a0c7210 */ /* 0x002fca0007f5e0ff */
[----:B------:R-:W-:Y:S01]  /*6f40*/  IMAD.X R11, RZ, RZ, R11, P2 ;  /* 0x000000ffff0b7224 */ /* 0x000fe200010e060b */
[----:B---3--:R-:W-:-:S04]  /*6f50*/  LEA R10, P2, R12, UR8, 0x2 ;  /* 0x000000080c0a7c11 */ /* 0x008fc8000f8410ff */
[----:B------:R-:W-:-:S05]  /*6f60*/  LEA.HI.X R11, R12, UR9, R11, 0x2, P2 ;  /* 0x000000090c0b7c11 */ /* 0x000fca00090f140b */
[----:B------:R2:W-:Y:S04]  /*6f70*/  STG.E desc[UR6][R10.64+0x600], R13 ;  /* 0x0006000d0a007986 */ /* 0x0005e8000c101906 */
.L_x_301:
[----:B------:R-:W-:Y:S05]  /*6f80*/  BSYNC.RECONVERGENT B0 ;  /* 0x0000000000007941 */ /* 0x000fea0003800200 */
.L_x_300:
[----:B------:R-:W-:Y:S01]  /*6f90*/  NOP ;  /* 0x0000000000007918 */ /* 0x000fe20000000000 */
[----:B------:R-:W-:Y:S01]  /*6fa0*/  BSSY.RECONVERGENT B0, `(.L_x_302) ;  /* 0x0000011000007945 */ /* 0x000fe20003800200 */
[----:B------:R-:W-:Y:S02]  /*6fb0*/  ISETP.GE.AND P2, PT, R8, R9, PT ;  /* 0x000000090800720c */ /* 0x000fe40003f46270 */
[----:B------:R-:W-:Y:S01]  /*6fc0*/  LOP3.LUT R8, R3, 0xc00, RZ, 0xfc, !PT ;  /* 0x00000c0003087812 */ /* 0x000fe200078efcff */
[----:B------:R-:W-:Y:S10]  /*6fd0*/  @P3 BRA `(.L_x_303) ;  /* 0x0000000000343947 */ /* 0x000ff40003800000 */
[----:B------:R-:W3:Y:S01]  /*6fe0*/  LDS R0, [R22+0xc00] ;  /* 0x000c000016007984 */ /* 0x000ee20000000800 */
[----:B------:R-:W3:Y:S01]  /*6ff0*/  LDCU UR5, c[0x0][0x3c4] ;  /* 0x00007880ff0577ac */ /* 0x000ee20008000800 */
[----:B------:R-:W4:Y:S01]  /*7000*/  LDCU.64 UR8, c[0x0][0x3a0] ;  /* 0x00007400ff0877ac */ /* 0x000f220008000a00 */
[----:B---3--:R-:W-:Y:S02]  /*7010*/  SHF.R.U32.HI R6, RZ, UR5, R0 ;  /* 0x00000005ff067c19 */ /* 0x008fe40008011600 */
[----:B-12---:R-:W-:Y:S02]  /*7020*/  LOP3.LUT R13, R0, 0x80000000, RZ, 0x3c, !PT ;  /* 0x80000000000d7812 */ /* 0x006fe400078e3cff */
[----:B------:R-:W-:-:S05]  /*7030*/  LOP3.LUT R6, R6, UR4, RZ, 0x30, !PT ;  /* 0x0000000406067c12 */ /* 0x000fca000f8e30ff */
[----:B------:R-:W-:-:S05]  /*7040*/  IMAD R6, R6, 0x8, R7 ;  /* 0x0000000806067824 */ /* 0x000fca00078e0207 */
[----:B------:R-:W1:Y:S02]  /*7050*/  LDS.64 R10, [R6+0x6600] ;  /* 0x00660000060a7984 */ /* 0x000e640000000a00 */
[----:B-1----:R-:W-:-:S05]  /*7060*/  IADD3 R12, P3, PT, R10, R3, RZ ;  /* 0x000000030a0c7210 */ /* 0x002fca0007f7e0ff */
[----:B------:R-:W-:Y:S01]  /*7070*/  IMAD.X R11, RZ, RZ, R11, P3 ;  /* 0x000000ffff0b7224 */ /* 0x000fe200018e060b */
[----:B----4-:R-:W-:-:S04]  /*7080*/  LEA R10, P3, R12, UR8, 0x2 ;  /* 0x000000080c0a7c11 */ /* 0x010fc8000f8610ff */
[----:B------:R-:W-:-:S05]  /*7090*/  LEA.HI.X R11, R12, UR9, R11, 0x2, P3 ;  /* 0x000000090c0b7c11 */ /* 0x000fca00098f140b */
[----:B------:R3:W-:Y:S04]  /*70a0*/  STG.E desc[UR6][R10.64+0xc00], R13 ;  /* 0x000c000d0a007986 */ /* 0x0007e8000c101906 */
.L_x_303:
[----:B------:R-:W-:Y:S05]  /*70b0*/  BSYNC.RECONVERGENT B0 ;  /* 0x0000000000007941 */ /* 0x000fea0003800200 */
.L_x_302:
[----:B------:R-:W-:Y:S01]  /*70c0*/  NOP ;  /* 0x0000000000007918 */ /* 0x000fe20000000000 */
[----:B------:R-:W-:Y:S01]  /*70d0*/  BSSY.RECONVERGENT B0, `(.L_x_304) ;  /* 0x0000011000007945 */ /* 0x000fe20003800200 */
[----:B------:R-:W-:Y:S01]  /*70e0*/  ISETP.GE.AND P3, PT, R8, R9, PT ;  /* 0x000000090800720c */ /* 0x000fe20003f66270 */
[----:B------:R-:W-:Y:S02]  /*70f0*/  VIADD R8, R3, 0xd80 ;  /* 0x00000d8003087836 */ /* 0x000fe40000000000 */
[----:B------:R-:W-:Y:S10]  /*7100*/  @P4 BRA `(.L_x_305) ;  /* 0x0000000000344947 */ /* 0x000ff40003800000 */
[----:B------:R-:W4:Y:S01]  /*7110*/  LDS R0, [R22+0x1200] ;  /* 0x0012000016007984 */ /* 0x000f220000000800 */
[----:B------:R-:W4:Y:S01]  /*7120*/  LDCU UR5, c[0x0][0x3c4] ;  /* 0x00007880ff0577ac */ /* 0x000f220008000800 */
[----:B------:R-:W5:Y:S01]  /*7130*/  LDCU.64 UR8, c[0x0][0x3a0] ;  /* 0x00007400ff0877ac */ /* 0x000f620008000a00 */
[----:B----4-:R-:W-:Y:S02]  /*7140*/  SHF.R.U32.HI R6, RZ, UR5, R0 ;  /* 0x00000005ff067c19 */ /* 0x010fe40008011600 */
[----:B-123--:R-:W-:Y:S02]  /*7150*/  LOP3.LUT R13, R0, 0x80000000, RZ, 0x3c, !PT ;  /* 0x80000000000d7812 */ /* 0x00efe400078e3cff */
[----:B------:R-:W-:-:S05]  /*7160*/  LOP3.LUT R6, R6, UR4, RZ, 0x30, !PT ;  /* 0x0000000406067c12 */ /* 0x000fca000f8e30ff */
[----:B------:R-:W-:-:S05]  /*7170*/  IMAD R6, R6, 0x8, R7 ;  /* 0x0000000806067824 */ /* 0x000fca00078e0207 */
[----:B------:R-:W1:Y:S02]  /*7180*/  LDS.64 R10, [R6+0x6600] ;  /* 0x00660000060a7984 */ /* 0x000e640000000a00 */
[----:B-1----:R-:W-:-:S05]  /*7190*/  IADD3 R12, P4, PT, R10, R3, RZ ;  /* 0x000000030a0c7210 */ /* 0x002fca0007f9e0ff */
[----:B------:R-:W-:Y:S01]  /*71a0*/  IMAD.X R11, RZ, RZ, R11, P4 ;  /* 0x000000ffff0b7224 */ /* 0x000fe200020e060b */
[----:B-----5:R-:W-:-:S04]  /*71b0*/  LEA R10, P4, R12, UR8, 0x2 ;  /* 0x000000080c0a7c11 */ /* 0x020fc8000f8810ff */
[----:B------:R-:W-:-:S05]  /*71c0*/  LEA.HI.X R11, R12, UR9, R11, 0x2, P4 ;  /* 0x000000090c0b7c11 */ /* 0x000fca000a0f140b */
[----:B------:R4:W-:Y:S04]  /*71d0*/  STG.E desc[UR6][R10.64+0x1200], R13 ;  /* 0x0012000d0a007986 */ /* 0x0009e8000c101906 */
.L_x_305:
[----:B------:R-:W-:Y:S05]  /*71e0*/  BSYNC.RECONVERGENT B0 ;  /* 0x0000000000007941 */ /* 0x000fea0003800200 */
.L_x_304:
[----:B------:R-:W-:Y:S01]  /*71f0*/  NOP ;  /* 0x0000000000007918 */ /* 0x000fe20000000000 */
[----:B------:R-:W-:Y:S01]  /*7200*/  BSSY.RECONVERGENT B0, `(.L_x_306) ;  /* 0x0000011000007945 */ /* 0x000fe20003800200 */
[----:B------:R-:W-:Y:S01]  /*7210*/  ISETP.GE.AND P4, PT, R8, R9, PT ;  /* 0x000000090800720c */ /* 0x000fe20003f86270 */
[----:B------:R-:W-:Y:S02]  /*7220*/  VIADD R8, R3, 0xf00 ;  /* 0x00000f0003087836 */ /* 0x000fe40000000000 */
[----:B------:R-:W-:Y:S10]  /*7230*/  @P5 BRA `(.L_x_307) ;  /* 0x0000000000345947 */ /* 0x000ff40003800000 */
[----:B------:R-:W5:Y:S01]  /*7240*/  LDS R0, [R22+0x1800] ;  /* 0x0018000016007984 */ /* 0x000f620000000800 */
[----:B------:R-:W5:Y:S01]  /*7250*/  LDCU UR5, c[0x0][0x3c4] ;  /* 0x00007880ff0577ac */ /* 0x000f620008000800 */
[----:B------:R-:W0:Y:S01]  /*7260*/  LDCU.64 UR8, c[0x0][0x3a0] ;  /* 0x00007400ff0877ac */ /* 0x000e220008000a00 */
[----:B-----5:R-:W-:Y:S02]  /*7270*/  SHF.R.U32.HI R6, RZ, UR5, R0 ;  /* 0x00000005ff067c19 */ /* 0x020fe40008011600 */
[----:B-1234-:R-:W-:Y:S02]  /*7280*/  LOP3.LUT R13, R0, 0x80000000, RZ, 0x3c, !PT ;  /* 0x80000000000d7812 */ /* 0x01efe400078e3cff */
[----:B------:R-:W-:-:S05]  /*7290*/  LOP3.LUT R6, R6, UR4, RZ, 0x30, !PT ;  /* 0x0000000406067c12 */ /* 0x000fca000f8e30ff */
[----:B------:R-:W-:-:S05]  /*72a0*/  IMAD R6, R6, 0x8, R7 ;  /* 0x0000000806067824 */ /* 0x000fca00078e0207 */
[----:B------:R-:W1:Y:S02]  /*72b0*/  LDS.64 R10, [R6+0x6600] ;  /* 0x00660000060a7984 */ /* 0x000e640000000a00 */
[----:B-1----:R-:W-:-:S05]  /*72c0*/  IADD3 R12, P5, PT, R10, R3, RZ ;  /* 0x000000030a0c7210 */ /* 0x002fca0007fbe0ff */
[----:B------:R-:W-:Y:S01]  /*72d0*/  IMAD.X R11, RZ, RZ, R11, P5 ;  /* 0x000000ffff0b7224 */ /* 0x000fe200028e060b */
[----:B0-----:R-:W-:-:S04]  /*72e0*/  LEA R10, P5, R12, UR8, 0x2 ;  /* 0x000000080c0a7c11 */ /* 0x001fc8000f8a10ff */
[----:B------:R-:W-:-:S05]  /*72f0*/  LEA.HI.X R11, R12, UR9, R11, 0x2, P5 ;  /* 0x000000090c0b7c11 */ /* 0x000fca000a8f140b */
[----:B------:R0:W-:Y:S04]  /*7300*/  STG.E desc[UR6][R10.64+0x1800], R13 ;  /* 0x0018000d0a007986 */ /* 0x0001e8000c101906 */
.L_x_307:
[----:B------:R-:W-:Y:S05]  /*7310*/  BSYNC.RECONVERGENT B0 ;  /* 0x0000000000007941 */ /* 0x000fea0003800200 */
.L_x_306:
        /* <DEDUP_REMOVED lines=9> */
[----:B01234-:R-:W-:Y:S02]  /*73b0*/  LOP3.LUT R13, R0, 0x80000000, RZ, 0x3c, !PT ;  /* 0x80000000000d7812 */ /* 0x01ffe400078e3cff */
[----:B------:R-:W-:-:S05]  /*73c0*/  LOP3.LUT R6, R6, UR4, RZ, 0x30, !PT ;  /* 0x0000000406067c12 */ /* 0x000fca000f8e30ff */
[----:B------:R-:W-:-:S05]  /*73d0*/  IMAD R6, R6, 0x8, R7 ;  /* 0x0000000806067824 */ /* 0x000fca00078e0207 */
[----:B------:R-:W0:Y:S02]  /*73e0*/  LDS.64 R10, [R6+0x6600] ;  /* 0x00660000060a7984 */ /* 0x000e240000000a00 */
[----:B0-----:R-:W-:-:S05]  /*73f0*/  IADD3 R12, P6, PT, R10, R3, RZ ;  /* 0x000000030a0c7210 */ /* 0x001fca0007fde0ff */
[----:B------:R-:W-:Y:S01]  /*7400*/  IMAD.X R11, RZ, RZ, R11, P6 ;  /* 0x000000ffff0b7224 */ /* 0x000fe200030e060b */
[----:B------:R-:W-:-:S04]  /*7410*/  LEA R10, P6, R12, UR8, 0x2 ;  /* 0x000000080c0a7c11 */ /* 0x000fc8000f8c10ff */
[----:B------:R-:W-:-:S05]  /*7420*/  LEA.HI.X R11, R12, UR9, R11, 0x2, P6 ;  /* 0x000000090c0b7c11 */ /* 0x000fca000b0f140b */
[----:B------:R0:W-:Y:S04]  /*7430*/  STG.E desc[UR6][R10.64+0x1e00], R13 ;  /* 0x001e000d0a007986 */ /* 0x0001e8000c101906 */
.L_x_309:
[----:B------:R-:W-:Y:S05]  /*7440*/  BSYNC.RECONVERGENT B0 ;  /* 0x0000000000007941 */ /* 0x000fea0003800200 */
.L_x_308:
        /* <DEDUP_REMOVED lines=18> */
.L_x_311:
[----:B------:R-:W-:Y:S05]  /*7570*/  BSYNC.RECONVERGENT B0 ;  /* 0x0000000000007941 */ /* 0x000fea0003800200 */
.L_x_310:
        /* <DEDUP_REMOVED lines=18> */
.L_x_313:
[----:B------:R-:W-:Y:S05]  /*76a0*/  BSYNC.RECONVERGENT B0 ;  /* 0x0000000000007941 */ /* 0x000fea0003800200 */
.L_x_312:
        /* <DEDUP_REMOVED lines=18> */
.L_x_315:
[----:B------:R-:W-:Y:S05]  /*77d0*/  BSYNC.RECONVERGENT B0 ;  /* 0x0000000000007941 */ /* 0x000fea0003800200 */
.L_x_314:
        /* <DEDUP_REMOVED lines=18> */
.L_x_317:
[----:B------:R-:W-:Y:S05]  /*7900*/  BSYNC.RECONVERGENT B0 ;  /* 0x0000000000007941 */ /* 0x000fea0003800200 */
.L_x_316:
[----:B------:R-:W-:Y:S01]  /*7910*/  NOP ;  /* 0x0000000000007918 */ /* 0x000fe20000000000 */
[----:B------:R-:W-:Y:S01]  /*7920*/  BSSY.RECONVERGENT B0, `(.L_x_318) ;  /* 0x0000011000007945 */ /* 0x000fe20003800200 */
[----:B------:R-:W-:Y:S02]  /*7930*/  ISETP.GE.AND P4, PT, R8, R9, PT ;  /* 0x000000090800720c */ /* 0x000fe40003f86270 */
[----:B------:R-:W-:Y:S01]  /*7940*/  LOP3.LUT R8, R3, 0x1800, RZ, 0xfc, !PT ;  /* 0x0000180003087812 */ /* 0x000fe200078efcff */
        /* <DEDUP_REMOVED lines=14> */
.L_x_319:
[----:B------:R-:W-:Y:S05]  /*7a30*/  BSYNC.RECONVERGENT B0 ;  /* 0x0000000000007941 */ /* 0x000fea0003800200 */
.L_x_318:
[----:B------:R-:W-:Y:S01]  /*7a40*/  NOP ;  /* 0x0000000000007918 */ /* 0x000fe20000000000 */
[----:B------:R-:W-:Y:S01]  /*7a50*/  BSSY.RECONVERGENT B0, `(.L_x_320) ;  /* 0x0000010000007945 */ /* 0x000fe20003800200 */
[----:B------:R-:W-:-:S03]  /*7a60*/  ISETP.GE.AND P5, PT, R8, R9, PT ;  /* 0x000000090800720c */ /* 0x000fc60003fa6270 */
        /* <DEDUP_REMOVED lines=14> */
.L_x_321:
[----:B------:R-:W-:Y:S05]  /*7b50*/  BSYNC.RECONVERGENT B0 ;  /* 0x0000000000007941 */ /* 0x000fea0003800200 */
.L_x_320:
[----:B------:R-:W-:Y:S01]  /*7b60*/  NOP ;  /* 0x0000000000007918 */ /* 0x000fe20000000000 */
[----:B------:R-:W-:Y:S04]  /*7b70*/  BSSY.RECONVERGENT B0, `(.L_x_322) ;  /* 0x000000f000007945 */ /* 0x000fe80003800200 */
[----:B------:R-:W-:Y:S05]  /*7b80*/  @P1 BRA `(.L_x_323) ;  /* 0x0000000000341947 */ /* 0x000fea0003800000 */
        /* <DEDUP_REMOVED lines=13> */
.L_x_323:
[----:B------:R-:W-:Y:S05]  /*7c60*/  BSYNC.RECONVERGENT B0 ;  /* 0x0000000000007941 */ /* 0x000fea0003800200 */
.L_x_322:
        /* <DEDUP_REMOVED lines=16> */
.L_x_325:
[----:B------:R-:W-:Y:S05]  /*7d70*/  BSYNC.RECONVERGENT B0 ;  /* 0x0000000000007941 */ /* 0x000fea0003800200 */
.L_x_324:
        /* <DEDUP_REMOVED lines=16> */
.L_x_327:
[----:B------:R-:W-:Y:S05]  /*7e80*/  BSYNC.RECONVERGENT B0 ;  /* 0x0000000000007941 */ /* 0x000fea0003800200 */
.L_x_326:
        /* <DEDUP_REMOVED lines=16> */
.L_x_329:
[----:B------:R-:W-:Y:S05]  /*7f90*/  BSYNC.RECONVERGENT B0 ;  /* 0x0000000000007941 */ /* 0x000fea0003800200 */
.L_x_328:
[----:B------:R-:W-:Y:S01]  /*7fa0*/  NOP ;  /* 0x0000000000007918 */ /* 0x000fe20000000000 */
[----:B------:R-:W-:Y:S04]  /*7fb0*/  BSSY.RECONVERGENT B0, `(.L_x_330) ;  /* 0x000000f000007945 */ /* 0x000fe80003800200 */
[----:B------:R-:W-:Y:S05]  /*7fc0*/  @P5 BRA `(.L_x_331) ;  /* 0x0000000000345947 */ /* 0x000fea0003800000 */
[----:B------:R-:W5:Y:S01]  /*7fd0*/  LDS R0, [R22+0x6000] ;  /* 0x0060000016007984 */ /* 0x000f620000000800 */
[----:B------:R-:W5:Y:S01]  /*7fe0*/  LDCU UR5, c[0x0][0x3c4] ;  /* 0x00007880ff0577ac */ /* 0x000f620008000800 */
[----:B------:R-:W1:Y:S01]  /*7ff0*/  LDCU.64 UR8, c[0x0][0x3a0] ;  /* 0x00007400ff0877ac */ /* 0x000e620008000a00 */
[----:B-----5:R-:W-:-:S04]  /*8000*/  SHF.R.U32.HI R6, RZ, UR5, R0 ;  /* 0x00000005ff067c19 */ /* 0x020fc80008011600 */
[----:B------:R-:W-:-:S05]  /*8010*/  LOP3.LUT R6, R6, UR4, RZ, 0x30, !PT ;  /* 0x0000000406067c12 */ /* 0x000fca000f8e30ff */
[----:B0-----:R-:W-:-:S05]  /*8020*/  IMAD R8, R6, 0x8, R7 ;  /* 0x0000000806087824 */ /* 0x001fca00078e0207 */
[----:B------:R-:W0:Y:S02]  /*8030*/  LDS.64 R6, [R8+0x6600] ;  /* 0x0066000008067984 */ /* 0x000e240000000a00 */
[----:B0-----:R-:W-:-:S05]  /*8040*/  IADD3 R9, P1, PT, R6, R3, RZ ;  /* 0x0000000306097210 */ /* 0x001fca0007f3e0ff */
[----:B-1234-:R-:W-:Y:S01]  /*8050*/  IMAD.X R10, RZ, RZ, R7, P1 ;  /* 0x000000ffff0a7224 */ /* 0x01efe200008e0607 */
[----:B------:R-:W-:-:S04]  /*8060*/  LEA R6, P1, R9, UR8, 0x2 ;  /* 0x0000000809067c11 */ /* 0x000fc8000f8210ff */
[----:B------:R-:W-:Y:S02]  /*8070*/  LEA.HI.X R7, R9, UR9, R10, 0x2, P1 ;  /* 0x0000000909077c11 */ /* 0x000fe400088f140a */
[----:B------:R-:W-:-:S05]  /*8080*/  LOP3.LUT R9, R0, 0x80000000, RZ, 0x3c, !PT ;  /* 0x8000000000097812 */ /* 0x000fca00078e3cff */
[----:B------:R0:W-:Y:S02]  /*8090*/  STG.E desc[UR6][R6.64+0x6000], R9 ;  /* 0x0060000906007986 */ /* 0x0001e4000c101906 */
.L_x_331:
[----:B------:R-:W-:Y:S05]  /*80a0*/  BSYNC.RECONVERGENT B0 ;  /* 0x0000000000007941 */ /* 0x000fea0003800200 */
.L_x_330:
[----:B------:R-:W-:Y:S01]  /*80b0*/  NOP ;  /* 0x0000000000007918 */ /* 0x000fe20000000000 */
.L_x_297:
[----:B------:R-:W5:Y:S01]  /*80c0*/  LDS R0, [R22] ;  /* 0x0000000016007984 */ /* 0x000f620000000800 */
[----:B------:R-:W5:Y:S03]  /*80d0*/  LDCU UR5, c[0x0][0x3c4] ;  /* 0x00007880ff0577ac */ /* 0x000f660008000800 */
[----:B01----:R-:W0:Y:S04]  /*80e0*/  LDS R6, [R22+0x600] ;  /* 0x0006000016067984 */ /* 0x003e280000000800 */
[----:B------:R-:W1:Y:S04]  /*80f0*/  LDS R7, [R22+0xc00] ;  /* 0x000c000016077984 */ /* 0x000e680000000800 */
[----:B------:R-:W1:Y:S04]  /*8100*/  LDS R8, [R22+0x1200] ;  /* 0x0012000016087984 */ /* 0x000e680000000800 */
[----:B------:R-:W1:Y:S04]  /*8110*/  LDS R9, [R22+0x1800] ;  /* 0x0018000016097984 */ /* 0x000e680000000800 */
[----:B--234-:R-:W2:Y:S04]  /*8120*/  LDS R10, [R22+0x1e00] ;  /* 0x001e0000160a7984 */ /* 0x01cea80000000800 */
[----:B------:R-:W3:Y:S04]  /*8130*/  LDS R11, [R22+0x2400] ;  /* 0x00240000160b7984 */ /* 0x000ee80000000800 */
[----:B------:R-:W4:Y:S04]  /*8140*/  LDS R12, [R22+0x2a00] ;  /* 0x002a0000160c7984 */ /* 0x000f280000000800 */
[----:B------:R-:W4:Y:S04]  /*8150*/  LDS R13, [R22+0x3000] ;  /* 0x00300000160d7984 */ /* 0x000f280000000800 */
[----:B------:R-:W4:Y:S04]  /*8160*/  LDS R14, [R22+0x3600] ;  /* 0x00360000160e7984 */ /* 0x000f280000000800 */
[----:B------:R-:W4:Y:S01]  /*8170*/  LDS R15, [R22+0x3c00] ;  /* 0x003c0000160f7984 */ /* 0x000f220000000800 */
[----:B-----5:R-:W-:-:S03]  /*8180*/  SHF.R.U32.HI R0, RZ, UR5, R0 ;  /* 0x00000005ff007c19 */ /* 0x020fc60008011600 */
[----:B------:R-:W5:Y:S01]  /*8190*/  LDS R16, [R22+0x4200] ;  /* 0x0042000016107984 */ /* 0x000f620000000800 */
[----:B0-----:R-:W-:-:S03]  /*81a0*/  SHF.R.U32.HI R6, RZ, UR5, R6 ;  /* 0x00000005ff067c19 */ /* 0x001fc60008011606 */
[----:B------:R-:W0:Y:S01]  /*81b0*/  LDS R17, [R22+0x4800] ;  /* 0x0048000016117984 */ /* 0x000e220000000800 */
[----:B-1----:R-:W-:-:S03]  /*81c0*/  SHF.R.U32.HI R7, RZ, UR5, R7 ;  /* 0x00000005ff077c19 */ /* 0x002fc60008011607 */
[----:B------:R-:W1:Y:S01]  /*81d0*/  LDS R18, [R22+0x4e00] ;  /* 0x004e000016127984 */ /* 0x000e620000000800 */
[----:B------:R-:W-:-:S03]  /*81e0*/  SHF.R.U32.HI R8, RZ, UR5, R8 ;  /* 0x00000005ff087c19 */ /* 0x000fc60008011608 */
[----:B------:R-:W1:Y:S01]  /*81f0*/  LDS R19, [R22+0x5400] ;  /* 0x0054000016137984 */ /* 0x000e620000000800 */
[----:B------:R-:W-:-:S03]  /*8200*/  SHF.R.U32.HI R9, RZ, UR5, R9 ;  /* 0x00000005ff097c19 */ /* 0x000fc60008011609 */
[----:B------:R-:W1:Y:S01]  /*8210*/  LDS R20, [R22+0x5a00] ;  /* 0x005a000016147984 */ /* 0x000e620000000800 */
[----:B--2---:R-:W-:-:S03]  /*8220*/  SHF.R.U32.HI R10, RZ, UR5, R10 ;  /* 0x00000005ff0a7c19 */ /* 0x004fc6000801160a */
[----:B------:R-:W2:Y:S01]  /*8230*/  LDS R21, [R22+0x6000] ;  /* 0x0060000016157984 */ /* 0x000ea20000000800 */
[----:B---3--:R-:W-:Y:S02]  /*8240*/  SHF.R.U32.HI R11, RZ, UR5, R11 ;  /* 0x00000005ff0b7c19 */ /* 0x008fe4000801160b */
[----:B----4-:R-:W-:Y:S02]  /*8250*/  SHF.R.U32.HI R12, RZ, UR5, R12 ;  /* 0x00000005ff0c7c19 */ /* 0x010fe4000801160c */
[----:B------:R-:W-:Y:S02]  /*8260*/  SHF.R.U32.HI R13, RZ, UR5, R13 ;  /* 0x00000005ff0d7c19 */ /* 0x000fe4000801160d */
[----:B------:R-:W-:Y:S02]  /*8270*/  SHF.R.U32.HI R43, RZ, UR5, R14 ;  /* 0x00000005ff2b7c19 */ /* 0x000fe4000801160e */
[----:B------:R-:W-:Y:S02]  /*8280*/  LOP3.LUT R14, R12, UR4, RZ, 0x30, !PT ;  /* 0x000000040c0e7c12 */ /* 0x000fe4000f8e30ff */
[----:B------:R-:W-:-:S02]  /*8290*/  SHF.R.U32.HI R44, RZ, UR5, R15 ;  /* 0x00000005ff2c7c19 */ /* 0x000fc4000801160f */
[----:B------:R-:W-:Y:S02]  /*82a0*/  LOP3.LUT R15, R11, UR4, RZ, 0x30, !PT ;  /* 0x000000040b0f7c12 */ /* 0x000fe4000f8e30ff */
[----:B-----5:R-:W-:Y:S02]  /*82b0*/  SHF.R.U32.HI R45, RZ, UR5, R16 ;  /* 0x00000005ff2d7c19 */ /* 0x020fe40008011610 */
[----:B------:R-:W-:Y:S02]  /*82c0*/  LOP3.LUT R16, R10, UR4, RZ, 0x30, !PT ;  /* 0x000000040a107c12 */ /* 0x000fe4000f8e30ff */
[----:B0-----:R-:W-:Y:S02]  /*82d0*/  SHF.R.U32.HI R46, RZ, UR5, R17 ;  /* 0x00000005ff2e7c19 */ /* 0x001fe40008011611 */
[----:B------:R-:W-:Y:S02]  /*82e0*/  LOP3.LUT R17, R9, UR4, RZ, 0x30, !PT ;  /* 0x0000000409117c12 */ /* 0x000fe4000f8e30ff */
[----:B-1----:R-:W-:-:S02]  /*82f0*/  SHF.R.U32.HI R47, RZ, UR5, R18 ;  /* 0x00000005ff2f7c19 */ /* 0x002fc40008011612 */
[----:B------:R-:W-:Y:S02]  /*8300*/  LOP3.LUT R18, R8, UR4, RZ, 0x30, !PT ;  /* 0x0000000408127c12 */ /* 0x000fe4000f8e30ff */
[----:B------:R-:W-:Y:S02]  /*8310*/  SHF.R.U32.HI R48, RZ, UR5, R19 ;  /* 0x00000005ff307c19 */ /* 0x000fe40008011613 */
[----:B------:R-:W-:Y:S02]  /*8320*/  LOP3.LUT R19, R7, UR4, RZ, 0x30, !PT ;  /* 0x0000000407137c12 */ /* 0x000fe4000f8e30ff */
[----:B------:R-:W-:Y:S02]  /*8330*/  SHF.R.U32.HI R49, RZ, UR5, R20 ;  /* 0x00000005ff317c19 */ /* 0x000fe40008011614 */
[----:B------:R-:W-:Y:S02]  /*8340*/  LOP3.LUT R20, R6, UR4, RZ, 0x30, !PT ;  /* 0x0000000406147c12 */ /* 0x000fe4000f8e30ff */
[----:B--2---:R-:W-:-:S02]  /*8350*/  SHF.R.U32.HI R50, RZ, UR5, R21 ;  /* 0x00000005ff327c19 */ /* 0x004fc40008011615 */
[----:B------:R-:W-:Y:S02]  /*8360*/  LOP3.LUT R21, R0, UR4, RZ, 0x30, !PT ;  /* 0x0000000400157c12 */ /* 0x000fe4000f8e30ff */
[----:B------:R-:W-:Y:S02]  /*8370*/  LOP3.LUT R13, R13, UR4, RZ, 0x30, !PT ;  /* 0x000000040d0d7c12 */ /* 0x000fe4000f8e30ff */
[----:B------:R-:W-:Y:S02]  /*8380*/  LOP3.LUT R12, R43, UR4, RZ, 0x30, !PT ;  /* 0x000000042b0c7c12 */ /* 0x000fe4000f8e30ff */
[----:B------:R-:W-:Y:S02]  /*8390*/  LOP3.LUT R11, R44, UR4, RZ, 0x30, !PT ;  /* 0x000000042c0b7c12 */ /* 0x000fe4000f8e30ff */
[----:B------:R-:W-:Y:S02]  /*83a0*/  LOP3.LUT R10, R45, UR4, RZ, 0x30, !PT ;  /* 0x000000042d0a7c12 */ /* 0x000fe4000f8e30ff */
[----:B------:R-:W-:-:S02]  /*83b0*/  LOP3.LUT R9, R46, UR4, RZ, 0x30, !PT ;  /* 0x000000042e097c12 */ /* 0x000fc4000f8e30ff */
[----:B------:R-:W-:Y:S02]  /*83c0*/  LOP3.LUT R8, R47, UR4, RZ, 0x30, !PT ;  /* 0x000000042f087c12 */ /* 0x000fe4000f8e30ff */
[----:B------:R-:W-:Y:S02]  /*83d0*/  LOP3.LUT R7, R48, UR4, RZ, 0x30, !PT ;  /* 0x0000000430077c12 */ /* 0x000fe4000f8e30ff */
[----:B------:R-:W-:Y:S02]  /*83e0*/  LOP3.LUT R6, R49, UR4, RZ, 0x30, !PT ;  /* 0x0000000431067c12 */ /* 0x000fe4000f8e30ff */
[----:B------:R-:W-:Y:S01]  /*83f0*/  LOP3.LUT R0, R50, UR4, RZ, 0x30, !PT ;  /* 0x0000000432007c12 */ /* 0x000fe2000f8e30ff */
[----:B------:R-:W-:Y:S06]  /*8400*/  @P0 BRA `(.L_x_332) ;  /* 0x0000000000640947 */ /* 0x000fec0003800000 */
[----:B------:R-:W0:Y:S01]  /*8410*/  LDCU.64 UR4, c[0x0][0x3b8] ;  /* 0x00007700ff0477ac */ /* 0x000e220008000a00 */
[----:B------:R-:W-:Y:S01]  /*8420*/  IMAD R5, R42, 0x1980, RZ ;  /* 0x000019802a057824 */ /* 0x000fe200078e02ff */
[----:B------:R-:W-:-:S04]  /*8430*/  LOP3.LUT R2, R41, 0x1f, R3, 0xf8, !PT ;  /* 0x0000001f29027812 */ /* 0x000fc800078ef803 */
[----:B------:R-:W-:-:S04]  /*8440*/  IADD3 R3, P1, PT, R5, R2, RZ ;  /* 0x0000000205037210 */ /* 0x000fc80007f3e0ff */
[----:B------:R-:W-:Y:S02]  /*8450*/  LEA.HI.X.SX32 R4, R5, RZ, 0x1, P1 ;  /* 0x000000ff05047211 */ /* 0x000fe400008f0eff */
        /* <DEDUP_REMOVED lines=20> */
.L_x_332:
[----:B------:R-:W-:Y:S01]  /*85a0*/  IMAD.IADD R60, R23, 0x1, -R54 ;  /* 0x00000001173c7824 */ /* 0x000fe200078e0a36 */
[----:B------:R-:W0:Y:S01]  /*85b0*/  LDCU.64 UR4, c[0x0][0x3b8] ;  /* 0x00007700ff0477ac */ /* 0x000e220008000a00 */
[----:B------:R-:W-:-:S03]  /*85c0*/  VIADD R3, R57, 0x20 ;  /* 0x0000002039037836 */ /* 0x000fc60000000000 */
[-C--:B------:R-:W-:Y:S02]  /*85d0*/  ISETP.GE.AND P2, PT, R57, R60.reuse, PT ;  /* 0x0000003c3900720c */ /* 0x080fe40003f46270 */
[----:B------:R-:W-:Y:S01]  /*85e0*/  ISETP.GE.AND P1, PT, R3, R60, PT ;  /* 0x0000003c0300720c */ /* 0x000fe20003f26270 */
[----:B------:R-:W-:-:S05]  /*85f0*/  VIADD R3, R57, 0x40 ;  /* 0x0000004039037836 */ /* 0x000fca0000000000 */
[----:B------:R-:W-:Y:S01]  /*8600*/  ISETP.GE.AND P5, PT, R3, R60, PT ;  /* 0x0000003c0300720c */ /* 0x000fe20003fa6270 */
[----:B------:R-:W-:-:S05]  /*8610*/  VIADD R3, R57, 0x60 ;  /* 0x0000006039037836 */ /* 0x000fca0000000000 */
[----:B------:R-:W-:Y:S01]  /*8620*/  ISETP.GE.AND P4, PT, R3, R60, PT ;  /* 0x0000003c0300720c */ /* 0x000fe20003f86270 */
[----:B------:R-:W-:Y:S01]  /*8630*/  VIADD R3, R57, 0x80 ;  /* 0x0000008039037836 */ /* 0x000fe20000000000 */
[----:B0-----:R-:W-:Y:S01]  /*8640*/  IADD3 R2, P6, PT, R5, UR4, RZ ;  /* 0x0000000405027c10 */ /* 0x001fe2000ffde0ff */
[----:B------:R-:W-:-:S03]  /*8650*/  VIADD R5, R57, 0xa0 ;  /* 0x000000a039057836 */ /* 0x000fc60000000000 */
[-C--:B------:R-:W-:Y:S02]  /*8660*/  ISETP.GE.AND P3, PT, R3, R60.reuse, PT ;  /* 0x0000003c0300720c */ /* 0x080fe40003f66270 */
[----:B------:R-:W-:Y:S02]  /*8670*/  IADD3.X R3, PT, PT, R4, UR5, RZ, P6, !PT ;  /* 0x0000000504037c10 */ /* 0x000fe4000b7fe4ff */
[-C--:B------:R-:W-:Y:S01]  /*8680*/  ISETP.GE.AND P6, PT, R5, R60.reuse, PT ;  /* 0x0000003c0500720c */ /* 0x080fe20003fc6270 */
[----:B------:R-:W-:Y:S02]  /*8690*/  VIADD R5, R57, 0xc0 ;  /* 0x000000c039057836 */ /* 0x000fe40000000000 */
[----:B------:R-:W5:Y:S03]  /*86a0*/  @!P2 LDG.E R41, desc[UR6][R2.64] ;  /* 0x000000060229a981 */ /* 0x000f66000c1e1900 */
[-C--:B------:R-:W-:Y:S01]  /*86b0*/  ISETP.GE.AND P2, PT, R5, R60.reuse, PT ;  /* 0x0000003c0500720c */ /* 0x080fe20003f46270 */
[----:B------:R-:W-:Y:S01]  /*86c0*/  VIADD R5, R57, 0xe0 ;  /* 0x000000e039057836 */ /* 0x000fe20000000000 */
[----:B------:R-:W5:Y:S04]  /*86d0*/  @!P1 LDG.E R44, desc[UR6][R2.64+0x80] ;  /* 0x00008006022c9981 */ /* 0x000f68000c1e1900 */
[----:B------:R-:W-:Y:S01]  /*86e0*/  ISETP.GE.AND P1, PT, R5, R60, PT ;  /* 0x0000003c0500720c */ /* 0x000fe20003f26270 */
[----:B------:R-:W-:Y:S01]  /*86f0*/  VIADD R59, R57, 0x100 ;  /* 0x00000100393b7836 */ /* 0x000fe20000000000 */
[----:B------:R-:W5:Y:S04]  /*8700*/  @!P5 LDG.E R43, desc[UR6][R2.64+0x100] ;  /* 0x00010006022bd981 */ /* 0x000f68000c1e1900 */
[----:B------:R-:W5:Y:S04]  /*8710*/  @!P4 LDG.E R46, desc[UR6][R2.64+0x180] ;  /* 0x00018006022ec981 */ /* 0x000f68000c1e1900 */
[----:B------:R-:W5:Y:S03]  /*8720*/  @!P2 LDG.E R47, desc[UR6][R2.64+0x300] ;  /* 0x00030006022fa981 */ /* 0x000f66000c1e1900 */
[C---:B------:R-:W-:Y:S01]  /*8730*/  @!P1 IADD3 R5, P2, PT, R54.reuse, R57, RZ ;  /* 0x0000003936059210 */ /* 0x040fe20007f5e0ff */
[----:B------:R-:W5:Y:S03]  /*8740*/  @!P3 LDG.E R45, desc[UR6][R2.64+0x200] ;  /* 0x00020006022db981 */ /* 0x000f66000c1e1900 */
[----:B------:R-:W-:Y:S01]  /*8750*/  @!P1 LEA.HI.X.SX32 R62, R54, RZ, 0x1, P2 ;  /* 0x000000ff363e9211 */ /* 0x000fe200010f0eff */
[----:B------:R0:W5:Y:S01]  /*8760*/  @!P6 LDG.E R48, desc[UR6][R2.64+0x280] ;  /* 0x000280060230e981 */ /* 0x000162000c1e1900 */
[----:B------:R-:W-:-:S04]  /*8770*/  @!P1 LEA R4, P2, R5, UR4, 0x2 ;  /* 0x0000000405049c11 */ /* 0x000fc8000f8410ff */
[----:B------:R-:W-:-:S05]  /*8780*/  @!P1 LEA.HI.X R5, R5, UR5, R62, 0x2, P2 ;  /* 0x0000000505059c11 */ /* 0x000fca00090f143e */
[----:B------:R1:W5:Y:S01]  /*8790*/  @!P1 LDG.E R50, desc[UR6][R4.64+0x380] ;  /* 0x0003800604329981 */ /* 0x000362000c1e1900 */
[----:B------:R-:W-:-:S13]  /*87a0*/  ISETP.GE.AND P1, PT, R59, R60, PT ;  /* 0x0000003c3b00720c */ /* 0x000fda0003f26270 */
[----:B------:R-:W-:-:S04]  /*87b0*/  @!P1 IADD3 R59, P2, PT, R54, R57, RZ ;  /* 0x00000039363b9210 */ /* 0x000fc80007f5e0ff */
[----:B------:R-:W-:Y:S02]  /*87c0*/  @!P1 LEA.HI.X.SX32 R62, R54, RZ, 0x1, P2 ;  /* 0x000000ff363e9211 */ /* 0x000fe400010f0eff */
[----:B0-----:R-:W-:-:S04]  /*87d0*/  @!P1 LEA R2, P2, R59, UR4, 0x2 ;  /* 0x000000043b029c11 */ /* 0x001fc8000f8410ff */
[----:B------:R-:W-:Y:S01]  /*87e0*/  @!P1 LEA.HI.X R3, R59, UR5, R62, 0x2, P2 ;  /* 0x000000053b039c11 */ /* 0x000fe200090f143e */
[----:B------:R-:W-:-:S04]  /*87f0*/  VIADD R59, R57, 0x120 ;  /* 0x00000120393b7836 */ /* 0x000fc80000000000 */
[----:B------:R0:W5:Y:S01]  /*8800*/  @!P1 LDG.E R49, desc[UR6][R2.64+0x400] ;  /* 0x0004000602319981 */ /* 0x000162000c1e1900 */
[----:B------:R-:W-:-:S13]  /*8810*/  ISETP.GE.AND P1, PT, R59, R60, PT ;  /* 0x0000003c3b00720c */ /* 0x000fda0003f26270 */
[----:B------:R-:W-:-:S04]  /*8820*/  @!P1 IADD3 R59, P2, PT, R54, R57, RZ ;  /* 0x00000039363b9210 */ /* 0x000fc80007f5e0ff */
[----:B------:R-:W-:Y:S02]  /*8830*/  @!P1 LEA.HI.X.SX32 R62, R54, RZ, 0x1, P2 ;  /* 0x000000ff363e9211 */ /* 0x000fe400010f0eff */
[----:B-1----:R-:W-:-:S04]  /*8840*/  @!P1 LEA R4, P2, R59, UR4, 0x2 ;  /* 0x000000043b049c11 */ /* 0x002fc8000f8410ff */
[----:B------:R-:W-:Y:S01]  /*8850*/  @!P1 LEA.HI.X R5, R59, UR5, R62, 0x2, P2 ;  /* 0x000000053b059c11 */ /* 0x000fe200090f143e */
[----:B------:R-:W-:-:S04]  /*8860*/  VIADD R59, R57, 0x140 ;  /* 0x00000140393b7836 */ /* 0x000fc80000000000 */
        /* <DEDUP_REMOVED lines=9> */
[----:B------:R-:W-:-:S05]  /*8900*/  @!P1 IMAD R62, R42, 0x1980, RZ ;  /* 0x000019802a3e9824 */ /* 0x000fca00078e02ff */
[----:B-1----:R-:W-:-:S04]  /*8910*/  @!P1 IADD3 R5, P2, PT, R62, R57, RZ ;  /* 0x000000393e059210 */ /* 0x002fc80007f5e0ff */
[----:B------:R-:W-:Y:S02]  /*8920*/  @!P1 LEA.HI.X.SX32 R62, R62, RZ, 0x1, P2 ;  /* 0x000000ff3e3e9211 */ /* 0x000fe400010f0eff */
[----:B------:R-:W-:Y:S01]  /*8930*/  @!P1 LEA R4, P2, R5, UR4, 0x2 ;  /* 0x0000000405049c11 */ /* 0x000fe2000f8410ff */
[----:B------:R-:W-:-:S03]  /*8940*/  VIADD R59, R57, 0x180 ;  /* 0x00000180393b7836 */ /* 0x000fc60000000000 */
[----:B------:R-:W-:-:S05]  /*8950*/  @!P1 LEA.HI.X R5, R5, UR5, R62, 0x2, P2 ;  /* 0x0000000505059c11 */ /* 0x000fca00090f143e */
[----:B------:R1:W5:Y:S01]  /*8960*/  @!P1 LDG.E R56, desc[UR6][R4.64+0x580] ;  /* 0x0005800604389981 */ /* 0x000362000c1e1900 */
[----:B------:R-:W-:-:S13]  /*8970*/  ISETP.GE.AND P1, PT, R59, R60, PT ;  /* 0x0000003c3b00720c */ /* 0x000fda0003f26270 */
[----:B0-----:R-:W-:-:S05]  /*8980*/  @!P1 IMAD R2, R42, 0x1980, RZ ;  /* 0x000019802a029824 */ /* 0x001fca00078e02ff */
[----:B------:R-:W-:-:S04]  /*8990*/  @!P1 IADD3 R3, P2, PT, R2, R57, RZ ;  /* 0x0000003902039210 */ /* 0x000fc80007f5e0ff */
[----:B------:R-:W-:Y:S02]  /*89a0*/  @!P1 LEA.HI.X.SX32 R62, R2, RZ, 0x1, P2 ;  /* 0x000000ff023e9211 */ /* 0x000fe400010f0eff */
[----:B------:R-:W-:Y:S01]  /*89b0*/  @!P1 LEA R2, P2, R3, UR4, 0x2 ;  /* 0x0000000403029c11 */ /* 0x000fe2000f8410ff */
[----:B------:R-:W-:-:S03]  /*89c0*/  VIADD R59, R57, 0x1a0 ;  /* 0x000001a0393b7836 */ /* 0x000fc60000000000 */
[----:B------:R-:W-:-:S05]  /*89d0*/  @!P1 LEA.HI.X R3, R3, UR5, R62, 0x2, P2 ;  /* 0x0000000503039c11 */ /* 0x000fca00090f143e */
[----:B------:R0:W5:Y:S01]  /*89e0*/  @!P1 LDG.E R53, desc[UR6][R2.64+0x600] ;  /* 0x0006000602359981 */ /* 0x000162000c1e1900 */
[----:B------:R-:W-:-:S13]  /*89f0*/  ISETP.GE.AND P1, PT, R59, R60, PT ;  /* 0x0000003c3b00720c */ /* 0x000fda0003f26270 */
[----:B-1----:R-:W-:-:S05]  /*8a00*/  @!P1 IMAD R4, R42, 0x1980, RZ ;  /* 0x000019802a049824 */ /* 0x002fca00078e02ff */
[----:B------:R-:W-:-:S04]  /*8a10*/  @!P1 IADD3 R5, P2, PT, R4, R57, RZ ;  /* 0x0000003904059210 */ /* 0x000fc80007f5e0ff */
[----:B------:R-:W-:Y:S02]  /*8a20*/  @!P1 LEA.HI.X.SX32 R62, R4, RZ, 0x1, P2 ;  /* 0x000000ff043e9211 */ /* 0x000fe400010f0eff */
[----:B------:R-:W-:Y:S01]  /*8a30*/  @!P1 LEA R4, P2, R5, UR4, 0x2 ;  /* 0x0000000405049c11 */ /* 0x000fe2000f8410ff */
[----:B------:R-:W-:-:S03]  /*8a40*/  VIADD R59, R57, 0x1c0 ;  /* 0x000001c0393b7836 */ /* 0x000fc60000000000 */
[----:B------:R-:W-:-:S05]  /*8a50*/  @!P1 LEA.HI.X R5, R5, UR5, R62, 0x2, P2 ;  /* 0x0000000505059c11 */ /* 0x000fca00090f143e */
[----:B------:R1:W5:Y:S01]  /*8a60*/  @!P1 LDG.E R54, desc[UR6][R4.64+0x680] ;  /* 0x0006800604369981 */ /* 0x000362000c1e1900 */
[----:B------:R-:W-:Y:S01]  /*8a70*/  ISETP.GE.AND P1, PT, R59, R60, PT ;  /* 0x0000003c3b00720c */ /* 0x000fe20003f26270 */
[----:B------:R-:W-:-:S05]  /*8a80*/  VIADD R59, R57, 0x200 ;  /* 0x00000200393b7836 */ /* 0x000fca0000000000 */
[----:B------:R-:W-:-:S07]  /*8a90*/  ISETP.GE.AND P3, PT, R59, R60, PT ;  /* 0x0000003c3b00720c */ /* 0x000fce0003f66270 */
[----:B0-----:R-:W-:-:S05]  /*8aa0*/  @!P1 IMAD R2, R42, 0x1980, RZ ;  /* 0x000019802a029824 */ /* 0x001fca00078e02ff */
[C---:B------:R-:W-:Y:S01]  /*8ab0*/  @!P1 IADD3 R3, P2, PT, R2.reuse, R57, RZ ;  /* 0x0000003902039210 */ /* 0x040fe20007f5e0ff */
[----:B------:R-:W0:Y:S03]  /*8ac0*/  @!P3 S2R R59, SR_TID.X ;  /* 0x00000000003bb919 */ /* 0x000e260000002100 */
[----:B------:R-:W-:Y:S02]  /*8ad0*/  @!P1 LEA.HI.X.SX32 R62, R2, RZ, 0x1, P2 ;  /* 0x000000ff023e9211 */ /* 0x000fe400010f0eff */
[----:B------:R-:W-:Y:S01]  /*8ae0*/  @!P1 LEA R2, P2, R3, UR4, 0x2 ;  /* 0x0000000403029c11 */ /* 0x000fe2000f8410ff */
[----:B-1----:R-:W-:-:S03]  /*8af0*/  VIADD R5, R57, 0x1e0 ;  /* 0x000001e039057836 */ /* 0x002fc60000000000 */
[----:B------:R-:W-:-:S05]  /*8b00*/  @!P1 LEA.HI.X R3, R3, UR5, R62, 0x2, P2 ;  /* 0x0000000503039c11 */ /* 0x000fca00090f143e */
[----:B------:R0:W5:Y:S01]  /*8b10*/  @!P1 LDG.E R51, desc[UR6][R2.64+0x700] ;  /* 0x0007000602339981 */ /* 0x000162000c1e1900 */
[----:B------:R-:W-:-:S13]  /*8b20*/  ISETP.GE.AND P1, PT, R5, R60, PT ;  /* 0x0000003c0500720c */ /* 0x000fda0003f26270 */
[----:B------:R-:W-:-:S05]  /*8b30*/  @!P1 IMAD R4, R42, 0x1980, RZ ;  /* 0x000019802a049824 */ /* 0x000fca00078e02ff */
[C---:B------:R-:W-:Y:S02]  /*8b40*/  @!P1 IADD3 R5, P2, PT, R4.reuse, R57, RZ ;  /* 0x0000003904059210 */ /* 0x040fe40007f5e0ff */
[----:B0-----:R-:W-:Y:S02]  /*8b50*/  @!P3 LOP3.LUT R2, R59, 0x3e0, RZ, 0xc0, !PT ;  /* 0x000003e03b02b812 */ /* 0x001fe400078ec0ff */
[----:B------:R-:W-:Y:S02]  /*8b60*/  @!P1 LEA.HI.X.SX32 R60, R4, RZ, 0x1, P2 ;  /* 0x000000ff043c9211 */ /* 0x000fe400010f0eff */
[----:B------:R-:W-:Y:S02]  /*8b70*/  @!P1 LEA R4, P2, R5, UR4, 0x2 ;  /* 0x0000000405049c11 */ /* 0x000fe4000f8410ff */
[----:B------:R-:W-:Y:S01]  /*8b80*/  @!P3 LOP3.LUT R59, R59, 0x1f, RZ, 0xc0, !PT ;  /* 0x0000001f3b3bb812 */ /* 0x000fe200078ec0ff */
[----:B------:R-:W-:Y:S01]  /*8b90*/  @!P3 IMAD R3, R42, 0x1980, RZ ;  /* 0x000019802a03b824 */ /* 0x000fe200078e02ff */
[----:B------:R-:W-:-:S03]  /*8ba0*/  @!P1 LEA.HI.X R5, R5, UR5, R60, 0x2, P2 ;  /* 0x0000000505059c11 */ /* 0x000fc600090f143c */
[----:B------:R-:W-:Y:S02]  /*8bb0*/  @!P3 IMAD R2, R2, 0x11, R59 ;  /* 0x000000110202b824 */ /* 0x000fe400078e023b */
[----:B------:R1:W5:Y:S03]  /*8bc0*/  @!P1 LDG.E R58, desc[UR6][R4.64+0x780] ;  /* 0x00078006043a9981 */ /* 0x000366000c1e1900 */
[----:B------:R-:W-:-:S04]  /*8bd0*/  @!P3 IADD3 R59, P1, PT, R3, R2, RZ ;  /* 0x00000002033bb210 */ /* 0x000fc80007f3e0ff */
[----:B------:R-:W-:Y:S02]  /*8be0*/  @!P3 LEA.HI.X.SX32 R60, R3, RZ, 0x1, P1 ;  /* 0x000000ff033cb211 */ /* 0x000fe400008f0eff */
[----:B------:R-:W-:-:S04]  /*8bf0*/  @!P3 LEA R2, P1, R59, UR4, 0x2 ;  /* 0x000000043b02bc11 */ /* 0x000fc8000f8210ff */
[----:B------:R-:W-:-:S05]  /*8c00*/  @!P3 LEA.HI.X R3, R59, UR5, R60, 0x2, P1 ;  /* 0x000000053b03bc11 */ /* 0x000fca00088f143c */
[----:B------:R1:W5:Y:S04]  /*8c10*/  @!P3 LDG.E R57, desc[UR6][R2.64+0x800] ;  /* 0x000800060239b981 */ /* 0x000368000c1e1900 */
.L_x_333:
[----:B------:R-:W-:Y:S08]  /*8c20*/  BAR.SYNC.DEFER_BLOCKING 0x0 ;  /* 0x0000000000007b1d */ /* 0x000ff00000010000 */
[----:B------:R-:W2:Y:S01]  /*8c30*/  S2UR UR5, SR_CgaCtaId ;  /* 0x00000000000579c3 */ /* 0x000ea20000008800 */
[----:B------:R-:W-:Y:S01]  /*8c40*/  UMOV UR4, 0x400 ;  /* 0x0000040000047882 */ /* 0x000fe20000000000 */
[----:B01----:R-:W0:Y:S01]  /*8c50*/  S2R R2, SR_TID.X ;  /* 0x0000000000027919 */ /* 0x003e220000002100 */
[----:B-----5:R1:W-:Y:S04]  /*8c60*/  STS [R40+-0x4], R41 ;  /* 0xfffffc2928007388 */ /* 0x0203e80000000800 */
[----:B------:R1:W-:Y:S01]  /*8c70*/  STS [R39+-0x4], R44 ;  /* 0xfffffc2c27007388 */ /* 0x0003e20000000800 */
[----:B--2---:R-:W-:-:S03]  /*8c80*/  ULEA UR4, UR5, UR4, 0x18 ;  /* 0x0000000405047291 */ /* 0x004fc6000f8ec0ff */
[----:B------:R1:W-:Y:S04]  /*8c90*/  STS [R38+-0x4], R43 ;  /* 0xfffffc2b26007388 */ /* 0x0003e80000000800 */
        /* <DEDUP_REMOVED lines=13> */
[----:B------:R1:W-:Y:S01]  /*8d70*/  STS [R24+-0x4], R57 ;  /* 0xfffffc3918007388 */ /* 0x0003e20000000800 */
[----:B------:R-:W-:Y:S06]  /*8d80*/  BAR.SYNC.DEFER_BLOCKING 0x0 ;  /* 0x0000000000007b1d */ /* 0x000fec0000010000 */
[----:B0-----:R-:W-:Y:S05]  /*8d90*/  @P0 BRA `(.L_x_334) ;  /* 0x00000008006c0947 */ /* 0x001fea0003800000 */
[----:B------:R-:W-:Y:S01]  /*8da0*/  LEA R21, R21, UR4, 0x3 ;  /* 0x0000000415157c11 */ /* 0x000fe2000f8e18ff */
[----:B------:R-:W-:Y:S01]  /*8db0*/  LDS R3, [R22] ;  /* 0x0000000016037984 */ /* 0x000fe20000000800 */
[----:B------:R-:W0:Y:S01]  /*8dc0*/  LDCU.64 UR8, c[0x0][0x3b0] ;  /* 0x00007600ff0877ac */ /* 0x000e220008000a00 */
[----:B-1----:R-:W-:Y:S02]  /*8dd0*/  LEA R26, R20, UR4, 0x3 ;  /* 0x00000004141a7c11 */ /* 0x002fe4000f8e18ff */
[----:B------:R-:W1:Y:S01]  /*8de0*/  LDS.64 R4, [R21+0x6600] ;  /* 0x0066000015047984 */ /* 0x000e620000000a00 */
[----:B------:R-:W-:Y:S02]  /*8df0*/  LEA R19, R19, UR4, 0x3 ;  /* 0x0000000413137c11 */ /* 0x000fe4000f8e18ff */
[----:B------:R-:W-:Y:S02]  /*8e00*/  LEA R17, R17, UR4, 0x3 ;  /* 0x0000000411117c11 */ /* 0x000fe4000f8e18ff */
[----:B------:R-:W-:-:S02]  /*8e10*/  LEA R15, R15, UR4, 0x3 ;  /* 0x000000040f0f7c11 */ /* 0x000fc4000f8e18ff */
[----:B------:R-:W-:Y:S02]  /*8e20*/  LEA R13, R13, UR4, 0x3 ;  /* 0x000000040d0d7c11 */ /* 0x000fe4000f8e18ff */
[----:B------:R-:W-:Y:S02]  /*8e30*/  LEA R11, R11, UR4, 0x3 ;  /* 0x000000040b0b7c11 */ /* 0x000fe4000f8e18ff */
[----:B------:R-:W-:Y:S02]  /*8e40*/  LEA R9, R9, UR4, 0x3 ;  /* 0x0000000409097c11 */ /* 0x000fe4000f8e18ff */
[----:B------:R-:W-:Y:S02]  /*8e50*/  LEA R7, R7, UR4, 0x3 ;  /* 0x0000000407077c11 */ /* 0x000fe4000f8e18ff */
[----:B-1----:R-:W-:-:S05]  /*8e60*/  IADD3 R4, P0, PT, R4, R2, RZ ;  /* 0x0000000204047210 */ /* 0x002fca0007f1e0ff */
[----:B------:R-:W-:Y:S01]  /*8e70*/  IMAD.X R5, RZ, RZ, R5, P0 ;  /* 0x000000ffff057224 */ /* 0x000fe200000e0605 */
[----:B0-----:R-:W-:-:S04]  /*8e80*/  LEA R24, P0, R4, UR8, 0x2 ;  /* 0x0000000804187c11 */ /* 0x001fc8000f8010ff */
[----:B------:R-:W-:-:S05]  /*8e90*/  LEA.HI.X R25, R4, UR9, R5, 0x2, P0 ;  /* 0x0000000904197c11 */ /* 0x000fca00080f1405 */
[----:B------:R-:W-:Y:S01]  /*8ea0*/  STG.E desc[UR6][R24.64], R3 ;  /* 0x0000000318007986 */ /* 0x000fe2000c101906 */
[----:B------:R-:W-:-:S03]  /*8eb0*/  NOP ;  /* 0x0000000000007918 */ /* 0x000fc60000000000 */
[----:B------:R0:W1:Y:S04]  /*8ec0*/  LDS.64 R4, [R26+0x6600] ;  /* 0x006600001a047984 */ /* 0x0000680000000a00 */
[----:B------:R-:W2:Y:S01]  /*8ed0*/  LDS R23, [R22+0x600] ;  /* 0x0006000016177984 */ /* 0x000ea20000000800 */
[----:B0-----:R-:W-:Y:S02]  /*8ee0*/  LEA R26, R18, UR4, 0x3 ;  /* 0x00000004121a7c11 */ /* 0x001fe4000f8e18ff */
[----:B-1----:R-:W-:-:S05]  /*8ef0*/  IADD3 R4, P0, PT, R4, R2, RZ ;  /* 0x0000000204047210 */ /* 0x002fca0007f1e0ff */
[----:B------:R-:W-:Y:S01]  /*8f00*/  IMAD.X R5, RZ, RZ, R5, P0 ;  /* 0x000000ffff057224 */ /* 0x000fe200000e0605 */
[----:B------:R-:W-:-:S04]  /*8f10*/  LEA R20, P0, R4, UR8, 0x2 ;  /* 0x0000000804147c11 */ /* 0x000fc8000f8010ff */
[----:B------:R-:W-:-:S05]  /*8f20*/  LEA.HI.X R21, R4, UR9, R5, 0x2, P0 ;  /* 0x0000000904157c11 */ /* 0x000fca00080f1405 */
[----:B--2---:R-:W-:Y:S01]  /*8f30*/  STG.E desc[UR6][R20.64+0x600], R23 ;  /* 0x0006001714007986 */ /* 0x004fe2000c101906 */
[----:B------:R-:W-:-:S03]  /*8f40*/  NOP ;  /* 0x0000000000007918 */ /* 0x000fc60000000000 */
[----:B------:R-:W0:Y:S04]  /*8f50*/  LDS.64 R4, [R19+0x6600] ;  /* 0x0066000013047984 */ /* 0x000e280000000a00 */
[----:B------:R-:W1:Y:S01]  /*8f60*/  LDS R3, [R22+0xc00] ;  /* 0x000c000016037984 */ /* 0x000e620000000800 */
[----:B0-----:R-:W-:-:S05]  /*8f70*/  IADD3 R4, P0, PT, R4, R2, RZ ;  /* 0x0000000204047210 */ /* 0x001fca0007f1e0ff */
[----:B------:R-:W-:Y:S01]  /*8f80*/  IMAD.X R5, RZ, RZ, R5, P0 ;  /* 0x000000ffff057224 */ /* 0x000fe200000e0605 */
[----:B------:R-:W-:-:S04]  /*8f90*/  LEA R24, P0, R4, UR8, 0x2 ;  /* 0x0000000804187c11 */ /* 0x000fc8000f8010ff */
[----:B------:R-:W-:-:S05]  /*8fa0*/  LEA.HI.X R25, R4, UR9, R5, 0x2, P0 ;  /* 0x0000000904197c11 */ /* 0x000fca00080f1405 */
[----:B-1----:R0:W-:Y:S01]  /*8fb0*/  STG.E desc[UR6][R24.64+0xc00], R3 ;  /* 0x000c000318007986 */ /* 0x0021e2000c101906 */
[----:B------:R-:W-:-:S03]  /*8fc0*/  NOP ;  /* 0x0000000000007918 */ /* 0x000fc60000000000 */
[----:B------:R-:W1:Y:S04]  /*8fd0*/  LDS.64 R4, [R26+0x6600] ;  /* 0x006600001a047984 */ /* 0x000e680000000a00 */
        /* <DEDUP_REMOVED lines=99> */
[----:B-1----:R-:W-:Y:S01]  /*9610*/  STG.E desc[UR6][R10.64+0x5400], R3 ;  /* 0x005400030a007986 */ /* 0x002fe2000c101906 */
[----:B------:R-:W-:-:S03]  /*9620*/  NOP ;  /* 0x0000000000007918 */ /* 0x000fc60000000000 */
[----:B------:R-:W0:Y:S04]  /*9630*/  LDS.64 R4, [R12+0x6600] ;  /* 0x006600000c047984 */ /* 0x000e280000000a00 */
[----:B------:R-:W1:Y:S01]  /*9640*/  LDS R9, [R22+0x5a00] ;  /* 0x005a000016097984 */ /* 0x000e620000000800 */
[----:B0-----:R-:W-:-:S05]  /*9650*/  IADD3 R4, P0, PT, R4, R2, RZ ;  /* 0x0000000204047210 */ /* 0x001fca0007f1e0ff */
[----:B------:R-:W-:Y:S01]  /*9660*/  IMAD.X R5, RZ, RZ, R5, P0 ;  /* 0x000000ffff057224 */ /* 0x000fe200000e0605 */
[----:B------:R-:W-:-:S04]  /*9670*/  LEA R6, P0, R4, UR8, 0x2 ;  /* 0x0000000804067c11 */ /* 0x000fc8000f8010ff */
[----:B------:R-:W-:Y:S02]  /*9680*/  LEA.HI.X R7, R4, UR9, R5, 0x2, P0 ;  /* 0x0000000904077c11 */ /* 0x000fe400080f1405 */
[----:B------:R-:W-:-:S03]  /*9690*/  LEA R4, R0, UR4, 0x3 ;  /* 0x0000000400047c11 */ /* 0x000fc6000f8e18ff */
[----:B-1----:R-:W-:Y:S01]  /*96a0*/  STG.E desc[UR6][R6.64+0x5a00], R9 ;  /* 0x005a000906007986 */ /* 0x002fe2000c101906 */
        /* <DEDUP_REMOVED lines=8> */
[----:B------:R-:W-:Y:S01]  /*9730*/  NOP ;  /* 0x0000000000007918 */ /* 0x000fe20000000000 */
[----:B------:R-:W-:Y:S05]  /*9740*/  EXIT ;  /* 0x000000000000794d */ /* 0x000fea0003800000 */
.L_x_334:
[----:B------:R-:W-:Y:S01]  /*9750*/  LEA R21, R21, UR4, 0x3 ;  /* 0x0000000415157c11 */ /* 0x000fe2000f8e18ff */
[----:B------:R-:W-:Y:S01]  /*9760*/  IMAD R23, R42, -0x1980, R23 ;  /* 0xffffe6802a177824 */ /* 0x000fe200078e0217 */
[----:B-1----:R-:W-:Y:S01]  /*9770*/  LEA R26, R20, UR4, 0x3 ;  /* 0x00000004141a7c11 */ /* 0x002fe2000f8e18ff */
[C---:B------:R-:W-:Y:S01]  /*9780*/  VIADD R20, R2.reuse, 0x180 ;  /* 0x0000018002147836 */ /* 0x040fe20000000000 */
[----:B------:R-:W-:Y:S01]  /*9790*/  LEA R19, R19, UR4, 0x3 ;  /* 0x0000000413137c11 */ /* 0x000fe2000f8e18ff */
[----:B------:R-:W0:Y:S01]  /*97a0*/  LDS.64 R4, [R21+0x6600] ;  /* 0x0066000015047984 */ /* 0x000e220000000a00 */
[----:B------:R-:W-:Y:S02]  /*97b0*/  ISETP.GE.AND P1, PT, R2, R23, PT ;  /* 0x000000170200720c */ /* 0x000fe40003f26270 */
[----:B------:R-:W-:Y:S02]  /*97c0*/  LEA R17, R17, UR4, 0x3 ;  /* 0x0000000411117c11 */ /* 0x000fe4000f8e18ff */
[----:B------:R-:W-:-:S02]  /*97d0*/  LEA R15, R15, UR4, 0x3 ;  /* 0x000000040f0f7c11 */ /* 0x000fc4000f8e18ff */
[----:B------:R-:W-:Y:S02]  /*97e0*/  LEA R13, R13, UR4, 0x3 ;  /* 0x000000040d0d7c11 */ /* 0x000fe4000f8e18ff */
[----:B------:R-:W-:Y:S02]  /*97f0*/  LEA R11, R11, UR4, 0x3 ;  /* 0x000000040b0b7c11 */ /* 0x000fe4000f8e18ff */
[----:B------:R-:W-:Y:S02]  /*9800*/  LEA R9, R9, UR4, 0x3 ;  /* 0x0000000409097c11 */ /* 0x000fe4000f8e18ff */
[----:B------:R-:W-:Y:S01]  /*9810*/  LEA R7, R7, UR4, 0x3 ;  /* 0x0000000407077c11 */ /* 0x000fe2000f8e18ff */
[----:B------:R-:W1:Y:S01]  /*9820*/  @!P1 LDS R3, [R22] ;  /* 0x0000000016039984 */ /* 0x000e620000000800 */
[----:B------:R-:W2:Y:S01]  /*9830*/  @!P1 LDC.64 R24, c[0x0][0x3b0] ;  /* 0x0000ec00ff189b82 */ /* 0x000ea20000000a00 */
[----:B0-----:R-:W-:-:S05]  /*9840*/  @!P1 IADD3 R4, P0, PT, R4, R2, RZ ;  /* 0x0000000204049210 */ /* 0x001fca0007f1e0ff */
[----:B------:R-:W-:Y:S01]  /*9850*/  @!P1 IMAD.X R5, RZ, RZ, R5, P0 ;  /* 0x000000ffff059224 */ /* 0x000fe200000e0605 */
[----:B--2---:R-:W-:-:S04]  /*9860*/  @!P1 LEA R24, P0, R4, R24, 0x2 ;  /* 0x0000001804189211 */ /* 0x004fc800078010ff */
[----:B------:R-:W-:-:S05]  /*9870*/  @!P1 LEA.HI.X R25, R4, R25, R5, 0x2, P0 ;  /* 0x0000001904199211 */ /* 0x000fca00000f1405 */
[----:B-1----:R0:W-:Y:S01]  /*9880*/  @!P1 STG.E desc[UR6][R24.64], R3 ;  /* 0x0000000318009986 */ /* 0x0021e2000c101906 */
[----:B------:R-:W-:-:S03]  /*9890*/  NOP ;  /* 0x0000000000007918 */ /* 0x000fc60000000000 */
[----:B------:R1:W2:Y:S01]  /*98a0*/  LDS.64 R4, [R26+0x6600] ;  /* 0x006600001a047984 */ /* 0x0002a20000000a00 */
[----:B------:R-:W-:Y:S01]  /*98b0*/  ISETP.GE.AND P1, PT, R20, R23, PT ;  /* 0x000000171400720c */ /* 0x000fe20003f26270 */
[----:B0-----:R-:W-:Y:S01]  /*98c0*/  VIADD R24, R2, 0x300 ;  /* 0x0000030002187836 */ /* 0x001fe20000000000 */
[----:B-1----:R-:W-:Y:S01]  /*98d0*/  LEA R26, R18, UR4, 0x3 ;  /* 0x00000004121a7c11 */ /* 0x002fe2000f8e18ff */
[----:B------:R-:W-:-:S10]  /*98e0*/  VIADD R18, R2, 0x480 ;  /* 0x0000048002127836 */ /* 0x000fd40000000000 */
[----:B------:R-:W0:Y:S01]  /*98f0*/  @!P1 LDS R27, [R22+0x600] ;  /* 0x00060000161b9984 */ /* 0x000e220000000800 */
[----:B------:R-:W1:Y:S01]  /*9900*/  @!P1 LDC.64 R20, c[0x0][0x3b0] ;  /* 0x0000ec00ff149b82 */ /* 0x000e620000000a00 */
[----:B--2---:R-:W-:-:S05]  /*9910*/  @!P1 IADD3 R4, P0, PT, R4, R2, RZ ;  /* 0x0000000204049210 */ /* 0x004fca0007f1e0ff */
[----:B------:R-:W-:Y:S01]  /*9920*/  @!P1 IMAD.X R5, RZ, RZ, R5, P0 ;  /* 0x000000ffff059224 */ /* 0x000fe200000e0605 */
[----:B-1----:R-:W-:-:S04]  /*9930*/  @!P1 LEA R20, P0, R4, R20, 0x2 ;  /* 0x0000001404149211 */ /* 0x002fc800078010ff */
[----:B------:R-:W-:-:S05]  /*9940*/  @!P1 LEA.HI.X R21, R4, R21, R5, 0x2, P0 ;  /* 0x0000001504159211 */ /* 0x000fca00000f1405 */
[----:B0-----:R0:W-:Y:S01]  /*9950*/  @!P1 STG.E desc[UR6][R20.64+0x600], R27 ;  /* 0x0006001b14009986 */ /* 0x0011e2000c101906 */
[----:B------:R-:W-:-:S03]  /*9960*/  NOP ;  /* 0x0000000000007918 */ /* 0x000fc60000000000 */
[----:B------:R-:W1:Y:S01]  /*9970*/  LDS.64 R4, [R19+0x6600] ;  /* 0x0066000013047984 */ /* 0x000e620000000a00 */
[----:B------:R-:W-:Y:S01]  /*9980*/  ISETP.GE.AND P1, PT, R24, R23, PT ;  /* 0x000000171800720c */ /* 0x000fe20003f26270 */
[----:B0-----:R-:W-:-:S12]  /*9990*/  VIADD R20, R2, 0x600 ;  /* 0x0000060002147836 */ /* 0x001fd80000000000 */
[----:B------:R-:W0:Y:S01]  /*99a0*/  @!P1 LDS R3, [R22+0xc00] ;  /* 0x000c000016039984 */ /* 0x000e220000000800 */
[----:B------:R-:W2:Y:S01]  /*99b0*/  @!P1 LDC.64 R24, c[0x0][0x3b0] ;  /* 0x0000ec00ff189b82 */ /* 0x000ea20000000a00 */
[----:B-1----:R-:W-:-:S05]  /*99c0*/  @!P1 IADD3 R4, P0, PT, R4, R2, RZ ;  /* 0x0000000204049210 */ /* 0x002fca0007f1e0ff */
[----:B------:R-:W-:Y:S01]  /*99d0*/  @!P1 IMAD.X R5, RZ, RZ, R5, P0 ;  /* 0x000000ffff059224 */ /* 0x000fe200000e0605 */
[----:B--2---:R-:W-:-:S04]  /*99e0*/  @!P1 LEA R24, P0, R4, R24, 0x2 ;  /* 0x0000001804189211 */ /* 0x004fc800078010ff */
[----:B------:R-:W-:-:S05]  /*99f0*/  @!P1 LEA.HI.X R25, R4, R25, R5, 0x2, P0 ;  /* 0x0000001904199211 */ /* 0x000fca00000f1405 */
[----:B0-----:R0:W-:Y:S01]  /*9a00*/  @!P1 STG.E desc[UR6][R24.64+0xc00], R3 ;  /* 0x000c000318009986 */ /* 0x0011e2000c101906 */
[----:B------:R-:W-:-:S03]  /*9a10*/  NOP ;  /* 0x0000000000007918 */ /* 0x000fc60000000000 */
[----:B------:R-:W1:Y:S01]  /*9a20*/  LDS.64 R4, [R26+0x6600] ;  /* 0x006600001a047984 */ /* 0x000e620000000a00 */
[----:B------:R-:W-:Y:S02]  /*9a30*/  ISETP.GE.AND P1, PT, R18, R23, PT ;  /* 0x000000171200720c */ /* 0x000fe40003f26270 */
[----:B0-----:R-:W-:Y:S01]  /*9a40*/  LEA R24, R16, UR4, 0x3 ;  /* 0x0000000410187c11 */ /* 0x001fe2000f8e18ff */
[----:B------:R-:W-:-:S10]  /*9a50*/  VIADD R16, R2, 0x780 ;  /* 0x0000078002107836 */ /* 0x000fd40000000000 */
        /* <DEDUP_REMOVED lines=33> */
[----:B0-----:R-:W-:-:S11]  /*9c70*/  LOP3.LUT R16, R2, 0xc00, RZ, 0xfc, !PT ;  /* 0x00000c0002107812 */ /* 0x001fd600078efcff */
        /* <DEDUP_REMOVED lines=87> */
[----:B0-----:R-:W-:Y:S01]  /*a1f0*/  @!P1 STG.E desc[UR6][R8.64+0x4e00], R15 ;  /* 0x004e000f08009986 */ /* 0x001fe2000c101906 */
[----:B------:R-:W-:-:S03]  /*a200*/  NOP ;  /* 0x0000000000007918 */ /* 0x000fc60000000000 */
[----:B------:R-:W0:Y:S01]  /*a210*/  LDS.64 R4, [R7+0x6600] ;  /* 0x0066000007047984 */ /* 0x000e220000000a00 */
[----:B------:R-:W-:-:S13]  /*a220*/  ISETP.GE.AND P1, PT, R10, R23, PT ;  /* 0x000000170a00720c */ /* 0x000fda0003f26270 */
[----:B------:R-:W1:Y:S01]  /*a230*/  @!P1 LDS R3, [R22+0x5400] ;  /* 0x0054000016039984 */ /* 0x000e620000000800 */
[----:B------:R-:W2:Y:S01]  /*a240*/  @!P1 LDC.64 R10, c[0x0][0x3b0] ;  /* 0x0000ec00ff0a9b82 */ /* 0x000ea20000000a00 */
[----:B0-----:R-:W-:-:S05]  /*a250*/  @!P1 IADD3 R4, P0, PT, R4, R2, RZ ;  /* 0x0000000204049210 */ /* 0x001fca0007f1e0ff */
[----:B------:R-:W-:Y:S01]  /*a260*/  @!P1 IMAD.X R5, RZ, RZ, R5, P0 ;  /* 0x000000ffff059224 */ /* 0x000fe200000e0605 */
[----:B--2---:R-:W-:-:S04]  /*a270*/  @!P1 LEA R10, P0, R4, R10, 0x2 ;  /* 0x0000000a040a9211 */ /* 0x004fc800078010ff */
[----:B------:R-:W-:-:S05]  /*a280*/  @!P1 LEA.HI.X R11, R4, R11, R5, 0x2, P0 ;  /* 0x0000000b040b9211 */ /* 0x000fca00000f1405 */
[----:B-1----:R-:W-:Y:S01]  /*a290*/  @!P1 STG.E desc[UR6][R10.64+0x5400], R3 ;  /* 0x005400030a009986 */ /* 0x002fe2000c101906 */
        /* <DEDUP_REMOVED lines=8> */
[----:B------:R-:W-:Y:S02]  /*a320*/  @!P1 LEA.HI.X R7, R4, R7, R5, 0x2, P0 ;  /* 0x0000000704079211 */ /* 0x000fe400000f1405 */
[----:B------:R-:W-:Y:S02]  /*a330*/  LEA R5, R0, UR4, 0x3 ;  /* 0x0000000400057c11 */ /* 0x000fe4000f8e18ff */
[----:B------:R-:W-:Y:S01]  /*a340*/  LOP3.LUT R0, R2, 0x1800, RZ, 0xfc, !PT ;  /* 0x0000180002007812 */ /* 0x000fe200078efcff */
[----:B-1----:R-:W-:Y:S01]  /*a350*/  @!P1 STG.E desc[UR6][R6.64+0x5a00], R9 ;  /* 0x005a000906009986 */ /* 0x002fe2000c101906 */
[----:B------:R-:W-:-:S03]  /*a360*/  NOP ;  /* 0x0000000000007918 */ /* 0x000fc60000000000 */
[----:B------:R-:W0:Y:S01]  /*a370*/  LDS.64 R4, [R5+0x6600] ;  /* 0x0066000005047984 */ /* 0x000e220000000a00 */
[----:B------:R-:W-:-:S13]  /*a380*/  ISETP.GE.AND P1, PT, R0, R23, PT ;  /* 0x000000170000720c */ /* 0x000fda0003f26270 */
[----:B------:R-:W1:Y:S01]  /*a390*/  @!P1 LDS R11, [R22+0x6000] ;  /* 0x00600000160b9984 */ /* 0x000e620000000800 */
[----:B------:R-:W2:Y:S01]  /*a3a0*/  @!P1 LDC.64 R12, c[0x0][0x3b0] ;  /* 0x0000ec00ff0c9b82 */ /* 0x000ea20000000a00 */
[----:B0-----:R-:W-:-:S05]  /*a3b0*/  IADD3 R0, P0, PT, R4, R2, RZ ;  /* 0x0000000204007210 */ /* 0x001fca0007f1e0ff */
[----:B------:R-:W-:Y:S01]  /*a3c0*/  IMAD.X R4, RZ, RZ, R5, P0 ;  /* 0x000000ffff047224 */ /* 0x000fe200000e0605 */
[----:B--2---:R-:W-:-:S04]  /*a3d0*/  @!P1 LEA R2, P0, R0, R12, 0x2 ;  /* 0x0000000c00029211 */ /* 0x004fc800078010ff */
[----:B------:R-:W-:-:S05]  /*a3e0*/  @!P1 LEA.HI.X R3, R0, R13, R4, 0x2, P0 ;  /* 0x0000000d00039211 */ /* 0x000fca00000f1404 */
[----:B-1----:R-:W-:Y:S01]  /*a3f0*/  @!P1 STG.E desc[UR6][R2.64+0x6000], R11 ;  /* 0x0060000b02009986 */ /* 0x002fe2000c101906 */
[----:B------:R-:W-:Y:S01]  /*a400*/  NOP ;  /* 0x0000000000007918 */ /* 0x000fe20000000000 */
[----:B------:R-:W-:Y:S05]  /*a410*/  EXIT ;  /* 0x000000000000794d */ /* 0x000fea0003800000 */
.L_x_250:
[----:B------:R-:W-:Y:S02]  /*a420*/  IMAD.MOV.U32 R58, RZ, RZ, R39 ;  /* 0x000000ffff3a7224 */ /* 0x000fe400078e0027 */
[----:B------:R-:W-:Y:S02]  /*a430*/  IMAD.MOV.U32 R49, RZ, RZ, 0x1 ;  /* 0x00000001ff317424 */ /* 0x000fe400078e00ff */
[----:B------:R-:W-:Y:S02]  /*a440*/  IMAD.MOV.U32 R60, RZ, RZ, RZ ;  /* 0x000000ffff3c7224 */ /* 0x000fe400078e00ff */
[----:B------:R-:W-:-:S07]  /*a450*/  IMAD.MOV.U32 R47, RZ, RZ, -0x1 ;  /* 0xffffffffff2f7424 */ /* 0x000fce00078e00ff */
[----:B------:R-:W-:Y:S05]  /*a460*/  WARPSYNC.COLLECTIVE R47, `(.L_x_335) ;  /* 0x000000002f087348 */ /* 0x000fea0003c00000 */
[----:B------:R0:W1:Y:S02]  /*a470*/  SHFL.UP P0, R46, R58, R49, R60 ;  /* 0x040000313a2e7389 */ /* 0x000064000000003c */
[----:B01----:R-:W-:Y:S05]  /*a480*/  ENDCOLLECTIVE ;  /* 0x000000000000791b */ /* 0x003fea0003800000 */
.L_x_335:
[----:B------:R-:W-:Y:S02]  /*a490*/  IMAD.MOV.U32 R49, RZ, RZ, 0x2 ;  /* 0x00000002ff317424 */ /* 0x000fe400078e00ff */
[----:B------:R-:W-:-:S04]  /*a4a0*/  IMAD.MOV.U32 R40, RZ, RZ, R46 ;  /* 0x000000ffff287224 */ /* 0x000fc800078e002e */
[----:B------:R-:W-:-:S04]  /*a4b0*/  @P0 IMAD.IADD R40, R39, 0x1, R40 ;  /* 0x0000000127280824 */ /* 0x000fc800078e0228 */
[----:B------:R-:W-:-:S07]  /*a4c0*/  IMAD.MOV.U32 R58, RZ, RZ, R40 ;  /* 0x000000ffff3a7224 */ /* 0x000fce00078e0028 */
[----:B------:R-:W-:Y:S05]  /*a4d0*/  WARPSYNC.COLLECTIVE R47, `(.L_x_336) ;  /* 0x000000002f087348 */ /* 0x000fea0003c00000 */
[----:B------:R0:W1:Y:S02]  /*a4e0*/  SHFL.UP P0, R46, R58, R49, R60 ;  /* 0x040000313a2e7389 */ /* 0x000064000000003c */
[----:B01----:R-:W-:Y:S05]  /*a4f0*/  ENDCOLLECTIVE ;  /* 0x000000000000791b */ /* 0x003fea0003800000 */
.L_x_336:
[----:B------:R-:W-:Y:S02]  /*a500*/  IMAD.MOV.U32 R49, RZ, RZ, 0x4 ;  /* 0x00000004ff317424 */ /* 0x000fe400078e00ff */
[----:B------:R-:W-:-:S04]  /*a510*/  IMAD.MOV.U32 R43, RZ, RZ, R46 ;  /* 0x000000ffff2b7224 */ /* 0x000fc800078e002e */
[----:B------:R-:W-:-:S04]  /*a520*/  @P0 IMAD.IADD R43, R40, 0x1, R43 ;  /* 0x00000001282b0824 */ /* 0x000fc800078e022b */
[----:B------:R-:W-:-:S07]  /*a530*/  IMAD.MOV.U32 R58, RZ, RZ, R43 ;  /* 0x000000ffff3a7224 */ /* 0x000fce00078e002b */
[----:B------:R-:W-:Y:S05]  /*a540*/  WARPSYNC.COLLECTIVE R47, `(.L_x_337) ;  /* 0x000000002f087348 */ /* 0x000fea0003c00000 */
[----:B------:R0:W1:Y:S02]  /*a550*/  SHFL.UP P0, R46, R58, R49, R60 ;  /* 0x040000313a2e7389 */ /* 0x000064000000003c */
[----:B01----:R-:W-:Y:S05]  /*a560*/  ENDCOLLECTIVE ;  /* 0x000000000000791b */ /* 0x003fea0003800000 */
.L_x_337:
[----:B------:R-:W-:Y:S02]  /*a570*/  IMAD.MOV.U32 R49, RZ, RZ, 0x8 ;  /* 0x00000008ff317424 */ /* 0x000fe400078e00ff */
[----:B------:R-:W-:-:S04]  /*a580*/  IMAD.MOV.U32 R44, RZ, RZ, R46 ;  /* 0x000000ffff2c7224 */ /* 0x000fc800078e002e */
[----:B------:R-:W-:-:S04]  /*a590*/  @P0 IMAD.IADD R44, R43, 0x1, R44 ;  /* 0x000000012b2c0824 */ /* 0x000fc800078e022c */
[----:B------:R-:W-:-:S07]  /*a5a0*/  IMAD.MOV.U32 R58, RZ, RZ, R44 ;  /* 0x000000ffff3a7224 */ /* 0x000fce00078e002c */
[----:B------:R-:W-:Y:S05]  /*a5b0*/  WARPSYNC.COLLECTIVE R47, `(.L_x_338) ;  /* 0x000000002f087348 */ /* 0x000fea0003c00000 */
[----:B------:R0:W1:Y:S02]  /*a5c0*/  SHFL.UP P0, R46, R58, R49, R60 ;  /* 0x040000313a2e7389 */ /* 0x000064000000003c */
[----:B01----:R-:W-:Y:S05]  /*a5d0*/  ENDCOLLECTIVE ;  /* 0x000000000000791b */ /* 0x003fea0003800000 */
.L_x_338:
[----:B------:R-:W-:Y:S02]  /*a5e0*/  IMAD.MOV.U32 R49, RZ, RZ, 0x10 ;  /* 0x00000010ff317424 */ /* 0x000fe400078e00ff */
[----:B------:R-:W-:-:S04]  /*a5f0*/  IMAD.MOV.U32 R45, RZ, RZ, R46 ;  /* 0x000000ffff2d7224 */ /* 0x000fc800078e002e */
[----:B------:R-:W-:-:S04]  /*a600*/  @P0 IMAD.IADD R45, R44, 0x1, R45 ;  /* 0x000000012c2d0824 */ /* 0x000fc800078e022d */
[----:B------:R-:W-:-:S07]  /*a610*/  IMAD.MOV.U32 R58, RZ, RZ, R45 ;  /* 0x000000ffff3a7224 */ /* 0x000fce00078e002d */
[----:B------:R-:W-:Y:S05]  /*a620*/  WARPSYNC.COLLECTIVE R47, `(.L_x_339) ;  /* 0x000000002f087348 */ /* 0x000fea0003c00000 */
[----:B------:R0:W1:Y:S02]  /*a630*/  SHFL.UP P0, R46, R58, R49, R60 ;  /* 0x040000313a2e7389 */ /* 0x000064000000003c */
[----:B01----:R-:W-:Y:S05]  /*a640*/  ENDCOLLECTIVE ;  /* 0x000000000000791b */ /* 0x003fea0003800000 */
.L_x_339:
[----:B------:R-:W-:Y:S05]  /*a650*/  BRA `(.L_x_340) ;  /* 0xffffff8400407947 */ /* 0x000fea000383ffff */
.L_x_341:
        /* <DEDUP_REMOVED lines=10> */
.L_x_3722:


//--------------------- .text._ZN3cub18CUB_300001_SM_10006detail10radix_sort33DeviceRadixSortExclusiveSumKernelINS1_5radix10policy_hubIiiyE10Policy1000EyEEvPT0_ --------------------------
	.section	.text._ZN3cub18CUB_300001_SM_10006detail10radix_sort33DeviceRadixSortExclusiveSumKernelINS1_5radix10policy_hubIiiyE10Policy1000EyEEvPT0_,"ax",@progbits
	.align	128
        .global         _ZN3cub18CUB_300001_SM_10006detail10radix_sort33DeviceRadixSortExclusiveSumKernelINS1_5radix10policy_hubIiiyE10Policy1000EyEEvPT0_
        .type           _ZN3cub18CUB_300001_SM_10006detail10radix_sort33DeviceRadixSortExclusiveSumKernelINS1_5radix10policy_hubIiiyE10Policy1000EyEEvPT0_,@function
        .size           _ZN3cub18CUB_300001_SM_10006detail10radix_sort33DeviceRadixSortExclusiveSumKernelINS1_5radix10policy_hubIiiyE10Policy1000EyEEvPT0_,(.L_x_3723 - _ZN3cub18CUB_300001_SM_10006detail10radix_sort33DeviceRadixSortExclusiveSumKernelINS1_5radix10policy_hubIiiyE10Policy1000EyEEvPT0_)
        .other          _ZN3cub18CUB_300001_SM_10006detail10radix_sort33DeviceRadixSortExclusiveSumKernelINS1_5radix10policy_hubIiiyE10Policy1000EyEEvPT0_,@"STO_CUDA_ENTRY STV_DEFAULT"
_ZN3cub18CUB_300001_SM_10006detail10radix_sort33DeviceRadixSortExclusiveSumKernelINS1_5radix10policy_hubIiiyE10Policy1000EyEEvPT0_:
.text._ZN3cub18CUB_300001_SM_10006detail10radix_sort33DeviceRadixSortExclusiveSumKernelINS1_5radix10policy_hubIiiyE10Policy1000EyEEvPT0_:
        /* <DEDUP_REMOVED lines=63> */
.L_x_354:
        /* <DEDUP_REMOVED lines=28> */
.L_x_342:
[----:B------:R-:W-:Y:S05]  /*05b0*/  WARPSYNC.ALL ;  /* 0x0000000000007948 */ /* 0x000fea0003800000 */
[----:B------:R-:W-:Y:S06]  /*05c0*/  BAR.SYNC.DEFER_BLOCKING 0x0 ;  /* 0x0000000000007b1d */ /* 0x000fec0000010000 */
[----:B------:R-:W-:Y:S05]  /*05d0*/  @P1 EXIT ;  /* 0x000000000000194d */ /* 0x000fea0003800000 */
[----:B01----:R-:W0:Y:S04]  /*05e0*/  LDS.64 R2, [R0+0x10] ;  /* 0x0000100000027984 */ /* 0x003e280000000a00 */
[----:B0-----:R-:W-:Y:S01]  /*05f0*/  STG.E.64 desc[UR4][R16.64], R2 ;  /* 0x0000000210007986 */ /* 0x001fe2000c101b04 */
[----:B------:R-:W-:Y:S05]  /*0600*/  EXIT ;  /* 0x000000000000794d */ /* 0x000fea0003800000 */
.L_x_343:
[----:B------:R-:W-:Y:S02]  /*0610*/  IMAD.MOV.U32 R24, RZ, RZ, R20 ;  /* 0x000000ffff187224 */ /* 0x000fe400078e0014 */
[----:B------:R-:W-:Y:S02]  /*0620*/  IMAD.MOV.U32 R23, RZ, RZ, 0x1 ;  /* 0x00000001ff177424 */ /* 0x000fe400078e00ff */
[----:B------:R-:W-:Y:S02]  /*0630*/  IMAD.MOV.U32 R22, RZ, RZ, RZ ;  /* 0x000000ffff167224 */ /* 0x000fe400078e00ff */
[----:B------:R-:W-:-:S07]  /*0640*/  IMAD.MOV.U32 R21, RZ, RZ, -0x1 ;  /* 0xffffffffff157424 */ /* 0x000fce00078e00ff */
[----:B------:R-:W-:Y:S05]  /*0650*/  WARPSYNC.COLLECTIVE R21, `(.L_x_344) ;  /* 0x0000000015087348 */ /* 0x000fea0003c00000 */
[----:B------:R0:W1:Y:S02]  /*0660*/  SHFL.UP P0, R25, R24, R23, R22 ;  /* 0x0400001718197389 */ /* 0x0000640000000016 */
[----:B01----:R-:W-:Y:S05]  /*0670*/  ENDCOLLECTIVE ;  /* 0x000000000000791b */ /* 0x003fea0003800000 */
.L_x_344:
[----:B------:R-:W-:Y:S02]  /*0680*/  IMAD.MOV.U32 R24, RZ, RZ, R19 ;  /* 0x000000ffff187224 */ /* 0x000fe400078e0013 */
[----:B------:R-:W-:-:S07]  /*0690*/  IMAD.MOV.U32 R27, RZ, RZ, R25 ;  /* 0x000000ffff1b7224 */ /* 0x000fce00078e0019 */
[----:B------:R-:W-:Y:S05]  /*06a0*/  WARPSYNC.COLLECTIVE R21, `(.L_x_345) ;  /* 0x0000000015087348 */ /* 0x000fea0003c00000 */
[----:B------:R0:W1:Y:S02]  /*06b0*/  SHFL.UP P0, R25, R24, R23, R22 ;  /* 0x0400001718197389 */ /* 0x0000640000000016 */
[----:B01----:R-:W-:Y:S05]  /*06c0*/  ENDCOLLECTIVE ;  /* 0x000000000000791b */ /* 0x003fea0003800000 */
.L_x_345:
        /* <DEDUP_REMOVED lines=9> */
.L_x_346:
[----:B------:R-:W-:Y:S02]  /*0760*/  IMAD.MOV.U32 R24, RZ, RZ, R26 ;  /* 0x000000ffff187224 */ /* 0x000fe400078e001a */
[----:B------:R-:W-:-:S07]  /*0770*/  IMAD.MOV.U32 R28, RZ, RZ, R25 ;  /* 0x000000ffff1c7224 */ /* 0x000fce00078e0019 */
[----:B------:R-:W-:Y:S05]  /*0780*/  WARPSYNC.COLLECTIVE R21, `(.L_x_347) ;  /* 0x0000000015087348 */ /* 0x000fea0003c00000 */
[----:B------:R0:W1:Y:S02]  /*0790*/  SHFL.UP P0, R25, R24, R23, R22 ;  /* 0x0400001718197389 */ /* 0x0000640000000016 */
[----:B01----:R-:W-:Y:S05]  /*07a0*/  ENDCOLLECTIVE ;  /* 0x000000000000791b */ /* 0x003fea0003800000 */
.L_x_347:
        /* <DEDUP_REMOVED lines=9> */
.L_x_348:
[----:B------:R-:W-:Y:S02]  /*0840*/  IMAD.MOV.U32 R24, RZ, RZ, R29 ;  /* 0x000000ffff187224 */ /* 0x000fe400078e001d */
[----:B------:R-:W-:-:S07]  /*0850*/  IMAD.MOV.U32 R27, RZ, RZ, R25 ;  /* 0x000000ffff1b7224 */ /* 0x000fce00078e0019 */
[----:B------:R-:W-:Y:S05]  /*0860*/  WARPSYNC.COLLECTIVE R21, `(.L_x_349) ;  /* 0x0000000015087348 */ /* 0x000fea0003c00000 */
[----:B------:R0:W1:Y:S02]  /*0870*/  SHFL.UP P0, R25, R24, R23, R22 ;  /* 0x0400001718197389 */ /* 0x0000640000000016 */
[----:B01----:R-:W-:Y:S05]  /*0880*/  ENDCOLLECTIVE ;  /* 0x000000000000791b */ /* 0x003fea0003800000 */
.L_x_349:
        /* <DEDUP_REMOVED lines=9> */
.L_x_350:
[----:B------:R-:W-:Y:S02]  /*0920*/  IMAD.MOV.U32 R24, RZ, RZ, R29 ;  /* 0x000000ffff187224 */ /* 0x000fe400078e001d */
[----:B------:R-:W-:-:S07]  /*0930*/  IMAD.MOV.U32 R27, RZ, RZ, R25 ;  /* 0x000000ffff1b7224 */ /* 0x000fce00078e0019 */
[----:B------:R-:W-:Y:S05]  /*0940*/  WARPSYNC.COLLECTIVE R21, `(.L_x_351) ;  /* 0x0000000015087348 */ /* 0x000fea0003c00000 */
[----:B------:R0:W1:Y:S02]  /*0950*/  SHFL.UP P0, R25, R24, R23, R22 ;  /* 0x0400001718197389 */ /* 0x0000640000000016 */
[----:B01----:R-:W-:Y:S05]  /*0960*/  ENDCOLLECTIVE ;  /* 0x000000000000791b */ /* 0x003fea0003800000 */
.L_x_351:
        /* <DEDUP_REMOVED lines=9> */
.L_x_352:
[----:B------:R-:W-:Y:S02]  /*0a00*/  IMAD.MOV.U32 R24, RZ, RZ, R26 ;  /* 0x000000ffff187224 */ /* 0x000fe400078e001a */
[----:B------:R-:W-:-:S07]  /*0a10*/  IMAD.MOV.U32 R28, RZ, RZ, R25 ;  /* 0x000000ffff1c7224 */ /* 0x000fce00078e0019 */
[----:B------:R-:W-:Y:S05]  /*0a20*/  WARPSYNC.COLLECTIVE R21, `(.L_x_353) ;  /* 0x0000000015087348 */ /* 0x000fea0003c00000 */
[----:B------:R0:W1:Y:S02]  /*0a30*/  SHFL.UP P0, R25, R24, R23, R22 ;  /* 0x0400001718197389 */ /* 0x0000640000000016 */
[----:B01----:R-:W-:Y:S05]  /*0a40*/  ENDCOLLECTIVE ;  /* 0x000000000000791b */ /* 0x003fea0003800000 */
.L_x_353:
[----:B------:R-:W-:Y:S05]  /*0a50*/  BRA `(.L_x_354) ;  /* 0xfffffff800647947 */ /* 0x000fea000383ffff */
.L_x_355:
        /* <DEDUP_REMOVED lines=10> */
.L_x_3723:


//--------------------- .text._ZN3cub18CUB_300001_SM_10006detail10radix_sort30DeviceRadixSortHistogramKernelINS1_5radix10policy_hubIiiyE10Policy1000ELNS0_9SortOrderE0EiyNS1_21identity_decomposer_tEEEvPT2_PKT1_SA_iiT3_ --------------------------
	.section	.text._ZN3cub18CUB_300001_SM_10006detail10radix_sort30DeviceRadixSortHistogramKernelINS1_5radix10policy_hubIiiyE10Policy1000ELNS0_9SortOrderE0EiyNS1_21identity_decomposer_tEEEvPT2_PKT1_SA_iiT3_,"ax",@progbits
	.align	128
        .global         _ZN3cub18CUB_300001_SM_10006detail10radix_sort30DeviceRadixSortHistogramKernelINS1_5radix10policy_hubIiiyE10Policy1000ELNS0_9SortOrderE0EiyNS1_21identity_decomposer_tEEEvPT2_PKT1_SA_iiT3_
        .type           _ZN3cub18CUB_300001_SM_10006detail10radix_sort30DeviceRadixSortHistogramKernelINS1_5radix10policy_hubIiiyE10Policy1000ELNS0_9SortOrderE0EiyNS1_21identity_decomposer_tEEEvPT2_PKT1_SA_iiT3_,@function
        .size           _ZN3cub18CUB_300001_SM_10006detail10radix_sort30DeviceRadixSortHistogramKernelINS1_5radix10policy_hubIiiyE10Policy1000ELNS0_9SortOrderE0EiyNS1_21identity_decomposer_tEEEvPT2_PKT1_SA_iiT3_,(.L_x_3724 - _ZN3cub18CUB_300001_SM_10006detail10radix_sort30DeviceRadixSortHistogramKernelINS1_5radix10policy_hubIiiyE10Policy1000ELNS0_9SortOrderE0EiyNS1_21identity_decomposer_tEEEvPT2_PKT1_SA_iiT3_)
        .other          _ZN3cub18CUB_300001_SM_10006detail10radix_sort30DeviceRadixSortHistogramKernelINS1_5radix10policy_hubIiiyE10Policy1000ELNS0_9SortOrderE0EiyNS1_21identity_decomposer_tEEEvPT2_PKT1_SA_iiT3_,@"STO_CUDA_ENTRY STV_DEFAULT"
_ZN3cub18CUB_300001_SM_10006detail10radix_sort30DeviceRadixSortHistogramKernelINS1_5radix10policy_hubIiiyE10Policy1000ELNS0_9SortOrderE0EiyNS1_21identity_decomposer_tEEEvPT2_PKT1_SA_iiT3_:
.text._ZN3cub18CUB_300001_SM_10006detail10radix_sort30DeviceRadixSortHistogramKernelINS1_5radix10policy_hubIiiyE10Policy1000ELNS0_9SortOrderE0EiyNS1_21identity_decomposer_tEEEvPT2_PKT1_SA_iiT3_:
        /* <DEDUP_REMOVED lines=8> */
[----:B------:R-:W2:Y:S01]  /*0080*/  S2UR UR7, SR_CgaCtaId ;  /* 0x00000000000779c3 */ /* 0x000ea20000008800 */
[----:B------:R-:W-:Y:S01]  /*0090*/  UIADD3.X UR12, UPT, UPT, UR15, -0x1, URZ, UP0, !UPT ;  /* 0xffffffff0f0c7890 */ /* 0x000fe200087fe4ff */
[----:B------:R-:W-:Y:S01]  /*00a0*/  UMOV UR6, 0x400 ;  /* 0x0000040000067882 */ /* 0x000fe20000000000 */
[----:B------:R-:W3:Y:S05]  /*00b0*/  LDCU.64 UR20, c[0x0][0x358] ;  /* 0x00006b00ff1477ac */ /* 0x000eea0008000a00 */
[----:B------:R-:W4:Y:S01]  /*00c0*/  S2UR UR8, SR_CTAID.X ;  /* 0x00000000000879c3 */ /* 0x000f220000002500 */
[----:B------:R-:W-:Y:S01]  /*00d0*/  USHF.R.U64 UR11, UR11, 0x1e, UR12 ;  /* 0x0000001e0b0b7899 */ /* 0x000fe2000800120c */
[----:B------:R-:W0:Y:S03]  /*00e0*/  LDCU UR28, c[0x0][0x370] ;  /* 0x00006e00ff1c77ac */ /* 0x000e260008000800 */
        /* <DEDUP_REMOVED lines=8> */
[C---:B0-----:R-:W-:Y:S01]  /*0170*/  VIADD R21, R4.reuse, 0x780 ;  /* 0x0000078004157836 */ /* 0x041fe20000000000 */
[----:B------:R-:W-:Y:S02]  /*0180*/  USEL UR12, UR12, UR15, UP0 ;  /* 0x0000000f0c0c7287 */ /* 0x000fe40008000000 */
[----:B------:R-:W-:Y:S02]  /*0190*/  UISETP.GE.AND UP0, UPT, UR4, 0x8, UPT ;  /* 0x000000080400788c */ /* 0x000fe4000bf06270 */
[----:B--2---:R-:W-:Y:S02]  /*01a0*/  ULEA UR6, UR7, UR6, 0x18 ;  /* 0x0000000607067291 */ /* 0x004fe4000f8ec0ff */
[----:B------:R-:W-:Y:S02]  /*01b0*/  USHF.R.S32.HI UR5, URZ, 0x3, UR5 ;  /* 0x00000003ff057899 */ /* 0x000fe40008011405 */
[----:B------:R-:W-:Y:S01]  /*01c0*/  PLOP3.LUT P0, PT, PT, PT, UP0, 0x80, 0x8 ;  /* 0x000000000008781c */ /* 0x000fe20003f0f008 */
[----:B----4-:R-:W-:Y:S01]  /*01d0*/  USHF.L.U32 UR8, UR8, 0xb, URZ ;  /* 0x0000000b08087899 */ /* 0x010fe200080006ff */
[C---:B------:R-:W-:Y:S01]  /*01e0*/  LEA R0, R4.reuse, UR6, 0x2 ;  /* 0x0000000604007c11 */ /* 0x040fe2000f8e10ff */
[----:B------:R-:W-:Y:S01]  /*01f0*/  UIADD3 UR22, UPT, UPT, UR5, -0x1, URZ ;  /* 0xffffffff05167890 */ /* 0x000fe2000fffe0ff */
[----:B------:R-:W-:Y:S01]  /*0200*/  ISETP.GT.U32.OR P0, PT, R4, 0xff, !P0 ;  /* 0x000000ff0400780c */ /* 0x000fe20004704470 */
[----:B------:R-:W-:-:S02]  /*0210*/  ULOP3.LUT UR23, UR5, 0xf, URZ, 0xc0, !UPT ;  /* 0x0000000f05177892 */ /* 0x000fc4000f8ec0ff */
[----:B------:R-:W-:Y:S01]  /*0220*/  ULOP3.LUT UR24, UR5, 0x7, URZ, 0xc0, !UPT ;  /* 0x0000000705187892 */ /* 0x000fe2000f8ec0ff */
[----:B------:R-:W-:Y:S01]  /*0230*/  P2R R20, PR, RZ, 0x1 ;  /* 0x00000001ff147803 */ /* 0x000fe20000000000 */
[----:B------:R-:W-:Y:S02]  /*0240*/  ULOP3.LUT UR25, UR5, 0x3, URZ, 0xc0, !UPT ;  /* 0x0000000305197892 */ /* 0x000fe4000f8ec0ff */
[----:B------:R-:W-:Y:S02]  /*0250*/  ULOP3.LUT UR26, UR5, 0xffffff0, URZ, 0xc0, !UPT ;  /* 0x0ffffff0051a7892 */ /* 0x000fe4000f8ec0ff */
[----:B------:R-:W-:Y:S02]  /*0260*/  ULOP3.LUT UR27, UR5, 0xffffff8, URZ, 0xc0, !UPT ;  /* 0x0ffffff8051b7892 */ /* 0x000fe4000f8ec0ff */
[----:B------:R-:W-:Y:S01]  /*0270*/  ULOP3.LUT UR9, UR5, 0x1, URZ, 0xc0, !UPT ;  /* 0x0000000105097892 */ /* 0x000fe2000f8ec0ff */
[----:B------:R-:W-:Y:S01]  /*0280*/  UMOV UR6, URZ ;  /* 0x000000ff00067c82 */ /* 0x000fe20008000000 */
[----:B---3--:R-:W-:-:S10]  /*0290*/  UMOV UR7, URZ ;  /* 0x000000ff00077c82 */ /* 0x008fd40008000000 */
.L_x_439:
[----:B------:R-:W-:Y:S01]  /*02a0*/  ISETP.NE.AND P0, PT, R20, RZ, PT ;  /* 0x000000ff1400720c */ /* 0x000fe20003f05270 */
[----:B------:R-:W-:-:S12]  /*02b0*/  BSSY.RECONVERGENT B0, `(.L_x_356) ;  /* 0x000007c000007945 */ /* 0x000fd80003800200 */
[----:B012345:R-:W-:Y:S05]  /*02c0*/  @P0 BRA `(.L_x_357) ;  /* 0x0000000400e80947 */ /* 0x03ffea0003800000 */
[----:B------:R-:W-:Y:S02]  /*02d0*/  IMAD.U32 R2, RZ, RZ, UR22 ;  /* 0x00000016ff027e24 */ /* 0x000fe4000f8e00ff */
[----:B------:R-:W-:-:S03]  /*02e0*/  IMAD.MOV.U32 R3, RZ, RZ, RZ ;  /* 0x000000ffff037224 */ /* 0x000fc600078e00ff */
[----:B------:R-:W-:-:S13]  /*02f0*/  ISETP.GE.U32.AND P1, PT, R2, 0xf, PT ;  /* 0x0000000f0200780c */ /* 0x000fda0003f26070 */
[----:B------:R-:W-:Y:S05]  /*0300*/  @!P1 BRA `(.L_x_358) ;  /* 0x00000000005c9947 */ /* 0x000fea0003800000 */
[----:B------:R-:W-:Y:S01]  /*0310*/  VIADD R2, R0, 0x2000 ;  /* 0x0000200000027836 */ /* 0x000fe20000000000 */
[----:B------:R-:W-:-:S12]  /*0320*/  UIADD3 UR4, UPT, UPT, -UR26, URZ, URZ ;  /* 0x000000ff1a047290 */ /* 0x000fd8000fffe1ff */
.L_x_359:
        /* <DEDUP_REMOVED lines=21> */
.L_x_358:
[----:B------:R-:W-:Y:S01]  /*0480*/  ISETP.NE.AND P0, PT, RZ, UR23, PT ;  /* 0x00000017ff007c0c */ /* 0x000fe2000bf05270 */
[----:B------:R-:W-:Y:S01]  /*0490*/  IMAD.U32 R6, RZ, RZ, UR24 ;  /* 0x00000018ff067e24 */ /* 0x000fe2000f8e00ff */
[----:B------:R-:W-:-:S03]  /*04a0*/  MOV R2, UR23 ;  /* 0x0000001700027c02 */ /* 0x000fc60008000f00 */
        /* <DEDUP_REMOVED lines=16> */
.L_x_361:
        /* <DEDUP_REMOVED lines=18> */
.L_x_360:
[----:B------:R-:W-:-:S13]  /*06d0*/  ISETP.GT.U32.AND P2, PT, R4, 0x7f, PT ;  /* 0x0000007f0400780c */ /* 0x000fda0003f44070 */
[----:B------:R-:W-:Y:S05]  /*06e0*/  @P2 BRA `(.L_x_357) ;  /* 0x0000000000e02947 */ /* 0x000fea0003800000 */
[----:B--23--:R-:W-:Y:S01]  /*06f0*/  HFMA2 R3, -RZ, RZ, 0, 0 ;  /* 0x00000000ff037431 */ /* 0x00cfe200000001ff */
[----:B------:R-:W-:Y:S06]  /*0700*/  @!P1 BRA `(.L_x_362) ;  /* 0x0000000000589947 */ /* 0x000fec0003800000 */
[----:B------:R-:W-:-:S07]  /*0710*/  IMAD.MOV.U32 R3, RZ, RZ, RZ ;  /* 0x000000ffff037224 */ /* 0x000fce00078e00ff */
.L_x_363:
        /* <DEDUP_REMOVED lines=21> */
.L_x_362:
        /* <DEDUP_REMOVED lines=14> */
.L_x_364:
[----:B------:R-:W-:Y:S05]  /*0950*/  BRA.U !UP0, `(.L_x_357) ;  /* 0x0000000108447547 */ /* 0x000fea000b800000 */
[----:B------:R-:W-:Y:S01]  /*0960*/  ISETP.GE.U32.AND P0, PT, R6, 0x3, PT ;  /* 0x000000030600780c */ /* 0x000fe20003f06070 */
[----:B------:R-:W-:-:S12]  /*0970*/  UISETP.NE.AND UP0, UPT, UR25, URZ, UPT ;  /* 0x000000ff1900728c */ /* 0x000fd8000bf05270 */
[C---:B---3--:R-:W-:Y:S01]  /*0980*/  @P0 IMAD R2, R3.reuse, 0x400, R0 ;  /* 0x0000040003020824 */ /* 0x048fe200078e0200 */
[----:B------:R-:W-:-:S04]  /*0990*/  @P0 IADD3 R3, PT, PT, R3, 0x4, RZ ;  /* 0x0000000403030810 */ /* 0x000fc80007ffe0ff */
        /* <DEDUP_REMOVED lines=13> */
.L_x_357:
[----:B------:R-:W-:Y:S05]  /*0a70*/  BSYNC.RECONVERGENT B0 ;  /* 0x0000000000007941 */ /* 0x000fea0003800200 */
.L_x_356:
        /* <DEDUP_REMOVED lines=16> */
.L_x_370:
        /* <DEDUP_REMOVED lines=14> */
[----:B------:R-:W4:Y:S01]  /*0c60*/  LDCU.64 UR18, c[0x0][0x388] ;  /* 0x00007100ff1277ac */ /* 0x000f220008000a00 */
[----:B0-23--:R-:W-:-:S05]  /*0c70*/  IADD3 R3, P0, PT, R4, UR15, RZ ;  /* 0x0000000f04037c10 */ /* 0x00dfca000ff1e0ff */
[----:B------:R-:W-:Y:S01]  /*0c80*/  IMAD.X R6, RZ, RZ, UR16, P0 ;  /* 0x00000010ff067e24 */ /* 0x000fe200080e06ff */
[----:B----4-:R-:W-:-:S04]  /*0c90*/  LEA R2, P0, R3, UR18, 0x2 ;  /* 0x0000001203027c11 */ /* 0x010fc8000f8010ff */
        /* <DEDUP_REMOVED lines=18> */
.L_x_366:
[----:B------:R-:W4:Y:S01]  /*0dc0*/  LDCU.64 UR18, c[0x0][0x388] ;  /* 0x00007100ff1277ac */ /* 0x000f220008000a00 */
[C---:B012---:R-:W-:Y:S01]  /*0dd0*/  VIADD R5, R4.reuse, 0x100 ;  /* 0x0000010004057836 */ /* 0x047fe20000000000 */
[C---:B---3--:R-:W-:Y:S01]  /*0de0*/  IADD3 R3, P0, PT, R4.reuse, UR15, RZ ;  /* 0x0000000f04037c10 */ /* 0x048fe2000ff1e0ff */
[C---:B----4-:R-:W-:Y:S01]  /*0df0*/  VIADD R2, R4.reuse, 0x80 ;  /* 0x0000008004027836 */ /* 0x050fe20000000000 */
[C---:B------:R-:W-:Y:S01]  /*0e00*/  ISETP.GE.AND P1, PT, R4.reuse, UR17, PT ;  /* 0x0000001104007c0c */ /* 0x040fe2000bf26270 */
[----:B------:R-:W-:Y:S01]  /*0e10*/  VIADD R7, R4, 0x180 ;  /* 0x0000018004077836 */ /* 0x000fe20000000000 */
[----:B------:R-:W-:Y:S01]  /*0e20*/  ISETP.GE.AND P3, PT, R5, UR17, PT ;  /* 0x0000001105007c0c */ /* 0x000fe2000bf66270 */
[----:B------:R-:W-:Y:S01]  /*0e30*/  IMAD.X R6, RZ, RZ, UR16, P0 ;  /* 0x00000010ff067e24 */ /* 0x000fe200080e06ff */
[----:B------:R-:W-:Y:S01]  /*0e40*/  ISETP.GE.AND P2, PT, R2, UR17, PT ;  /* 0x0000001102007c0c */ /* 0x000fe2000bf46270 */
[----:B------:R-:W-:Y:S01]  /*0e50*/  VIADD R5, R4, 0x200 ;  /* 0x0000020004057836 */ /* 0x000fe20000000000 */
[----:B------:R-:W-:Y:S01]  /*0e60*/  ISETP.GE.AND P4, PT, R7, UR17, PT ;  /* 0x0000001107007c0c */ /* 0x000fe2000bf86270 */
[----:B------:R-:W-:-:S03]  /*0e70*/  IMAD.MOV.U32 R12, RZ, RZ, 0x7fffffff ;  /* 0x7fffffffff0c7424 */ /* 0x000fc600078e00ff */
[----:B------:R-:W-:Y:S01]  /*0e80*/  ISETP.GE.AND P5, PT, R5, UR17, PT ;  /* 0x0000001105007c0c */ /* 0x000fe2000bfa6270 */
[----:B------:R-:W-:Y:S01]  /*0e90*/  VIADD R5, R4, 0x300 ;  /* 0x0000030004057836 */ /* 0x000fe20000000000 */
[----:B------:R-:W-:-:S04]  /*0ea0*/  LEA R2, P0, R3, UR18, 0x2 ;  /* 0x0000001203027c11 */ /* 0x000fc8000f8010ff */
[----:B------:R-:W-:Y:S01]  /*0eb0*/  LEA.HI.X R3, R3, UR19, R6, 0x2, P0 ;  /* 0x0000001303037c11 */ /* 0x000fe200080f1406 */
[----:B------:R-:W-:Y:S01]  /*0ec0*/  IMAD.MOV.U32 R11, RZ, RZ, 0x7fffffff ;  /* 0x7fffffffff0b7424 */ /* 0x000fe200078e00ff */
[----:B------:R-:W-:-:S03]  /*0ed0*/  IADD3 R6, PT, PT, R4, 0x280, RZ ;  /* 0x0000028004067810 */ /* 0x000fc60007ffe0ff */
[----:B------:R1:W5:Y:S01]  /*0ee0*/  @!P1 LDG.E R12, desc[UR20][R2.64] ;  /* 0x00000014020c9981 */ /* 0x000362000c1e1900 */
[----:B------:R-:W-:Y:S01]  /*0ef0*/  ISETP.GE.AND P1, PT, R5, UR17, PT ;  /* 0x0000001105007c0c */ /* 0x000fe2000bf26270 */
[----:B------:R-:W-:Y:S01]  /*0f00*/  VIADD R5, R4, 0x380 ;  /* 0x0000038004057836 */ /* 0x000fe20000000000 */
[----:B------:R-:W-:Y:S01]  /*0f10*/  ISETP.GE.AND P0, PT, R6, UR17, PT ;  /* 0x0000001106007c0c */ /* 0x000fe2000bf06270 */
[----:B------:R-:W-:Y:S01]  /*0f20*/  IMAD.MOV.U32 R9, RZ, RZ, 0x7fffffff ;  /* 0x7fffffffff097424 */ /* 0x000fe200078e00ff */
[----:B------:R1:W5:Y:S02]  /*0f30*/  @!P2 LDG.E R11, desc[UR20][R2.64+0x200] ;  /* 0x00020014020ba981 */ /* 0x000364000c1e1900 */
[----:B------:R-:W-:Y:S01]  /*0f40*/  ISETP.GE.AND P2, PT, R5, UR17, PT ;  /* 0x0000001105007c0c */ /* 0x000fe2000bf46270 */
[----:B------:R-:W-:Y:S02]  /*0f50*/  VIADD R5, R4, 0x480 ;  /* 0x0000048004057836 */ /* 0x000fe40000000000 */
[----:B------:R-:W-:Y:S01]  /*0f60*/  IMAD.MOV.U32 R10, RZ, RZ, 0x7fffffff ;  /* 0x7fffffffff0a7424 */ /* 0x000fe200078e00ff */
[----:B------:R1:W5:Y:S01]  /*0f70*/  @!P4 LDG.E R9, desc[UR20][R2.64+0x600] ;  /* 0x000600140209c981 */ /* 0x000362000c1e1900 */
[----:B------:R-:W-:-:S02]  /*0f80*/  MOV R8, 0x7fffffff ;  /* 0x7fffffff00087802 */ /* 0x000fc40000000f00 */
[C---:B------:R-:W-:Y:S02]  /*0f90*/  LOP3.LUT R6, R4.reuse, 0x400, RZ, 0xfc, !PT ;  /* 0x0000040004067812 */ /* 0x040fe400078efcff */
[----:B------:R-:W-:Y:S01]  /*0fa0*/  ISETP.GE.AND P4, PT, R5, UR17, PT ;  /* 0x0000001105007c0c */ /* 0x000fe2000bf86270 */
[----:B------:R-:W-:Y:S01]  /*0fb0*/  VIADD R5, R4, 0x500 ;  /* 0x0000050004057836 */ /* 0x000fe20000000000 */
[----:B------:R1:W5:Y:S01]  /*0fc0*/  @!P3 LDG.E R10, desc[UR20][R2.64+0x400] ;  /* 0x00040014020ab981 */ /* 0x000362000c1e1900 */
[----:B------:R-:W-:Y:S01]  /*0fd0*/  ISETP.GE.AND P3, PT, R6, UR17, PT ;  /* 0x0000001106007c0c */ /* 0x000fe2000bf66270 */
[----:B------:R-:W-:Y:S02]  /*0fe0*/  IMAD.MOV.U32 R6, RZ, RZ, 0x7fffffff ;  /* 0x7fffffffff067424 */ /* 0x000fe400078e00ff */
[----:B------:R1:W5:Y:S01]  /*0ff0*/  @!P5 LDG.E R8, desc[UR20][R2.64+0x800] ;  /* 0x000800140208d981 */ /* 0x000362000c1e1900 */
[----:B------:R-:W-:Y:S01]  /*1000*/  ISETP.GE.AND P5, PT, R5, UR17, PT ;  /* 0x0000001105007c0c */ /* 0x000fe2000bfa6270 */
[----:B------:R-:W-:-:S02]  /*1010*/  VIADD R5, R4, 0x600 ;  /* 0x0000060004057836 */ /* 0x000fc40000000000 */
[----:B------:R-:W-:Y:S01]  /*1020*/  IMAD.MOV.U32 R7, RZ, RZ, 0x7fffffff ;  /* 0x7fffffffff077424 */ /* 0x000fe200078e00ff */
[----:B------:R1:W5:Y:S01]  /*1030*/  @!P1 LDG.E R6, desc[UR20][R2.64+0xc00] ;  /* 0x000c001402069981 */ /* 0x000362000c1e1900 */
[C---:B------:R-:W-:Y:S01]  /*1040*/  VIADD R13, R4.reuse, 0x580 ;  /* 0x00000580040d7836 */ /* 0x040fe20000000000 */
[----:B------:R-:W-:Y:S01]  /*1050*/  ISETP.GE.AND P1, PT, R5, UR17, PT ;  /* 0x0000001105007c0c */ /* 0x000fe2000bf26270 */
[----:B------:R-:W-:Y:S02]  /*1060*/  IMAD.MOV.U32 R5, RZ, RZ, 0x7fffffff ;  /* 0x7fffffffff057424 */ /* 0x000fe400078e00ff */
[----:B------:R-:W-:Y:S01]  /*1070*/  IMAD.MOV.U32 R19, RZ, RZ, 0x7fffffff ;  /* 0x7fffffffff137424 */ /* 0x000fe200078e00ff */
[----:B------:R1:W5:Y:S01]  /*1080*/  @!P0 LDG.E R7, desc[UR20][R2.64+0xa00] ;  /* 0x000a001402078981 */ /* 0x000362000c1e1900 */
[----:B------:R-:W-:Y:S01]  /*1090*/  IMAD.MOV.U32 R18, RZ, RZ, 0x7fffffff ;  /* 0x7fffffffff127424 */ /* 0x000fe200078e00ff */
[----:B------:R-:W-:Y:S01]  /*10a0*/  ISETP.GE.AND P0, PT, R13, UR17, PT ;  /* 0x000000110d007c0c */ /* 0x000fe2000bf06270 */
[C---:B------:R-:W-:Y:S01]  /*10b0*/  VIADD R14, R4.reuse, 0x700 ;  /* 0x00000700040e7836 */ /* 0x040fe20000000000 */
[----:B------:R-:W-:Y:S01]  /*10c0*/  IADD3 R13, PT, PT, R4, 0x680, RZ ;  /* 0x00000680040d7810 */ /* 0x000fe20007ffe0ff */
[----:B------:R1:W5:Y:S03]  /*10d0*/  @!P2 LDG.E R5, desc[UR20][R2.64+0xe00] ;  /* 0x000e00140205a981 */ /* 0x000366000c1e1900 */
[----:B------:R-:W-:Y:S01]  /*10e0*/  ISETP.GE.AND P2, PT, R13, UR17, PT ;  /* 0x000000110d007c0c */ /* 0x000fe2000bf46270 */
[----:B------:R1:W5:Y:S01]  /*10f0*/  @!P3 LDG.E R19, desc[UR20][R2.64+0x1000] ;  /* 0x001000140213b981 */ /* 0x000362000c1e1900 */
[----:B------:R-:W-:-:S03]  /*1100*/  ISETP.GE.AND P3, PT, R14, UR17, PT ;  /* 0x000000110e007c0c */ /* 0x000fc6000bf66270 */
[----:B------:R1:W5:Y:S01]  /*1110*/  @!P4 LDG.E R18, desc[UR20][R2.64+0x1200] ;  /* 0x001200140212c981 */ /* 0x000362000c1e1900 */
[----:B------:R-:W-:Y:S01]  /*1120*/  ISETP.GE.AND P4, PT, R21, UR17, PT ;  /* 0x0000001115007c0c */ /* 0x000fe2000bf86270 */
[----:B------:R-:W-:Y:S01]  /*1130*/  IMAD.MOV.U32 R17, RZ, RZ, 0x7fffffff ;  /* 0x7fffffffff117424 */ /* 0x000fe200078e00ff */
[----:B------:R-:W-:Y:S01]  /*1140*/  MOV R14, 0x7fffffff ;  /* 0x7fffffff000e7802 */ /* 0x000fe20000000f00 */
[----:B------:R-:W-:Y:S02]  /*1150*/  IMAD.MOV.U32 R16, RZ, RZ, 0x7fffffff ;  /* 0x7fffffffff107424 */ /* 0x000fe400078e00ff */
[----:B------:R-:W-:Y:S02]  /*1160*/  IMAD.MOV.U32 R22, RZ, RZ, 0x7fffffff ;  /* 0x7fffffffff167424 */ /* 0x000fe400078e00ff */
        /* <DEDUP_REMOVED lines=8> */
.L_x_367:
[----:B01----:R-:W0:Y:S02]  /*11f0*/  LDC.64 R2, c[0x0][0x398] ;  /* 0x0000e600ff027b82 */ /* 0x003e240000000a00 */
[----:B0-----:R-:W-:-:S13]  /*1200*/  ISETP.GT.AND P0, PT, R3, R2, PT ;  /* 0x000000020300720c */ /* 0x001fda0003f04270 */
[----:B------:R-:W-:Y:S05]  /*1210*/  @!P0 BRA `(.L_x_368) ;  /* 0x0000000400788947 */ /* 0x000fea0003800000 */
[----:B------:R-:W0:Y:S01]  /*1220*/  S2UR UR15, SR_CgaCtaId ;  /* 0x00000000000f79c3 */ /* 0x000e220000008800 */
[----:B-----5:R-:W-:Y:S01]  /*1230*/  LOP3.LUT R15, R15, 0x80000000, RZ, 0x3c, !PT ;  /* 0x800000000f0f7812 */ /* 0x020fe200078e3cff */
[----:B------:R-:W-:Y:S01]  /*1240*/  UMOV UR4, 0x400 ;  /* 0x0000040000047882 */ /* 0x000fe20000000000 */
[----:B------:R-:W-:Y:S01]  /*1250*/  LOP3.LUT R14, R14, 0x80000000, RZ, 0x3c, !PT ;  /* 0x800000000e0e7812 */ /* 0x000fe200078e3cff */
[----:B------:R-:W1:Y:S01]  /*1260*/  LDCU UR16, c[0x0][0x398] ;  /* 0x00007300ff1077ac */ /* 0x000e620008000800 */
[----:B------:R-:W-:Y:S02]  /*1270*/  LOP3.LUT R13, R13, 0x80000000, RZ, 0x3c, !PT ;  /* 0x800000000d0d7812 */ /* 0x000fe400078e3cff */
[----:B------:R-:W-:Y:S02]  /*1280*/  LOP3.LUT R2, R22, 0x80000000, RZ, 0x3c, !PT ;  /* 0x8000000016027812 */ /* 0x000fe400078e3cff */
[----:B------:R-:W-:Y:S02]  /*1290*/  LOP3.LUT R16, R16, 0x80000000, RZ, 0x3c, !PT ;  /* 0x8000000010107812 */ /* 0x000fe400078e3cff */
[----:B------:R-:W-:-:S02]  /*12a0*/  LOP3.LUT R17, R17, 0x80000000, RZ, 0x3c, !PT ;  /* 0x8000000011117812 */ /* 0x000fc400078e3cff */
[----:B------:R-:W-:Y:S02]  /*12b0*/  LOP3.LUT R18, R18, 0x80000000, RZ, 0x3c, !PT ;  /* 0x8000000012127812 */ /* 0x000fe400078e3cff */
[----:B------:R-:W-:Y:S02]  /*12c0*/  LOP3.LUT R19, R19, 0x80000000, RZ, 0x3c, !PT ;  /* 0x8000000013137812 */ /* 0x000fe400078e3cff */
[----:B------:R-:W-:Y:S02]  /*12d0*/  LOP3.LUT R5, R5, 0x80000000, RZ, 0x3c, !PT ;  /* 0x8000000005057812 */ /* 0x000fe400078e3cff */
[----:B------:R-:W-:Y:S02]  /*12e0*/  LOP3.LUT R6, R6, 0x80000000, RZ, 0x3c, !PT ;  /* 0x8000000006067812 */ /* 0x000fe400078e3cff */
[----:B------:R-:W-:Y:S02]  /*12f0*/  LOP3.LUT R7, R7, 0x80000000, RZ, 0x3c, !PT ;  /* 0x8000000007077812 */ /* 0x000fe400078e3cff */
[----:B------:R-:W-:Y:S01]  /*1300*/  LOP3.LUT R8, R8, 0x80000000, RZ, 0x3c, !PT ;  /* 0x8000000008087812 */ /* 0x000fe200078e3cff */
[----:B0-----:R-:W-:Y:S01]  /*1310*/  ULEA UR15, UR15, UR4, 0x18 ;  /* 0x000000040f0f7291 */ /* 0x001fe2000f8ec0ff */
[----:B------:R-:W-:-:S02]  /*1320*/  LOP3.LUT R9, R9, 0x80000000, RZ, 0x3c, !PT ;  /* 0x8000000009097812 */ /* 0x000fc400078e3cff */
[----:B------:R-:W-:Y:S01]  /*1330*/  LOP3.LUT R10, R10, 0x80000000, RZ, 0x3c, !PT ;  /* 0x800000000a0a7812 */ /* 0x000fe200078e3cff */
[----:B------:R-:W-:Y:S01]  /*1340*/  UMOV UR4, URZ ;  /* 0x000000ff00047c82 */ /* 0x000fe20008000000 */
[----:B------:R-:W-:Y:S02]  /*1350*/  LOP3.LUT R11, R11, 0x80000000, RZ, 0x3c, !PT ;  /* 0x800000000b0b7812 */ /* 0x000fe400078e3cff */
[----:B-1----:R-:W-:-:S07]  /*1360*/  LOP3.LUT R12, R12, 0x80000000, RZ, 0x3c, !PT ;  /* 0x800000000c0c7812 */ /* 0x002fce00078e3cff */
.L_x_369:
[----:B------:R-:W-:Y:S01]  /*1370*/  IMAD R22, RZ, RZ, -UR16 ;  /* 0x80000010ff167e24 */ /* 0x000fe2000f8e02ff */
[----:B0-----:R-:W-:Y:S01]  /*1380*/  SHF.R.U32.HI R23, RZ, UR16, R12 ;  /* 0x00000010ff177c19 */ /* 0x001fe2000801160c */
[----:B------:R-:W-:Y:S01]  /*1390*/  IMAD.MOV.U32 R25, RZ, RZ, -0x1 ;  /* 0xffffffffff197424 */ /* 0x000fe200078e00ff */
[----:B------:R-:W-:Y:S01]  /*13a0*/  ULEA UR17, UR4, UR15, 0xa ;  /* 0x0000000f04117291 */ /* 0x000fe2000f8e50ff */
[----:B------:R-:W-:Y:S01]  /*13b0*/  SHF.R.U32.HI R27, RZ, UR16, R10 ;  /* 0x00000010ff1b7c19 */ /* 0x000fe2000801160a */
[----:B------:R-:W-:Y:S01]  /*13c0*/  UIADD3 UR4, UPT, UPT, UR4, 0x1, URZ ;  /* 0x0000000104047890 */ /* 0x000fe2000fffe0ff */
[----:B------:R-:W-:Y:S02]  /*13d0*/  VIADDMNMX R22, R22, R3, 0x8, PT ;  /* 0x0000000816167446 */ /* 0x000fe40003800103 */
[----:B------:R-:W-:Y:S02]  /*13e0*/  SHF.R.U32.HI R29, RZ, UR16, R9 ;  /* 0x00000010ff1d7c19 */ /* 0x000fe40008011609 */
[----:B------:R-:W-:-:S02]  /*13f0*/  SHF.L.U32 R22, R25, R22, RZ ;  /* 0x0000001619167219 */ /* 0x000fc400000006ff */
[----:B------:R-:W-:Y:S02]  /*1400*/  SHF.R.U32.HI R25, RZ, UR16, R11 ;  /* 0x00000010ff197c19 */ /* 0x000fe4000801160b */
[-C--:B------:R-:W-:Y:S02]  /*1410*/  LOP3.LUT R23, R23, R22.reuse, RZ, 0x30, !PT ;  /* 0x0000001617177212 */ /* 0x080fe400078e30ff */
[-C--:B------:R-:W-:Y:S02]  /*1420*/  LOP3.LUT R25, R25, R22.reuse, RZ, 0x30, !PT ;  /* 0x0000001619197212 */ /* 0x080fe400078e30ff */
[----:B------:R-:W-:Y:S02]  /*1430*/  LOP3.LUT R27, R27, R22, RZ, 0x30, !PT ;  /* 0x000000161b1b7212 */ /* 0x000fe400078e30ff */
[----:B------:R-:W-:Y:S02]  /*1440*/  LEA R23, R23, UR17, 0x2 ;  /* 0x0000001117177c11 */ /* 0x000fe4000f8e10ff */
[----:B------:R-:W-:-:S02]  /*1450*/  LEA R25, R25, UR17, 0x2 ;  /* 0x0000001119197c11 */ /* 0x000fc4000f8e10ff */
[----:B------:R-:W-:Y:S01]  /*1460*/  LEA R27, R27, UR17, 0x2 ;  /* 0x000000111b1b7c11 */ /* 0x000fe2000f8e10ff */
[----:B------:R0:W-:Y:S01]  /*1470*/  ATOMS.POPC.INC.32 RZ, [R23+URZ] ;  /* 0x0000000017ff7f8c */ /* 0x0001e2000d8000ff */
[----:B------:R-:W-:Y:S02]  /*1480*/  SHF.R.U32.HI R24, RZ, UR16, R8 ;  /* 0x00000010ff187c19 */ /* 0x000fe40008011608 */
[----:B------:R-:W-:Y:S01]  /*1490*/  SHF.R.U32.HI R26, RZ, UR16, R7 ;  /* 0x00000010ff1a7c19 */ /* 0x000fe20008011607 */
[----:B------:R1:W-:Y:S01]  /*14a0*/  ATOMS.POPC.INC.32 RZ, [R25+URZ] ;  /* 0x0000000019ff7f8c */ /* 0x0003e2000d8000ff */
[-C--:B------:R-:W-:Y:S02]  /*14b0*/  LOP3.LUT R29, R29, R22.reuse, RZ, 0x30, !PT ;  /* 0x000000161d1d7212 */ /* 0x080fe400078e30ff */
[----:B------:R-:W-:Y:S01]  /*14c0*/  LOP3.LUT R24, R24, R22, RZ, 0x30, !PT ;  /* 0x0000001618187212 */ /* 0x000fe200078e30ff */
[----:B------:R2:W-:Y:S01]  /*14d0*/  ATOMS.POPC.INC.32 RZ, [R27+URZ] ;  /* 0x000000001bff7f8c */ /* 0x0005e2000d8000ff */
[----:B0-----:R-:W-:-:S02]  /*14e0*/  SHF.R.U32.HI R23, RZ, UR16, R6 ;  /* 0x00000010ff177c19 */ /* 0x001fc40008011606 */
[-C--:B------:R-:W-:Y:S02]  /*14f0*/  LOP3.LUT R26, R26, R22.reuse, RZ, 0x30, !PT ;  /* 0x000000161a1a7212 */ /* 0x080fe400078e30ff */
[----:B-1----:R-:W-:Y:S02]  /*1500*/  SHF.R.U32.HI R25, RZ, UR16, R5 ;  /* 0x00000010ff197c19 */ /* 0x002fe40008011605 */
[-C--:B------:R-:W-:Y:S02]  /*1510*/  LOP3.LUT R23, R23, R22.reuse, RZ, 0x30, !PT ;  /* 0x0000001617177212 */ /* 0x080fe400078e30ff */
[----:B--2---:R-:W-:Y:S02]  /*1520*/  SHF.R.U32.HI R27, RZ, UR16, R19 ;  /* 0x00000010ff1b7c19 */ /* 0x004fe40008011613 */
[----:B------:R-:W-:Y:S02]  /*1530*/  LEA R29, R29, UR17, 0x2 ;  /* 0x000000111d1d7c11 */ /* 0x000fe4000f8e10ff */
[----:B------:R-:W-:-:S02]  /*1540*/  LOP3.LUT R25, R25, R22, RZ, 0x30, !PT ;  /* 0x0000001619197212 */ /* 0x000fc400078e30ff */
        /* <DEDUP_REMOVED lines=8> */
[----:B------:R-:W-:-:S02]  /*15d0*/  LEA R27, R27, UR17, 0x2 ;  /* 0x000000111b1b7c11 */ /* 0x000fc4000f8e10ff */
[----:B0-----:R-:W-:Y:S01]  /*15e0*/  SHF.R.U32.HI R29, RZ, UR16, R18 ;  /* 0x00000010ff1d7c19 */ /* 0x001fe20008011612 */
[----:B------:R0:W-:Y:S01]  /*15f0*/  ATOMS.POPC.INC.32 RZ, [R23+URZ] ;  /* 0x0000000017ff7f8c */ /* 0x0001e2000d8000ff */
[----:B-1----:R-:W-:Y:S02]  /*1600*/  SHF.R.U32.HI R24, RZ, UR16, R17 ;  /* 0x00000010ff187c19 */ /* 0x002fe40008011611 */
[----:B------:R-:W-:Y:S01]  /*1610*/  SHF.R.U32.HI R28, RZ, UR16, R15 ;  /* 0x00000010ff1c7c19 */ /* 0x000fe2000801160f */
[----:B------:R1:W-:Y:S01]  /*1620*/  ATOMS.POPC.INC.32 RZ, [R25+URZ] ;  /* 0x0000000019ff7f8c */ /* 0x0003e2000d8000ff */
[----:B--2---:R-:W-:Y:S02]  /*1630*/  SHF.R.U32.HI R26, RZ, UR16, R16 ;  /* 0x00000010ff1a7c19 */ /* 0x004fe40008011610 */
[----:B------:R-:W-:Y:S01]  /*1640*/  LOP3.LUT R29, R29, R22, RZ, 0x30, !PT ;  /* 0x000000161d1d7212 */ /* 0x000fe200078e30ff */
[----:B------:R2:W-:Y:S01]  /*1650*/  ATOMS.POPC.INC.32 RZ, [R27+URZ] ;  /* 0x000000001bff7f8c */ /* 0x0005e2000d8000ff */
[----:B0-----:R-:W-:-:S02]  /*1660*/  SHF.R.U32.HI R23, RZ, UR16, R2 ;  /* 0x00000010ff177c19 */ /* 0x001fc40008011602 */
[-C--:B------:R-:W-:Y:S02]  /*1670*/  LOP3.LUT R24, R24, R22.reuse, RZ, 0x30, !PT ;  /* 0x0000001618187212 */ /* 0x080fe400078e30ff */
[----:B-1----:R-:W-:Y:S02]  /*1680*/  SHF.R.U32.HI R25, RZ, UR16, R13 ;  /* 0x00000010ff197c19 */ /* 0x002fe4000801160d */
[-C--:B------:R-:W-:Y:S02]  /*1690*/  LOP3.LUT R26, R26, R22.reuse, RZ, 0x30, !PT ;  /* 0x000000161a1a7212 */ /* 0x080fe400078e30ff */
[----:B--2---:R-:W-:Y:S01]  /*16a0*/  SHF.R.U32.HI R27, RZ, UR16, R14 ;  /* 0x00000010ff1b7c19 */ /* 0x004fe2000801160e */
[----:B------:R-:W-:Y:S01]  /*16b0*/  UIADD3 UR16, UPT, UPT, UR16, 0x8, URZ ;  /* 0x0000000810107890 */ /* 0x000fe2000fffe0ff */
[----:B------:R-:W-:Y:S02]  /*16c0*/  LOP3.LUT R23, R23, R22, RZ, 0x30, !PT ;  /* 0x0000001617177212 */ /* 0x000fe400078e30ff */
[----:B------:R-:W-:-:S02]  /*16d0*/  LEA R29, R29, UR17, 0x2 ;  /* 0x000000111d1d7c11 */ /* 0x000fc4000f8e10ff */
[-C--:B------:R-:W-:Y:S02]  /*16e0*/  LOP3.LUT R25, R25, R22.reuse, RZ, 0x30, !PT ;  /* 0x0000001619197212 */ /* 0x080fe400078e30ff */
[----:B------:R-:W-:Y:S01]  /*16f0*/  ISETP.LE.AND P0, PT, R3, UR16, PT ;  /* 0x0000001003007c0c */ /* 0x000fe2000bf03270 */
[----:B------:R0:W-:Y:S01]  /*1700*/  ATOMS.POPC.INC.32 RZ, [R29+URZ] ;  /* 0x000000001dff7f8c */ /* 0x0001e2000d8000ff */
[----:B------:R-:W-:Y:S02]  /*1710*/  LEA R24, R24, UR17, 0x2 ;  /* 0x0000001118187c11 */ /* 0x000fe4000f8e10ff */
[-C--:B------:R-:W-:Y:S02]  /*1720*/  LOP3.LUT R27, R27, R22.reuse, RZ, 0x30, !PT ;  /* 0x000000161b1b7212 */ /* 0x080fe400078e30ff */
[----:B------:R-:W-:Y:S01]  /*1730*/  LEA R26, R26, UR17, 0x2 ;  /* 0x000000111a1a7c11 */ /* 0x000fe2000f8e10ff */
[----:B------:R0:W-:Y:S01]  /*1740*/  ATOMS.POPC.INC.32 RZ, [R24+URZ] ;  /* 0x0000000018ff7f8c */ /* 0x0001e2000d8000ff */
[----:B------:R-:W-:-:S02]  /*1750*/  LOP3.LUT R28, R28, R22, RZ, 0x30, !PT ;  /* 0x000000161c1c7212 */ /* 0x000fc400078e30ff */
        /* <DEDUP_REMOVED lines=10> */
.L_x_368:
[----:B------:R-:W-:Y:S05]  /*1800*/  BRA.U !UP0, `(.L_x_370) ;  /* 0xfffffff108dc7547 */ /* 0x000fea000b83ffff */
.L_x_365:
[----:B------:R-:W-:Y:S01]  /*1810*/  BAR.SYNC.DEFER_BLOCKING 0x0 ;  /* 0x0000000000007b1d */ /* 0x000fe20000010000 */
[----:B------:R-:W-:-:S05]  /*1820*/  ISETP.NE.AND P0, PT, R20, RZ, PT ;  /* 0x000000ff1400720c */ /* 0x000fca0003f05270 */
[----:B------:R-:W-:Y:S08]  /*1830*/  BSSY.RECONVERGENT B0, `(.L_x_371) ;  /* 0x0000164000007945 */ /* 0x000ff00003800200 */
[----:B------:R-:W-:Y:S05]  /*1840*/  @P0 BRA `(.L_x_372) ;  /* 0x0000001400880947 */ /* 0x000fea0003800000 */
[----:B------:R-:W-:Y:S01]  /*1850*/  UISETP.GE.U32.AND UP0, UPT, UR22, 0x7, UPT ;  /* 0x000000071600788c */ /* 0x000fe2000bf06070 */
[----:B0-23--:R-:W-:-:S08]  /*1860*/  IMAD.MOV.U32 R3, RZ, RZ, RZ ;  /* 0x000000ffff037224 */ /* 0x00dfd000078e00ff */
[----:B------:R-:W-:Y:S05]  /*1870*/  BRA.U !UP0, `(.L_x_373) ;  /* 0x00000005085c7547 */ /* 0x000fea000b800000 */
[----:B----4-:R-:W0:Y:S01]  /*1880*/  LDC.64 R2, c[0x0][0x380] ;  /* 0x0000e000ff027b82 */ /* 0x010e220000000a00 */
[----:B-1---5:R-:W-:-:S07]  /*1890*/  IMAD.MOV.U32 R5, RZ, RZ, RZ ;  /* 0x000000ffff057224 */ /* 0x022fce00078e00ff */
.L_x_390:
        /* <DEDUP_REMOVED lines=12> */
[----:B------:R-:W-:Y:S01]  /*1960*/  LEA R17, R5, R4, 0x8 ;  /* 0x0000000405117211 */ /* 0x000fe200078e40ff */
[----:B------:R-:W-:-:S04]  /*1970*/  IMAD.MOV.U32 R19, RZ, RZ, RZ ;  /* 0x000000ffff137224 */ /* 0x000fc800078e00ff */
[----:B0-----:R-:W-:-:S05]  /*1980*/  IMAD.WIDE.U32 R16, R17, 0x8, R2 ;  /* 0x0000000811107825 */ /* 0x001fca00078e0002 */
[----:B------:R1:W-:Y:S02]  /*1990*/  REDG.E.ADD.64.STRONG.GPU desc[UR20][R16.64], R18 ;  /* 0x000000121000798e */ /* 0x0003e4000c12e514 */
.L_x_375:
[----:B------:R-:W-:Y:S05]  /*19a0*/  BSYNC.RECONVERGENT B1 ;  /* 0x0000000000017941 */ /* 0x000fea0003800200 */
.L_x_374:
        /* <DEDUP_REMOVED lines=15> */
.L_x_377:
[----:B------:R-:W-:Y:S05]  /*1aa0*/  BSYNC.RECONVERGENT B1 ;  /* 0x0000000000017941 */ /* 0x000fea0003800200 */
.L_x_376:
[----:B------:R-:W-:Y:S04]  /*1ab0*/  BSSY.RECONVERGENT B1, `(.L_x_378) ;  /* 0x0000007000017945 */ /* 0x000fe80003800200 */
[----:B------:R-:W-:Y:S05]  /*1ac0*/  @!P0 BRA `(.L_x_379) ;  /* 0x0000000000148947 */ /* 0x000fea0003800000 */
[----:B01----:R-:W-:Y:S02]  /*1ad0*/  IMAD R17, R5, 0x100, R4 ;  /* 0x0000010005117824 */ /* 0x003fe400078e0204 */
[----:B------:R-:W-:-:S03]  /*1ae0*/  IMAD.MOV.U32 R23, RZ, RZ, RZ ;  /* 0x000000ffff177224 */ /* 0x000fc600078e00ff */
[----:B------:R-:W-:-:S05]  /*1af0*/  IADD3 R17, PT, PT, R17, 0x200, RZ ;  /* 0x0000020011117810 */ /* 0x000fca0007ffe0ff */
[----:B------:R-:W-:-:S05]  /*1b00*/  IMAD.WIDE.U32 R16, R17, 0x8, R2 ;  /* 0x0000000811107825 */ /* 0x000fca00078e0002 */
[----:B------:R2:W-:Y:S02]  /*1b10*/  REDG.E.ADD.64.STRONG.GPU desc[UR20][R16.64], R22 ;  /* 0x000000161000798e */ /* 0x0005e4000c12e514 */
.L_x_379:
[----:B------:R-:W-:Y:S05]  /*1b20*/  BSYNC.RECONVERGENT B1 ;  /* 0x0000000000017941 */ /* 0x000fea0003800200 */
.L_x_378:
[----:B------:R-:W-:Y:S04]  /*1b30*/  BSSY.RECONVERGENT B1, `(.L_x_380) ;  /* 0x0000007000017945 */ /* 0x000fe80003800200 */
[----:B------:R-:W-:Y:S05]  /*1b40*/  @!P1 BRA `(.L_x_381) ;  /* 0x0000000000149947 */ /* 0x000fea0003800000 */
[----:B012---:R-:W-:Y:S02]  /*1b50*/  IMAD R17, R5, 0x100, R4 ;  /* 0x0000010005117824 */ /* 0x007fe400078e0204 */
[----:B------:R-:W-:Y:S02]  /*1b60*/  IMAD.MOV.U32 R15, RZ, RZ, RZ ;  /* 0x000000ffff0f7224 */ /* 0x000fe400078e00ff */
[----:B------:R-:W-:-:S04]  /*1b70*/  VIADD R17, R17, 0x300 ;  /* 0x0000030011117836 */ /* 0x000fc80000000000 */
[----:B------:R-:W-:-:S05]  /*1b80*/  IMAD.WIDE.U32 R16, R17, 0x8, R2 ;  /* 0x0000000811107825 */ /* 0x000fca00078e0002 */
[----:B------:R3:W-:Y:S02]  /*1b90*/  REDG.E.ADD.64.STRONG.GPU desc[UR20][R16.64], R14 ;  /* 0x0000000e1000798e */ /* 0x0007e4000c12e514 */
.L_x_381:
[----:B------:R-:W-:Y:S05]  /*1ba0*/  BSYNC.RECONVERGENT B1 ;  /* 0x0000000000017941 */ /* 0x000fea0003800200 */
.L_x_380:
[----:B------:R-:W-:Y:S04]  /*1bb0*/  BSSY.RECONVERGENT B1, `(.L_x_382) ;  /* 0x0000007000017945 */ /* 0x000fe80003800200 */
[----:B------:R-:W-:Y:S05]  /*1bc0*/  @!P2 BRA `(.L_x_383) ;  /* 0x000000000014a947 */ /* 0x000fea0003800000 */
[----:B---3--:R-:W-:Y:S02]  /*1bd0*/  IMAD R15, R5, 0x100, R4 ;  /* 0x00000100050f7824 */ /* 0x008fe400078e0204 */
[----:B------:R-:W-:Y:S02]  /*1be0*/  HFMA2 R13, -RZ, RZ, 0, 0 ;  /* 0x00000000ff0d7431 */ /* 0x000fe400000001ff */
[----:B------:R-:W-:-:S04]  /*1bf0*/  VIADD R15, R15, 0x400 ;  /* 0x000004000f0f7836 */ /* 0x000fc80000000000 */
[----:B------:R-:W-:-:S05]  /*1c00*/  IMAD.WIDE.U32 R14, R15, 0x8, R2 ;  /* 0x000000080f0e7825 */ /* 0x000fca00078e0002 */
[----:B------:R4:W-:Y:S02]  /*1c10*/  REDG.E.ADD.64.STRONG.GPU desc[UR20][R14.64], R12 ;  /* 0x0000000c0e00798e */ /* 0x0009e4000c12e514 */
.L_x_383:
[----:B------:R-:W-:Y:S05]  /*1c20*/  BSYNC.RECONVERGENT B1 ;  /* 0x0000000000017941 */ /* 0x000fea0003800200 */
.L_x_382:
[----:B------:R-:W-:Y:S04]  /*1c30*/  BSSY.RECONVERGENT B1, `(.L_x_384) ;  /* 0x0000007000017945 */ /* 0x000fe80003800200 */
[----:B------:R-:W-:Y:S05]  /*1c40*/  @!P3 BRA `(.L_x_385) ;  /* 0x000000000014b947 */ /* 0x000fea0003800000 */
[----:B----4-:R-:W-:Y:S02]  /*1c50*/  IMAD R13, R5, 0x100, R4 ;  /* 0x00000100050d7824 */ /* 0x010fe400078e0204 */
[----:B------:R-:W-:Y:S02]  /*1c60*/  IMAD.MOV.U32 R7, RZ, RZ, RZ ;  /* 0x000000ffff077224 */ /* 0x000fe400078e00ff */
[----:B------:R-:W-:-:S04]  /*1c70*/  VIADD R13, R13, 0x500 ;  /* 0x000005000d0d7836 */ /* 0x000fc80000000000 */
[----:B------:R-:W-:-:S05]  /*1c80*/  IMAD.WIDE.U32 R12, R13, 0x8, R2 ;  /* 0x000000080d0c7825 */ /* 0x000fca00078e0002 */
[----:B------:R4:W-:Y:S02]  /*1c90*/  REDG.E.ADD.64.STRONG.GPU desc[UR20][R12.64], R6 ;  /* 0x000000060c00798e */ /* 0x0009e4000c12e514 */
.L_x_385:
[----:B------:R-:W-:Y:S05]  /*1ca0*/  BSYNC.RECONVERGENT B1 ;  /* 0x0000000000017941 */ /* 0x000fea0003800200 */
.L_x_384:
[----:B------:R-:W-:Y:S04]  /*1cb0*/  BSSY.RECONVERGENT B1, `(.L_x_386) ;  /* 0x0000007000017945 */ /* 0x000fe80003800200 */
[----:B------:R-:W-:Y:S05]  /*1cc0*/  @!P4 BRA `(.L_x_387) ;  /* 0x000000000014c947 */ /* 0x000fea0003800000 */
[----:B----4-:R-:W-:Y:S02]  /*1cd0*/  IMAD R7, R5, 0x100, R4 ;  /* 0x0000010005077824 */ /* 0x010fe400078e0204 */
[----:B------:R-:W-:Y:S02]  /*1ce0*/  IMAD.MOV.U32 R9, RZ, RZ, RZ ;  /* 0x000000ffff097224 */ /* 0x000fe400078e00ff */
[----:B------:R-:W-:-:S04]  /*1cf0*/  VIADD R7, R7, 0x600 ;  /* 0x0000060007077836 */ /* 0x000fc80000000000 */
[----:B------:R-:W-:-:S05]  /*1d00*/  IMAD.WIDE.U32 R6, R7, 0x8, R2 ;  /* 0x0000000807067825 */ /* 0x000fca00078e0002 */
[----:B------:R4:W-:Y:S02]  /*1d10*/  REDG.E.ADD.64.STRONG.GPU desc[UR20][R6.64], R8 ;  /* 0x000000080600798e */ /* 0x0009e4000c12e514 */
.L_x_387:
[----:B------:R-:W-:Y:S05]  /*1d20*/  BSYNC.RECONVERGENT B1 ;  /* 0x0000000000017941 */ /* 0x000fea0003800200 */
.L_x_386:
[----:B------:R-:W-:Y:S04]  /*1d30*/  BSSY.RECONVERGENT B1, `(.L_x_388) ;  /* 0x0000007000017945 */ /* 0x000fe80003800200 */
[----:B------:R-:W-:Y:S05]  /*1d40*/  @!P5 BRA `(.L_x_389) ;  /* 0x000000000014d947 */ /* 0x000fea0003800000 */
[----:B----4-:R-:W-:Y:S01]  /*1d50*/  LEA R7, R5, R4, 0x8 ;  /* 0x0000000405077211 */ /* 0x010fe200078e40ff */
[----:B------:R-:W-:-:S04]  /*1d60*/  IMAD.MOV.U32 R11, RZ, RZ, RZ ;  /* 0x000000ffff0b7224 */ /* 0x000fc800078e00ff */
[----:B------:R-:W-:-:S04]  /*1d70*/  VIADD R7, R7, 0x700 ;  /* 0x0000070007077836 */ /* 0x000fc80000000000 */
[----:B------:R-:W-:-:S05]  /*1d80*/  IMAD.WIDE.U32 R6, R7, 0x8, R2 ;  /* 0x0000000807067825 */ /* 0x000fca00078e0002 */
[----:B------:R4:W-:Y:S02]  /*1d90*/  REDG.E.ADD.64.STRONG.GPU desc[UR20][R6.64], R10 ;  /* 0x0000000a0600798e */ /* 0x0009e4000c12e514 */
.L_x_389:
[----:B------:R-:W-:Y:S05]  /*1da0*/  BSYNC.RECONVERGENT B1 ;  /* 0x0000000000017941 */ /* 0x000fea0003800200 */
.L_x_388:
[----:B------:R-:W-:-:S05]  /*1db0*/  VIADD R5, R5, 0x8 ;  /* 0x0000000805057836 */ /* 0x000fca0000000000 */
[----:B------:R-:W-:-:S13]  /*1dc0*/  ISETP.NE.AND P0, PT, R5, UR27, PT ;  /* 0x0000001b05007c0c */ /* 0x000fda000bf05270 */
[----:B------:R-:W-:Y:S05]  /*1dd0*/  @P0 BRA `(.L_x_390) ;  /* 0xfffffff800b00947 */ /* 0x000fea000383ffff */
[----:B------:R-:W-:-:S07]  /*1de0*/  IMAD.U32 R3, RZ, RZ, UR27 ;  /* 0x0000001bff037e24 */ /* 0x000fce000f8e00ff */
.L_x_373:
[----:B------:R-:W-:Y:S02]  /*1df0*/  UISETP.NE.AND UP0, UPT, UR24, URZ, UPT ;  /* 0x000000ff1800728c */ /* 0x000fe4000bf05270 */
[----:B----45:R-:W-:Y:S02]  /*1e00*/  IMAD.U32 R8, RZ, RZ, UR24 ;  /* 0x00000018ff087e24 */ /* 0x030fe4000f8e00ff */
[----:B-1----:R-:W-:-:S03]  /*1e10*/  IMAD.U32 R5, RZ, RZ, UR25 ;  /* 0x00000019ff057e24 */ /* 0x002fc6000f8e00ff */
[----:B------:R-:W-:Y:S01]  /*1e20*/  IADD3 R8, PT, PT, R8, -0x1, RZ ;  /* 0xffffffff08087810 */ /* 0x000fe20007ffe0ff */
[----:B------:R-:W-:Y:S01]  /*1e30*/  VIADD R5, R5, 0xffffffff ;  /* 0xffffffff05057836 */ /* 0x000fe20000000000 */
[----:B------:R-:W-:Y:S06]  /*1e40*/  BRA.U !UP0, `(.L_x_391) ;  /* 0x0000000508707547 */ /* 0x000fec000b800000 */
[----:B------:R-:W-:-:S13]  /*1e50*/  ISETP.GE.U32.AND P0, PT, R8, 0x3, PT ;  /* 0x000000030800780c */ /* 0x000fda0003f06070 */
[----:B------:R-:W-:Y:S05]  /*1e60*/  @!P0 BRA `(.L_x_392) ;  /* 0x0000000000bc8947 */ /* 0x000fea0003800000 */
[----:B------:R-:W-:Y:S01]  /*1e70*/  IMAD R7, R3, 0x400, R0 ;  /* 0x0000040003077824 */ /* 0x000fe200078e0200 */
[----:B------:R-:W-:Y:S04]  /*1e80*/  BSSY.RECONVERGENT B1, `(.L_x_393) ;  /* 0x000000f000017945 */ /* 0x000fe80003800200 */
[----:B------:R-:W1:Y:S04]  /*1e90*/  LDS R12, [R7] ;  /* 0x00000000070c7984 */ /* 0x000e680000000800 */
[----:B------:R-:W4:Y:S04]  /*1ea0*/  LDS R9, [R7+0x400] ;  /* 0x0004000007097984 */ /* 0x000f280000000800 */
[----:B------:R-:W5:Y:S04]  /*1eb0*/  LDS R6, [R7+0x800] ;  /* 0x0008000007067984 */ /* 0x000f680000000800 */
[----:B------:R-:W0:Y:S01]  /*1ec0*/  LDS R2, [R7+0xc00] ;  /* 0x000c000007027984 */ /* 0x000e220000000800 */
[----:B-1----:R-:W-:-:S02]  /*1ed0*/  ISETP.NE.AND P0, PT, R12, RZ, PT ;  /* 0x000000ff0c00720c */ /* 0x002fc40003f05270 */
[----:B----4-:R-:W-:Y:S02]  /*1ee0*/  ISETP.NE.AND P1, PT, R9, RZ, PT ;  /* 0x000000ff0900720c */ /* 0x010fe40003f25270 */
[----:B-----5:R-:W-:Y:S02]  /*1ef0*/  ISETP.NE.AND P2, PT, R6, RZ, PT ;  /* 0x000000ff0600720c */ /* 0x020fe40003f45270 */
[----:B0-----:R-:W-:-:S07]  /*1f00*/  ISETP.NE.AND P3, PT, R2, RZ, PT ;  /* 0x000000ff0200720c */ /* 0x001fce0003f65270 */
[----:B------:R-:W-:Y:S06]  /*1f10*/  @!P0 BRA `(.L_x_394) ;  /* 0x0000000000148947 */ /* 0x000fec0003800000 */
[----:B------:R-:W0:Y:S01]  /*1f20*/  LDC.64 R10, c[0x0][0x380] ;  /* 0x0000e000ff0a7b82 */ /* 0x000e220000000a00 */
[----:B------:R-:W-:Y:S02]  /*1f30*/  IMAD R7, R3, 0x100, R4 ;  /* 0x0000010003077824 */ /* 0x000fe400078e0204 */
[----:B------:R-:W-:Y:S02]  /*1f40*/  IMAD.MOV.U32 R13, RZ, RZ, RZ ;  /* 0x000000ffff0d7224 */ /* 0x000fe400078e00ff */
[----:B0-----:R-:W-:-:S05]  /*1f50*/  IMAD.WIDE.U32 R10, R7, 0x8, R10 ;  /* 0x00000008070a7825 */ /* 0x001fca00078e000a */
[----:B------:R0:W-:Y:S02]  /*1f60*/  REDG.E.ADD.64.STRONG.GPU desc[UR20][R10.64], R12 ;  /* 0x0000000c0a00798e */ /* 0x0001e4000c12e514 */
.L_x_394:
[----:B------:R-:W-:Y:S05]  /*1f70*/  BSYNC.RECONVERGENT B1 ;  /* 0x0000000000017941 */ /* 0x000fea0003800200 */
.L_x_393:
[----:B------:R-:W-:Y:S04]  /*1f80*/  BSSY.RECONVERGENT B1, `(.L_x_395) ;  /* 0x0000009000017945 */ /* 0x000fe80003800200 */
[----:B------:R-:W-:Y:S05]  /*1f90*/  @!P1 BRA `(.L_x_396) ;  /* 0x00000000001c9947 */ /* 0x000fea0003800000 */
[----:B0-----:R-:W0:Y:S01]  /*1fa0*/  LDC.64 R10, c[0x0][0x380] ;  /* 0x0000e000ff0a7b82 */ /* 0x001e220000000a00 */
[----:B------:R-:W-:Y:S01]  /*1fb0*/  IMAD R7, R3, 0x100, R4 ;  /* 0x0000010003077824 */ /* 0x000fe200078e0204 */
[----:B------:R-:W-:Y:S01]  /*1fc0*/  MOV R12, R9 ;  /* 0x00000009000c7202 */ /* 0x000fe20000000f00 */
[----:B------:R-:W-:Y:S02]  /*1fd0*/  IMAD.MOV.U32 R13, RZ, RZ, RZ ;  /* 0x000000ffff0d7224 */ /* 0x000fe400078e00ff */
[----:B------:R-:W-:-:S04]  /*1fe0*/  VIADD R7, R7, 0x100 ;  /* 0x0000010007077836 */ /* 0x000fc80000000000 */
[----:B0-----:R-:W-:-:S05]  /*1ff0*/  IMAD.WIDE.U32 R10, R7, 0x8, R10 ;  /* 0x00000008070a7825 */ /* 0x001fca00078e000a */
[----:B------:R1:W-:Y:S02]  /*2000*/  REDG.E.ADD.64.STRONG.GPU desc[UR20][R10.64], R12 ;  /* 0x0000000c0a00798e */ /* 0x0003e4000c12e514 */
.L_x_396:
[----:B------:R-:W-:Y:S05]  /*2010*/  BSYNC.RECONVERGENT B1 ;  /* 0x0000000000017941 */ /* 0x000fea0003800200 */
.L_x_395:
        /* <DEDUP_REMOVED lines=8> */
.L_x_398:
[----:B------:R-:W-:Y:S05]  /*20a0*/  BSYNC.RECONVERGENT B1 ;  /* 0x0000000000017941 */ /* 0x000fea0003800200 */
.L_x_397:
[----:B------:R-:W-:Y:S04]  /*20b0*/  BSSY.RECONVERGENT B1, `(.L_x_399) ;  /* 0x0000009000017945 */ /* 0x000fe80003800200 */
[----:B------:R-:W-:Y:S05]  /*20c0*/  @!P3 BRA `(.L_x_400) ;  /* 0x00000000001cb947 */ /* 0x000fea0003800000 */
[----:B----4-:R-:W4:Y:S01]  /*20d0*/  LDC.64 R6, c[0x0][0x380] ;  /* 0x0000e000ff067b82 */ /* 0x010f220000000a00 */
[----:B------:R-:W-:Y:S01]  /*20e0*/  IMAD R9, R3, 0x100, R4 ;  /* 0x0000010003097824 */ /* 0x000fe200078e0204 */
[----:B01----:R-:W-:Y:S01]  /*20f0*/  MOV R10, R2 ;  /* 0x00000002000a7202 */ /* 0x003fe20000000f00 */
[----:B------:R-:W-:Y:S02]  /*2100*/  IMAD.MOV.U32 R11, RZ, RZ, RZ ;  /* 0x000000ffff0b7224 */ /* 0x000fe400078e00ff */
[----:B------:R-:W-:-:S04]  /*2110*/  VIADD R9, R9, 0x300 ;  /* 0x0000030009097836 */ /* 0x000fc80000000000 */
[----:B----4-:R-:W-:-:S05]  /*2120*/  IMAD.WIDE.U32 R6, R9, 0x8, R6 ;  /* 0x0000000809067825 */ /* 0x010fca00078e0006 */
[----:B------:R0:W-:Y:S02]  /*2130*/  REDG.E.ADD.64.STRONG.GPU desc[UR20][R6.64], R10 ;  /* 0x0000000a0600798e */ /* 0x0001e4000c12e514 */
.L_x_400:
[----:B------:R-:W-:Y:S05]  /*2140*/  BSYNC.RECONVERGENT B1 ;  /* 0x0000000000017941 */ /* 0x000fea0003800200 */
.L_x_399:
[----:B------:R-:W-:-:S07]  /*2150*/  VIADD R3, R3, 0x4 ;  /* 0x0000000403037836 */ /* 0x000fce0000000000 */
.L_x_392:
[----:B------:R-:W-:Y:S01]  /*2160*/  UISETP.NE.AND UP0, UPT, UR25, URZ, UPT ;  /* 0x000000ff1900728c */ /* 0x000fe2000bf05270 */
[----:B------:R-:W-:Y:S08]  /*2170*/  BSSY.RECONVERGENT B1, `(.L_x_391) ;  /* 0x0000029000017945 */ /* 0x000ff00003800200 */
[----:B------:R-:W-:Y:S05]  /*2180*/  BRA.U !UP0, `(.L_x_401) ;  /* 0x00000001089c7547 */ /* 0x000fea000b800000 */
[----:B------:R-:W-:-:S13]  /*2190*/  ISETP.NE.AND P0, PT, R5, RZ, PT ;  /* 0x000000ff0500720c */ /* 0x000fda0003f05270 */
[----:B------:R-:W-:Y:S05]  /*21a0*/  @!P0 BRA `(.L_x_402) ;  /* 0x0000000000648947 */ /* 0x000fea0003800000 */
[----:B0---4-:R-:W-:Y:S01]  /*21b0*/  IMAD R6, R3, 0x400, R0 ;  /* 0x0000040003067824 */ /* 0x011fe200078e0200 */
[----:B------:R-:W-:Y:S04]  /*21c0*/  BSSY.RECONVERGENT B2, `(.L_x_403) ;  /* 0x000000c000027945 */ /* 0x000fe80003800200 */
[----:B------:R-:W0:Y:S04]  /*21d0*/  LDS R2, [R6] ;  /* 0x0000000006027984 */ /* 0x000e280000000800 */
[----:B------:R-:W4:Y:S01]  /*21e0*/  LDS R9, [R6+0x400] ;  /* 0x0004000006097984 */ /* 0x000f220000000800 */
[----:B0-----:R-:W-:-:S02]  /*21f0*/  ISETP.NE.AND P0, PT, R2, RZ, PT ;  /* 0x000000ff0200720c */ /* 0x001fc40003f05270 */
[----:B----4-:R-:W-:-:S11]  /*2200*/  ISETP.NE.AND P1, PT, R9, RZ, PT ;  /* 0x000000ff0900720c */ /* 0x010fd60003f25270 */
[----:B------:R-:W-:Y:S05]  /*2210*/  @!P0 BRA `(.L_x_404) ;  /* 0x0000000000188947 */ /* 0x000fea0003800000 */
[----:B------:R-:W0:Y:S01]  /*2220*/  LDC.64 R6, c[0x0][0x380] ;  /* 0x0000e000ff067b82 */ /* 0x000e220000000a00 */
[----:B-1----:R-:W-:-:S04]  /*2230*/  IMAD R11, R3, 0x100, R4 ;  /* 0x00000100030b7824 */ /* 0x002fc800078e0204 */
[----:B0-----:R-:W-:-:S04]  /*2240*/  IMAD.WIDE.U32 R10, R11, 0x8, R6 ;  /* 0x000000080b0a7825 */ /* 0x001fc800078e0006 */
[----:B------:R-:W-:Y:S02]  /*2250*/  IMAD.MOV.U32 R6, RZ, RZ, R2 ;  /* 0x000000ffff067224 */ /* 0x000fe400078e0002 */
[----:B------:R-:W-:-:S05]  /*2260*/  IMAD.MOV.U32 R7, RZ, RZ, RZ ;  /* 0x000000ffff077224 */ /* 0x000fca00078e00ff */
[----:B------:R0:W-:Y:S02]  /*2270*/  REDG.E.ADD.64.STRONG.GPU desc[UR20][R10.64], R6 ;  /* 0x000000060a00798e */ /* 0x0001e4000c12e514 */
.L_x_404:
[----:B------:R-:W-:Y:S05]  /*2280*/  BSYNC.RECONVERGENT B2 ;  /* 0x0000000000027941 */ /* 0x000fea0003800200 */
.L_x_403:
[----:B------:R-:W-:Y:S04]  /*2290*/  BSSY.RECONVERGENT B2, `(.L_x_405) ;  /* 0x0000009000027945 */ /* 0x000fe80003800200 */
[----:B------:R-:W-:Y:S05]  /*22a0*/  @!P1 BRA `(.L_x_406) ;  /* 0x00000000001c9947 */ /* 0x000fea0003800000 */
[----:B0-----:R-:W0:Y:S01]  /*22b0*/  LDC.64 R6, c[0x0][0x380] ;  /* 0x0000e000ff067b82 */ /* 0x001e220000000a00 */
[----:B------:R-:W-:-:S05]  /*22c0*/  LEA R2, R3, R4, 0x8 ;  /* 0x0000000403027211 */ /* 0x000fca00078e40ff */
[----:B-1----:R-:W-:-:S04]  /*22d0*/  VIADD R11, R2, 0x100 ;  /* 0x00000100020b7836 */ /* 0x002fc80000000000 */
[----:B0-----:R-:W-:-:S04]  /*22e0*/  IMAD.WIDE.U32 R10, R11, 0x8, R6 ;  /* 0x000000080b0a7825 */ /* 0x001fc800078e0006 */
[----:B------:R-:W-:Y:S02]  /*22f0*/  IMAD.MOV.U32 R6, RZ, RZ, R9 ;  /* 0x000000ffff067224 */ /* 0x000fe400078e0009 */
[----:B------:R-:W-:-:S05]  /*2300*/  IMAD.MOV.U32 R7, RZ, RZ, RZ ;  /* 0x000000ffff077224 */ /* 0x000fca00078e00ff */
[----:B------:R4:W-:Y:S02]  /*2310*/  REDG.E.ADD.64.STRONG.GPU desc[UR20][R10.64], R6 ;  /* 0x000000060a00798e */ /* 0x0009e4000c12e514 */
.L_x_406:
[----:B------:R-:W-:Y:S05]  /*2320*/  BSYNC.RECONVERGENT B2 ;  /* 0x0000000000027941 */ /* 0x000fea0003800200 */
.L_x_405:
[----:B------:R-:W-:-:S07]  /*2330*/  VIADD R3, R3, 0x2 ;  /* 0x0000000203037836 */ /* 0x000fce0000000000 */
.L_x_402:
[----:B------:R-:W-:-:S09]  /*2340*/  UISETP.NE.AND UP0, UPT, UR9, URZ, UPT ;  /* 0x000000ff0900728c */ /* 0x000fd2000bf05270 */
[----:B------:R-:W-:Y:S05]  /*2350*/  BRA.U !UP0, `(.L_x_401) ;  /* 0x0000000108287547 */ /* 0x000fea000b800000 */
[----:B------:R-:W-:-:S05]  /*2360*/  IMAD R2, R3, 0x400, R0 ;  /* 0x0000040003027824 */ /* 0x000fca00078e0200 */
[----:B------:R-:W5:Y:S02]  /*2370*/  LDS R9, [R2] ;  /* 0x0000000002097984 */ /* 0x000f640000000800 */
[----:B-----5:R-:W-:-:S13]  /*2380*/  ISETP.NE.AND P0, PT, R9, RZ, PT ;  /* 0x000000ff0900720c */ /* 0x020fda0003f05270 */
[----:B------:R-:W-:Y:S05]  /*2390*/  @!P0 BRA `(.L_x_401) ;  /* 0x0000000000188947 */ /* 0x000fea0003800000 */
[----:B0---4-:R-:W0:Y:S01]  /*23a0*/  LDC.64 R6, c[0x0][0x380] ;  /* 0x0000e000ff067b82 */ /* 0x011e220000000a00 */
[----:B------:R-:W-:-:S04]  /*23b0*/  IMAD R3, R3, 0x100, R4 ;  /* 0x0000010003037824 */ /* 0x000fc800078e0204 */
[----:B0-----:R-:W-:Y:S01]  /*23c0*/  IMAD.WIDE.U32 R2, R3, 0x8, R6 ;  /* 0x0000000803027825 */ /* 0x001fe200078e0006 */
[----:B------:R-:W-:-:S03]  /*23d0*/  MOV R6, R9 ;  /* 0x0000000900067202 */ /* 0x000fc60000000f00 */
[----:B------:R-:W-:-:S05]  /*23e0*/  IMAD.MOV.U32 R7, RZ, RZ, RZ ;  /* 0x000000ffff077224 */ /* 0x000fca00078e00ff */
[----:B------:R0:W-:Y:S02]  /*23f0*/  REDG.E.ADD.64.STRONG.GPU desc[UR20][R2.64], R6 ;  /* 0x000000060200798e */ /* 0x0001e4000c12e514 */
.L_x_401:
[----:B------:R-:W-:Y:S05]  /*2400*/  BSYNC.RECONVERGENT B1 ;  /* 0x0000000000017941 */ /* 0x000fea0003800200 */
.L_x_391:
[----:B------:R-:W-:-:S13]  /*2410*/  ISETP.GT.U32.AND P0, PT, R4, 0x7f, PT ;  /* 0x0000007f0400780c */ /* 0x000fda0003f04070 */
[----:B------:R-:W-:Y:S05]  /*2420*/  @P0 BRA `(.L_x_372) ;  /* 0x0000000800900947 */ /* 0x000fea0003800000 */
[----:B------:R-:W-:Y:S01]  /*2430*/  UISETP.GE.U32.AND UP0, UPT, UR22, 0x7, UPT ;  /* 0x000000071600788c */ /* 0x000fe2000bf06070 */
[----:B0-----:R-:W-:-:S08]  /*2440*/  IMAD.MOV.U32 R3, RZ, RZ, RZ ;  /* 0x000000ffff037224 */ /* 0x001fd000078e00ff */
[----:B------:R-:W-:Y:S05]  /*2450*/  BRA.U !UP0, `(.L_x_407) ;  /* 0x0000000508147547 */ /* 0x000fea000b800000 */
[----:B------:R-:W0:Y:S01]  /*2460*/  LDC.64 R2, c[0x0][0x380] ;  /* 0x0000e000ff027b82 */ /* 0x000e220000000a00 */
[----:B------:R-:W-:-:S07]  /*2470*/  IMAD.MOV.U32 R9, RZ, RZ, RZ ;  /* 0x000000ffff097224 */ /* 0x000fce00078e00ff */
.L_x_424:
[C---:B01--4-:R-:W-:Y:S01]  /*2480*/  IMAD R11, R9.reuse, 0x400, R0 ;  /* 0x00000400090b7824 */ /* 0x053fe200078e0200 */
[----:B------:R-:W-:Y:S01]  /*2490*/  BSSY.RECONVERGENT B1, `(.L_x_408) ;  /* 0x0000011000017945 */ /* 0x000fe20003800200 */
[C---:B--23--:R-:W-:Y:S02]  /*24a0*/  IMAD R7, R9.reuse, 0x100, R4 ;  /* 0x0000010009077824 */ /* 0x04cfe400078e0204 */
        /* <DEDUP_REMOVED lines=13> */
[----:B------:R-:W-:-:S05]  /*2580*/  HFMA2 R15, -RZ, RZ, 0, 0 ;  /* 0x00000000ff0f7431 */ /* 0x000fca00000001ff */
[----:B------:R0:W-:Y:S02]  /*2590*/  REDG.E.ADD.64.STRONG.GPU desc[UR20][R6.64+0x400], R14 ;  /* 0x0004000e0600798e */ /* 0x0001e4000c12e514 */
.L_x_409:
[----:B------:R-:W-:Y:S05]  /*25a0*/  BSYNC.RECONVERGENT B1 ;  /* 0x0000000000017941 */ /* 0x000fea0003800200 */
.L_x_408:
[----:B------:R-:W-:Y:S04]  /*25b0*/  BSSY.RECONVERGENT B1, `(.L_x_410) ;  /* 0x0000005000017945 */ /* 0x000fe80003800200 */
[----:B------:R-:W-:Y:S05]  /*25c0*/  @!P1 BRA `(.L_x_411) ;  /* 0x00000000000c9947 */ /* 0x000fea0003800000 */
[----:B0-----:R-:W-:Y:S02]  /*25d0*/  IMAD.MOV.U32 R14, RZ, RZ, R13 ;  /* 0x000000ffff0e7224 */ /* 0x001fe400078e000d */
[----:B------:R-:W-:-:S05]  /*25e0*/  IMAD.MOV.U32 R15, RZ, RZ, RZ ;  /* 0x000000ffff0f7224 */ /* 0x000fca00078e00ff */
[----:B------:R1:W-:Y:S02]  /*25f0*/  REDG.E.ADD.64.STRONG.GPU desc[UR20][R6.64+0xc00], R14 ;  /* 0x000c000e0600798e */ /* 0x0003e4000c12e514 */
.L_x_411:
[----:B------:R-:W-:Y:S05]  /*2600*/  BSYNC.RECONVERGENT B1 ;  /* 0x0000000000017941 */ /* 0x000fea0003800200 */
.L_x_410:
        /* <DEDUP_REMOVED lines=12> */
.L_x_413:
[----:B------:R-:W-:Y:S05]  /*26d0*/  BSYNC.RECONVERGENT B1 ;  /* 0x0000000000017941 */ /* 0x000fea0003800200 */
.L_x_412:
[----:B------:R-:W-:Y:S04]  /*26e0*/  BSSY.RECONVERGENT B1, `(.L_x_414) ;  /* 0x0000005000017945 */ /* 0x000fe80003800200 */
[----:B------:R-:W-:Y:S05]  /*26f0*/  @!P1 BRA `(.L_x_415) ;  /* 0x00000000000c9947 */ /* 0x000fea0003800000 */
[----:B012---:R-:W-:Y:S02]  /*2700*/  IMAD.MOV.U32 R14, RZ, RZ, R18 ;  /* 0x000000ffff0e7224 */ /* 0x007fe400078e0012 */
[----:B------:R-:W-:-:S05]  /*2710*/  IMAD.MOV.U32 R15, RZ, RZ, RZ ;  /* 0x000000ffff0f7224 */ /* 0x000fca00078e00ff */
[----:B------:R3:W-:Y:S02]  /*2720*/  REDG.E.ADD.64.STRONG.GPU desc[UR20][R6.64+0x1c00], R14 ;  /* 0x001c000e0600798e */ /* 0x0007e4000c12e514 */
.L_x_415:
[----:B------:R-:W-:Y:S05]  /*2730*/  BSYNC.RECONVERGENT B1 ;  /* 0x0000000000017941 */ /* 0x000fea0003800200 */
.L_x_414:
[----:B------:R-:W-:Y:S04]  /*2740*/  BSSY.RECONVERGENT B1, `(.L_x_416) ;  /* 0x0000005000017945 */ /* 0x000fe80003800200 */
[----:B------:R-:W-:Y:S05]  /*2750*/  @!P2 BRA `(.L_x_417) ;  /* 0x00000000000ca947 */ /* 0x000fea0003800000 */
[----:B0123--:R-:W-:Y:S01]  /*2760*/  MOV R14, R19 ;  /* 0x00000013000e7202 */ /* 0x00ffe20000000f00 */
[----:B------:R-:W-:-:S05]  /*2770*/  IMAD.MOV.U32 R15, RZ, RZ, RZ ;  /* 0x000000ffff0f7224 */ /* 0x000fca00078e00ff */
[----:B------:R4:W-:Y:S02]  /*2780*/  REDG.E.ADD.64.STRONG.GPU desc[UR20][R6.64+0x2400], R14 ;  /* 0x0024000e0600798e */ /* 0x0009e4000c12e514 */
.L_x_417:
[----:B------:R-:W-:Y:S05]  /*2790*/  BSYNC.RECONVERGENT B1 ;  /* 0x0000000000017941 */ /* 0x000fea0003800200 */
.L_x_416:
[----:B------:R-:W-:Y:S04]  /*27a0*/  BSSY.RECONVERGENT B1, `(.L_x_418) ;  /* 0x0000004000017945 */ /* 0x000fe80003800200 */
[----:B------:R-:W-:Y:S05]  /*27b0*/  @!P3 BRA `(.L_x_419) ;  /* 0x000000000008b947 */ /* 0x000fea0003800000 */
[----:B------:R-:W-:-:S05]  /*27c0*/  IMAD.MOV.U32 R17, RZ, RZ, RZ ;  /* 0x000000ffff117224 */ /* 0x000fca00078e00ff */
[----:B------:R0:W-:Y:S02]  /*27d0*/  REDG.E.ADD.64.STRONG.GPU desc[UR20][R6.64+0x2c00], R16 ;  /* 0x002c00100600798e */ /* 0x0001e4000c12e514 */
.L_x_419:
[----:B------:R-:W-:Y:S05]  /*27e0*/  BSYNC.RECONVERGENT B1 ;  /* 0x0000000000017941 */ /* 0x000fea0003800200 */
.L_x_418:
[----:B------:R-:W-:Y:S04]  /*27f0*/  BSSY.RECONVERGENT B1, `(.L_x_420) ;  /* 0x0000004000017945 */ /* 0x000fe80003800200 */
[----:B------:R-:W-:Y:S05]  /*2800*/  @!P4 BRA `(.L_x_421) ;  /* 0x000000000008c947 */ /* 0x000fea0003800000 */
[----:B------:R-:W-:-:S05]  /*2810*/  IMAD.MOV.U32 R13, RZ, RZ, RZ ;  /* 0x000000ffff0d7224 */ /* 0x000fca00078e00ff */
[----:B------:R0:W-:Y:S02]  /*2820*/  REDG.E.ADD.64.STRONG.GPU desc[UR20][R6.64+0x3400], R12 ;  /* 0x0034000c0600798e */ /* 0x0001e4000c12e514 */
.L_x_421:
[----:B------:R-:W-:Y:S05]  /*2830*/  BSYNC.RECONVERGENT B1 ;  /* 0x0000000000017941 */ /* 0x000fea0003800200 */
.L_x_420:
[----:B------:R-:W-:Y:S04]  /*2840*/  BSSY.RECONVERGENT B1, `(.L_x_422) ;  /* 0x0000004000017945 */ /* 0x000fe80003800200 */
[----:B------:R-:W-:Y:S05]  /*2850*/  @!P5 BRA `(.L_x_423) ;  /* 0x000000000008d947 */ /* 0x000fea0003800000 */
[----:B------:R-:W-:-:S05]  /*2860*/  IMAD.MOV.U32 R11, RZ, RZ, RZ ;  /* 0x000000ffff0b7224 */ /* 0x000fca00078e00ff */
[----:B------:R0:W-:Y:S02]  /*2870*/  REDG.E.ADD.64.STRONG.GPU desc[UR20][R6.64+0x3c00], R10 ;  /* 0x003c000a0600798e */ /* 0x0001e4000c12e514 */
.L_x_423:
[----:B------:R-:W-:Y:S05]  /*2880*/  BSYNC.RECONVERGENT B1 ;  /* 0x0000000000017941 */ /* 0x000fea0003800200 */
.L_x_422:
[----:B------:R-:W-:Y:S05]  /*2890*/  @P0 BRA `(.L_x_424) ;  /* 0xfffffff800f80947 */ /* 0x000fea000383ffff */
[----:B------:R-:W-:-:S07]  /*28a0*/  IMAD.U32 R3, RZ, RZ, UR27 ;  /* 0x0000001bff037e24 */ /* 0x000fce000f8e00ff */
.L_x_407:
        /* <DEDUP_REMOVED lines=16> */
[----:B------:R-:W-:Y:S01]  /*29b0*/  LEA R7, R3, R4, 0x8 ;  /* 0x0000000403077211 */ /* 0x000fe200078e40ff */
[----:B------:R-:W-:-:S04]  /*29c0*/  IMAD.MOV.U32 R11, RZ, RZ, RZ ;  /* 0x000000ffff0b7224 */ /* 0x000fc800078e00ff */
[----:B0-----:R-:W-:-:S05]  /*29d0*/  IMAD.WIDE.U32 R8, R7, 0x8, R8 ;  /* 0x0000000807087825 */ /* 0x001fca00078e0008 */
[----:B------:R0:W-:Y:S02]  /*29e0*/  REDG.E.ADD.64.STRONG.GPU desc[UR20][R8.64+0x400], R10 ;  /* 0x0004000a0800798e */ /* 0x0001e4000c12e514 */
.L_x_427:
[----:B------:R-:W-:Y:S05]  /*29f0*/  BSYNC.RECONVERGENT B1 ;  /* 0x0000000000017941 */ /* 0x000fea0003800200 */
.L_x_426:
        /* <DEDUP_REMOVED lines=9> */
.L_x_429:
[----:B------:R-:W-:Y:S05]  /*2a90*/  BSYNC.RECONVERGENT B1 ;  /* 0x0000000000017941 */ /* 0x000fea0003800200 */
.L_x_428:
[----:B------:R-:W-:Y:S04]  /*2aa0*/  BSSY.RECONVERGENT B1, `(.L_x_430) ;  /* 0x0000008000017945 */ /* 0x000fe80003800200 */
[----:B------:R-:W-:Y:S05]  /*2ab0*/  @!P2 BRA `(.L_x_431) ;  /* 0x000000000018a947 */ /* 0x000fea0003800000 */
[----:B01----:R-:W0:Y:S01]  /*2ac0*/  LDC.64 R8, c[0x0][0x380] ;  /* 0x0000e000ff087b82 */ /* 0x003e220000000a00 */
[----:B------:R-:W-:-:S05]  /*2ad0*/  IMAD R7, R3, 0x100, R4 ;  /* 0x0000010003077824 */ /* 0x000fca00078e0204 */
[----:B------:R-:W-:-:S05]  /*2ae0*/  IADD3 R7, PT, PT, R7, 0x200, RZ ;  /* 0x0000020007077810 */ /* 0x000fca0007ffe0ff */
[----:B0-----:R-:W-:-:S04]  /*2af0*/  IMAD.WIDE.U32 R8, R7, 0x8, R8 ;  /* 0x0000000807087825 */ /* 0x001fc800078e0008 */
[----:B------:R-:W-:-:S05]  /*2b00*/  IMAD.MOV.U32 R7, RZ, RZ, RZ ;  /* 0x000000ffff077224 */ /* 0x000fca00078e00ff */
[----:B------:R2:W-:Y:S02]  /*2b10*/  REDG.E.ADD.64.STRONG.GPU desc[UR20][R8.64+0x400], R6 ;  /* 0x000400060800798e */ /* 0x0005e4000c12e514 */
.L_x_431:
[----:B------:R-:W-:Y:S05]  /*2b20*/  BSYNC.RECONVERGENT B1 ;  /* 0x0000000000017941 */ /* 0x000fea0003800200 */
.L_x_430:
        /* <DEDUP_REMOVED lines=9> */
.L_x_433:
[----:B------:R-:W-:Y:S05]  /*2bc0*/  BSYNC.RECONVERGENT B1 ;  /* 0x0000000000017941 */ /* 0x000fea0003800200 */
.L_x_432:
[----:B------:R-:W-:-:S07]  /*2bd0*/  VIADD R3, R3, 0x4 ;  /* 0x0000000403037836 */ /* 0x000fce0000000000 */
.L_x_425:
[----:B------:R-:W-:-:S09]  /*2be0*/  UISETP.NE.AND UP0, UPT, UR25, URZ, UPT ;  /* 0x000000ff1900728c */ /* 0x000fd2000bf05270 */
[----:B------:R-:W-:Y:S05]  /*2bf0*/  BRA.U !UP0, `(.L_x_372) ;  /* 0x00000001089c7547 */ /* 0x000fea000b800000 */
[----:B------:R-:W-:-:S13]  /*2c00*/  ISETP.NE.AND P0, PT, R5, RZ, PT ;  /* 0x000000ff0500720c */ /* 0x000fda0003f05270 */
[----:B------:R-:W-:Y:S05]  /*2c10*/  @!P0 BRA `(.L_x_434) ;  /* 0x0000000000648947 */ /* 0x000fea0003800000 */
[----:B01234-:R-:W-:Y:S01]  /*2c20*/  LEA R6, R3, R0, 0xa ;  /* 0x0000000003067211 */ /* 0x01ffe200078e50ff */
        /* <DEDUP_REMOVED lines=12> */
.L_x_436:
[----:B------:R-:W-:Y:S05]  /*2cf0*/  BSYNC.RECONVERGENT B1 ;  /* 0x0000000000017941 */ /* 0x000fea0003800200 */
.L_x_435:
[----:B------:R-:W-:Y:S04]  /*2d00*/  BSSY.RECONVERGENT B1, `(.L_x_437) ;  /* 0x0000009000017945 */ /* 0x000fe80003800200 */
[----:B------:R-:W-:Y:S05]  /*2d10*/  @!P1 BRA `(.L_x_438) ;  /* 0x00000000001c9947 */ /* 0x000fea0003800000 */
[----:B0-----:R-:W0:Y:S01]  /*2d20*/  LDC.64 R6, c[0x0][0x380] ;  /* 0x0000e000ff067b82 */ /* 0x001e220000000a00 */
[----:B------:R-:W-:-:S04]  /*2d30*/  IMAD R2, R3, 0x100, R4 ;  /* 0x0000010003027824 */ /* 0x000fc800078e0204 */
[----:B------:R-:W-:-:S04]  /*2d40*/  VIADD R9, R2, 0x100 ;  /* 0x0000010002097836 */ /* 0x000fc80000000000 */
[----:B0-----:R-:W-:-:S04]  /*2d50*/  IMAD.WIDE.U32 R8, R9, 0x8, R6 ;  /* 0x0000000809087825 */ /* 0x001fc800078e0006 */
[----:B------:R-:W-:Y:S02]  /*2d60*/  HFMA2 R7, -RZ, RZ, 0, 0 ;  /* 0x00000000ff077431 */ /* 0x000fe400000001ff */
[----:B------:R-:W-:-:S05]  /*2d70*/  IMAD.MOV.U32 R6, RZ, RZ, R5 ;  /* 0x000000ffff067224 */ /* 0x000fca00078e0005 */
[----:B------:R1:W-:Y:S02]  /*2d80*/  REDG.E.ADD.64.STRONG.GPU desc[UR20][R8.64+0x400], R6 ;  /* 0x000400060800798e */ /* 0x0003e4000c12e514 */
.L_x_438:
[----:B------:R-:W-:Y:S05]  /*2d90*/  BSYNC.RECONVERGENT B1 ;  /* 0x0000000000017941 */ /* 0x000fea0003800200 */
.L_x_437:
[----:B------:R-:W-:-:S07]  /*2da0*/  VIADD R3, R3, 0x2 ;  /* 0x0000000203037836 */ /* 0x000fce0000000000 */
.L_x_434:
[----:B------:R-:W-:-:S09]  /*2db0*/  UISETP.NE.AND UP0, UPT, UR9, URZ, UPT ;  /* 0x000000ff0900728c */ /* 0x000fd2000bf05270 */
[----:B------:R-:W-:Y:S05]  /*2dc0*/  BRA.U !UP0, `(.L_x_372) ;  /* 0x0000000108287547 */ /* 0x000fea000b800000 */
[----:B------:R-:W-:-:S05]  /*2dd0*/  IMAD R2, R3, 0x400, R0 ;  /* 0x0000040003027824 */ /* 0x000fca00078e0200 */
[----:B------:R-:W5:Y:S02]  /*2de0*/  LDS R5, [R2+0x200] ;  /* 0x0002000002057984 */ /* 0x000f640000000800 */
[----:B-----5:R-:W-:-:S13]  /*2df0*/  ISETP.NE.AND P0, PT, R5, RZ, PT ;  /* 0x000000ff0500720c */ /* 0x020fda0003f05270 */
[----:B------:R-:W-:Y:S05]  /*2e00*/  @!P0 BRA `(.L_x_372) ;  /* 0x0000000000188947 */ /* 0x000fea0003800000 */
[----:B01234-:R-:W0:Y:S01]  /*2e10*/  LDC.64 R6, c[0x0][0x380] ;  /* 0x0000e000ff067b82 */ /* 0x01fe220000000a00 */
[----:B------:R-:W-:-:S04]  /*2e20*/  IMAD R3, R3, 0x100, R4 ;  /* 0x0000010003037824 */ /* 0x000fc800078e0204 */
[----:B0-----:R-:W-:-:S04]  /*2e30*/  IMAD.WIDE.U32 R2, R3, 0x8, R6 ;  /* 0x0000000803027825 */ /* 0x001fc800078e0006 */
[----:B------:R-:W-:Y:S02]  /*2e40*/  IMAD.MOV.U32 R6, RZ, RZ, R5 ;  /* 0x000000ffff067224 */ /* 0x000fe400078e0005 */
[----:B------:R-:W-:-:S05]  /*2e50*/  IMAD.MOV.U32 R7, RZ, RZ, RZ ;  /* 0x000000ffff077224 */ /* 0x000fca00078e00ff */
[----:B------:R0:W-:Y:S02]  /*2e60*/  REDG.E.ADD.64.STRONG.GPU desc[UR20][R2.64+0x400], R6 ;  /* 0x000400060200798e */ /* 0x0001e4000c12e514 */
.L_x_372:
[----:B------:R-:W-:Y:S05]  /*2e70*/  BSYNC.RECONVERGENT B0 ;  /* 0x0000000000007941 */ /* 0x000fea0003800200 */
.L_x_371:
[----:B------:R-:W-:Y:S01]  /*2e80*/  BAR.SYNC.DEFER_BLOCKING 0x0 ;  /* 0x0000000000007b1d */ /* 0x000fe20000010000 */
[----:B------:R-:W-:-:S04]  /*2e90*/  UIADD3 UR6, UP0, UPT, UR6, 0x1, URZ ;  /* 0x0000000106067890 */ /* 0x000fc8000ff1e0ff */
[----:B------:R-:W-:Y:S02]  /*2ea0*/  UIADD3.X UR7, UPT, UPT, URZ, UR7, URZ, UP0, !UPT ;  /* 0x00000007ff077290 */ /* 0x000fe400087fe4ff */
[----:B------:R-:W-:-:S04]  /*2eb0*/  UISETP.NE.U32.AND UP0, UPT, UR6, UR11, UPT ;  /* 0x0000000b0600728c */ /* 0x000fc8000bf05070 */
[----:B------:R-:W-:-:S09]  /*2ec0*/  UISETP.NE.AND.EX UP0, UPT, UR7, UR12, UPT, UP0 ;  /* 0x0000000c0700728c */ /* 0x000fd2000bf05300 */
[----:B------:R-:W-:Y:S05]  /*2ed0*/  BRA.U UP0, `(.L_x_439) ;  /* 0xffffffd100f07547 */ /* 0x000fea000b83ffff */
[----:B------:R-:W-:Y:S05]  /*2ee0*/  EXIT ;  /* 0x000000000000794d */ /* 0x000fea0003800000 */
.L_x_440:
        /* <DEDUP_REMOVED lines=9> */
.L_x_3724:


//--------------------- .text._ZN3cub18CUB_300001_SM_10006detail10radix_sort31DeviceRadixSortSingleTileKernelINS1_5radix10policy_hubIiiyE10Policy1000ELNS0_9SortOrderE0EiiyNS1_21identity_decomposer_tEEEvPKT1_PSA_PKT2_PSE_T3_iiT4_ --------------------------
	.section	.text._ZN3cub18CUB_300001_SM_10006detail10radix_sort31DeviceRadixSortSingleTileKernelINS1_5radix10policy_hubIiiyE10Policy1000ELNS0_9SortOrderE0EiiyNS1_21identity_decomposer_tEEEvPKT1_PSA_PKT2_PSE_T3_iiT4_,"ax",@progbits
	.align	128
        .global         _ZN3cub18CUB_300001_SM_10006detail10radix_sort31DeviceRadixSortSingleTileKernelINS1_5radix10policy_hubIiiyE10Policy1000ELNS0_9SortOrderE0EiiyNS1_21identity_decomposer_tEEEvPKT1_PSA_PKT2_PSE_T3_iiT4_
        .type           _ZN3cub18CUB_300001_SM_10006detail10radix_sort31DeviceRadixSortSingleTileKernelINS1_5radix10policy_hubIiiyE10Policy1000ELNS0_9SortOrderE0EiiyNS1_21identity_decomposer_tEEEvPKT1_PSA_PKT2_PSE_T3_iiT4_,@function
        .size           _ZN3cub18CUB_300001_SM_10006detail10radix_sort31DeviceRadixSortSingleTileKernelINS1_5radix10policy_hubIiiyE10Policy1000ELNS0_9SortOrderE0EiiyNS1_21identity_decomposer_tEEEvPKT1_PSA_PKT2_PSE_T3_iiT4_,(.L_x_3725 - _ZN3cub18CUB_300001_SM_10006detail10radix_sort31DeviceRadixSortSingleTileKernelINS1_5radix10policy_hubIiiyE10Policy1000ELNS0_9SortOrderE0EiiyNS1_21identity_decomposer_tEEEvPKT1_PSA_PKT2_PSE_T3_iiT4_)
        .other          _ZN3cub18CUB_300001_SM_10006detail10radix_sort31DeviceRadixSortSingleTileKernelINS1_5radix10policy_hubIiiyE10Policy1000ELNS0_9SortOrderE0EiiyNS1_21identity_decomposer_tEEEvPKT1_PSA_PKT2_PSE_T3_iiT4_,@"STO_CUDA_ENTRY STV_DEFAULT"
_ZN3cub18CUB_300001_SM_10006detail10radix_sort31DeviceRadixSortSingleTileKernelINS1_5radix10policy_hubIiiyE10Policy1000ELNS0_9SortOrderE0EiiyNS1_21identity_decomposer_tEEEvPKT1_PSA_PKT2_PSE_T3_iiT4_:
.text._ZN3cub18CUB_300001_SM_10006detail10radix_sort31DeviceRadixSortSingleTileKernelINS1_5radix10policy_hubIiiyE10Policy1000ELNS0_9SortOrderE0EiiyNS1_21identity_decomposer_tEEEvPKT1_PSA_PKT2_PSE_T3_iiT4_:
[----:B------:R-:W-:Y:S01]  /*0000*/  LDC R1, c[0x0][0x37c] ;  /* 0x0000df00ff017b82 */ /* 0x000fe20000000800 */
[----:B------:R-:W0:Y:S01]  /*0010*/  S2R R0, SR_TID.X ;  /* 0x0000000000007919 */ /* 0x000e220000002100 */
[----:B------:R-:W1:Y:S06]  /*0020*/  LDCU UR4, c[0x0][0x3a0] ;  /* 0x00007400ff0477ac */ /* 0x000e6c0008000800 */
[----:B------:R-:W2:Y:S01]  /*0030*/  LDC.64 R6, c[0x0][0x380] ;  /* 0x0000e000ff067b82 */ /* 0x000ea20000000a00 */
[----:B------:R-:W3:Y:S01]  /*0040*/  LDCU.64 UR8, c[0x0][0x358] ;  /* 0x00006b00ff0877ac */ /* 0x000ee20008000a00 */
[----:B------:R-:W4:Y:S01]  /*0050*/  LDCU UR10, c[0x0][0x3ac] ;  /* 0x00007580ff0a77ac */ /* 0x000f220008000800 */
[----:B0-----:R-:W-:-:S04]  /*0060*/  IMAD R9, R0, 0x13, RZ ;  /* 0x0000001300097824 */ /* 0x001fc800078e02ff */
[C---:B------:R-:W-:Y:S01]  /*0070*/  VIADD R4, R9.reuse, 0x1 ;  /* 0x0000000109047836 */ /* 0x040fe20000000000 */
[C---:B-1----:R-:W-:Y:S01]  /*0080*/  ISETP.GE.AND P6, PT, R9.reuse, UR4, PT ;  /* 0x0000000409007c0c */ /* 0x042fe2000bfc6270 */
[C---:B------:R-:W-:Y:S02]  /*0090*/  VIADD R8, R9.reuse, 0x5 ;  /* 0x0000000509087836 */ /* 0x040fe40000000000 */
[C---:B--2---:R-:W-:Y:S01]  /*00a0*/  IMAD.WIDE.U32 R6, R9.reuse, 0x4, R6 ;  /* 0x0000000409067825 */ /* 0x044fe200078e0006 */
[----:B------:R-:W-:Y:S02]  /*00b0*/  ISETP.GE.AND P5, PT, R4, UR4, PT ;  /* 0x0000000404007c0c */ /* 0x000fe4000bfa6270 */
[----:B------:R-:W-:Y:S01]  /*00c0*/  ISETP.GE.AND P1, PT, R8, UR4, PT ;  /* 0x0000000408007c0c */ /* 0x000fe2000bf26270 */
[C---:B------:R-:W-:Y:S01]  /*00d0*/  VIADD R5, R9.reuse, 0x2 ;  /* 0x0000000209057836 */ /* 0x040fe20000000000 */
[----:B------:R-:W-:Y:S01]  /*00e0*/  P2R R46, PR, RZ, 0x20 ;  /* 0x00000020ff2e7803 */ /* 0x000fe20000000000 */
[C---:B------:R-:W-:Y:S01]  /*00f0*/  VIADD R10, R9.reuse, 0x6 ;  /* 0x00000006090a7836 */ /* 0x040fe20000000000 */
[----:B------:R-:W-:Y:S01]  /*0100*/  P2R R49, PR, RZ, 0x2 ;  /* 0x00000002ff317803 */ /* 0x000fe20000000000 */
[----:B------:R-:W-:Y:S01]  /*0110*/  VIADD R4, R9, 0x3 ;  /* 0x0000000309047836 */ /* 0x000fe20000000000 */
[----:B------:R-:W-:Y:S01]  /*0120*/  ISETP.GE.AND P4, PT, R5, UR4, PT ;  /* 0x0000000405007c0c */ /* 0x000fe2000bf86270 */
[C---:B------:R-:W-:Y:S01]  /*0130*/  VIADD R5, R9.reuse, 0x4 ;  /* 0x0000000409057836 */ /* 0x040fe20000000000 */
[----:B------:R-:W-:Y:S01]  /*0140*/  ISETP.GE.AND P0, PT, R10, UR4, PT ;  /* 0x000000040a007c0c */ /* 0x000fe2000bf06270 */
[----:B------:R-:W-:Y:S01]  /*0150*/  VIADD R29, R9, 0x9 ;  /* 0x00000009091d7836 */ /* 0x000fe20000000000 */
[----:B------:R-:W-:Y:S01]  /*0160*/  ISETP.GE.AND P3, PT, R4, UR4, PT ;  /* 0x0000000404007c0c */ /* 0x000fe2000bf66270 */
[----:B---3--:R-:W2:Y:S01]  /*0170*/  @!P5 LDG.E R8, desc[UR8][R6.64+0x4] ;  /* 0x000004080608d981 */ /* 0x008ea2000c1e1900 */
[----:B------:R-:W-:Y:S01]  /*0180*/  ISETP.GE.AND P2, PT, R5, UR4, PT ;  /* 0x0000000405007c0c */ /* 0x000fe2000bf46270 */
[C---:B------:R-:W-:Y:S01]  /*0190*/  VIADD R4, R9.reuse, 0x7 ;  /* 0x0000000709047836 */ /* 0x040fe20000000000 */
[----:B------:R-:W-:Y:S01]  /*01a0*/  P2R R50, PR, RZ, 0x1 ;  /* 0x00000001ff327803 */ /* 0x000fe20000000000 */
[----:B------:R-:W3:Y:S01]  /*01b0*/  @!P1 LDG.E R35, desc[UR8][R6.64+0x14] ;  /* 0x0000140806239981 */ /* 0x000ee2000c1e1900 */
[C---:B------:R-:W-:Y:S01]  /*01c0*/  VIADD R5, R9.reuse, 0x8 ;  /* 0x0000000809057836 */ /* 0x040fe20000000000 */
[----:B------:R-:W-:Y:S01]  /*01d0*/  P2R R47, PR, RZ, 0x8 ;  /* 0x00000008ff2f7803 */ /* 0x000fe20000000000 */
[C---:B------:R-:W-:Y:S01]  /*01e0*/  VIADD R30, R9.reuse, 0xa ;  /* 0x0000000a091e7836 */ /* 0x040fe20000000000 */
[----:B------:R-:W4:Y:S01]  /*01f0*/  @!P4 LDG.E R10, desc[UR8][R6.64+0x8] ;  /* 0x00000808060ac981 */ /* 0x000f22000c1e1900 */
[C---:B------:R-:W-:Y:S01]  /*0200*/  VIADD R31, R9.reuse, 0xb ;  /* 0x0000000b091f7836 */ /* 0x040fe20000000000 */
[----:B------:R-:W-:Y:S01]  /*0210*/  P2R R48, PR, RZ, 0x4 ;  /* 0x00000004ff307803 */ /* 0x000fe20000000000 */
[C---:B------:R-:W-:Y:S01]  /*0220*/  VIADD R32, R9.reuse, 0xc ;  /* 0x0000000c09207836 */ /* 0x040fe20000000000 */
[----:B------:R-:W3:Y:S01]  /*0230*/  @!P3 LDG.E R11, desc[UR8][R6.64+0xc] ;  /* 0x00000c08060bb981 */ /* 0x000ee2000c1e1900 */
[----:B------:R-:W-:Y:S01]  /*0240*/  VIADD R33, R9, 0x10 ;  /* 0x0000001009217836 */ /* 0x000fe20000000000 */
[----:B------:R-:W-:-:S02]  /*0250*/  P2R R45, PR, RZ, 0x10 ;  /* 0x00000010ff2d7803 */ /* 0x000fc40000000000 */
[----:B------:R-:W3:Y:S04]  /*0260*/  @!P2 LDG.E R34, desc[UR8][R6.64+0x10] ;  /* 0x000010080622a981 */ /* 0x000ee8000c1e1900 */
[----:B------:R-:W3:Y:S01]  /*0270*/  @!P0 LDG.E R36, desc[UR8][R6.64+0x18] ;  /* 0x0000180806248981 */ /* 0x000ee2000c1e1900 */
[----:B------:R-:W-:-:S03]  /*0280*/  ISETP.GE.AND P0, PT, R4, UR4, PT ;  /* 0x0000000404007c0c */ /* 0x000fc6000bf06270 */
[----:B------:R-:W3:Y:S01]  /*0290*/  @!P6 LDG.E R61, desc[UR8][R6.64] ;  /* 0x00000008063de981 */ /* 0x000ee2000c1e1900 */
[----:B------:R-:W-:-:S09]  /*02a0*/  P2R R51, PR, RZ, 0x1 ;  /* 0x00000001ff337803 */ /* 0x000fd20000000000 */
[----:B------:R-:W3:Y:S01]  /*02b0*/  @!P0 LDG.E R37, desc[UR8][R6.64+0x1c] ;  /* 0x00001c0806258981 */ /* 0x000ee2000c1e1900 */
[----:B------:R-:W-:Y:S02]  /*02c0*/  ISETP.GE.AND P0, PT, R5, UR4, PT ;  /* 0x0000000405007c0c */ /* 0x000fe4000bf06270 */
[----:B------:R-:W0:Y:S02]  /*02d0*/  LDC.64 R4, c[0x0][0x390] ;  /* 0x0000e400ff047b82 */ /* 0x000e240000000a00 */
[----:B------:R-:W-:-:S09]  /*02e0*/  P2R R52, PR, RZ, 0x1 ;  /* 0x00000001ff347803 */ /* 0x000fd20000000000 */
[----:B------:R-:W3:Y:S01]  /*02f0*/  @!P0 LDG.E R38, desc[UR8][R6.64+0x20] ;  /* 0x0000200806268981 */ /* 0x000ee2000c1e1900 */
[----:B------:R-:W-:-:S04]  /*0300*/  ISETP.GE.AND P0, PT, R29, UR4, PT ;  /* 0x000000041d007c0c */ /* 0x000fc8000bf06270 */
[----:B------:R-:W-:-:S09]  /*0310*/  P2R R53, PR, RZ, 0x1 ;  /* 0x00000001ff357803 */ /* 0x000fd20000000000 */
[----:B------:R-:W3:Y:S01]  /*0320*/  @!P0 LDG.E R39, desc[UR8][R6.64+0x24] ;  /* 0x0000240806278981 */ /* 0x000ee2000c1e1900 */
[----:B------:R-:W-:Y:S01]  /*0330*/  ISETP.GE.AND P0, PT, R30, UR4, PT ;  /* 0x000000041e007c0c */ /* 0x000fe2000bf06270 */
[----:B------:R-:W-:-:S05]  /*0340*/  VIADD R30, R9, 0xd ;  /* 0x0000000d091e7836 */ /* 0x000fca0000000000 */
[----:B------:R-:W-:Y:S02]  /*0350*/  ISETP.GE.AND P1, PT, R30, UR4, PT ;  /* 0x000000041e007c0c */ /* 0x000fe4000bf26270 */
[----:B------:R-:W-:Y:S02]  /*0360*/  P2R R54, PR, RZ, 0x1 ;  /* 0x00000001ff367803 */ /* 0x000fe40000000000 */
[----:B------:R-:W-:-:S03]  /*0370*/  P2R R58, PR, RZ, 0x2 ;  /* 0x00000002ff3a7803 */ /* 0x000fc60000000000 */
[----:B------:R-:W3:Y:S01]  /*0380*/  @!P0 LDG.E R40, desc[UR8][R6.64+0x28] ;  /* 0x0000280806288981 */ /* 0x000ee2000c1e1900 */
[----:B------:R-:W-:-:S05]  /*0390*/  ISETP.GE.AND P0, PT, R31, UR4, PT ;  /* 0x000000041f007c0c */ /* 0x000fca000bf06270 */
[----:B------:R-:W3:Y:S01]  /*03a0*/  @!P1 LDG.E R62, desc[UR8][R6.64+0x34] ;  /* 0x00003408063e9981 */ /* 0x000ee2000c1e1900 */
[----:B------:R-:W-:-:S04]  /*03b0*/  ISETP.NE.AND P1, PT, R54, RZ, PT ;  /* 0x000000ff3600720c */ /* 0x000fc80003f25270 */
[----:B------:R-:W-:Y:S02]  /*03c0*/  P2R R57, PR, RZ, 0x2 ;  /* 0x00000002ff397803 */ /* 0x000fe40000000000 */
[----:B------:R-:W-:Y:S01]  /*03d0*/  ISETP.NE.AND P1, PT, R53, RZ, PT ;  /* 0x000000ff3500720c */ /* 0x000fe20003f25270 */
[----:B------:R-:W3:Y:S03]  /*03e0*/  @!P0 LDG.E R41, desc[UR8][R6.64+0x2c] ;  /* 0x00002c0806298981 */ /* 0x000ee6000c1e1900 */
[----:B------:R-:W-:Y:S02]  /*03f0*/  P2R R56, PR, RZ, 0x2 ;  /* 0x00000002ff387803 */ /* 0x000fe40000000000 */
[----:B------:R-:W-:Y:S02]  /*0400*/  ISETP.NE.AND P1, PT, R52, RZ, PT ;  /* 0x000000ff3400720c */ /* 0x000fe40003f25270 */
[----:B------:R-:W-:-:S02]  /*0410*/  P2R R60, PR, RZ, 0x1 ;  /* 0x00000001ff3c7803 */ /* 0x000fc40000000000 */
[----:B------:R-:W-:Y:S02]  /*0420*/  P2R R55, PR, RZ, 0x2 ;  /* 0x00000002ff377803 */ /* 0x000fe40000000000 */
[----:B------:R-:W-:Y:S02]  /*0430*/  ISETP.GE.AND P0, PT, R32, UR4, PT ;  /* 0x0000000420007c0c */ /* 0x000fe4000bf06270 */
[----:B------:R-:W-:Y:S01]  /*0440*/  ISETP.NE.AND P1, PT, R51, RZ, PT ;  /* 0x000000ff3300720c */ /* 0x000fe20003f25270 */
[----:B------:R-:W-:-:S03]  /*0450*/  VIADD R32, R9, 0xf ;  /* 0x0000000f09207836 */ /* 0x000fc60000000000 */
[----:B------:R-:W-:Y:S02]  /*0460*/  P2R R54, PR, RZ, 0x2 ;  /* 0x00000002ff367803 */ /* 0x000fe40000000000 */
[----:B------:R-:W-:Y:S02]  /*0470*/  ISETP.NE.AND P1, PT, R50, RZ, PT ;  /* 0x000000ff3200720c */ /* 0x000fe40003f25270 */
[----:B------:R-:W-:Y:S02]  /*0480*/  ISETP.GE.AND P3, PT, R32, UR4, PT ;  /* 0x0000000420007c0c */ /* 0x000fe4000bf66270 */
[----:B------:R-:W-:Y:S01]  /*0490*/  P2R R53, PR, RZ, 0x2 ;  /* 0x00000002ff357803 */ /* 0x000fe20000000000 */
[----:B------:R-:W3:Y:S01]  /*04a0*/  @!P0 LDG.E R42, desc[UR8][R6.64+0x30] ;  /* 0x00003008062a8981 */ /* 0x000ee2000c1e1900 */
[----:B------:R-:W-:Y:S01]  /*04b0*/  ISETP.NE.AND P1, PT, R49, RZ, PT ;  /* 0x000000ff3100720c */ /* 0x000fe20003f25270 */
[----:B------:R-:W-:-:S03]  /*04c0*/  VIADD R31, R9, 0xe ;  /* 0x0000000e091f7836 */ /* 0x000fc60000000000 */
[----:B------:R-:W-:Y:S01]  /*04d0*/  P2R R51, PR, RZ, 0x2 ;  /* 0x00000002ff337803 */ /* 0x000fe20000000000 */
[C---:B------:R-:W-:Y:S01]  /*04e0*/  VIADD R43, R9.reuse, 0x11 ;  /* 0x00000011092b7836 */ /* 0x040fe20000000000 */
[----:B------:R-:W-:Y:S01]  /*04f0*/  ISETP.NE.AND P1, PT, R48, RZ, PT ;  /* 0x000000ff3000720c */ /* 0x000fe20003f25270 */
[----:B------:R-:W-:Y:S01]  /*0500*/  VIADD R44, R9, 0x12 ;  /* 0x00000012092c7836 */ /* 0x000fe20000000000 */
[----:B------:R-:W-:Y:S02]  /*0510*/  ISETP.GE.AND P2, PT, R31, UR4, PT ;  /* 0x000000041f007c0c */ /* 0x000fe4000bf46270 */
[----:B------:R-:W-:Y:S02]  /*0520*/  P2R R49, PR, RZ, 0x2 ;  /* 0x00000002ff317803 */ /* 0x000fe40000000000 */
[----:B------:R-:W-:Y:S02]  /*0530*/  ISETP.NE.AND P1, PT, R47, RZ, PT ;  /* 0x000000ff2f00720c */ /* 0x000fe40003f25270 */
[----:B------:R-:W-:Y:S01]  /*0540*/  ISETP.GE.AND P4, PT, R33, UR4, PT ;  /* 0x0000000421007c0c */ /* 0x000fe2000bf86270 */
[----:B------:R-:W3:Y:S01]  /*0550*/  @!P3 LDG.E R47, desc[UR8][R6.64+0x3c] ;  /* 0x00003c08062fb981 */ /* 0x000ee2000c1e1900 */
[----:B------:R-:W-:-:S02]  /*0560*/  ISETP.GE.AND P5, PT, R43, UR4, PT ;  /* 0x000000042b007c0c */ /* 0x000fc4000bfa6270 */
[----:B------:R-:W-:Y:S02]  /*0570*/  ISETP.GE.AND P6, PT, R44, UR4, PT ;  /* 0x000000042c007c0c */ /* 0x000fe4000bfc6270 */
[----:B------:R-:W-:Y:S02]  /*0580*/  P2R R48, PR, RZ, 0x2 ;  /* 0x00000002ff307803 */ /* 0x000fe40000000000 */
[----:B------:R-:W-:-:S04]  /*0590*/  ISETP.NE.AND P1, PT, R45, RZ, PT ;  /* 0x000000ff2d00720c */ /* 0x000fc80003f25270 */
[----:B------:R-:W-:Y:S01]  /*05a0*/  P2R R45, PR, RZ, 0x2 ;  /* 0x00000002ff2d7803 */ /* 0x000fe20000000000 */
[----:B0-----:R-:W-:Y:S01]  /*05b0*/  IMAD.WIDE.U32 R4, R9, 0x4, R4 ;  /* 0x0000000409047825 */ /* 0x001fe200078e0004 */
[----:B------:R-:W-:Y:S01]  /*05c0*/  ISETP.NE.AND P1, PT, R46, RZ, PT ;  /* 0x000000ff2e00720c */ /* 0x000fe20003f25270 */
[----:B------:R-:W3:Y:S01]  /*05d0*/  @!P4 LDG.E R50, desc[UR8][R6.64+0x40] ;  /* 0x000040080632c981 */ /* 0x000ee2000c1e1900 */
[----:B------:R-:W-:-:S03]  /*05e0*/  P2R R59, PR, RZ, 0x1 ;  /* 0x00000001ff3b7803 */ /* 0x000fc60000000000 */
[----:B------:R-:W3:Y:S01]  /*05f0*/  @!P2 LDG.E R46, desc[UR8][R6.64+0x38] ;  /* 0x00003808062ea981 */ /* 0x000ee2000c1e1900 */
[----:B------:R-:W-:Y:S01]  /*0600*/  ISETP.GE.AND P0, PT, R9, UR4, PT ;  /* 0x0000000409007c0c */ /* 0x000fe2000bf06270 */
[----:B------:R-:W-:Y:S01]  /*0610*/  IMAD.MOV.U32 R30, RZ, RZ, -0x1 ;  /* 0xffffffffff1e7424 */ /* 0x000fe200078e00ff */
[----:B------:R-:W0:Y:S01]  /*0620*/  S2UR UR6, SR_CgaCtaId ;  /* 0x00000000000679c3 */ /* 0x000e220000008800 */
[----:B------:R-:W3:Y:S01]  /*0630*/  @!P5 LDG.E R9, desc[UR8][R6.64+0x44] ;  /* 0x000044080609d981 */ /* 0x000ee2000c1e1900 */
[----:B------:R-:W-:Y:S01]  /*0640*/  IMAD.MOV.U32 R31, RZ, RZ, -0x1 ;  /* 0xffffffffff1f7424 */ /* 0x000fe200078e00ff */
[----:B------:R-:W1:Y:S02]  /*0650*/  LDCU.64 UR4, c[0x0][0x3a8] ;  /* 0x00007500ff0477ac */ /* 0x000e640008000a00 */
[----:B------:R-:W3:Y:S03]  /*0660*/  @!P6 LDG.E R52, desc[UR8][R6.64+0x48] ;  /* 0x000048080634e981 */ /* 0x000ee6000c1e1900 */
[----:B------:R-:W-:Y:S06]  /*0670*/  BAR.SYNC.DEFER_BLOCKING 0x0 ;  /* 0x0000000000007b1d */ /* 0x000fec0000010000 */
[----:B------:R0:W5:Y:S01]  /*0680*/  @!P1 LDG.E R3, desc[UR8][R4.64+0x4] ;  /* 0x0000040804039981 */ /* 0x000162000c1e1900 */
[----:B------:R-:W-:-:S02]  /*0690*/  IMAD.MOV.U32 R32, RZ, RZ, -0x1 ;  /* 0xffffffffff207424 */ /* 0x000fc400078e00ff */
[----:B------:R-:W-:Y:S01]  /*06a0*/  IMAD.MOV.U32 R33, RZ, RZ, -0x1 ;  /* 0xffffffffff217424 */ /* 0x000fe200078e00ff */
[----:B------:R0:W5:Y:S01]  /*06b0*/  @!P0 LDG.E R2, desc[UR8][R4.64] ;  /* 0x0000000804028981 */ /* 0x000162000c1e1900 */
[----:B--2---:R-:W-:Y:S01]  /*06c0*/  @!P1 LOP3.LUT R30, R8, 0x80000000, RZ, 0x3c, !PT ;  /* 0x80000000081e9812 */ /* 0x004fe200078e3cff */
[----:B------:R-:W-:Y:S01]  /*06d0*/  IMAD.MOV.U32 R29, RZ, RZ, -0x1 ;  /* 0xffffffffff1d7424 */ /* 0x000fe200078e00ff */
[----:B------:R-:W-:Y:S01]  /*06e0*/  ISETP.NE.AND P1, PT, R45, RZ, PT ;  /* 0x000000ff2d00720c */ /* 0x000fe20003f25270 */
[----:B------:R2:W5:Y:S01]  /*06f0*/  @!P2 LDG.E R24, desc[UR8][R4.64+0x38] ;  /* 0x000038080418a981 */ /* 0x000562000c1e1900 */
[----:B-1----:R-:W-:-:S03]  /*0700*/  UIADD3 UR7, UPT, UPT, UR4, 0x6, URZ ;  /* 0x0000000604077890 */ /* 0x002fc6000fffe0ff */
[----:B------:R2:W5:Y:S01]  /*0710*/  @!P3 LDG.E R25, desc[UR8][R4.64+0x3c] ;  /* 0x00003c080419b981 */ /* 0x000562000c1e1900 */
[----:B------:R-:W-:-:S03]  /*0720*/  UIADD3 UR5, UPT, UPT, -UR4, UR5, URZ ;  /* 0x0000000504057290 */ /* 0x000fc6000fffe1ff */
[----:B------:R2:W5:Y:S04]  /*0730*/  @!P4 LDG.E R26, desc[UR8][R4.64+0x40] ;  /* 0x00004008041ac981 */ /* 0x000568000c1e1900 */
[----:B----4-:R-:W-:Y:S01]  /*0740*/  @!P1 LOP3.LUT R31, R10, 0x80000000, RZ, 0x3c, !PT ;  /* 0x800000000a1f9812 */ /* 0x010fe200078e3cff */
[----:B------:R2:W5:Y:S01]  /*0750*/  @!P1 LDG.E R12, desc[UR8][R4.64+0x8] ;  /* 0x00000808040c9981 */ /* 0x000562000c1e1900 */
[----:B------:R-:W-:-:S03]  /*0760*/  ISETP.NE.AND P1, PT, R48, RZ, PT ;  /* 0x000000ff3000720c */ /* 0x000fc60003f25270 */
[----:B------:R2:W5:Y:S04]  /*0770*/  @!P5 LDG.E R27, desc[UR8][R4.64+0x44] ;  /* 0x00004408041bd981 */ /* 0x000568000c1e1900 */
[----:B------:R2:W5:Y:S06]  /*0780*/  @!P6 LDG.E R28, desc[UR8][R4.64+0x48] ;  /* 0x00004808041ce981 */ /* 0x00056c000c1e1900 */
[----:B---3--:R-:W-:Y:S01]  /*0790*/  @!P1 LOP3.LUT R32, R11, 0x80000000, RZ, 0x3c, !PT ;  /* 0x800000000b209812 */ /* 0x008fe200078e3cff */
[----:B------:R2:W5:Y:S01]  /*07a0*/  @!P1 LDG.E R13, desc[UR8][R4.64+0xc] ;  /* 0x00000c08040d9981 */ /* 0x000562000c1e1900 */
[----:B------:R-:W-:-:S13]  /*07b0*/  ISETP.NE.AND P1, PT, R49, RZ, PT ;  /* 0x000000ff3100720c */ /* 0x000fda0003f25270 */
[----:B------:R-:W-:Y:S01]  /*07c0*/  @!P1 LOP3.LUT R33, R34, 0x80000000, RZ, 0x3c, !PT ;  /* 0x8000000022219812 */ /* 0x000fe200078e3cff */
[----:B------:R2:W5:Y:S01]  /*07d0*/  @!P1 LDG.E R14, desc[UR8][R4.64+0x10] ;  /* 0x00001008040e9981 */ /* 0x000562000c1e1900 */
[----:B------:R-:W-:Y:S01]  /*07e0*/  ISETP.NE.AND P1, PT, R51, RZ, PT ;  /* 0x000000ff3300720c */ /* 0x000fe20003f25270 */
[----:B------:R-:W-:-:S12]  /*07f0*/  IMAD.MOV.U32 R34, RZ, RZ, -0x1 ;  /* 0xffffffffff227424 */ /* 0x000fd800078e00ff */
        /* <DEDUP_REMOVED lines=15> */
[----:B------:R-:W-:Y:S01]  /*08f0*/  IMAD.MOV.U32 R38, RZ, RZ, -0x1 ;  /* 0xffffffffff267424 */ /* 0x000fe200078e00ff */
[----:B------:R-:W-:Y:S02]  /*0900*/  @!P0 LOP3.LUT R29, R61, 0x80000000, RZ, 0x3c, !PT ;  /* 0x800000003d1d8812 */ /* 0x000fe400078e3cff */
[----:B------:R-:W-:-:S09]  /*0910*/  ISETP.NE.AND P0, PT, R60, RZ, PT ;  /* 0x000000ff3c00720c */ /* 0x000fd20003f05270 */
[----:B------:R-:W-:Y:S01]  /*0920*/  @!P1 LOP3.LUT R38, R39, 0x80000000, RZ, 0x3c, !PT ;  /* 0x8000000027269812 */ /* 0x000fe200078e3cff */
[----:B------:R2:W5:Y:S01]  /*0930*/  @!P1 LDG.E R19, desc[UR8][R4.64+0x24] ;  /* 0x0000240804139981 */ /* 0x000562000c1e1900 */
[----:B------:R-:W-:Y:S01]  /*0940*/  ISETP.NE.AND P1, PT, R57, RZ, PT ;  /* 0x000000ff3900720c */ /* 0x000fe20003f25270 */
[----:B------:R-:W-:Y:S02]  /*0950*/  IMAD.MOV.U32 R39, RZ, RZ, -0x1 ;  /* 0xffffffffff277424 */ /* 0x000fe400078e00ff */
[----:B------:R2:W5:Y:S10]  /*0960*/  @!P0 LDG.E R21, desc[UR8][R4.64+0x2c] ;  /* 0x00002c0804158981 */ /* 0x000574000c1e1900 */
[----:B------:R-:W-:Y:S01]  /*0970*/  @!P1 LOP3.LUT R39, R40, 0x80000000, RZ, 0x3c, !PT ;  /* 0x8000000028279812 */ /* 0x000fe200078e3cff */
[----:B------:R-:W-:Y:S01]  /*0980*/  IMAD.MOV.U32 R40, RZ, RZ, -0x1 ;  /* 0xffffffffff287424 */ /* 0x000fe200078e00ff */
[----:B------:R2:W5:Y:S01]  /*0990*/  @!P1 LDG.E R20, desc[UR8][R4.64+0x28] ;  /* 0x0000280804149981 */ /* 0x000562000c1e1900 */
[----:B------:R-:W-:-:S02]  /*09a0*/  @!P0 LOP3.LUT R40, R41, 0x80000000, RZ, 0x3c, !PT ;  /* 0x8000000029288812 */ /* 0x000fc400078e3cff */
[----:B------:R-:W-:Y:S02]  /*09b0*/  ISETP.NE.AND P1, PT, R58, RZ, PT ;  /* 0x000000ff3a00720c */ /* 0x000fe40003f25270 */
[----:B------:R-:W-:Y:S01]  /*09c0*/  ISETP.NE.AND P0, PT, R59, RZ, PT ;  /* 0x000000ff3b00720c */ /* 0x000fe20003f05270 */
[----:B------:R-:W-:Y:S01]  /*09d0*/  IMAD.MOV.U32 R41, RZ, RZ, -0x1 ;  /* 0xffffffffff297424 */ /* 0x000fe200078e00ff */
[----:B------:R-:W-:Y:S02]  /*09e0*/  UMOV UR4, 0x400 ;  /* 0x0000040000047882 */ /* 0x000fe40000000000 */
[----:B0-----:R-:W-:-:S07]  /*09f0*/  ULEA UR4, UR6, UR4, 0x18 ;  /* 0x0000000406047291 */ /* 0x001fce000f8ec0ff */
[----:B------:R2:W5:Y:S02]  /*0a00*/  @!P1 LDG.E R23, desc[UR8][R4.64+0x34] ;  /* 0x0000340804179981 */ /* 0x000564000c1e1900 */
[----:B------:R-:W-:Y:S02]  /*0a10*/  @!P0 LOP3.LUT R41, R42, 0x80000000, RZ, 0x3c, !PT ;  /* 0x800000002a298812 */ /* 0x000fe400078e3cff */
[----:B------:R2:W5:Y:S01]  /*0a20*/  @!P0 LDG.E R22, desc[UR8][R4.64+0x30] ;  /* 0x0000300804168981 */ /* 0x000562000c1e1900 */
[----:B------:R-:W0:Y:S01]  /*0a30*/  S2R R42, SR_LANEID ;  /* 0x00000000002a7919 */ /* 0x000e220000000000 */
[----:B------:R-:W-:Y:S01]  /*0a40*/  IMAD.MOV.U32 R45, RZ, RZ, -0x1 ;  /* 0xffffffffff2d7424 */ /* 0x000fe200078e00ff */
[----:B------:R-:W-:Y:S02]  /*0a50*/  @!P3 LOP3.LUT R45, R47, 0x80000000, RZ, 0x3c, !PT ;  /* 0x800000002f2db812 */ /* 0x000fe400078e3cff */
[----:B------:R-:W-:Y:S01]  /*0a60*/  LEA R47, R0, UR4, 0x2 ;  /* 0x00000004002f7c11 */ /* 0x000fe2000f8e10ff */
[----:B------:R-:W-:Y:S01]  /*0a70*/  IMAD.MOV.U32 R44, RZ, RZ, -0x1 ;  /* 0xffffffffff2c7424 */ /* 0x000fe200078e00ff */
[----:B------:R-:W-:-:S02]  /*0a80*/  SHF.R.U32.HI R124, RZ, 0x5, R0 ;  /* 0x00000005ff7c7819 */ /* 0x000fc40000011600 */
[----:B------:R-:W-:Y:S01]  /*0a90*/  @!P2 LOP3.LUT R44, R46, 0x80000000, RZ, 0x3c, !PT ;  /* 0x800000002e2ca812 */ /* 0x000fe200078e3cff */
[----:B------:R-:W-:Y:S02]  /*0aa0*/  IMAD R51, R0, 0x80, R47 ;  /* 0x0000008000337824 */ /* 0x000fe400078e022f */
[----:B------:R-:W-:Y:S01]  /*0ab0*/  IMAD.MOV.U32 R46, RZ, RZ, -0x1 ;  /* 0xffffffffff2e7424 */ /* 0x000fe200078e00ff */
[----:B------:R-:W-:Y:S01]  /*0ac0*/  @!P4 LOP3.LUT R46, R50, 0x80000000, RZ, 0x3c, !PT ;  /* 0x80000000322ec812 */ /* 0x000fe200078e3cff */
[----:B------:R-:W-:Y:S01]  /*0ad0*/  IMAD.MOV.U32 R43, RZ, RZ, -0x1 ;  /* 0xffffffffff2b7424 */ /* 0x000fe200078e00ff */
[----:B------:R-:W-:Y:S01]  /*0ae0*/  @!P1 LOP3.LUT R43, R62, 0x80000000, RZ, 0x3c, !PT ;  /* 0x800000003e2b9812 */ /* 0x000fe200078e3cff */
[----:B------:R-:W-:Y:S01]  /*0af0*/  IMAD.MOV.U32 R48, RZ, RZ, -0x1 ;  /* 0xffffffffff307424 */ /* 0x000fe200078e00ff */
[----:B------:R-:W-:Y:S01]  /*0b00*/  @!P5 LOP3.LUT R48, R9, 0x80000000, RZ, 0x3c, !PT ;  /* 0x800000000930d812 */ /* 0x000fe200078e3cff */
[----:B------:R-:W-:Y:S01]  /*0b10*/  IMAD.MOV.U32 R49, RZ, RZ, -0x1 ;  /* 0xffffffffff317424 */ /* 0x000fe200078e00ff */
[----:B------:R-:W-:Y:S01]  /*0b20*/  @!P6 LOP3.LUT R49, R52, 0x80000000, RZ, 0x3c, !PT ;  /* 0x800000003431e812 */ /* 0x000fe200078e3cff */
[----:B------:R-:W-:Y:S01]  /*0b30*/  IMAD R53, R0, -0x38, R51 ;  /* 0xffffffc800357824 */ /* 0x000fe200078e0233 */
[----:B------:R-:W-:Y:S01]  /*0b40*/  LEA R50, R124, UR4, 0x2 ;  /* 0x000000047c327c11 */ /* 0x000fe2000f8e10ff */
[----:B--2---:R-:W-:Y:S06]  /*0b50*/  BAR.SYNC.DEFER_BLOCKING 0x0 ;  /* 0x0000000000007b1d */ /* 0x004fec0000010000 */
.L_x_442:
[----:B------:R-:W-:Y:S01]  /*0b60*/  UISETP.LT.AND UP0, UPT, UR5, 0x6, UPT ;  /* 0x000000060500788c */ /* 0x000fe2000bf01270 */
[----:B------:R-:W-:Y:S01]  /*0b70*/  STS [R47], RZ ;  /* 0x000000ff2f007388 */ /* 0x000fe20000000800 */
[----:B------:R-:W-:Y:S01]  /*0b80*/  UIADD3 UR6, UPT, UPT, UR7, -0x6, URZ ;  /* 0xfffffffa07067890 */ /* 0x000fe2000fffe0ff */
[----:B0-----:R-:W-:Y:S01]  /*0b90*/  ISETP.NE.AND P1, PT, R42, 0x1f, PT ;  /* 0x0000001f2a00780c */ /* 0x001fe20003f25270 */
[----:B------:R-:W-:Y:S01]  /*0ba0*/  USEL UR4, UR5, 0x6, UP0 ;  /* 0x0000000605047887 */ /* 0x000fe20008000000 */
[----:B------:R-:W-:Y:S01]  /*0bb0*/  STS [R47+0x400], RZ ;  /* 0x000400ff2f007388 */ /* 0x000fe20000000800 */
[C---:B------:R-:W-:Y:S01]  /*0bc0*/  ISETP.NE.AND P2, PT, R124.reuse, 0x6, PT ;  /* 0x000000067c00780c */ /* 0x040fe20003f45270 */
[----:B------:R-:W-:Y:S01]  /*0bd0*/  UISETP.GE.AND UP0, UPT, UR7, UR10, UPT ;  /* 0x0000000a0700728c */ /* 0x000fe2000bf06270 */
[----:B-1----:R-:W-:Y:S01]  /*0be0*/  SHF.R.U32.HI R4, RZ, UR6, R29 ;  /* 0x00000006ff047c19 */ /* 0x002fe2000801161d */
[----:B------:R-:W-:Y:S01]  /*0bf0*/  UBMSK UR4, URZ, UR4 ;  /* 0x00000004ff04729b */ /* 0x000fe20008000000 */
[----:B------:R-:W-:Y:S01]  /*0c00*/  STS [R47+0x800], RZ ;  /* 0x000800ff2f007388 */ /* 0x000fe20000000800 */
[----:B------:R-:W-:-:S03]  /*0c10*/  ISETP.NE.AND P3, PT, R124, 0x7, PT ;  /* 0x000000077c00780c */ /* 0x000fc60003f65270 */
[----:B------:R-:W-:Y:S01]  /*0c20*/  STS [R47+0xc00], RZ ;  /* 0x000c00ff2f007388 */ /* 0x000fe20000000800 */
[----:B------:R-:W-:-:S03]  /*0c30*/  LOP3.LUT R4, R4, UR4, RZ, 0xc0, !PT ;  /* 0x0000000404047c12 */ /* 0x000fc6000f8ec0ff */
[----:B------:R-:W-:Y:S02]  /*0c40*/  STS [R47+0x1000], RZ ;  /* 0x001000ff2f007388 */ /* 0x000fe40000000800 */
[----:B------:R-:W-:Y:S01]  /*0c50*/  IMAD.SHL.U32 R5, R4, 0x400, RZ ;  /* 0x0000040004057824 */ /* 0x000fe200078e00ff */
[----:B------:R-:W-:Y:S01]  /*0c60*/  SHF.R.U32.HI R4, RZ, 0x4, R4 ;  /* 0x00000004ff047819 */ /* 0x000fe20000011604 */
[----:B------:R-:W-:Y:S03]  /*0c70*/  STS [R47+0x1400], RZ ;  /* 0x001400ff2f007388 */ /* 0x000fe60000000800 */
[----:B------:R-:W-:Y:S01]  /*0c80*/  LOP3.LUT R54, R5, 0x7c00, RZ, 0xc0, !PT ;  /* 0x00007c0005367812 */ /* 0x000fe200078ec0ff */
[----:B------:R-:W-:Y:S01]  /*0c90*/  STS [R47+0x1800], RZ ;  /* 0x001800ff2f007388 */ /* 0x000fe20000000800 */
[----:B------:R-:W-:-:S03]  /*0ca0*/  LOP3.LUT R4, R4, 0xffffffe, RZ, 0xc0, !PT ;  /* 0x0ffffffe04047812 */ /* 0x000fc600078ec0ff */
[----:B------:R-:W-:Y:S01]  /*0cb0*/  STS [R47+0x1c00], RZ ;  /* 0x001c00ff2f007388 */ /* 0x000fe20000000800 */
[----:B------:R-:W-:Y:S02]  /*0cc0*/  IADD3 R54, PT, PT, R4, R47, R54 ;  /* 0x0000002f04367210 */ /* 0x000fe40007ffe036 */
        /* <DEDUP_REMOVED lines=50> */
[----:B------:R-:W-:-:S04]  /*0ff0*/  SHF.R.U32.HI R4, RZ, UR6, R33 ;  /* 0x00000006ff047c19 */ /* 0x000fc80008011621 */
[----:B------:R-:W-:-:S05]  /*1000*/  LOP3.LUT R4, R4, UR4, RZ, 0xc0, !PT ;  /* 0x0000000404047c12 */ /* 0x000fca000f8ec0ff */
[----:B------:R-:W-:Y:S01]  /*1010*/  IMAD.SHL.U32 R6, R4, 0x400, RZ ;  /* 0x0000040004067824 */ /* 0x000fe200078e00ff */
[----:B------:R-:W-:-:S04]  /*1020*/  SHF.R.U32.HI R4, RZ, 0x4, R4 ;  /* 0x00000004ff047819 */ /* 0x000fc80000011604 */
[----:B------:R-:W-:Y:S02]  /*1030*/  LOP3.LUT R6, R6, 0x7c00, RZ, 0xc0, !PT ;  /* 0x00007c0006067812 */ /* 0x000fe400078ec0ff */
[----:B------:R-:W-:-:S04]  /*1040*/  LOP3.LUT R4, R4, 0xffffffe, RZ, 0xc0, !PT ;  /* 0x0ffffffe04047812 */ /* 0x000fc800078ec0ff */
[----:B------:R-:W-:Y:S01]  /*1050*/  IADD3 R62, PT, PT, R4, R47, R6 ;  /* 0x0000002f043e7210 */ /* 0x000fe20007ffe006 */
[----:B-1----:R-:W-:Y:S01]  /*1060*/  VIADD R7, R57, 0x1 ;  /* 0x0000000139077836 */ /* 0x002fe20000000000 */
[----:B------:R-:W-:-:S04]  /*1070*/  SHF.R.U32.HI R4, RZ, UR6, R34 ;  /* 0x00000006ff047c19 */ /* 0x000fc80008011622 */
[----:B------:R-:W-:Y:S01]  /*1080*/  STS.U16 [R56], R7 ;  /* 0x0000000738007388 */ /* 0x000fe20000000400 */
[----:B------:R-:W-:-:S03]  /*1090*/  LOP3.LUT R4, R4, UR4, RZ, 0xc0, !PT ;  /* 0x0000000404047c12 */ /* 0x000fc6000f8ec0ff */
        /* <DEDUP_REMOVED lines=129> */
[----:B------:R-:W-:Y:S01]  /*18b0*/  SHF.R.U32.HI R4, RZ, UR6, R49 ;  /* 0x00000006ff047c19 */ /* 0x000fe20008011631 */
[----:B------:R-:W0:Y:S03]  /*18c0*/  S2UR UR6, SR_CgaCtaId ;  /* 0x00000000000679c3 */ /* 0x000e260000008800 */
[----:B------:R-:W-:Y:S01]  /*18d0*/  LOP3.LUT R4, R4, UR4, RZ, 0xc0, !PT ;  /* 0x0000000404047c12 */ /* 0x000fe2000f8ec0ff */
[----:B------:R-:W-:-:S04]  /*18e0*/  UMOV UR4, 0x400 ;  /* 0x0000040000047882 */ /* 0x000fc80000000000 */
[----:B------:R-:W-:Y:S01]  /*18f0*/  IMAD.SHL.U32 R6, R4, 0x400, RZ ;  /* 0x0000040004067824 */ /* 0x000fe200078e00ff */
[----:B------:R-:W-:-:S04]  /*1900*/  SHF.R.U32.HI R4, RZ, 0x4, R4 ;  /* 0x00000004ff047819 */ /* 0x000fc80000011604 */
[----:B------:R-:W-:Y:S02]  /*1910*/  LOP3.LUT R6, R6, 0x7c00, RZ, 0xc0, !PT ;  /* 0x00007c0006067812 */ /* 0x000fe400078ec0ff */
[----:B------:R-:W-:-:S04]  /*1920*/  LOP3.LUT R4, R4, 0xffffffe, RZ, 0xc0, !PT ;  /* 0x0ffffffe04047812 */ /* 0x000fc800078ec0ff */
[----:B------:R-:W-:Y:S01]  /*1930*/  IADD3 R90, PT, PT, R4, R47, R6 ;  /* 0x0000002f045a7210 */ /* 0x000fe20007ffe006 */
[----:B-1----:R-:W-:Y:S01]  /*1940*/  VIADD R7, R85, 0x1 ;  /* 0x0000000155077836 */ /* 0x002fe20000000000 */
[----:B0-----:R-:W-:-:S04]  /*1950*/  ULEA UR4, UR6, UR4, 0x18 ;  /* 0x0000000406047291 */ /* 0x001fc8000f8ec0ff */
[----:B------:R-:W-:Y:S04]  /*1960*/  STS.U16 [R84], R7 ;  /* 0x0000000754007388 */ /* 0x000fe80000000400 */
        /* <DEDUP_REMOVED lines=16> */
[----:B------:R-:W4:Y:S04]  /*1a70*/  LDS R98, [R51+0x18] ;  /* 0x0000180033627984 */ /* 0x000f280000000800 */
[----:B------:R-:W4:Y:S04]  /*1a80*/  LDS R99, [R51+0x1c] ;  /* 0x00001c0033637984 */ /* 0x000f280000000800 */
[----:B------:R-:W4:Y:S04]  /*1a90*/  LDS R100, [R51+0x20] ;  /* 0x0000200033647984 */ /* 0x000f280000000800 */
[----:B------:R-:W4:Y:S04]  /*1aa0*/  LDS R101, [R51+0x24] ;  /* 0x0000240033657984 */ /* 0x000f280000000800 */
[----:B------:R-:W4:Y:S04]  /*1ab0*/  LDS R102, [R51+0x28] ;  /* 0x0000280033667984 */ /* 0x000f280000000800 */
[----:B------:R-:W4:Y:S01]  /*1ac0*/  LDS R103, [R51+0x2c] ;  /* 0x00002c0033677984 */ /* 0x000f220000000800 */
        /* <DEDUP_REMOVED lines=10> */
[----:B------:R-:W-:-:S03]  /*1b70*/  IMAD.IADD R98, R98, 0x1, R97 ;  /* 0x0000000162627824 */ /* 0x000fc600078e0261 */
        /* <DEDUP_REMOVED lines=31> */
[----:B------:R-:W-:-:S04]  /*1d70*/  IMAD.IADD R114, R114, 0x1, R113 ;  /* 0x0000000172727824 */ /* 0x000fc800078e0271 */
[----:B0-----:R-:W-:-:S04]  /*1d80*/  IMAD.IADD R115, R115, 0x1, R114 ;  /* 0x0000000173737824 */ /* 0x001fc800078e0272 */
[----:B-1----:R-:W-:-:S04]  /*1d90*/  IMAD.IADD R116, R116, 0x1, R115 ;  /* 0x0000000174747824 */ /* 0x002fc800078e0273 */
[----:B--2---:R-:W-:-:S04]  /*1da0*/  IMAD.IADD R117, R117, 0x1, R116 ;  /* 0x0000000175757824 */ /* 0x004fc800078e0274 */
[----:B---3--:R-:W-:-:S04]  /*1db0*/  IMAD.IADD R118, R118, 0x1, R117 ;  /* 0x0000000176767824 */ /* 0x008fc800078e0275 */
[----:B----4-:R-:W-:-:S04]  /*1dc0*/  IMAD.IADD R119, R119, 0x1, R118 ;  /* 0x0000000177777824 */ /* 0x010fc800078e0276 */
[----:B------:R-:W-:-:S04]  /*1dd0*/  IMAD.IADD R120, R120, 0x1, R119 ;  /* 0x0000000178787824 */ /* 0x000fc800078e0277 */
        /* <DEDUP_REMOVED lines=29> */
[C---:B-1----:R-:W-:Y:S01]  /*1fb0*/  IMAD.IADD R8, R7.reuse, 0x1, R8 ;  /* 0x0000000107087824 */ /* 0x042fe200078e0208 */
        /* <DEDUP_REMOVED lines=91> */
[----:B------:R-:W4:Y:S04]  /*2570*/  LDS.U16 R64, [R64] ;  /* 0x0000000040407984 */ /* 0x000f280000000400 */
[----:B------:R-:W4:Y:S04]  /*2580*/  LDS.U16 R66, [R66] ;  /* 0x0000000042427984 */ /* 0x000f280000000400 */
[----:B------:R-:W4:Y:S04]  /*2590*/  LDS.U16 R68, [R68] ;  /* 0x0000000044447984 */ /* 0x000f280000000400 */
[----:B------:R-:W4:Y:S04]  /*25a0*/  LDS.U16 R70, [R70] ;  /* 0x0000000046467984 */ /* 0x000f280000000400 */
[----:B------:R-:W4:Y:S04]  /*25b0*/  LDS.U16 R72, [R72] ;  /* 0x0000000048487984 */ /* 0x000f280000000400 */
[----:B------:R-:W4:Y:S01]  /*25c0*/  LDS.U16 R74, [R74] ;  /* 0x000000004a4a7984 */ /* 0x000f220000000400 */
        /* <DEDUP_REMOVED lines=10> */
[----:B------:R-:W-:-:S03]  /*2670*/  IMAD.IADD R64, R65, 0x1, R64 ;  /* 0x0000000141407824 */ /* 0x000fc600078e0240 */
[----:B------:R-:W4:Y:S01]  /*2680*/  LDS.U16 R86, [R86] ;  /* 0x0000000056567984 */ /* 0x000f220000000400 */
[----:B------:R-:W-:-:S03]  /*2690*/  IMAD.IADD R66, R67, 0x1, R66 ;  /* 0x0000000143427824 */ /* 0x000fc600078e0242 */
[----:B------:R-:W4:Y:S01]  /*26a0*/  LDS.U16 R88, [R88] ;  /* 0x0000000058587984 */ /* 0x000f220000000400 */
[----:B------:R-:W-:-:S03]  /*26b0*/  IMAD.IADD R68, R69, 0x1, R68 ;  /* 0x0000000145447824 */ /* 0x000fc600078e0244 */
[----:B------:R-:W4:Y:S01]  /*26c0*/  LDS.U16 R90, [R90] ;  /* 0x000000005a5a7984 */ /* 0x000f220000000400 */
        /* <DEDUP_REMOVED lines=8> */
[----:B------:R-:W-:Y:S02]  /*2750*/  IMAD.IADD R86, R87, 0x1, R86 ;  /* 0x0000000157567824 */ /* 0x000fe400078e0256 */
        /* <DEDUP_REMOVED lines=33> */
[----:B------:R1:W-:Y:S04]  /*2970*/  STS [R52], R37 ;  /* 0x0000002534007388 */ /* 0x0003e80000000800 */
        /* <DEDUP_REMOVED lines=11> */
[----:B------:R1:W2:Y:S04]  /*2a30*/  LDS R29, [R53] ;  /* 0x00000000351d7984 */ /* 0x0002a80000000800 */
        /* <DEDUP_REMOVED lines=19> */
[----:B-----5:R1:W-:Y:S04]  /*2b70*/  STS [R4], R2 ;  /* 0x0000000204007388 */ /* 0x0203e80000000800 */
        /* <DEDUP_REMOVED lines=39> */
[----:B--234-:R-:W-:Y:S05]  /*2df0*/  BRA `(.L_x_442) ;  /* 0xffffffdc00587947 */ /* 0x01cfea000383ffff */
.L_x_441:
[----:B------:R-:W-:Y:S01]  /*2e00*/  LEA R5, R5, UR4, 0x2 ;  /* 0x0000000405057c11 */ /* 0x000fe2000f8e10ff */
[----:B------:R-:W-:Y:S01]  /*2e10*/  IMAD R53, R0, -0x48, R53 ;  /* 0xffffffb800357824 */ /* 0x000fe200078e0235 */
[----:B------:R-:W-:Y:S01]  /*2e20*/  LEA R56, R56, UR4, 0x2 ;  /* 0x0000000438387c11 */ /* 0x000fe2000f8e10ff */
[----:B------:R-:W0:Y:S01]  /*2e30*/  LDCU.64 UR6, c[0x0][0x3a0] ;  /* 0x00007400ff0677ac */ /* 0x000e220008000a00 */
[----:B------:R-:W-:Y:S01]  /*2e40*/  LEA R58, R58, UR4, 0x2 ;  /* 0x000000043a3a7c11 */ /* 0x000fe2000f8e10ff */
[----:B------:R-:W-:Y:S01]  /*2e50*/  STS [R5], R29 ;  /* 0x0000001d05007388 */ /* 0x000fe20000000800 */
[----:B------:R-:W-:Y:S02]  /*2e60*/  LEA R60, R60, UR4, 0x2 ;  /* 0x000000043c3c7c11 */ /* 0x000fe4000f8e10ff */
[----:B------:R-:W-:Y:S01]  /*2e70*/  LEA R62, R62, UR4, 0x2 ;  /* 0x000000043e3e7c11 */ /* 0x000fe2000f8e10ff */
[----:B------:R-:W-:Y:S01]  /*2e80*/  STS [R56], R30 ;  /* 0x0000001e38007388 */ /* 0x000fe20000000800 */
[----:B------:R-:W-:-:S02]  /*2e90*/  LEA R64, R64, UR4, 0x2 ;  /* 0x0000000440407c11 */ /* 0x000fc4000f8e10ff */
[----:B------:R-:W-:Y:S01]  /*2ea0*/  LEA R66, R66, UR4, 0x2 ;  /* 0x0000000442427c11 */ /* 0x000fe2000f8e10ff */
[----:B------:R-:W-:Y:S01]  /*2eb0*/  STS [R58], R31 ;  /* 0x0000001f3a007388 */ /* 0x000fe20000000800 */
[----:B------:R-:W-:Y:S02]  /*2ec0*/  LEA R68, R68, UR4, 0x2 ;  /* 0x0000000444447c11 */ /* 0x000fe4000f8e10ff */
[----:B------:R-:W-:Y:S01]  /*2ed0*/  LEA R70, R70, UR4, 0x2 ;  /* 0x0000000446467c11 */ /* 0x000fe2000f8e10ff */
[----:B------:R-:W-:Y:S01]  /*2ee0*/  STS [R60], R32 ;  /* 0x000000203c007388 */ /* 0x000fe20000000800 */
[----:B------:R-:W-:Y:S02]  /*2ef0*/  LEA R72, R72, UR4, 0x2 ;  /* 0x0000000448487c11 */ /* 0x000fe4000f8e10ff */
[----:B------:R-:W-:Y:S01]  /*2f00*/  LEA R74, R74, UR4, 0x2 ;  /* 0x000000044a4a7c11 */ /* 0x000fe2000f8e10ff */
[----:B------:R-:W-:Y:S01]  /*2f10*/  STS [R62], R33 ;  /* 0x000000213e007388 */ /* 0x000fe20000000800 */
[----:B------:R-:W-:Y:S01]  /*2f20*/  LEA R76, R76, UR4, 0x2 ;  /* 0x000000044c4c7c11 */ /* 0x000fe2000f8e10ff */
[----:B0-----:R-:W-:Y:S01]  /*2f30*/  IMAD.U32 R4, RZ, RZ, UR7 ;  /* 0x00000007ff047e24 */ /* 0x001fe2000f8e00ff */
        /* <DEDUP_REMOVED lines=11> */
[----:B------:R-:W-:-:S03]  /*2ff0*/  ISETP.LT.U32.AND P2, PT, R0, UR6, PT ;  /* 0x0000000600007c0c */ /* 0x000fc6000bf41070 */
[----:B------:R-:W-:Y:S01]  /*3000*/  STS [R72], R38 ;  /* 0x0000002648007388 */ /* 0x000fe20000000800 */
[----:B------:R-:W-:-:S03]  /*3010*/  ISETP.GT.U32.AND.EX P2, PT, R4, RZ, PT, P2 ;  /* 0x000000ff0400720c */ /* 0x000fc60003f44120 */
[----:B------:R-:W-:Y:S04]  /*3020*/  STS [R74], R39 ;  /* 0x000000274a007388 */ /* 0x000fe80000000800 */
[----:B------:R-:W-:Y:S04]  /*3030*/  STS [R76], R40 ;  /* 0x000000284c007388 */ /* 0x000fe80000000800 */
[----:B------:R-:W-:Y:S04]  /*3040*/  STS [R78], R41 ;  /* 0x000000294e007388 */ /* 0x000fe80000000800 */
[----:B------:R-:W-:Y:S04]  /*3050*/  STS [R80], R43 ;  /* 0x0000002b50007388 */ /* 0x000fe80000000800 */
[----:B------:R-:W-:Y:S04]  /*3060*/  STS [R47], R44 ;  /* 0x0000002c2f007388 */ /* 0x000fe80000000800 */
[----:B------:R-:W-:Y:S04]  /*3070*/  STS [R84], R45 ;  /* 0x0000002d54007388 */ /* 0x000fe80000000800 */
[----:B------:R-:W-:Y:S04]  /*3080*/  STS [R51], R46 ;  /* 0x0000002e33007388 */ /* 0x000fe80000000800 */
[----:B------:R-:W-:Y:S04]  /*3090*/  STS [R88], R48 ;  /* 0x0000003058007388 */ /* 0x000fe80000000800 */
[----:B------:R-:W-:Y:S01]  /*30a0*/  STS [R90], R49 ;  /* 0x000000315a007388 */ /* 0x000fe20000000800 */
[----:B------:R-:W-:Y:S06]  /*30b0*/  BAR.SYNC.DEFER_BLOCKING 0x0 ;  /* 0x0000000000007b1d */ /* 0x000fec0000010000 */
[----:B------:R-:W0:Y:S04]  /*30c0*/  LDS R6, [R53] ;  /* 0x0000000035067984 */ /* 0x000e280000000800 */
[----:B------:R-:W1:Y:S04]  /*30d0*/  LDS R7, [R53+0x400] ;  /* 0x0004000035077984 */ /* 0x000e680000000800 */
[----:B------:R-:W2:Y:S04]  /*30e0*/  LDS R8, [R53+0x800] ;  /* 0x0008000035087984 */ /* 0x000ea80000000800 */
[----:B------:R-:W-:Y:S04]  /*30f0*/  LDS R9, [R53+0xc00] ;  /* 0x000c000035097984 */ /* 0x000fe80000000800 */
[----:B------:R-:W-:Y:S04]  /*3100*/  LDS R10, [R53+0x1000] ;  /* 0x00100000350a7984 */ /* 0x000fe80000000800 */
[----:B------:R-:W-:Y:S04]  /*3110*/  LDS R11, [R53+0x1400] ;  /* 0x00140000350b7984 */ /* 0x000fe80000000800 */
[----:B------:R-:W3:Y:S04]  /*3120*/  LDS R29, [R53+0x1800] ;  /* 0x00180000351d7984 */ /* 0x000ee80000000800 */
[----:B------:R-:W-:Y:S04]  /*3130*/  LDS R30, [R53+0x1c00] ;  /* 0x001c0000351e7984 */ /* 0x000fe80000000800 */
        /* <DEDUP_REMOVED lines=10> */
[----:B------:R-:W-:Y:S01]  /*31e0*/  LDS R41, [R53+0x4800] ;  /* 0x0048000035297984 */ /* 0x000fe20000000800 */
[----:B------:R-:W-:Y:S06]  /*31f0*/  BAR.SYNC.DEFER_BLOCKING 0x0 ;  /* 0x0000000000007b1d */ /* 0x000fec0000010000 */
[----:B-----5:R4:W-:Y:S04]  /*3200*/  STS [R5], R2 ;  /* 0x0000000205007388 */ /* 0x0209e80000000800 */
[----:B------:R0:W-:Y:S04]  /*3210*/  STS [R56], R3 ;  /* 0x0000000338007388 */ /* 0x0001e80000000800 */
[----:B------:R1:W-:Y:S01]  /*3220*/  STS [R58], R12 ;  /* 0x0000000c3a007388 */ /* 0x0003e20000000800 */
[----:B----4-:R-:W4:Y:S03]  /*3230*/  LDC.64 R4, c[0x0][0x398] ;  /* 0x0000e600ff047b82 */ /* 0x010f260000000a00 */
[----:B------:R-:W-:Y:S04]  /*3240*/  STS [R60], R13 ;  /* 0x0000000d3c007388 */ /* 0x000fe80000000800 */
[----:B------:R2:W-:Y:S01]  /*3250*/  STS [R62], R14 ;  /* 0x0000000e3e007388 */ /* 0x0005e20000000800 */
[----:B0-----:R-:W0:Y:S01]  /*3260*/  LDC.64 R2, c[0x0][0x388] ;  /* 0x0000e200ff027b82 */ /* 0x001e220000000a00 */
[----:B-1----:R-:W-:-:S02]  /*3270*/  VIADD R12, R0, 0x100 ;  /* 0x00000100000c7836 */ /* 0x002fc40000000000 */
[----:B------:R-:W-:Y:S04]  /*3280*/  STS [R64], R15 ;  /* 0x0000000f40007388 */ /* 0x000fe80000000800 */
[----:B------:R1:W-:Y:S01]  /*3290*/  STS [R66], R16 ;  /* 0x0000001042007388 */ /* 0x0003e20000000800 */
[----:B------:R-:W-:Y:S01]  /*32a0*/  ISETP.LT.U32.AND P4, PT, R12, UR6, PT ;  /* 0x000000060c007c0c */ /* 0x000fe2000bf81070 */
[C---:B--2---:R-:W-:Y:S01]  /*32b0*/  VIADD R14, R0.reuse, 0x200 ;  /* 0x00000200000e7836 */ /* 0x044fe20000000000 */
[----:B------:R-:W-:Y:S01]  /*32c0*/  LOP3.LUT R12, R0, 0x400, RZ, 0xfc, !PT ;  /* 0x00000400000c7812 */ /* 0x000fe200078efcff */
[----:B------:R-:W-:Y:S03]  /*32d0*/  STS [R68], R17 ;  /* 0x0000001144007388 */ /* 0x000fe60000000800 */
[----:B------:R-:W-:Y:S01]  /*32e0*/  ISETP.LT.U32.AND P3, PT, R14, UR6, PT ;  /* 0x000000060e007c0c */ /* 0x000fe2000bf61070 */
[----:B------:R-:W-:Y:S01]  /*32f0*/  STS [R70], R18 ;  /* 0x0000001246007388 */ /* 0x000fe20000000800 */
[----:B------:R-:W-:Y:S01]  /*3300*/  VIADD R14, R0, 0x500 ;  /* 0x00000500000e7836 */ /* 0x000fe20000000000 */
[----:B------:R-:W-:Y:S01]  /*3310*/  ISETP.LT.U32.AND P0, PT, R12, UR6, PT ;  /* 0x000000060c007c0c */ /* 0x000fe2000bf01070 */
[C---:B-1----:R-:W-:Y:S01]  /*3320*/  VIADD R16, R0.reuse, 0x300 ;  /* 0x0000030000107836 */ /* 0x042fe20000000000 */
[----:B------:R-:W-:Y:S01]  /*3330*/  STS [R72], R19 ;  /* 0x0000001348007388 */ /* 0x000fe20000000800 */
[----:B------:R-:W-:Y:S01]  /*3340*/  VIADD R12, R0, 0x600 ;  /* 0x00000600000c7836 */ /* 0x000fe20000000000 */
[----:B------:R-:W-:Y:S01]  /*3350*/  ISETP.LT.U32.AND P1, PT, R14, UR6, PT ;  /* 0x000000060e007c0c */ /* 0x000fe2000bf21070 */
[----:B------:R-:W-:Y:S01]  /*3360*/  IMAD.U32 R14, RZ, RZ, UR7 ;  /* 0x00000007ff0e7e24 */ /* 0x000fe2000f8e00ff */
[----:B------:R-:W-:Y:S01]  /*3370*/  STS [R74], R20 ;  /* 0x000000144a007388 */ /* 0x000fe20000000800 */
[----:B------:R-:W-:Y:S01]  /*3380*/  ISETP.LT.U32.AND P5, PT, R16, UR6, PT ;  /* 0x0000000610007c0c */ /* 0x000fe2000bfa1070 */
[----:B------:R-:W-:Y:S01]  /*3390*/  IMAD.U32 R16, RZ, RZ, UR7 ;  /* 0x00000007ff107e24 */ /* 0x000fe2000f8e00ff */
[----:B------:R-:W-:Y:S01]  /*33a0*/  ISETP.LT.U32.AND P6, PT, R12, UR6, PT ;  /* 0x000000060c007c0c */ /* 0x000fe2000bfc1070 */
[----:B------:R-:W-:Y:S01]  /*33b0*/  STS [R76], R21 ;  /* 0x000000154c007388 */ /* 0x000fe20000000800 */
[----:B0-----:R-:W-:Y:S01]  /*33c0*/  IMAD.WIDE.U32 R2, R0, 0x4, R2 ;  /* 0x0000000400027825 */ /* 0x001fe200078e0002 */
[----:B------:R-:W-:-:S02]  /*33d0*/  ISETP.GT.U32.AND.EX P3, PT, R14, RZ, PT, P3 ;  /* 0x000000ff0e00720c */ /* 0x000fc40003f64130 */
[----:B------:R-:W-:Y:S01]  /*33e0*/  STS [R78], R22 ;  /* 0x000000164e007388 */ /* 0x000fe20000000800 */
[----:B------:R-:W-:Y:S01]  /*33f0*/  ISETP.GT.U32.AND.EX P4, PT, R16, RZ, PT, P4 ;  /* 0x000000ff1000720c */ /* 0x000fe20003f84140 */
[----:B----4-:R-:W-:Y:S02]  /*3400*/  IMAD.WIDE.U32 R4, R0, 0x4, R4 ;  /* 0x0000000400047825 */ /* 0x010fe400078e0004 */
[----:B------:R0:W-:Y:S02]  /*3410*/  STS [R80], R23 ;  /* 0x0000001750007388 */ /* 0x0001e40000000800 */
[----:B------:R-:W-:Y:S02]  /*3420*/  IMAD.U32 R12, RZ, RZ, UR7 ;  /* 0x00000007ff0c7e24 */ /* 0x000fe4000f8e00ff */
[----:B------:R-:W-:Y:S03]  /*3430*/  STS [R47], R24 ;  /* 0x000000182f007388 */ /* 0x000fe60000000800 */
[----:B------:R-:W-:Y:S01]  /*3440*/  ISETP.GT.U32.AND.EX P5, PT, R12, RZ, PT, P5 ;  /* 0x000000ff0c00720c */ /* 0x000fe20003fa4150 */
[----:B------:R1:W-:Y:S01]  /*3450*/  STS [R84], R25 ;  /* 0x0000001954007388 */ /* 0x0003e20000000800 */
[----:B0-----:R-:W-:Y:S01]  /*3460*/  @P2 LOP3.LUT R23, R6, 0x80000000, RZ, 0x3c, !PT ;  /* 0x8000000006172812 */ /* 0x001fe200078e3cff */
[----:B------:R-:W-:-:S02]  /*3470*/  VIADD R6, R0, 0x700 ;  /* 0x0000070000067836 */ /* 0x000fc40000000000 */
[----:B------:R-:W-:Y:S04]  /*3480*/  STS [R51], R26 ;  /* 0x0000001a33007388 */ /* 0x000fe80000000800 */
[----:B------:R0:W-:Y:S01]  /*3490*/  STS [R88], R27 ;  /* 0x0000001b58007388 */ /* 0x0001e20000000800 */
[----:B-1----:R-:W-:-:S03]  /*34a0*/  @P4 LOP3.LUT R25, R7, 0x80000000, RZ, 0x3c, !PT ;  /* 0x8000000007194812 */ /* 0x002fc600078e3cff */
[----:B------:R-:W-:Y:S01]  /*34b0*/  STS [R90], R28 ;  /* 0x0000001c5a007388 */ /* 0x000fe20000000800 */
[----:B------:R-:W-:Y:S01]  /*34c0*/  BAR.SYNC.DEFER_BLOCKING 0x0 ;  /* 0x0000000000007b1d */ /* 0x000fe20000010000 */
[----:B0-----:R-:W-:Y:S01]  /*34d0*/  @P3 LOP3.LUT R27, R8, 0x80000000, RZ, 0x3c, !PT ;  /* 0x80000000081b3812 */ /* 0x001fe200078e3cff */
[----:B------:R-:W-:-:S05]  /*34e0*/  IMAD.U32 R8, RZ, RZ, UR7 ;  /* 0x00000007ff087e24 */ /* 0x000fca000f8e00ff */
[C---:B------:R-:W-:Y:S02]  /*34f0*/  ISETP.GT.U32.AND.EX P1, PT, R8.reuse, RZ, PT, P1 ;  /* 0x000000ff0800720c */ /* 0x040fe40003f24110 */
[----:B------:R-:W-:-:S13]  /*3500*/  ISETP.GT.U32.AND.EX P6, PT, R8, RZ, PT, P6 ;  /* 0x000000ff0800720c */ /* 0x000fda0003fc4160 */
[----:B---3--:R-:W-:Y:S01]  /*3510*/  @P6 LOP3.LUT R29, R29, 0x80000000, RZ, 0x3c, !PT ;  /* 0x800000001d1d6812 */ /* 0x008fe200078e3cff */
[----:B------:R-:W0:Y:S04]  /*3520*/  @P2 LDS R43, [R53] ;  /* 0x00000000352b2984 */ /* 0x000e280000000800 */
[----:B------:R-:W1:Y:S04]  /*3530*/  LDS R13, [R53+0x400] ;  /* 0x00040000350d7984 */ /* 0x000e680000000800 */
[----:B------:R-:W2:Y:S04]  /*3540*/  LDS R15, [R53+0x800] ;  /* 0x00080000350f7984 */ /* 0x000ea80000000800 */
[----:B------:R-:W3:Y:S04]  /*3550*/  LDS R17, [R53+0xc00] ;  /* 0x000c000035117984 */ /* 0x000ee80000000800 */
[----:B------:R-:W4:Y:S04]  /*3560*/  LDS R19, [R53+0x1000] ;  /* 0x0010000035137984 */ /* 0x000f280000000800 */
[----:B------:R-:W-:Y:S04]  /*3570*/  @P2 STG.E desc[UR8][R2.64], R23 ;  /* 0x0000001702002986 */ /* 0x000fe8000c101908 */
[----:B------:R-:W4:Y:S04]  /*3580*/  LDS R21, [R53+0x1400] ;  /* 0x0014000035157984 */ /* 0x000f280000000800 */
[----:B------:R-:W4:Y:S04]  /*3590*/  LDS R7, [R53+0x1800] ;  /* 0x0018000035077984 */ /* 0x000f280000000800 */
[----:B------:R-:W4:Y:S04]  /*35a0*/  LDS R23, [R53+0x1c00] ;  /* 0x001c000035177984 */ /* 0x000f280000000800 */
[----:B0-----:R0:W-:Y:S01]  /*35b0*/  @P2 STG.E desc[UR8][R4.64], R43 ;  /* 0x0000002b04002986 */ /* 0x0011e2000c101908 */
[----:B------:R-:W-:Y:S01]  /*35c0*/  ISETP.LT.U32.AND P2, PT, R6, UR6, PT ;  /* 0x0000000606007c0c */ /* 0x000fe2000bf41070 */
[----:B------:R-:W-:-:S02]  /*35d0*/  IMAD.U32 R6, RZ, RZ, UR7 ;  /* 0x00000007ff067e24 */ /* 0x000fc4000f8e00ff */
[----:B------:R2:W-:Y:S01]  /*35e0*/  @P4 STG.E desc[UR8][R2.64+0x400], R25 ;  /* 0x0004001902004986 */ /* 0x0005e2000c101908 */
[----:B------:R-:W-:Y:S02]  /*35f0*/  ISETP.GT.U32.AND.EX P2, PT, R8, RZ, PT, P2 ;  /* 0x000000ff0800720c */ /* 0x000fe40003f44120 */
[----:B------:R-:W-:Y:S01]  /*3600*/  ISETP.GT.U32.AND.EX P0, PT, R6, RZ, PT, P0 ;  /* 0x000000ff0600720c */ /* 0x000fe20003f04100 */
[----:B-1----:R-:W-:Y:S01]  /*3610*/  @P4 STG.E desc[UR8][R4.64+0x400], R13 ;  /* 0x0004000d04004986 */ /* 0x002fe2000c101908 */
[----:B------:R-:W-:Y:S02]  /*3620*/  LOP3.LUT R6, R0, 0x800, RZ, 0xfc, !PT ;  /* 0x0000080000067812 */ /* 0x000fe400078efcff */
[----:B0-----:R-:W-:Y:S01]  /*3630*/  @P5 LOP3.LUT R43, R9, 0x80000000, RZ, 0x3c, !PT ;  /* 0x80000000092b5812 */ /* 0x001fe200078e3cff */
[----:B------:R-:W-:Y:S01]  /*3640*/  @P3 STG.E desc[UR8][R2.64+0x800], R27 ;  /* 0x0008001b02003986 */ /* 0x000fe2000c101908 */
[----:B------:R-:W-:Y:S01]  /*3650*/  ISETP.LT.U32.AND P4, PT, R6, UR6, PT ;  /* 0x0000000606007c0c */ /* 0x000fe2000bf81070 */
[----:B------:R-:W-:-:S02]  /*3660*/  VIADD R6, R0, 0x900 ;  /* 0x0000090000067836 */ /* 0x000fc40000000000 */
[----:B------:R-:W0:Y:S04]  /*3670*/  LDS R9, [R53+0x2000] ;  /* 0x0020000035097984 */ /* 0x000e280000000800 */
[----:B--2---:R-:W-:Y:S01]  /*3680*/  @P0 LOP3.LUT R25, R10, 0x80000000, RZ, 0x3c, !PT ;  /* 0x800000000a190812 */ /* 0x004fe200078e3cff */
[----:B------:R-:W-:Y:S01]  /*3690*/  @P3 STG.E desc[UR8][R4.64+0x800], R15 ;  /* 0x0008000f04003986 */ /* 0x000fe2000c101908 */
[----:B------:R-:W-:Y:S01]  /*36a0*/  ISETP.LT.U32.AND P3, PT, R6, UR6, PT ;  /* 0x0000000606007c0c */ /* 0x000fe2000bf61070 */
[----:B------:R-:W-:Y:S02]  /*36b0*/  VIADD R6, R0, 0xa00 ;  /* 0x00000a0000067836 */ /* 0x000fe40000000000 */
[----:B------:R-:W-:Y:S01]  /*36c0*/  @P5 STG.E desc[UR8][R2.64+0xc00], R43 ;  /* 0x000c002b02005986 */ /* 0x000fe2000c101908 */
[----:B------:R-:W-:Y:S01]  /*36d0*/  ISETP.GT.U32.AND.EX P3, PT, R8, RZ, PT, P3 ;  /* 0x000000ff0800720c */ /* 0x000fe20003f64130 */
[----:B------:R-:W-:-:S02]  /*36e0*/  IMAD.U32 R10, RZ, RZ, UR7 ;  /* 0x00000007ff0a7e24 */ /* 0x000fc4000f8e00ff */
[----:B---3--:R1:W-:Y:S01]  /*36f0*/  @P5 STG.E desc[UR8][R4.64+0xc00], R17 ;  /* 0x000c001104005986 */ /* 0x0083e2000c101908 */
[----:B------:R-:W-:Y:S01]  /*3700*/  ISETP.LT.U32.AND P5, PT, R6, UR6, PT ;  /* 0x0000000606007c0c */ /* 0x000fe2000bfa1070 */
[----:B------:R-:W-:Y:S02]  /*3710*/  VIADD R6, R0, 0xb00 ;  /* 0x00000b0000067836 */ /* 0x000fe40000000000 */
[----:B------:R-:W2:Y:S01]  /*3720*/  LDS R13, [R53+0x2400] ;  /* 0x00240000350d7984 */ /* 0x000ea20000000800 */
[----:B------:R-:W-:-:S03]  /*3730*/  ISETP.GT.U32.AND.EX P5, PT, R8, RZ, PT, P5 ;  /* 0x000000ff0800720c */ /* 0x000fc60003fa4150 */
[----:B------:R-:W-:Y:S04]  /*3740*/  @P0 STG.E desc[UR8][R2.64+0x1000], R25 ;  /* 0x0010001902000986 */ /* 0x000fe8000c101908 */
[----:B----4-:R3:W-:Y:S01]  /*3750*/  @P0 STG.E desc[UR8][R4.64+0x1000], R19 ;  /* 0x0010001304000986 */ /* 0x0107e2000c101908 */
[----:B-1----:R-:W-:Y:S02]  /*3760*/  @P1 LOP3.LUT R17, R11, 0x80000000, RZ, 0x3c, !PT ;  /* 0x800000000b111812 */ /* 0x002fe400078e3cff */
[----:B------:R-:W-:Y:S01]  /*3770*/  ISETP.LT.U32.AND P0, PT, R6, UR6, PT ;  /* 0x0000000606007c0c */ /* 0x000fe2000bf01070 */
[----:B------:R-:W1:Y:S01]  /*3780*/  LDS R11, [R53+0x2800] ;  /* 0x00280000350b7984 */ /* 0x000e620000000800 */
[----:B------:R-:W-:Y:S01]  /*3790*/  IMAD.U32 R6, RZ, RZ, UR7 ;  /* 0x00000007ff067e24 */ /* 0x000fe2000f8e00ff */
[----:B------:R-:W-:-:S02]  /*37a0*/  @P5 LOP3.LUT R33, R33, 0x80000000, RZ, 0x3c, !PT ;  /* 0x8000000021215812 */ /* 0x000fc400078e3cff */
[----:B------:R-:W4:Y:S01]  /*37b0*/  LDS R15, [R53+0x2c00] ;  /* 0x002c0000350f7984 */ /* 0x000f220000000800 */
[----:B------:R-:W-:Y:S02]  /*37c0*/  ISETP.GT.U32.AND.EX P0, PT, R8, RZ, PT, P0 ;  /* 0x000000ff0800720c */ /* 0x000fe40003f04100 */
[----:B------:R-:W-:Y:S01]  /*37d0*/  ISETP.GT.U32.AND.EX P4, PT, R6, RZ, PT, P4 ;  /* 0x000000ff0600720c */ /* 0x000fe20003f84140 */
[----:B------:R-:W-:Y:S01]  /*37e0*/  @P1 STG.E desc[UR8][R2.64+0x1400], R17 ;  /* 0x0014001102001986 */ /* 0x000fe2000c101908 */
[----:B------:R-:W-:Y:S02]  /*37f0*/  LOP3.LUT R6, R0, 0xc00, RZ, 0xfc, !PT ;  /* 0x00000c0000067812 */ /* 0x000fe400078efcff */
[----:B---3--:R-:W-:Y:S01]  /*3800*/  @P2 LOP3.LUT R19, R30, 0x80000000, RZ, 0x3c, !PT ;  /* 0x800000001e132812 */ /* 0x008fe200078e3cff */
[----:B------:R-:W-:Y:S01]  /*3810*/  @P1 STG.E desc[UR8][R4.64+0x1400], R21 ;  /* 0x0014001504001986 */ /* 0x000fe2000c101908 */
[----:B------:R-:W-:Y:S01]  /*3820*/  ISETP.LT.U32.AND P1, PT, R6, UR6, PT ;  /* 0x0000000606007c0c */ /* 0x000fe2000bf21070 */
[----:B------:R-:W-:Y:S01]  /*3830*/  VIADD R6, R0, 0xd00 ;  /* 0x00000d0000067836 */ /* 0x000fe20000000000 */
[----:B------:R-:W-:Y:S01]  /*3840*/  @P3 LOP3.LUT R25, R32, 0x80000000, RZ, 0x3c, !PT ;  /* 0x8000000020193812 */ /* 0x000fe200078e3cff */
[----:B------:R-:W-:Y:S01]  /*3850*/  @P6 STG.E desc[UR8][R2.64+0x1800], R29 ;  /* 0x0018001d02006986 */ /* 0x000fe2000c101908 */
[----:B------:R-:W-:-:S03]  /*3860*/  ISETP.GT.U32.AND.EX P1, PT, R8, RZ, PT, P1 ;  /* 0x000000ff0800720c */ /* 0x000fc60003f24110 */
[----:B------:R-:W-:Y:S01]  /*3870*/  @P6 STG.E desc[UR8][R4.64+0x1800], R7 ;  /* 0x0018000704006986 */ /* 0x000fe2000c101908 */
[----:B------:R-:W-:Y:S01]  /*3880*/  ISETP.LT.U32.AND P6, PT, R6, UR6, PT ;  /* 0x0000000606007c0c */ /* 0x000fe2000bfc1070 */
[----:B------:R-:W-:Y:S01]  /*3890*/  VIADD R6, R0, 0xe00 ;  /* 0x00000e0000067836 */ /* 0x000fe20000000000 */
[----:B------:R-:W-:Y:S01]  /*38a0*/  @P4 LOP3.LUT R31, R31, 0x80000000, RZ, 0x3c, !PT ;  /* 0x800000001f1f4812 */ /* 0x000fe200078e3cff */
[----:B------:R-:W3:Y:S01]  /*38b0*/  LDS R7, [R53+0x3000] ;  /* 0x0030000035077984 */ /* 0x000ee20000000800 */
[----:B------:R-:W-:-:S03]  /*38c0*/  ISETP.GT.U32.AND.EX P6, PT, R10, RZ, PT, P6 ;  /* 0x000000ff0a00720c */ /* 0x000fc60003fc4160 */
[----:B------:R-:W-:Y:S02]  /*38d0*/  @P2 STG.E desc[UR8][R2.64+0x1c00], R19 ;  /* 0x001c001302002986 */ /* 0x000fe4000c101908 */
[----:B------:R-:W-:Y:S02]  /*38e0*/  @P1 LOP3.LUT R35, R35, 0x80000000, RZ, 0x3c, !PT ;  /* 0x8000000023231812 */ /* 0x000fe400078e3cff */
[----:B------:R-:W3:Y:S04]  /*38f0*/  LDS R17, [R53+0x3400] ;  /* 0x0034000035117984 */ /* 0x000ee80000000800 */
[----:B------:R-:W-:Y:S01]  /*3900*/  @P2 STG.E desc[UR8][R4.64+0x1c00], R23 ;  /* 0x001c001704002986 */ /* 0x000fe2000c101908 */
[----:B------:R-:W-:Y:S01]  /*3910*/  ISETP.LT.U32.AND P2, PT, R6, UR6, PT ;  /* 0x0000000606007c0c */ /* 0x000fe2000bf41070 */
[----:B------:R-:W-:-:S02]  /*3920*/  VIADD R6, R0, 0xf00 ;  /* 0x00000f0000067836 */ /* 0x000fc40000000000 */
[----:B------:R-:W-:Y:S01]  /*3930*/  @P4 STG.E desc[UR8][R2.64+0x2000], R31 ;  /* 0x0020001f02004986 */ /* 0x000fe2000c101908 */
[----:B------:R-:W-:-:S03]  /*3940*/  ISETP.GT.U32.AND.EX P2, PT, R12, RZ, PT, P2 ;  /* 0x000000ff0c00720c */ /* 0x000fc60003f44120 */
[----:B------:R-:W3:Y:S04]  /*3950*/  LDS R19, [R53+0x3800] ;  /* 0x0038000035137984 */ /* 0x000ee80000000800 */
[----:B0-----:R-:W-:Y:S01]  /*3960*/  @P4 STG.E desc[UR8][R4.64+0x2000], R9 ;  /* 0x0020000904004986 */ /* 0x001fe2000c101908 */
[----:B------:R-:W-:Y:S02]  /*3970*/  ISETP.LT.U32.AND P4, PT, R6, UR6, PT ;  /* 0x0000000606007c0c */ /* 0x000fe4000bf81070 */
[----:B------:R-:W-:Y:S01]  /*3980*/  LOP3.LUT R6, R0, 0x1000, RZ, 0xfc, !PT ;  /* 0x0000100000067812 */ /* 0x000fe200078efcff */
[----:B------:R-:W0:Y:S02]  /*3990*/  LDS R9, [R53+0x3c00] ;  /* 0x003c000035097984 */ /* 0x000e240000000800 */
[----:B------:R-:W-:-:S02]  /*39a0*/  @P2 LOP3.LUT R37, R37, 0x80000000, RZ, 0x3c, !PT ;  /* 0x8000000025252812 */ /* 0x000fc400078e3cff */
[----:B------:R-:W0:Y:S04]  /*39b0*/  LDS R21, [R53+0x4000] ;  /* 0x0040000035157984 */ /* 0x000e280000000800 */
[----:B------:R-:W0:Y:S04]  /*39c0*/  LDS R23, [R53+0x4400] ;  /* 0x0044000035177984 */ /* 0x000e280000000800 */
[----:B------:R-:W-:Y:S04]  /*39d0*/  @P3 STG.E desc[UR8][R2.64+0x2400], R25 ;  /* 0x0024001902003986 */ /* 0x000fe8000c101908 */
[----:B--2---:R2:W-:Y:S01]  /*39e0*/  @P3 STG.E desc[UR8][R4.64+0x2400], R13 ;  /* 0x0024000d04003986 */ /* 0x0045e2000c101908 */
[----:B------:R-:W-:Y:S01]  /*39f0*/  ISETP.LT.U32.AND P3, PT, R6, UR6, PT ;  /* 0x0000000606007c0c */ /* 0x000fe2000bf61070 */
[----:B------:R-:W-:-:S02]  /*3a00*/  VIADD R6, R0, 0x1100 ;  /* 0x0000110000067836 */ /* 0x000fc40000000000 */
[----:B------:R-:W-:Y:S01]  /*3a10*/  @P5 STG.E desc[UR8][R2.64+0x2800], R33 ;  /* 0x0028002102005986 */ /* 0x000fe2000c101908 */
[----:B------:R-:W-:Y:S01]  /*3a20*/  VIADD R0, R0, 0x1200 ;  /* 0x0000120000007836 */ /* 0x000fe20000000000 */
[----:B------:R-:W-:Y:S02]  /*3a30*/  ISETP.GT.U32.AND.EX P3, PT, R8, RZ, PT, P3 ;  /* 0x000000ff0800720c */ /* 0x000fe40003f64130 */
[----:B-1----:R1:W-:Y:S01]  /*3a40*/  @P5 STG.E desc[UR8][R4.64+0x2800], R11 ;  /* 0x0028000b04005986 */ /* 0x0023e2000c101908 */
[----:B------:R-:W-:Y:S01]  /*3a50*/  ISETP.LT.U32.AND P5, PT, R6, UR6, PT ;  /* 0x0000000606007c0c */ /* 0x000fe2000bfa1070 */
[----:B------:R-:W-:Y:S01]  /*3a60*/  IMAD.U32 R6, RZ, RZ, UR7 ;  /* 0x00000007ff067e24 */ /* 0x000fe2000f8e00ff */
[----:B--2---:R-:W-:-:S04]  /*3a70*/  @P0 LOP3.LUT R13, R34, 0x80000000, RZ, 0x3c, !PT ;  /* 0x80000000220d0812 */ /* 0x004fc800078e3cff */
[----:B------:R-:W-:Y:S01]  /*3a80*/  ISETP.GT.U32.AND.EX P4, PT, R6, RZ, PT, P4 ;  /* 0x000000ff0600720c */ /* 0x000fe20003f84140 */
[----:B------:R2:W-:Y:S03]  /*3a90*/  @P0 STG.E desc[UR8][R2.64+0x2c00], R13 ;  /* 0x002c000d02000986 */ /* 0x0005e6000c101908 */
[----:B------:R-:W-:Y:S01]  /*3aa0*/  @P3 LOP3.LUT R39, R39, 0x80000000, RZ, 0x3c, !PT ;  /* 0x8000000027273812 */ /* 0x000fe200078e3cff */
[----:B----4-:R4:W-:Y:S01]  /*3ab0*/  @P0 STG.E desc[UR8][R4.64+0x2c00], R15 ;  /* 0x002c000f04000986 */ /* 0x0109e2000c101908 */
[----:B------:R-:W-:Y:S01]  /*3ac0*/  ISETP.LT.U32.AND P0, PT, R0, UR6, PT ;  /* 0x0000000600007c0c */ /* 0x000fe2000bf01070 */
[----:B------:R-:W-:Y:S01]  /*3ad0*/  IMAD.U32 R0, RZ, RZ, UR7 ;  /* 0x00000007ff007e24 */ /* 0x000fe2000f8e00ff */
[----:B-1----:R-:W-:Y:S01]  /*3ae0*/  @P6 LOP3.LUT R11, R36, 0x80000000, RZ, 0x3c, !PT ;  /* 0x80000000240b6812 */ /* 0x002fe200078e3cff */
[----:B------:R1:W-:Y:S01]  /*3af0*/  @P1 STG.E desc[UR8][R2.64+0x3000], R35 ;  /* 0x0030002302001986 */ /* 0x0003e2000c101908 */
[----:B------:R-:W-:-:S02]  /*3b00*/  ISETP.GT.U32.AND.EX P0, PT, R6, RZ, PT, P0 ;  /* 0x000000ff0600720c */ /* 0x000fc40003f04100 */
[----:B------:R-:W-:Y:S01]  /*3b10*/  ISETP.GT.U32.AND.EX P5, PT, R0, RZ, PT, P5 ;  /* 0x000000ff0000720c */ /* 0x000fe20003fa4150 */
[----:B---3--:R1:W-:Y:S01]  /*3b20*/  @P1 STG.E desc[UR8][R4.64+0x3000], R7 ;  /* 0x0030000704001986 */ /* 0x0083e2000c101908 */
[----:B--2---:R-:W-:-:S03]  /*3b30*/  @P4 LOP3.LUT R13, R38, 0x80000000, RZ, 0x3c, !PT ;  /* 0x80000000260d4812 */ /* 0x004fc600078e3cff */
[----:B------:R1:W-:Y:S04]  /*3b40*/  @P6 STG.E desc[UR8][R2.64+0x3400], R11 ;  /* 0x0034000b02006986 */ /* 0x0003e8000c101908 */
[----:B------:R1:W-:Y:S04]  /*3b50*/  @P6 STG.E desc[UR8][R4.64+0x3400], R17 ;  /* 0x0034001104006986 */ /* 0x0003e8000c101908 */
[----:B------:R1:W-:Y:S01]  /*3b60*/  @P2 STG.E desc[UR8][R2.64+0x3800], R37 ;  /* 0x0038002502002986 */ /* 0x0003e2000c101908 */
[----:B----4-:R-:W-:-:S03]  /*3b70*/  @P5 LOP3.LUT R15, R40, 0x80000000, RZ, 0x3c, !PT ;  /* 0x80000000280f5812 */ /* 0x010fc600078e3cff */
[----:B------:R1:W-:Y:S04]  /*3b80*/  @P2 STG.E desc[UR8][R4.64+0x3800], R19 ;  /* 0x0038001304002986 */ /* 0x0003e8000c101908 */
[----:B------:R1:W-:Y:S04]  /*3b90*/  @P4 STG.E desc[UR8][R2.64+0x3c00], R13 ;  /* 0x003c000d02004986 */ /* 0x0003e8000c101908 */
[----:B0-----:R1:W-:Y:S04]  /*3ba0*/  @P4 STG.E desc[UR8][R4.64+0x3c00], R9 ;  /* 0x003c000904004986 */ /* 0x0013e8000c101908 */
[----:B------:R1:W-:Y:S04]  /*3bb0*/  @P3 STG.E desc[UR8][R2.64+0x4000], R39 ;  /* 0x0040002702003986 */ /* 0x0003e8000c101908 */
[----:B------:R1:W-:Y:S04]  /*3bc0*/  @P3 STG.E desc[UR8][R4.64+0x4000], R21 ;  /* 0x0040001504003986 */ /* 0x0003e8000c101908 */
[----:B------:R1:W-:Y:S04]  /*3bd0*/  @P5 STG.E desc[UR8][R2.64+0x4400], R15 ;  /* 0x0044000f02005986 */ /* 0x0003e8000c101908 */
[----:B------:R1:W-:Y:S01]  /*3be0*/  @P5 STG.E desc[UR8][R4.64+0x4400], R23 ;  /* 0x0044001704005986 */ /* 0x0003e2000c101908 */
[----:B------:R-:W-:Y:S05]  /*3bf0*/  @!P0 EXIT ;  /* 0x000000000000894d */ /* 0x000fea0003800000 */
[----:B------:R-:W0:Y:S01]  /*3c00*/  LDS R53, [R53+0x4800] ;  /* 0x0048000035357984 */ /* 0x000e220000000800 */
[----:B------:R-:W-:-:S05]  /*3c10*/  LOP3.LUT R41, R41, 0x80000000, RZ, 0x3c, !PT ;  /* 0x8000000029297812 */ /* 0x000fca00078e3cff */
[----:B------:R-:W-:Y:S04]  /*3c20*/  STG.E desc[UR8][R2.64+0x4800], R41 ;  /* 0x0048002902007986 */ /* 0x000fe8000c101908 */
[----:B0-----:R-:W-:Y:S01]  /*3c30*/  STG.E desc[UR8][R4.64+0x4800], R53 ;  /* 0x0048003504007986 */ /* 0x001fe2000c101908 */
[----:B------:R-:W-:Y:S05]  /*3c40*/  EXIT ;  /* 0x000000000000794d */ /* 0x000fea0003800000 */
.L_x_443:
        /* <DEDUP_REMOVED lines=11> */
.L_x_3725:


//--------------------- .text._ZN3cub18CUB_300001_SM_10006detail10radix_sort29DeviceRadixSortOnesweepKernelINS1_5radix10policy_hubIicyE10Policy1000ELNS0_9SortOrderE0EicyiiNS1_21identity_decomposer_tEEEvPT5_SB_PT3_PKSC_PT1_PKSG_PT2_PKSK_T4_iiT6_ --------------------------
	.section	.text._ZN3cub18CUB_300001_SM_10006detail10radix_sort29DeviceRadixSortOnesweepKernelINS1_5radix10policy_hubIicyE10Policy1000ELNS0_9SortOrderE0EicyiiNS1_21identity_decomposer_tEEEvPT5_SB_PT3_PKSC_PT1_PKSG_PT2_PKSK_T4_iiT6_,"ax",@progbits
	.align	128
        .global         _ZN3cub18CUB_300001_SM_10006detail10radix_sort29DeviceRadixSortOnesweepKernelINS1_5radix10policy_hubIicyE10Policy1000ELNS0_9SortOrderE0EicyiiNS1_21identity_decomposer_tEEEvPT5_SB_PT3_PKSC_PT1_PKSG_PT2_PKSK_T4_iiT6_
        .type           _ZN3cub18CUB_300001_SM_10006detail10radix_sort29DeviceRadixSortOnesweepKernelINS1_5radix10policy_hubIicyE10Policy1000ELNS0_9SortOrderE0EicyiiNS1_21identity_decomposer_tEEEvPT5_SB_PT3_PKSC_PT1_PKSG_PT2_PKSK_T4_iiT6_,@function
        .size           _ZN3cub18CUB_300001_SM_10006detail10radix_sort29DeviceRadixSortOnesweepKernelINS1_5radix10policy_hubIicyE10Policy1000ELNS0_9SortOrderE0EicyiiNS1_21identity_decomposer_tEEEvPT5_SB_PT3_PKSC_PT1_PKSG_PT2_PKSK_T4_iiT6_,(.L_x_3726 - _ZN3cub18CUB_300001_SM_10006detail10radix_sort29DeviceRadixSortOnesweepKernelINS1_5radix10policy_hubIicyE10Policy1000ELNS0_9SortOrderE0EicyiiNS1_21identity_decomposer_tEEEvPT5_SB_PT3_PKSC_PT1_PKSG_PT2_PKSK_T4_iiT6_)
        .other          _ZN3cub18CUB_300001_SM_10006detail10radix_sort29DeviceRadixSortOnesweepKernelINS1_5radix10policy_hubIicyE10Policy1000ELNS0_9SortOrderE0EicyiiNS1_21identity_decomposer_tEEEvPT5_SB_PT3_PKSC_PT1_PKSG_PT2_PKSK_T4_iiT6_,@"STO_CUDA_ENTRY STV_DEFAULT"
_ZN3cub18CUB_300001_SM_10006detail10radix_sort29DeviceRadixSortOnesweepKernelINS1_5radix10policy_hubIicyE10Policy1000ELNS0_9SortOrderE0EicyiiNS1_21identity_decomposer_tEEEvPT5_SB_PT3_PKSC_PT1_PKSG_PT2_PKSK_T4_iiT6_:
.text._ZN3cub18CUB_300001_SM_10006detail10radix_sort29DeviceRadixSortOnesweepKernelINS1_5radix10policy_hubIicyE10Policy1000ELNS0_9SortOrderE0EicyiiNS1_21identity_decomposer_tEEEvPT5_SB_PT3_PKSC_PT1_PKSG_PT2_PKSK_T4_iiT6_:
        /* <DEDUP_REMOVED lines=16> */
.L_x_445:
[----:B------:R-:W-:Y:S05]  /*0100*/  BSYNC.RECONVERGENT B0 ;  /* 0x0000000000007941 */ /* 0x000fea0003800200 */
.L_x_444:
[----:B------:R-:W-:Y:S01]  /*0110*/  BAR.SYNC.DEFER_BLOCKING 0x0 ;  /* 0x0000000000007b1d */ /* 0x000fe20000010000 */
[----:B------:R-:W-:-:S05]  /*0120*/  SHF.R.U32.HI R0, RZ, 0x5, R3 ;  /* 0x00000005ff007819 */ /* 0x000fca0000011603 */
        /* <DEDUP_REMOVED lines=34> */
.L_x_446:
[C---:B------:R-:W-:Y:S01]  /*0350*/  LOP3.LUT R38, R3.reuse, 0x1f, RZ, 0xc0, !PT ;  /* 0x0000001f03267812 */ /* 0x040fe200078ec0ff */
[----:B------:R-:W1:Y:S01]  /*0360*/  LDCU.64 UR6, c[0x0][0x3a8] ;  /* 0x00007500ff0677ac */ /* 0x000e620008000a00 */
[----:B------:R-:W-:Y:S01]  /*0370*/  LOP3.LUT R5, R3, 0x3e0, RZ, 0xc0, !PT ;  /* 0x000003e003057812 */ /* 0x000fe200078ec0ff */
[----:B------:R-:W-:Y:S01]  /*0380*/  IMAD.MOV.U32 R42, RZ, RZ, 0x7fffffff ;  /* 0x7fffffffff2a7424 */ /* 0x000fe200078e00ff */
[----:B------:R-:W-:-:S03]  /*0390*/  IADD3 R9, PT, PT, -R45, UR4, RZ ;  /* 0x000000042d097c10 */ /* 0x000fc6000fffe1ff */
[----:B------:R-:W-:-:S04]  /*03a0*/  IMAD R38, R5, 0x11, R38 ;  /* 0x0000001105267824 */ /* 0x000fc800078e0226 */
[C---:B------:R-:W-:Y:S01]  /*03b0*/  VIADD R6, R38.reuse, 0x40 ;  /* 0x0000004026067836 */ /* 0x040fe20000000000 */
[----:B------:R-:W-:Y:S01]  /*03c0*/  IADD3 R5, P0, PT, R45, R38, RZ ;  /* 0x000000262d057210 */ /* 0x000fe20007f1e0ff */
[C---:B0-----:R-:W-:Y:S01]  /*03d0*/  VIADD R4, R38.reuse, 0x20 ;  /* 0x0000002026047836 */ /* 0x041fe20000000000 */
[CC--:B------:R-:W-:Y:S01]  /*03e0*/  ISETP.GE.AND P2, PT, R38.reuse, R9.reuse, PT ;  /* 0x000000092600720c */ /* 0x0c0fe20003f46270 */
[----:B------:R-:W-:Y:S01]  /*03f0*/  VIADD R8, R38, 0x80 ;  /* 0x0000008026087836 */ /* 0x000fe20000000000 */
[-C--:B------:R-:W-:Y:S01]  /*0400*/  ISETP.GE.AND P4, PT, R6, R9.reuse, PT ;  /* 0x000000090600720c */ /* 0x080fe20003f86270 */
[----:B------:R-:W-:Y:S01]  /*0410*/  VIADD R6, R38, 0x60 ;  /* 0x0000006026067836 */ /* 0x000fe20000000000 */
[-C--:B------:R-:W-:Y:S01]  /*0420*/  ISETP.GE.AND P3, PT, R4, R9.reuse, PT ;  /* 0x000000090400720c */ /* 0x080fe20003f66270 */
[----:B------:R-:W-:Y:S01]  /*0430*/  IMAD.X R10, RZ, RZ, R7, P0 ;  /* 0x000000ffff0a7224 */ /* 0x000fe200000e0607 */
[C---:B-1----:R-:W-:Y:S02]  /*0440*/  LEA R4, P0, R5.reuse, UR6, 0x2 ;  /* 0x0000000605047c11 */ /* 0x042fe4000f8010ff */
[-C--:B------:R-:W-:Y:S01]  /*0450*/  ISETP.GE.AND P5, PT, R6, R9.reuse, PT ;  /* 0x000000090600720c */ /* 0x080fe20003fa6270 */
[----:B------:R-:W-:Y:S01]  /*0460*/  VIADD R6, R38, 0xa0 ;  /* 0x000000a026067836 */ /* 0x000fe20000000000 */
[----:B------:R-:W-:Y:S01]  /*0470*/  LEA.HI.X R5, R5, UR7, R10, 0x2, P0 ;  /* 0x0000000705057c11 */ /* 0x000fe200080f140a */
[----:B------:R-:W-:Y:S01]  /*0480*/  IMAD.MOV.U32 R44, RZ, RZ, 0x7fffffff ;  /* 0x7fffffffff2c7424 */ /* 0x000fe200078e00ff */
[-C--:B------:R-:W-:Y:S01]  /*0490*/  ISETP.GE.AND P6, PT, R8, R9.reuse, PT ;  /* 0x000000090800720c */ /* 0x080fe20003fc6270 */
[----:B------:R-:W-:Y:S01]  /*04a0*/  VIADD R8, R38, 0xc0 ;  /* 0x000000c026087836 */ /* 0x000fe20000000000 */
[-C--:B------:R-:W-:Y:S01]  /*04b0*/  ISETP.GE.AND P0, PT, R6, R9.reuse, PT ;  /* 0x000000090600720c */ /* 0x080fe20003f06270 */
[----:B------:R-:W-:Y:S01]  /*04c0*/  VIADD R6, R38, 0xe0 ;  /* 0x000000e026067836 */ /* 0x000fe20000000000 */
[----:B------:R1:W5:Y:S01]  /*04d0*/  @!P2 LDG.E R42, desc[UR8][R4.64] ;  /* 0x00000008042aa981 */ /* 0x000362000c1e1900 */
[----:B------:R-:W-:Y:S01]  /*04e0*/  IMAD.MOV.U32 R48, RZ, RZ, 0x7fffffff ;  /* 0x7fffffffff307424 */ /* 0x000fe200078e00ff */
[----:B------:R-:W-:-:S02]  /*04f0*/  ISETP.GE.AND P1, PT, R8, R9, PT ;  /* 0x000000090800720c */ /* 0x000fc40003f26270 */
[-C--:B------:R-:W-:Y:S01]  /*0500*/  ISETP.GE.AND P2, PT, R6, R9.reuse, PT ;  /* 0x000000090600720c */ /* 0x080fe20003f46270 */
[----:B------:R-:W-:Y:S01]  /*0510*/  VIADD R6, R38, 0x100 ;  /* 0x0000010026067836 */ /* 0x000fe20000000000 */
[----:B------:R1:W5:Y:S04]  /*0520*/  @!P3 LDG.E R44, desc[UR8][R4.64+0x80] ;  /* 0x00008008042cb981 */ /* 0x000368000c1e1900 */
[----:B------:R-:W-:Y:S01]  /*0530*/  ISETP.GE.AND P3, PT, R6, R9, PT ;  /* 0x000000090600720c */ /* 0x000fe20003f66270 */
[----:B------:R-:W-:Y:S01]  /*0540*/  VIADD R6, R38, 0x140 ;  /* 0x0000014026067836 */ /* 0x000fe20000000000 */
[----:B------:R1:W5:Y:S01]  /*0550*/  @!P5 LDG.E R48, desc[UR8][R4.64+0x180] ;  /* 0x000180080430d981 */ /* 0x000362000c1e1900 */
[----:B------:R-:W-:-:S03]  /*0560*/  IMAD.MOV.U32 R50, RZ, RZ, 0x7fffffff ;  /* 0x7fffffffff327424 */ /* 0x000fc600078e00ff */
        /* <DEDUP_REMOVED lines=42> */
.L_x_447:
[----:B01----:R-:W-:Y:S01]  /*0810*/  VIMNMX R5, PT, PT, R40, 0xe0, !PT ;  /* 0x000000e028057848 */ /* 0x003fe20007fe0100 */
[----:B------:R-:W0:Y:S01]  /*0820*/  LDCU UR4, c[0x0][0x3c8] ;  /* 0x00007900ff0477ac */ /* 0x000e220008000800 */
[----:B------:R-:W-:Y:S01]  /*0830*/  BSSY.RECONVERGENT B0, `(.L_x_448) ;  /* 0x0000035000007945 */ /* 0x000fe20003800200 */
[----:B------:R-:W-:Y:S01]  /*0840*/  IMAD.SHL.U32 R0, R0, 0x400, RZ ;  /* 0x0000040000007824 */ /* 0x000fe200078e00ff */
[--C-:B------:R-:W-:Y:S01]  /*0850*/  IADD3 R5, PT, PT, R5, 0x1f, -R40.reuse ;  /* 0x0000001f05057810 */ /* 0x100fe20007ffe828 */
[----:B------:R-:W-:Y:S01]  /*0860*/  UMOV UR5, 0xffffffff ;  /* 0xffffffff00057882 */ /* 0x000fe20000000000 */
[----:B-----5:R-:W-:Y:S01]  /*0870*/  LOP3.LUT R37, R42, 0x80000000, RZ, 0x3c, !PT ;  /* 0x800000002a257812 */ /* 0x020fe200078e3cff */
[----:B------:R-:W-:Y:S01]  /*0880*/  IMAD.MOV.U32 R9, RZ, RZ, R40 ;  /* 0x000000ffff097224 */ /* 0x000fe200078e0028 */
[C---:B------:R-:W-:Y:S02]  /*0890*/  ISETP.GE.U32.AND P0, PT, R5.reuse, 0x1e0, PT ;  /* 0x000001e00500780c */ /* 0x040fe40003f06070 */
[----:B------:R-:W-:-:S02]  /*08a0*/  LEA.HI R5, R5, 0x1, RZ, 0x1b ;  /* 0x0000000105057811 */ /* 0x000fc400078fd8ff */
[----:B------:R-:W-:Y:S02]  /*08b0*/  LOP3.LUT R36, R44, 0x80000000, RZ, 0x3c, !PT ;  /* 0x800000002c247812 */ /* 0x000fe400078e3cff */
[----:B------:R-:W-:Y:S02]  /*08c0*/  LOP3.LUT R8, R5, 0xf, RZ, 0xc0, !PT ;  /* 0x0000000f05087812 */ /* 0x000fe400078ec0ff */
[----:B------:R-:W-:Y:S02]  /*08d0*/  LOP3.LUT R35, R46, 0x80000000, RZ, 0x3c, !PT ;  /* 0x800000002e237812 */ /* 0x000fe400078e3cff */
[----:B------:R-:W-:Y:S01]  /*08e0*/  LOP3.LUT R34, R48, 0x80000000, RZ, 0x3c, !PT ;  /* 0x8000000030227812 */ /* 0x000fe200078e3cff */
[----:B0-----:R-:W-:Y:S01]  /*08f0*/  USHF.L.U32 UR4, UR5, UR4, URZ ;  /* 0x0000000405047299 */ /* 0x001fe200080006ff */
[----:B------:R-:W-:Y:S02]  /*0900*/  LOP3.LUT R33, R50, 0x80000000, RZ, 0x3c, !PT ;  /* 0x8000000032217812 */ /* 0x000fe400078e3cff */
[----:B------:R-:W-:-:S02]  /*0910*/  LOP3.LUT R32, R52, 0x80000000, RZ, 0x3c, !PT ;  /* 0x8000000034207812 */ /* 0x000fc400078e3cff */
[----:B------:R-:W-:Y:S02]  /*0920*/  LOP3.LUT R31, R54, 0x80000000, RZ, 0x3c, !PT ;  /* 0x80000000361f7812 */ /* 0x000fe400078e3cff */
[----:B------:R-:W-:Y:S02]  /*0930*/  LOP3.LUT R30, R56, 0x80000000, RZ, 0x3c, !PT ;  /* 0x80000000381e7812 */ /* 0x000fe400078e3cff */
[----:B------:R-:W-:Y:S02]  /*0940*/  LOP3.LUT R29, R58, 0x80000000, RZ, 0x3c, !PT ;  /* 0x800000003a1d7812 */ /* 0x000fe400078e3cff */
[----:B------:R-:W-:Y:S02]  /*0950*/  LOP3.LUT R28, R62, 0x80000000, RZ, 0x3c, !PT ;  /* 0x800000003e1c7812 */ /* 0x000fe400078e3cff */
[----:B------:R-:W-:Y:S02]  /*0960*/  LOP3.LUT R27, R64, 0x80000000, RZ, 0x3c, !PT ;  /* 0x80000000401b7812 */ /* 0x000fe400078e3cff */
[----:B------:R-:W-:-:S02]  /*0970*/  ISETP.NE.AND P1, PT, R8, RZ, PT ;  /* 0x000000ff0800720c */ /* 0x000fc40003f25270 */
[----:B------:R-:W-:Y:S02]  /*0980*/  LOP3.LUT R26, R66, 0x80000000, RZ, 0x3c, !PT ;  /* 0x80000000421a7812 */ /* 0x000fe400078e3cff */
[----:B------:R-:W-:Y:S02]  /*0990*/  LOP3.LUT R25, R67, 0x80000000, RZ, 0x3c, !PT ;  /* 0x8000000043197812 */ /* 0x000fe400078e3cff */
[----:B------:R-:W-:Y:S02]  /*09a0*/  LOP3.LUT R24, R68, 0x80000000, RZ, 0x3c, !PT ;  /* 0x8000000044187812 */ /* 0x000fe400078e3cff */
[----:B------:R-:W-:Y:S02]  /*09b0*/  LOP3.LUT R23, R69, 0x80000000, RZ, 0x3c, !PT ;  /* 0x8000000045177812 */ /* 0x000fe400078e3cff */
[----:B------:R-:W-:Y:S01]  /*09c0*/  LOP3.LUT R22, R70, 0x80000000, RZ, 0x3c, !PT ;  /* 0x8000000046167812 */ /* 0x000fe200078e3cff */
[----:B------:R-:W-:Y:S06]  /*09d0*/  @!P0 BRA `(.L_x_449) ;  /* 0x0000000000688947 */ /* 0x000fec0003800000 */
[----:B------:R-:W-:Y:S01]  /*09e0*/  IMAD R6, R40, 0x4, R0 ;  /* 0x0000000428067824 */ /* 0x000fe200078e0200 */
[----:B------:R-:W-:Y:S01]  /*09f0*/  LOP3.LUT R4, R5, 0xffffff0, RZ, 0xc0, !PT ;  /* 0x0ffffff005047812 */ /* 0x000fe200078ec0ff */
[----:B------:R-:W-:-:S03]  /*0a00*/  IMAD.MOV.U32 R9, RZ, RZ, R40 ;  /* 0x000000ffff097224 */ /* 0x000fc600078e0028 */
[----:B------:R-:W-:Y:S01]  /*0a10*/  IADD3 R6, PT, PT, R6, 0x400, R43 ;  /* 0x0000040006067810 */ /* 0x000fe20007ffe02b */
[----:B------:R-:W-:-:S07]  /*0a20*/  IMAD.MOV R4, RZ, RZ, -R4 ;  /* 0x000000ffff047224 */ /* 0x000fce00078e0a04 */
.L_x_450:
        /* <DEDUP_REMOVED lines=21> */
.L_x_449:
[----:B------:R-:W-:Y:S05]  /*0b80*/  BSYNC.RECONVERGENT B0 ;  /* 0x0000000000007941 */ /* 0x000fea0003800200 */
.L_x_448:
[----:B------:R-:W-:Y:S01]  /*0b90*/  BSSY.RECONVERGENT B0, `(.L_x_451) ;  /* 0x0000027000007945 */ /* 0x000fe20003800200 */
[----:B------:R-:W-:Y:S01]  /*0ba0*/  LOP3.LUT R21, R71, 0x80000000, RZ, 0x3c, !PT ;  /* 0x8000000047157812 */ /* 0x000fe200078e3cff */
        /* <DEDUP_REMOVED lines=17> */
.L_x_454:
[----:B------:R-:W-:Y:S05]  /*0cc0*/  BSYNC.RECONVERGENT B1 ;  /* 0x0000000000017941 */ /* 0x000fea0003800200 */
.L_x_453:
        /* <DEDUP_REMOVED lines=14> */
.L_x_455:
[----:B------:R-:W-:Y:S01]  /*0db0*/  VIADD R5, R5, 0x1 ;  /* 0x0000000105057836 */ /* 0x000fe20000000000 */
[----:B------:R0:W-:Y:S04]  /*0dc0*/  STS [R0], RZ ;  /* 0x000000ff00007388 */ /* 0x0001e80000000800 */
[----:B------:R-:W-:Y:S01]  /*0dd0*/  ISETP.NE.AND P0, PT, R5, RZ, PT ;  /* 0x000000ff0500720c */ /* 0x000fe20003f05270 */
[----:B0-----:R-:W-:-:S12]  /*0de0*/  VIADD R0, R0, 0x80 ;  /* 0x0000008000007836 */ /* 0x001fd80000000000 */
[----:B------:R-:W-:Y:S05]  /*0df0*/  @P0 BRA `(.L_x_455) ;  /* 0xfffffffc00ec0947 */ /* 0x000fea000383ffff */
.L_x_452:
[----:B------:R-:W-:Y:S05]  /*0e00*/  BSYNC.RECONVERGENT B0 ;  /* 0x0000000000007941 */ /* 0x000fea0003800200 */
.L_x_451:
[----:B------:R-:W2:Y:S01]  /*0e10*/  LDCU UR5, c[0x0][0x3c4] ;  /* 0x00007880ff0577ac */ /* 0x000ea20008000800 */
[C---:B------:R-:W-:Y:S01]  /*0e20*/  ISETP.GT.U32.AND P3, PT, R3.reuse, 0xff, PT ;  /* 0x000000ff0300780c */ /* 0x040fe20003f64070 */
[----:B------:R-:W-:Y:S01]  /*0e30*/  BSSY.RECONVERGENT B0, `(.L_x_456) ;  /* 0x000006e000007945 */ /* 0x000fe20003800200 */
[----:B------:R-:W-:Y:S02]  /*0e40*/  IMAD R12, R3, 0x4, R43 ;  /* 0x00000004030c7824 */ /* 0x000fe400078e022b */
[----:B------:R-:W-:Y:S02]  /*0e50*/  P2R R60, PR, RZ, 0x8 ;  /* 0x00000008ff3c7803 */ /* 0x000fe40000000000 */
[----:B--2---:R-:W-:Y:S02]  /*0e60*/  SHF.R.U32.HI R63, RZ, UR5, R37 ;  /* 0x00000005ff3f7c19 */ /* 0x004fe40008011625 */
[----:B------:R-:W-:Y:S02]  /*0e70*/  SHF.R.U32.HI R65, RZ, UR5, R36 ;  /* 0x00000005ff417c19 */ /* 0x000fe40008011624 */
[----:B------:R-:W-:-:S02]  /*0e80*/  SHF.R.U32.HI R61, RZ, UR5, R35 ;  /* 0x00000005ff3d7c19 */ /* 0x000fc40008011623 */
[----:B------:R-:W-:Y:S02]  /*0e90*/  SHF.R.U32.HI R59, RZ, UR5, R34 ;  /* 0x00000005ff3b7c19 */ /* 0x000fe40008011622 */
[----:B------:R-:W-:Y:S02]  /*0ea0*/  LOP3.LUT R63, R63, UR4, RZ, 0x30, !PT ;  /* 0x000000043f3f7c12 */ /* 0x000fe4000f8e30ff */
[----:B------:R-:W-:Y:S02]  /*0eb0*/  SHF.R.U32.HI R57, RZ, UR5, R33 ;  /* 0x00000005ff397c19 */ /* 0x000fe40008011621 */
[----:B------:R-:W-:Y:S01]  /*0ec0*/  LOP3.LUT R65, R65, UR4, RZ, 0x30, !PT ;  /* 0x0000000441417c12 */ /* 0x000fe2000f8e30ff */
[----:B------:R-:W-:Y:S01]  /*0ed0*/  IMAD R0, R63, 0x4, R20 ;  /* 0x000000043f007824 */ /* 0x000fe200078e0214 */
[----:B------:R-:W-:Y:S01]  /*0ee0*/  SHF.R.U32.HI R55, RZ, UR5, R32 ;  /* 0x00000005ff377c19 */ /* 0x000fe20008011620 */
[----:B------:R-:W-:Y:S01]  /*0ef0*/  NOP ;  /* 0x0000000000007918 */ /* 0x000fe20000000000 */
[----:B------:R-:W-:Y:S01]  /*0f00*/  LOP3.LUT R61, R61, UR4, RZ, 0x30, !PT ;  /* 0x000000043d3d7c12 */ /* 0x000fe2000f8e30ff */
[--C-:B01----:R-:W-:Y:S01]  /*0f10*/  IMAD R4, R65, 0x4, R20.reuse ;  /* 0x0000000441047824 */ /* 0x103fe200078e0214 */
[----:B------:R-:W-:Y:S01]  /*0f20*/  SHF.R.U32.HI R53, RZ, UR5, R31 ;  /* 0x00000005ff357c19 */ /* 0x000fe2000801161f */
[----:B------:R0:W-:Y:S01]  /*0f30*/  ATOMS.POPC.INC.32 RZ, [R0+URZ] ;  /* 0x0000000000ff7f8c */ /* 0x0001e2000d8000ff */
[----:B------:R-:W-:Y:S01]  /*0f40*/  LOP3.LUT R59, R59, UR4, RZ, 0x30, !PT ;  /* 0x000000043b3b7c12 */ /* 0x000fe2000f8e30ff */
[----:B------:R-:W-:Y:S01]  /*0f50*/  IMAD R5, R61, 0x4, R20 ;  /* 0x000000043d057824 */ /* 0x000fe200078e0214 */
[----:B------:R-:W-:Y:S01]  /*0f60*/  LOP3.LUT R57, R57, UR4, RZ, 0x30, !PT ;  /* 0x0000000439397c12 */ /* 0x000fe2000f8e30ff */
[----:B------:R1:W-:Y:S01]  /*0f70*/  ATOMS.POPC.INC.32 RZ, [R4+URZ] ;  /* 0x0000000004ff7f8c */ /* 0x0003e2000d8000ff */
[----:B------:R-:W-:Y:S01]  /*0f80*/  SHF.R.U32.HI R51, RZ, UR5, R30 ;  /* 0x00000005ff337c19 */ /* 0x000fe2000801161e */
[--C-:B------:R-:W-:Y:S01]  /*0f90*/  IMAD R6, R59, 0x4, R20.reuse ;  /* 0x000000043b067824 */ /* 0x100fe200078e0214 */
[----:B------:R-:W-:Y:S01]  /*0fa0*/  SHF.R.U32.HI R49, RZ, UR5, R29 ;  /* 0x00000005ff317c19 */ /* 0x000fe2000801161d */
[----:B------:R-:W-:Y:S01]  /*0fb0*/  IMAD R8, R57, 0x4, R20 ;  /* 0x0000000439087824 */ /* 0x000fe200078e0214 */
[----:B------:R-:W-:Y:S01]  /*0fc0*/  LOP3.LUT R55, R55, UR4, RZ, 0x30, !PT ;  /* 0x0000000437377c12 */ /* 0x000fe2000f8e30ff */
[----:B------:R2:W-:Y:S01]  /*0fd0*/  ATOMS.POPC.INC.32 RZ, [R5+URZ] ;  /* 0x0000000005ff7f8c */ /* 0x0005e2000d8000ff */
[----:B------:R-:W-:-:S02]  /*0fe0*/  SHF.R.U32.HI R47, RZ, UR5, R28 ;  /* 0x00000005ff2f7c19 */ /* 0x000fc4000801161c */
[----:B------:R-:W-:Y:S01]  /*0ff0*/  LOP3.LUT R53, R53, UR4, RZ, 0x30, !PT ;  /* 0x0000000435357c12 */ /* 0x000fe2000f8e30ff */
[--C-:B0-----:R-:W-:Y:S01]  /*1000*/  IMAD R0, R55, 0x4, R20.reuse ;  /* 0x0000000437007824 */ /* 0x101fe200078e0214 */
[----:B------:R-:W-:Y:S01]  /*1010*/  SHF.R.U32.HI R19, RZ, UR5, R27 ;  /* 0x00000005ff137c19 */ /* 0x000fe2000801161b */
[----:B------:R0:W-:Y:S01]  /*1020*/  ATOMS.POPC.INC.32 RZ, [R6+URZ] ;  /* 0x0000000006ff7f8c */ /* 0x0001e2000d8000ff */
[----:B------:R-:W-:Y:S01]  /*1030*/  LOP3.LUT R51, R51, UR4, RZ, 0x30, !PT ;  /* 0x0000000433337c12 */ /* 0x000fe2000f8e30ff */
[----:B-1----:R-:W-:Y:S01]  /*1040*/  IMAD R4, R53, 0x4, R20 ;  /* 0x0000000435047824 */ /* 0x002fe200078e0214 */
[----:B------:R-:W-:Y:S01]  /*1050*/  SHF.R.U32.HI R18, RZ, UR5, R26 ;  /* 0x00000005ff127c19 */ /* 0x000fe2000801161a */
[----:B------:R1:W-:Y:S01]  /*1060*/  ATOMS.POPC.INC.32 RZ, [R8+URZ] ;  /* 0x0000000008ff7f8c */ /* 0x0003e2000d8000ff */
[----:B------:R-:W-:Y:S01]  /*1070*/  LOP3.LUT R49, R49, UR4, RZ, 0x30, !PT ;  /* 0x0000000431317c12 */ /* 0x000fe2000f8e30ff */
[--C-:B--2---:R-:W-:Y:S01]  /*1080*/  IMAD R5, R51, 0x4, R20.reuse ;  /* 0x0000000433057824 */ /* 0x104fe200078e0214 */
[----:B------:R-:W-:Y:S01]  /*1090*/  LOP3.LUT R47, R47, UR4, RZ, 0x30, !PT ;  /* 0x000000042f2f7c12 */ /* 0x000fe2000f8e30ff */
[----:B------:R2:W-:Y:S01]  /*10a0*/  ATOMS.POPC.INC.32 RZ, [R0+URZ] ;  /* 0x0000000000ff7f8c */ /* 0x0005e2000d8000ff */
[----:B------:R-:W-:Y:S01]  /*10b0*/  SHF.R.U32.HI R17, RZ, UR5, R25 ;  /* 0x00000005ff117c19 */ /* 0x000fe20008011619 */
[--C-:B0-----:R-:W-:Y:S01]  /*10c0*/  IMAD R6, R49, 0x4, R20.reuse ;  /* 0x0000000431067824 */ /* 0x101fe200078e0214 */
[----:B------:R-:W-:Y:S01]  /*10d0*/  LOP3.LUT R19, R19, UR4, RZ, 0x30, !PT ;  /* 0x0000000413137c12 */ /* 0x000fe2000f8e30ff */
[----:B-1----:R-:W-:Y:S01]  /*10e0*/  IMAD R8, R47, 0x4, R20 ;  /* 0x000000042f087824 */ /* 0x002fe200078e0214 */
[----:B------:R-:W-:Y:S01]  /*10f0*/  SHF.R.U32.HI R16, RZ, UR5, R24 ;  /* 0x00000005ff107c19 */ /* 0x000fe20008011618 */
[----:B------:R0:W-:Y:S01]  /*1100*/  ATOMS.POPC.INC.32 RZ, [R4+URZ] ;  /* 0x0000000004ff7f8c */ /* 0x0001e2000d8000ff */
[----:B------:R-:W-:Y:S01]  /*1110*/  LOP3.LUT R18, R18, UR4, RZ, 0x30, !PT ;  /* 0x0000000412127c12 */ /* 0x000fe2000f8e30ff */
[----:B--2---:R-:W-:Y:S01]  /*1120*/  IMAD R0, R19, 0x4, R20 ;  /* 0x0000000413007824 */ /* 0x004fe200078e0214 */
[----:B------:R-:W-:Y:S01]  /*1130*/  SHF.R.U32.HI R15, RZ, UR5, R23 ;  /* 0x00000005ff0f7c19 */ /* 0x000fe20008011617 */
[----:B------:R1:W-:Y:S01]  /*1140*/  ATOMS.POPC.INC.32 RZ, [R5+URZ] ;  /* 0x0000000005ff7f8c */ /* 0x0003e2000d8000ff */
[----:B------:R-:W-:-:S02]  /*1150*/  SHF.R.U32.HI R14, RZ, UR5, R22 ;  /* 0x00000005ff0e7c19 */ /* 0x000fc40008011616 */
[----:B------:R-:W-:Y:S01]  /*1160*/  LOP3.LUT R17, R17, UR4, RZ, 0x30, !PT ;  /* 0x0000000411117c12 */ /* 0x000fe2000f8e30ff */
[--C-:B0-----:R-:W-:Y:S01]  /*1170*/  IMAD R4, R18, 0x4, R20.reuse ;  /* 0x0000000412047824 */ /* 0x101fe200078e0214 */
[----:B------:R-:W-:Y:S01]  /*1180*/  SHF.R.U32.HI R13, RZ, UR5, R21 ;  /* 0x00000005ff0d7c19 */ /* 0x000fe20008011615 */
[----:B------:R0:W-:Y:S01]  /*1190*/  ATOMS.POPC.INC.32 RZ, [R6+URZ] ;  /* 0x0000000006ff7f8c */ /* 0x0001e2000d8000ff */
[----:B------:R-:W-:Y:S01]  /*11a0*/  LOP3.LUT R16, R16, UR4, RZ, 0x30, !PT ;  /* 0x0000000410107c12 */ /* 0x000fe2000f8e30ff */
[--C-:B-1----:R-:W-:Y:S01]  /*11b0*/  IMAD R5, R17, 0x4, R20.reuse ;  /* 0x0000000411057824 */ /* 0x102fe200078e0214 */
[----:B------:R-:W-:Y:S01]  /*11c0*/  LOP3.LUT R15, R15, UR4, RZ, 0x30, !PT ;  /* 0x000000040f0f7c12 */ /* 0x000fe2000f8e30ff */
[----:B------:R1:W-:Y:S01]  /*11d0*/  ATOMS.POPC.INC.32 RZ, [R8+URZ] ;  /* 0x0000000008ff7f8c */ /* 0x0003e2000d8000ff */
[----:B------:R-:W-:Y:S02]  /*11e0*/  LOP3.LUT R14, R14, UR4, RZ, 0x30, !PT ;  /* 0x000000040e0e7c12 */ /* 0x000fe4000f8e30ff */
[----:B------:R-:W-:Y:S01]  /*11f0*/  LOP3.LUT R13, R13, UR4, RZ, 0x30, !PT ;  /* 0x000000040d0d7c12 */ /* 0x000fe2000f8e30ff */
[----:B------:R2:W-:Y:S01]  /*1200*/  ATOMS.POPC.INC.32 RZ, [R0+URZ] ;  /* 0x0000000000ff7f8c */ /* 0x0005e2000d8000ff */
[----:B0-----:R-:W-:-:S03]  /*1210*/  IMAD R6, R16, 0x4, R20 ;  /* 0x0000000410067824 */ /* 0x001fc600078e0214 */
[----:B------:R0:W-:Y:S01]  /*1220*/  ATOMS.POPC.INC.32 RZ, [R4+URZ] ;  /* 0x0000000004ff7f8c */ /* 0x0001e2000d8000ff */
[--C-:B-1----:R-:W-:Y:S02]  /*1230*/  IMAD R8, R15, 0x4, R20.reuse ;  /* 0x000000040f087824 */ /* 0x102fe400078e0214 */
[--C-:B------:R-:W-:Y:S01]  /*1240*/  IMAD R9, R13, 0x4, R20.reuse ;  /* 0x000000040d097824 */ /* 0x100fe200078e0214 */
[----:B------:R1:W-:Y:S01]  /*1250*/  ATOMS.POPC.INC.32 RZ, [R5+URZ] ;  /* 0x0000000005ff7f8c */ /* 0x0003e2000d8000ff */
[----:B--2---:R-:W-:Y:S02]  /*1260*/  IMAD.MOV.U32 R0, RZ, RZ, RZ ;  /* 0x000000ffff007224 */ /* 0x004fe400078e00ff */
[----:B0-----:R-:W-:Y:S01]  /*1270*/  IMAD R4, R14, 0x4, R20 ;  /* 0x000000040e047824 */ /* 0x001fe200078e0214 */
[----:B------:R1:W-:Y:S04]  /*1280*/  ATOMS.POPC.INC.32 RZ, [R6+URZ] ;  /* 0x0000000006ff7f8c */ /* 0x0003e8000d8000ff */
[----:B------:R1:W-:Y:S04]  /*1290*/  ATOMS.POPC.INC.32 RZ, [R8+URZ] ;  /* 0x0000000008ff7f8c */ /* 0x0003e8000d8000ff */
[----:B------:R1:W-:Y:S04]  /*12a0*/  ATOMS.POPC.INC.32 RZ, [R4+URZ] ;  /* 0x0000000004ff7f8c */ /* 0x0003e8000d8000ff */
[----:B------:R1:W-:Y:S01]  /*12b0*/  ATOMS.POPC.INC.32 RZ, [R9+URZ] ;  /* 0x0000000009ff7f8c */ /* 0x0003e2000d8000ff */
[----:B------:R-:W-:Y:S06]  /*12c0*/  BAR.SYNC.DEFER_BLOCKING 0x0 ;  /* 0x0000000000007b1d */ /* 0x000fec0000010000 */
[----:B------:R-:W-:Y:S05]  /*12d0*/  @P3 BRA `(.L_x_457) ;  /* 0x00000000008c3947 */ /* 0x000fea0003800000 */
[----:B-1----:R-:W0:Y:S04]  /*12e0*/  LDS R5, [R12] ;  /* 0x000000000c057984 */ /* 0x002e280000000800 */
[----:B------:R-:W1:Y:S04]  /*12f0*/  LDS R0, [R12+0x400] ;  /* 0x000400000c007984 */ /* 0x000e680000000800 */
[----:B------:R-:W2:Y:S04]  /*1300*/  LDS R4, [R12+0x800] ;  /* 0x000800000c047984 */ /* 0x000ea80000000800 */
[----:B------:R-:W3:Y:S04]  /*1310*/  LDS R6, [R12+0xc00] ;  /* 0x000c00000c067984 */ /* 0x000ee80000000800 */
[----:B------:R-:W-:Y:S04]  /*1320*/  STS [R12], RZ ;  /* 0x000000ff0c007388 */ /* 0x000fe80000000800 */
[----:B0-----:R-:W-:Y:S01]  /*1330*/  STS [R12+0x400], R5 ;  /* 0x000400050c007388 */ /* 0x001fe20000000800 */
[----:B-1----:R-:W-:-:S03]  /*1340*/  IMAD.IADD R9, R5, 0x1, R0 ;  /* 0x0000000105097824 */ /* 0x002fc600078e0200 */
[----:B------:R-:W0:Y:S01]  /*1350*/  LDS R0, [R12+0x1000] ;  /* 0x001000000c007984 */ /* 0x000e220000000800 */
[----:B--2---:R-:W-:-:S03]  /*1360*/  IMAD.IADD R11, R9, 0x1, R4 ;  /* 0x00000001090b7824 */ /* 0x004fc600078e0204 */
[----:B------:R-:W1:Y:S01]  /*1370*/  LDS R4, [R12+0x1400] ;  /* 0x001400000c047984 */ /* 0x000e620000000800 */
[----:B---3--:R-:W-:-:S03]  /*1380*/  IMAD.IADD R73, R11, 0x1, R6 ;  /* 0x000000010b497824 */ /* 0x008fc600078e0206 */
[----:B------:R-:W2:Y:S04]  /*1390*/  LDS R6, [R12+0x1800] ;  /* 0x001800000c067984 */ /* 0x000ea80000000800 */
[----:B------:R2:W-:Y:S04]  /*13a0*/  STS [R12+0x800], R9 ;  /* 0x000800090c007388 */ /* 0x0005e80000000800 */
[----:B------:R-:W-:Y:S04]  /*13b0*/  STS [R12+0xc00], R11 ;  /* 0x000c000b0c007388 */ /* 0x000fe80000000800 */
[----:B------:R-:W-:Y:S01]  /*13c0*/  STS [R12+0x1000], R73 ;  /* 0x001000490c007388 */ /* 0x000fe20000000800 */
[----:B0-----:R-:W-:-:S03]  /*13d0*/  IMAD.IADD R75, R73, 0x1, R0 ;  /* 0x00000001494b7824 */ /* 0x001fc600078e0200 */
[----:B------:R-:W0:Y:S01]  /*13e0*/  LDS R0, [R12+0x1c00] ;  /* 0x001c00000c007984 */ /* 0x000e220000000800 */
[----:B-1----:R-:W-:-:S03]  /*13f0*/  IMAD.IADD R5, R75, 0x1, R4 ;  /* 0x000000014b057824 */ /* 0x002fc600078e0204 */
[----:B------:R-:W1:Y:S01]  /*1400*/  LDS R4, [R12+0x2000] ;  /* 0x002000000c047984 */ /* 0x000e620000000800 */
[----:B--2---:R-:W-:-:S03]  /*1410*/  IMAD.IADD R9, R5, 0x1, R6 ;  /* 0x0000000105097824 */ /* 0x004fc600078e0206 */
[----:B------:R-:W-:Y:S04]  /*1420*/  LDS R6, [R12+0x2800] ;  /* 0x002800000c067984 */ /* 0x000fe80000000800 */
[----:B------:R-:W-:Y:S04]  /*1430*/  STS [R12+0x1400], R75 ;  /* 0x0014004b0c007388 */ /* 0x000fe80000000800 */
[----:B------:R-:W-:Y:S04]  /*1440*/  STS [R12+0x1800], R5 ;  /* 0x001800050c007388 */ /* 0x000fe80000000800 */
[----:B------:R-:W-:Y:S01]  /*1450*/  STS [R12+0x1c00], R9 ;  /* 0x001c00090c007388 */ /* 0x000fe20000000800 */
[----:B0-----:R-:W-:-:S03]  /*1460*/  IMAD.IADD R11, R9, 0x1, R0 ;  /* 0x00000001090b7824 */ /* 0x001fc600078e0200 */
[----:B------:R-:W0:Y:S01]  /*1470*/  LDS R0, [R12+0x2400] ;  /* 0x002400000c007984 */ /* 0x000e220000000800 */
[----:B-1----:R-:W-:-:S03]  /*1480*/  IMAD.IADD R73, R11, 0x1, R4 ;  /* 0x000000010b497824 */ /* 0x002fc600078e0204 */
[----:B------:R-:W1:Y:S04]  /*1490*/  LDS R4, [R12+0x2c00] ;  /* 0x002c00000c047984 */ /* 0x000e680000000800 */
[----:B------:R2:W-:Y:S04]  /*14a0*/  STS [R12+0x2000], R11 ;  /* 0x0020000b0c007388 */ /* 0x0005e80000000800 */
[----:B------:R2:W-:Y:S01]  /*14b0*/  STS [R12+0x2400], R73 ;  /* 0x002400490c007388 */ /* 0x0005e20000000800 */
[----:B0-----:R-:W-:-:S04]  /*14c0*/  IMAD.IADD R75, R73, 0x1, R0 ;  /* 0x00000001494b7824 */ /* 0x001fc800078e0200 */
[----:B------:R-:W-:Y:S01]  /*14d0*/  IMAD.IADD R77, R75, 0x1, R6 ;  /* 0x000000014b4d7824 */ /* 0x000fe200078e0206 */
[----:B------:R2:W-:Y:S03]  /*14e0*/  STS [R12+0x2800], R75 ;  /* 0x0028004b0c007388 */ /* 0x0005e60000000800 */
[----:B-1----:R-:W-:Y:S01]  /*14f0*/  IMAD.IADD R0, R77, 0x1, R4 ;  /* 0x000000014d007824 */ /* 0x002fe200078e0204 */
[----:B------:R2:W-:Y:S06]  /*1500*/  STS [R12+0x2c00], R77 ;  /* 0x002c004d0c007388 */ /* 0x0005ec0000000800 */
.L_x_457:
[----:B------:R-:W-:Y:S05]  /*1510*/  BSYNC.RECONVERGENT B0 ;  /* 0x0000000000007941 */ /* 0x000fea0003800200 */
.L_x_456:
[----:B-1----:R-:W0:Y:S01]  /*1520*/  LDC.64 R4, c[0x0][0x380] ;  /* 0x0000e000ff047b82 */ /* 0x002e220000000a00 */
[C---:B------:R-:W-:Y:S01]  /*1530*/  ISETP.NE.AND P0, PT, R0.reuse, 0x1980, PT ;  /* 0x000019800000780c */ /* 0x040fe20003f05270 */
[----:B------:R-:W-:Y:S01]  /*1540*/  IMAD R9, R41, 0x100, R3 ;  /* 0x0000010029097824 */ /* 0x000fe200078e0203 */
[----:B--2---:R-:W-:Y:S01]  /*1550*/  @!P3 LOP3.LUT R73, R0, 0x40000000, RZ, 0xfc, !PT ;  /* 0x400000000049b812 */ /* 0x004fe200078efcff */
[----:B------:R-:W1:Y:S01]  /*1560*/  LDCU.64 UR6, c[0x0][0x3b8] ;  /* 0x00007700ff0677ac */ /* 0x000e620008000a00 */
[----:B------:R-:W-:-:S03]  /*1570*/  ISETP.LT.U32.AND P0, PT, R3, 0x100, !P0 ;  /* 0x000001000300780c */ /* 0x000fc60004701070 */
[----:B------:R-:W2:Y:S01]  /*1580*/  LDC.64 R10, c[0x0][0x398] ;  /* 0x0000e600ff0a7b82 */ /* 0x000ea20000000a00 */
[----:B-1----:R-:W-:Y:S01]  /*1590*/  IADD3 R6, P1, P2, R38, UR6, R45 ;  /* 0x0000000626067c10 */ /* 0x002fe2000fa3e02d */
[----:B0-----:R-:W-:-:S06]  /*15a0*/  IMAD.WIDE R4, R9, 0x4, R4 ;  /* 0x0000000409047825 */ /* 0x001fcc00078e0204 */
[----:B------:R-:W0:Y:S01]  /*15b0*/  LDC.64 R8, c[0x0][0x390] ;  /* 0x0000e400ff087b82 */ /* 0x000e220000000a00 */
[----:B------:R-:W-:Y:S01]  /*15c0*/  IADD3.X R7, PT, PT, RZ, UR7, R7, P1, P2 ;  /* 0x00000007ff077c10 */ /* 0x000fe20008fe4407 */
[----:B------:R1:W-:Y:S01]  /*15d0*/  @!P3 STG.E.STRONG.SYS desc[UR8][R4.64], R73 ;  /* 0x000000490400b986 */ /* 0x0003e2000c115908 */
[----:B--2---:R-:W-:-:S04]  /*15e0*/  IMAD.WIDE.U32 R10, R3, 0x8, R10 ;  /* 0x00000008030a7825 */ /* 0x004fc800078e000a */
[----:B0-----:R-:W-:Y:S01]  /*15f0*/  IMAD.WIDE.U32 R8, R3, 0x8, R8 ;  /* 0x0000000803087825 */ /* 0x001fe200078e0008 */
[----:B------:R-:W-:Y:S06]  /*1600*/  BAR.RED.OR.DEFER_BLOCKING 0x0, P0 ;  /* 0x0000000000007b1d */ /* 0x000fec0000014800 */
[----:B------:R-:W0:Y:S02]  /*1610*/  B2R.RESULT RZ, P0 ;  /* 0x0000000000ff731c */ /* 0x000e240000004000 */
[----:B01----:R-:W-:Y:S05]  /*1620*/  @!P0 BRA `(.L_x_458) ;  /* 0x0000001000948947 */ /* 0x003fea0003800000 */
[C---:B------:R-:W-:Y:S01]  /*1630*/  ISETP.GT.U32.AND P0, PT, R3.reuse, R63, PT ;  /* 0x0000003f0300720c */ /* 0x040fe20003f04070 */
[----:B------:R-:W-:Y:S01]  /*1640*/  BSSY B1, `(.L_x_459) ;  /* 0x000002c000017945 */ /* 0x000fe20003800000 */
[----:B------:R-:W-:Y:S02]  /*1650*/  IMAD R43, R3, 0x8, R43 ;  /* 0x00000008032b7824 */ /* 0x000fe400078e022b */
[----:B------:R-:W-:Y:S01]  /*1660*/  SEL R19, RZ, 0x1980, !P0 ;  /* 0x00001980ff137807 */ /* 0x000fe20004000000 */
[----:B------:R-:W-:Y:S08]  /*1670*/  @P3 BRA `(.L_x_460) ;  /* 0x0000000000a03947 */ /* 0x000ff00003800000 */
        /* <DEDUP_REMOVED lines=8> */
[----:B0-----:R-:W-:Y:S02]  /*1700*/  IMAD.MOV.U32 R12, RZ, RZ, -0x1 ;  /* 0xffffffffff0c7424 */ /* 0x001fe400078e00ff */
[----:B------:R-:W-:Y:S02]  /*1710*/  IMAD.MOV.U32 R13, RZ, RZ, R41 ;  /* 0x000000ffff0d7224 */ /* 0x000fe400078e0029 */
[----:B------:R-:W-:-:S07]  /*1720*/  IMAD.MOV.U32 R15, RZ, RZ, R0 ;  /* 0x000000ffff0f7224 */ /* 0x000fce00078e0000 */
.L_x_466:
[----:B------:R-:W0:Y:S01]  /*1730*/  LDC.64 R10, c[0x0][0x380] ;  /* 0x0000e000ff0a7b82 */ /* 0x000e220000000a00 */
[----:B------:R-:W-:Y:S01]  /*1740*/  VIADD R21, R13, 0xffffffff ;  /* 0xffffffff0d157836 */ /* 0x000fe20000000000 */
[----:B------:R-:W-:Y:S03]  /*1750*/  BSSY B2, `(.L_x_463) ;  /* 0x0000008000027945 */ /* 0x000fe60003800000 */
[----:B------:R-:W-:-:S04]  /*1760*/  IMAD R17, R21, 0x100, R3 ;  /* 0x0000010015117824 */ /* 0x000fc800078e0203 */
[----:B0-----:R-:W-:-:S07]  /*1770*/  IMAD.WIDE R10, R17, 0x4, R10 ;  /* 0x00000004110a7825 */ /* 0x001fce00078e020a */
.L_x_464:
[----:B------:R-:W-:Y:S05]  /*1780*/  YIELD ;  /* 0x0000000000007946 */ /* 0x000fea0003800000 */
[----:B------:R0:W-:Y:S06]  /*1790*/  MEMBAR.SC.CTA ;  /* 0x0000000000007992 */ /* 0x0001ec0000000000 */
[----:B0-----:R-:W2:Y:S02]  /*17a0*/  LDG.E.STRONG.SYS R14, desc[UR8][R10.64] ;  /* 0x000000080a0e7981 */ /* 0x001ea4000c1f5900 */
[----:B--2---:R-:W-:-:S13]  /*17b0*/  ISETP.NE.AND P0, PT, R14, RZ, PT ;  /* 0x000000ff0e00720c */ /* 0x004fda0003f05270 */
[----:B------:R-:W-:Y:S05]  /*17c0*/  @!P0 BRA `(.L_x_464) ;  /* 0xfffffffc00ec8947 */ /* 0x000fea000383ffff */
[----:B------:R-:W-:Y:S05]  /*17d0*/  BSYNC B2 ;  /* 0x0000000000027941 */ /* 0x000fea0003800000 */
.L_x_463:
[----:B------:R-:W-:Y:S01]  /*17e0*/  BSSY.RECONVERGENT B2, `(.L_x_465) ;  /* 0x0000006000027945 */ /* 0x000fe20003800200 */
[C---:B------:R-:W-:Y:S02]  /*17f0*/  ISETP.GT.AND P0, PT, R14.reuse, -0x1, PT ;  /* 0xffffffff0e00780c */ /* 0x040fe40003f04270 */
[----:B------:R-:W-:Y:S01]  /*1800*/  LOP3.LUT R14, R14, 0x3fffffff, RZ, 0xc0, !PT ;  /* 0x3fffffff0e0e7812 */ /* 0x000fe200078ec0ff */
[----:B------:R-:W-:Y:S05]  /*1810*/  WARPSYNC.EXCLUSIVE R12 ;  /* 0x000000000c007348 */ /* 0x000fea0003a00000 */
[----:B------:R-:W-:-:S05]  /*1820*/  IMAD.IADD R15, R14, 0x1, R15 ;  /* 0x000000010e0f7824 */ /* 0x000fca00078e020f */
[----:B------:R-:W-:-:S07]  /*1830*/  VOTE.ANY R12, PT, P0 ;  /* 0x00000000000c7806 */ /* 0x000fce00000e0100 */
[----:B------:R-:W-:Y:S05]  /*1840*/  BSYNC.RECONVERGENT B2 ;  /* 0x0000000000027941 */ /* 0x000fea0003800200 */
.L_x_465:
[----:B------:R-:W-:Y:S01]  /*1850*/  ISETP.GT.U32.AND P1, PT, R13, 0x1, PT ;  /* 0x000000010d00780c */ /* 0x000fe20003f24070 */
[----:B------:R-:W-:-:S12]  /*1860*/  IMAD.MOV.U32 R13, RZ, RZ, R21 ;  /* 0x000000ffff0d7224 */ /* 0x000fd800078e0015 */
[----:B------:R-:W-:Y:S05]  /*1870*/  @P0 BRA P1, `(.L_x_466) ;  /* 0xfffffffc00ac0947 */ /* 0x000fea000083ffff */
[----:B------:R-:W-:Y:S05]  /*1880*/  BSYNC B0 ;  /* 0x0000000000007941 */ /* 0x000fea0003800000 */
.L_x_462:
[----:B------:R1:W2:Y:S02]  /*1890*/  LDS.64 R12, [R43+0x6600] ;  /* 0x006600002b0c7984 */ /* 0x0002a40000000a00 */
.L_x_461:
[C---:B------:R-:W-:Y:S01]  /*18a0*/  IMAD.IADD R11, R15.reuse, 0x1, -R0 ;  /* 0x000000010f0b7824 */ /* 0x040fe200078e0a00 */
[----:B------:R-:W-:-:S04]  /*18b0*/  LOP3.LUT R15, R15, 0x80000000, RZ, 0xfc, !PT ;  /* 0x800000000f0f7812 */ /* 0x000fc800078efcff */
[C---:B--2---:R-:W-:Y:S01]  /*18c0*/  IADD3 R10, P0, PT, R11.reuse, R12, RZ ;  /* 0x0000000c0b0a7210 */ /* 0x044fe20007f1e0ff */
[----:B------:R2:W-:Y:S03]  /*18d0*/  STG.E.STRONG.SYS desc[UR8][R4.64], R15 ;  /* 0x0000000f04007986 */ /* 0x0005e6000c115908 */
[----:B------:R-:W-:-:S05]  /*18e0*/  LEA.HI.X.SX32 R11, R11, R13, 0x1, P0 ;  /* 0x0000000d0b0b7211 */ /* 0x000fca00000f0eff */
[----:B------:R2:W-:Y:S04]  /*18f0*/  STS.64 [R43+0x6600], R10 ;  /* 0x0066000a2b007388 */ /* 0x0005e80000000a00 */
.L_x_460:
[----:B------:R-:W-:Y:S05]  /*1900*/  BSYNC B1 ;  /* 0x0000000000017941 */ /* 0x000fea0003800000 */
.L_x_459:
[----:B--2---:R-:W2:Y:S01]  /*1910*/  LDC.64 R10, c[0x0][0x390] ;  /* 0x0000e400ff0a7b82 */ /* 0x004ea20000000a00 */
[----:B------:R-:W-:Y:S05]  /*1920*/  WARPSYNC.ALL ;  /* 0x0000000000007948 */ /* 0x000fea0003800000 */
[----:B------:R-:W-:Y:S02]  /*1930*/  UMOV UR5, 0x400 ;  /* 0x0000040000057882 */ /* 0x000fe40000000000 */
[----:B------:R-:W3:Y:S08]  /*1940*/  LDC R4, c[0x0][0x3c0] ;  /* 0x0000f000ff047b82 */ /* 0x000ef00000000800 */
[----:B------:R-:W4:Y:S01]  /*1950*/  S2UR UR6, SR_CgaCtaId ;  /* 0x00000000000679c3 */ /* 0x000f220000008800 */
[----:B--2---:R-:W-:-:S02]  /*1960*/  ISETP.EQ.U32.AND P1, PT, R10, RZ, PT ;  /* 0x000000ff0a00720c */ /* 0x004fc40003f22070 */
[----:B---3--:R-:W-:-:S04]  /*1970*/  ISETP.GE.AND P0, PT, R39, R4, PT ;  /* 0x000000042700720c */ /* 0x008fc80003f06270 */
[----:B------:R-:W-:-:S04]  /*1980*/  ISETP.EQ.OR.EX P0, PT, R11, RZ, !P0, P1 ;  /* 0x000000ff0b00720c */ /* 0x000fc80004702710 */
[----:B------:R-:W-:Y:S01]  /*1990*/  ISETP.GT.U32.OR P0, PT, R3, 0xff, P0 ;  /* 0x000000ff0300780c */ /* 0x000fe20000704470 */
[----:B----4-:R-:W-:-:S12]  /*19a0*/  ULEA UR5, UR6, UR5, 0x18 ;  /* 0x0000000506057291 */ /* 0x010fd8000f8ec0ff */
[----:B------:R-:W2:Y:S02]  /*19b0*/  @!P0 LDS.64 R2, [R43+0x6600] ;  /* 0x006600002b028984 */ /* 0x000ea40000000a00 */
[--C-:B--2---:R-:W-:Y:S02]  /*19c0*/  @!P0 IADD3 R10, P1, P2, R2, R19, R0.reuse ;  /* 0x00000013020a8210 */ /* 0x104fe40007a3e000 */
[----:B------:R-:W-:-:S04]  /*19d0*/  @!P0 SHF.R.S32.HI R2, RZ, 0x1f, R0 ;  /* 0x0000001fff028819 */ /* 0x000fc80000011400 */
[----:B------:R-:W-:Y:S02]  /*19e0*/  @!P0 IADD3.X R11, PT, PT, R3, RZ, R2, P1, P2 ;  /* 0x000000ff030b8210 */ /* 0x000fe40000fe4402 */
[----:B------:R-:W-:-:S03]  /*19f0*/  LEA R2, R63, UR5, 0x3 ;  /* 0x000000053f027c11 */ /* 0x000fc6000f8e18ff */
[----:B------:R2:W-:Y:S01]  /*1a00*/  @!P0 STG.E.64 desc[UR8][R8.64], R10 ;  /* 0x0000000a08008986 */ /* 0x0005e2000c101b08 */
[----:B------:R-:W-:Y:S01]  /*1a10*/  BAR.SYNC.DEFER_BLOCKING 0x0 ;  /* 0x0000000000007b1d */ /* 0x000fe20000010000 */
[----:B------:R-:W-:-:S05]  /*1a20*/  ISETP.GT.AND P0, PT, R39, R4, PT ;  /* 0x000000042700720c */ /* 0x000fca0003f04270 */
[----:B------:R-:W3:Y:S08]  /*1a30*/  LDS.64 R2, [R2+0x6600] ;  /* 0x0066000002027984 */ /* 0x000ef00000000a00 */
[----:B--2---:R-:W-:Y:S05]  /*1a40*/  @P0 BRA `(.L_x_467) ;  /* 0x00000000005c0947 */ /* 0x004fea0003800000 */
[----:B------:R-:W2:Y:S01]  /*1a50*/  LDCU.64 UR4, c[0x0][0x3a0] ;  /* 0x00007400ff0477ac */ /* 0x000ea20008000a00 */
[----:B---3--:R-:W-:-:S05]  /*1a60*/  IADD3 R0, P1, PT, R38, R2, RZ ;  /* 0x0000000226007210 */ /* 0x008fca0007f3e0ff */
[----:B------:R-:W-:Y:S01]  /*1a70*/  IMAD.X R5, RZ, RZ, R3, P1 ;  /* 0x000000ffff057224 */ /* 0x000fe200008e0603 */
[----:B--2---:R-:W-:-:S04]  /*1a80*/  LEA R8, P1, R0, UR4, 0x2 ;  /* 0x0000000400087c11 */ /* 0x004fc8000f8210ff */
        /* <DEDUP_REMOVED lines=19> */
.L_x_467:
[----:B------:R-:W2:Y:S01]  /*1bc0*/  LDCU.64 UR4, c[0x0][0x3a0] ;  /* 0x00007400ff0477ac */ /* 0x000ea20008000a00 */
[----:B------:R-:W-:Y:S01]  /*1bd0*/  IMAD R5, R41, -0x1980, R4 ;  /* 0xffffe68029057824 */ /* 0x000fe200078e0204 */
[C---:B---3--:R-:W-:Y:S01]  /*1be0*/  IADD3 R0, P1, PT, R38.reuse, R2, RZ ;  /* 0x0000000226007210 */ /* 0x048fe20007f3e0ff */
[C---:B------:R-:W-:Y:S02]  /*1bf0*/  VIADD R8, R38.reuse, 0x20 ;  /* 0x0000002026087836 */ /* 0x040fe40000000000 */
[C---:B------:R-:W-:Y:S01]  /*1c00*/  VIADD R10, R38.reuse, 0x40 ;  /* 0x00000040260a7836 */ /* 0x040fe20000000000 */
[-C--:B------:R-:W-:Y:S01]  /*1c10*/  ISETP.GE.AND P5, PT, R38, R5.reuse, PT ;  /* 0x000000052600720c */ /* 0x080fe20003fa6270 */
[----:B------:R-:W-:Y:S01]  /*1c20*/  IMAD.X R9, RZ, RZ, R3, P1 ;  /* 0x000000ffff097224 */ /* 0x000fe200008e0603 */
[-C--:B------:R-:W-:Y:S01]  /*1c30*/  ISETP.GE.AND P4, PT, R8, R5.reuse, PT ;  /* 0x000000050800720c */ /* 0x080fe20003f86270 */
[----:B0-----:R-:W-:Y:S01]  /*1c40*/  VIADD R12, R38, 0x80 ;  /* 0x00000080260c7836 */ /* 0x001fe20000000000 */
[----:B------:R-:W-:Y:S01]  /*1c50*/  ISETP.GE.AND P3, PT, R10, R5, PT ;  /* 0x000000050a00720c */ /* 0x000fe20003f66270 */
[----:B------:R-:W-:-:S02]  /*1c60*/  VIADD R10, R38, 0x60 ;  /* 0x00000060260a7836 */ /* 0x000fc40000000000 */
[----:B------:R-:W-:-:S03]  /*1c70*/  VIADD R14, R38, 0xa0 ;  /* 0x000000a0260e7836 */ /* 0x000fc60000000000 */
[-C--:B------:R-:W-:Y:S01]  /*1c80*/  ISETP.GE.AND P2, PT, R10, R5.reuse, PT ;  /* 0x000000050a00720c */ /* 0x080fe20003f46270 */
[----:B------:R-:W-:Y:S01]  /*1c90*/  VIADD R10, R38, 0xe0 ;  /* 0x000000e0260a7836 */ /* 0x000fe20000000000 */
[----:B--2---:R-:W-:Y:S02]  /*1ca0*/  LEA R8, P1, R0, UR4, 0x2 ;  /* 0x0000000400087c11 */ /* 0x004fe4000f8210ff */
[-C--:B------:R-:W-:Y:S02]  /*1cb0*/  ISETP.GE.AND P6, PT, R14, R5.reuse, PT ;  /* 0x000000050e00720c */ /* 0x080fe40003fc6270 */
[----:B------:R-:W-:Y:S01]  /*1cc0*/  LEA.HI.X R9, R0, UR5, R9, 0x2, P1 ;  /* 0x0000000500097c11 */ /* 0x000fe200088f1409 */
[----:B------:R-:W-:Y:S01]  /*1cd0*/  VIADD R0, R38, 0xc0 ;  /* 0x000000c026007836 */ /* 0x000fe20000000000 */
[----:B------:R-:W-:-:S03]  /*1ce0*/  ISETP.GE.AND P1, PT, R12, R5, PT ;  /* 0x000000050c00720c */ /* 0x000fc60003f26270 */
        /* <DEDUP_REMOVED lines=37> */
.L_x_468:
[----:B------:R-:W-:Y:S05]  /*1f40*/  @P0 BRA `(.L_x_469) ;  /* 0x0000000000480947 */ /* 0x000fea0003800000 */
[----:B01----:R0:W5:Y:S04]  /*1f50*/  LDG.E.U8 R43, desc[UR8][R6.64+0x200] ;  /* 0x00020008062b7981 */ /* 0x003168000c1e1100 */
[----:B------:R0:W5:Y:S04]  /*1f60*/  LDG.E.U8 R5, desc[UR8][R6.64] ;  /* 0x0000000806057981 */ /* 0x000168000c1e1100 */
[----:B--2---:R0:W5:Y:S04]  /*1f70*/  LDG.E.U8 R9, desc[UR8][R6.64+0x20] ;  /* 0x0000200806097981 */ /* 0x004168000c1e1100 */
[----:B------:R0:W5:Y:S04]  /*1f80*/  LDG.E.U8 R11, desc[UR8][R6.64+0x40] ;  /* 0x00004008060b7981 */ /* 0x000168000c1e1100 */
        /* <DEDUP_REMOVED lines=12> */
[----:B------:R0:W5:Y:S01]  /*2050*/  LDG.E.U8 R37, desc[UR8][R6.64+0x1e0] ;  /* 0x0001e00806257981 */ /* 0x000162000c1e1100 */
[----:B------:R-:W-:Y:S05]  /*2060*/  BRA `(.L_x_470) ;  /* 0x0000000000cc7947 */ /* 0x000fea0003800000 */
.L_x_469:
[----:B------:R-:W-:Y:S02]  /*2070*/  IMAD.IADD R45, R4, 0x1, -R45 ;  /* 0x00000001042d7824 */ /* 0x000fe400078e0a2d */
[C---:B------:R-:W-:Y:S02]  /*2080*/  VIADD R0, R38.reuse, 0x20 ;  /* 0x0000002026007836 */ /* 0x040fe40000000000 */
[C---:B0-2---:R-:W-:Y:S01]  /*2090*/  VIADD R8, R38.reuse, 0x40 ;  /* 0x0000004026087836 */ /* 0x045fe20000000000 */
        /* <DEDUP_REMOVED lines=11> */
[----:B------:R2:W5:Y:S01]  /*2150*/  @!P5 LDG.E.U8 R5, desc[UR8][R6.64] ;  /* 0x000000080605d981 */ /* 0x000562000c1e1100 */
[-C--:B------:R-:W-:Y:S01]  /*2160*/  ISETP.GE.AND P5, PT, R0, R45.reuse, PT ;  /* 0x0000002d0000720c */ /* 0x080fe20003fa6270 */
[----:B------:R-:W-:Y:S02]  /*2170*/  VIADD R0, R38, 0x100 ;  /* 0x0000010026007836 */ /* 0x000fe40000000000 */
[----:B------:R2:W5:Y:S01]  /*2180*/  @!P4 LDG.E.U8 R9, desc[UR8][R6.64+0x20] ;  /* 0x000020080609c981 */ /* 0x000562000c1e1100 */
[----:B------:R-:W-:Y:S01]  /*2190*/  ISETP.GE.AND P4, PT, R8, R45, PT ;  /* 0x0000002d0800720c */ /* 0x000fe20003f86270 */
[----:B------:R-:W-:-:S02]  /*21a0*/  VIADD R8, R38, 0x120 ;  /* 0x0000012026087836 */ /* 0x000fc40000000000 */
[----:B------:R2:W5:Y:S01]  /*21b0*/  @!P3 LDG.E.U8 R11, desc[UR8][R6.64+0x40] ;  /* 0x00004008060bb981 */ /* 0x000562000c1e1100 */
        /* <DEDUP_REMOVED lines=21> */
[----:B------:R-:W-:-:S03]  /*2310*/  ISETP.GE.AND P2, PT, R8, R45, PT ;  /* 0x0000002d0800720c */ /* 0x000fc60003f46270 */
[----:B------:R2:W5:Y:S01]  /*2320*/  @!P1 LDG.E.U8 R27, desc[UR8][R6.64+0x140] ;  /* 0x00014008061b9981 */ /* 0x000562000c1e1100 */
[----:B------:R-:W-:-:S03]  /*2330*/  ISETP.GE.AND P1, PT, R0, R45, PT ;  /* 0x0000002d0000720c */ /* 0x000fc60003f26270 */
[----:B------:R2:W5:Y:S04]  /*2340*/  @!P6 LDG.E.U8 R29, desc[UR8][R6.64+0x160] ;  /* 0x00016008061de981 */ /* 0x000568000c1e1100 */
[----:B------:R2:W5:Y:S04]  /*2350*/  @!P5 LDG.E.U8 R31, desc[UR8][R6.64+0x180] ;  /* 0x00018008061fd981 */ /* 0x000568000c1e1100 */
[----:B------:R2:W5:Y:S04]  /*2360*/  @!P4 LDG.E.U8 R33, desc[UR8][R6.64+0x1a0] ;  /* 0x0001a0080621c981 */ /* 0x000568000c1e1100 */
[----:B------:R2:W5:Y:S04]  /*2370*/  @!P3 LDG.E.U8 R35, desc[UR8][R6.64+0x1c0] ;  /* 0x0001c0080623b981 */ /* 0x000568000c1e1100 */
[----:B------:R2:W5:Y:S04]  /*2380*/  @!P2 LDG.E.U8 R37, desc[UR8][R6.64+0x1e0] ;  /* 0x0001e0080625a981 */ /* 0x000568000c1e1100 */
[----:B-1----:R2:W5:Y:S02]  /*2390*/  @!P1 LDG.E.U8 R43, desc[UR8][R6.64+0x200] ;  /* 0x00020008062b9981 */ /* 0x002564000c1e1100 */
.L_x_470:
[----:B------:R-:W-:Y:S05]  /*23a0*/  @P0 BRA `(.L_x_471) ;  /* 0x0000000000540947 */ /* 0x000fea0003800000 */
[----:B------:R-:W1:Y:S02]  /*23b0*/  LDCU.64 UR4, c[0x0][0x3b0] ;  /* 0x00007600ff0477ac */ /* 0x000e640008000a00 */
[----:B-1----:R-:W-:-:S04]  /*23c0*/  IADD3 R38, P0, P1, R2, UR4, R38 ;  /* 0x0000000402267c10 */ /* 0x002fc8000f91e026 */
[----:B------:R-:W-:-:S05]  /*23d0*/  IADD3.X R39, PT, PT, R3, UR5, RZ, P0, P1 ;  /* 0x0000000503277c10 */ /* 0x000fca00087e24ff */
[----:B-----5:R-:W-:Y:S04]  /*23e0*/  STG.E.U8 desc[UR8][R38.64], R5 ;  /* 0x0000000526007986 */ /* 0x020fe8000c101108 */
[----:B------:R-:W-:Y:S04]  /*23f0*/  STG.E.U8 desc[UR8][R38.64+0x20], R9 ;  /* 0x0000200926007986 */ /* 0x000fe8000c101108 */
        /* <DEDUP_REMOVED lines=14> */
[----:B------:R-:W-:Y:S01]  /*24e0*/  STG.E.U8 desc[UR8][R38.64+0x200], R43 ;  /* 0x0002002b26007986 */ /* 0x000fe2000c101108 */
[----:B------:R-:W-:Y:S05]  /*24f0*/  EXIT ;  /* 0x000000000000794d */ /* 0x000fea0003800000 */
.L_x_471:
[----:B------:R-:W1:Y:S01]  /*2500*/  LDCU.64 UR4, c[0x0][0x3b0] ;  /* 0x00007600ff0477ac */ /* 0x000e620008000a00 */
[----:B------:R-:W-:Y:S02]  /*2510*/  IMAD R41, R41, -0x1980, R4 ;  /* 0xffffe68029297824 */ /* 0x000fe400078e0204 */
[C---:B------:R-:W-:Y:S02]  /*2520*/  VIADD R0, R38.reuse, 0x20 ;  /* 0x0000002026007836 */ /* 0x040fe40000000000 */
[C---:B------:R-:W-:Y:S01]  /*2530*/  VIADD R4, R38.reuse, 0x40 ;  /* 0x0000004026047836 */ /* 0x040fe20000000000 */
[CC--:B------:R-:W-:Y:S01]  /*2540*/  ISETP.GE.AND P3, PT, R38.reuse, R41.reuse, PT ;  /* 0x000000292600720c */ /* 0x0c0fe20003f66270 */
[----:B0-2---:R-:W-:Y:S01]  /*2550*/  VIADD R6, R38, 0x60 ;  /* 0x0000006026067836 */ /* 0x005fe20000000000 */
        /* <DEDUP_REMOVED lines=8> */
[----:B-1----:R-:W-:-:S04]  /*25e0*/  IADD3 R2, P4, P5, R2, UR4, R38 ;  /* 0x0000000402027c10 */ /* 0x002fc8000fd9e026 */
[----:B------:R-:W-:Y:S02]  /*25f0*/  IADD3.X R3, PT, PT, R3, UR5, RZ, P4, P5 ;  /* 0x0000000503037c10 */ /* 0x000fe4000a7ea4ff */
[-C--:B------:R-:W-:Y:S01]  /*2600*/  ISETP.GE.AND P5, PT, R4, R41.reuse, PT ;  /* 0x000000290400720c */ /* 0x080fe20003fa6270 */
[----:B------:R-:W-:Y:S01]  /*2610*/  VIADD R4, R38, 0x100 ;  /* 0x0000010026047836 */ /* 0x000fe20000000000 */
[-C--:B------:R-:W-:Y:S01]  /*2620*/  ISETP.GE.AND P4, PT, R6, R41.reuse, PT ;  /* 0x000000290600720c */ /* 0x080fe20003f86270 */
[----:B-----5:R0:W-:Y:S01]  /*2630*/  @!P3 STG.E.U8 desc[UR8][R2.64], R5 ;  /* 0x000000050200b986 */ /* 0x0201e2000c101108 */
[-C--:B------:R-:W-:Y:S01]  /*2640*/  ISETP.GE.AND P3, PT, R0, R41.reuse, PT ;  /* 0x000000290000720c */ /* 0x080fe20003f66270 */
[----:B------:R-:W-:Y:S02]  /*2650*/  VIADD R0, R38, 0x120 ;  /* 0x0000012026007836 */ /* 0x000fe40000000000 */
[----:B------:R0:W-:Y:S01]  /*2660*/  @!P2 STG.E.U8 desc[UR8][R2.64+0x20], R9 ;  /* 0x000020090200a986 */ /* 0x0001e2000c101108 */
[----:B------:R-:W-:Y:S01]  /*2670*/  ISETP.GE.AND P2, PT, R4, R41, PT ;  /* 0x000000290400720c */ /* 0x000fe20003f46270 */
[----:B------:R-:W-:-:S02]  /*2680*/  VIADD R4, R38, 0x140 ;  /* 0x0000014026047836 */ /* 0x000fc40000000000 */
[----:B------:R0:W-:Y:S01]  /*2690*/  @!P1 STG.E.U8 desc[UR8][R2.64+0x40], R11 ;  /* 0x0000400b02009986 */ /* 0x0001e2000c101108 */
[-C--:B------:R-:W-:Y:S01]  /*26a0*/  ISETP.GE.AND P1, PT, R0, R41.reuse, PT ;  /* 0x000000290000720c */ /* 0x080fe20003f26270 */
[----:B------:R-:W-:Y:S02]  /*26b0*/  VIADD R0, R38, 0x160 ;  /* 0x0000016026007836 */ /* 0x000fe40000000000 */
[----:B------:R0:W-:Y:S01]  /*26c0*/  @!P0 STG.E.U8 desc[UR8][R2.64+0x60], R13 ;  /* 0x0000600d02008986 */ /* 0x0001e2000c101108 */
        /* <DEDUP_REMOVED lines=10> */
[C---:B------:R-:W-:Y:S02]  /*2770*/  VIADD R0, R38.reuse, 0x1e0 ;  /* 0x000001e026007836 */ /* 0x040fe40000000000 */
[----:B------:R-:W-:Y:S01]  /*2780*/  VIADD R38, R38, 0x200 ;  /* 0x0000020026267836 */ /* 0x000fe20000000000 */
[----:B------:R0:W-:Y:S01]  /*2790*/  @!P3 STG.E.U8 desc[UR8][R2.64+0xe0], R21 ;  /* 0x0000e0150200b986 */ /* 0x0001e2000c101108 */
[----:B------:R-:W-:-:S03]  /*27a0*/  ISETP.GE.AND P3, PT, R4, R41, PT ;  /* 0x000000290400720c */ /* 0x000fc60003f66270 */
[----:B------:R0:W-:Y:S01]  /*27b0*/  @!P2 STG.E.U8 desc[UR8][R2.64+0x100], R23 ;  /* 0x000100170200a986 */ /* 0x0001e2000c101108 */
[----:B------:R-:W-:-:S03]  /*27c0*/  ISETP.GE.AND P2, PT, R0, R41, PT ;  /* 0x000000290000720c */ /* 0x000fc60003f46270 */
[----:B------:R0:W-:Y:S01]  /*27d0*/  @!P1 STG.E.U8 desc[UR8][R2.64+0x120], R25 ;  /* 0x0001201902009986 */ /* 0x0001e2000c101108 */
[----:B------:R-:W-:-:S03]  /*27e0*/  ISETP.GE.AND P1, PT, R38, R41, PT ;  /* 0x000000292600720c */ /* 0x000fc60003f26270 */
[----:B------:R0:W-:Y:S04]  /*27f0*/  @!P0 STG.E.U8 desc[UR8][R2.64+0x140], R27 ;  /* 0x0001401b02008986 */ /* 0x0001e8000c101108 */
[----:B------:R0:W-:Y:S04]  /*2800*/  @!P6 STG.E.U8 desc[UR8][R2.64+0x160], R29 ;  /* 0x0001601d0200e986 */ /* 0x0001e8000c101108 */
[----:B------:R0:W-:Y:S04]  /*2810*/  @!P5 STG.E.U8 desc[UR8][R2.64+0x180], R31 ;  /* 0x0001801f0200d986 */ /* 0x0001e8000c101108 */
[----:B------:R0:W-:Y:S04]  /*2820*/  @!P4 STG.E.U8 desc[UR8][R2.64+0x1a0], R33 ;  /* 0x0001a0210200c986 */ /* 0x0001e8000c101108 */
[----:B------:R0:W-:Y:S04]  /*2830*/  @!P3 STG.E.U8 desc[UR8][R2.64+0x1c0], R35 ;  /* 0x0001c0230200b986 */ /* 0x0001e8000c101108 */
[----:B------:R0:W-:Y:S01]  /*2840*/  @!P2 STG.E.U8 desc[UR8][R2.64+0x1e0], R37 ;  /* 0x0001e0250200a986 */ /* 0x0001e2000c101108 */
[----:B------:R-:W-:Y:S05]  /*2850*/  @P1 EXIT ;  /* 0x000000000000194d */ /* 0x000fea0003800000 */
[----:B------:R-:W-:Y:S01]  /*2860*/  STG.E.U8 desc[UR8][R2.64+0x200], R43 ;  /* 0x0002002b02007986 */ /* 0x000fe2000c101108 */
[----:B------:R-:W-:Y:S05]  /*2870*/  EXIT ;  /* 0x000000000000794d */ /* 0x000fea0003800000 */
.L_x_458:
        /* <DEDUP_REMOVED lines=38> */
.L_x_561:
        /* <DEDUP_REMOVED lines=22> */
[----:B-1----:R-:W-:Y:S01]  /*2c40*/  IMAD.IADD R77, R42, 0x1, R45 ;  /* 0x000000012a4d7824 */ /* 0x002fe200078e022d */
[----:B------:R2:W-:Y:S04]  /*2c50*/  STS [R54+0x3438], R45 ;  /* 0x0034382d36007388 */ /* 0x0005e80000000800 */
[----:B------:R2:W-:Y:S02]  /*2c60*/  STS [R54+0x343c], R77 ;  /* 0x00343c4d36007388 */ /* 0x0005e40000000800 */
.L_x_472:
[----:B------:R-:W-:Y:S05]  /*2c70*/  WARPSYNC.ALL ;  /* 0x0000000000007948 */ /* 0x000fea0003800000 */
[----:B------:R-:W-:Y:S01]  /*2c80*/  BAR.SYNC.DEFER_BLOCKING 0x0 ;  /* 0x0000000000007b1d */ /* 0x000fe20000010000 */
[----:B------:R-:W-:-:S05]  /*2c90*/  ISETP.NE.AND P0, PT, R60, RZ, PT ;  /* 0x000000ff3c00720c */ /* 0x000fca0003f05270 */
[----:B------:R-:W-:Y:S01]  /*2ca0*/  BSSY.RECONVERGENT B0, `(.L_x_474) ;  /* 0x0000027000007945 */ /* 0x000fe20003800200 */
[----:B--2---:R1:W2:Y:S07]  /*2cb0*/  LDS R45, [R75+0x3410] ;  /* 0x003410004b2d7984 */ /* 0x0042ae0000000800 */
[----:B------:R-:W-:Y:S05]  /*2cc0*/  @P0 BRA `(.L_x_475) ;  /* 0x0000000000900947 */ /* 0x000fea0003800000 */
[----:B------:R-:W2:Y:S04]  /*2cd0*/  LDS R42, [R12] ;  /* 0x000000000c2a7984 */ /* 0x000ea80000000800 */
[----:B------:R-:W3:Y:S04]  /*2ce0*/  LDS R44, [R12+0x400] ;  /* 0x000400000c2c7984 */ /* 0x000ee80000000800 */
[----:B------:R-:W4:Y:S04]  /*2cf0*/  LDS R46, [R12+0x800] ;  /* 0x000800000c2e7984 */ /* 0x000f280000000800 */
[----:B------:R-:W5:Y:S04]  /*2d00*/  LDS R48, [R12+0xc00] ;  /* 0x000c00000c307984 */ /* 0x000f680000000800 */
[----:B------:R-:W1:Y:S04]  /*2d10*/  LDS R50, [R12+0x1000] ;  /* 0x001000000c327984 */ /* 0x000e680000000800 */
[----:B------:R-:W1:Y:S04]  /*2d20*/  LDS R52, [R12+0x1400] ;  /* 0x001400000c347984 */ /* 0x000e680000000800 */
[----:B------:R-:W1:Y:S04]  /*2d30*/  LDS R54, [R12+0x1800] ;  /* 0x001800000c367984 */ /* 0x000e680000000800 */
[----:B------:R-:W1:Y:S04]  /*2d40*/  LDS R56, [R12+0x1c00] ;  /* 0x001c00000c387984 */ /* 0x000e680000000800 */
[----:B------:R-:W1:Y:S04]  /*2d50*/  LDS R58, [R12+0x2000] ;  /* 0x002000000c3a7984 */ /* 0x000e680000000800 */
[----:B------:R-:W1:Y:S04]  /*2d60*/  LDS R62, [R12+0x2400] ;  /* 0x002400000c3e7984 */ /* 0x000e680000000800 */
[----:B0-----:R-:W0:Y:S01]  /*2d70*/  LDS R64, [R12+0x2800] ;  /* 0x002800000c407984 */ /* 0x001e220000000800 */
[----:B--2---:R-:W-:-:S03]  /*2d80*/  IMAD.IADD R67, R45, 0x1, R42 ;  /* 0x000000012d437824 */ /* 0x004fc600078e022a */
[----:B------:R-:W2:Y:S01]  /*2d90*/  LDS R66, [R12+0x2c00] ;  /* 0x002c00000c427984 */ /* 0x000ea20000000800 */
[C---:B---3--:R-:W-:Y:S02]  /*2da0*/  IMAD.IADD R69, R45.reuse, 0x1, R44 ;  /* 0x000000012d457824 */ /* 0x048fe400078e022c */
[C---:B----4-:R-:W-:Y:S01]  /*2db0*/  IMAD.IADD R71, R45.reuse, 0x1, R46 ;  /* 0x000000012d477824 */ /* 0x050fe200078e022e */
[----:B------:R3:W-:Y:S01]  /*2dc0*/  STS [R12], R67 ;  /* 0x000000430c007388 */ /* 0x0007e20000000800 */
[----:B-----5:R-:W-:-:S03]  /*2dd0*/  IMAD.IADD R73, R45, 0x1, R48 ;  /* 0x000000012d497824 */ /* 0x020fc600078e0230 */
[----:B------:R4:W-:Y:S01]  /*2de0*/  STS [R12+0x400], R69 ;  /* 0x000400450c007388 */ /* 0x0009e20000000800 */
[----:B-1----:R-:W-:-:S03]  /*2df0*/  IMAD.IADD R75, R45, 0x1, R50 ;  /* 0x000000012d4b7824 */ /* 0x002fc600078e0232 */
[----:B------:R1:W-:Y:S01]  /*2e00*/  STS [R12+0x800], R71 ;  /* 0x000800470c007388 */ /* 0x0003e20000000800 */
[----:B------:R-:W-:-:S03]  /*2e10*/  IMAD.IADD R77, R45, 0x1, R52 ;  /* 0x000000012d4d7824 */ /* 0x000fc600078e0234 */
[----:B------:R0:W-:Y:S01]  /*2e20*/  STS [R12+0xc00], R73 ;  /* 0x000c00490c007388 */ /* 0x0001e20000000800 */
[----:B------:R-:W-:-:S03]  /*2e30*/  IMAD.IADD R54, R45, 0x1, R54 ;  /* 0x000000012d367824 */ /* 0x000fc600078e0236 */
[----:B------:R0:W-:Y:S01]  /*2e40*/  STS [R12+0x1000], R75 ;  /* 0x0010004b0c007388 */ /* 0x0001e20000000800 */
[----:B---3--:R-:W-:-:S03]  /*2e50*/  IMAD.IADD R67, R45, 0x1, R56 ;  /* 0x000000012d437824 */ /* 0x008fc600078e0238 */
[----:B------:R3:W-:Y:S01]  /*2e60*/  STS [R12+0x1400], R77 ;  /* 0x0014004d0c007388 */ /* 0x0007e20000000800 */
[----:B----4-:R-:W-:-:S03]  /*2e70*/  IMAD.IADD R69, R45, 0x1, R58 ;  /* 0x000000012d457824 */ /* 0x010fc600078e023a */
[----:B------:R3:W-:Y:S01]  /*2e80*/  STS [R12+0x1800], R54 ;  /* 0x001800360c007388 */ /* 0x0007e20000000800 */
[----:B-1----:R-:W-:-:S03]  /*2e90*/  IMAD.IADD R71, R45, 0x1, R62 ;  /* 0x000000012d477824 */ /* 0x002fc600078e023e */
[----:B------:R3:W-:Y:S01]  /*2ea0*/  STS [R12+0x1c00], R67 ;  /* 0x001c00430c007388 */ /* 0x0007e20000000800 */
[----:B0-----:R-:W-:-:S03]  /*2eb0*/  IMAD.IADD R64, R45, 0x1, R64 ;  /* 0x000000012d407824 */ /* 0x001fc600078e0240 */
[----:B------:R3:W-:Y:S01]  /*2ec0*/  STS [R12+0x2000], R69 ;  /* 0x002000450c007388 */ /* 0x0007e20000000800 */
[----:B--2---:R-:W-:-:S03]  /*2ed0*/  IMAD.IADD R66, R45, 0x1, R66 ;  /* 0x000000012d427824 */ /* 0x004fc600078e0242 */
[----:B------:R3:W-:Y:S04]  /*2ee0*/  STS [R12+0x2400], R71 ;  /* 0x002400470c007388 */ /* 0x0007e80000000800 */
[----:B------:R3:W-:Y:S04]  /*2ef0*/  STS [R12+0x2800], R64 ;  /* 0x002800400c007388 */ /* 0x0007e80000000800 */
[----:B------:R3:W-:Y:S02]  /*2f00*/  STS [R12+0x2c00], R66 ;  /* 0x002c00420c007388 */ /* 0x0007e40000000800 */
.L_x_475:
[----:B------:R-:W-:Y:S05]  /*2f10*/  BSYNC.RECONVERGENT B0 ;  /* 0x0000000000007941 */ /* 0x000fea0003800200 */
.L_x_474:
[----:B------:R-:W-:Y:S01]  /*2f20*/  BAR.SYNC.DEFER_BLOCKING 0x0 ;  /* 0x0000000000007b1d */ /* 0x000fe20000010000 */
[----:B------:R-:W-:-:S05]  /*2f30*/  R2P PR, R63, 0x7f ;  /* 0x0000007f3f007804 */ /* 0x000fca0000000000 */
[----:B------:R-:W-:Y:S08]  /*2f40*/  BSSY.RECONVERGENT B0, `(.L_x_476) ;  /* 0x0000022000007945 */ /* 0x000ff00003800200 */
[----:B------:R-:W-:Y:S02]  /*2f50*/  VOTE.ANY R42, PT, P0 ;  /* 0x00000000002a7806 */ /* 0x000fe400000e0100 */
[----:B---3--:R-:W-:-:S02]  /*2f60*/  VOTE.ANY R67, PT, P1 ;  /* 0x0000000000437806 */ /* 0x008fc400008e0100 */
        /* <DEDUP_REMOVED lines=17> */
[----:B------:R-:W3:Y:S01]  /*3080*/  S2R R42, SR_LEMASK ;  /* 0x00000000002a7919 */ /* 0x000ee20000003a00 */
[----:B------:R-:W-:-:S04]  /*3090*/  @!P6 LOP3.LUT R44, RZ, R44, RZ, 0x33, !PT ;  /* 0x0000002cff2ce212 */ /* 0x000fc800078e33ff */
[----:B------:R-:W-:Y:S02]  /*30a0*/  VOTE.ANY R46, PT, P0 ;  /* 0x00000000002e7806 */ /* 0x000fe400000e0100 */
[----:B------:R-:W-:Y:S01]  /*30b0*/  LOP3.LUT R69, R44, R69, RZ, 0xc0, !PT ;  /* 0x000000452c457212 */ /* 0x000fe200078ec0ff */
[----:B------:R-:W-:Y:S01]  /*30c0*/  IMAD.MOV.U32 R44, RZ, RZ, RZ ;  /* 0x000000ffff2c7224 */ /* 0x000fe200078e00ff */
[----:B------:R-:W-:-:S04]  /*30d0*/  @!P0 LOP3.LUT R46, RZ, R46, RZ, 0x33, !PT ;  /* 0x0000002eff2e8212 */ /* 0x000fc800078e33ff */
[----:B------:R-:W-:-:S04]  /*30e0*/  LOP3.LUT R69, R46, R69, RZ, 0xc0, !PT ;  /* 0x000000452e457212 */ /* 0x000fc800078ec0ff */
[----:B------:R-:W4:Y:S01]  /*30f0*/  FLO.U32 R67, R69 ;  /* 0x0000004500437300 */ /* 0x000f2200000e0000 */
[----:B---3--:R-:W-:Y:S02]  /*3100*/  LOP3.LUT R54, R42, R69, RZ, 0xc0, !PT ;  /* 0x000000452a367212 */ /* 0x008fe400078ec0ff */
[----:B----4-:R-:W-:-:S05]  /*3110*/  ISETP.NE.AND P0, PT, R40, R67, PT ;  /* 0x000000432800720c */ /* 0x010fca0003f05270 */
[----:B------:R-:W3:Y:S08]  /*3120*/  POPC R54, R54 ;  /* 0x0000003600367309 */ /* 0x000ef00000000000 */
[----:B------:R-:W-:Y:S05]  /*3130*/  @P0 BRA `(.L_x_477) ;  /* 0x0000000000080947 */ /* 0x000fea0003800000 */
[----:B------:R-:W-:-:S05]  /*3140*/  IMAD R63, R63, 0x4, R20 ;  /* 0x000000043f3f7824 */ /* 0x000fca00078e0214 */
[----:B---3--:R4:W3:Y:S02]  /*3150*/  ATOMS.ADD R44, [R63], R54 ;  /* 0x000000363f2c738c */ /* 0x0088e40000000000 */
.L_x_477:
[----:B------:R-:W-:Y:S05]  /*3160*/  BSYNC.RECONVERGENT B0 ;  /* 0x0000000000007941 */ /* 0x000fea0003800200 */
.L_x_476:
[----:B------:R-:W-:Y:S01]  /*3170*/  R2P PR, R65, 0x7f ;  /* 0x0000007f41007804 */ /* 0x000fe20000000000 */
[----:B---3--:R3:W0:Y:S01]  /*3180*/  SHFL.IDX PT, R67, R44, R67, 0x1f ;  /* 0x00001f432c437589 */ /* 0x00862200000e0000 */
[----:B------:R-:W-:Y:S01]  /*3190*/  BSSY.RECONVERGENT B0, `(.L_x_478) ;  /* 0x0000021000007945 */ /* 0x000fe20003800200 */
[----:B------:R-:W-:-:S10]  /*31a0*/  IMAD.MOV.U32 R48, RZ, RZ, RZ ;  /* 0x000000ffff307224 */ /* 0x000fd400078e00ff */
[----:B------:R-:W-:Y:S02]  /*31b0*/  VOTE.ANY R46, PT, P0 ;  /* 0x00000000002e7806 */ /* 0x000fe400000e0100 */
[----:B----4-:R-:W-:Y:S02]  /*31c0*/  VOTE.ANY R63, PT, P1 ;  /* 0x00000000003f7806 */ /* 0x010fe400008e0100 */
        /* <DEDUP_REMOVED lines=22> */
[----:B------:R-:W4:Y:S01]  /*3330*/  FLO.U32 R63, R71 ;  /* 0x00000047003f7300 */ /* 0x000f2200000e0000 */
[----:B0-----:R-:W-:-:S07]  /*3340*/  LOP3.LUT R64, R42, R71, RZ, 0xc0, !PT ;  /* 0x000000472a407212 */ /* 0x001fce00078ec0ff */
[----:B------:R-:W0:Y:S01]  /*3350*/  POPC R64, R64 ;  /* 0x0000004000407309 */ /* 0x000e220000000000 */
[----:B----4-:R-:W-:-:S13]  /*3360*/  ISETP.NE.AND P0, PT, R40, R63, PT ;  /* 0x0000003f2800720c */ /* 0x010fda0003f05270 */
[----:B0--3--:R-:W-:Y:S05]  /*3370*/  @P0 BRA `(.L_x_479) ;  /* 0x0000000000080947 */ /* 0x009fea0003800000 */
[----:B------:R-:W-:-:S05]  /*3380*/  IMAD R65, R65, 0x4, R20 ;  /* 0x0000000441417824 */ /* 0x000fca00078e0214 */
[----:B------:R0:W3:Y:S02]  /*3390*/  ATOMS.ADD R48, [R65], R64 ;  /* 0x000000404130738c */ /* 0x0000e40000000000 */
.L_x_479:
[----:B------:R-:W-:Y:S05]  /*33a0*/  BSYNC.RECONVERGENT B0 ;  /* 0x0000000000007941 */ /* 0x000fea0003800200 */
.L_x_478:
[----:B------:R-:W-:Y:S01]  /*33b0*/  R2P PR, R61, 0x7f ;  /* 0x0000007f3d007804 */ /* 0x000fe20000000000 */
[----:B---3--:R3:W4:Y:S01]  /*33c0*/  SHFL.IDX PT, R63, R48, R63, 0x1f ;  /* 0x00001f3f303f7589 */ /* 0x00872200000e0000 */
        /* <DEDUP_REMOVED lines=33> */
.L_x_481:
[----:B------:R-:W-:Y:S05]  /*35e0*/  BSYNC.RECONVERGENT B0 ;  /* 0x0000000000007941 */ /* 0x000fea0003800200 */
.L_x_480:
[----:B------:R-:W-:Y:S01]  /*35f0*/  R2P PR, R59, 0x7f ;  /* 0x0000007f3b007804 */ /* 0x000fe20000000000 */
[----:B-1----:R1:W3:Y:S01]  /*3600*/  SHFL.IDX PT, R65, R46, R65, 0x1f ;  /* 0x00001f412e417589 */ /* 0x0022e200000e0000 */
[----:B------:R-:W-:Y:S01]  /*3610*/  BSSY.RECONVERGENT B0, `(.L_x_482) ;  /* 0x0000021000007945 */ /* 0x000fe20003800200 */
[----:B------:R-:W-:-:S10]  /*3620*/  IMAD.MOV.U32 R48, RZ, RZ, RZ ;  /* 0x000000ffff307224 */ /* 0x000fd400078e00ff */
[----:B------:R-:W-:Y:S02]  /*3630*/  VOTE.ANY R44, PT, P0 ;  /* 0x00000000002c7806 */ /* 0x000fe400000e0100 */
[----:B0-----:R-:W-:Y:S02]  /*3640*/  VOTE.ANY R61, PT, P1 ;  /* 0x00000000003d7806 */ /* 0x001fe400008e0100 */
        /* <DEDUP_REMOVED lines=29> */
.L_x_483:
[----:B------:R-:W-:Y:S05]  /*3820*/  BSYNC.RECONVERGENT B0 ;  /* 0x0000000000007941 */ /* 0x000fea0003800200 */
.L_x_482:
[----:B------:R-:W-:Y:S01]  /*3830*/  R2P PR, R57, 0x7f ;  /* 0x0000007f39007804 */ /* 0x000fe20000000000 */
[----:B------:R-:W-:Y:S01]  /*3840*/  BSSY.RECONVERGENT B0, `(.L_x_484) ;  /* 0x0000022000007945 */ /* 0x000fe20003800200 */
[----:B------:R-:W-:-:S11]  /*3850*/  IMAD.MOV.U32 R50, RZ, RZ, RZ ;  /* 0x000000ffff327224 */ /* 0x000fd600078e00ff */
[----:B------:R-:W-:Y:S02]  /*3860*/  VOTE.ANY R46, PT, P0 ;  /* 0x00000000002e7806 */ /* 0x000fe400000e0100 */
[----:B0-----:R-:W-:Y:S02]  /*3870*/  VOTE.ANY R59, PT, P1 ;  /* 0x00000000003b7806 */ /* 0x001fe400008e0100 */
[----:B------:R-:W-:Y:S02]  /*3880*/  @!P0 LOP3.LUT R46, RZ, R46, RZ, 0x33, !PT ;  /* 0x0000002eff2e8212 */ /* 0x000fe400078e33ff */
[----:B------:R-:W-:Y:S02]  /*3890*/  @!P1 LOP3.LUT R59, RZ, R59, RZ, 0x33, !PT ;  /* 0x0000003bff3b9212 */ /* 0x000fe400078e33ff */
[----:B------:R-:W-:Y:S02]  /*38a0*/  VOTE.ANY R69, PT, P2 ;  /* 0x0000000000457806 */ /* 0x000fe400010e0100 */
[----:B------:R-:W-:-:S02]  /*38b0*/  LOP3.LUT R46, R59, R46, RZ, 0xc0, !PT ;  /* 0x0000002e3b2e7212 */ /* 0x000fc400078ec0ff */
[----:B------:R-:W-:Y:S02]  /*38c0*/  @!P2 LOP3.LUT R69, RZ, R69, RZ, 0x33, !PT ;  /* 0x00000045ff45a212 */ /* 0x000fe400078e33ff */
[----:B------:R-:W-:Y:S02]  /*38d0*/  VOTE.ANY R59, PT, P3 ;  /* 0x00000000003b7806 */ /* 0x000fe400018e0100 */
[----:B------:R-:W-:Y:S02]  /*38e0*/  LOP3.LUT R46, R69, R46, RZ, 0xc0, !PT ;  /* 0x0000002e452e7212 */ /* 0x000fe400078ec0ff */
[----:B------:R-:W-:Y:S02]  /*38f0*/  @!P3 LOP3.LUT R59, RZ, R59, RZ, 0x33, !PT ;  /* 0x0000003bff3bb212 */ /* 0x000fe400078e33ff */
[----:B------:R-:W-:Y:S02]  /*3900*/  LOP3.LUT P0, RZ, R57, 0x80, RZ, 0xc0, !PT ;  /* 0x0000008039ff7812 */ /* 0x000fe4000780c0ff */
[----:B------:R-:W-:-:S02]  /*3910*/  LOP3.LUT R46, R59, R46, RZ, 0xc0, !PT ;  /* 0x0000002e3b2e7212 */ /* 0x000fc400078ec0ff */
[----:B------:R-:W-:Y:S02]  /*3920*/  VOTE.ANY R59, PT, P4 ;  /* 0x00000000003b7806 */ /* 0x000fe400020e0100 */
[----:B------:R-:W-:Y:S02]  /*3930*/  VOTE.ANY R69, PT, P5 ;  /* 0x0000000000457806 */ /* 0x000fe400028e0100 */
[----:B------:R-:W-:Y:S02]  /*3940*/  @!P4 LOP3.LUT R59, RZ, R59, RZ, 0x33, !PT ;  /* 0x0000003bff3bc212 */ /* 0x000fe400078e33ff */
[----:B------:R-:W-:Y:S02]  /*3950*/  @!P5 LOP3.LUT R69, RZ, R69, RZ, 0x33, !PT ;  /* 0x00000045ff45d212 */ /* 0x000fe400078e33ff */
[----:B------:R-:W-:Y:S02]  /*3960*/  LOP3.LUT R46, R59, R46, RZ, 0xc0, !PT ;  /* 0x0000002e3b2e7212 */ /* 0x000fe400078ec0ff */
[----:B------:R-:W-:-:S02]  /*3970*/  VOTE.ANY R59, PT, P6 ;  /* 0x00000000003b7806 */ /* 0x000fc400030e0100 */
[----:B------:R-:W-:Y:S02]  /*3980*/  LOP3.LUT R46, R69, R46, RZ, 0xc0, !PT ;  /* 0x0000002e452e7212 */ /* 0x000fe400078ec0ff */
[----:B------:R-:W-:Y:S02]  /*3990*/  @!P6 LOP3.LUT R59, RZ, R59, RZ, 0x33, !PT ;  /* 0x0000003bff3be212 */ /* 0x000fe400078e33ff */
[----:B------:R-:W-:Y:S02]  /*39a0*/  VOTE.ANY R69, PT, P0 ;  /* 0x0000000000457806 */ /* 0x000fe400000e0100 */
[----:B------:R-:W-:Y:S02]  /*39b0*/  LOP3.LUT R46, R59, R46, RZ, 0xc0, !PT ;  /* 0x0000002e3b2e7212 */ /* 0x000fe400078ec0ff */
[----:B------:R-:W-:Y:S01]  /*39c0*/  @!P0 LOP3.LUT R69, RZ, R69, RZ, 0x33, !PT ;  /* 0x00000045ff458212 */ /* 0x000fe200078e33ff */
[----:B-1----:R0:W1:Y:S03]  /*39d0*/  SHFL.IDX PT, R59, R48, R61, 0x1f ;  /* 0x00001f3d303b7589 */ /* 0x00206600000e0000 */
[----:B------:R-:W-:-:S04]  /*39e0*/  LOP3.LUT R71, R69, R46, RZ, 0xc0, !PT ;  /* 0x0000002e45477212 */ /* 0x000fc800078ec0ff */
[----:B------:R-:W3:Y:S01]  /*39f0*/  FLO.U32 R69, R71 ;  /* 0x0000004700457300 */ /* 0x000ee200000e0000 */
[----:B------:R-:W-:-:S07]  /*3a00*/  LOP3.LUT R46, R42, R71, RZ, 0xc0, !PT ;  /* 0x000000472a2e7212 */ /* 0x000fce00078ec0ff */
[----:B------:R-:W4:Y:S01]  /*3a10*/  POPC R46, R46 ;  /* 0x0000002e002e7309 */ /* 0x000f220000000000 */
[----:B---3--:R-:W-:-:S13]  /*3a20*/  ISETP.NE.AND P0, PT, R40, R69, PT ;  /* 0x000000452800720c */ /* 0x008fda0003f05270 */
[----:B01--4-:R-:W-:Y:S05]  /*3a30*/  @P0 BRA `(.L_x_485) ;  /* 0x0000000000080947 */ /* 0x013fea0003800000 */
[----:B------:R-:W-:-:S05]  /*3a40*/  IMAD R57, R57, 0x4, R20 ;  /* 0x0000000439397824 */ /* 0x000fca00078e0214 */
[----:B------:R0:W1:Y:S02]  /*3a50*/  ATOMS.ADD R50, [R57], R46 ;  /* 0x0000002e3932738c */ /* 0x0000640000000000 */
.L_x_485:
[----:B------:R-:W-:Y:S05]  /*3a60*/  BSYNC.RECONVERGENT B0 ;  /* 0x0000000000007941 */ /* 0x000fea0003800200 */
.L_x_484:
[----:B------:R-:W-:Y:S01]  /*3a70*/  R2P PR, R55, 0x7f ;  /* 0x0000007f37007804 */ /* 0x000fe20000000000 */
[----:B------:R-:W-:Y:S01]  /*3a80*/  BSSY.RECONVERGENT B0, `(.L_x_486) ;  /* 0x0000022000007945 */ /* 0x000fe20003800200 */
[----:B------:R-:W-:-:S11]  /*3a90*/  IMAD.MOV.U32 R52, RZ, RZ, RZ ;  /* 0x000000ffff347224 */ /* 0x000fd600078e00ff */
        /* <DEDUP_REMOVED lines=25> */
[----:B------:R-:W3:Y:S01]  /*3c30*/  FLO.U32 R61, R71 ;  /* 0x00000047003d7300 */ /* 0x000ee200000e0000 */
[----:B------:R-:W-:-:S07]  /*3c40*/  LOP3.LUT R48, R42, R71, RZ, 0xc0, !PT ;  /* 0x000000472a307212 */ /* 0x000fce00078ec0ff */
[----:B------:R-:W4:Y:S01]  /*3c50*/  POPC R48, R48 ;  /* 0x0000003000307309 */ /* 0x000f220000000000 */
[----:B---3--:R-:W-:-:S13]  /*3c60*/  ISETP.NE.AND P0, PT, R40, R61, PT ;  /* 0x0000003d2800720c */ /* 0x008fda0003f05270 */
[----:B01--4-:R-:W-:Y:S05]  /*3c70*/  @P0 BRA `(.L_x_487) ;  /* 0x0000000000080947 */ /* 0x013fea0003800000 */
[----:B------:R-:W-:-:S05]  /*3c80*/  IMAD R55, R55, 0x4, R20 ;  /* 0x0000000437377824 */ /* 0x000fca00078e0214 */
[----:B------:R0:W1:Y:S02]  /*3c90*/  ATOMS.ADD R52, [R55], R48 ;  /* 0x000000303734738c */ /* 0x0000640000000000 */
.L_x_487:
[----:B------:R-:W-:Y:S05]  /*3ca0*/  BSYNC.RECONVERGENT B0 ;  /* 0x0000000000007941 */ /* 0x000fea0003800200 */
.L_x_486:
        /* <DEDUP_REMOVED lines=35> */
.L_x_489:
[----:B------:R-:W-:Y:S05]  /*3ee0*/  BSYNC.RECONVERGENT B0 ;  /* 0x0000000000007941 */ /* 0x000fea0003800200 */
.L_x_488:
        /* <DEDUP_REMOVED lines=35> */
.L_x_491:
[----:B------:R-:W-:Y:S05]  /*4120*/  BSYNC.RECONVERGENT B0 ;  /* 0x0000000000007941 */ /* 0x000fea0003800200 */
.L_x_490:
[----:B------:R-:W-:Y:S01]  /*4130*/  R2P PR, R49, 0x7f ;  /* 0x0000007f31007804 */ /* 0x000fe20000000000 */
[----:B-1----:R1:W3:Y:S01]  /*4140*/  SHFL.IDX PT, R61, R62, R61, 0x1f ;  /* 0x00001f3d3e3d7589 */ /* 0x0022e200000e0000 */
[----:B------:R-:W-:Y:S11]  /*4150*/  BSSY.RECONVERGENT B0, `(.L_x_492) ;  /* 0x0000021000007945 */ /* 0x000ff60003800200 */
[----:B0-----:R-:W-:-:S02]  /*4160*/  VOTE.ANY R51, PT, P0 ;  /* 0x0000000000337806 */ /* 0x001fc400000e0100 */
        /* <DEDUP_REMOVED lines=24> */
[----:B------:R-:W0:Y:S01]  /*42f0*/  FLO.U32 R69, R71 ;  /* 0x0000004700457300 */ /* 0x000e2200000e0000 */
[----:B------:R-:W-:-:S07]  /*4300*/  LOP3.LUT R51, R42, R71, RZ, 0xc0, !PT ;  /* 0x000000472a337212 */ /* 0x000fce00078ec0ff */
[----:B------:R-:W4:Y:S01]  /*4310*/  POPC R51, R51 ;  /* 0x0000003300337309 */ /* 0x000f220000000000 */
[----:B0-----:R-:W-:-:S13]  /*4320*/  ISETP.NE.AND P0, PT, R40, R69, PT ;  /* 0x000000452800720c */ /* 0x001fda0003f05270 */
[----:B-1-34-:R-:W-:Y:S05]  /*4330*/  @P0 BRA `(.L_x_493) ;  /* 0x0000000000080947 */ /* 0x01afea0003800000 */
[----:B------:R-:W-:-:S06]  /*4340*/  IMAD R58, R49, 0x4, R20 ;  /* 0x00000004313a7824 */ /* 0x000fcc00078e0214 */
[----:B------:R0:W1:Y:S02]  /*4350*/  ATOMS.ADD R58, [R58], R51 ;  /* 0x000000333a3a738c */ /* 0x0000640000000000 */
.L_x_493:
[----:B------:R-:W-:Y:S05]  /*4360*/  BSYNC.RECONVERGENT B0 ;  /* 0x0000000000007941 */ /* 0x000fea0003800200 */
.L_x_492:
[----:B------:R-:W-:Y:S01]  /*4370*/  R2P PR, R47, 0x7f ;  /* 0x0000007f2f007804 */ /* 0x000fe20000000000 */
[----:B-1----:R1:W3:Y:S01]  /*4380*/  SHFL.IDX PT, R58, R58, R69, 0x1f ;  /* 0x00001f453a3a7589 */ /* 0x0022e200000e0000 */
        /* <DEDUP_REMOVED lines=26> */
[----:B------:R-:W4:Y:S01]  /*4530*/  FLO.U32 R71, R73 ;  /* 0x0000004900477300 */ /* 0x000f2200000e0000 */
[----:B------:R-:W-:-:S07]  /*4540*/  LOP3.LUT R49, R42, R73, RZ, 0xc0, !PT ;  /* 0x000000492a317212 */ /* 0x000fce00078ec0ff */
[----:B------:R-:W0:Y:S01]  /*4550*/  POPC R49, R49 ;  /* 0x0000003100317309 */ /* 0x000e220000000000 */
[----:B----4-:R-:W-:-:S13]  /*4560*/  ISETP.NE.AND P0, PT, R40, R71, PT ;  /* 0x000000472800720c */ /* 0x010fda0003f05270 */
[----:B01-3--:R-:W-:Y:S05]  /*4570*/  @P0 BRA `(.L_x_495) ;  /* 0x0000000000080947 */ /* 0x00bfea0003800000 */
[----:B------:R-:W-:-:S06]  /*4580*/  IMAD R62, R47, 0x4, R20 ;  /* 0x000000042f3e7824 */ /* 0x000fcc00078e0214 */
[----:B------:R0:W1:Y:S02]  /*4590*/  ATOMS.ADD R62, [R62], R49 ;  /* 0x000000313e3e738c */ /* 0x0000640000000000 */
.L_x_495:
[----:B------:R-:W-:Y:S05]  /*45a0*/  BSYNC.RECONVERGENT B0 ;  /* 0x0000000000007941 */ /* 0x000fea0003800200 */
.L_x_494:
[----:B------:R-:W-:Y:S01]  /*45b0*/  R2P PR, R19, 0x7f ;  /* 0x0000007f13007804 */ /* 0x000fe20000000000 */
[----:B------:R-:W-:Y:S01]  /*45c0*/  IMAD.IADD R54, R54, 0x1, R67 ;  /* 0x0000000136367824 */ /* 0x000fe200078e0243 */
[----:B-1----:R1:W3:Y:S01]  /*45d0*/  SHFL.IDX PT, R62, R62, R71, 0x1f ;  /* 0x00001f473e3e7589 */ /* 0x0022e200000e0000 */
[----:B------:R-:W-:Y:S10]  /*45e0*/  BSSY.RECONVERGENT B0, `(.L_x_496) ;  /* 0x0000021000007945 */ /* 0x000ff40003800200 */
        /* <DEDUP_REMOVED lines=32> */
.L_x_497:
[----:B------:R-:W-:Y:S05]  /*47f0*/  BSYNC.RECONVERGENT B0 ;  /* 0x0000000000007941 */ /* 0x000fea0003800200 */
.L_x_496:
        /* <DEDUP_REMOVED lines=34> */
[----:B------:R-:W-:-:S05]  /*4a20*/  IMAD R18, R18, 0x4, R20 ;  /* 0x0000000412127824 */ /* 0x000fca00078e0214 */
[----:B------:R0:W1:Y:S02]  /*4a30*/  ATOMS.ADD R68, [R18], R19 ;  /* 0x000000131244738c */ /* 0x0000640000000000 */
.L_x_499:
[----:B------:R-:W-:Y:S05]  /*4a40*/  BSYNC.RECONVERGENT B0 ;  /* 0x0000000000007941 */ /* 0x000fea0003800200 */
.L_x_498:
[----:B------:R-:W-:Y:S01]  /*4a50*/  R2P PR, R17, 0x7f ;  /* 0x0000007f11007804 */ /* 0x000fe20000000000 */
[----:B------:R-:W-:Y:S01]  /*4a60*/  IMAD.IADD R56, R56, 0x1, R65 ;  /* 0x0000000138387824 */ /* 0x000fe200078e0241 */
[----:B-1----:R1:W3:Y:S01]  /*4a70*/  SHFL.IDX PT, R68, R68, R63, 0x1f ;  /* 0x00001f3f44447589 */ /* 0x0022e200000e0000 */
[----:B------:R-:W-:Y:S01]  /*4a80*/  BSSY.RECONVERGENT B0, `(.L_x_500) ;  /* 0x0000021000007945 */ /* 0x000fe20003800200 */
[----:B------:R-:W-:-:S09]  /*4a90*/  IMAD.MOV.U32 R70, RZ, RZ, RZ ;  /* 0x000000ffff467224 */ /* 0x000fd200078e00ff */
[----:B0-----:R-:W-:Y:S02]  /*4aa0*/  VOTE.ANY R18, PT, P0 ;  /* 0x0000000000127806 */ /* 0x001fe400000e0100 */
        /* <DEDUP_REMOVED lines=30> */
.L_x_501:
[----:B------:R-:W-:Y:S05]  /*4c90*/  BSYNC.RECONVERGENT B0 ;  /* 0x0000000000007941 */ /* 0x000fea0003800200 */
.L_x_500:
[----:B------:R-:W-:Y:S01]  /*4ca0*/  R2P PR, R16, 0x7f ;  /* 0x0000007f10007804 */ /* 0x000fe20000000000 */
[----:B------:R-:W-:Y:S01]  /*4cb0*/  IMAD.IADD R44, R44, 0x1, R59 ;  /* 0x000000012c2c7824 */ /* 0x000fe200078e023b */
[----:B------:R-:W-:Y:S01]  /*4cc0*/  BSSY.RECONVERGENT B0, `(.L_x_502) ;  /* 0x0000022000007945 */ /* 0x000fe20003800200 */
[----:B-1----:R1:W3:Y:S10]  /*4cd0*/  SHFL.IDX PT, R59, R70, R65, 0x1f ;  /* 0x00001f41463b7589 */ /* 0x0022f400000e0000 */
        /* <DEDUP_REMOVED lines=30> */
[----:B------:R-:W-:-:S05]  /*4ec0*/  IMAD R16, R16, 0x4, R20 ;  /* 0x0000000410107824 */ /* 0x000fca00078e0214 */
[----:B------:R0:W1:Y:S02]  /*4ed0*/  ATOMS.ADD R72, [R16], R17 ;  /* 0x000000111048738c */ /* 0x0000640000000000 */
.L_x_503:
[----:B------:R-:W-:Y:S05]  /*4ee0*/  BSYNC.RECONVERGENT B0 ;  /* 0x0000000000007941 */ /* 0x000fea0003800200 */
.L_x_502:
        /* <DEDUP_REMOVED lines=36> */
.L_x_505:
[----:B------:R-:W-:Y:S05]  /*5130*/  BSYNC.RECONVERGENT B0 ;  /* 0x0000000000007941 */ /* 0x000fea0003800200 */
.L_x_504:
        /* <DEDUP_REMOVED lines=36> */
.L_x_507:
[----:B------:R-:W-:Y:S05]  /*5380*/  BSYNC.RECONVERGENT B0 ;  /* 0x0000000000007941 */ /* 0x000fea0003800200 */
.L_x_506:
        /* <DEDUP_REMOVED lines=27> */
[----:B0-----:R-:W0:Y:S02]  /*5540*/  FLO.U32 R63, R55 ;  /* 0x00000037003f7300 */ /* 0x001e2400000e0000 */
[----:B0-----:R-:W-:Y:S02]  /*5550*/  ISETP.NE.AND P0, PT, R40, R63, PT ;  /* 0x0000003f2800720c */ /* 0x001fe40003f05270 */
[----:B------:R-:W-:Y:S01]  /*5560*/  LOP3.LUT R40, R42, R55, RZ, 0xc0, !PT ;  /* 0x000000372a287212 */ /* 0x000fe200078ec0ff */
[----:B------:R-:W-:-:S05]  /*5570*/  IMAD.MOV.U32 R42, RZ, RZ, RZ ;  /* 0x000000ffff2a7224 */ /* 0x000fca00078e00ff */
[----:B------:R-:W0:Y:S05]  /*5580*/  POPC R40, R40 ;  /* 0x0000002800287309 */ /* 0x000e2a0000000000 */
[----:B-1----:R-:W-:Y:S05]  /*5590*/  @P0 BRA `(.L_x_509) ;  /* 0x0000000000080947 */ /* 0x002fea0003800000 */
[----:B------:R-:W-:-:S05]  /*55a0*/  IMAD R13, R13, 0x4, R20 ;  /* 0x000000040d0d7824 */ /* 0x000fca00078e0214 */
[----:B0-----:R1:W3:Y:S02]  /*55b0*/  ATOMS.ADD R42, [R13], R40 ;  /* 0x000000280d2a738c */ /* 0x0012e40000000000 */
.L_x_509:
[----:B------:R-:W-:Y:S05]  /*55c0*/  BSYNC.RECONVERGENT B0 ;  /* 0x0000000000007941 */ /* 0x000fea0003800200 */
.L_x_508:
[----:B-1-3--:R1:W0:Y:S01]  /*55d0*/  SHFL.IDX PT, R13, R42, R63, 0x1f ;  /* 0x00001f3f2a0d7589 */ /* 0x00a22200000e0000 */
[----:B------:R-:W-:Y:S01]  /*55e0*/  ISETP.NE.AND P0, PT, R60, RZ, PT ;  /* 0x000000ff3c00720c */ /* 0x000fe20003f05270 */
[----:B------:R-:W-:Y:S01]  /*55f0*/  IMAD.IADD R70, R17, 0x1, R70 ;  /* 0x0000000111467824 */ /* 0x000fe200078e0246 */
[----:B------:R-:W-:Y:S01]  /*5600*/  BSSY B1, `(.L_x_510) ;  /* 0x0000059000017945 */ /* 0x000fe20003800000 */
[----:B------:R-:W-:Y:S01]  /*5610*/  BAR.SYNC.DEFER_BLOCKING 0x0 ;  /* 0x0000000000007b1d */ /* 0x000fe20000010000 */
[--C-:B------:R-:W-:Y:S02]  /*5620*/  IMAD R60, R54, 0x4, R43.reuse ;  /* 0x00000004363c7824 */ /* 0x100fe400078e022b */
[----:B------:R-:W-:Y:S02]  /*5630*/  IMAD R17, R64, 0x4, R43 ;  /* 0x0000000440117824 */ /* 0x000fe400078e022b */
[----:B------:R-:W-:Y:S02]  /*5640*/  IMAD.IADD R50, R50, 0x1, R53 ;  /* 0x0000000132327824 */ /* 0x000fe400078e0235 */
[----:B------:R-:W-:-:S02]  /*5650*/  IMAD.IADD R14, R15, 0x1, R14 ;  /* 0x000000010f0e7824 */ /* 0x000fc400078e020e */
[----:B------:R-:W-:Y:S02]  /*5660*/  IMAD.IADD R52, R52, 0x1, R61 ;  /* 0x0000000134347824 */ /* 0x000fe400078e023d */
[--C-:B------:R-:W-:Y:S02]  /*5670*/  IMAD R15, R44, 0x4, R43.reuse ;  /* 0x000000042c0f7824 */ /* 0x100fe400078e022b */
[----:B------:R-:W-:Y:S02]  /*5680*/  IMAD.IADD R58, R51, 0x1, R58 ;  /* 0x00000001333a7824 */ /* 0x000fe400078e023a */
[----:B-1----:R-:W-:Y:S02]  /*5690*/  IMAD R42, R46, 0x4, R43 ;  /* 0x000000042e2a7824 */ /* 0x002fe400078e022b */
[----:B------:R-:W-:Y:S02]  /*56a0*/  IMAD.IADD R62, R49, 0x1, R62 ;  /* 0x00000001313e7824 */ /* 0x000fe400078e023e */
[----:B------:R-:W-:-:S02]  /*56b0*/  IMAD.IADD R66, R47, 0x1, R66 ;  /* 0x000000012f427824 */ /* 0x000fc400078e0242 */
[----:B0-----:R-:W-:Y:S02]  /*56c0*/  IMAD.IADD R20, R40, 0x1, R13 ;  /* 0x0000000128147824 */ /* 0x001fe400078e020d */
[--C-:B------:R-:W-:Y:S01]  /*56d0*/  IMAD R40, R56, 0x4, R43.reuse ;  /* 0x0000000438287824 */ /* 0x100fe200078e022b */
[----:B------:R0:W-:Y:S01]  /*56e0*/  STS [R60+-0x4], R37 ;  /* 0xfffffc253c007388 */ /* 0x0001e20000000800 */
[--C-:B------:R-:W-:Y:S02]  /*56f0*/  IMAD R13, R48, 0x4, R43.reuse ;  /* 0x00000004300d7824 */ /* 0x100fe400078e022b */
[----:B------:R-:W-:Y:S01]  /*5700*/  IMAD.IADD R68, R19, 0x1, R68 ;  /* 0x0000000113447824 */ /* 0x000fe200078e0244 */
[----:B------:R1:W-:Y:S01]  /*5710*/  STS [R17+-0x4], R36 ;  /* 0xfffffc2411007388 */ /* 0x0003e20000000800 */
[--C-:B------:R-:W-:Y:S02]  /*5720*/  IMAD R72, R50, 0x4, R43.reuse ;  /* 0x0000000432487824 */ /* 0x100fe400078e022b */
[----:B------:R-:W-:Y:S01]  /*5730*/  IMAD R19, R52, 0x4, R43 ;  /* 0x0000000434137824 */ /* 0x000fe200078e022b */
[----:B------:R-:W-:Y:S01]  /*5740*/  STS [R40+-0x4], R35 ;  /* 0xfffffc2328007388 */ /* 0x000fe20000000800 */
[----:B------:R-:W-:-:S02]  /*5750*/  IMAD.IADD R18, R18, 0x1, R59 ;  /* 0x0000000112127824 */ /* 0x000fc400078e023b */
[----:B0-----:R-:W-:Y:S01]  /*5760*/  IMAD R37, R62, 0x4, R43 ;  /* 0x000000043e257824 */ /* 0x001fe200078e022b */
[----:B------:R0:W-:Y:S01]  /*5770*/  STS [R15+-0x4], R34 ;  /* 0xfffffc220f007388 */ /* 0x0001e20000000800 */
[----:B------:R-:W-:Y:S02]  /*5780*/  IMAD.IADD R16, R16, 0x1, R57 ;  /* 0x0000000110107824 */ /* 0x000fe400078e0239 */
[--C-:B-1----:R-:W-:Y:S01]  /*5790*/  IMAD R36, R58, 0x4, R43.reuse ;  /* 0x000000043a247824 */ /* 0x102fe200078e022b */
[----:B------:R-:W-:Y:S01]  /*57a0*/  STS [R42+-0x4], R33 ;  /* 0xfffffc212a007388 */ /* 0x000fe20000000800 */
[--C-:B------:R-:W-:Y:S02]  /*57b0*/  IMAD R60, R66, 0x4, R43.reuse ;  /* 0x00000004423c7824 */ /* 0x100fe400078e022b */
[--C-:B------:R-:W-:Y:S01]  /*57c0*/  IMAD R47, R68, 0x4, R43.reuse ;  /* 0x00000004442f7824 */ /* 0x100fe200078e022b */
[----:B------:R1:W-:Y:S01]  /*57d0*/  STS [R13+-0x4], R32 ;  /* 0xfffffc200d007388 */ /* 0x0003e20000000800 */
[----:B------:R-:W-:-:S02]  /*57e0*/  IMAD R17, R16, 0x4, R43 ;  /* 0x0000000410117824 */ /* 0x000fc400078e022b */
[--C-:B0-----:R-:W-:Y:S01]  /*57f0*/  IMAD R15, R14, 0x4, R43.reuse ;  /* 0x000000040e0f7824 */ /* 0x101fe200078e022b */
[----:B------:R0:W-:Y:S04]  /*5800*/  STS [R72+-0x4], R31 ;  /* 0xfffffc1f48007388 */ /* 0x0001e80000000800 */
[----:B------:R-:W-:Y:S01]  /*5810*/  STS [R19+-0x4], R30 ;  /* 0xfffffc1e13007388 */ /* 0x000fe20000000800 */
[----:B-1----:R-:W-:-:S03]  /*5820*/  IMAD R32, R18, 0x4, R43 ;  /* 0x0000000412207824 */ /* 0x002fc600078e022b */
[----:B------:R-:W-:Y:S01]  /*5830*/  STS [R36+-0x4], R29 ;  /* 0xfffffc1d24007388 */ /* 0x000fe20000000800 */
[--C-:B------:R-:W-:Y:S02]  /*5840*/  IMAD R13, R20, 0x4, R43.reuse ;  /* 0x00000004140d7824 */ /* 0x100fe400078e022b */
[--C-:B0-----:R-:W-:Y:S01]  /*5850*/  IMAD R31, R70, 0x4, R43.reuse ;  /* 0x00000004461f7824 */ /* 0x101fe200078e022b */
[----:B------:R-:W-:Y:S01]  /*5860*/  STS [R37+-0x4], R28 ;  /* 0xfffffc1c25007388 */ /* 0x000fe20000000800 */
[----:B------:R-:W-:-:S03]  /*5870*/  IMAD R43, R3, 0x8, R43 ;  /* 0x00000008032b7824 */ /* 0x000fc600078e022b */
[----:B------:R2:W-:Y:S04]  /*5880*/  STS [R60+-0x4], R27 ;  /* 0xfffffc1b3c007388 */ /* 0x0005e80000000800 */
[----:B------:R0:W-:Y:S04]  /*5890*/  STS [R47+-0x4], R26 ;  /* 0xfffffc1a2f007388 */ /* 0x0001e80000000800 */
[----:B------:R0:W-:Y:S01]  /*58a0*/  STS [R32+-0x4], R25 ;  /* 0xfffffc1920007388 */ /* 0x0001e20000000800 */
[----:B--2---:R-:W-:-:S03]  /*58b0*/  SHF.R.S32.HI R27, RZ, 0x1f, R45 ;  /* 0x0000001fff1b7819 */ /* 0x004fc6000001142d */
[----:B------:R0:W-:Y:S04]  /*58c0*/  STS [R31+-0x4], R24 ;  /* 0xfffffc181f007388 */ /* 0x0001e80000000800 */
[----:B------:R0:W-:Y:S04]  /*58d0*/  STS [R17+-0x4], R23 ;  /* 0xfffffc1711007388 */ /* 0x0001e80000000800 */
[----:B------:R0:W-:Y:S04]  /*58e0*/  STS [R15+-0x4], R22 ;  /* 0xfffffc160f007388 */ /* 0x0001e80000000800 */
[----:B------:R0:W-:Y:S01]  /*58f0*/  STS [R13+-0x4], R21 ;  /* 0xfffffc150d007388 */ /* 0x0001e20000000800 */
[----:B------:R-:W-:Y:S05]  /*5900*/  @P0 BRA `(.L_x_511) ;  /* 0x0000000000a00947 */ /* 0x000fea0003800000 */
[----:B------:R-:W0:Y:S01]  /*5910*/  LDG.E.64 R10, desc[UR8][R10.64] ;  /* 0x000000080a0a7981 */ /* 0x000e22000c1e1b00 */
[----:B------:R-:W-:Y:S01]  /*5920*/  IMAD.MOV.U32 R19, RZ, RZ, R0 ;  /* 0x000000ffff137224 */ /* 0x000fe200078e0000 */
[----:B0-----:R-:W-:-:S05]  /*5930*/  IADD3 R22, P0, PT, -R45, R10, RZ ;  /* 0x0000000a2d167210 */ /* 0x001fca0007f1e1ff */
[----:B------:R-:W-:Y:S01]  /*5940*/  IMAD.X R23, R11, 0x1, ~R27, P0 ;  /* 0x000000010b177824 */ /* 0x000fe200000e0e1b */
[----:B------:R-:W-:-:S04]  /*5950*/  ISETP.GE.AND P0, PT, R41, 0x1, PT ;  /* 0x000000012900780c */ /* 0x000fc80003f06270 */
[----:B------:R0:W-:Y:S09]  /*5960*/  STS.64 [R43+0x6600], R22 ;  /* 0x006600162b007388 */ /* 0x0001f20000000a00 */
[----:B------:R-:W-:Y:S05]  /*5970*/  @!P0 BRA `(.L_x_512) ;  /* 0x00000000006c8947 */ /* 0x000fea0003800000 */
[----:B------:R-:W-:Y:S01]  /*5980*/  BSSY B0, `(.L_x_513) ;  /* 0x0000019000007945 */ /* 0x000fe20003800000 */
[----:B------:R-:W-:Y:S02]  /*5990*/  IMAD.MOV.U32 R21, RZ, RZ, -0x1 ;  /* 0xffffffffff157424 */ /* 0x000fe400078e00ff */
[----:B0-----:R-:W-:Y:S02]  /*59a0*/  IMAD.MOV.U32 R22, RZ, RZ, R41 ;  /* 0x000000ffff167224 */ /* 0x001fe400078e0029 */
[----:B------:R-:W-:-:S07]  /*59b0*/  IMAD.MOV.U32 R19, RZ, RZ, R0 ;  /* 0x000000ffff137224 */ /* 0x000fce00078e0000 */
.L_x_517:
[----:B------:R-:W0:Y:S01]  /*59c0*/  LDC.64 R10, c[0x0][0x380] ;  /* 0x0000e000ff0a7b82 */ /* 0x000e220000000a00 */
[----:B------:R-:W-:Y:S01]  /*59d0*/  VIADD R25, R22, 0xffffffff ;  /* 0xffffffff16197836 */ /* 0x000fe20000000000 */
[----:B------:R-:W-:Y:S03]  /*59e0*/  BSSY B2, `(.L_x_514) ;  /* 0x0000008000027945 */ /* 0x000fe60003800000 */
[----:B------:R-:W-:-:S04]  /*59f0*/  IMAD R23, R25, 0x100, R3 ;  /* 0x0000010019177824 */ /* 0x000fc800078e0203 */
[----:B0-----:R-:W-:-:S07]  /*5a00*/  IMAD.WIDE R10, R23, 0x4, R10 ;  /* 0x00000004170a7825 */ /* 0x001fce00078e020a */
.L_x_515:
[----:B------:R-:W-:Y:S05]  /*5a10*/  YIELD ;  /* 0x0000000000007946 */ /* 0x000fea0003800000 */
[----:B------:R0:W-:Y:S06]  /*5a20*/  MEMBAR.SC.CTA ;  /* 0x0000000000007992 */ /* 0x0001ec0000000000 */
[----:B0-----:R-:W2:Y:S02]  /*5a30*/  LDG.E.STRONG.SYS R23, desc[UR8][R10.64] ;  /* 0x000000080a177981 */ /* 0x001ea4000c1f5900 */
[----:B--2---:R-:W-:-:S13]  /*5a40*/  ISETP.NE.AND P0, PT, R23, RZ, PT ;  /* 0x000000ff1700720c */ /* 0x004fda0003f05270 */
[----:B------:R-:W-:Y:S05]  /*5a50*/  @!P0 BRA `(.L_x_515) ;  /* 0xfffffffc00ec8947 */ /* 0x000fea000383ffff */
[----:B------:R-:W-:Y:S05]  /*5a60*/  BSYNC B2 ;  /* 0x0000000000027941 */ /* 0x000fea0003800000 */
.L_x_514:
[----:B------:R-:W-:Y:S01]  /*5a70*/  BSSY.RECONVERGENT B2, `(.L_x_516) ;  /* 0x0000006000027945 */ /* 0x000fe20003800200 */
[C---:B------:R-:W-:Y:S02]  /*5a80*/  ISETP.GT.AND P0, PT, R23.reuse, -0x1, PT ;  /* 0xffffffff1700780c */ /* 0x040fe40003f04270 */
[----:B------:R-:W-:Y:S01]  /*5a90*/  LOP3.LUT R10, R23, 0x3fffffff, RZ, 0xc0, !PT ;  /* 0x3fffffff170a7812 */ /* 0x000fe200078ec0ff */
[----:B------:R-:W-:Y:S05]  /*5aa0*/  WARPSYNC.EXCLUSIVE R21 ;  /* 0x0000000015007348 */ /* 0x000fea0003a00000 */
[----:B------:R-:W-:-:S05]  /*5ab0*/  IMAD.IADD R19, R10, 0x1, R19 ;  /* 0x000000010a137824 */ /* 0x000fca00078e0213 */
[----:B------:R-:W-:-:S07]  /*5ac0*/  VOTE.ANY R21, PT, P0 ;  /* 0x0000000000157806 */ /* 0x000fce00000e0100 */
[----:B------:R-:W-:Y:S05]  /*5ad0*/  BSYNC.RECONVERGENT B2 ;  /* 0x0000000000027941 */ /* 0x000fea0003800200 */
.L_x_516:
[----:B------:R-:W-:Y:S01]  /*5ae0*/  ISETP.GT.U32.AND P1, PT, R22, 0x1, PT ;  /* 0x000000011600780c */ /* 0x000fe20003f24070 */
[----:B------:R-:W-:-:S12]  /*5af0*/  IMAD.MOV.U32 R22, RZ, RZ, R25 ;  /* 0x000000ffff167224 */ /* 0x000fd800078e0019 */
[----:B------:R-:W-:Y:S05]  /*5b00*/  @P0 BRA P1, `(.L_x_517) ;  /* 0xfffffffc00ac0947 */ /* 0x000fea000083ffff */
[----:B------:R-:W-:Y:S05]  /*5b10*/  BSYNC B0 ;  /* 0x0000000000007941 */ /* 0x000fea0003800000 */
.L_x_513:
[----:B------:R1:W2:Y:S02]  /*5b20*/  LDS.64 R22, [R43+0x6600] ;  /* 0x006600002b167984 */ /* 0x0002a40000000a00 */
.L_x_512:
[C---:B------:R-:W-:Y:S01]  /*5b30*/  IMAD.IADD R11, R19.reuse, 0x1, -R0 ;  /* 0x00000001130b7824 */ /* 0x040fe200078e0a00 */
[----:B------:R-:W-:-:S04]  /*5b40*/  LOP3.LUT R19, R19, 0x80000000, RZ, 0xfc, !PT ;  /* 0x8000000013137812 */ /* 0x000fc800078efcff */
[C---:B--2---:R-:W-:Y:S01]  /*5b50*/  IADD3 R10, P0, PT, R11.reuse, R22, RZ ;  /* 0x000000160b0a7210 */ /* 0x044fe20007f1e0ff */
[----:B------:R2:W-:Y:S03]  /*5b60*/  STG.E.STRONG.SYS desc[UR8][R4.64], R19 ;  /* 0x0000001304007986 */ /* 0x0005e6000c115908 */
[----:B------:R-:W-:-:S05]  /*5b70*/  LEA.HI.X.SX32 R11, R11, R23, 0x1, P0 ;  /* 0x000000170b0b7211 */ /* 0x000fca00000f0eff */
[----:B------:R2:W-:Y:S04]  /*5b80*/  STS.64 [R43+0x6600], R10 ;  /* 0x0066000a2b007388 */ /* 0x0005e80000000a00 */
.L_x_511:
[----:B------:R-:W-:Y:S05]  /*5b90*/  BSYNC B1 ;  /* 0x0000000000017941 */ /* 0x000fea0003800000 */
.L_x_510:
[----:B--2---:R-:W2:Y:S01]  /*5ba0*/  LDC.64 R10, c[0x0][0x390] ;  /* 0x0000e400ff0a7b82 */ /* 0x004ea20000000a00 */
[----:B------:R-:W-:Y:S07]  /*5bb0*/  WARPSYNC.ALL ;  /* 0x0000000000007948 */ /* 0x000fee0003800000 */
[----:B------:R-:W3:Y:S01]  /*5bc0*/  LDC R4, c[0x0][0x3c0] ;  /* 0x0000f000ff047b82 */ /* 0x000ee20000000800 */
[----:B--2---:R-:W-:Y:S02]  /*5bd0*/  ISETP.EQ.U32.AND P1, PT, R10, RZ, PT ;  /* 0x000000ff0a00720c */ /* 0x004fe40003f22070 */
[----:B---3--:R-:W-:-:S04]  /*5be0*/  ISETP.GE.AND P0, PT, R39, R4, PT ;  /* 0x000000042700720c */ /* 0x008fc80003f06270 */
[----:B------:R-:W-:-:S04]  /*5bf0*/  ISETP.EQ.OR.EX P0, PT, R11, RZ, !P0, P1 ;  /* 0x000000ff0b00720c */ /* 0x000fc80004702710 */
[----:B------:R-:W-:-:S13]  /*5c00*/  ISETP.GT.U32.OR P0, PT, R3, 0xff, P0 ;  /* 0x000000ff0300780c */ /* 0x000fda0000704470 */
[----:B------:R-:W2:Y:S01]  /*5c10*/  @!P0 LDS.64 R10, [R43+0x6600] ;  /* 0x006600002b0a8984 */ /* 0x000ea20000000a00 */
[--C-:B------:R-:W-:Y:S02]  /*5c20*/  @!P0 SHF.R.S32.HI R5, RZ, 0x1f, R0.reuse ;  /* 0x0000001fff058819 */ /* 0x100fe40000011400 */
[----:B--2---:R-:W-:-:S04]  /*5c30*/  @!P0 IADD3 R10, P1, P2, R10, R45, R0 ;  /* 0x0000002d0a0a8210 */ /* 0x004fc80007a3e000 */
[----:B------:R-:W-:-:S05]  /*5c40*/  @!P0 IADD3.X R11, PT, PT, R11, R27, R5, P1, P2 ;  /* 0x0000001b0b0b8210 */ /* 0x000fca0000fe4405 */
[----:B------:R2:W-:Y:S01]  /*5c50*/  @!P0 STG.E.64 desc[UR8][R8.64], R10 ;  /* 0x0000000a08008986 */ /* 0x0005e2000c101b08 */
[----:B------:R-:W-:Y:S01]  /*5c60*/  BAR.SYNC.DEFER_BLOCKING 0x0 ;  /* 0x0000000000007b1d */ /* 0x000fe20000010000 */
[----:B------:R-:W-:-:S13]  /*5c70*/  ISETP.GT.AND P0, PT, R39, R4, PT ;  /* 0x000000042700720c */ /* 0x000fda0003f04270 */
[----:B--2---:R-:W-:Y:S05]  /*5c80*/  @P0 BRA `(.L_x_518) ;  /* 0x0000000c00480947 */ /* 0x004fea0003800000 */
[----:B------:R-:W2:Y:S01]  /*5c90*/  LDS R0, [R12] ;  /* 0x000000000c007984 */ /* 0x000ea20000000800 */
[----:B------:R-:W3:Y:S01]  /*5ca0*/  S2UR UR6, SR_CgaCtaId ;  /* 0x00000000000679c3 */ /* 0x000ee20000008800 */
[----:B------:R-:W2:Y:S01]  /*5cb0*/  LDCU UR7, c[0x0][0x3c4] ;  /* 0x00007880ff0777ac */ /* 0x000ea20008000800 */
[----:B------:R-:W-:Y:S01]  /*5cc0*/  UMOV UR5, 0x400 ;  /* 0x0000040000057882 */ /* 0x000fe20000000000 */
[----:B------:R-:W4:Y:S01]  /*5cd0*/  LDCU.64 UR10, c[0x0][0x3a0] ;  /* 0x00007400ff0a77ac */ /* 0x000f220008000a00 */
[----:B---3--:R-:W-:Y:S01]  /*5ce0*/  ULEA UR5, UR6, UR5, 0x18 ;  /* 0x0000000506057291 */ /* 0x008fe2000f8ec0ff */
[----:B--2---:R-:W-:Y:S02]  /*5cf0*/  SHF.R.U32.HI R2, RZ, UR7, R0 ;  /* 0x00000007ff027c19 */ /* 0x004fe40008011600 */
[----:B------:R-:W-:Y:S02]  /*5d00*/  LOP3.LUT R5, R0, 0x80000000, RZ, 0x3c, !PT ;  /* 0x8000000000057812 */ /* 0x000fe400078e3cff */
[----:B------:R-:W-:-:S04]  /*5d10*/  LOP3.LUT R2, R2, UR4, RZ, 0x30, !PT ;  /* 0x0000000402027c12 */ /* 0x000fc8000f8e30ff */
[----:B------:R-:W-:-:S06]  /*5d20*/  LEA R8, R2, UR5, 0x3 ;  /* 0x0000000502087c11 */ /* 0x000fcc000f8e18ff */
[----:B------:R-:W2:Y:S02]  /*5d30*/  LDS.64 R8, [R8+0x6600] ;  /* 0x0066000008087984 */ /* 0x000ea40000000a00 */
[----:B--2---:R-:W-:-:S05]  /*5d40*/  IADD3 R2, P1, PT, R8, R3, RZ ;  /* 0x0000000308027210 */ /* 0x004fca0007f3e0ff */
[----:B------:R-:W-:Y:S01]  /*5d50*/  IMAD.X R9, RZ, RZ, R9, P1 ;  /* 0x000000ffff097224 */ /* 0x000fe200008e0609 */
[----:B----4-:R-:W-:-:S04]  /*5d60*/  LEA R10, P1, R2, UR10, 0x2 ;  /* 0x0000000a020a7c11 */ /* 0x010fc8000f8210ff */
[----:B------:R-:W-:-:S05]  /*5d70*/  LEA.HI.X R11, R2, UR11, R9, 0x2, P1 ;  /* 0x0000000b020b7c11 */ /* 0x000fca00088f1409 */
[----:B------:R-:W-:Y:S01]  /*5d80*/  STG.E desc[UR8][R10.64], R5 ;  /* 0x000000050a007986 */ /* 0x000fe2000c101908 */
[----:B------:R-:W-:-:S03]  /*5d90*/  NOP ;  /* 0x0000000000007918 */ /* 0x000fc60000000000 */
[----:B------:R-:W2:Y:S02]  /*5da0*/  LDS R0, [R12+0x600] ;  /* 0x000600000c007984 */ /* 0x000ea40000000800 */
[----:B--2---:R-:W-:Y:S02]  /*5db0*/  SHF.R.U32.HI R2, RZ, UR7, R0 ;  /* 0x00000007ff027c19 */ /* 0x004fe40008011600 */
[----:B------:R-:W-:Y:S02]  /*5dc0*/  LOP3.LUT R5, R0, 0x80000000, RZ, 0x3c, !PT ;  /* 0x8000000000057812 */ /* 0x000fe400078e3cff */
[----:B------:R-:W-:-:S04]  /*5dd0*/  LOP3.LUT R2, R2, UR4, RZ, 0x30, !PT ;  /* 0x0000000402027c12 */ /* 0x000fc8000f8e30ff */
[----:B------:R-:W-:-:S06]  /*5de0*/  LEA R8, R2, UR5, 0x3 ;  /* 0x0000000502087c11 */ /* 0x000fcc000f8e18ff */
[----:B------:R-:W2:Y:S02]  /*5df0*/  LDS.64 R8, [R8+0x6600] ;  /* 0x0066000008087984 */ /* 0x000ea40000000a00 */
[----:B--2---:R-:W-:-:S05]  /*5e00*/  IADD3 R2, P1, PT, R8, R3, RZ ;  /* 0x0000000308027210 */ /* 0x004fca0007f3e0ff */
[----:B------:R-:W-:Y:S01]  /*5e10*/  IMAD.X R9, RZ, RZ, R9, P1 ;  /* 0x000000ffff097224 */ /* 0x000fe200008e0609 */
[----:B0-----:R-:W-:-:S04]  /*5e20*/  LEA R22, P1, R2, UR10, 0x2 ;  /* 0x0000000a02167c11 */ /* 0x001fc8000f8210ff */
[----:B------:R-:W-:-:S05]  /*5e30*/  LEA.HI.X R23, R2, UR11, R9, 0x2, P1 ;  /* 0x0000000b02177c11 */ /* 0x000fca00088f1409 */
[----:B------:R-:W-:Y:S01]  /*5e40*/  STG.E desc[UR8][R22.64+0x600], R5 ;  /* 0x0006000516007986 */ /* 0x000fe2000c101908 */
[----:B------:R-:W-:-:S03]  /*5e50*/  NOP ;  /* 0x0000000000007918 */ /* 0x000fc60000000000 */
[----:B------:R-:W0:Y:S02]  /*5e60*/  LDS R0, [R12+0xc00] ;  /* 0x000c00000c007984 */ /* 0x000e240000000800 */
[----:B0-----:R-:W-:Y:S02]  /*5e70*/  SHF.R.U32.HI R2, RZ, UR7, R0 ;  /* 0x00000007ff027c19 */ /* 0x001fe40008011600 */
[----:B------:R-:W-:Y:S02]  /*5e80*/  LOP3.LUT R5, R0, 0x80000000, RZ, 0x3c, !PT ;  /* 0x8000000000057812 */ /* 0x000fe400078e3cff */
[----:B------:R-:W-:-:S04]  /*5e90*/  LOP3.LUT R2, R2, UR4, RZ, 0x30, !PT ;  /* 0x0000000402027c12 */ /* 0x000fc8000f8e30ff */
[----:B------:R-:W-:-:S06]  /*5ea0*/  LEA R8, R2, UR5, 0x3 ;  /* 0x0000000502087c11 */ /* 0x000fcc000f8e18ff */
[----:B------:R-:W0:Y:S02]  /*5eb0*/  LDS.64 R8, [R8+0x6600] ;  /* 0x0066000008087984 */ /* 0x000e240000000a00 */
[----:B0-----:R-:W-:-:S05]  /*5ec0*/  IADD3 R2, P1, PT, R8, R3, RZ ;  /* 0x0000000308027210 */ /* 0x001fca0007f3e0ff */
[----:B------:R-:W-:Y:S01]  /*5ed0*/  IMAD.X R9, RZ, RZ, R9, P1 ;  /* 0x000000ffff097224 */ /* 0x000fe200008e0609 */
[----:B------:R-:W-:-:S04]  /*5ee0*/  LEA R10, P1, R2, UR10, 0x2 ;  /* 0x0000000a020a7c11 */ /* 0x000fc8000f8210ff */
        /* <DEDUP_REMOVED lines=169> */
[----:B------:R0:W-:Y:S01]  /*6980*/  STG.E desc[UR8][R2.64+0x6000], R5 ;  /* 0x0060000502007986 */ /* 0x0001e2000c101908 */
[----:B------:R-:W-:Y:S01]  /*6990*/  NOP ;  /* 0x0000000000007918 */ /* 0x000fe20000000000 */
[----:B------:R-:W-:Y:S05]  /*69a0*/  BRA `(.L_x_519) ;  /* 0x0000001400d87947 */ /* 0x000fea0003800000 */
.L_x_518:
[----:B------:R-:W-:Y:S01]  /*69b0*/  IMAD R5, R41, -0x1980, R4 ;  /* 0xffffe68029057824 */ /* 0x000fe200078e0204 */
        /* <DEDUP_REMOVED lines=10> */
[----:B0-----:R-:W-:Y:S01]  /*6a60*/  VIADD R22, R3, 0x900 ;  /* 0x0000090003167836 */ /* 0x001fe20000000000 */
[----:B------:R-:W-:-:S02]  /*6a70*/  ISETP.GE.AND P5, PT, R0, R5, PT ;  /* 0x000000050000720c */ /* 0x000fc40003fa6270 */
[----:B------:R-:W-:-:S03]  /*6a80*/  ISETP.GE.AND P6, PT, R8, R5, PT ;  /* 0x000000050800720c */ /* 0x000fc60003fc6270 */
[----:B------:R-:W-:Y:S10]  /*6a90*/  @P1 BRA `(.L_x_521) ;  /* 0x0000000000401947 */ /* 0x000ff40003800000 */
[----:B------:R-:W0:Y:S01]  /*6aa0*/  LDS R0, [R12] ;  /* 0x000000000c007984 */ /* 0x000e220000000800 */
[----:B------:R-:W2:Y:S01]  /*6ab0*/  S2UR UR6, SR_CgaCtaId ;  /* 0x00000000000679c3 */ /* 0x000ea20000008800 */
[----:B------:R-:W0:Y:S01]  /*6ac0*/  LDCU UR7, c[0x0][0x3c4] ;  /* 0x00007880ff0777ac */ /* 0x000e220008000800 */
[----:B------:R-:W-:Y:S02]  /*6ad0*/  UMOV UR5, 0x400 ;  /* 0x0000040000057882 */ /* 0x000fe40000000000 */
[----:B--2---:R-:W-:Y:S01]  /*6ae0*/  ULEA UR5, UR6, UR5, 0x18 ;  /* 0x0000000506057291 */ /* 0x004fe2000f8ec0ff */
[----:B0-----:R-:W-:Y:S01]  /*6af0*/  SHF.R.U32.HI R8, RZ, UR7, R0 ;  /* 0x00000007ff087c19 */ /* 0x001fe20008011600 */
[----:B------:R-:W0:Y:S03]  /*6b00*/  LDCU.64 UR6, c[0x0][0x3a0] ;  /* 0x00007400ff0677ac */ /* 0x000e260008000a00 */
[----:B------:R-:W-:-:S04]  /*6b10*/  LOP3.LUT R8, R8, UR4, RZ, 0x30, !PT ;  /* 0x0000000408087c12 */ /* 0x000fc8000f8e30ff */
[----:B------:R-:W-:-:S05]  /*6b20*/  LEA R10, R8, UR5, 0x3 ;  /* 0x00000005080a7c11 */ /* 0x000fca000f8e18ff */
[----:B------:R-:W2:Y:S02]  /*6b30*/  LDS.64 R8, [R10+0x6600] ;  /* 0x006600000a087984 */ /* 0x000ea40000000a00 */
[----:B--2---:R-:W-:-:S05]  /*6b40*/  IADD3 R11, P1, PT, R8, R3, RZ ;  /* 0x00000003080b7210 */ /* 0x004fca0007f3e0ff */
[----:B------:R-:W-:Y:S01]  /*6b50*/  IMAD.X R24, RZ, RZ, R9, P1 ;  /* 0x000000ffff187224 */ /* 0x000fe200008e0609 */
[----:B0-----:R-:W-:-:S04]  /*6b60*/  LEA R8, P1, R11, UR6, 0x2 ;  /* 0x000000060b087c11 */ /* 0x001fc8000f8210ff */
[----:B------:R-:W-:Y:S02]  /*6b70*/  LEA.HI.X R9, R11, UR7, R24, 0x2, P1 ;  /* 0x000000070b097c11 */ /* 0x000fe400088f1418 */
[----:B------:R-:W-:-:S05]  /*6b80*/  LOP3.LUT R11, R0, 0x80000000, RZ, 0x3c, !PT ;  /* 0x80000000000b7812 */ /* 0x000fca00078e3cff */
[----:B------:R0:W-:Y:S02]  /*6b90*/  STG.E desc[UR8][R8.64], R11 ;  /* 0x0000000b08007986 */ /* 0x0001e4000c101908 */
.L_x_521:
[----:B------:R-:W-:Y:S05]  /*6ba0*/  BSYNC.RECONVERGENT B0 ;  /* 0x0000000000007941 */ /* 0x000fea0003800200 */
.L_x_520:
[----:B------:R-:W-:Y:S01]  /*6bb0*/  NOP ;  /* 0x0000000000007918 */ /* 0x000fe20000000000 */
[----:B------:R-:W-:Y:S01]  /*6bc0*/  BSSY.RECONVERGENT B0, `(.L_x_522) ;  /* 0x0000014000007945 */ /* 0x000fe20003800200 */
[----:B------:R-:W-:Y:S01]  /*6bd0*/  ISETP.GE.AND P1, PT, R22, R5, PT ;  /* 0x000000051600720c */ /* 0x000fe20003f26270 */
[----:B------:R-:W-:Y:S02]  /*6be0*/  VIADD R22, R3, 0xa80 ;  /* 0x00000a8003167836 */ /* 0x000fe40000000000 */
[----:B------:R-:W-:Y:S10]  /*6bf0*/  @P2 BRA `(.L_x_523) ;  /* 0x0000000000402947 */ /* 0x000ff40003800000 */
[----:B------:R-:W0:Y:S01]  /*6c00*/  LDS R0, [R12+0x600] ;  /* 0x000600000c007984 */ /* 0x000e220000000800 */
        /* <DEDUP_REMOVED lines=15> */
.L_x_523:
[----:B------:R-:W-:Y:S05]  /*6d00*/  BSYNC.RECONVERGENT B0 ;  /* 0x0000000000007941 */ /* 0x000fea0003800200 */
.L_x_522:
[----:B------:R-:W-:Y:S01]  /*6d10*/  NOP ;  /* 0x0000000000007918 */ /* 0x000fe20000000000 */
[----:B------:R-:W-:Y:S01]  /*6d20*/  BSSY.RECONVERGENT B0, `(.L_x_524) ;  /* 0x0000014000007945 */ /* 0x000fe20003800200 */
[----:B------:R-:W-:Y:S02]  /*6d30*/  ISETP.GE.AND P2, PT, R22, R5, PT ;  /* 0x000000051600720c */ /* 0x000fe40003f46270 */
[----:B------:R-:W-:Y:S01]  /*6d40*/  LOP3.LUT R22, R3, 0xc00, RZ, 0xfc, !PT ;  /* 0x00000c0003167812 */ /* 0x000fe200078efcff */
[----:B------:R-:W-:Y:S10]  /*6d50*/  @P3 BRA `(.L_x_525) ;  /* 0x0000000000403947 */ /* 0x000ff40003800000 */
[----:B------:R-:W0:Y:S01]  /*6d60*/  LDS R0, [R12+0xc00] ;  /* 0x000c00000c007984 */ /* 0x000e220000000800 */
[----:B------:R-:W3:Y:S01]  /*6d70*/  S2UR UR6, SR_CgaCtaId ;  /* 0x00000000000679c3 */ /* 0x000ee20000008800 */
[----:B------:R-:W0:Y:S01]  /*6d80*/  LDCU UR7, c[0x0][0x3c4] ;  /* 0x00007880ff0777ac */ /* 0x000e220008000800 */
[----:B------:R-:W-:Y:S02]  /*6d90*/  UMOV UR5, 0x400 ;  /* 0x0000040000057882 */ /* 0x000fe40000000000 */
[----:B---3--:R-:W-:Y:S01]  /*6da0*/  ULEA UR5, UR6, UR5, 0x18 ;  /* 0x0000000506057291 */ /* 0x008fe2000f8ec0ff */
[----:B0-2---:R-:W-:Y:S01]  /*6db0*/  SHF.R.U32.HI R8, RZ, UR7, R0 ;  /* 0x00000007ff087c19 */ /* 0x005fe20008011600 */
        /* <DEDUP_REMOVED lines=10> */
.L_x_525:
[----:B------:R-:W-:Y:S05]  /*6e60*/  BSYNC.RECONVERGENT B0 ;  /* 0x0000000000007941 */ /* 0x000fea0003800200 */
.L_x_524:
[----:B------:R-:W-:Y:S01]  /*6e70*/  NOP ;  /* 0x0000000000007918 */ /* 0x000fe20000000000 */
[----:B------:R-:W-:Y:S01]  /*6e80*/  BSSY.RECONVERGENT B0, `(.L_x_526) ;  /* 0x0000014000007945 */ /* 0x000fe20003800200 */
[----:B------:R-:W-:Y:S01]  /*6e90*/  ISETP.GE.AND P3, PT, R22, R5, PT ;  /* 0x000000051600720c */ /* 0x000fe20003f66270 */
[----:B------:R-:W-:Y:S02]  /*6ea0*/  VIADD R22, R3, 0xd80 ;  /* 0x00000d8003167836 */ /* 0x000fe40000000000 */
[----:B------:R-:W-:Y:S10]  /*6eb0*/  @P4 BRA `(.L_x_527) ;  /* 0x0000000000404947 */ /* 0x000ff40003800000 */
[----:B------:R-:W0:Y:S01]  /*6ec0*/  LDS R0, [R12+0x1200] ;  /* 0x001200000c007984 */ /* 0x000e220000000800 */
[----:B------:R-:W4:Y:S01]  /*6ed0*/  S2UR UR6, SR_CgaCtaId ;  /* 0x00000000000679c3 */ /* 0x000f220000008800 */
[----:B------:R-:W0:Y:S01]  /*6ee0*/  LDCU UR7, c[0x0][0x3c4] ;  /* 0x00007880ff0777ac */ /* 0x000e220008000800 */
[----:B------:R-:W-:Y:S02]  /*6ef0*/  UMOV UR5, 0x400 ;  /* 0x0000040000057882 */ /* 0x000fe40000000000 */
[----:B----4-:R-:W-:Y:S01]  /*6f00*/  ULEA UR5, UR6, UR5, 0x18 ;  /* 0x0000000506057291 */ /* 0x010fe2000f8ec0ff */
[----:B0-23--:R-:W-:Y:S01]  /*6f10*/  SHF.R.U32.HI R8, RZ, UR7, R0 ;  /* 0x00000007ff087c19 */ /* 0x00dfe20008011600 */
        /* <DEDUP_REMOVED lines=10> */
.L_x_527:
[----:B------:R-:W-:Y:S05]  /*6fc0*/  BSYNC.RECONVERGENT B0 ;  /* 0x0000000000007941 */ /* 0x000fea0003800200 */
.L_x_526:
[----:B------:R-:W-:Y:S01]  /*6fd0*/  NOP ;  /* 0x0000000000007918 */ /* 0x000fe20000000000 */
[----:B------:R-:W-:Y:S01]  /*6fe0*/  BSSY.RECONVERGENT B0, `(.L_x_528) ;  /* 0x0000014000007945 */ /* 0x000fe20003800200 */
[----:B------:R-:W-:Y:S01]  /*6ff0*/  ISETP.GE.AND P4, PT, R22, R5, PT ;  /* 0x000000051600720c */ /* 0x000fe20003f86270 */
[----:B------:R-:W-:Y:S02]  /*7000*/  VIADD R22, R3, 0xf00 ;  /* 0x00000f0003167836 */ /* 0x000fe40000000000 */
[----:B------:R-:W-:Y:S10]  /*7010*/  @P5 BRA `(.L_x_529) ;  /* 0x0000000000405947 */ /* 0x000ff40003800000 */
[----:B------:R-:W0:Y:S01]  /*7020*/  LDS R0, [R12+0x1800] ;  /* 0x001800000c007984 */ /* 0x000e220000000800 */
[----:B------:R-:W5:Y:S01]  /*7030*/  S2UR UR6, SR_CgaCtaId ;  /* 0x00000000000679c3 */ /* 0x000f620000008800 */
[----:B------:R-:W0:Y:S01]  /*7040*/  LDCU UR7, c[0x0][0x3c4] ;  /* 0x00007880ff0777ac */ /* 0x000e220008000800 */
[----:B------:R-:W-:Y:S02]  /*7050*/  UMOV UR5, 0x400 ;  /* 0x0000040000057882 */ /* 0x000fe40000000000 */
[----:B-----5:R-:W-:Y:S01]  /*7060*/  ULEA UR5, UR6, UR5, 0x18 ;  /* 0x0000000506057291 */ /* 0x020fe2000f8ec0ff */
[----:B0-234-:R-:W-:Y:S01]  /*7070*/  SHF.R.U32.HI R8, RZ, UR7, R0 ;  /* 0x00000007ff087c19 */ /* 0x01dfe20008011600 */
        /* <DEDUP_REMOVED lines=10> */
.L_x_529:
[----:B------:R-:W-:Y:S05]  /*7120*/  BSYNC.RECONVERGENT B0 ;  /* 0x0000000000007941 */ /* 0x000fea0003800200 */
.L_x_528:
        /* <DEDUP_REMOVED lines=21> */
.L_x_531:
[----:B------:R-:W-:Y:S05]  /*7280*/  BSYNC.RECONVERGENT B0 ;  /* 0x0000000000007941 */ /* 0x000fea0003800200 */
.L_x_530:
        /* <DEDUP_REMOVED lines=21> */
.L_x_533:
[----:B------:R-:W-:Y:S05]  /*73e0*/  BSYNC.RECONVERGENT B0 ;  /* 0x0000000000007941 */ /* 0x000fea0003800200 */
.L_x_532:
        /* <DEDUP_REMOVED lines=21> */
.L_x_535:
[----:B------:R-:W-:Y:S05]  /*7540*/  BSYNC.RECONVERGENT B0 ;  /* 0x0000000000007941 */ /* 0x000fea0003800200 */
.L_x_534:
        /* <DEDUP_REMOVED lines=21> */
.L_x_537:
[----:B------:R-:W-:Y:S05]  /*76a0*/  BSYNC.RECONVERGENT B0 ;  /* 0x0000000000007941 */ /* 0x000fea0003800200 */
.L_x_536:
        /* <DEDUP_REMOVED lines=21> */
.L_x_539:
[----:B------:R-:W-:Y:S05]  /*7800*/  BSYNC.RECONVERGENT B0 ;  /* 0x0000000000007941 */ /* 0x000fea0003800200 */
.L_x_538:
[----:B------:R-:W-:Y:S01]  /*7810*/  NOP ;  /* 0x0000000000007918 */ /* 0x000fe20000000000 */
[----:B------:R-:W-:Y:S01]  /*7820*/  BSSY.RECONVERGENT B0, `(.L_x_540) ;  /* 0x0000014000007945 */ /* 0x000fe20003800200 */
[----:B------:R-:W-:Y:S02]  /*7830*/  ISETP.GE.AND P4, PT, R22, R5, PT ;  /* 0x000000051600720c */ /* 0x000fe40003f86270 */
[----:B------:R-:W-:Y:S01]  /*7840*/  LOP3.LUT R22, R3, 0x1800, RZ, 0xfc, !PT ;  /* 0x0000180003167812 */ /* 0x000fe200078efcff */
        /* <DEDUP_REMOVED lines=17> */
.L_x_541:
[----:B------:R-:W-:Y:S05]  /*7960*/  BSYNC.RECONVERGENT B0 ;  /* 0x0000000000007941 */ /* 0x000fea0003800200 */
.L_x_540:
[----:B------:R-:W-:Y:S01]  /*7970*/  NOP ;  /* 0x0000000000007918 */ /* 0x000fe20000000000 */
[----:B------:R-:W-:Y:S01]  /*7980*/  BSSY.RECONVERGENT B0, `(.L_x_542) ;  /* 0x0000013000007945 */ /* 0x000fe20003800200 */
[----:B------:R-:W-:-:S03]  /*7990*/  ISETP.GE.AND P5, PT, R22, R5, PT ;  /* 0x000000051600720c */ /* 0x000fc60003fa6270 */
[----:B------:R-:W-:Y:S10]  /*79a0*/  @P6 BRA `(.L_x_543) ;  /* 0x0000000000406947 */ /* 0x000ff40003800000 */
[----:B------:R-:W5:Y:S01]  /*79b0*/  LDS R0, [R12+0x4200] ;  /* 0x004200000c007984 */ /* 0x000f620000000800 */
[----:B------:R-:W0:Y:S01]  /*79c0*/  S2UR UR6, SR_CgaCtaId ;  /* 0x00000000000679c3 */ /* 0x000e220000008800 */
[----:B------:R-:W5:Y:S01]  /*79d0*/  LDCU UR7, c[0x0][0x3c4] ;  /* 0x00007880ff0777ac */ /* 0x000f620008000800 */
[----:B------:R-:W-:Y:S02]  /*79e0*/  UMOV UR5, 0x400 ;  /* 0x0000040000057882 */ /* 0x000fe40000000000 */
[----:B0-----:R-:W-:Y:S01]  /*79f0*/  ULEA UR5, UR6, UR5, 0x18 ;  /* 0x0000000506057291 */ /* 0x001fe2000f8ec0ff */
[----:B-----5:R-:W-:Y:S01]  /*7a00*/  SHF.R.U32.HI R5, RZ, UR7, R0 ;  /* 0x00000007ff057c19 */ /* 0x020fe20008011600 */
[----:B------:R-:W0:Y:S01]  /*7a10*/  LDCU.64 UR6, c[0x0][0x3a0] ;  /* 0x00007400ff0677ac */ /* 0x000e220008000a00 */
[----:B--234-:R-:W-:Y:S02]  /*7a20*/  LOP3.LUT R11, R0, 0x80000000, RZ, 0x3c, !PT ;  /* 0x80000000000b7812 */ /* 0x01cfe400078e3cff */
[----:B------:R-:W-:-:S04]  /*7a30*/  LOP3.LUT R5, R5, UR4, RZ, 0x30, !PT ;  /* 0x0000000405057c12 */ /* 0x000fc8000f8e30ff */
[----:B------:R-:W-:-:S05]  /*7a40*/  LEA R5, R5, UR5, 0x3 ;  /* 0x0000000505057c11 */ /* 0x000fca000f8e18ff */
[----:B------:R-:W2:Y:S02]  /*7a50*/  LDS.64 R8, [R5+0x6600] ;  /* 0x0066000005087984 */ /* 0x000ea40000000a00 */
[----:B--2---:R-:W-:-:S05]  /*7a60*/  IADD3 R10, P6, PT, R8, R3, RZ ;  /* 0x00000003080a7210 */ /* 0x004fca0007fde0ff */
[----:B------:R-:W-:Y:S01]  /*7a70*/  IMAD.X R9, RZ, RZ, R9, P6 ;  /* 0x000000ffff097224 */ /* 0x000fe200030e0609 */
[----:B0-----:R-:W-:-:S04]  /*7a80*/  LEA R8, P6, R10, UR6, 0x2 ;  /* 0x000000060a087c11 */ /* 0x001fc8000f8c10ff */
[----:B------:R-:W-:-:S05]  /*7a90*/  LEA.HI.X R9, R10, UR7, R9, 0x2, P6 ;  /* 0x000000070a097c11 */ /* 0x000fca000b0f1409 */
[----:B------:R0:W-:Y:S04]  /*7aa0*/  STG.E desc[UR8][R8.64+0x4200], R11 ;  /* 0x0042000b08007986 */ /* 0x0001e8000c101908 */
.L_x_543:
[----:B------:R-:W-:Y:S05]  /*7ab0*/  BSYNC.RECONVERGENT B0 ;  /* 0x0000000000007941 */ /* 0x000fea0003800200 */
.L_x_542:
[----:B------:R-:W-:Y:S01]  /*7ac0*/  NOP ;  /* 0x0000000000007918 */ /* 0x000fe20000000000 */
[----:B------:R-:W-:Y:S04]  /*7ad0*/  BSSY.RECONVERGENT B0, `(.L_x_544) ;  /* 0x0000012000007945 */ /* 0x000fe80003800200 */
[----:B------:R-:W-:Y:S05]  /*7ae0*/  @P1 BRA `(.L_x_545) ;  /* 0x0000000000401947 */ /* 0x000fea0003800000 */
        /* <DEDUP_REMOVED lines=16> */
.L_x_545:
[----:B------:R-:W-:Y:S05]  /*7bf0*/  BSYNC.RECONVERGENT B0 ;  /* 0x0000000000007941 */ /* 0x000fea0003800200 */
.L_x_544:
        /* <DEDUP_REMOVED lines=19> */
.L_x_547:
[----:B------:R-:W-:Y:S05]  /*7d30*/  BSYNC.RECONVERGENT B0 ;  /* 0x0000000000007941 */ /* 0x000fea0003800200 */
.L_x_546:
        /* <DEDUP_REMOVED lines=19> */
.L_x_549:
[----:B------:R-:W-:Y:S05]  /*7e70*/  BSYNC.RECONVERGENT B0 ;  /* 0x0000000000007941 */ /* 0x000fea0003800200 */
.L_x_548:
        /* <DEDUP_REMOVED lines=19> */
.L_x_551:
[----:B------:R-:W-:Y:S05]  /*7fb0*/  BSYNC.RECONVERGENT B0 ;  /* 0x0000000000007941 */ /* 0x000fea0003800200 */
.L_x_550:
        /* <DEDUP_REMOVED lines=10> */
[----:B------:R-:W-:Y:S02]  /*8060*/  LOP3.LUT R5, R0, 0x80000000, RZ, 0x3c, !PT ;  /* 0x8000000000057812 */ /* 0x000fe400078e3cff */
[----:B------:R-:W-:-:S04]  /*8070*/  LOP3.LUT R2, R2, UR4, RZ, 0x30, !PT ;  /* 0x0000000402027c12 */ /* 0x000fc8000f8e30ff */
[----:B--234-:R-:W-:-:S06]  /*8080*/  LEA R8, R2, UR5, 0x3 ;  /* 0x0000000502087c11 */ /* 0x01cfcc000f8e18ff */
[----:B------:R-:W2:Y:S02]  /*8090*/  LDS.64 R8, [R8+0x6600] ;  /* 0x0066000008087984 */ /* 0x000ea40000000a00 */
[----:B--2---:R-:W-:-:S05]  /*80a0*/  IADD3 R3, P1, PT, R8, R3, RZ ;  /* 0x0000000308037210 */ /* 0x004fca0007f3e0ff */
[----:B------:R-:W-:Y:S01]  /*80b0*/  IMAD.X R10, RZ, RZ, R9, P1 ;  /* 0x000000ffff0a7224 */ /* 0x000fe200008e0609 */
[----:B0-----:R-:W-:-:S04]  /*80c0*/  LEA R2, P1, R3, UR6, 0x2 ;  /* 0x0000000603027c11 */ /* 0x001fc8000f8210ff */
[----:B------:R-:W-:-:S05]  /*80d0*/  LEA.HI.X R3, R3, UR7, R10, 0x2, P1 ;  /* 0x0000000703037c11 */ /* 0x000fca00088f140a */
[----:B------:R0:W-:Y:S04]  /*80e0*/  STG.E desc[UR8][R2.64+0x6000], R5 ;  /* 0x0060000502007986 */ /* 0x0001e8000c101908 */
.L_x_553:
[----:B------:R-:W-:Y:S05]  /*80f0*/  BSYNC.RECONVERGENT B0 ;  /* 0x0000000000007941 */ /* 0x000fea0003800200 */
.L_x_552:
[----:B------:R-:W-:Y:S01]  /*8100*/  NOP ;  /* 0x0000000000007918 */ /* 0x000fe20000000000 */
.L_x_519:
[----:B------:R0:W5:Y:S01]  /*8110*/  @!P0 LDG.E.U8 R47, desc[UR8][R6.64] ;  /* 0x00000008062f8981 */ /* 0x000162000c1e1100 */
[----:B------:R-:W2:Y:S03]  /*8120*/  LDCU UR5, c[0x0][0x3c4] ;  /* 0x00007880ff0577ac */ /* 0x000ea60008000800 */
[----:B------:R0:W5:Y:S04]  /*8130*/  @!P0 LDG.E.U8 R45, desc[UR8][R6.64+0x20] ;  /* 0x00002008062d8981 */ /* 0x000168000c1e1100 */
[----:B-1----:R1:W5:Y:S04]  /*8140*/  @!P0 LDG.E.U8 R43, desc[UR8][R6.64+0x40] ;  /* 0x00004008062b8981 */ /* 0x002368000c1e1100 */
[----:B------:R1:W5:Y:S04]  /*8150*/  @!P0 LDG.E.U8 R42, desc[UR8][R6.64+0x60] ;  /* 0x00006008062a8981 */ /* 0x000368000c1e1100 */
        /* <DEDUP_REMOVED lines=13> */
[----:B------:R-:W1:Y:S04]  /*8230*/  LDS R0, [R12] ;  /* 0x000000000c007984 */ /* 0x000e680000000800 */
[----:B0-----:R-:W0:Y:S04]  /*8240*/  LDS R2, [R12+0x600] ;  /* 0x000600000c027984 */ /* 0x001e280000000800 */
[----:B------:R-:W0:Y:S04]  /*8250*/  LDS R3, [R12+0xc00] ;  /* 0x000c00000c037984 */ /* 0x000e280000000800 */
[----:B------:R-:W0:Y:S04]  /*8260*/  LDS R5, [R12+0x1200] ;  /* 0x001200000c057984 */ /* 0x000e280000000800 */
[----:B--234-:R-:W2:Y:S04]  /*8270*/  LDS R8, [R12+0x1800] ;  /* 0x001800000c087984 */ /* 0x01cea80000000800 */
[----:B------:R-:W3:Y:S04]  /*8280*/  LDS R9, [R12+0x1e00] ;  /* 0x001e00000c097984 */ /* 0x000ee80000000800 */
[----:B------:R-:W4:Y:S04]  /*8290*/  LDS R10, [R12+0x2400] ;  /* 0x002400000c0a7984 */ /* 0x000f280000000800 */
        /* <DEDUP_REMOVED lines=9> */
[----:B------:R4:W4:Y:S01]  /*8330*/  LDS R49, [R12+0x5a00] ;  /* 0x005a00000c317984 */ /* 0x0009220000000800 */
[----:B-1----:R-:W-:-:S02]  /*8340*/  SHF.R.U32.HI R0, RZ, UR5, R0 ;  /* 0x00000005ff007c19 */ /* 0x002fc40008011600 */
[----:B0-----:R-:W-:Y:S02]  /*8350*/  SHF.R.U32.HI R2, RZ, UR5, R2 ;  /* 0x00000005ff027c19 */ /* 0x001fe40008011602 */
[----:B------:R-:W-:Y:S02]  /*8360*/  SHF.R.U32.HI R3, RZ, UR5, R3 ;  /* 0x00000005ff037c19 */ /* 0x000fe40008011603 */
[----:B------:R-:W-:Y:S02]  /*8370*/  SHF.R.U32.HI R5, RZ, UR5, R5 ;  /* 0x00000005ff057c19 */ /* 0x000fe40008011605 */
[----:B--2---:R-:W-:Y:S02]  /*8380*/  SHF.R.U32.HI R8, RZ, UR5, R8 ;  /* 0x00000005ff087c19 */ /* 0x004fe40008011608 */
[----:B---3--:R-:W-:Y:S02]  /*8390*/  SHF.R.U32.HI R9, RZ, UR5, R9 ;  /* 0x00000005ff097c19 */ /* 0x008fe40008011609 */
[----:B----4-:R-:W-:-:S02]  /*83a0*/  SHF.R.U32.HI R10, RZ, UR5, R10 ;  /* 0x00000005ff0a7c19 */ /* 0x010fc4000801160a */
[----:B------:R-:W-:Y:S02]  /*83b0*/  SHF.R.U32.HI R11, RZ, UR5, R11 ;  /* 0x00000005ff0b7c19 */ /* 0x000fe4000801160b */
[----:B------:R-:W-:Y:S02]  /*83c0*/  SHF.R.U32.HI R63, RZ, UR5, R61 ;  /* 0x00000005ff3f7c19 */ /* 0x000fe4000801163d */
[----:B------:R-:W-:Y:S02]  /*83d0*/  SHF.R.U32.HI R12, RZ, UR5, R19 ;  /* 0x00000005ff0c7c19 */ /* 0x000fe40008011613 */
[----:B------:R-:W-:Y:S02]  /*83e0*/  SHF.R.U32.HI R51, RZ, UR5, R21 ;  /* 0x00000005ff337c19 */ /* 0x000fe40008011615 */
[----:B------:R-:W-:Y:S02]  /*83f0*/  SHF.R.U32.HI R53, RZ, UR5, R22 ;  /* 0x00000005ff357c19 */ /* 0x000fe40008011616 */
[----:B------:R-:W-:-:S02]  /*8400*/  SHF.R.U32.HI R55, RZ, UR5, R23 ;  /* 0x00000005ff377c19 */ /* 0x000fc40008011617 */
[----:B------:R-:W-:Y:S02]  /*8410*/  SHF.R.U32.HI R57, RZ, UR5, R24 ;  /* 0x00000005ff397c19 */ /* 0x000fe40008011618 */
[----:B------:R-:W-:Y:S02]  /*8420*/  SHF.R.U32.HI R59, RZ, UR5, R25 ;  /* 0x00000005ff3b7c19 */ /* 0x000fe40008011619 */
[----:B------:R-:W-:Y:S02]  /*8430*/  SHF.R.U32.HI R60, RZ, UR5, R26 ;  /* 0x00000005ff3c7c19 */ /* 0x000fe4000801161a */
[----:B------:R-:W-:Y:S02]  /*8440*/  SHF.R.U32.HI R61, RZ, UR5, R49 ;  /* 0x00000005ff3d7c19 */ /* 0x000fe40008011631 */
[----:B------:R-:W-:Y:S02]  /*8450*/  LOP3.LUT R49, R0, UR4, RZ, 0x30, !PT ;  /* 0x0000000400317c12 */ /* 0x000fe4000f8e30ff */
[----:B------:R-:W-:-:S02]  /*8460*/  LOP3.LUT R26, R2, UR4, RZ, 0x30, !PT ;  /* 0x00000004021a7c12 */ /* 0x000fc4000f8e30ff */
        /* <DEDUP_REMOVED lines=14> */
[----:B------:R-:W-:Y:S01]  /*8550*/  LOP3.LUT R2, R61, UR4, RZ, 0x30, !PT ;  /* 0x000000043d027c12 */ /* 0x000fe2000f8e30ff */
[----:B------:R-:W-:Y:S06]  /*8560*/  @!P0 BRA `(.L_x_554) ;  /* 0x0000000000d08947 */ /* 0x000fec0003800000 */
[----:B------:R-:W-:Y:S02]  /*8570*/  IMAD R51, R41, 0x1980, RZ ;  /* 0x0000198029337824 */ /* 0x000fe400078e02ff */
[----:B------:R-:W-:Y:S02]  /*8580*/  VIADD R60, R38, 0x20 ;  /* 0x00000020263c7836 */ /* 0x000fe40000000000 */
[----:B------:R-:W-:Y:S02]  /*8590*/  IMAD.IADD R51, R4, 0x1, -R51 ;  /* 0x0000000104337824 */ /* 0x000fe400078e0a33 */
[----:B------:R-:W-:-:S03]  /*85a0*/  VIADD R72, R38, 0x60 ;  /* 0x0000006026487836 */ /* 0x000fc60000000000 */
[-C--:B------:R-:W-:Y:S01]  /*85b0*/  ISETP.GE.AND P4, PT, R60, R51.reuse, PT ;  /* 0x000000333c00720c */ /* 0x080fe20003f86270 */
[C---:B------:R-:W-:Y:S01]  /*85c0*/  VIADD R60, R38.reuse, 0x40 ;  /* 0x00000040263c7836 */ /* 0x040fe20000000000 */
[-C--:B------:R-:W-:Y:S02]  /*85d0*/  ISETP.GE.AND P5, PT, R38, R51.reuse, PT ;  /* 0x000000332600720c */ /* 0x080fe40003fa6270 */
[-C--:B------:R-:W-:Y:S01]  /*85e0*/  ISETP.GE.AND P2, PT, R72, R51.reuse, PT ;  /* 0x000000334800720c */ /* 0x080fe20003f46270 */
[----:B------:R-:W-:Y:S01]  /*85f0*/  VIADD R72, R38, 0xa0 ;  /* 0x000000a026487836 */ /* 0x000fe20000000000 */
[----:B------:R-:W-:Y:S01]  /*8600*/  ISETP.GE.AND P3, PT, R60, R51, PT ;  /* 0x000000333c00720c */ /* 0x000fe20003f66270 */
[----:B------:R-:W-:-:S03]  /*8610*/  VIADD R60, R38, 0x80 ;  /* 0x00000080263c7836 */ /* 0x000fc60000000000 */
[-C--:B------:R-:W-:Y:S02]  /*8620*/  ISETP.GE.AND P6, PT, R72, R51.reuse, PT ;  /* 0x000000334800720c */ /* 0x080fe40003fc6270 */
[-C--:B------:R-:W-:Y:S01]  /*8630*/  ISETP.GE.AND P1, PT, R60, R51.reuse, PT ;  /* 0x000000333c00720c */ /* 0x080fe20003f26270 */
[----:B------:R-:W-:Y:S01]  /*8640*/  VIADD R60, R38, 0xc0 ;  /* 0x000000c0263c7836 */ /* 0x000fe20000000000 */
[----:B-----5:R0:W5:Y:S04]  /*8650*/  @!P4 LDG.E.U8 R45, desc[UR8][R6.64+0x20] ;  /* 0x00002008062dc981 */ /* 0x020168000c1e1100 */
[----:B------:R0:W5:Y:S01]  /*8660*/  @!P5 LDG.E.U8 R47, desc[UR8][R6.64] ;  /* 0x00000008062fd981 */ /* 0x000162000c1e1100 */
[----:B------:R-:W-:Y:S01]  /*8670*/  ISETP.GE.AND P5, PT, R60, R51, PT ;  /* 0x000000333c00720c */ /* 0x000fe20003fa6270 */
[----:B------:R-:W-:-:S02]  /*8680*/  VIADD R60, R38, 0xe0 ;  /* 0x000000e0263c7836 */ /* 0x000fc40000000000 */
[----:B------:R0:W5:Y:S03]  /*8690*/  @!P3 LDG.E.U8 R43, desc[UR8][R6.64+0x40] ;  /* 0x00004008062bb981 */ /* 0x000166000c1e1100 */
[-C--:B------:R-:W-:Y:S01]  /*86a0*/  ISETP.GE.AND P4, PT, R60, R51.reuse, PT ;  /* 0x000000333c00720c */ /* 0x080fe20003f86270 */
[----:B------:R-:W-:Y:S01]  /*86b0*/  VIADD R60, R38, 0x100 ;  /* 0x00000100263c7836 */ /* 0x000fe20000000000 */
[----:B------:R0:W5:Y:S04]  /*86c0*/  @!P2 LDG.E.U8 R42, desc[UR8][R6.64+0x60] ;  /* 0x00006008062aa981 */ /* 0x000168000c1e1100 */
        /* <DEDUP_REMOVED lines=18> */
[----:B------:R-:W-:Y:S01]  /*87f0*/  ISETP.GE.AND P3, PT, R60, R51, PT ;  /* 0x000000333c00720c */ /* 0x000fe20003f66270 */
[C---:B------:R-:W-:Y:S01]  /*8800*/  VIADD R60, R38.reuse, 0x1e0 ;  /* 0x000001e0263c7836 */ /* 0x040fe20000000000 */
[----:B------:R0:W5:Y:S01]  /*8810*/  @!P1 LDG.E.U8 R33, desc[UR8][R6.64+0x140] ;  /* 0x0001400806219981 */ /* 0x000162000c1e1100 */
[----:B------:R-:W-:-:S03]  /*8820*/  VIADD R38, R38, 0x200 ;  /* 0x0000020026267836 */ /* 0x000fc60000000000 */
[-C--:B------:R-:W-:Y:S01]  /*8830*/  ISETP.GE.AND P2, PT, R60, R51.reuse, PT ;  /* 0x000000333c00720c */ /* 0x080fe20003f46270 */
[----:B------:R0:W5:Y:S01]  /*8840*/  @!P6 LDG.E.U8 R32, desc[UR8][R6.64+0x160] ;  /* 0x000160080620e981 */ /* 0x000162000c1e1100 */
[----:B------:R-:W-:-:S03]  /*8850*/  ISETP.GE.AND P1, PT, R38, R51, PT ;  /* 0x000000332600720c */ /* 0x000fc60003f26270 */
[----:B------:R0:W5:Y:S04]  /*8860*/  @!P5 LDG.E.U8 R31, desc[UR8][R6.64+0x180] ;  /* 0x00018008061fd981 */ /* 0x000168000c1e1100 */
[----:B------:R0:W5:Y:S04]  /*8870*/  @!P4 LDG.E.U8 R30, desc[UR8][R6.64+0x1a0] ;  /* 0x0001a008061ec981 */ /* 0x000168000c1e1100 */
[----:B------:R0:W5:Y:S04]  /*8880*/  @!P3 LDG.E.U8 R29, desc[UR8][R6.64+0x1c0] ;  /* 0x0001c008061db981 */ /* 0x000168000c1e1100 */
[----:B------:R0:W5:Y:S04]  /*8890*/  @!P2 LDG.E.U8 R27, desc[UR8][R6.64+0x1e0] ;  /* 0x0001e008061ba981 */ /* 0x000168000c1e1100 */
[----:B------:R0:W5:Y:S02]  /*88a0*/  @!P1 LDG.E.U8 R28, desc[UR8][R6.64+0x200] ;  /* 0x00020008061c9981 */ /* 0x000164000c1e1100 */
.L_x_554:
[----:B------:R-:W1:Y:S01]  /*88b0*/  S2UR UR5, SR_CgaCtaId ;  /* 0x00000000000579c3 */ /* 0x000e620000008800 */
[----:B------:R-:W-:-:S07]  /*88c0*/  UMOV UR4, 0x400 ;  /* 0x0000040000047882 */ /* 0x000fce0000000000 */
[----:B------:R-:W-:Y:S01]  /*88d0*/  BAR.SYNC.DEFER_BLOCKING 0x0 ;  /* 0x0000000000007b1d */ /* 0x000fe20000010000 */
[----:B------:R-:W-:Y:S02]  /*88e0*/  IMAD R14, R14, -0x3, R15 ;  /* 0xfffffffd0e0e7824 */ /* 0x000fe400078e020f */
[----:B------:R-:W-:Y:S02]  /*88f0*/  IMAD R16, R16, -0x3, R17 ;  /* 0xfffffffd10107824 */ /* 0x000fe400078e0211 */
[----:B------:R-:W-:-:S03]  /*8900*/  IMAD R13, R20, -0x3, R13 ;  /* 0xfffffffd140d7824 */ /* 0x000fc600078e020d */
[----:B------:R-:W2:Y:S01]  /*8910*/  S2UR UR7, SR_CgaCtaId ;  /* 0x00000000000779c3 */ /* 0x000ea20000008800 */
[----:B------:R-:W-:Y:S01]  /*8920*/  UMOV UR6, 0x400 ;  /* 0x0000040000067882 */ /* 0x000fe20000000000 */
[----:B-1----:R-:W-:-:S06]  /*8930*/  ULEA UR4, UR5, UR4, 0x18 ;  /* 0x0000000405047291 */ /* 0x002fcc000f8ec0ff */
[----:B0-----:R-:W-:Y:S01]  /*8940*/  LEA R7, R56, UR4, 0x2 ;  /* 0x0000000438077c11 */ /* 0x001fe2000f8e10ff */
[----:B--2---:R-:W-:-:S04]  /*8950*/  ULEA UR6, UR7, UR6, 0x18 ;  /* 0x0000000607067291 */ /* 0x004fc8000f8ec0ff */
[----:B------:R-:W-:Y:S02]  /*8960*/  IMAD R56, R56, -0x3, R7 ;  /* 0xfffffffd38387824 */ /* 0x000fe400078e0207 */
[----:B------:R-:W0:Y:S01]  /*8970*/  S2R R7, SR_TID.X ;  /* 0x0000000000077919 */ /* 0x000e220000002100 */
[----:B------:R-:W-:Y:S02]  /*8980*/  LEA R15, R54, UR6, 0x2 ;  /* 0x00000006360f7c11 */ /* 0x000fe4000f8e10ff */
[----:B------:R-:W-:Y:S02]  /*8990*/  LEA R51, R44, UR6, 0x2 ;  /* 0x000000062c337c11 */ /* 0x000fe4000f8e10ff */
[----:B------:R-:W-:Y:S01]  /*89a0*/  LEA R17, R64, UR6, 0x2 ;  /* 0x0000000640117c11 */ /* 0x000fe2000f8e10ff */
[----:B------:R-:W-:Y:S01]  /*89b0*/  IMAD R54, R54, -0x3, R15 ;  /* 0xfffffffd36367824 */ /* 0x000fe200078e020f */
        /* <DEDUP_REMOVED lines=14> */
[----:B-----5:R1:W-:Y:S01]  /*8aa0*/  STS.U8 [R54+-0x1], R47 ;  /* 0xffffff2f36007388 */ /* 0x0203e20000000000 */
[----:B------:R-:W-:Y:S01]  /*8ab0*/  LEA R57, R68, UR6, 0x2 ;  /* 0x0000000644397c11 */ /* 0x000fe2000f8e10ff */
[----:B------:R-:W-:Y:S01]  /*8ac0*/  IMAD R53, R62, -0x3, R53 ;  /* 0xfffffffd3e357824 */ /* 0x000fe200078e0235 */
[----:B------:R-:W-:Y:S01]  /*8ad0*/  LEA R59, R18, UR6, 0x2 ;  /* 0x00000006123b7c11 */ /* 0x000fe2000f8e10ff */
[----:B------:R1:W-:Y:S01]  /*8ae0*/  STS.U8 [R64+-0x1], R45 ;  /* 0xffffff2d40007388 */ /* 0x0003e20000000000 */
[----:B------:R-:W-:Y:S01]  /*8af0*/  LEA R61, R70, UR6, 0x2 ;  /* 0x00000006463d7c11 */ /* 0x000fe2000f8e10ff */
[----:B------:R-:W-:-:S02]  /*8b00*/  IMAD R66, R66, -0x3, R55 ;  /* 0xfffffffd42427824 */ /* 0x000fc400078e0237 */
[----:B------:R1:W-:Y:S01]  /*8b10*/  STS.U8 [R56+-0x1], R43 ;  /* 0xffffff2b38007388 */ /* 0x0003e20000000000 */
[----:B------:R-:W-:Y:S02]  /*8b20*/  IMAD R55, R68, -0x3, R57 ;  /* 0xfffffffd44377824 */ /* 0x000fe400078e0239 */
[----:B------:R-:W-:Y:S01]  /*8b30*/  IMAD R18, R18, -0x3, R59 ;  /* 0xfffffffd12127824 */ /* 0x000fe200078e023b */
[----:B------:R1:W-:Y:S01]  /*8b40*/  STS.U8 [R15+-0x1], R42 ;  /* 0xffffff2a0f007388 */ /* 0x0003e20000000000 */
[----:B------:R-:W-:Y:S01]  /*8b50*/  IMAD R57, R70, -0x3, R61 ;  /* 0xfffffffd46397824 */ /* 0x000fe200078e023d */
[----:B0-----:R-:W-:Y:S02]  /*8b60*/  LEA R6, R7, UR6, 0x2 ;  /* 0x0000000607067c11 */ /* 0x001fe4000f8e10ff */
[----:B------:R1:W-:Y:S04]  /*8b70*/  STS.U8 [R17+-0x1], R40 ;  /* 0xffffff2811007388 */ /* 0x0003e80000000000 */
        /* <DEDUP_REMOVED lines=11> */
[----:B------:R1:W-:Y:S01]  /*8c30*/  STS.U8 [R13+-0x1], R28 ;  /* 0xffffff1c0d007388 */ /* 0x0003e20000000000 */
[----:B------:R-:W-:Y:S06]  /*8c40*/  BAR.SYNC.DEFER_BLOCKING 0x0 ;  /* 0x0000000000007b1d */ /* 0x000fec0000010000 */
[----:B------:R-:W-:Y:S05]  /*8c50*/  @P0 BRA `(.L_x_555) ;  /* 0x0000000400e80947 */ /* 0x000fea0003800000 */
[----:B------:R-:W-:Y:S01]  /*8c60*/  LEA R49, R49, UR4, 0x3 ;  /* 0x0000000431317c11 */ /* 0x000fe2000f8e18ff */
[----:B------:R-:W-:Y:S01]  /*8c70*/  IMAD R4, R7, -0x3, R6 ;  /* 0xfffffffd07047824 */ /* 0x000fe200078e0206 */
[----:B------:R-:W0:Y:S01]  /*8c80*/  LDCU.64 UR6, c[0x0][0x3b0] ;  /* 0x00007600ff0677ac */ /* 0x000e220008000a00 */
[----:B------:R-:W-:Y:S02]  /*8c90*/  LEA R6, R26, UR4, 0x3 ;  /* 0x000000041a067c11 */ /* 0x000fe4000f8e18ff */
[----:B-1----:R-:W0:Y:S01]  /*8ca0*/  LDS.64 R14, [R49+0x6600] ;  /* 0x00660000310e7984 */ /* 0x002e220000000a00 */
[----:B------:R-:W-:Y:S02]  /*8cb0*/  LEA R18, R25, UR4, 0x3 ;  /* 0x0000000419127c11 */ /* 0x000fe4000f8e18ff */
[----:B------:R-:W-:Y:S01]  /*8cc0*/  LEA R0, R0, UR4, 0x3 ;  /* 0x0000000400007c11 */ /* 0x000fe2000f8e18ff */
[----:B------:R-:W1:Y:S01]  /*8cd0*/  LDS.U8 R13, [R4] ;  /* 0x00000000040d7984 */ /* 0x000e620000000000 */
[----:B0-----:R-:W-:-:S04]  /*8ce0*/  IADD3 R16, P0, P1, R14, UR6, R7 ;  /* 0x000000060e107c10 */ /* 0x001fc8000f91e007 */
[----:B------:R-:W-:-:S05]  /*8cf0*/  IADD3.X R17, PT, PT, R15, UR7, RZ, P0, P1 ;  /* 0x000000070f117c10 */ /* 0x000fca00087e24ff */
[----:B-1----:R-:W-:Y:S01]  /*8d00*/  STG.E.U8 desc[UR8][R16.64], R13 ;  /* 0x0000000d10007986 */ /* 0x002fe2000c101108 */
[----:B------:R-:W-:-:S03]  /*8d10*/  NOP ;  /* 0x0000000000007918 */ /* 0x000fc60000000000 */
[----:B------:R0:W1:Y:S04]  /*8d20*/  LDS.64 R14, [R6+0x6600] ;  /* 0x00660000060e7984 */ /* 0x0000680000000a00 */
[----:B------:R-:W2:Y:S01]  /*8d30*/  LDS.U8 R29, [R4+0x180] ;  /* 0x00018000041d7984 */ /* 0x000ea20000000000 */
[----:B0-----:R-:W-:Y:S02]  /*8d40*/  LEA R6, R24, UR4, 0x3 ;  /* 0x0000000418067c11 */ /* 0x001fe4000f8e18ff */
[----:B-1----:R-:W-:-:S04]  /*8d50*/  IADD3 R26, P0, P1, R14, UR6, R7 ;  /* 0x000000060e1a7c10 */ /* 0x002fc8000f91e007 */
[----:B------:R-:W-:-:S05]  /*8d60*/  IADD3.X R27, PT, PT, R15, UR7, RZ, P0, P1 ;  /* 0x000000070f1b7c10 */ /* 0x000fca00087e24ff */
[----:B--2---:R-:W-:Y:S01]  /*8d70*/  STG.E.U8 desc[UR8][R26.64+0x180], R29 ;  /* 0x0001801d1a007986 */ /* 0x004fe2000c101108 */
        /* <DEDUP_REMOVED lines=13> */
[----:B--2---:R0:W-:Y:S01]  /*8e50*/  STG.E.U8 desc[UR8][R24.64+0x480], R13 ;  /* 0x0004800d18007986 */ /* 0x0041e2000c101108 */
[----:B------:R-:W-:-:S03]  /*8e60*/  NOP ;  /* 0x0000000000007918 */ /* 0x000fc60000000000 */
[----:B------:R1:W2:Y:S04]  /*8e70*/  LDS.64 R14, [R18+0x6600] ;  /* 0x00660000120e7984 */ /* 0x0002a80000000a00 */
[----:B------:R-:W3:Y:S01]  /*8e80*/  LDS.U8 R27, [R4+0x600] ;  /* 0x00060000041b7984 */ /* 0x000ee20000000000 */
[----:B0-----:R-:W-:Y:S02]  /*8e90*/  LEA R13, R21, UR4, 0x3 ;  /* 0x00000004150d7c11 */ /* 0x001fe4000f8e18ff */
[----:B-1----:R-:W-:Y:S02]  /*8ea0*/  LEA R18, R12, UR4, 0x3 ;  /* 0x000000040c127c11 */ /* 0x002fe4000f8e18ff */
[----:B--2---:R-:W-:-:S04]  /*8eb0*/  IADD3 R16, P0, P1, R14, UR6, R7 ;  /* 0x000000060e107c10 */ /* 0x004fc8000f91e007 */
[----:B------:R-:W-:-:S05]  /*8ec0*/  IADD3.X R17, PT, PT, R15, UR7, RZ, P0, P1 ;  /* 0x000000070f117c10 */ /* 0x000fca00087e24ff */
[----:B---3--:R-:W-:Y:S01]  /*8ed0*/  STG.E.U8 desc[UR8][R16.64+0x600], R27 ;  /* 0x0006001b10007986 */ /* 0x008fe2000c101108 */
        /* <DEDUP_REMOVED lines=8> */
[----:B------:R-:W0:Y:S04]  /*8f60*/  LDS.64 R14, [R13+0x6600] ;  /* 0x006600000d0e7984 */ /* 0x000e280000000a00 */
[----:B------:R-:W1:Y:S01]  /*8f70*/  LDS.U8 R21, [R4+0x900] ;  /* 0x0009000004157984 */ /* 0x000e620000000000 */
        /* <DEDUP_REMOVED lines=26> */
[----:B------:R-:W0:Y:S04]  /*9120*/  LDS.64 R10, [R18+0x6600] ;  /* 0x00660000120a7984 */ /* 0x000e280000000a00 */
[----:B------:R-:W1:Y:S01]  /*9130*/  LDS.U8 R19, [R4+0xf00] ;  /* 0x000f000004137984 */ /* 0x000e620000000000 */
[----:B0-----:R-:W-:-:S04]  /*9140*/  IADD3 R14, P0, P1, R10, UR6, R7 ;  /* 0x000000060a0e7c10 */ /* 0x001fc8000f91e007 */
[----:B------:R-:W-:-:S05]  /*9150*/  IADD3.X R15, PT, PT, R11, UR7, RZ, P0, P1 ;  /* 0x000000070b0f7c10 */ /* 0x000fca00087e24ff */
[----:B-1----:R0:W-:Y:S01]  /*9160*/  STG.E.U8 desc[UR8][R14.64+0xf00], R19 ;  /* 0x000f00130e007986 */ /* 0x0021e2000c101108 */
        /* <DEDUP_REMOVED lines=39> */
[----:B------:R-:W-:Y:S01]  /*93e0*/  NOP ;  /* 0x0000000000007918 */ /* 0x000fe20000000000 */
[----:B------:R-:W-:Y:S05]  /*93f0*/  EXIT ;  /* 0x000000000000794d */ /* 0x000fea0003800000 */
.L_x_555:
[----:B------:R-:W-:Y:S01]  /*9400*/  IMAD R4, R41, -0x1980, R4 ;  /* 0xffffe68029047824 */ /* 0x000fe200078e0204 */
[----:B-1----:R-:W-:Y:S01]  /*9410*/  LEA R14, R49, UR4, 0x3 ;  /* 0x00000004310e7c11 */ /* 0x002fe2000f8e18ff */
[----:B------:R-:W-:Y:S01]  /*9420*/  VIADD R27, R7, 0x180 ;  /* 0x00000180071b7836 */ /* 0x000fe20000000000 */
[----:B------:R-:W-:Y:S01]  /*9430*/  LEA R18, R19, UR4, 0x3 ;  /* 0x0000000413127c11 */ /* 0x000fe2000f8e18ff */
[C---:B------:R-:W-:Y:S01]  /*9440*/  VIADD R31, R7.reuse, 0x300 ;  /* 0x00000300071f7836 */ /* 0x040fe20000000000 */
[-C--:B------:R-:W-:Y:S02]  /*9450*/  ISETP.GE.AND P2, PT, R7, R4.reuse, PT ;  /* 0x000000040700720c */ /* 0x080fe40003f46270 */
[----:B------:R-:W0:Y:S01]  /*9460*/  LDS.64 R14, [R14+0x6600] ;  /* 0x006600000e0e7984 */ /* 0x000e220000000a00 */
[----:B------:R-:W-:Y:S02]  /*9470*/  ISETP.GE.AND P3, PT, R27, R4, PT ;  /* 0x000000041b00720c */ /* 0x000fe40003f66270 */
[----:B------:R-:W-:-:S02]  /*9480*/  LEA R12, R12, UR4, 0x3 ;  /* 0x000000040c0c7c11 */ /* 0x000fc4000f8e18ff */
[----:B------:R-:W-:Y:S02]  /*9490*/  LEA R11, R11, UR4, 0x3 ;  /* 0x000000040b0b7c11 */ /* 0x000fe4000f8e18ff */
[----:B------:R-:W-:Y:S02]  /*94a0*/  LEA R10, R10, UR4, 0x3 ;  /* 0x000000040a0a7c11 */ /* 0x000fe4000f8e18ff */
[----:B------:R-:W-:Y:S02]  /*94b0*/  LEA R9, R9, UR4, 0x3 ;  /* 0x0000000409097c11 */ /* 0x000fe4000f8e18ff */
[C-C-:B------:R-:W-:Y:S01]  /*94c0*/  @!P2 IMAD R13, R7.reuse, -0x3, R6.reuse ;  /* 0xfffffffd070da824 */ /* 0x140fe200078e0206 */
[----:B------:R-:W0:Y:S01]  /*94d0*/  @!P2 LDC.64 R16, c[0x0][0x3b0] ;  /* 0x0000ec00ff10ab82 */ /* 0x000e220000000a00 */
[----:B------:R-:W-:Y:S01]  /*94e0*/  LEA R8, R8, UR4, 0x3 ;  /* 0x0000000408087c11 */ /* 0x000fe2000f8e18ff */
[----:B------:R-:W-:Y:S01]  /*94f0*/  @!P3 IMAD R29, R7, -0x3, R6 ;  /* 0xfffffffd071db824 */ /* 0x000fe200078e0206 */
[----:B------:R-:W-:-:S02]  /*9500*/  LEA R3, R3, UR4, 0x3 ;  /* 0x0000000403037c11 */ /* 0x000fc4000f8e18ff */
[----:B------:R-:W1:Y:S01]  /*9510*/  @!P2 LDS.U8 R13, [R13] ;  /* 0x000000000d0da984 */ /* 0x000e620000000000 */
[----:B------:R-:W-:Y:S02]  /*9520*/  LEA R2, R2, UR4, 0x3 ;  /* 0x0000000402027c11 */ /* 0x000fe4000f8e18ff */
[----:B------:R-:W-:Y:S02]  /*9530*/  LEA R0, R0, UR4, 0x3 ;  /* 0x0000000400007c11 */ /* 0x000fe4000f8e18ff */
[----:B0-----:R-:W-:-:S04]  /*9540*/  @!P2 IADD3 R16, P0, P1, R14, R16, R7 ;  /* 0x000000100e10a210 */ /* 0x001fc8000791e007 */
[----:B------:R-:W-:Y:S02]  /*9550*/  @!P2 IADD3.X R17, PT, PT, R15, R17, RZ, P0, P1 ;  /* 0x000000110f11a210 */ /* 0x000fe400007e24ff */
[----:B------:R-:W-:Y:S02]  /*9560*/  LEA R15, R26, UR4, 0x3 ;  /* 0x000000041a0f7c11 */ /* 0x000fe4000f8e18ff */
[----:B------:R-:W0:Y:S01]  /*9570*/  @!P3 LDC.64 R26, c[0x0][0x3b0] ;  /* 0x0000ec00ff1abb82 */ /* 0x000e220000000a00 */
[----:B-1----:R1:W-:Y:S01]  /*9580*/  @!P2 STG.E.U8 desc[UR8][R16.64], R13 ;  /* 0x0000000d1000a986 */ /* 0x0023e2000c101108 */
[----:B------:R-:W-:-:S03]  /*9590*/  NOP ;  /* 0x0000000000007918 */ /* 0x000fc60000000000 */
[----:B------:R-:W0:Y:S01]  /*95a0*/  LDS.64 R14, [R15+0x6600] ;  /* 0x006600000f0e7984 */ /* 0x000e220000000a00 */
[----:B------:R-:W-:-:S03]  /*95b0*/  ISETP.GE.AND P2, PT, R31, R4, PT ;  /* 0x000000041f00720c */ /* 0x000fc60003f46270 */
[----:B------:R-:W2:Y:S10]  /*95c0*/  @!P3 LDS.U8 R29, [R29+0x180] ;  /* 0x000180001d1db984 */ /* 0x000eb40000000000 */
[----:B-1----:R-:W-:Y:S01]  /*95d0*/  @!P2 IMAD R13, R7, -0x3, R6 ;  /* 0xfffffffd070da824 */ /* 0x002fe200078e0206 */
[----:B------:R-:W1:Y:S01]  /*95e0*/  @!P2 LDC.64 R16, c[0x0][0x3b0] ;  /* 0x0000ec00ff10ab82 */ /* 0x000e620000000a00 */
[----:B0-----:R-:W-:-:S02]  /*95f0*/  @!P3 IADD3 R26, P0, P1, R14, R26, R7 ;  /* 0x0000001a0e1ab210 */ /* 0x001fc4000791e007 */
[----:B------:R-:W-:Y:S01]  /*9600*/  LEA R14, R25, UR4, 0x3 ;  /* 0x00000004190e7c11 */ /* 0x000fe2000f8e18ff */
[----:B------:R-:W-:Y:S01]  /*9610*/  VIADD R25, R7, 0x480 ;  /* 0x0000048007197836 */ /* 0x000fe20000000000 */
[----:B------:R-:W-:-:S05]  /*9620*/  @!P3 IADD3.X R27, PT, PT, R15, R27, RZ, P0, P1 ;  /* 0x0000001b0f1bb210 */ /* 0x000fca00007e24ff */
[----:B--2---:R0:W-:Y:S01]  /*9630*/  @!P3 STG.E.U8 desc[UR8][R26.64+0x180], R29 ;  /* 0x0001801d1a00b986 */ /* 0x0041e2000c101108 */
[----:B------:R-:W-:-:S03]  /*9640*/  NOP ;  /* 0x0000000000007918 */ /* 0x000fc60000000000 */
[----:B------:R-:W1:Y:S01]  /*9650*/  LDS.64 R14, [R14+0x6600] ;  /* 0x006600000e0e7984 */ /* 0x000e620000000a00 */
[----:B------:R-:W-:-:S03]  /*9660*/  ISETP.GE.AND P3, PT, R25, R4, PT ;  /* 0x000000041900720c */ /* 0x000fc60003f66270 */
[----:B------:R-:W2:Y:S01]  /*9670*/  @!P2 LDS.U8 R13, [R13+0x300] ;  /* 0x000300000d0da984 */ /* 0x000ea20000000000 */
[----:B0-----:R-:W-:-:S09]  /*9680*/  VIADD R29, R7, 0x600 ;  /* 0x00000600071d7836 */ /* 0x001fd20000000000 */
[----:B------:R-:W-:Y:S01]  /*9690*/  @!P3 IMAD R27, R7, -0x3, R6 ;  /* 0xfffffffd071bb824 */ /* 0x000fe200078e0206 */
[----:B-1----:R-:W-:-:S04]  /*96a0*/  @!P2 IADD3 R16, P0, P1, R14, R16, R7 ;  /* 0x000000100e10a210 */ /* 0x002fc8000791e007 */
[----:B------:R-:W-:Y:S02]  /*96b0*/  @!P2 IADD3.X R17, PT, PT, R15, R17, RZ, P0, P1 ;  /* 0x000000110f11a210 */ /* 0x000fe400007e24ff */
[----:B------:R-:W-:Y:S02]  /*96c0*/  LEA R15, R24, UR4, 0x3 ;  /* 0x00000004180f7c11 */ /* 0x000fe4000f8e18ff */
[----:B------:R-:W0:Y:S01]  /*96d0*/  @!P3 LDC.64 R24, c[0x0][0x3b0] ;  /* 0x0000ec00ff18bb82 */ /* 0x000e220000000a00 */
[----:B--2---:R1:W-:Y:S01]  /*96e0*/  @!P2 STG.E.U8 desc[UR8][R16.64+0x300], R13 ;  /* 0x0003000d1000a986 */ /* 0x0043e2000c101108 */
        /* <DEDUP_REMOVED lines=37> */
[----:B0-----:R-:W-:-:S09]  /*9940*/  LOP3.LUT R23, R7, 0xc00, RZ, 0xfc, !PT ;  /* 0x00000c0007177812 */ /* 0x001fd200078efcff */
[----:B------:R-:W-:Y:S01]  /*9950*/  @!P3 IMAD R19, R7, -0x3, R6 ;  /* 0xfffffffd0713b824 */ /* 0x000fe200078e0206 */
[----:B------:R-:W0:Y:S01]  /*9960*/  @!P3 LDC.64 R20, c[0x0][0x3b0] ;  /* 0x0000ec00ff14bb82 */ /* 0x000e220000000a00 */
[----:B-1----:R-:W-:-:S04]  /*9970*/  @!P2 IADD3 R16, P0, P1, R14, R16, R7 ;  /* 0x000000100e10a210 */ /* 0x002fc8000791e007 */
[----:B------:R-:W-:-:S05]  /*9980*/  @!P2 IADD3.X R17, PT, PT, R15, R17, RZ, P0, P1 ;  /* 0x000000110f11a210 */ /* 0x000fca00007e24ff */
[----:B--2---:R1:W-:Y:S01]  /*9990*/  @!P2 STG.E.U8 desc[UR8][R16.64+0x900], R13 ;  /* 0x0009000d1000a986 */ /* 0x0043e2000c101108 */
[----:B------:R-:W-:-:S03]  /*99a0*/  NOP ;  /* 0x0000000000007918 */ /* 0x000fc60000000000 */
[----:B------:R-:W0:Y:S01]  /*99b0*/  LDS.64 R14, [R18+0x6600] ;  /* 0x00660000120e7984 */ /* 0x000e220000000a00 */
[----:B------:R-:W-:Y:S01]  /*99c0*/  ISETP.GE.AND P2, PT, R23, R4, PT ;  /* 0x000000041700720c */ /* 0x000fe20003f46270 */
[----:B------:R-:W-:Y:S02]  /*99d0*/  VIADD R23, R7, 0xd80 ;  /* 0x00000d8007177836 */ /* 0x000fe40000000000 */
[----:B------:R-:W2:Y:S10]  /*99e0*/  @!P3 LDS.U8 R19, [R19+0xa80] ;  /* 0x000a80001313b984 */ /* 0x000eb40000000000 */
[----:B-1----:R-:W1:Y:S01]  /*99f0*/  @!P2 LDC.64 R16, c[0x0][0x3b0] ;  /* 0x0000ec00ff10ab82 */ /* 0x002e620000000a00 */
[----:B0-----:R-:W-:-:S04]  /*9a00*/  @!P3 IADD3 R14, P0, P1, R14, R20, R7 ;  /* 0x000000140e0eb210 */ /* 0x001fc8000791e007 */
[----:B------:R-:W-:Y:S01]  /*9a10*/  @!P3 IADD3.X R15, PT, PT, R15, R21, RZ, P0, P1 ;  /* 0x000000150f0fb210 */ /* 0x000fe200007e24ff */
[----:B------:R-:W-:-:S04]  /*9a20*/  @!P2 IMAD R21, R7, -0x3, R6 ;  /* 0xfffffffd0715a824 */ /* 0x000fc800078e0206 */
[----:B--2---:R0:W-:Y:S01]  /*9a30*/  @!P3 STG.E.U8 desc[UR8][R14.64+0xa80], R19 ;  /* 0x000a80130e00b986 */ /* 0x0041e2000c101108 */
[----:B------:R-:W-:-:S03]  /*9a40*/  NOP ;  /* 0x0000000000007918 */ /* 0x000fc60000000000 */
[----:B------:R-:W1:Y:S01]  /*9a50*/  LDS.64 R12, [R12+0x6600] ;  /* 0x006600000c0c7984 */ /* 0x000e620000000a00 */
[----:B------:R-:W-:Y:S01]  /*9a60*/  ISETP.GE.AND P3, PT, R23, R4, PT ;  /* 0x000000041700720c */ /* 0x000fe20003f66270 */
[C---:B------:R-:W-:Y:S02]  /*9a70*/  VIADD R23, R7.reuse, 0xf00 ;  /* 0x00000f0007177836 */ /* 0x040fe40000000000 */
[----:B------:R-:W2:Y:S10]  /*9a80*/  @!P2 LDS.U8 R21, [R21+0xc00] ;  /* 0x000c00001515a984 */ /* 0x000eb40000000000 */
[----:B0-----:R-:W-:Y:S01]  /*9a90*/  @!P3 IMAD R19, R7, -0x3, R6 ;  /* 0xfffffffd0713b824 */ /* 0x001fe200078e0206 */
[----:B------:R-:W0:Y:S01]  /*9aa0*/  @!P3 LDC.64 R14, c[0x0][0x3b0] ;  /* 0x0000ec00ff0ebb82 */ /* 0x000e220000000a00 */
[----:B-1----:R-:W-:-:S04]  /*9ab0*/  @!P2 IADD3 R16, P0, P1, R12, R16, R7 ;  /* 0x000000100c10a210 */ /* 0x002fc8000791e007 */
[----:B------:R-:W-:-:S05]  /*9ac0*/  @!P2 IADD3.X R17, PT, PT, R13, R17, RZ, P0, P1 ;  /* 0x000000110d11a210 */ /* 0x000fca00007e24ff */
[----:B--2---:R1:W-:Y:S01]  /*9ad0*/  @!P2 STG.E.U8 desc[UR8][R16.64+0xc00], R21 ;  /* 0x000c00151000a986 */ /* 0x0043e2000c101108 */
[----:B------:R-:W-:-:S03]  /*9ae0*/  NOP ;  /* 0x0000000000007918 */ /* 0x000fc60000000000 */
[----:B------:R-:W0:Y:S01]  /*9af0*/  LDS.64 R12, [R11+0x6600] ;  /* 0x006600000b0c7984 */ /* 0x000e220000000a00 */
[----:B------:R-:W-:-:S03]  /*9b00*/  ISETP.GE.AND P2, PT, R23, R4, PT ;  /* 0x000000041700720c */ /* 0x000fc60003f46270 */
[----:B------:R-:W2:Y:S01]  /*9b10*/  @!P3 LDS.U8 R19, [R19+0xd80] ;  /* 0x000d80001313b984 */ /* 0x000ea20000000000 */
[----:B-1----:R-:W-:-:S09]  /*9b20*/  VIADD R21, R7, 0x1080 ;  /* 0x0000108007157836 */ /* 0x002fd20000000000 */
[----:B------:R-:W-:Y:S01]  /*9b30*/  @!P2 IMAD R17, R7, -0x3, R6 ;  /* 0xfffffffd0711a824 */ /* 0x000fe200078e0206 */
[----:B0-----:R-:W-:-:S04]  /*9b40*/  @!P3 IADD3 R12, P0, P1, R12, R14, R7 ;  /* 0x0000000e0c0cb210 */ /* 0x001fc8000791e007 */
[----:B------:R-:W-:Y:S02]  /*9b50*/  @!P3 IADD3.X R13, PT, PT, R13, R15, RZ, P0, P1 ;  /* 0x0000000f0d0db210 */ /* 0x000fe400007e24ff */
[----:B------:R-:W0:Y:S03]  /*9b60*/  @!P2 LDC.64 R14, c[0x0][0x3b0] ;  /* 0x0000ec00ff0eab82 */ /* 0x000e260000000a00 */
[----:B--2---:R1:W-:Y:S01]  /*9b70*/  @!P3 STG.E.U8 desc[UR8][R12.64+0xd80], R19 ;  /* 0x000d80130c00b986 */ /* 0x0043e2000c101108 */
[----:B------:R-:W-:-:S03]  /*9b80*/  NOP ;  /* 0x0000000000007918 */ /* 0x000fc60000000000 */
[----:B------:R-:W0:Y:S01]  /*9b90*/  LDS.64 R10, [R10+0x6600] ;  /* 0x006600000a0a7984 */ /* 0x000e220000000a00 */
[----:B------:R-:W-:Y:S01]  /*9ba0*/  ISETP.GE.AND P3, PT, R21, R4, PT ;  /* 0x000000041500720c */ /* 0x000fe20003f66270 */
[C---:B------:R-:W-:Y:S02]  /*9bb0*/  VIADD R21, R7.reuse, 0x1200 ;  /* 0x0000120007157836 */ /* 0x040fe40000000000 */
[----:B------:R-:W2:Y:S10]  /*9bc0*/  @!P2 LDS.U8 R17, [R17+0xf00] ;  /* 0x000f00001111a984 */ /* 0x000eb40000000000 */
[----:B-1----:R-:W-:Y:S01]  /*9bd0*/  @!P3 IMAD R19, R7, -0x3, R6 ;  /* 0xfffffffd0713b824 */ /* 0x002fe200078e0206 */
[----:B------:R-:W1:Y:S01]  /*9be0*/  @!P3 LDC.64 R12, c[0x0][0x3b0] ;  /* 0x0000ec00ff0cbb82 */ /* 0x000e620000000a00 */
[----:B0-----:R-:W-:-:S04]  /*9bf0*/  @!P2 IADD3 R14, P0, P1, R10, R14, R7 ;  /* 0x0000000e0a0ea210 */ /* 0x001fc8000791e007 */
        /* <DEDUP_REMOVED lines=10> */
[----:B------:R-:W0:Y:S03]  /*9ca0*/  @!P2 LDC.64 R12, c[0x0][0x3b0] ;  /* 0x0000ec00ff0cab82 */ /* 0x000e260000000a00 */
        /* <DEDUP_REMOVED lines=8> */
[----:B------:R-:W-:Y:S02]  /*9d30*/  @!P2 IADD3.X R13, PT, PT, R9, R13, RZ, P0, P1 ;  /* 0x0000000d090da210 */ /* 0x000fe400007e24ff */
[----:B------:R-:W-:Y:S01]  /*9d40*/  LEA R9, R5, UR4, 0x3 ;  /* 0x0000000405097c11 */ /* 0x000fe2000f8e18ff */
[----:B------:R-:W-:Y:S02]  /*9d50*/  @!P3 IMAD R5, R7, -0x3, R6 ;  /* 0xfffffffd0705b824 */ /* 0x000fe400078e0206 */
        /* <DEDUP_REMOVED lines=14> */
[----:B------:R-:W2:Y:S10]  /*9e40*/  @!P2 LDS.U8 R13, [R13+0x1500] ;  /* 0x001500000d0da984 */ /* 0x000eb40000000000 */
[----:B-1----:R-:W-:Y:S01]  /*9e50*/  @!P3 IMAD R5, R7, -0x3, R6 ;  /* 0xfffffffd0705b824 */ /* 0x002fe200078e0206 */
[----:B------:R-:W1:Y:S01]  /*9e60*/  @!P3 LDC.64 R10, c[0x0][0x3b0] ;  /* 0x0000ec00ff0abb82 */ /* 0x000e620000000a00 */
[----:B0-----:R-:W-:-:S04]  /*9e70*/  @!P2 IADD3 R8, P0, P1, R8, R14, R7 ;  /* 0x0000000e0808a210 */ /* 0x001fc8000791e007 */
[----:B------:R-:W-:Y:S02]  /*9e80*/  @!P2 IADD3.X R9, PT, PT, R9, R15, RZ, P0, P1 ;  /* 0x0000000f0909a210 */ /* 0x000fe400007e24ff */
[----:B------:R-:W-:-:S03]  /*9e90*/  LOP3.LUT R15, R7, 0x1800, RZ, 0xfc, !PT ;  /* 0x00001800070f7812 */ /* 0x000fc600078efcff */
[----:B--2---:R0:W-:Y:S01]  /*9ea0*/  @!P2 STG.E.U8 desc[UR8][R8.64+0x1500], R13 ;  /* 0x0015000d0800a986 */ /* 0x0041e2000c101108 */
[----:B------:R-:W-:-:S03]  /*9eb0*/  NOP ;  /* 0x0000000000007918 */ /* 0x000fc60000000000 */
[----:B------:R-:W1:Y:S01]  /*9ec0*/  LDS.64 R2, [R2+0x6600] ;  /* 0x0066000002027984 */ /* 0x000e620000000a00 */
[----:B------:R-:W-:-:S03]  /*9ed0*/  ISETP.GE.AND P2, PT, R15, R4, PT ;  /* 0x000000040f00720c */ /* 0x000fc60003f46270 */
[----:B------:R-:W2:Y:S10]  /*9ee0*/  @!P3 LDS.U8 R5, [R5+0x1680] ;  /* 0x001680000505b984 */ /* 0x000eb40000000000 */
[----:B0-----:R-:W-:Y:S01]  /*9ef0*/  @!P2 IMAD R9, R7, -0x3, R6 ;  /* 0xfffffffd0709a824 */ /* 0x001fe200078e0206 */
[----:B------:R-:W0:Y:S01]  /*9f00*/  @!P2 LDC.64 R12, c[0x0][0x3b0] ;  /* 0x0000ec00ff0cab82 */ /* 0x000e220000000a00 */
[----:B-1----:R-:W-:-:S04]  /*9f10*/  @!P3 IADD3 R10, P0, P1, R2, R10, R7 ;  /* 0x0000000a020ab210 */ /* 0x002fc8000791e007 */
[----:B------:R-:W-:-:S05]  /*9f20*/  @!P3 IADD3.X R11, PT, PT, R3, R11, RZ, P0, P1 ;  /* 0x0000000b030bb210 */ /* 0x000fca00007e24ff */
[----:B--2---:R-:W-:Y:S01]  /*9f30*/  @!P3 STG.E.U8 desc[UR8][R10.64+0x1680], R5 ;  /* 0x001680050a00b986 */ /* 0x004fe2000c101108 */
[----:B------:R-:W-:-:S03]  /*9f40*/  NOP ;  /* 0x0000000000007918 */ /* 0x000fc60000000000 */
[----:B------:R-:W0:Y:S04]  /*9f50*/  LDS.64 R2, [R0+0x6600] ;  /* 0x0066000000027984 */ /* 0x000e280000000a00 */
[----:B------:R-:W1:Y:S01]  /*9f60*/  @!P2 LDS.U8 R9, [R9+0x1800] ;  /* 0x001800000909a984 */ /* 0x000e620000000000 */
[----:B0-----:R-:W-:-:S04]  /*9f70*/  @!P2 IADD3 R2, P0, P1, R2, R12, R7 ;  /* 0x0000000c0202a210 */ /* 0x001fc8000791e007 */
[----:B------:R-:W-:-:S05]  /*9f80*/  @!P2 IADD3.X R3, PT, PT, R3, R13, RZ, P0, P1 ;  /* 0x0000000d0303a210 */ /* 0x000fca00007e24ff */
[----:B-1----:R-:W-:Y:S01]  /*9f90*/  @!P2 STG.E.U8 desc[UR8][R2.64+0x1800], R9 ;  /* 0x001800090200a986 */ /* 0x002fe2000c101108 */
[----:B------:R-:W-:Y:S01]  /*9fa0*/  NOP ;  /* 0x0000000000007918 */ /* 0x000fe20000000000 */
[----:B------:R-:W-:Y:S05]  /*9fb0*/  EXIT ;  /* 0x000000000000794d */ /* 0x000fea0003800000 */
.L_x_473:
[----:B------:R-:W-:Y:S02]  /*9fc0*/  IMAD.MOV.U32 R70, RZ, RZ, R56 ;  /* 0x000000ffff467224 */ /* 0x000fe400078e0038 */
[----:B------:R-:W-:Y:S02]  /*9fd0*/  IMAD.MOV.U32 R72, RZ, RZ, 0x1 ;  /* 0x00000001ff487424 */ /* 0x000fe400078e00ff */
[----:B------:R-:W-:Y:S02]  /*9fe0*/  IMAD.MOV.U32 R74, RZ, RZ, RZ ;  /* 0x000000ffff4a7224 */ /* 0x000fe400078e00ff */
[----:B------:R-:W-:-:S07]  /*9ff0*/  IMAD.MOV.U32 R68, RZ, RZ, -0x1 ;  /* 0xffffffffff447424 */ /* 0x000fce00078e00ff */
[----:B------:R-:W-:Y:S05]  /*a000*/  WARPSYNC.COLLECTIVE R68, `(.L_x_556) ;  /* 0x0000000044087348 */ /* 0x000fea0003c00000 */
[----:B------:R0:W1:Y:S02]  /*a010*/  SHFL.UP P0, R66, R70, R72, R74 ;  /* 0x0400004846427389 */ /* 0x000064000000004a */
[----:B01----:R-:W-:Y:S05]  /*a020*/  ENDCOLLECTIVE ;  /* 0x000000000000791b */ /* 0x003fea0003800000 */
.L_x_556:
[----:B------:R-:W-:Y:S02]  /*a030*/  IMAD.MOV.U32 R72, RZ, RZ, 0x2 ;  /* 0x00000002ff487424 */ /* 0x000fe400078e00ff */
[----:B------:R-:W-:-:S04]  /*a040*/  IMAD.MOV.U32 R77, RZ, RZ, R66 ;  /* 0x000000ffff4d7224 */ /* 0x000fc800078e0042 */
[----:B------:R-:W-:-:S04]  /*a050*/  @P0 IMAD.IADD R77, R56, 0x1, R77 ;  /* 0x00000001384d0824 */ /* 0x000fc800078e024d */
[----:B------:R-:W-:-:S07]  /*a060*/  IMAD.MOV.U32 R70, RZ, RZ, R77 ;  /* 0x000000ffff467224 */ /* 0x000fce00078e004d */
[----:B------:R-:W-:Y:S05]  /*a070*/  WARPSYNC.COLLECTIVE R68, `(.L_x_557) ;  /* 0x0000000044087348 */ /* 0x000fea0003c00000 */
[----:B------:R0:W1:Y:S02]  /*a080*/  SHFL.UP P0, R66, R70, R72, R74 ;  /* 0x0400004846427389 */ /* 0x000064000000004a */
[----:B01----:R-:W-:Y:S05]  /*a090*/  ENDCOLLECTIVE ;  /* 0x000000000000791b */ /* 0x003fea0003800000 */
.L_x_557:
[----:B------:R-:W-:Y:S02]  /*a0a0*/  IMAD.MOV.U32 R72, RZ, RZ, 0x4 ;  /* 0x00000004ff487424 */ /* 0x000fe400078e00ff */
[----:B------:R-:W-:-:S04]  /*a0b0*/  IMAD.MOV.U32 R58, RZ, RZ, R66 ;  /* 0x000000ffff3a7224 */ /* 0x000fc800078e0042 */
[----:B------:R-:W-:-:S04]  /*a0c0*/  @P0 IMAD.IADD R58, R77, 0x1, R58 ;  /* 0x000000014d3a0824 */ /* 0x000fc800078e023a */
[----:B------:R-:W-:-:S07]  /*a0d0*/  IMAD.MOV.U32 R70, RZ, RZ, R58 ;  /* 0x000000ffff467224 */ /* 0x000fce00078e003a */
[----:B------:R-:W-:Y:S05]  /*a0e0*/  WARPSYNC.COLLECTIVE R68, `(.L_x_558) ;  /* 0x0000000044087348 */ /* 0x000fea0003c00000 */
[----:B------:R0:W1:Y:S02]  /*a0f0*/  SHFL.UP P0, R66, R70, R72, R74 ;  /* 0x0400004846427389 */ /* 0x000064000000004a */
[----:B01----:R-:W-:Y:S05]  /*a100*/  ENDCOLLECTIVE ;  /* 0x000000000000791b */ /* 0x003fea0003800000 */
.L_x_558:
[----:B------:R-:W-:Y:S02]  /*a110*/  IMAD.MOV.U32 R72, RZ, RZ, 0x8 ;  /* 0x00000008ff487424 */ /* 0x000fe400078e00ff */
[----:B------:R-:W-:-:S04]  /*a120*/  IMAD.MOV.U32 R62, RZ, RZ, R66 ;  /* 0x000000ffff3e7224 */ /* 0x000fc800078e0042 */
[----:B------:R-:W-:-:S04]  /*a130*/  @P0 IMAD.IADD R62, R58, 0x1, R62 ;  /* 0x000000013a3e0824 */ /* 0x000fc800078e023e */
[----:B------:R-:W-:-:S07]  /*a140*/  IMAD.MOV.U32 R70, RZ, RZ, R62 ;  /* 0x000000ffff467224 */ /* 0x000fce00078e003e */
[----:B------:R-:W-:Y:S05]  /*a150*/  WARPSYNC.COLLECTIVE R68, `(.L_x_559) ;  /* 0x0000000044087348 */ /* 0x000fea0003c00000 */
[----:B------:R0:W1:Y:S02]  /*a160*/  SHFL.UP P0, R66, R70, R72, R74 ;  /* 0x0400004846427389 */ /* 0x000064000000004a */
[----:B01----:R-:W-:Y:S05]  /*a170*/  ENDCOLLECTIVE ;  /* 0x000000000000791b */ /* 0x003fea0003800000 */
.L_x_559:
[----:B------:R-:W-:Y:S02]  /*a180*/  IMAD.MOV.U32 R72, RZ, RZ, 0x10 ;  /* 0x00000010ff487424 */ /* 0x000fe400078e00ff */
[----:B------:R-:W-:-:S04]  /*a190*/  IMAD.MOV.U32 R64, RZ, RZ, R66 ;  /* 0x000000ffff407224 */ /* 0x000fc800078e0042 */
[----:B------:R-:W-:-:S04]  /*a1a0*/  @P0 IMAD.IADD R64, R62, 0x1, R64 ;  /* 0x000000013e400824 */ /* 0x000fc800078e0240 */
[----:B------:R-:W-:-:S07]  /*a1b0*/  IMAD.MOV.U32 R70, RZ, RZ, R64 ;  /* 0x000000ffff467224 */ /* 0x000fce00078e0040 */
[----:B------:R-:W-:Y:S05]  /*a1c0*/  WARPSYNC.COLLECTIVE R68, `(.L_x_560) ;  /* 0x0000000044087348 */ /* 0x000fea0003c00000 */
[----:B------:R0:W1:Y:S02]  /*a1d0*/  SHFL.UP P0, R66, R70, R72, R74 ;  /* 0x0400004846427389 */ /* 0x000064000000004a */
[----:B01----:R-:W-:Y:S05]  /*a1e0*/  ENDCOLLECTIVE ;  /* 0x000000000000791b */ /* 0x003fea0003800000 */
.L_x_560:
[----:B------:R-:W-:Y:S05]  /*a1f0*/  BRA `(.L_x_561) ;  /* 0xffffff8800387947 */ /* 0x000fea000383ffff */
.L_x_562:
        /* <DEDUP_REMOVED lines=16> */
.L_x_3726:


//--------------------- .text._ZN3cub18CUB_300001_SM_10006detail10radix_sort33DeviceRadixSortExclusiveSumKernelINS1_5radix10policy_hubIicyE10Policy1000EyEEvPT0_ --------------------------
	.section	.text._ZN3cub18CUB_300001_SM_10006detail10radix_sort33DeviceRadixSortExclusiveSumKernelINS1_5radix10policy_hubIicyE10Policy1000EyEEvPT0_,"ax",@progbits
	.align	128
        .global         _ZN3cub18CUB_300001_SM_10006detail10radix_sort33DeviceRadixSortExclusiveSumKernelINS1_5radix10policy_hubIicyE10Policy1000EyEEvPT0_
        .type           _ZN3cub18CUB_300001_SM_10006detail10radix_sort33DeviceRadixSortExclusiveSumKernelINS1_5radix10policy_hubIicyE10Policy1000EyEEvPT0_,@function
        .size           _ZN3cub18CUB_300001_SM_10006detail10radix_sort33DeviceRadixSortExclusiveSumKernelINS1_5radix10policy_hubIicyE10Policy1000EyEEvPT0_,(.L_x_3727 - _ZN3cub18CUB_300001_SM_10006detail10radix_sort33DeviceRadixSortExclusiveSumKernelINS1_5radix10policy_hubIicyE10Policy1000EyEEvPT0_)
        .other          _ZN3cub18CUB_300001_SM_10006detail10radix_sort33DeviceRadixSortExclusiveSumKernelINS1_5radix10policy_hubIicyE10Policy1000EyEEvPT0_,@"STO_CUDA_ENTRY STV_DEFAULT"
_ZN3cub18CUB_300001_SM_10006detail10radix_sort33DeviceRadixSortExclusiveSumKernelINS1_5radix10policy_hubIicyE10Policy1000EyEEvPT0_:
.text._ZN3cub18CUB_300001_SM_10006detail10radix_sort33DeviceRadixSortExclusiveSumKernelINS1_5radix10policy_hubIicyE10Policy1000EyEEvPT0_:
        /* <DEDUP_REMOVED lines=63> */
.L_x_575:
        /* <DEDUP_REMOVED lines=28> */
.L_x_563:
[----:B------:R-:W-:Y:S05]  /*05b0*/  WARPSYNC.ALL ;  /* 0x0000000000007948 */ /* 0x000fea0003800000 */
[----:B------:R-:W-:Y:S06]  /*05c0*/  BAR.SYNC.DEFER_BLOCKING 0x0 ;  /* 0x0000000000007b1d */ /* 0x000fec0000010000 */
[----:B------:R-:W-:Y:S05]  /*05d0*/  @P1 EXIT ;  /* 0x000000000000194d */ /* 0x000fea0003800000 */
[----:B01----:R-:W0:Y:S04]  /*05e0*/  LDS.64 R2, [R0+0x10] ;  /* 0x0000100000027984 */ /* 0x003e280000000a00 */
[----:B0-----:R-:W-:Y:S01]  /*05f0*/  STG.E.64 desc[UR4][R16.64], R2 ;  /* 0x0000000210007986 */ /* 0x001fe2000c101b04 */
[----:B------:R-:W-:Y:S05]  /*0600*/  EXIT ;  /* 0x000000000000794d */ /* 0x000fea0003800000 */
.L_x_564:
[----:B------:R-:W-:Y:S02]  /*0610*/  IMAD.MOV.U32 R24, RZ, RZ, R20 ;  /* 0x000000ffff187224 */ /* 0x000fe400078e0014 */
[----:B------:R-:W-:Y:S02]  /*0620*/  IMAD.MOV.U32 R23, RZ, RZ, 0x1 ;  /* 0x00000001ff177424 */ /* 0x000fe400078e00ff */
[----:B------:R-:W-:Y:S02]  /*0630*/  IMAD.MOV.U32 R22, RZ, RZ, RZ ;  /* 0x000000ffff167224 */ /* 0x000fe400078e00ff */
[----:B------:R-:W-:-:S07]  /*0640*/  IMAD.MOV.U32 R21, RZ, RZ, -0x1 ;  /* 0xffffffffff157424 */ /* 0x000fce00078e00ff */
[----:B------:R-:W-:Y:S05]  /*0650*/  WARPSYNC.COLLECTIVE R21, `(.L_x_565) ;  /* 0x0000000015087348 */ /* 0x000fea0003c00000 */
[----:B------:R0:W1:Y:S02]  /*0660*/  SHFL.UP P0, R25, R24, R23, R22 ;  /* 0x0400001718197389 */ /* 0x0000640000000016 */
[----:B01----:R-:W-:Y:S05]  /*0670*/  ENDCOLLECTIVE ;  /* 0x000000000000791b */ /* 0x003fea0003800000 */
.L_x_565:
[----:B------:R-:W-:Y:S02]  /*0680*/  IMAD.MOV.U32 R24, RZ, RZ, R19 ;  /* 0x000000ffff187224 */ /* 0x000fe400078e0013 */
[----:B------:R-:W-:-:S07]  /*0690*/  IMAD.MOV.U32 R27, RZ, RZ, R25 ;  /* 0x000000ffff1b7224 */ /* 0x000fce00078e0019 */
[----:B------:R-:W-:Y:S05]  /*06a0*/  WARPSYNC.COLLECTIVE R21, `(.L_x_566) ;  /* 0x0000000015087348 */ /* 0x000fea0003c00000 */
[----:B------:R0:W1:Y:S02]  /*06b0*/  SHFL.UP P0, R25, R24, R23, R22 ;  /* 0x0400001718197389 */ /* 0x0000640000000016 */
[----:B01----:R-:W-:Y:S05]  /*06c0*/  ENDCOLLECTIVE ;  /* 0x000000000000791b */ /* 0x003fea0003800000 */
.L_x_566:
        /* <DEDUP_REMOVED lines=9> */
.L_x_567:
[----:B------:R-:W-:Y:S02]  /*0760*/  IMAD.MOV.U32 R24, RZ, RZ, R26 ;  /* 0x000000ffff187224 */ /* 0x000fe400078e001a */
[----:B------:R-:W-:-:S07]  /*0770*/  IMAD.MOV.U32 R28, RZ, RZ, R25 ;  /* 0x000000ffff1c7224 */ /* 0x000fce00078e0019 */
[----:B------:R-:W-:Y:S05]  /*0780*/  WARPSYNC.COLLECTIVE R21, `(.L_x_568) ;  /* 0x0000000015087348 */ /* 0x000fea0003c00000 */
[----:B------:R0:W1:Y:S02]  /*0790*/  SHFL.UP P0, R25, R24, R23, R22 ;  /* 0x0400001718197389 */ /* 0x0000640000000016 */
[----:B01----:R-:W-:Y:S05]  /*07a0*/  ENDCOLLECTIVE ;  /* 0x000000000000791b */ /* 0x003fea0003800000 */
.L_x_568:
        /* <DEDUP_REMOVED lines=9> */
.L_x_569:
[----:B------:R-:W-:Y:S02]  /*0840*/  IMAD.MOV.U32 R24, RZ, RZ, R29 ;  /* 0x000000ffff187224 */ /* 0x000fe400078e001d */
[----:B------:R-:W-:-:S07]  /*0850*/  IMAD.MOV.U32 R27, RZ, RZ, R25 ;  /* 0x000000ffff1b7224 */ /* 0x000fce00078e0019 */
[----:B------:R-:W-:Y:S05]  /*0860*/  WARPSYNC.COLLECTIVE R21, `(.L_x_570) ;  /* 0x0000000015087348 */ /* 0x000fea0003c00000 */
[----:B------:R0:W1:Y:S02]  /*0870*/  SHFL.UP P0, R25, R24, R23, R22 ;  /* 0x0400001718197389 */ /* 0x0000640000000016 */
[----:B01----:R-:W-:Y:S05]  /*0880*/  ENDCOLLECTIVE ;  /* 0x000000000000791b */ /* 0x003fea0003800000 */
.L_x_570:
        /* <DEDUP_REMOVED lines=9> */
.L_x_571:
[----:B------:R-:W-:Y:S02]  /*0920*/  IMAD.MOV.U32 R24, RZ, RZ, R29 ;  /* 0x000000ffff187224 */ /* 0x000fe400078e001d */
[----:B------:R-:W-:-:S07]  /*0930*/  IMAD.MOV.U32 R27, RZ, RZ, R25 ;  /* 0x000000ffff1b7224 */ /* 0x000fce00078e0019 */
[----:B------:R-:W-:Y:S05]  /*0940*/  WARPSYNC.COLLECTIVE R21, `(.L_x_572) ;  /* 0x0000000015087348 */ /* 0x000fea0003c00000 */
[----:B------:R0:W1:Y:S02]  /*0950*/  SHFL.UP P0, R25, R24, R23, R22 ;  /* 0x0400001718197389 */ /* 0x0000640000000016 */
[----:B01----:R-:W-:Y:S05]  /*0960*/  ENDCOLLECTIVE ;  /* 0x000000000000791b */ /* 0x003fea0003800000 */
.L_x_572:
        /* <DEDUP_REMOVED lines=9> */
.L_x_573:
[----:B------:R-:W-:Y:S02]  /*0a00*/  IMAD.MOV.U32 R24, RZ, RZ, R26 ;  /* 0x000000ffff187224 */ /* 0x000fe400078e001a */
[----:B------:R-:W-:-:S07]  /*0a10*/  IMAD.MOV.U32 R28, RZ, RZ, R25 ;  /* 0x000000ffff1c7224 */ /* 0x000fce00078e0019 */
[----:B------:R-:W-:Y:S05]  /*0a20*/  WARPSYNC.COLLECTIVE R21, `(.L_x_574) ;  /* 0x0000000015087348 */ /* 0x000fea0003c00000 */
[----:B------:R0:W1:Y:S02]  /*0a30*/  SHFL.UP P0, R25, R24, R23, R22 ;  /* 0x0400001718197389 */ /* 0x0000640000000016 */
[----:B01----:R-:W-:Y:S05]  /*0a40*/  ENDCOLLECTIVE ;  /* 0x000000000000791b */ /* 0x003fea0003800000 */
.L_x_574:
[----:B------:R-:W-:Y:S05]  /*0a50*/  BRA `(.L_x_575) ;  /* 0xfffffff800647947 */ /* 0x000fea000383ffff */
.L_x_576:
        /* <DEDUP_REMOVED lines=10> */
.L_x_3727:


//--------------------- .text._ZN3cub18CUB_300001_SM_10006detail10radix_sort30DeviceRadixSortHistogramKernelINS1_5radix10policy_hubIicyE10Policy1000ELNS0_9SortOrderE0EiyNS1_21identity_decomposer_tEEEvPT2_PKT1_SA_iiT3_ --------------------------
	.section	.text._ZN3cub18CUB_300001_SM_10006detail10radix_sort30DeviceRadixSortHistogramKernelINS1_5radix10policy_hubIicyE10Policy1000ELNS0_9SortOrderE0EiyNS1_21identity_decomposer_tEEEvPT2_PKT1_SA_iiT3_,"ax",@progbits
	.align	128
        .global         _ZN3cub18CUB_300001_SM_10006detail10radix_sort30DeviceRadixSortHistogramKernelINS1_5radix10policy_hubIicyE10Policy1000ELNS0_9SortOrderE0EiyNS1_21identity_decomposer_tEEEvPT2_PKT1_SA_iiT3_
        .type           _ZN3cub18CUB_300001_SM_10006detail10radix_sort30DeviceRadixSortHistogramKernelINS1_5radix10policy_hubIicyE10Policy1000ELNS0_9SortOrderE0EiyNS1_21identity_decomposer_tEEEvPT2_PKT1_SA_iiT3_,@function
        .size           _ZN3cub18CUB_300001_SM_10006detail10radix_sort30DeviceRadixSortHistogramKernelINS1_5radix10policy_hubIicyE10Policy1000ELNS0_9SortOrderE0EiyNS1_21identity_decomposer_tEEEvPT2_PKT1_SA_iiT3_,(.L_x_3728 - _ZN3cub18CUB_300001_SM_10006detail10radix_sort30DeviceRadixSortHistogramKernelINS1_5radix10policy_hubIicyE10Policy1000ELNS0_9SortOrderE0EiyNS1_21identity_decomposer_tEEEvPT2_PKT1_SA_iiT3_)
        .other          _ZN3cub18CUB_300001_SM_10006detail10radix_sort30DeviceRadixSortHistogramKernelINS1_5radix10policy_hubIicyE10Policy1000ELNS0_9SortOrderE0EiyNS1_21identity_decomposer_tEEEvPT2_PKT1_SA_iiT3_,@"STO_CUDA_ENTRY STV_DEFAULT"
_ZN3cub18CUB_300001_SM_10006detail10radix_sort30DeviceRadixSortHistogramKernelINS1_5radix10policy_hubIicyE10Policy1000ELNS0_9SortOrderE0EiyNS1_21identity_decomposer_tEEEvPT2_PKT1_SA_iiT3_:
.text._ZN3cub18CUB_300001_SM_10006detail10radix_sort30DeviceRadixSortHistogramKernelINS1_5radix10policy_hubIicyE10Policy1000ELNS0_9SortOrderE0EiyNS1_21identity_decomposer_tEEEvPT2_PKT1_SA_iiT3_:
        /* <DEDUP_REMOVED lines=42> */
.L_x_660:
        /* <DEDUP_REMOVED lines=9> */
.L_x_580:
        /* <DEDUP_REMOVED lines=21> */
.L_x_579:
        /* <DEDUP_REMOVED lines=19> */
.L_x_582:
        /* <DEDUP_REMOVED lines=18> */
.L_x_581:
[----:B------:R-:W-:-:S13]  /*06d0*/  ISETP.GT.U32.AND P2, PT, R4, 0x7f, PT ;  /* 0x0000007f0400780c */ /* 0x000fda0003f44070 */
[----:B------:R-:W-:Y:S05]  /*06e0*/  @P2 BRA `(.L_x_578) ;  /* 0x0000000000e02947 */ /* 0x000fea0003800000 */
[----:B--23--:R-:W-:Y:S01]  /*06f0*/  HFMA2 R3, -RZ, RZ, 0, 0 ;  /* 0x00000000ff037431 */ /* 0x00cfe200000001ff */
[----:B------:R-:W-:Y:S06]  /*0700*/  @!P1 BRA `(.L_x_583) ;  /* 0x0000000000589947 */ /* 0x000fec0003800000 */
[----:B------:R-:W-:-:S07]  /*0710*/  IMAD.MOV.U32 R3, RZ, RZ, RZ ;  /* 0x000000ffff037224 */ /* 0x000fce00078e00ff */
.L_x_584:
        /* <DEDUP_REMOVED lines=21> */
.L_x_583:
        /* <DEDUP_REMOVED lines=14> */
.L_x_585:
        /* <DEDUP_REMOVED lines=18> */
.L_x_578:
[----:B------:R-:W-:Y:S05]  /*0a70*/  BSYNC.RECONVERGENT B0 ;  /* 0x0000000000007941 */ /* 0x000fea0003800200 */
.L_x_577:
        /* <DEDUP_REMOVED lines=16> */
.L_x_591:
        /* <DEDUP_REMOVED lines=36> */
.L_x_587:
        /* <DEDUP_REMOVED lines=67> */
.L_x_588:
        /* <DEDUP_REMOVED lines=24> */
.L_x_590:
        /* <DEDUP_REMOVED lines=73> */
.L_x_589:
[----:B------:R-:W-:Y:S05]  /*1800*/  BRA.U !UP0, `(.L_x_591) ;  /* 0xfffffff108dc7547 */ /* 0x000fea000b83ffff */
.L_x_586:
        /* <DEDUP_REMOVED lines=9> */
.L_x_611:
        /* <DEDUP_REMOVED lines=16> */
.L_x_596:
[----:B------:R-:W-:Y:S05]  /*19a0*/  BSYNC.RECONVERGENT B1 ;  /* 0x0000000000017941 */ /* 0x000fea0003800200 */
.L_x_595:
        /* <DEDUP_REMOVED lines=15> */
.L_x_598:
[----:B------:R-:W-:Y:S05]  /*1aa0*/  BSYNC.RECONVERGENT B1 ;  /* 0x0000000000017941 */ /* 0x000fea0003800200 */
.L_x_597:
[----:B------:R-:W-:Y:S04]  /*1ab0*/  BSSY.RECONVERGENT B1, `(.L_x_599) ;  /* 0x0000007000017945 */ /* 0x000fe80003800200 */
[----:B------:R-:W-:Y:S05]  /*1ac0*/  @!P0 BRA `(.L_x_600) ;  /* 0x0000000000148947 */ /* 0x000fea0003800000 */
[----:B01----:R-:W-:Y:S02]  /*1ad0*/  IMAD R17, R5, 0x100, R4 ;  /* 0x0000010005117824 */ /* 0x003fe400078e0204 */
[----:B------:R-:W-:-:S03]  /*1ae0*/  IMAD.MOV.U32 R23, RZ, RZ, RZ ;  /* 0x000000ffff177224 */ /* 0x000fc600078e00ff */
[----:B------:R-:W-:-:S05]  /*1af0*/  IADD3 R17, PT, PT, R17, 0x200, RZ ;  /* 0x0000020011117810 */ /* 0x000fca0007ffe0ff */
[----:B------:R-:W-:-:S05]  /*1b00*/  IMAD.WIDE.U32 R16, R17, 0x8, R2 ;  /* 0x0000000811107825 */ /* 0x000fca00078e0002 */
[----:B------:R2:W-:Y:S02]  /*1b10*/  REDG.E.ADD.64.STRONG.GPU desc[UR20][R16.64], R22 ;  /* 0x000000161000798e */ /* 0x0005e4000c12e514 */
.L_x_600:
[----:B------:R-:W-:Y:S05]  /*1b20*/  BSYNC.RECONVERGENT B1 ;  /* 0x0000000000017941 */ /* 0x000fea0003800200 */
.L_x_599:
[----:B------:R-:W-:Y:S04]  /*1b30*/  BSSY.RECONVERGENT B1, `(.L_x_601) ;  /* 0x0000007000017945 */ /* 0x000fe80003800200 */
[----:B------:R-:W-:Y:S05]  /*1b40*/  @!P1 BRA `(.L_x_602) ;  /* 0x0000000000149947 */ /* 0x000fea0003800000 */
[----:B012---:R-:W-:Y:S02]  /*1b50*/  IMAD R17, R5, 0x100, R4 ;  /* 0x0000010005117824 */ /* 0x007fe400078e0204 */
[----:B------:R-:W-:Y:S02]  /*1b60*/  IMAD.MOV.U32 R15, RZ, RZ, RZ ;  /* 0x000000ffff0f7224 */ /* 0x000fe400078e00ff */
[----:B------:R-:W-:-:S04]  /*1b70*/  VIADD R17, R17, 0x300 ;  /* 0x0000030011117836 */ /* 0x000fc80000000000 */
[----:B------:R-:W-:-:S05]  /*1b80*/  IMAD.WIDE.U32 R16, R17, 0x8, R2 ;  /* 0x0000000811107825 */ /* 0x000fca00078e0002 */
[----:B------:R3:W-:Y:S02]  /*1b90*/  REDG.E.ADD.64.STRONG.GPU desc[UR20][R16.64], R14 ;  /* 0x0000000e1000798e */ /* 0x0007e4000c12e514 */
.L_x_602:
[----:B------:R-:W-:Y:S05]  /*1ba0*/  BSYNC.RECONVERGENT B1 ;  /* 0x0000000000017941 */ /* 0x000fea0003800200 */
.L_x_601:
[----:B------:R-:W-:Y:S04]  /*1bb0*/  BSSY.RECONVERGENT B1, `(.L_x_603) ;  /* 0x0000007000017945 */ /* 0x000fe80003800200 */
[----:B------:R-:W-:Y:S05]  /*1bc0*/  @!P2 BRA `(.L_x_604) ;  /* 0x000000000014a947 */ /* 0x000fea0003800000 */
[----:B---3--:R-:W-:Y:S02]  /*1bd0*/  IMAD R15, R5, 0x100, R4 ;  /* 0x00000100050f7824 */ /* 0x008fe400078e0204 */
[----:B------:R-:W-:Y:S02]  /*1be0*/  HFMA2 R13, -RZ, RZ, 0, 0 ;  /* 0x00000000ff0d7431 */ /* 0x000fe400000001ff */
[----:B------:R-:W-:-:S04]  /*1bf0*/  VIADD R15, R15, 0x400 ;  /* 0x000004000f0f7836 */ /* 0x000fc80000000000 */
[----:B------:R-:W-:-:S05]  /*1c00*/  IMAD.WIDE.U32 R14, R15, 0x8, R2 ;  /* 0x000000080f0e7825 */ /* 0x000fca00078e0002 */
[----:B------:R4:W-:Y:S02]  /*1c10*/  REDG.E.ADD.64.STRONG.GPU desc[UR20][R14.64], R12 ;  /* 0x0000000c0e00798e */ /* 0x0009e4000c12e514 */
.L_x_604:
[----:B------:R-:W-:Y:S05]  /*1c20*/  BSYNC.RECONVERGENT B1 ;  /* 0x0000000000017941 */ /* 0x000fea0003800200 */
.L_x_603:
[----:B------:R-:W-:Y:S04]  /*1c30*/  BSSY.RECONVERGENT B1, `(.L_x_605) ;  /* 0x0000007000017945 */ /* 0x000fe80003800200 */
[----:B------:R-:W-:Y:S05]  /*1c40*/  @!P3 BRA `(.L_x_606) ;  /* 0x000000000014b947 */ /* 0x000fea0003800000 */
[----:B----4-:R-:W-:Y:S02]  /*1c50*/  IMAD R13, R5, 0x100, R4 ;  /* 0x00000100050d7824 */ /* 0x010fe400078e0204 */
[----:B------:R-:W-:Y:S02]  /*1c60*/  IMAD.MOV.U32 R7, RZ, RZ, RZ ;  /* 0x000000ffff077224 */ /* 0x000fe400078e00ff */
[----:B------:R-:W-:-:S04]  /*1c70*/  VIADD R13, R13, 0x500 ;  /* 0x000005000d0d7836 */ /* 0x000fc80000000000 */
[----:B------:R-:W-:-:S05]  /*1c80*/  IMAD.WIDE.U32 R12, R13, 0x8, R2 ;  /* 0x000000080d0c7825 */ /* 0x000fca00078e0002 */
[----:B------:R4:W-:Y:S02]  /*1c90*/  REDG.E.ADD.64.STRONG.GPU desc[UR20][R12.64], R6 ;  /* 0x000000060c00798e */ /* 0x0009e4000c12e514 */
.L_x_606:
[----:B------:R-:W-:Y:S05]  /*1ca0*/  BSYNC.RECONVERGENT B1 ;  /* 0x0000000000017941 */ /* 0x000fea0003800200 */
.L_x_605:
[----:B------:R-:W-:Y:S04]  /*1cb0*/  BSSY.RECONVERGENT B1, `(.L_x_607) ;  /* 0x0000007000017945 */ /* 0x000fe80003800200 */
[----:B------:R-:W-:Y:S05]  /*1cc0*/  @!P4 BRA `(.L_x_608) ;  /* 0x000000000014c947 */ /* 0x000fea0003800000 */
[----:B----4-:R-:W-:Y:S02]  /*1cd0*/  IMAD R7, R5, 0x100, R4 ;  /* 0x0000010005077824 */ /* 0x010fe400078e0204 */
[----:B------:R-:W-:Y:S02]  /*1ce0*/  IMAD.MOV.U32 R9, RZ, RZ, RZ ;  /* 0x000000ffff097224 */ /* 0x000fe400078e00ff */
[----:B------:R-:W-:-:S04]  /*1cf0*/  VIADD R7, R7, 0x600 ;  /* 0x0000060007077836 */ /* 0x000fc80000000000 */
[----:B------:R-:W-:-:S05]  /*1d00*/  IMAD.WIDE.U32 R6, R7, 0x8, R2 ;  /* 0x0000000807067825 */ /* 0x000fca00078e0002 */
[----:B------:R4:W-:Y:S02]  /*1d10*/  REDG.E.ADD.64.STRONG.GPU desc[UR20][R6.64], R8 ;  /* 0x000000080600798e */ /* 0x0009e4000c12e514 */
.L_x_608:
[----:B------:R-:W-:Y:S05]  /*1d20*/  BSYNC.RECONVERGENT B1 ;  /* 0x0000000000017941 */ /* 0x000fea0003800200 */
.L_x_607:
[----:B------:R-:W-:Y:S04]  /*1d30*/  BSSY.RECONVERGENT B1, `(.L_x_609) ;  /* 0x0000007000017945 */ /* 0x000fe80003800200 */
[----:B------:R-:W-:Y:S05]  /*1d40*/  @!P5 BRA `(.L_x_610) ;  /* 0x000000000014d947 */ /* 0x000fea0003800000 */
[----:B----4-:R-:W-:Y:S01]  /*1d50*/  LEA R7, R5, R4, 0x8 ;  /* 0x0000000405077211 */ /* 0x010fe200078e40ff */
[----:B------:R-:W-:-:S04]  /*1d60*/  IMAD.MOV.U32 R11, RZ, RZ, RZ ;  /* 0x000000ffff0b7224 */ /* 0x000fc800078e00ff */
[----:B------:R-:W-:-:S04]  /*1d70*/  VIADD R7, R7, 0x700 ;  /* 0x0000070007077836 */ /* 0x000fc80000000000 */
[----:B------:R-:W-:-:S05]  /*1d80*/  IMAD.WIDE.U32 R6, R7, 0x8, R2 ;  /* 0x0000000807067825 */ /* 0x000fca00078e0002 */
[----:B------:R4:W-:Y:S02]  /*1d90*/  REDG.E.ADD.64.STRONG.GPU desc[UR20][R6.64], R10 ;  /* 0x0000000a0600798e */ /* 0x0009e4000c12e514 */
.L_x_610:
[----:B------:R-:W-:Y:S05]  /*1da0*/  BSYNC.RECONVERGENT B1 ;  /* 0x0000000000017941 */ /* 0x000fea0003800200 */
.L_x_609:
[----:B------:R-:W-:-:S05]  /*1db0*/  VIADD R5, R5, 0x8 ;  /* 0x0000000805057836 */ /* 0x000fca0000000000 */
[----:B------:R-:W-:-:S13]  /*1dc0*/  ISETP.NE.AND P0, PT, R5, UR27, PT ;  /* 0x0000001b05007c0c */ /* 0x000fda000bf05270 */
[----:B------:R-:W-:Y:S05]  /*1dd0*/  @P0 BRA `(.L_x_611) ;  /* 0xfffffff800b00947 */ /* 0x000fea000383ffff */
[----:B------:R-:W-:-:S07]  /*1de0*/  IMAD.U32 R3, RZ, RZ, UR27 ;  /* 0x0000001bff037e24 */ /* 0x000fce000f8e00ff */
.L_x_594:
        /* <DEDUP_REMOVED lines=24> */
.L_x_615:
[----:B------:R-:W-:Y:S05]  /*1f70*/  BSYNC.RECONVERGENT B1 ;  /* 0x0000000000017941 */ /* 0x000fea0003800200 */
.L_x_614:
        /* <DEDUP_REMOVED lines=9> */
.L_x_617:
[----:B------:R-:W-:Y:S05]  /*2010*/  BSYNC.RECONVERGENT B1 ;  /* 0x0000000000017941 */ /* 0x000fea0003800200 */
.L_x_616:
        /* <DEDUP_REMOVED lines=8> */
.L_x_619:
[----:B------:R-:W-:Y:S05]  /*20a0*/  BSYNC.RECONVERGENT B1 ;  /* 0x0000000000017941 */ /* 0x000fea0003800200 */
.L_x_618:
        /* <DEDUP_REMOVED lines=9> */
.L_x_621:
[----:B------:R-:W-:Y:S05]  /*2140*/  BSYNC.RECONVERGENT B1 ;  /* 0x0000000000017941 */ /* 0x000fea0003800200 */
.L_x_620:
[----:B------:R-:W-:-:S07]  /*2150*/  VIADD R3, R3, 0x4 ;  /* 0x0000000403037836 */ /* 0x000fce0000000000 */
.L_x_613:
        /* <DEDUP_REMOVED lines=18> */
.L_x_625:
[----:B------:R-:W-:Y:S05]  /*2280*/  BSYNC.RECONVERGENT B2 ;  /* 0x0000000000027941 */ /* 0x000fea0003800200 */
.L_x_624:
        /* <DEDUP_REMOVED lines=9> */
.L_x_627:
[----:B------:R-:W-:Y:S05]  /*2320*/  BSYNC.RECONVERGENT B2 ;  /* 0x0000000000027941 */ /* 0x000fea0003800200 */
.L_x_626:
[----:B------:R-:W-:-:S07]  /*2330*/  VIADD R3, R3, 0x2 ;  /* 0x0000000203037836 */ /* 0x000fce0000000000 */
.L_x_623:
        /* <DEDUP_REMOVED lines=12> */
.L_x_622:
[----:B------:R-:W-:Y:S05]  /*2400*/  BSYNC.RECONVERGENT B1 ;  /* 0x0000000000017941 */ /* 0x000fea0003800200 */
.L_x_612:
[----:B------:R-:W-:-:S13]  /*2410*/  ISETP.GT.U32.AND P0, PT, R4, 0x7f, PT ;  /* 0x0000007f0400780c */ /* 0x000fda0003f04070 */
[----:B------:R-:W-:Y:S05]  /*2420*/  @P0 BRA `(.L_x_593) ;  /* 0x0000000800900947 */ /* 0x000fea0003800000 */
[----:B------:R-:W-:Y:S01]  /*2430*/  UISETP.GE.U32.AND UP0, UPT, UR22, 0x7, UPT ;  /* 0x000000071600788c */ /* 0x000fe2000bf06070 */
[----:B0-----:R-:W-:-:S08]  /*2440*/  IMAD.MOV.U32 R3, RZ, RZ, RZ ;  /* 0x000000ffff037224 */ /* 0x001fd000078e00ff */
[----:B------:R-:W-:Y:S05]  /*2450*/  BRA.U !UP0, `(.L_x_628) ;  /* 0x0000000508147547 */ /* 0x000fea000b800000 */
[----:B------:R-:W0:Y:S01]  /*2460*/  LDC.64 R2, c[0x0][0x380] ;  /* 0x0000e000ff027b82 */ /* 0x000e220000000a00 */
[----:B------:R-:W-:-:S07]  /*2470*/  IMAD.MOV.U32 R9, RZ, RZ, RZ ;  /* 0x000000ffff097224 */ /* 0x000fce00078e00ff */
.L_x_645:
        /* <DEDUP_REMOVED lines=18> */
.L_x_630:
[----:B------:R-:W-:Y:S05]  /*25a0*/  BSYNC.RECONVERGENT B1 ;  /* 0x0000000000017941 */ /* 0x000fea0003800200 */
.L_x_629:
[----:B------:R-:W-:Y:S04]  /*25b0*/  BSSY.RECONVERGENT B1, `(.L_x_631) ;  /* 0x0000005000017945 */ /* 0x000fe80003800200 */
[----:B------:R-:W-:Y:S05]  /*25c0*/  @!P1 BRA `(.L_x_632) ;  /* 0x00000000000c9947 */ /* 0x000fea0003800000 */
[----:B0-----:R-:W-:Y:S02]  /*25d0*/  IMAD.MOV.U32 R14, RZ, RZ, R13 ;  /* 0x000000ffff0e7224 */ /* 0x001fe400078e000d */
[----:B------:R-:W-:-:S05]  /*25e0*/  IMAD.MOV.U32 R15, RZ, RZ, RZ ;  /* 0x000000ffff0f7224 */ /* 0x000fca00078e00ff */
[----:B------:R1:W-:Y:S02]  /*25f0*/  REDG.E.ADD.64.STRONG.GPU desc[UR20][R6.64+0xc00], R14 ;  /* 0x000c000e0600798e */ /* 0x0003e4000c12e514 */
.L_x_632:
[----:B------:R-:W-:Y:S05]  /*2600*/  BSYNC.RECONVERGENT B1 ;  /* 0x0000000000017941 */ /* 0x000fea0003800200 */
.L_x_631:
        /* <DEDUP_REMOVED lines=12> */
.L_x_634:
[----:B------:R-:W-:Y:S05]  /*26d0*/  BSYNC.RECONVERGENT B1 ;  /* 0x0000000000017941 */ /* 0x000fea0003800200 */
.L_x_633:
[----:B------:R-:W-:Y:S04]  /*26e0*/  BSSY.RECONVERGENT B1, `(.L_x_635) ;  /* 0x0000005000017945 */ /* 0x000fe80003800200 */
[----:B------:R-:W-:Y:S05]  /*26f0*/  @!P1 BRA `(.L_x_636) ;  /* 0x00000000000c9947 */ /* 0x000fea0003800000 */
[----:B012---:R-:W-:Y:S02]  /*2700*/  IMAD.MOV.U32 R14, RZ, RZ, R18 ;  /* 0x000000ffff0e7224 */ /* 0x007fe400078e0012 */
[----:B------:R-:W-:-:S05]  /*2710*/  IMAD.MOV.U32 R15, RZ, RZ, RZ ;  /* 0x000000ffff0f7224 */ /* 0x000fca00078e00ff */
[----:B------:R3:W-:Y:S02]  /*2720*/  REDG.E.ADD.64.STRONG.GPU desc[UR20][R6.64+0x1c00], R14 ;  /* 0x001c000e0600798e */ /* 0x0007e4000c12e514 */
.L_x_636:
[----:B------:R-:W-:Y:S05]  /*2730*/  BSYNC.RECONVERGENT B1 ;  /* 0x0000000000017941 */ /* 0x000fea0003800200 */
.L_x_635:
[----:B------:R-:W-:Y:S04]  /*2740*/  BSSY.RECONVERGENT B1, `(.L_x_637) ;  /* 0x0000005000017945 */ /* 0x000fe80003800200 */
[----:B------:R-:W-:Y:S05]  /*2750*/  @!P2 BRA `(.L_x_638) ;  /* 0x00000000000ca947 */ /* 0x000fea0003800000 */
[----:B0123--:R-:W-:Y:S01]  /*2760*/  MOV R14, R19 ;  /* 0x00000013000e7202 */ /* 0x00ffe20000000f00 */
[----:B------:R-:W-:-:S05]  /*2770*/  IMAD.MOV.U32 R15, RZ, RZ, RZ ;  /* 0x000000ffff0f7224 */ /* 0x000fca00078e00ff */
[----:B------:R4:W-:Y:S02]  /*2780*/  REDG.E.ADD.64.STRONG.GPU desc[UR20][R6.64+0x2400], R14 ;  /* 0x0024000e0600798e */ /* 0x0009e4000c12e514 */
.L_x_638:
[----:B------:R-:W-:Y:S05]  /*2790*/  BSYNC.RECONVERGENT B1 ;  /* 0x0000000000017941 */ /* 0x000fea0003800200 */
.L_x_637:
[----:B------:R-:W-:Y:S04]  /*27a0*/  BSSY.RECONVERGENT B1, `(.L_x_639) ;  /* 0x0000004000017945 */ /* 0x000fe80003800200 */
[----:B------:R-:W-:Y:S05]  /*27b0*/  @!P3 BRA `(.L_x_640) ;  /* 0x000000000008b947 */ /* 0x000fea0003800000 */
[----:B------:R-:W-:-:S05]  /*27c0*/  IMAD.MOV.U32 R17, RZ, RZ, RZ ;  /* 0x000000ffff117224 */ /* 0x000fca00078e00ff */
[----:B------:R0:W-:Y:S02]  /*27d0*/  REDG.E.ADD.64.STRONG.GPU desc[UR20][R6.64+0x2c00], R16 ;  /* 0x002c00100600798e */ /* 0x0001e4000c12e514 */
.L_x_640:
[----:B------:R-:W-:Y:S05]  /*27e0*/  BSYNC.RECONVERGENT B1 ;  /* 0x0000000000017941 */ /* 0x000fea0003800200 */
.L_x_639:
[----:B------:R-:W-:Y:S04]  /*27f0*/  BSSY.RECONVERGENT B1, `(.L_x_641) ;  /* 0x0000004000017945 */ /* 0x000fe80003800200 */
[----:B------:R-:W-:Y:S05]  /*2800*/  @!P4 BRA `(.L_x_642) ;  /* 0x000000000008c947 */ /* 0x000fea0003800000 */
[----:B------:R-:W-:-:S05]  /*2810*/  IMAD.MOV.U32 R13, RZ, RZ, RZ ;  /* 0x000000ffff0d7224 */ /* 0x000fca00078e00ff */
[----:B------:R0:W-:Y:S02]  /*2820*/  REDG.E.ADD.64.STRONG.GPU desc[UR20][R6.64+0x3400], R12 ;  /* 0x0034000c0600798e */ /* 0x0001e4000c12e514 */
.L_x_642:
[----:B------:R-:W-:Y:S05]  /*2830*/  BSYNC.RECONVERGENT B1 ;  /* 0x0000000000017941 */ /* 0x000fea0003800200 */
.L_x_641:
[----:B------:R-:W-:Y:S04]  /*2840*/  BSSY.RECONVERGENT B1, `(.L_x_643) ;  /* 0x0000004000017945 */ /* 0x000fe80003800200 */
[----:B------:R-:W-:Y:S05]  /*2850*/  @!P5 BRA `(.L_x_644) ;  /* 0x000000000008d947 */ /* 0x000fea0003800000 */
[----:B------:R-:W-:-:S05]  /*2860*/  IMAD.MOV.U32 R11, RZ, RZ, RZ ;  /* 0x000000ffff0b7224 */ /* 0x000fca00078e00ff */
[----:B------:R0:W-:Y:S02]  /*2870*/  REDG.E.ADD.64.STRONG.GPU desc[UR20][R6.64+0x3c00], R10 ;  /* 0x003c000a0600798e */ /* 0x0001e4000c12e514 */
.L_x_644:
[----:B------:R-:W-:Y:S05]  /*2880*/  BSYNC.RECONVERGENT B1 ;  /* 0x0000000000017941 */ /* 0x000fea0003800200 */
.L_x_643:
[----:B------:R-:W-:Y:S05]  /*2890*/  @P0 BRA `(.L_x_645) ;  /* 0xfffffff800f80947 */ /* 0x000fea000383ffff */
[----:B------:R-:W-:-:S07]  /*28a0*/  IMAD.U32 R3, RZ, RZ, UR27 ;  /* 0x0000001bff037e24 */ /* 0x000fce000f8e00ff */
.L_x_628:
        /* <DEDUP_REMOVED lines=20> */
.L_x_648:
[----:B------:R-:W-:Y:S05]  /*29f0*/  BSYNC.RECONVERGENT B1 ;  /* 0x0000000000017941 */ /* 0x000fea0003800200 */
.L_x_647:
        /* <DEDUP_REMOVED lines=9> */
.L_x_650:
[----:B------:R-:W-:Y:S05]  /*2a90*/  BSYNC.RECONVERGENT B1 ;  /* 0x0000000000017941 */ /* 0x000fea0003800200 */
.L_x_649:
        /* <DEDUP_REMOVED lines=8> */
.L_x_652:
[----:B------:R-:W-:Y:S05]  /*2b20*/  BSYNC.RECONVERGENT B1 ;  /* 0x0000000000017941 */ /* 0x000fea0003800200 */
.L_x_651:
        /* <DEDUP_REMOVED lines=9> */
.L_x_654:
[----:B------:R-:W-:Y:S05]  /*2bc0*/  BSYNC.RECONVERGENT B1 ;  /* 0x0000000000017941 */ /* 0x000fea0003800200 */
.L_x_653:
[----:B------:R-:W-:-:S07]  /*2bd0*/  VIADD R3, R3, 0x4 ;  /* 0x0000000403037836 */ /* 0x000fce0000000000 */
.L_x_646:
        /* <DEDUP_REMOVED lines=17> */
.L_x_657:
[----:B------:R-:W-:Y:S05]  /*2cf0*/  BSYNC.RECONVERGENT B1 ;  /* 0x0000000000017941 */ /* 0x000fea0003800200 */
.L_x_656:
        /* <DEDUP_REMOVED lines=9> */
.L_x_659:
[----:B------:R-:W-:Y:S05]  /*2d90*/  BSYNC.RECONVERGENT B1 ;  /* 0x0000000000017941 */ /* 0x000fea0003800200 */
.L_x_658:
[----:B------:R-:W-:-:S07]  /*2da0*/  VIADD R3, R3, 0x2 ;  /* 0x0000000203037836 */ /* 0x000fce0000000000 */
.L_x_655:
        /* <DEDUP_REMOVED lines=12> */
.L_x_593:
[----:B------:R-:W-:Y:S05]  /*2e70*/  BSYNC.RECONVERGENT B0 ;  /* 0x0000000000007941 */ /* 0x000fea0003800200 */
.L_x_592:
[----:B------:R-:W-:Y:S01]  /*2e80*/  BAR.SYNC.DEFER_BLOCKING 0x0 ;  /* 0x0000000000007b1d */ /* 0x000fe20000010000 */
[----:B------:R-:W-:-:S04]  /*2e90*/  UIADD3 UR6, UP0, UPT, UR6, 0x1, URZ ;  /* 0x0000000106067890 */ /* 0x000fc8000ff1e0ff */
[----:B------:R-:W-:Y:S02]  /*2ea0*/  UIADD3.X UR7, UPT, UPT, URZ, UR7, URZ, UP0, !UPT ;  /* 0x00000007ff077290 */ /* 0x000fe400087fe4ff */
[----:B------:R-:W-:-:S04]  /*2eb0*/  UISETP.NE.U32.AND UP0, UPT, UR6, UR11, UPT ;  /* 0x0000000b0600728c */ /* 0x000fc8000bf05070 */
[----:B------:R-:W-:-:S09]  /*2ec0*/  UISETP.NE.AND.EX UP0, UPT, UR7, UR12, UPT, UP0 ;  /* 0x0000000c0700728c */ /* 0x000fd2000bf05300 */
[----:B------:R-:W-:Y:S05]  /*2ed0*/  BRA.U UP0, `(.L_x_660) ;  /* 0xffffffd100f07547 */ /* 0x000fea000b83ffff */
[----:B------:R-:W-:Y:S05]  /*2ee0*/  EXIT ;  /* 0x000000000000794d */ /* 0x000fea0003800000 */
.L_x_661:
        /* <DEDUP_REMOVED lines=9> */
.L_x_3728:


//--------------------- .text._ZN3cub18CUB_300001_SM_10006detail10radix_sort31DeviceRadixSortSingleTileKernelINS1_5radix10policy_hubIicyE10Policy1000ELNS0_9SortOrderE0EicyNS1_21identity_decomposer_tEEEvPKT1_PSA_PKT2_PSE_T3_iiT4_ --------------------------
	.section	.text._ZN3cub18CUB_300001_SM_10006detail10radix_sort31DeviceRadixSortSingleTileKernelINS1_5radix10policy_hubIicyE10Policy1000ELNS0_9SortOrderE0EicyNS1_21identity_decomposer_tEEEvPKT1_PSA_PKT2_PSE_T3_iiT4_,"ax",@progbits
	.align	128
        .global         _ZN3cub18CUB_300001_SM_10006detail10radix_sort31DeviceRadixSortSingleTileKernelINS1_5radix10policy_hubIicyE10Policy1000ELNS0_9SortOrderE0EicyNS1_21identity_decomposer_tEEEvPKT1_PSA_PKT2_PSE_T3_iiT4_
        .type           _ZN3cub18CUB_300001_SM_10006detail10radix_sort31DeviceRadixSortSingleTileKernelINS1_5radix10policy_hubIicyE10Policy1000ELNS0_9SortOrderE0EicyNS1_21identity_decomposer_tEEEvPKT1_PSA_PKT2_PSE_T3_iiT4_,@function
        .size           _ZN3cub18CUB_300001_SM_10006detail10radix_sort31DeviceRadixSortSingleTileKernelINS1_5radix10policy_hubIicyE10Policy1000ELNS0_9SortOrderE0EicyNS1_21identity_decomposer_tEEEvPKT1_PSA_PKT2_PSE_T3_iiT4_,(.L_x_3729 - _ZN3cub18CUB_300001_SM_10006detail10radix_sort31DeviceRadixSortSingleTileKernelINS1_5radix10policy_hubIicyE10Policy1000ELNS0_9SortOrderE0EicyNS1_21identity_decomposer_tEEEvPKT1_PSA_PKT2_PSE_T3_iiT4_)
        .other          _ZN3cub18CUB_300001_SM_10006detail10radix_sort31DeviceRadixSortSingleTileKernelINS1_5radix10policy_hubIicyE10Policy1000ELNS0_9SortOrderE0EicyNS1_21identity_decomposer_tEEEvPKT1_PSA_PKT2_PSE_T3_iiT4_,@"STO_CUDA_ENTRY STV_DEFAULT"
_ZN3cub18CUB_300001_SM_10006detail10radix_sort31DeviceRadixSortSingleTileKernelINS1_5radix10policy_hubIicyE10Policy1000ELNS0_9SortOrderE0EicyNS1_21identity_decomposer_tEEEvPKT1_PSA_PKT2_PSE_T3_iiT4_:
.text._ZN3cub18CUB_300001_SM_10006detail10radix_sort31DeviceRadixSortSingleTileKernelINS1_5radix10policy_hubIicyE10Policy1000ELNS0_9SortOrderE0EicyNS1_21identity_decomposer_tEEEvPKT1_PSA_PKT2_PSE_T3_iiT4_:
[----:B------:R-:W-:Y:S01]  /*0000*/  LDC R1, c[0x0][0x37c] ;  /* 0x0000df00ff017b82 */ /* 0x000fe20000000800 */
[----:B------:R-:W0:Y:S01]  /*0010*/  S2R R0, SR_TID.X ;  /* 0x0000000000007919 */ /* 0x000e220000002100 */
[----:B------:R-:W1:Y:S06]  /*0020*/  LDCU UR4, c[0x0][0x3a0] ;  /* 0x00007400ff0477ac */ /* 0x000e6c0008000800 */
[----:B------:R-:W2:Y:S01]  /*0030*/  LDC.64 R6, c[0x0][0x380] ;  /* 0x0000e000ff067b82 */ /* 0x000ea20000000a00 */
[----:B------:R-:W3:Y:S01]  /*0040*/  LDCU.64 UR10, c[0x0][0x358] ;  /* 0x00006b00ff0a77ac */ /* 0x000ee20008000a00 */
[----:B------:R-:W4:Y:S06]  /*0050*/  LDCU.64 UR6, c[0x0][0x390] ;  /* 0x00007200ff0677ac */ /* 0x000f2c0008000a00 */
[----:B------:R-:W3:Y:S01]  /*0060*/  S2UR UR5, SR_CgaCtaId ;  /* 0x00000000000579c3 */ /* 0x000ee20000008800 */
[----:B------:R-:W1:Y:S01]  /*0070*/  LDCU UR9, c[0x0][0x3ac] ;  /* 0x00007580ff0977ac */ /* 0x000e620008000800 */
[----:B0-----:R-:W-:-:S04]  /*0080*/  IMAD R9, R0, 0x13, RZ ;  /* 0x0000001300097824 */ /* 0x001fc800078e02ff */
[C---:B------:R-:W-:Y:S02]  /*0090*/  VIADD R4, R9.reuse, 0x1 ;  /* 0x0000000109047836 */ /* 0x040fe40000000000 */
[C---:B------:R-:W-:Y:S02]  /*00a0*/  VIADD R8, R9.reuse, 0x3 ;  /* 0x0000000309087836 */ /* 0x040fe40000000000 */
[C---:B--2---:R-:W-:Y:S01]  /*00b0*/  IMAD.WIDE.U32 R6, R9.reuse, 0x4, R6 ;  /* 0x0000000409067825 */ /* 0x044fe200078e0006 */
[----:B-1----:R-:W-:Y:S02]  /*00c0*/  ISETP.GE.AND P6, PT, R4, UR4, PT ;  /* 0x0000000404007c0c */ /* 0x002fe4000bfc6270 */
[----:B------:R-:W-:Y:S01]  /*00d0*/  ISETP.GE.AND P4, PT, R8, UR4, PT ;  /* 0x0000000408007c0c */ /* 0x000fe2000bf86270 */
[C---:B------:R-:W-:Y:S01]  /*00e0*/  VIADD R8, R9.reuse, 0x5 ;  /* 0x0000000509087836 */ /* 0x040fe20000000000 */
[C---:B----4-:R-:W-:Y:S01]  /*00f0*/  IADD3 R4, P0, PT, R9.reuse, UR6, RZ ;  /* 0x0000000609047c10 */ /* 0x050fe2000ff1e0ff */
[C---:B------:R-:W-:Y:S01]  /*0100*/  VIADD R5, R9.reuse, 0x2 ;  /* 0x0000000209057836 */ /* 0x040fe20000000000 */
[----:B------:R-:W-:Y:S01]  /*0110*/  P2R R48, PR, RZ, 0x10 ;  /* 0x00000010ff307803 */ /* 0x000fe20000000000 */
[C---:B------:R-:W-:Y:S01]  /*0120*/  VIADD R10, R9.reuse, 0x6 ;  /* 0x00000006090a7836 */ /* 0x040fe20000000000 */
[----:B------:R-:W-:Y:S01]  /*0130*/  ISETP.GE.AND P2, PT, R8, UR4, PT ;  /* 0x0000000408007c0c */ /* 0x000fe2000bf46270 */
[----:B------:R-:W-:Y:S01]  /*0140*/  VIADD R29, R9, 0x7 ;  /* 0x00000007091d7836 */ /* 0x000fe20000000000 */
[----:B------:R-:W-:Y:S01]  /*0150*/  ISETP.GE.AND P5, PT, R5, UR4, PT ;  /* 0x0000000405007c0c */ /* 0x000fe2000bfa6270 */
[C---:B------:R-:W-:Y:S01]  /*0160*/  VIADD R5, R9.reuse, 0x4 ;  /* 0x0000000409057836 */ /* 0x040fe20000000000 */
[----:B------:R-:W-:Y:S01]  /*0170*/  ISETP.GE.AND P1, PT, R10, UR4, PT ;  /* 0x000000040a007c0c */ /* 0x000fe2000bf26270 */
[----:B---3--:R-:W2:Y:S01]  /*0180*/  @!P6 LDG.E R8, desc[UR10][R6.64+0x4] ;  /* 0x0000040a0608e981 */ /* 0x008ea2000c1e1900 */
[C---:B------:R-:W-:Y:S01]  /*0190*/  VIADD R30, R9.reuse, 0x8 ;  /* 0x00000008091e7836 */ /* 0x040fe20000000000 */
[----:B------:R-:W-:Y:S01]  /*01a0*/  P2R R50, PR, RZ, 0x4 ;  /* 0x00000004ff327803 */ /* 0x000fe20000000000 */
[----:B------:R-:W-:Y:S01]  /*01b0*/  VIADD R31, R9, 0x9 ;  /* 0x00000009091f7836 */ /* 0x000fe20000000000 */
[----:B------:R-:W3:Y:S01]  /*01c0*/  @!P4 LDG.E R11, desc[UR10][R6.64+0xc] ;  /* 0x00000c0a060bc981 */ /* 0x000ee2000c1e1900 */
[----:B------:R-:W-:Y:S01]  /*01d0*/  ISETP.GE.AND P3, PT, R5, UR4, PT ;  /* 0x0000000405007c0c */ /* 0x000fe2000bf66270 */
[----:B------:R-:W-:Y:S01]  /*01e0*/  IMAD.X R5, RZ, RZ, UR7, P0 ;  /* 0x00000007ff057e24 */ /* 0x000fe200080e06ff */
[C---:B------:R-:W-:Y:S01]  /*01f0*/  ISETP.GE.AND P0, PT, R9.reuse, UR4, PT ;  /* 0x0000000409007c0c */ /* 0x040fe2000bf06270 */
[----:B------:R-:W4:Y:S01]  /*0200*/  @!P2 LDG.E R35, desc[UR10][R6.64+0x14] ;  /* 0x0000140a0623a981 */ /* 0x000f22000c1e1900 */
[----:B------:R-:W-:Y:S01]  /*0210*/  P2R R51, PR, RZ, 0x2 ;  /* 0x00000002ff337803 */ /* 0x000fe20000000000 */
        /* <DEDUP_REMOVED lines=9> */
[----:B------:R-:W-:Y:S01]  /*02b0*/  VIADD R43, R9, 0x11 ;  /* 0x00000011092b7836 */ /* 0x000fe20000000000 */
[----:B------:R-:W4:Y:S01]  /*02c0*/  @!P3 LDG.E R34, desc[UR10][R6.64+0x10] ;  /* 0x0000100a0622b981 */ /* 0x000f22000c1e1900 */
[----:B------:R-:W0:Y:S03]  /*02d0*/  LDCU.64 UR6, c[0x0][0x3a8] ;  /* 0x00007500ff0677ac */ /* 0x000e260008000a00 */
[----:B------:R-:W4:Y:S01]  /*02e0*/  @!P0 LDG.E R62, desc[UR10][R6.64] ;  /* 0x0000000a063e8981 */ /* 0x000f22000c1e1900 */
[----:B------:R-:W-:-:S04]  /*02f0*/  ISETP.GE.AND P0, PT, R29, UR4, PT ;  /* 0x000000041d007c0c */ /* 0x000fc8000bf06270 */
[----:B------:R-:W-:-:S09]  /*0300*/  P2R R52, PR, RZ, 0x1 ;  /* 0x00000001ff347803 */ /* 0x000fd20000000000 */
[----:B------:R-:W4:Y:S01]  /*0310*/  @!P0 LDG.E R37, desc[UR10][R6.64+0x1c] ;  /* 0x00001c0a06258981 */ /* 0x000f22000c1e1900 */
[----:B------:R-:W-:-:S04]  /*0320*/  ISETP.GE.AND P0, PT, R30, UR4, PT ;  /* 0x000000041e007c0c */ /* 0x000fc8000bf06270 */
[----:B------:R-:W-:Y:S01]  /*0330*/  P2R R53, PR, RZ, 0x1 ;  /* 0x00000001ff357803 */ /* 0x000fe20000000000 */
[----:B------:R-:W-:-:S08]  /*0340*/  VIADD R30, R9, 0xd ;  /* 0x0000000d091e7836 */ /* 0x000fd00000000000 */
[----:B------:R-:W4:Y:S01]  /*0350*/  @!P0 LDG.E R38, desc[UR10][R6.64+0x20] ;  /* 0x0000200a06268981 */ /* 0x000f22000c1e1900 */
[----:B------:R-:W-:Y:S02]  /*0360*/  ISETP.GE.AND P0, PT, R31, UR4, PT ;  /* 0x000000041f007c0c */ /* 0x000fe4000bf06270 */
[----:B------:R-:W-:Y:S02]  /*0370*/  ISETP.GE.AND P1, PT, R30, UR4, PT ;  /* 0x000000041e007c0c */ /* 0x000fe4000bf26270 */
[----:B------:R-:W-:-:S09]  /*0380*/  P2R R54, PR, RZ, 0x1 ;  /* 0x00000001ff367803 */ /* 0x000fd20000000000 */
[----:B------:R-:W4:Y:S01]  /*0390*/  @!P0 LDG.E R39, desc[UR10][R6.64+0x24] ;  /* 0x0000240a06278981 */ /* 0x000f22000c1e1900 */
[----:B------:R-:W-:Y:S02]  /*03a0*/  ISETP.GE.AND P0, PT, R32, UR4, PT ;  /* 0x0000000420007c0c */ /* 0x000fe4000bf06270 */
[----:B------:R-:W-:Y:S01]  /*03b0*/  P2R R59, PR, RZ, 0x2 ;  /* 0x00000002ff3b7803 */ /* 0x000fe20000000000 */
[----:B------:R-:W4:Y:S01]  /*03c0*/  @!P1 LDG.E R44, desc[UR10][R6.64+0x34] ;  /* 0x0000340a062c9981 */ /* 0x000f22000c1e1900 */
[----:B------:R-:W-:-:S04]  /*03d0*/  P2R R55, PR, RZ, 0x1 ;  /* 0x00000001ff377803 */ /* 0x000fc80000000000 */
[----:B------:R-:W-:-:S04]  /*03e0*/  ISETP.NE.AND P1, PT, R55, RZ, PT ;  /* 0x000000ff3700720c */ /* 0x000fc80003f25270 */
[----:B------:R-:W-:Y:S01]  /*03f0*/  P2R R58, PR, RZ, 0x2 ;  /* 0x00000002ff3a7803 */ /* 0x000fe20000000000 */
[----:B------:R-:W4:Y:S01]  /*0400*/  @!P0 LDG.E R40, desc[UR10][R6.64+0x28] ;  /* 0x0000280a06288981 */ /* 0x000f22000c1e1900 */
[----:B------:R-:W-:Y:S02]  /*0410*/  ISETP.NE.AND P1, PT, R54, RZ, PT ;  /* 0x000000ff3600720c */ /* 0x000fe40003f25270 */
[----:B------:R-:W-:Y:S02]  /*0420*/  ISETP.GE.AND P0, PT, R33, UR4, PT ;  /* 0x0000000421007c0c */ /* 0x000fe4000bf06270 */
[----:B------:R-:W-:Y:S02]  /*0430*/  P2R R57, PR, RZ, 0x2 ;  /* 0x00000002ff397803 */ /* 0x000fe40000000000 */
[----:B------:R-:W-:-:S04]  /*0440*/  ISETP.NE.AND P1, PT, R53, RZ, PT ;  /* 0x000000ff3500720c */ /* 0x000fc80003f25270 */
[----:B------:R-:W-:Y:S02]  /*0450*/  P2R R56, PR, RZ, 0x2 ;  /* 0x00000002ff387803 */ /* 0x000fe40000000000 */
[----:B------:R-:W-:-:S03]  /*0460*/  ISETP.NE.AND P1, PT, R52, RZ, PT ;  /* 0x000000ff3400720c */ /* 0x000fc60003f25270 */
[----:B------:R-:W4:Y:S01]  /*0470*/  @!P0 LDG.E R41, desc[UR10][R6.64+0x2c] ;  /* 0x00002c0a06298981 */ /* 0x000f22000c1e1900 */
[----:B------:R-:W-:Y:S02]  /*0480*/  P2R R55, PR, RZ, 0x2 ;  /* 0x00000002ff377803 */ /* 0x000fe40000000000 */
[----:B------:R-:W-:Y:S01]  /*0490*/  ISETP.NE.AND P1, PT, R51, RZ, PT ;  /* 0x000000ff3300720c */ /* 0x000fe20003f25270 */
[----:B------:R-:W-:-:S03]  /*04a0*/  VIADD R32, R9, 0xf ;  /* 0x0000000f09207836 */ /* 0x000fc60000000000 */
[----:B------:R-:W-:Y:S02]  /*04b0*/  P2R R54, PR, RZ, 0x2 ;  /* 0x00000002ff367803 */ /* 0x000fe40000000000 */
[----:B------:R-:W-:Y:S02]  /*04c0*/  ISETP.NE.AND P1, PT, R50, RZ, PT ;  /* 0x000000ff3200720c */ /* 0x000fe40003f25270 */
[----:B------:R-:W-:Y:S02]  /*04d0*/  ISETP.GE.AND P3, PT, R32, UR4, PT ;  /* 0x0000000420007c0c */ /* 0x000fe4000bf66270 */
[----:B------:R-:W-:Y:S02]  /*04e0*/  P2R R53, PR, RZ, 0x2 ;  /* 0x00000002ff357803 */ /* 0x000fe40000000000 */
[----:B------:R-:W-:Y:S01]  /*04f0*/  ISETP.NE.AND P1, PT, R49, RZ, PT ;  /* 0x000000ff3100720c */ /* 0x000fe20003f25270 */
[C---:B------:R-:W-:Y:S01]  /*0500*/  VIADD R31, R9.reuse, 0xe ;  /* 0x0000000e091f7836 */ /* 0x040fe20000000000 */
[----:B------:R-:W-:Y:S01]  /*0510*/  P2R R61, PR, RZ, 0x1 ;  /* 0x00000001ff3d7803 */ /* 0x000fe20000000000 */
[----:B------:R-:W-:Y:S01]  /*0520*/  VIADD R33, R9, 0x10 ;  /* 0x0000001009217836 */ /* 0x000fe20000000000 */
[----:B------:R-:W-:-:S02]  /*0530*/  ISETP.GE.AND P0, PT, R42, UR4, PT ;  /* 0x000000042a007c0c */ /* 0x000fc4000bf06270 */
[----:B------:R-:W-:Y:S02]  /*0540*/  P2R R51, PR, RZ, 0x2 ;  /* 0x00000002ff337803 */ /* 0x000fe40000000000 */
[----:B------:R-:W-:Y:S02]  /*0550*/  ISETP.NE.AND P1, PT, R48, RZ, PT ;  /* 0x000000ff3000720c */ /* 0x000fe40003f25270 */
[----:B------:R-:W-:Y:S02]  /*0560*/  ISETP.GE.AND P2, PT, R31, UR4, PT ;  /* 0x000000041f007c0c */ /* 0x000fe4000bf46270 */
[----:B------:R-:W-:Y:S02]  /*0570*/  P2R R50, PR, RZ, 0x2 ;  /* 0x00000002ff327803 */ /* 0x000fe40000000000 */
[----:B------:R-:W-:Y:S02]  /*0580*/  ISETP.NE.AND P1, PT, R47, RZ, PT ;  /* 0x000000ff2f00720c */ /* 0x000fe40003f25270 */
[----:B------:R-:W-:Y:S01]  /*0590*/  ISETP.GE.AND P4, PT, R33, UR4, PT ;  /* 0x0000000421007c0c */ /* 0x000fe2000bf86270 */
[----:B------:R-:W4:Y:S01]  /*05a0*/  @!P3 LDG.E R47, desc[UR10][R6.64+0x3c] ;  /* 0x00003c0a062fb981 */ /* 0x000f22000c1e1900 */
[----:B------:R-:W-:-:S02]  /*05b0*/  ISETP.GE.AND P6, PT, R45, UR4, PT ;  /* 0x000000042d007c0c */ /* 0x000fc4000bfc6270 */
[----:B------:R-:W-:Y:S01]  /*05c0*/  ISETP.GE.AND P5, PT, R43, UR4, PT ;  /* 0x000000042b007c0c */ /* 0x000fe2000bfa6270 */
[----:B------:R-:W4:Y:S01]  /*05d0*/  @!P0 LDG.E R42, desc[UR10][R6.64+0x30] ;  /* 0x0000300a062a8981 */ /* 0x000f22000c1e1900 */
[----:B------:R-:W-:Y:S02]  /*05e0*/  P2R R49, PR, RZ, 0x2 ;  /* 0x00000002ff317803 */ /* 0x000fe40000000000 */
[----:B------:R-:W-:Y:S02]  /*05f0*/  ISETP.NE.AND P1, PT, R46, RZ, PT ;  /* 0x000000ff2e00720c */ /* 0x000fe40003f25270 */
[----:B------:R-:W4:Y:S01]  /*0600*/  @!P2 LDG.E R46, desc[UR10][R6.64+0x38] ;  /* 0x0000380a062ea981 */ /* 0x000f22000c1e1900 */
[----:B------:R-:W-:Y:S02]  /*0610*/  P2R R60, PR, RZ, 0x1 ;  /* 0x00000001ff3c7803 */ /* 0x000fe40000000000 */
[----:B------:R-:W-:Y:S01]  /*0620*/  ISETP.GE.AND P0, PT, R9, UR4, PT ;  /* 0x0000000409007c0c */ /* 0x000fe2000bf06270 */
[----:B------:R-:W4:Y:S04]  /*0630*/  @!P4 LDG.E R48, desc[UR10][R6.64+0x40] ;  /* 0x0000400a0630c981 */ /* 0x000f28000c1e1900 */
[----:B------:R-:W4:Y:S04]  /*0640*/  @!P6 LDG.E R52, desc[UR10][R6.64+0x48] ;  /* 0x0000480a0634e981 */ /* 0x000f28000c1e1900 */
[----:B------:R-:W4:Y:S01]  /*0650*/  @!P5 LDG.E R9, desc[UR10][R6.64+0x44] ;  /* 0x0000440a0609d981 */ /* 0x000f22000c1e1900 */
[----:B------:R-:W-:Y:S01]  /*0660*/  BAR.SYNC.DEFER_BLOCKING 0x0 ;  /* 0x0000000000007b1d */ /* 0x000fe20000010000 */
[----:B------:R-:W-:-:S02]  /*0670*/  IMAD.MOV.U32 R30, RZ, RZ, -0x1 ;  /* 0xffffffffff1e7424 */ /* 0x000fc400078e00ff */
[----:B------:R-:W-:-:S03]  /*0680*/  IMAD.MOV.U32 R31, RZ, RZ, -0x1 ;  /* 0xffffffffff1f7424 */ /* 0x000fc600078e00ff */
[----:B------:R1:W5:Y:S01]  /*0690*/  @!P1 LDG.E.U8 R3, desc[UR10][R4.64+0x1] ;  /* 0x0000010a04039981 */ /* 0x000362000c1e1100 */
[----:B------:R-:W-:Y:S02]  /*06a0*/  IMAD.MOV.U32 R32, RZ, RZ, -0x1 ;  /* 0xffffffffff207424 */ /* 0x000fe400078e00ff */
[----:B------:R-:W-:Y:S01]  /*06b0*/  IMAD.MOV.U32 R33, RZ, RZ, -0x1 ;  /* 0xffffffffff217424 */ /* 0x000fe200078e00ff */
[----:B------:R1:W5:Y:S01]  /*06c0*/  @!P0 LDG.E.U8 R2, desc[UR10][R4.64] ;  /* 0x0000000a04028981 */ /* 0x000362000c1e1100 */
[----:B------:R-:W-:Y:S01]  /*06d0*/  IMAD.MOV.U32 R29, RZ, RZ, -0x1 ;  /* 0xffffffffff1d7424 */ /* 0x000fe200078e00ff */
[----:B------:R-:W-:Y:S02]  /*06e0*/  UMOV UR4, 0x400 ;  /* 0x0000040000047882 */ /* 0x000fe40000000000 */
[----:B------:R1:W5:Y:S04]  /*06f0*/  @!P2 LDG.E.U8 R24, desc[UR10][R4.64+0xe] ;  /* 0x00000e0a0418a981 */ /* 0x000368000c1e1100 */
[----:B------:R1:W5:Y:S04]  /*0700*/  @!P3 LDG.E.U8 R25, desc[UR10][R4.64+0xf] ;  /* 0x00000f0a0419b981 */ /* 0x000368000c1e1100 */
[----:B------:R1:W5:Y:S04]  /*0710*/  @!P4 LDG.E.U8 R26, desc[UR10][R4.64+0x10] ;  /* 0x0000100a041ac981 */ /* 0x000368000c1e1100 */
[----:B------:R1:W5:Y:S04]  /*0720*/  @!P5 LDG.E.U8 R27, desc[UR10][R4.64+0x11] ;  /* 0x0000110a041bd981 */ /* 0x000368000c1e1100 */
[----:B------:R1:W5:Y:S01]  /*0730*/  @!P6 LDG.E.U8 R28, desc[UR10][R4.64+0x12] ;  /* 0x0000120a041ce981 */ /* 0x000362000c1e1100 */
[----:B--2---:R-:W-:-:S02]  /*0740*/  @!P1 LOP3.LUT R30, R8, 0x80000000, RZ, 0x3c, !PT ;  /* 0x80000000081e9812 */ /* 0x004fc400078e3cff */
[----:B------:R-:W-:-:S13]  /*0750*/  ISETP.NE.AND P1, PT, R49, RZ, PT ;  /* 0x000000ff3100720c */ /* 0x000fda0003f25270 */
[----:B---3--:R-:W-:Y:S01]  /*0760*/  @!P1 LOP3.LUT R31, R10, 0x80000000, RZ, 0x3c, !PT ;  /* 0x800000000a1f9812 */ /* 0x008fe200078e3cff */
[----:B------:R1:W5:Y:S01]  /*0770*/  @!P1 LDG.E.U8 R12, desc[UR10][R4.64+0x2] ;  /* 0x0000020a040c9981 */ /* 0x000362000c1e1100 */
[----:B------:R-:W-:-:S13]  /*0780*/  ISETP.NE.AND P1, PT, R50, RZ, PT ;  /* 0x000000ff3200720c */ /* 0x000fda0003f25270 */
[----:B------:R-:W-:Y:S01]  /*0790*/  @!P1 LOP3.LUT R32, R11, 0x80000000, RZ, 0x3c, !PT ;  /* 0x800000000b209812 */ /* 0x000fe200078e3cff */
[----:B------:R1:W5:Y:S01]  /*07a0*/  @!P1 LDG.E.U8 R13, desc[UR10][R4.64+0x3] ;  /* 0x0000030a040d9981 */ /* 0x000362000c1e1100 */
[----:B------:R-:W-:-:S13]  /*07b0*/  ISETP.NE.AND P1, PT, R51, RZ, PT ;  /* 0x000000ff3300720c */ /* 0x000fda0003f25270 */
[----:B----4-:R-:W-:Y:S01]  /*07c0*/  @!P1 LOP3.LUT R33, R34, 0x80000000, RZ, 0x3c, !PT ;  /* 0x8000000022219812 */ /* 0x010fe200078e3cff */
[----:B------:R1:W5:Y:S01]  /*07d0*/  @!P1 LDG.E.U8 R14, desc[UR10][R4.64+0x4] ;  /* 0x0000040a040e9981 */ /* 0x000362000c1e1100 */
[----:B------:R-:W-:Y:S01]  /*07e0*/  ISETP.NE.AND P1, PT, R53, RZ, PT ;  /* 0x000000ff3500720c */ /* 0x000fe20003f25270 */
[----:B------:R-:W-:-:S12]  /*07f0*/  IMAD.MOV.U32 R34, RZ, RZ, -0x1 ;  /* 0xffffffffff227424 */ /* 0x000fd800078e00ff */
[----:B------:R-:W-:Y:S01]  /*0800*/  @!P1 LOP3.LUT R34, R35, 0x80000000, RZ, 0x3c, !PT ;  /* 0x8000000023229812 */ /* 0x000fe200078e3cff */
        /* <DEDUP_REMOVED lines=14> */
[----:B------:R-:W-:Y:S01]  /*08f0*/  IMAD.MOV.U32 R38, RZ, RZ, -0x1 ;  /* 0xffffffffff267424 */ /* 0x000fe200078e00ff */
[----:B------:R-:W-:Y:S02]  /*0900*/  @!P0 LOP3.LUT R29, R62, 0x80000000, RZ, 0x3c, !PT ;  /* 0x800000003e1d8812 */ /* 0x000fe400078e3cff */
[----:B------:R-:W-:-:S09]  /*0910*/  ISETP.NE.AND P0, PT, R61, RZ, PT ;  /* 0x000000ff3d00720c */ /* 0x000fd20003f05270 */
[----:B------:R-:W-:Y:S01]  /*0920*/  @!P1 LOP3.LUT R38, R39, 0x80000000, RZ, 0x3c, !PT ;  /* 0x8000000027269812 */ /* 0x000fe200078e3cff */
[----:B------:R1:W5:Y:S01]  /*0930*/  @!P1 LDG.E.U8 R19, desc[UR10][R4.64+0x9] ;  /* 0x0000090a04139981 */ /* 0x000362000c1e1100 */
[----:B------:R-:W-:Y:S01]  /*0940*/  ISETP.NE.AND P1, PT, R58, RZ, PT ;  /* 0x000000ff3a00720c */ /* 0x000fe20003f25270 */
[----:B------:R-:W-:Y:S02]  /*0950*/  IMAD.MOV.U32 R39, RZ, RZ, -0x1 ;  /* 0xffffffffff277424 */ /* 0x000fe400078e00ff */
[----:B------:R1:W5:Y:S10]  /*0960*/  @!P0 LDG.E.U8 R21, desc[UR10][R4.64+0xb] ;  /* 0x00000b0a04158981 */ /* 0x000374000c1e1100 */
[----:B------:R-:W-:Y:S01]  /*0970*/  @!P1 LOP3.LUT R39, R40, 0x80000000, RZ, 0x3c, !PT ;  /* 0x8000000028279812 */ /* 0x000fe200078e3cff */
[----:B------:R-:W-:Y:S01]  /*0980*/  IMAD.MOV.U32 R40, RZ, RZ, -0x1 ;  /* 0xffffffffff287424 */ /* 0x000fe200078e00ff */
[----:B------:R1:W5:Y:S01]  /*0990*/  @!P1 LDG.E.U8 R20, desc[UR10][R4.64+0xa] ;  /* 0x00000a0a04149981 */ /* 0x000362000c1e1100 */
[----:B------:R-:W-:-:S02]  /*09a0*/  @!P0 LOP3.LUT R40, R41, 0x80000000, RZ, 0x3c, !PT ;  /* 0x8000000029288812 */ /* 0x000fc400078e3cff */
[----:B------:R-:W-:Y:S02]  /*09b0*/  ISETP.NE.AND P1, PT, R59, RZ, PT ;  /* 0x000000ff3b00720c */ /* 0x000fe40003f25270 */
[----:B------:R-:W-:Y:S01]  /*09c0*/  ISETP.NE.AND P0, PT, R60, RZ, PT ;  /* 0x000000ff3c00720c */ /* 0x000fe20003f05270 */
[----:B------:R-:W2:Y:S01]  /*09d0*/  S2R R43, SR_LANEID ;  /* 0x00000000002b7919 */ /* 0x000ea20000000000 */
[----:B------:R-:W-:Y:S01]  /*09e0*/  ULEA UR4, UR5, UR4, 0x18 ;  /* 0x0000000405047291 */ /* 0x000fe2000f8ec0ff */
[----:B------:R-:W-:Y:S01]  /*09f0*/  IMAD.MOV.U32 R45, RZ, RZ, -0x1 ;  /* 0xffffffffff2d7424 */ /* 0x000fe200078e00ff */
[----:B------:R-:W-:-:S07]  /*0a00*/  @!P3 LOP3.LUT R45, R47, 0x80000000, RZ, 0x3c, !PT ;  /* 0x800000002f2db812 */ /* 0x000fce00078e3cff */
[----:B------:R1:W5:Y:S04]  /*0a10*/  @!P1 LDG.E.U8 R23, desc[UR10][R4.64+0xd] ;  /* 0x00000d0a04179981 */ /* 0x000368000c1e1100 */
[----:B------:R1:W5:Y:S01]  /*0a20*/  @!P0 LDG.E.U8 R22, desc[UR10][R4.64+0xc] ;  /* 0x00000c0a04168981 */ /* 0x000362000c1e1100 */
[----:B------:R-:W-:Y:S01]  /*0a30*/  LEA R47, R0, UR4, 0x2 ;  /* 0x00000004002f7c11 */ /* 0x000fe2000f8e10ff */
[----:B------:R-:W-:Y:S01]  /*0a40*/  IMAD.MOV.U32 R41, RZ, RZ, -0x1 ;  /* 0xffffffffff297424 */ /* 0x000fe200078e00ff */
[----:B------:R-:W-:Y:S01]  /*0a50*/  @!P0 LOP3.LUT R41, R42, 0x80000000, RZ, 0x3c, !PT ;  /* 0x800000002a298812 */ /* 0x000fe200078e3cff */
[----:B------:R-:W-:Y:S02]  /*0a60*/  IMAD.MOV.U32 R42, RZ, RZ, -0x1 ;  /* 0xffffffffff2a7424 */ /* 0x000fe400078e00ff */
[----:B------:R-:W-:Y:S01]  /*0a70*/  IMAD R49, R0, 0x80, R47 ;  /* 0x0000008000317824 */ /* 0x000fe200078e022f */
[----:B------:R-:W-:Y:S01]  /*0a80*/  @!P1 LOP3.LUT R42, R44, 0x80000000, RZ, 0x3c, !PT ;  /* 0x800000002c2a9812 */ /* 0x000fe200078e3cff */
[----:B------:R-:W-:Y:S01]  /*0a90*/  IMAD.MOV.U32 R44, RZ, RZ, -0x1 ;  /* 0xffffffffff2c7424 */ /* 0x000fe200078e00ff */
[----:B------:R-:W-:Y:S01]  /*0aa0*/  @!P2 LOP3.LUT R44, R46, 0x80000000, RZ, 0x3c, !PT ;  /* 0x800000002e2ca812 */ /* 0x000fe200078e3cff */
[----:B------:R-:W-:Y:S01]  /*0ab0*/  IMAD R51, R0, -0x38, R49 ;  /* 0xffffffc800337824 */ /* 0x000fe200078e0231 */
[----:B------:R-:W-:Y:S01]  /*0ac0*/  SHF.R.U32.HI R125, RZ, 0x5, R0 ;  /* 0x00000005ff7d7819 */ /* 0x000fe20000011600 */
        /* <DEDUP_REMOVED lines=8> */
[----:B0-----:R-:W-:-:S02]  /*0b50*/  UIADD3 UR8, UPT, UPT, UR6, 0x6, URZ ;  /* 0x0000000606087890 */ /* 0x001fc4000fffe0ff */
[----:B------:R-:W-:Y:S01]  /*0b60*/  UIADD3 UR5, UPT, UPT, -UR6, UR7, URZ ;  /* 0x0000000706057290 */ /* 0x000fe2000fffe1ff */
[----:B-12---:R-:W-:Y:S11]  /*0b70*/  BAR.SYNC.DEFER_BLOCKING 0x0 ;  /* 0x0000000000007b1d */ /* 0x006ff60000010000 */
.L_x_663:
[----:B------:R-:W-:Y:S01]  /*0b80*/  UISETP.LT.AND UP0, UPT, UR5, 0x6, UPT ;  /* 0x000000060500788c */ /* 0x000fe2000bf01270 */
[----:B------:R-:W-:Y:S01]  /*0b90*/  STS [R47], RZ ;  /* 0x000000ff2f007388 */ /* 0x000fe20000000800 */
[----:B------:R-:W-:Y:S01]  /*0ba0*/  UIADD3 UR6, UPT, UPT, UR8, -0x6, URZ ;  /* 0xfffffffa08067890 */ /* 0x000fe2000fffe0ff */
[----:B------:R-:W-:Y:S01]  /*0bb0*/  ISETP.NE.AND P1, PT, R43, 0x1f, PT ;  /* 0x0000001f2b00780c */ /* 0x000fe20003f25270 */
[----:B------:R-:W-:Y:S01]  /*0bc0*/  USEL UR4, UR5, 0x6, UP0 ;  /* 0x0000000605047887 */ /* 0x000fe20008000000 */
[----:B------:R-:W-:Y:S01]  /*0bd0*/  STS [R47+0x400], RZ ;  /* 0x000400ff2f007388 */ /* 0x000fe20000000800 */
[C---:B------:R-:W-:Y:S01]  /*0be0*/  ISETP.NE.AND P2, PT, R125.reuse, 0x6, PT ;  /* 0x000000067d00780c */ /* 0x040fe20003f45270 */
[----:B------:R-:W-:Y:S01]  /*0bf0*/  UISETP.GE.AND UP0, UPT, UR8, UR9, UPT ;  /* 0x000000090800728c */ /* 0x000fe2000bf06270 */
[----:B0-2---:R-:W-:Y:S01]  /*0c00*/  SHF.R.U32.HI R4, RZ, UR6, R29 ;  /* 0x00000006ff047c19 */ /* 0x005fe2000801161d */
        /* <DEDUP_REMOVED lines=17> */
[----:B------:R-:W-:Y:S03]  /*0d20*/  STS [R47+0x2400], RZ ;  /* 0x002400ff2f007388 */ /* 0x000fe60000000800 */
[----:B------:R-:W-:Y:S01]  /*0d30*/  SHF.R.U32.HI R6, RZ, 0x4, R4 ;  /* 0x00000004ff067819 */ /* 0x000fe20000011604 */
[----:B------:R-:W-:Y:S01]  /*0d40*/  STS [R47+0x2800], RZ ;  /* 0x002800ff2f007388 */ /* 0x000fe20000000800 */
[----:B------:R-:W-:-:S02]  /*0d50*/  IMAD.SHL.U32 R5, R4, 0x400, RZ ;  /* 0x0000040004057824 */ /* 0x000fc400078e00ff */
[----:B------:R-:W-:Y:S01]  /*0d60*/  LOP3.LUT R6, R6, 0xffffffe, RZ, 0xc0, !PT ;  /* 0x0ffffffe06067812 */ /* 0x000fe200078ec0ff */
[----:B------:R-:W-:Y:S02]  /*0d70*/  STS [R47+0x2c00], RZ ;  /* 0x002c00ff2f007388 */ /* 0x000fe40000000800 */
[----:B------:R-:W-:Y:S02]  /*0d80*/  LOP3.LUT R4, R5, 0x7c00, RZ, 0xc0, !PT ;  /* 0x00007c0005047812 */ /* 0x000fe400078ec0ff */
[----:B------:R-:W-:Y:S02]  /*0d90*/  STS [R47+0x3000], RZ ;  /* 0x003000ff2f007388 */ /* 0x000fe40000000800 */
[----:B------:R-:W-:Y:S02]  /*0da0*/  IADD3 R57, PT, PT, R6, R47, R4 ;  /* 0x0000002f06397210 */ /* 0x000fe40007ffe004 */
[----:B------:R-:W-:Y:S01]  /*0db0*/  STS [R47+0x3400], RZ ;  /* 0x003400ff2f007388 */ /* 0x000fe20000000800 */
[----:B------:R-:W-:-:S03]  /*0dc0*/  SHF.R.U32.HI R4, RZ, UR6, R31 ;  /* 0x00000006ff047c19 */ /* 0x000fc6000801161f */
        /* <DEDUP_REMOVED lines=10> */
[----:B------:R-:W-:-:S03]  /*0e70*/  IADD3 R59, PT, PT, R59, R47, R6 ;  /* 0x0000002f3b3b7210 */ /* 0x000fc60007ffe006 */
        /* <DEDUP_REMOVED lines=18> */
[----:B0-----:R-:W-:-:S04]  /*0fa0*/  SHF.R.U32.HI R5, RZ, UR6, R32 ;  /* 0x00000006ff057c19 */ /* 0x001fc80008011620 */
[----:B------:R-:W-:-:S05]  /*0fb0*/  LOP3.LUT R5, R5, UR4, RZ, 0xc0, !PT ;  /* 0x0000000405057c12 */ /* 0x000fca000f8ec0ff */
[----:B------:R-:W-:Y:S01]  /*0fc0*/  IMAD.SHL.U32 R6, R5, 0x400, RZ ;  /* 0x0000040005067824 */ /* 0x000fe200078e00ff */
[----:B------:R-:W-:-:S04]  /*0fd0*/  SHF.R.U32.HI R5, RZ, 0x4, R5 ;  /* 0x00000004ff057819 */ /* 0x000fc80000011605 */
[----:B------:R-:W-:Y:S02]  /*0fe0*/  LOP3.LUT R8, R6, 0x7c00, RZ, 0xc0, !PT ;  /* 0x00007c0006087812 */ /* 0x000fe400078ec0ff */
[----:B------:R-:W-:-:S04]  /*0ff0*/  LOP3.LUT R5, R5, 0xffffffe, RZ, 0xc0, !PT ;  /* 0x0ffffffe05057812 */ /* 0x000fc800078ec0ff */
[----:B------:R-:W-:Y:S01]  /*1000*/  IADD3 R61, PT, PT, R5, R47, R8 ;  /* 0x0000002f053d7210 */ /* 0x000fe20007ffe008 */
[----:B-1----:R-:W-:-:S05]  /*1010*/  VIADD R4, R58, 0x1 ;  /* 0x000000013a047836 */ /* 0x002fca0000000000 */
[----:B------:R0:W-:Y:S04]  /*1020*/  STS.U16 [R57], R4 ;  /* 0x0000000439007388 */ /* 0x0001e80000000400 */
[----:B------:R-:W1:Y:S01]  /*1030*/  LDS.U16 R60, [R59] ;  /* 0x000000003b3c7984 */ /* 0x000e620000000400 */
[----:B0-----:R-:W-:-:S04]  /*1040*/  SHF.R.U32.HI R4, RZ, UR6, R33 ;  /* 0x00000006ff047c19 */ /* 0x001fc80008011621 */
[----:B------:R-:W-:-:S05]  /*1050*/  LOP3.LUT R4, R4, UR4, RZ, 0xc0, !PT ;  /* 0x0000000404047c12 */ /* 0x000fca000f8ec0ff */
[----:B------:R-:W-:Y:S01]  /*1060*/  IMAD.SHL.U32 R5, R4, 0x400, RZ ;  /* 0x0000040004057824 */ /* 0x000fe200078e00ff */
[----:B------:R-:W-:-:S04]  /*1070*/  SHF.R.U32.HI R4, RZ, 0x4, R4 ;  /* 0x00000004ff047819 */ /* 0x000fc80000011604 */
[----:B------:R-:W-:Y:S02]  /*1080*/  LOP3.LUT R8, R5, 0x7c00, RZ, 0xc0, !PT ;  /* 0x00007c0005087812 */ /* 0x000fe400078ec0ff */
[----:B------:R-:W-:Y:S02]  /*1090*/  LOP3.LUT R63, R4, 0xffffffe, RZ, 0xc0, !PT ;  /* 0x0ffffffe043f7812 */ /* 0x000fe400078ec0ff */
[----:B------:R-:W-:Y:S02]  /*10a0*/  SHF.R.U32.HI R5, RZ, UR6, R34 ;  /* 0x00000006ff057c19 */ /* 0x000fe40008011622 */
[----:B------:R-:W-:Y:S02]  /*10b0*/  IADD3 R63, PT, PT, R63, R47, R8 ;  /* 0x0000002f3f3f7210 */ /* 0x000fe40007ffe008 */
[----:B------:R-:W-:Y:S01]  /*10c0*/  LOP3.LUT R5, R5, UR4, RZ, 0xc0, !PT ;  /* 0x0000000405057c12 */ /* 0x000fe2000f8ec0ff */
[----:B-1----:R-:W-:-:S05]  /*10d0*/  VIADD R6, R60, 0x1 ;  /* 0x000000013c067836 */ /* 0x002fca0000000000 */
[----:B------:R0:W-:Y:S04]  /*10e0*/  STS.U16 [R59], R6 ;  /* 0x000000063b007388 */ /* 0x0001e80000000400 */
[----:B------:R-:W1:Y:S01]  /*10f0*/  LDS.U16 R62, [R61] ;  /* 0x000000003d3e7984 */ /* 0x000e620000000400 */
[----:B0-----:R-:W-:Y:S01]  /*1100*/  IMAD.SHL.U32 R6, R5, 0x400, RZ ;  /* 0x0000040005067824 */ /* 0x001fe200078e00ff */
        /* <DEDUP_REMOVED lines=127> */
[----:B0-----:R-:W-:Y:S01]  /*1900*/  SHF.R.U32.HI R4, RZ, UR6, R50 ;  /* 0x00000006ff047c19 */ /* 0x001fe20008011632 */
        /* <DEDUP_REMOVED lines=8> */
[----:B0-----:R-:W-:Y:S01]  /*1990*/  ULEA UR4, UR6, UR4, 0x18 ;  /* 0x0000000406047291 */ /* 0x001fe2000f8ec0ff */
[----:B-1----:R-:W-:-:S05]  /*19a0*/  VIADD R6, R88, 0x1 ;  /* 0x0000000158067836 */ /* 0x002fca0000000000 */
        /* <DEDUP_REMOVED lines=230> */
[----:B------:R-:W-:Y:S01]  /*2810*/  IMAD R57, R7, -0x3, R4 ;  /* 0xfffffffd07397824 */ /* 0x000fe200078e0204 */
[----:B------:R-:W-:Y:S01]  /*2820*/  LEA R7, R56, UR4, 0x2 ;  /* 0x0000000438077c11 */ /* 0x000fe2000f8e10ff */
[----:B------:R0:W-:Y:S01]  /*2830*/  STS [R4], R29 ;  /* 0x0000001d04007388 */ /* 0x0001e20000000800 */
[----:B------:R-:W-:Y:S01]  /*2840*/  LEA R8, R63, UR4, 0x2 ;  /* 0x000000043f087c11 */ /* 0x000fe2000f8e10ff */
[----:B------:R-:W-:Y:S01]  /*2850*/  IMAD R54, R54, -0x3, R5 ;  /* 0xfffffffd36367824 */ /* 0x000fe200078e0205 */
[----:B------:R-:W-:Y:S01]  /*2860*/  LEA R9, R58, UR4, 0x2 ;  /* 0x000000043a097c11 */ /* 0x000fe2000f8e10ff */
[----:B------:R1:W-:Y:S01]  /*2870*/  STS [R5], R30 ;  /* 0x0000001e05007388 */ /* 0x0003e20000000800 */
[----:B------:R-:W-:Y:S01]  /*2880*/  IMAD R59, R59, -0x3, R6 ;  /* 0xfffffffd3b3b7824 */ /* 0x000fe200078e0206 */
[----:B------:R-:W-:Y:S01]  /*2890*/  LEA R11, R74, UR4, 0x2 ;  /* 0x000000044a0b7c11 */ /* 0x000fe2000f8e10ff */
[----:B------:R-:W-:Y:S01]  /*28a0*/  IMAD R56, R56, -0x3, R7 ;  /* 0xfffffffd38387824 */ /* 0x000fe200078e0207 */
[----:B------:R2:W-:Y:S01]  /*28b0*/  STS [R6], R31 ;  /* 0x0000001f06007388 */ /* 0x0005e20000000800 */
[----:B------:R-:W-:Y:S01]  /*28c0*/  IMAD R61, R63, -0x3, R8 ;  /* 0xfffffffd3f3d7824 */ /* 0x000fe200078e0208 */
[----:B0-----:R-:W-:Y:S01]  /*28d0*/  LEA R4, R67, UR4, 0x2 ;  /* 0x0000000443047c11 */ /* 0x001fe2000f8e10ff */
[----:B------:R-:W-:Y:S01]  /*28e0*/  IMAD R58, R58, -0x3, R9 ;  /* 0xfffffffd3a3a7824 */ /* 0x000fe200078e0209 */
[----:B------:R0:W-:Y:S01]  /*28f0*/  STS [R7], R32 ;  /* 0x0000002007007388 */ /* 0x0001e20000000800 */
[----:B------:R-:W-:-:S02]  /*2900*/  LEA R10, R75, UR4, 0x2 ;  /* 0x000000044b0a7c11 */ /* 0x000fc4000f8e10ff */
[C---:B-1----:R-:W-:Y:S01]  /*2910*/  LEA R5, R60.reuse, UR4, 0x2 ;  /* 0x000000043c057c11 */ /* 0x042fe2000f8e10ff */
[----:B------:R1:W-:Y:S01]  /*2920*/  STS [R8], R33 ;  /* 0x0000002108007388 */ /* 0x0003e20000000800 */
[----:B------:R-:W-:Y:S01]  /*2930*/  IMAD R63, R67, -0x3, R4 ;  /* 0xfffffffd433f7824 */ /* 0x000fe200078e0204 */
[----:B--2---:R-:W-:Y:S01]  /*2940*/  LEA R6, R71, UR4, 0x2 ;  /* 0x0000000447067c11 */ /* 0x004fe2000f8e10ff */
[----:B------:R-:W-:Y:S01]  /*2950*/  IMAD R67, R75, -0x3, R10 ;  /* 0xfffffffd4b437824 */ /* 0x000fe200078e020a */
[----:B------:R2:W-:Y:S01]  /*2960*/  STS [R9], R34 ;  /* 0x0000002209007388 */ /* 0x0005e20000000800 */
[----:B------:R-:W-:Y:S01]  /*2970*/  IMAD R60, R60, -0x3, R5 ;  /* 0xfffffffd3c3c7824 */ /* 0x000fe200078e0205 */
[----:B0-----:R-:W-:Y:S01]  /*2980*/  LEA R7, R62, UR4, 0x2 ;  /* 0x000000043e077c11 */ /* 0x001fe2000f8e10ff */
[----:B------:R-:W-:Y:S01]  /*2990*/  IMAD R65, R71, -0x3, R6 ;  /* 0xfffffffd47417824 */ /* 0x000fe200078e0206 */
[----:B------:R0:W-:Y:S01]  /*29a0*/  STS [R4], R35 ;  /* 0x0000002304007388 */ /* 0x0001e20000000800 */
[----:B-1----:R-:W-:-:S03]  /*29b0*/  IMAD R8, R74, -0x3, R11 ;  /* 0xfffffffd4a087824 */ /* 0x002fc600078e020b */
[----:B------:R1:W-:Y:S01]  /*29c0*/  STS [R5], R36 ;  /* 0x0000002405007388 */ /* 0x0003e20000000800 */
[----:B------:R-:W-:Y:S01]  /*29d0*/  IMAD R62, R62, -0x3, R7 ;  /* 0xfffffffd3e3e7824 */ /* 0x000fe200078e0207 */
[C---:B--2---:R-:W-:Y:S02]  /*29e0*/  LEA R9, R64.reuse, UR4, 0x2 ;  /* 0x0000000440097c11 */ /* 0x044fe4000f8e10ff */
[----:B------:R2:W-:Y:S01]  /*29f0*/  STS [R6], R37 ;  /* 0x0000002506007388 */ /* 0x0005e20000000800 */
[C---:B0-----:R-:W-:Y:S02]  /*2a00*/  LEA R4, R79.reuse, UR4, 0x2 ;  /* 0x000000044f047c11 */ /* 0x041fe4000f8e10ff */
[----:B------:R-:W-:Y:S01]  /*2a10*/  IMAD R64, R64, -0x3, R9 ;  /* 0xfffffffd40407824 */ /* 0x000fe200078e0209 */
[----:B------:R0:W-:Y:S01]  /*2a20*/  STS [R11], R38 ;  /* 0x000000260b007388 */ /* 0x0001e20000000800 */
[----:B-1----:R-:W-:Y:S01]  /*2a30*/  LEA R5, R84, UR4, 0x2 ;  /* 0x0000000454057c11 */ /* 0x002fe2000f8e10ff */
[----:B------:R-:W-:-:S02]  /*2a40*/  IMAD R69, R79, -0x3, R4 ;  /* 0xfffffffd4f457824 */ /* 0x000fc400078e0204 */
[----:B------:R1:W-:Y:S01]  /*2a50*/  STS [R10], R39 ;  /* 0x000000270a007388 */ /* 0x0003e20000000800 */
[C---:B--2---:R-:W-:Y:S01]  /*2a60*/  LEA R6, R85.reuse, UR4, 0x2 ;  /* 0x0000000455067c11 */ /* 0x044fe2000f8e10ff */
[----:B------:R-:W-:Y:S02]  /*2a70*/  IMAD R71, R84, -0x3, R5 ;  /* 0xfffffffd54477824 */ /* 0x000fe400078e0205 */
[----:B------:R2:W-:Y:S01]  /*2a80*/  STS [R7], R40 ;  /* 0x0000002807007388 */ /* 0x0005e20000000800 */
[----:B------:R-:W-:Y:S02]  /*2a90*/  LEA R37, R90, UR4, 0x2 ;  /* 0x000000045a257c11 */ /* 0x000fe4000f8e10ff */
[----:B0-----:R-:W-:Y:S01]  /*2aa0*/  LEA R11, R88, UR4, 0x2 ;  /* 0x00000004580b7c11 */ /* 0x001fe2000f8e10ff */
[----:B------:R0:W-:Y:S01]  /*2ab0*/  STS [R4], R41 ;  /* 0x0000002904007388 */ /* 0x0001e20000000800 */
[----:B-1----:R-:W-:-:S03]  /*2ac0*/  IMAD R10, R85, -0x3, R6 ;  /* 0xfffffffd550a7824 */ /* 0x002fc600078e0206 */
[----:B------:R1:W-:Y:S01]  /*2ad0*/  STS [R9], R42 ;  /* 0x0000002a09007388 */ /* 0x0003e20000000800 */
[----:B------:R-:W-:Y:S01]  /*2ae0*/  IMAD R73, R88, -0x3, R11 ;  /* 0xfffffffd58497824 */ /* 0x000fe200078e020b */
[----:B--2---:R-:W-:Y:S02]  /*2af0*/  LEA R7, R92, UR4, 0x2 ;  /* 0x000000045c077c11 */ /* 0x004fe4000f8e10ff */
[----:B------:R2:W-:Y:S01]  /*2b00*/  STS [R5], R44 ;  /* 0x0000002c05007388 */ /* 0x0005e20000000800 */
[----:B0-----:R-:W-:-:S03]  /*2b10*/  IMAD R4, R90, -0x3, R37 ;  /* 0xfffffffd5a047824 */ /* 0x001fc600078e0225 */
[----:B------:R2:W-:Y:S01]  /*2b20*/  STS [R6], R45 ;  /* 0x0000002d06007388 */ /* 0x0005e20000000800 */
[----:B-1----:R-:W-:-:S03]  /*2b30*/  IMAD R9, R92, -0x3, R7 ;  /* 0xfffffffd5c097824 */ /* 0x002fc600078e0207 */
        /* <DEDUP_REMOVED lines=24> */
[----:B-----5:R2:W-:Y:S04]  /*2cc0*/  STS.U8 [R57], R2 ;  /* 0x0000000239007388 */ /* 0x0205e80000000000 */
[----:B------:R2:W-:Y:S04]  /*2cd0*/  STS.U8 [R54], R3 ;  /* 0x0000000336007388 */ /* 0x0005e80000000000 */
        /* <DEDUP_REMOVED lines=16> */
[----:B------:R2:W-:Y:S01]  /*2de0*/  STS.U8 [R9], R28 ;  /* 0x0000001c09007388 */ /* 0x0005e20000000000 */
[----:B------:R-:W-:Y:S06]  /*2df0*/  BAR.SYNC.DEFER_BLOCKING 0x0 ;  /* 0x0000000000007b1d */ /* 0x000fec0000010000 */
[----:B------:R2:W0:Y:S04]  /*2e00*/  LDS.U8 R2, [R53] ;  /* 0x0000000035027984 */ /* 0x0004280000000000 */
[----:B------:R2:W0:Y:S04]  /*2e10*/  LDS.U8 R3, [R53+0x1] ;  /* 0x0000010035037984 */ /* 0x0004280000000000 */
        /* <DEDUP_REMOVED lines=16> */
[----:B------:R2:W0:Y:S01]  /*2f20*/  LDS.U8 R28, [R53+0x12] ;  /* 0x00001200351c7984 */ /* 0x0004220000000000 */
[----:B------:R-:W-:Y:S06]  /*2f30*/  BAR.SYNC.DEFER_BLOCKING 0x0 ;  /* 0x0000000000007b1d */ /* 0x000fec0000010000 */
[----:B-1-34-:R-:W-:Y:S05]  /*2f40*/  BRA `(.L_x_663) ;  /* 0xffffffdc000c7947 */ /* 0x01afea000383ffff */
.L_x_662:
[----:B------:R-:W0:Y:S01]  /*2f50*/  LDCU.64 UR6, c[0x0][0x3a0] ;  /* 0x00007400ff0677ac */ /* 0x000e220008000a00 */
[----:B------:R-:W-:Y:S01]  /*2f60*/  LEA R4, R7, UR4, 0x2 ;  /* 0x0000000407047c11 */ /* 0x000fe2000f8e10ff */
[----:B------:R-:W-:Y:S01]  /*2f70*/  IMAD R53, R0, -0xf, R53 ;  /* 0xfffffff100357824 */ /* 0x000fe200078e0235 */
[----:B------:R-:W-:Y:S02]  /*2f80*/  LEA R5, R54, UR4, 0x2 ;  /* 0x0000000436057c11 */ /* 0x000fe4000f8e10ff */
[----:B------:R-:W-:Y:S01]  /*2f90*/  LEA R6, R59, UR4, 0x2 ;  /* 0x000000043b067c11 */ /* 0x000fe2000f8e10ff */
[----:B------:R-:W-:Y:S01]  /*2fa0*/  IMAD R43, R7, -0x3, R4 ;  /* 0xfffffffd072b7824 */ /* 0x000fe200078e0204 */
        /* <DEDUP_REMOVED lines=9> */
[----:B------:R-:W-:Y:S01]  /*3040*/  LEA R11, R62, UR4, 0x2 ;  /* 0x000000043e0b7c11 */ /* 0x000fe2000f8e10ff */
[----:B------:R-:W-:Y:S01]  /*3050*/  IMAD R58, R58, -0x3, R9 ;  /* 0xfffffffd3a3a7824 */ /* 0x000fe200078e0209 */
[----:B0-----:R-:W-:Y:S01]  /*3060*/  ISETP.LT.U32.AND P2, PT, R0, UR6, PT ;  /* 0x0000000600007c0c */ /* 0x001fe2000bf41070 */
[----:B------:R-:W-:Y:S01]  /*3070*/  IMAD.U32 R8, RZ, RZ, UR7 ;  /* 0x00000007ff087e24 */ /* 0x000fe2000f8e00ff */
[----:B-1----:R-:W-:Y:S01]  /*3080*/  LEA R4, R63, UR4, 0x2 ;  /* 0x000000043f047c11 */ /* 0x002fe2000f8e10ff */
[----:B------:R0:W-:Y:S01]  /*3090*/  STS [R7], R32 ;  /* 0x0000002007007388 */ /* 0x0001e20000000800 */
[----:B--2---:R-:W-:Y:S01]  /*30a0*/  LEA R5, R60, UR4, 0x2 ;  /* 0x000000043c057c11 */ /* 0x004fe2000f8e10ff */
[----:B------:R-:W-:Y:S01]  /*30b0*/  IMAD R75, R75, -0x3, R10 ;  /* 0xfffffffd4b4b7824 */ /* 0x000fe200078e020a */
[----:B------:R-:W-:Y:S01]  /*30c0*/  ISETP.GT.U32.AND.EX P2, PT, R8, RZ, PT, P2 ;  /* 0x000000ff0800720c */ /* 0x000fe20003f44120 */
[----:B------:R1:W-:Y:S01]  /*30d0*/  STS [R4], R33 ;  /* 0x0000002104007388 */ /* 0x0003e20000000800 */
[----:B------:R-:W-:Y:S01]  /*30e0*/  LEA R8, R67, UR4, 0x2 ;  /* 0x0000000443087c11 */ /* 0x000fe2000f8e10ff */
[----:B------:R-:W-:Y:S01]  /*30f0*/  IMAD R63, R63, -0x3, R4 ;  /* 0xfffffffd3f3f7824 */ /* 0x000fe200078e0204 */
[----:B---3--:R-:W-:Y:S01]  /*3100*/  LEA R6, R71, UR4, 0x2 ;  /* 0x0000000447067c11 */ /* 0x008fe2000f8e10ff */
[----:B------:R2:W-:Y:S01]  /*3110*/  STS [R9], R34 ;  /* 0x0000002209007388 */ /* 0x0005e20000000800 */
[----:B------:R-:W-:Y:S01]  /*3120*/  IMAD R60, R60, -0x3, R5 ;  /* 0xfffffffd3c3c7824 */ /* 0x000fe200078e0205 */
[C---:B0-----:R-:W-:Y:S01]  /*3130*/  LEA R7, R74.reuse, UR4, 0x2 ;  /* 0x000000044a077c11 */ /* 0x041fe2000f8e10ff */
[----:B------:R-:W-:Y:S01]  /*3140*/  IMAD R67, R67, -0x3, R8 ;  /* 0xfffffffd43437824 */ /* 0x000fe200078e0208 */
[----:B------:R-:W-:Y:S01]  /*3150*/  STS [R8], R35 ;  /* 0x0000002308007388 */ /* 0x000fe20000000800 */
[----:B------:R-:W-:Y:S01]  /*3160*/  IMAD R71, R71, -0x3, R6 ;  /* 0xfffffffd47477824 */ /* 0x000fe200078e0206 */
[----:B-1----:R-:W-:Y:S01]  /*3170*/  LEA R4, R79, UR4, 0x2 ;  /* 0x000000044f047c11 */ /* 0x002fe2000f8e10ff */
[----:B------:R-:W-:Y:S01]  /*3180*/  IMAD R74, R74, -0x3, R7 ;  /* 0xfffffffd4a4a7824 */ /* 0x000fe200078e0207 */
[----:B------:R0:W-:Y:S01]  /*3190*/  STS [R5], R36 ;  /* 0x0000002405007388 */ /* 0x0001e20000000800 */
[----:B------:R-:W-:Y:S01]  /*31a0*/  LEA R29, R88, UR4, 0x2 ;  /* 0x00000004581d7c11 */ /* 0x000fe2000f8e10ff */
[----:B------:R-:W-:Y:S01]  /*31b0*/  IMAD R62, R62, -0x3, R11 ;  /* 0xfffffffd3e3e7824 */ /* 0x000fe200078e020b */
[----:B--2---:R-:W-:Y:S01]  /*31c0*/  LEA R9, R84, UR4, 0x2 ;  /* 0x0000000454097c11 */ /* 0x004fe2000f8e10ff */
[----:B------:R1:W-:Y:S01]  /*31d0*/  STS [R6], R37 ;  /* 0x0000002506007388 */ /* 0x0003e20000000800 */
[----:B------:R-:W-:Y:S01]  /*31e0*/  LEA R31, R90, UR4, 0x2 ;  /* 0x000000045a1f7c11 */ /* 0x000fe2000f8e10ff */
[----:B------:R-:W-:Y:S01]  /*31f0*/  IMAD R49, R88, -0x3, R29 ;  /* 0xfffffffd58317824 */ /* 0x000fe200078e021d */
[----:B------:R-:W-:Y:S01]  /*3200*/  LEA R33, R92, UR4, 0x2 ;  /* 0x000000045c217c11 */ /* 0x000fe2000f8e10ff */
[----:B------:R-:W-:Y:S01]  /*3210*/  STS [R7], R38 ;  /* 0x0000002607007388 */ /* 0x000fe20000000800 */
[----:B------:R-:W-:Y:S01]  /*3220*/  IMAD R47, R84, -0x3, R9 ;  /* 0xfffffffd542f7824 */ /* 0x000fe200078e0209 */
[----:B0-----:R-:W-:Y:S01]  /*3230*/  LEA R5, R64, UR4, 0x2 ;  /* 0x0000000440057c11 */ /* 0x001fe2000f8e10ff */
[----:B------:R-:W-:Y:S01]  /*3240*/  IMAD R90, R90, -0x3, R31 ;  /* 0xfffffffd5a5a7824 */ /* 0x000fe200078e021f */
[----:B------:R-:W-:Y:S01]  /*3250*/  STS [R10], R39 ;  /* 0x000000270a007388 */ /* 0x000fe20000000800 */
[----:B------:R-:W-:Y:S01]  /*3260*/  IMAD R51, R92, -0x3, R33 ;  /* 0xfffffffd5c337824 */ /* 0x000fe200078e0221 */
[----:B-1----:R-:W-:Y:S01]  /*3270*/  LEA R6, R85, UR4, 0x2 ;  /* 0x0000000455067c11 */ /* 0x002fe2000f8e10ff */
[----:B------:R-:W-:Y:S01]  /*3280*/  IMAD R79, R79, -0x3, R4 ;  /* 0xfffffffd4f4f7824 */ /* 0x000fe200078e0204 */
[----:B------:R-:W-:Y:S01]  /*3290*/  STS [R11], R40 ;  /* 0x000000280b007388 */ /* 0x000fe20000000800 */
[----:B------:R-:W-:Y:S01]  /*32a0*/  IMAD R64, R64, -0x3, R5 ;  /* 0xfffffffd40407824 */ /* 0x000fe200078e0205 */
[----:B------:R-:W0:Y:S01]  /*32b0*/  LDCU.64 UR4, c[0x0][0x398] ;  /* 0x00007300ff0477ac */ /* 0x000e220008000a00 */
[----:B------:R-:W-:Y:S01]  /*32c0*/  IMAD R52, R85, -0x3, R6 ;  /* 0xfffffffd55347824 */ /* 0x000fe200078e0206 */
[----:B------:R-:W-:Y:S04]  /*32d0*/  STS [R4], R41 ;  /* 0x0000002904007388 */ /* 0x000fe80000000800 */
[----:B------:R1:W-:Y:S04]  /*32e0*/  STS [R5], R42 ;  /* 0x0000002a05007388 */ /* 0x0003e80000000800 */
[----:B------:R-:W-:Y:S04]  /*32f0*/  STS [R9], R44 ;  /* 0x0000002c09007388 */ /* 0x000fe80000000800 */
[----:B------:R-:W-:Y:S01]  /*3300*/  STS [R6], R45 ;  /* 0x0000002d06007388 */ /* 0x000fe20000000800 */
[----:B-1----:R-:W1:Y:S03]  /*3310*/  LDC.64 R4, c[0x0][0x388] ;  /* 0x0000e200ff047b82 */ /* 0x002e660000000a00 */
[----:B------:R-:W-:Y:S04]  /*3320*/  STS [R29], R46 ;  /* 0x0000002e1d007388 */ /* 0x000fe80000000800 */
[----:B------:R-:W-:Y:S04]  /*3330*/  STS [R31], R48 ;  /* 0x000000301f007388 */ /* 0x000fe80000000800 */
[----:B------:R-:W-:Y:S01]  /*3340*/  STS [R33], R50 ;  /* 0x0000003221007388 */ /* 0x000fe20000000800 */
[----:B------:R-:W-:Y:S01]  /*3350*/  BAR.SYNC.DEFER_BLOCKING 0x0 ;  /* 0x0000000000007b1d */ /* 0x000fe20000010000 */
[----:B-1----:R-:W-:-:S05]  /*3360*/  IMAD.WIDE.U32 R4, R0, 0x4, R4 ;  /* 0x0000000400047825 */ /* 0x002fca00078e0004 */
[----:B------:R-:W1:Y:S04]  /*3370*/  LDS R6, [R53] ;  /* 0x0000000035067984 */ /* 0x000e680000000800 */
[----:B------:R-:W2:Y:S04]  /*3380*/  LDS R7, [R53+0x400] ;  /* 0x0004000035077984 */ /* 0x000ea80000000800 */
[----:B------:R-:W3:Y:S04]  /*3390*/  LDS R8, [R53+0x800] ;  /* 0x0008000035087984 */ /* 0x000ee80000000800 */
[----:B------:R-:W-:Y:S04]  /*33a0*/  LDS R9, [R53+0xc00] ;  /* 0x000c000035097984 */ /* 0x000fe80000000800 */
[----:B------:R-:W-:Y:S04]  /*33b0*/  LDS R10, [R53+0x1000] ;  /* 0x00100000350a7984 */ /* 0x000fe80000000800 */
[----:B------:R-:W-:Y:S04]  /*33c0*/  LDS R11, [R53+0x1400] ;  /* 0x00140000350b7984 */ /* 0x000fe80000000800 */
[----:B------:R-:W4:Y:S04]  /*33d0*/  LDS R29, [R53+0x1800] ;  /* 0x00180000351d7984 */ /* 0x000f280000000800 */
        /* <DEDUP_REMOVED lines=11> */
[----:B------:R0:W-:Y:S01]  /*3490*/  LDS R41, [R53+0x4800] ;  /* 0x0048000035297984 */ /* 0x0001e20000000800 */
[----:B------:R-:W-:Y:S01]  /*34a0*/  BAR.SYNC.DEFER_BLOCKING 0x0 ;  /* 0x0000000000007b1d */ /* 0x000fe20000010000 */
[----:B0-----:R-:W-:-:S05]  /*34b0*/  IMAD R53, R0, -0x3, R53 ;  /* 0xfffffffd00357824 */ /* 0x001fca00078e0235 */
[----:B-----5:R0:W-:Y:S04]  /*34c0*/  STS.U8 [R43], R2 ;  /* 0x000000022b007388 */ /* 0x0201e80000000000 */
[----:B------:R1:W-:Y:S04]  /*34d0*/  STS.U8 [R54], R3 ;  /* 0x0000000336007388 */ /* 0x0003e80000000000 */
[----:B------:R2:W-:Y:S01]  /*34e0*/  STS.U8 [R59], R12 ;  /* 0x0000000c3b007388 */ /* 0x0005e20000000000 */
[----:B0-----:R-:W-:-:S03]  /*34f0*/  VIADD R2, R0, 0x100 ;  /* 0x0000010000027836 */ /* 0x001fc60000000000 */
[----:B------:R-:W-:Y:S01]  /*3500*/  STS.U8 [R56], R13 ;  /* 0x0000000d38007388 */ /* 0x000fe20000000000 */
[----:B-1----:R-:W-:Y:S01]  /*3510*/  VIADD R3, R0, 0x300 ;  /* 0x0000030000037836 */ /* 0x002fe20000000000 */
[----:B------:R-:W-:Y:S02]  /*3520*/  ISETP.LT.U32.AND P4, PT, R2, UR6, PT ;  /* 0x0000000602007c0c */ /* 0x000fe4000bf81070 */
[----:B------:R0:W-:Y:S01]  /*3530*/  STS.U8 [R63], R14 ;  /* 0x0000000e3f007388 */ /* 0x0001e20000000000 */
[C---:B------:R-:W-:Y:S01]  /*3540*/  VIADD R2, R0.reuse, 0x200 ;  /* 0x0000020000027836 */ /* 0x040fe20000000000 */
[----:B--2---:R-:W-:Y:S02]  /*3550*/  LOP3.LUT R12, R0, 0x400, RZ, 0xfc, !PT ;  /* 0x00000400000c7812 */ /* 0x004fe400078efcff */
[----:B------:R-:W-:Y:S01]  /*3560*/  STS.U8 [R58], R15 ;  /* 0x0000000f3a007388 */ /* 0x000fe20000000000 */
[----:B------:R-:W-:Y:S01]  /*3570*/  ISETP.LT.U32.AND P5, PT, R3, UR6, PT ;  /* 0x0000000603007c0c */ /* 0x000fe2000bfa1070 */
[----:B------:R-:W-:Y:S01]  /*3580*/  IMAD.U32 R3, RZ, RZ, UR7 ;  /* 0x00000007ff037e24 */ /* 0x000fe2000f8e00ff */
[----:B------:R-:W-:Y:S01]  /*3590*/  ISETP.LT.U32.AND P3, PT, R2, UR6, PT ;  /* 0x0000000602007c0c */ /* 0x000fe2000bf61070 */
[----:B------:R-:W-:Y:S01]  /*35a0*/  STS.U8 [R67], R16 ;  /* 0x0000001043007388 */ /* 0x000fe20000000000 */
[----:B------:R-:W-:Y:S01]  /*35b0*/  ISETP.LT.U32.AND P0, PT, R12, UR6, PT ;  /* 0x000000060c007c0c */ /* 0x000fe2000bf01070 */
[C---:B0-----:R-:W-:Y:S01]  /*35c0*/  VIADD R14, R0.reuse, 0x500 ;  /* 0x00000500000e7836 */ /* 0x041fe20000000000 */
[C---:B------:R-:W-:Y:S01]  /*35d0*/  IADD3 R2, P6, PT, R0.reuse, UR4, RZ ;  /* 0x0000000400027c10 */ /* 0x040fe2000ffde0ff */
[----:B------:R-:W-:Y:S01]  /*35e0*/  STS.U8 [R60], R17 ;  /* 0x000000113c007388 */ /* 0x000fe20000000000 */
[----:B------:R-:W-:Y:S01]  /*35f0*/  VIADD R12, R0, 0x600 ;  /* 0x00000600000c7836 */ /* 0x000fe20000000000 */
[----:B------:R-:W-:-:S02]  /*3600*/  ISETP.GT.U32.AND.EX P4, PT, R3, RZ, PT, P4 ;  /* 0x000000ff0300720c */ /* 0x000fc40003f84140 */
[----:B------:R-:W-:Y:S01]  /*3610*/  STS.U8 [R71], R18 ;  /* 0x0000001247007388 */ /* 0x000fe20000000000 */
[----:B------:R-:W-:Y:S01]  /*3620*/  ISETP.LT.U32.AND P1, PT, R14, UR6, PT ;  /* 0x000000060e007c0c */ /* 0x000fe2000bf21070 */
[----:B------:R-:W-:Y:S02]  /*3630*/  IMAD.U32 R14, RZ, RZ, UR7 ;  /* 0x00000007ff0e7e24 */ /* 0x000fe4000f8e00ff */
[----:B------:R-:W-:Y:S01]  /*3640*/  STS.U8 [R74], R19 ;  /* 0x000000134a007388 */ /* 0x000fe20000000000 */
[----:B------:R-:W-:Y:S01]  /*3650*/  IMAD.X R3, RZ, RZ, UR5, P6 ;  /* 0x00000005ff037e24 */ /* 0x000fe2000b0e06ff */
[----:B------:R-:W-:Y:S01]  /*3660*/  ISETP.LT.U32.AND P6, PT, R12, UR6, PT ;  /* 0x000000060c007c0c */ /* 0x000fe2000bfc1070 */
[----:B------:R-:W-:Y:S01]  /*3670*/  IMAD.U32 R12, RZ, RZ, UR7 ;  /* 0x00000007ff0c7e24 */ /* 0x000fe2000f8e00ff */
[----:B------:R-:W-:Y:S01]  /*3680*/  STS.U8 [R75], R20 ;  /* 0x000000144b007388 */ /* 0x000fe20000000000 */
[----:B------:R-:W-:-:S03]  /*3690*/  ISETP.GT.U32.AND.EX P3, PT, R14, RZ, PT, P3 ;  /* 0x000000ff0e00720c */ /* 0x000fc60003f64130 */
[----:B------:R-:W-:Y:S01]  /*36a0*/  STS.U8 [R62], R21 ;  /* 0x000000153e007388 */ /* 0x000fe20000000000 */
[----:B------:R-:W-:-:S03]  /*36b0*/  ISETP.GT.U32.AND.EX P5, PT, R12, RZ, PT, P5 ;  /* 0x000000ff0c00720c */ /* 0x000fc60003fa4150 */
[----:B------:R-:W-:Y:S04]  /*36c0*/  STS.U8 [R79], R22 ;  /* 0x000000164f007388 */ /* 0x000fe80000000000 */
[----:B------:R0:W-:Y:S04]  /*36d0*/  STS.U8 [R64], R23 ;  /* 0x0000001740007388 */ /* 0x0001e80000000000 */
[----:B------:R-:W-:Y:S04]  /*36e0*/  STS.U8 [R47], R24 ;  /* 0x000000182f007388 */ /* 0x000fe80000000000 */
[----:B------:R1:W-:Y:S01]  /*36f0*/  STS.U8 [R52], R25 ;  /* 0x0000001934007388 */ /* 0x0003e20000000000 */
[----:B0-----:R-:W-:Y:S01]  /*3700*/  @P2 LOP3.LUT R23, R6, 0x80000000, RZ, 0x3c, !PT ;  /* 0x8000000006172812 */ /* 0x001fe200078e3cff */
[----:B------:R-:W-:-:S02]  /*3710*/  VIADD R6, R0, 0x700 ;  /* 0x0000070000067836 */ /* 0x000fc40000000000 */
[----:B------:R-:W-:Y:S04]  /*3720*/  STS.U8 [R49], R26 ;  /* 0x0000001a31007388 */ /* 0x000fe80000000000 */
[----:B------:R3:W-:Y:S01]  /*3730*/  STS.U8 [R90], R27 ;  /* 0x0000001b5a007388 */ /* 0x0007e20000000000 */
[----:B-1----:R-:W-:-:S03]  /*3740*/  @P4 LOP3.LUT R25, R7, 0x80000000, RZ, 0x3c, !PT ;  /* 0x8000000007194812 */ /* 0x002fc600078e3cff */
[----:B------:R-:W-:Y:S01]  /*3750*/  STS.U8 [R51], R28 ;  /* 0x0000001c33007388 */ /* 0x000fe20000000000 */
[----:B------:R-:W-:Y:S01]  /*3760*/  BAR.SYNC.DEFER_BLOCKING 0x0 ;  /* 0x0000000000007b1d */ /* 0x000fe20000010000 */
[----:B---3--:R-:W-:Y:S01]  /*3770*/  @P3 LOP3.LUT R27, R8, 0x80000000, RZ, 0x3c, !PT ;  /* 0x80000000081b3812 */ /* 0x008fe200078e3cff */
[----:B------:R-:W-:-:S05]  /*3780*/  IMAD.U32 R8, RZ, RZ, UR7 ;  /* 0x00000007ff087e24 */ /* 0x000fca000f8e00ff */
[C---:B------:R-:W-:Y:S02]  /*3790*/  ISETP.GT.U32.AND.EX P1, PT, R8.reuse, RZ, PT, P1 ;  /* 0x000000ff0800720c */ /* 0x040fe40003f24110 */
[----:B------:R-:W-:-:S13]  /*37a0*/  ISETP.GT.U32.AND.EX P6, PT, R8, RZ, PT, P6 ;  /* 0x000000ff0800720c */ /* 0x000fda0003fc4160 */
[----:B----4-:R-:W-:Y:S01]  /*37b0*/  @P6 LOP3.LUT R29, R29, 0x80000000, RZ, 0x3c, !PT ;  /* 0x800000001d1d6812 */ /* 0x010fe200078e3cff */
[----:B------:R-:W0:Y:S04]  /*37c0*/  @P2 LDS.U8 R43, [R53] ;  /* 0x00000000352b2984 */ /* 0x000e280000000000 */
[----:B------:R-:W1:Y:S04]  /*37d0*/  LDS.U8 R13, [R53+0x100] ;  /* 0x00010000350d7984 */ /* 0x000e680000000000 */
[----:B------:R-:W2:Y:S04]  /*37e0*/  LDS.U8 R15, [R53+0x200] ;  /* 0x00020000350f7984 */ /* 0x000ea80000000000 */
[----:B------:R-:W3:Y:S04]  /*37f0*/  LDS.U8 R17, [R53+0x300] ;  /* 0x0003000035117984 */ /* 0x000ee80000000000 */
[----:B------:R-:W4:Y:S04]  /*3800*/  LDS.U8 R19, [R53+0x400] ;  /* 0x0004000035137984 */ /* 0x000f280000000000 */
[----:B------:R-:W-:Y:S04]  /*3810*/  @P2 STG.E desc[UR10][R4.64], R23 ;  /* 0x0000001704002986 */ /* 0x000fe8000c10190a */
[----:B------:R-:W4:Y:S04]  /*3820*/  LDS.U8 R21, [R53+0x500] ;  /* 0x0005000035157984 */ /* 0x000f280000000000 */
[----:B------:R-:W4:Y:S04]  /*3830*/  LDS.U8 R7, [R53+0x600] ;  /* 0x0006000035077984 */ /* 0x000f280000000000 */
[----:B------:R-:W4:Y:S04]  /*3840*/  LDS.U8 R23, [R53+0x700] ;  /* 0x0007000035177984 */ /* 0x000f280000000000 */
[----:B0-----:R0:W-:Y:S01]  /*3850*/  @P2 STG.E.U8 desc[UR10][R2.64], R43 ;  /* 0x0000002b02002986 */ /* 0x0011e2000c10110a */
[----:B------:R-:W-:Y:S01]  /*3860*/  ISETP.LT.U32.AND P2, PT, R6, UR6, PT ;  /* 0x0000000606007c0c */ /* 0x000fe2000bf41070 */
[----:B------:R-:W-:-:S02]  /*3870*/  IMAD.U32 R6, RZ, RZ, UR7 ;  /* 0x00000007ff067e24 */ /* 0x000fc4000f8e00ff */
[----:B------:R2:W-:Y:S01]  /*3880*/  @P4 STG.E desc[UR10][R4.64+0x400], R25 ;  /* 0x0004001904004986 */ /* 0x0005e2000c10190a */
[----:B------:R-:W-:Y:S02]  /*3890*/  ISETP.GT.U32.AND.EX P2, PT, R8, RZ, PT, P2 ;  /* 0x000000ff0800720c */ /* 0x000fe40003f44120 */
[----:B------:R-:W-:Y:S01]  /*38a0*/  ISETP.GT.U32.AND.EX P0, PT, R6, RZ, PT, P0 ;  /* 0x000000ff0600720c */ /* 0x000fe20003f04100 */
[----:B-1----:R-:W-:Y:S01]  /*38b0*/  @P4 STG.E.U8 desc[UR10][R2.64+0x100], R13 ;  /* 0x0001000d02004986 */ /* 0x002fe2000c10110a */
[----:B------:R-:W-:Y:S02]  /*38c0*/  LOP3.LUT R6, R0, 0x800, RZ, 0xfc, !PT ;  /* 0x0000080000067812 */ /* 0x000fe400078efcff */
[----:B0-----:R-:W-:Y:S01]  /*38d0*/  @P5 LOP3.LUT R43, R9, 0x80000000, RZ, 0x3c, !PT ;  /* 0x80000000092b5812 */ /* 0x001fe200078e3cff */
[----:B------:R-:W-:Y:S01]  /*38e0*/  @P3 STG.E desc[UR10][R4.64+0x800], R27 ;  /* 0x0008001b04003986 */ /* 0x000fe2000c10190a */
[----:B------:R-:W-:Y:S01]  /*38f0*/  ISETP.LT.U32.AND P4, PT, R6, UR6, PT ;  /* 0x0000000606007c0c */ /* 0x000fe2000bf81070 */
[----:B------:R-:W-:-:S02]  /*3900*/  VIADD R6, R0, 0x900 ;  /* 0x0000090000067836 */ /* 0x000fc40000000000 */
[----:B------:R-:W0:Y:S04]  /*3910*/  LDS.U8 R9, [R53+0x800] ;  /* 0x0008000035097984 */ /* 0x000e280000000000 */
[----:B--2---:R-:W-:Y:S01]  /*3920*/  @P0 LOP3.LUT R25, R10, 0x80000000, RZ, 0x3c, !PT ;  /* 0x800000000a190812 */ /* 0x004fe200078e3cff */
[----:B------:R-:W-:Y:S01]  /*3930*/  @P3 STG.E.U8 desc[UR10][R2.64+0x200], R15 ;  /* 0x0002000f02003986 */ /* 0x000fe2000c10110a */
[----:B------:R-:W-:Y:S01]  /*3940*/  ISETP.LT.U32.AND P3, PT, R6, UR6, PT ;  /* 0x0000000606007c0c */ /* 0x000fe2000bf61070 */
[----:B------:R-:W-:Y:S02]  /*3950*/  VIADD R6, R0, 0xa00 ;  /* 0x00000a0000067836 */ /* 0x000fe40000000000 */
[----:B------:R-:W-:Y:S01]  /*3960*/  @P5 STG.E desc[UR10][R4.64+0xc00], R43 ;  /* 0x000c002b04005986 */ /* 0x000fe2000c10190a */
[----:B------:R-:W-:Y:S01]  /*3970*/  ISETP.GT.U32.AND.EX P3, PT, R8, RZ, PT, P3 ;  /* 0x000000ff0800720c */ /* 0x000fe20003f64130 */
[----:B------:R-:W-:-:S02]  /*3980*/  IMAD.U32 R10, RZ, RZ, UR7 ;  /* 0x00000007ff0a7e24 */ /* 0x000fc4000f8e00ff */
[----:B---3--:R1:W-:Y:S01]  /*3990*/  @P5 STG.E.U8 desc[UR10][R2.64+0x300], R17 ;  /* 0x0003001102005986 */ /* 0x0083e2000c10110a */
[----:B------:R-:W-:Y:S01]  /*39a0*/  ISETP.LT.U32.AND P5, PT, R6, UR6, PT ;  /* 0x0000000606007c0c */ /* 0x000fe2000bfa1070 */
[----:B------:R-:W-:Y:S02]  /*39b0*/  VIADD R6, R0, 0xb00 ;  /* 0x00000b0000067836 */ /* 0x000fe40000000000 */
[----:B------:R-:W2:Y:S01]  /*39c0*/  LDS.U8 R13, [R53+0x900] ;  /* 0x00090000350d7984 */ /* 0x000ea20000000000 */
[----:B------:R-:W-:-:S03]  /*39d0*/  ISETP.GT.U32.AND.EX P5, PT, R8, RZ, PT, P5 ;  /* 0x000000ff0800720c */ /* 0x000fc60003fa4150 */
[----:B------:R-:W-:Y:S04]  /*39e0*/  @P0 STG.E desc[UR10][R4.64+0x1000], R25 ;  /* 0x0010001904000986 */ /* 0x000fe8000c10190a */
[----:B----4-:R3:W-:Y:S01]  /*39f0*/  @P0 STG.E.U8 desc[UR10][R2.64+0x400], R19 ;  /* 0x0004001302000986 */ /* 0x0107e2000c10110a */
[----:B-1----:R-:W-:Y:S02]  /*3a00*/  @P1 LOP3.LUT R17, R11, 0x80000000, RZ, 0x3c, !PT ;  /* 0x800000000b111812 */ /* 0x002fe400078e3cff */
[----:B------:R-:W-:Y:S01]  /*3a10*/  ISETP.LT.U32.AND P0, PT, R6, UR6, PT ;  /* 0x0000000606007c0c */ /* 0x000fe2000bf01070 */
[----:B------:R-:W1:Y:S01]  /*3a20*/  LDS.U8 R11, [R53+0xa00] ;  /* 0x000a0000350b7984 */ /* 0x000e620000000000 */
[----:B------:R-:W-:Y:S01]  /*3a30*/  IMAD.U32 R6, RZ, RZ, UR7 ;  /* 0x00000007ff067e24 */ /* 0x000fe2000f8e00ff */
[----:B------:R-:W-:-:S02]  /*3a40*/  @P5 LOP3.LUT R33, R33, 0x80000000, RZ, 0x3c, !PT ;  /* 0x8000000021215812 */ /* 0x000fc400078e3cff */
[----:B------:R-:W4:Y:S01]  /*3a50*/  LDS.U8 R15, [R53+0xb00] ;  /* 0x000b0000350f7984 */ /* 0x000f220000000000 */
[----:B------:R-:W-:Y:S02]  /*3a60*/  ISETP.GT.U32.AND.EX P0, PT, R8, RZ, PT, P0 ;  /* 0x000000ff0800720c */ /* 0x000fe40003f04100 */
[----:B------:R-:W-:Y:S01]  /*3a70*/  ISETP.GT.U32.AND.EX P4, PT, R6, RZ, PT, P4 ;  /* 0x000000ff0600720c */ /* 0x000fe20003f84140 */
[----:B------:R-:W-:Y:S01]  /*3a80*/  @P1 STG.E desc[UR10][R4.64+0x1400], R17 ;  /* 0x0014001104001986 */ /* 0x000fe2000c10190a */
[----:B------:R-:W-:Y:S02]  /*3a90*/  LOP3.LUT R6, R0, 0xc00, RZ, 0xfc, !PT ;  /* 0x00000c0000067812 */ /* 0x000fe400078efcff */
[----:B---3--:R-:W-:Y:S01]  /*3aa0*/  @P2 LOP3.LUT R19, R30, 0x80000000, RZ, 0x3c, !PT ;  /* 0x800000001e132812 */ /* 0x008fe200078e3cff */
[----:B------:R-:W-:Y:S01]  /*3ab0*/  @P1 STG.E.U8 desc[UR10][R2.64+0x500], R21 ;  /* 0x0005001502001986 */ /* 0x000fe2000c10110a */
[----:B------:R-:W-:Y:S01]  /*3ac0*/  ISETP.LT.U32.AND P1, PT, R6, UR6, PT ;  /* 0x0000000606007c0c */ /* 0x000fe2000bf21070 */
[----:B------:R-:W-:Y:S01]  /*3ad0*/  VIADD R6, R0, 0xd00 ;  /* 0x00000d0000067836 */ /* 0x000fe20000000000 */
[----:B------:R-:W-:Y:S01]  /*3ae0*/  @P3 LOP3.LUT R25, R32, 0x80000000, RZ, 0x3c, !PT ;  /* 0x8000000020193812 */ /* 0x000fe200078e3cff */
[----:B------:R-:W-:Y:S01]  /*3af0*/  @P6 STG.E desc[UR10][R4.64+0x1800], R29 ;  /* 0x0018001d04006986 */ /* 0x000fe2000c10190a */
[----:B------:R-:W-:-:S03]  /*3b00*/  ISETP.GT.U32.AND.EX P1, PT, R8, RZ, PT, P1 ;  /* 0x000000ff0800720c */ /* 0x000fc60003f24110 */
[----:B------:R-:W-:Y:S01]  /*3b10*/  @P6 STG.E.U8 desc[UR10][R2.64+0x600], R7 ;  /* 0x0006000702006986 */ /* 0x000fe2000c10110a */
[----:B------:R-:W-:Y:S01]  /*3b20*/  ISETP.LT.U32.AND P6, PT, R6, UR6, PT ;  /* 0x0000000606007c0c */ /* 0x000fe2000bfc1070 */
[----:B------:R-:W-:Y:S01]  /*3b30*/  VIADD R6, R0, 0xe00 ;  /* 0x00000e0000067836 */ /* 0x000fe20000000000 */
[----:B------:R-:W-:Y:S01]  /*3b40*/  @P4 LOP3.LUT R31, R31, 0x80000000, RZ, 0x3c, !PT ;  /* 0x800000001f1f4812 */ /* 0x000fe200078e3cff */
[----:B------:R-:W3:Y:S01]  /*3b50*/  LDS.U8 R7, [R53+0xc00] ;  /* 0x000c000035077984 */ /* 0x000ee20000000000 */
[----:B------:R-:W-:-:S03]  /*3b60*/  ISETP.GT.U32.AND.EX P6, PT, R10, RZ, PT, P6 ;  /* 0x000000ff0a00720c */ /* 0x000fc60003fc4160 */
[----:B------:R-:W-:Y:S02]  /*3b70*/  @P2 STG.E desc[UR10][R4.64+0x1c00], R19 ;  /* 0x001c001304002986 */ /* 0x000fe4000c10190a */
[----:B------:R-:W-:Y:S02]  /*3b80*/  @P1 LOP3.LUT R35, R35, 0x80000000, RZ, 0x3c, !PT ;  /* 0x8000000023231812 */ /* 0x000fe400078e3cff */
[----:B------:R-:W3:Y:S04]  /*3b90*/  LDS.U8 R17, [R53+0xd00] ;  /* 0x000d000035117984 */ /* 0x000ee80000000000 */
[----:B------:R-:W-:Y:S01]  /*3ba0*/  @P2 STG.E.U8 desc[UR10][R2.64+0x700], R23 ;  /* 0x0007001702002986 */ /* 0x000fe2000c10110a */
[----:B------:R-:W-:Y:S01]  /*3bb0*/  ISETP.LT.U32.AND P2, PT, R6, UR6, PT ;  /* 0x0000000606007c0c */ /* 0x000fe2000bf41070 */
[----:B------:R-:W-:-:S02]  /*3bc0*/  VIADD R6, R0, 0xf00 ;  /* 0x00000f0000067836 */ /* 0x000fc40000000000 */
[----:B------:R-:W-:Y:S01]  /*3bd0*/  @P4 STG.E desc[UR10][R4.64+0x2000], R31 ;  /* 0x0020001f04004986 */ /* 0x000fe2000c10190a */
[----:B------:R-:W-:-:S03]  /*3be0*/  ISETP.GT.U32.AND.EX P2, PT, R12, RZ, PT, P2 ;  /* 0x000000ff0c00720c */ /* 0x000fc60003f44120 */
[----:B------:R-:W3:Y:S04]  /*3bf0*/  LDS.U8 R19, [R53+0xe00] ;  /* 0x000e000035137984 */ /* 0x000ee80000000000 */
[----:B0-----:R-:W-:Y:S01]  /*3c00*/  @P4 STG.E.U8 desc[UR10][R2.64+0x800], R9 ;  /* 0x0008000902004986 */ /* 0x001fe2000c10110a */
[----:B------:R-:W-:Y:S02]  /*3c10*/  ISETP.LT.U32.AND P4, PT, R6, UR6, PT ;  /* 0x0000000606007c0c */ /* 0x000fe4000bf81070 */
[----:B------:R-:W-:Y:S01]  /*3c20*/  LOP3.LUT R6, R0, 0x1000, RZ, 0xfc, !PT ;  /* 0x0000100000067812 */ /* 0x000fe200078efcff */
[----:B------:R-:W0:Y:S02]  /*3c30*/  LDS.U8 R9, [R53+0xf00] ;  /* 0x000f000035097984 */ /* 0x000e240000000000 */
[----:B------:R-:W-:-:S02]  /*3c40*/  @P2 LOP3.LUT R37, R37, 0x80000000, RZ, 0x3c, !PT ;  /* 0x8000000025252812 */ /* 0x000fc400078e3cff */
[----:B------:R-:W0:Y:S04]  /*3c50*/  LDS.U8 R21, [R53+0x1000] ;  /* 0x0010000035157984 */ /* 0x000e280000000000 */
[----:B------:R-:W0:Y:S04]  /*3c60*/  LDS.U8 R23, [R53+0x1100] ;  /* 0x0011000035177984 */ /* 0x000e280000000000 */
[----:B------:R-:W-:Y:S04]  /*3c70*/  @P3 STG.E desc[UR10][R4.64+0x2400], R25 ;  /* 0x0024001904003986 */ /* 0x000fe8000c10190a */
[----:B--2---:R2:W-:Y:S01]  /*3c80*/  @P3 STG.E.U8 desc[UR10][R2.64+0x900], R13 ;  /* 0x0009000d02003986 */ /* 0x0045e2000c10110a */
[----:B------:R-:W-:Y:S01]  /*3c90*/  ISETP.LT.U32.AND P3, PT, R6, UR6, PT ;  /* 0x0000000606007c0c */ /* 0x000fe2000bf61070 */
[----:B------:R-:W-:-:S02]  /*3ca0*/  VIADD R6, R0, 0x1100 ;  /* 0x0000110000067836 */ /* 0x000fc40000000000 */
[----:B------:R-:W-:Y:S01]  /*3cb0*/  @P5 STG.E desc[UR10][R4.64+0x2800], R33 ;  /* 0x0028002104005986 */ /* 0x000fe2000c10190a */
[----:B------:R-:W-:Y:S01]  /*3cc0*/  VIADD R0, R0, 0x1200 ;  /* 0x0000120000007836 */ /* 0x000fe20000000000 */
[----:B------:R-:W-:Y:S02]  /*3cd0*/  ISETP.GT.U32.AND.EX P3, PT, R8, RZ, PT, P3 ;  /* 0x000000ff0800720c */ /* 0x000fe40003f64130 */
[----:B-1----:R1:W-:Y:S01]  /*3ce0*/  @P5 STG.E.U8 desc[UR10][R2.64+0xa00], R11 ;  /* 0x000a000b02005986 */ /* 0x0023e2000c10110a */
[----:B------:R-:W-:Y:S01]  /*3cf0*/  ISETP.LT.U32.AND P5, PT, R6, UR6, PT ;  /* 0x0000000606007c0c */ /* 0x000fe2000bfa1070 */
[----:B------:R-:W-:Y:S01]  /*3d00*/  IMAD.U32 R6, RZ, RZ, UR7 ;  /* 0x00000007ff067e24 */ /* 0x000fe2000f8e00ff */
[----:B--2---:R-:W-:-:S04]  /*3d10*/  @P0 LOP3.LUT R13, R34, 0x80000000, RZ, 0x3c, !PT ;  /* 0x80000000220d0812 */ /* 0x004fc800078e3cff */
[----:B------:R-:W-:Y:S01]  /*3d20*/  ISETP.GT.U32.AND.EX P4, PT, R6, RZ, PT, P4 ;  /* 0x000000ff0600720c */ /* 0x000fe20003f84140 */
[----:B------:R2:W-:Y:S03]  /*3d30*/  @P0 STG.E desc[UR10][R4.64+0x2c00], R13 ;  /* 0x002c000d04000986 */ /* 0x0005e6000c10190a */
[----:B------:R-:W-:Y:S01]  /*3d40*/  @P3 LOP3.LUT R39, R39, 0x80000000, RZ, 0x3c, !PT ;  /* 0x8000000027273812 */ /* 0x000fe200078e3cff */
[----:B----4-:R4:W-:Y:S01]  /*3d50*/  @P0 STG.E.U8 desc[UR10][R2.64+0xb00], R15 ;  /* 0x000b000f02000986 */ /* 0x0109e2000c10110a */
[----:B------:R-:W-:Y:S01]  /*3d60*/  ISETP.LT.U32.AND P0, PT, R0, UR6, PT ;  /* 0x0000000600007c0c */ /* 0x000fe2000bf01070 */
[----:B------:R-:W-:Y:S01]  /*3d70*/  IMAD.U32 R0, RZ, RZ, UR7 ;  /* 0x00000007ff007e24 */ /* 0x000fe2000f8e00ff */
[----:B-1----:R-:W-:Y:S01]  /*3d80*/  @P6 LOP3.LUT R11, R36, 0x80000000, RZ, 0x3c, !PT ;  /* 0x80000000240b6812 */ /* 0x002fe200078e3cff */
[----:B------:R1:W-:Y:S01]  /*3d90*/  @P1 STG.E desc[UR10][R4.64+0x3000], R35 ;  /* 0x0030002304001986 */ /* 0x0003e2000c10190a */
[----:B------:R-:W-:-:S02]  /*3da0*/  ISETP.GT.U32.AND.EX P0, PT, R6, RZ, PT, P0 ;  /* 0x000000ff0600720c */ /* 0x000fc40003f04100 */
[----:B------:R-:W-:Y:S01]  /*3db0*/  ISETP.GT.U32.AND.EX P5, PT, R0, RZ, PT, P5 ;  /* 0x000000ff0000720c */ /* 0x000fe20003fa4150 */
[----:B---3--:R1:W-:Y:S01]  /*3dc0*/  @P1 STG.E.U8 desc[UR10][R2.64+0xc00], R7 ;  /* 0x000c000702001986 */ /* 0x0083e2000c10110a */
[----:B--2---:R-:W-:-:S03]  /*3dd0*/  @P4 LOP3.LUT R13, R38, 0x80000000, RZ, 0x3c, !PT ;  /* 0x80000000260d4812 */ /* 0x004fc600078e3cff */
[----:B------:R1:W-:Y:S04]  /*3de0*/  @P6 STG.E desc[UR10][R4.64+0x3400], R11 ;  /* 0x0034000b04006986 */ /* 0x0003e8000c10190a */
[----:B------:R1:W-:Y:S04]  /*3df0*/  @P6 STG.E.U8 desc[UR10][R2.64+0xd00], R17 ;  /* 0x000d001102006986 */ /* 0x0003e8000c10110a */
[----:B------:R1:W-:Y:S01]  /*3e00*/  @P2 STG.E desc[UR10][R4.64+0x3800], R37 ;  /* 0x0038002504002986 */ /* 0x0003e2000c10190a */
[----:B----4-:R-:W-:-:S03]  /*3e10*/  @P5 LOP3.LUT R15, R40, 0x80000000, RZ, 0x3c, !PT ;  /* 0x80000000280f5812 */ /* 0x010fc600078e3cff */
[----:B------:R1:W-:Y:S04]  /*3e20*/  @P2 STG.E.U8 desc[UR10][R2.64+0xe00], R19 ;  /* 0x000e001302002986 */ /* 0x0003e8000c10110a */
[----:B------:R1:W-:Y:S04]  /*3e30*/  @P4 STG.E desc[UR10][R4.64+0x3c00], R13 ;  /* 0x003c000d04004986 */ /* 0x0003e8000c10190a */
[----:B0-----:R1:W-:Y:S04]  /*3e40*/  @P4 STG.E.U8 desc[UR10][R2.64+0xf00], R9 ;  /* 0x000f000902004986 */ /* 0x0013e8000c10110a */
[----:B------:R1:W-:Y:S04]  /*3e50*/  @P3 STG.E desc[UR10][R4.64+0x4000], R39 ;  /* 0x0040002704003986 */ /* 0x0003e8000c10190a */
[----:B------:R1:W-:Y:S04]  /*3e60*/  @P3 STG.E.U8 desc[UR10][R2.64+0x1000], R21 ;  /* 0x0010001502003986 */ /* 0x0003e8000c10110a */
[----:B------:R1:W-:Y:S04]  /*3e70*/  @P5 STG.E desc[UR10][R4.64+0x4400], R15 ;  /* 0x0044000f04005986 */ /* 0x0003e8000c10190a */
[----:B------:R1:W-:Y:S01]  /*3e80*/  @P5 STG.E.U8 desc[UR10][R2.64+0x1100], R23 ;  /* 0x0011001702005986 */ /* 0x0003e2000c10110a */
[----:B------:R-:W-:Y:S05]  /*3e90*/  @!P0 EXIT ;  /* 0x000000000000894d */ /* 0x000fea0003800000 */
[----:B------:R-:W0:Y:S01]  /*3ea0*/  LDS.U8 R53, [R53+0x1200] ;  /* 0x0012000035357984 */ /* 0x000e220000000000 */
[----:B------:R-:W-:-:S05]  /*3eb0*/  LOP3.LUT R41, R41, 0x80000000, RZ, 0x3c, !PT ;  /* 0x8000000029297812 */ /* 0x000fca00078e3cff */
[----:B------:R-:W-:Y:S04]  /*3ec0*/  STG.E desc[UR10][R4.64+0x4800], R41 ;  /* 0x0048002904007986 */ /* 0x000fe8000c10190a */
[----:B0-----:R-:W-:Y:S01]  /*3ed0*/  STG.E.U8 desc[UR10][R2.64+0x1200], R53 ;  /* 0x0012003502007986 */ /* 0x001fe2000c10110a */
[----:B------:R-:W-:Y:S05]  /*3ee0*/  EXIT ;  /* 0x000000000000794d */ /* 0x000fea0003800000 */
.L_x_664:
        /* <DEDUP_REMOVED lines=9> */
.L_x_3729:


//--------------------- .text._ZN3cub18CUB_300001_SM_10006detail10radix_sort29DeviceRadixSortOnesweepKernelINS1_5radix10policy_hubIiNS0_8NullTypeEyE10Policy1000ELNS0_9SortOrderE0EiS6_yiiNS1_21identity_decomposer_tEEEvPT5_SC_PT3_PKSD_PT1_PKSH_PT2_PKSL_T4_iiT6_ --------------------------
	.section	.text._ZN3cub18CUB_300001_SM_10006detail10radix_sort29DeviceRadixSortOnesweepKernelINS1_5radix10policy_hubIiNS0_8NullTypeEyE10Policy1000ELNS0_9SortOrderE0EiS6_yiiNS1_21identity_decomposer_tEEEvPT5_SC_PT3_PKSD_PT1_PKSH_PT2_PKSL_T4_iiT6_,"ax",@progbits
	.align	128
        .global         _ZN3cub18CUB_300001_SM_10006detail10radix_sort29DeviceRadixSortOnesweepKernelINS1_5radix10policy_hubIiNS0_8NullTypeEyE10Policy1000ELNS0_9SortOrderE0EiS6_yiiNS1_21identity_decomposer_tEEEvPT5_SC_PT3_PKSD_PT1_PKSH_PT2_PKSL_T4_iiT6_
        .type           _ZN3cub18CUB_300001_SM_10006detail10radix_sort29DeviceRadixSortOnesweepKernelINS1_5radix10policy_hubIiNS0_8NullTypeEyE10Policy1000ELNS0_9SortOrderE0EiS6_yiiNS1_21identity_decomposer_tEEEvPT5_SC_PT3_PKSD_PT1_PKSH_PT2_PKSL_T4_iiT6_,@function
        .size           _ZN3cub18CUB_300001_SM_10006detail10radix_sort29DeviceRadixSortOnesweepKernelINS1_5radix10policy_hubIiNS0_8NullTypeEyE10Policy1000ELNS0_9SortOrderE0EiS6_yiiNS1_21identity_decomposer_tEEEvPT5_SC_PT3_PKSD_PT1_PKSH_PT2_PKSL_T4_iiT6_,(.L_x_3730 - _ZN3cub18CUB_300001_SM_10006detail10radix_sort29DeviceRadixSortOnesweepKernelINS1_5radix10policy_hubIiNS0_8NullTypeEyE10Policy1000ELNS0_9SortOrderE0EiS6_yiiNS1_21identity_decomposer_tEEEvPT5_SC_PT3_PKSD_PT1_PKSH_PT2_PKSL_T4_iiT6_)
        .other          _ZN3cub18CUB_300001_SM_10006detail10radix_sort29DeviceRadixSortOnesweepKernelINS1_5radix10policy_hubIiNS0_8NullTypeEyE10Policy1000ELNS0_9SortOrderE0EiS6_yiiNS1_21identity_decomposer_tEEEvPT5_SC_PT3_PKSD_PT1_PKSH_PT2_PKSL_T4_iiT6_,@"STO_CUDA_ENTRY STV_DEFAULT"
_ZN3cub18CUB_300001_SM_10006detail10radix_sort29DeviceRadixSortOnesweepKernelINS1_5radix10policy_hubIiNS0_8NullTypeEyE10Policy1000ELNS0_9SortOrderE0EiS6_yiiNS1_21identity_decomposer_tEEEvPT5_SC_PT3_PKSD_PT1_PKSH_PT2_PKSL_T4_iiT6_:
.text._ZN3cub18CUB_300001_SM_10006detail10radix_sort29DeviceRadixSortOnesweepKernelINS1_5radix10policy_hubIiNS0_8NullTypeEyE10Policy1000ELNS0_9SortOrderE0EiS6_yiiNS1_21identity_decomposer_tEEEvPT5_SC_PT3_PKSD_PT1_PKSH_PT2_PKSL_T4_iiT6_:
[----:B------:R-:W-:Y:S01]  /*0000*/  LDC R1, c[0x0][0x37c] ;  /* 0x0000df00ff017b82 */ /* 0x000fe20000000800 */
[----:B------:R-:W0:Y:S01]  /*0010*/  S2R R3, SR_TID.X ;  /* 0x0000000000037919 */ /* 0x000e220000002100 */
[----:B------:R-:W1:Y:S01]  /*0020*/  LDCU.64 UR8, c[0x0][0x358] ;  /* 0x00006b00ff0877ac */ /* 0x000e620008000a00 */
[----:B------:R-:W-:Y:S01]  /*0030*/  BSSY.RECONVERGENT B0, `(.L_x_665) ;  /* 0x000000a000007945 */ /* 0x000fe20003800200 */
[----:B0-----:R-:W-:-:S13]  /*0040*/  ISETP.NE.AND P0, PT, R3, RZ, PT ;  /* 0x000000ff0300720c */ /* 0x001fda0003f05270 */
        /* <DEDUP_REMOVED lines=8> */
.L_x_666:
[----:B------:R-:W-:Y:S05]  /*00d0*/  BSYNC.RECONVERGENT B0 ;  /* 0x0000000000007941 */ /* 0x000fea0003800200 */
.L_x_665:
[----:B------:R-:W1:Y:S08]  /*00e0*/  S2UR UR5, SR_CgaCtaId ;  /* 0x00000000000579c3 */ /* 0x000e700000008800 */
[----:B------:R-:W-:Y:S06]  /*00f0*/  BAR.SYNC.DEFER_BLOCKING 0x0 ;  /* 0x0000000000007b1d */ /* 0x000fec0000010000 */
[----:B------:R-:W-:Y:S01]  /*0100*/  UMOV UR4, 0x400 ;  /* 0x0000040000047882 */ /* 0x000fe20000000000 */
[----:B------:R-:W2:Y:S01]  /*0110*/  S2R R46, SR_LANEID ;  /* 0x00000000002e7919 */ /* 0x000ea20000000000 */
[----:B-1----:R-:W-:Y:S01]  /*0120*/  ULEA UR4, UR5, UR4, 0x18 ;  /* 0x0000000405047291 */ /* 0x002fe2000f8ec0ff */
[----:B------:R-:W1:Y:S08]  /*0130*/  LDCU UR5, c[0x0][0x3c0] ;  /* 0x00007800ff0577ac */ /* 0x000e700008000800 */
[----:B------:R-:W3:Y:S02]  /*0140*/  LDS R0, [UR4+0x7200] ;  /* 0x00720004ff007984 */ /* 0x000ee40008000800 */
[----:B---3--:R-:W-:-:S13]  /*0150*/  R2UR UR7, R0 ;  /* 0x00000000000772ca */ /* 0x008fda00000e0000 */
[----:B------:R-:W-:-:S04]  /*0160*/  UIMAD UR6, UR7, 0x1c80, URZ ;  /* 0x00001c80070678a4 */ /* 0x000fc8000f8e02ff */
[----:B------:R-:W-:Y:S02]  /*0170*/  UIADD3 UR10, UPT, UPT, UR6, 0x1c80, URZ ;  /* 0x00001c80060a7890 */ /* 0x000fe4000fffe0ff */
[----:B------:R-:W-:Y:S02]  /*0180*/  USHF.R.S32.HI UR11, URZ, 0x1f, UR6 ;  /* 0x0000001fff0b7899 */ /* 0x000fe40008011406 */
[----:B-1----:R-:W-:-:S09]  /*0190*/  UISETP.GT.AND UP0, UPT, UR10, UR5, UPT ;  /* 0x000000050a00728c */ /* 0x002fd2000bf04270 */
[----:B--2---:R-:W-:Y:S05]  /*01a0*/  BRA.U UP0, `(.L_x_667) ;  /* 0x0000000100707547 */ /* 0x004fea000b800000 */
[----:B------:R-:W0:Y:S01]  /*01b0*/  LDCU.64 UR12, c[0x0][0x3a8] ;  /* 0x00007500ff0c77ac */ /* 0x000e220008000a00 */
[C---:B------:R-:W-:Y:S02]  /*01c0*/  LOP3.LUT R0, R3.reuse, 0x1f, RZ, 0xc0, !PT ;  /* 0x0000001f03007812 */ /* 0x040fe400078ec0ff */
[----:B------:R-:W-:-:S05]  /*01d0*/  LOP3.LUT R5, R3, 0x3e0, RZ, 0xc0, !PT ;  /* 0x000003e003057812 */ /* 0x000fca00078ec0ff */
[----:B------:R-:W-:-:S05]  /*01e0*/  IMAD R0, R5, 0x13, R0 ;  /* 0x0000001305007824 */ /* 0x000fca00078e0200 */
[----:B------:R-:W-:-:S05]  /*01f0*/  IADD3 R0, P0, PT, R0, UR6, RZ ;  /* 0x0000000600007c10 */ /* 0x000fca000ff1e0ff */
[----:B------:R-:W-:Y:S01]  /*0200*/  IMAD.X R5, RZ, RZ, UR11, P0 ;  /* 0x0000000bff057e24 */ /* 0x000fe200080e06ff */
        /* <DEDUP_REMOVED lines=22> */
.L_x_667:
[C---:B------:R-:W-:Y:S01]  /*0370*/  LOP3.LUT R0, R3.reuse, 0x1f, RZ, 0xc0, !PT ;  /* 0x0000001f03007812 */ /* 0x040fe200078ec0ff */
[----:B------:R-:W1:Y:S01]  /*0380*/  LDCU.64 UR12, c[0x0][0x3a8] ;  /* 0x00007500ff0c77ac */ /* 0x000e620008000a00 */
[----:B------:R-:W-:Y:S01]  /*0390*/  LOP3.LUT R5, R3, 0x3e0, RZ, 0xc0, !PT ;  /* 0x000003e003057812 */ /* 0x000fe200078ec0ff */
[----:B------:R-:W-:Y:S01]  /*03a0*/  IMAD.MOV.U32 R44, RZ, RZ, 0x7fffffff ;  /* 0x7fffffffff2c7424 */ /* 0x000fe200078e00ff */
[----:B------:R-:W-:Y:S01]  /*03b0*/  UIADD3 UR5, UPT, UPT, -UR6, UR5, URZ ;  /* 0x0000000506057290 */ /* 0x000fe2000fffe1ff */
[----:B------:R-:W-:Y:S02]  /*03c0*/  IMAD.MOV.U32 R42, RZ, RZ, 0x7fffffff ;  /* 0x7fffffffff2a7424 */ /* 0x000fe400078e00ff */
[----:B------:R-:W-:Y:S02]  /*03d0*/  IMAD R7, R5, 0x13, R0 ;  /* 0x0000001305077824 */ /* 0x000fe400078e0200 */
[----:B------:R-:W-:Y:S02]  /*03e0*/  IMAD.MOV.U32 R43, RZ, RZ, 0x7fffffff ;  /* 0x7fffffffff2b7424 */ /* 0x000fe400078e00ff */
[C---:B------:R-:W-:Y:S01]  /*03f0*/  VIADD R0, R7.reuse, 0x20 ;  /* 0x0000002007007836 */ /* 0x040fe20000000000 */
[C---:B------:R-:W-:Y:S01]  /*0400*/  ISETP.GE.AND P1, PT, R7.reuse, UR5, PT ;  /* 0x0000000507007c0c */ /* 0x040fe2000bf26270 */
[----:B------:R-:W-:-:S02]  /*0410*/  VIADD R5, R7, 0x60 ;  /* 0x0000006007057836 */ /* 0x000fc40000000000 */
[C---:B0-----:R-:W-:Y:S01]  /*0420*/  VIADD R4, R7.reuse, 0x40 ;  /* 0x0000004007047836 */ /* 0x041fe20000000000 */
[----:B------:R-:W-:Y:S01]  /*0430*/  ISETP.GE.AND P2, PT, R0, UR5, PT ;  /* 0x0000000500007c0c */ /* 0x000fe2000bf46270 */
[C---:B------:R-:W-:Y:S01]  /*0440*/  VIADD R8, R7.reuse, 0xa0 ;  /* 0x000000a007087836 */ /* 0x040fe20000000000 */
[C---:B------:R-:W-:Y:S01]  /*0450*/  IADD3 R0, P0, PT, R7.reuse, UR6, RZ ;  /* 0x0000000607007c10 */ /* 0x040fe2000ff1e0ff */
[----:B------:R-:W-:Y:S01]  /*0460*/  VIADD R6, R7, 0x80 ;  /* 0x0000008007067836 */ /* 0x000fe20000000000 */
[----:B------:R-:W-:Y:S01]  /*0470*/  ISETP.GE.AND P4, PT, R5, UR5, PT ;  /* 0x0000000505007c0c */ /* 0x000fe2000bf86270 */
[----:B------:R-:W-:Y:S01]  /*0480*/  VIADD R9, R7, 0xc0 ;  /* 0x000000c007097836 */ /* 0x000fe20000000000 */
[----:B------:R-:W-:Y:S01]  /*0490*/  ISETP.GE.AND P3, PT, R4, UR5, PT ;  /* 0x0000000504007c0c */ /* 0x000fe2000bf66270 */
[----:B------:R-:W-:Y:S01]  /*04a0*/  IMAD.X R5, RZ, RZ, UR11, P0 ;  /* 0x0000000bff057e24 */ /* 0x000fe200080e06ff */
[----:B-1----:R-:W-:Y:S02]  /*04b0*/  LEA R4, P0, R0, UR12, 0x2 ;  /* 0x0000000c00047c11 */ /* 0x002fe4000f8010ff */
[----:B------:R-:W-:-:S02]  /*04c0*/  ISETP.GE.AND P6, PT, R8, UR5, PT ;  /* 0x0000000508007c0c */ /* 0x000fc4000bfc6270 */
[----:B------:R-:W-:Y:S01]  /*04d0*/  LEA.HI.X R5, R0, UR13, R5, 0x2, P0 ;  /* 0x0000000d00057c11 */ /* 0x000fe200080f1405 */
[----:B------:R-:W-:Y:S01]  /*04e0*/  VIADD R0, R7, 0xe0 ;  /* 0x000000e007007836 */ /* 0x000fe20000000000 */
[----:B------:R-:W-:Y:S01]  /*04f0*/  ISETP.GE.AND P5, PT, R6, UR5, PT ;  /* 0x0000000506007c0c */ /* 0x000fe2000bfa6270 */
[----:B------:R-:W-:Y:S01]  /*0500*/  IMAD.MOV.U32 R8, RZ, RZ, 0x7fffffff ;  /* 0x7fffffffff087424 */ /* 0x000fe200078e00ff */
[----:B------:R-:W-:Y:S01]  /*0510*/  ISETP.GE.AND P0, PT, R9, UR5, PT ;  /* 0x0000000509007c0c */ /* 0x000fe2000bf06270 */
[----:B------:R1:W5:Y:S01]  /*0520*/  @!P1 LDG.E R44, desc[UR8][R4.64] ;  /* 0x00000008042c9981 */ /* 0x000362000c1e1900 */
[----:B------:R-:W-:Y:S01]  /*0530*/  ISETP.GE.AND P1, PT, R0, UR5, PT ;  /* 0x0000000500007c0c */ /* 0x000fe2000bf26270 */
[C---:B------:R-:W-:Y:S02]  /*0540*/  VIADD R0, R7.reuse, 0x120 ;  /* 0x0000012007007836 */ /* 0x040fe40000000000 */
[----:B------:R1:W5:Y:S01]  /*0550*/  @!P3 LDG.E R42, desc[UR8][R4.64+0x100] ;  /* 0x00010008042ab981 */ /* 0x000362000c1e1900 */
[----:B------:R-:W-:-:S02]  /*0560*/  VIADD R6, R7, 0x100 ;  /* 0x0000010007067836 */ /* 0x000fc40000000000 */
[----:B------:R-:W-:Y:S01]  /*0570*/  ISETP.GE.AND P3, PT, R0, UR5, PT ;  /* 0x0000000500007c0c */ /* 0x000fe2000bf66270 */
[----:B------:R-:W-:Y:S01]  /*0580*/  VIADD R0, R7, 0x140 ;  /* 0x0000014007007836 */ /* 0x000fe20000000000 */
[----:B------:R1:W5:Y:S01]  /*0590*/  @!P4 LDG.E R8, desc[UR8][R4.64+0x180] ;  /* 0x000180080408c981 */ /* 0x000362000c1e1900 */
[----:B------:R-:W-:-:S03]  /*05a0*/  IMAD.MOV.U32 R10, RZ, RZ, 0x7fffffff ;  /* 0x7fffffffff0a7424 */ /* 0x000fc600078e00ff */
[----:B------:R-:W-:Y:S01]  /*05b0*/  ISETP.GE.AND P4, PT, R0, UR5, PT ;  /* 0x0000000500007c0c */ /* 0x000fe2000bf86270 */
[C---:B------:R-:W-:Y:S01]  /*05c0*/  VIADD R0, R7.reuse, 0x180 ;  /* 0x0000018007007836 */ /* 0x040fe20000000000 */
[----:B------:R1:W5:Y:S01]  /*05d0*/  @!P2 LDG.E R43, desc[UR8][R4.64+0x80] ;  /* 0x00008008042ba981 */ /* 0x000362000c1e1900 */
[----:B------:R-:W-:Y:S01]  /*05e0*/  ISETP.GE.AND P2, PT, R6, UR5, PT ;  /* 0x0000000506007c0c */ /* 0x000fe2000bf46270 */
[----:B------:R-:W-:Y:S02]  /*05f0*/  IMAD.MOV.U32 R12, RZ, RZ, 0x7fffffff ;  /* 0x7fffffffff0c7424 */ /* 0x000fe400078e00ff */
[----:B------:R1:W5:Y:S01]  /*0600*/  @!P6 LDG.E R10, desc[UR8][R4.64+0x280] ;  /* 0x00028008040ae981 */ /* 0x000362000c1e1900 */
[----:B------:R-:W-:Y:S01]  /*0610*/  ISETP.GE.AND P6, PT, R0, UR5, PT ;  /* 0x0000000500007c0c */ /* 0x000fe2000bfc6270 */
[C---:B------:R-:W-:Y:S02]  /*0620*/  VIADD R0, R7.reuse, 0x1a0 ;  /* 0x000001a007007836 */ /* 0x040fe40000000000 */
[----:B------:R-:W-:Y:S01]  /*0630*/  IMAD.MOV.U32 R9, RZ, RZ, 0x7fffffff ;  /* 0x7fffffffff097424 */ /* 0x000fe200078e00ff */
[----:B------:R1:W5:Y:S01]  /*0640*/  @!P0 LDG.E R12, desc[UR8][R4.64+0x300] ;  /* 0x00030008040c8981 */ /* 0x000362000c1e1900 */
[----:B------:R-:W-:Y:S01]  /*0650*/  VIADD R6, R7, 0x160 ;  /* 0x0000016007067836 */ /* 0x000fe20000000000 */
[----:B------:R-:W-:Y:S01]  /*0660*/  ISETP.GE.AND P0, PT, R0, UR5, PT ;  /* 0x0000000500007c0c */ /* 0x000fe2000bf06270 */
[----:B------:R-:W-:-:S02]  /*0670*/  IMAD.MOV.U32 R14, RZ, RZ, 0x7fffffff ;  /* 0x7fffffffff0e7424 */ /* 0x000fc400078e00ff */
[C---:B------:R-:W-:Y:S01]  /*0680*/  VIADD R0, R7.reuse, 0x1e0 ;  /* 0x000001e007007836 */ /* 0x040fe20000000000 */
[----:B------:R1:W5:Y:S01]  /*0690*/  @!P5 LDG.E R9, desc[UR8][R4.64+0x200] ;  /* 0x000200080409d981 */ /* 0x000362000c1e1900 */
[----:B------:R-:W-:Y:S01]  /*06a0*/  ISETP.GE.AND P5, PT, R6, UR5, PT ;  /* 0x0000000506007c0c */ /* 0x000fe2000bfa6270 */
[----:B------:R-:W-:Y:S02]  /*06b0*/  IMAD.MOV.U32 R13, RZ, RZ, 0x7fffffff ;  /* 0x7fffffffff0d7424 */ /* 0x000fe400078e00ff */
[----:B------:R1:W5:Y:S01]  /*06c0*/  @!P2 LDG.E R14, desc[UR8][R4.64+0x400] ;  /* 0x00040008040ea981 */ /* 0x000362000c1e1900 */
[----:B------:R-:W-:Y:S01]  /*06d0*/  IMAD.MOV.U32 R15, RZ, RZ, 0x7fffffff ;  /* 0x7fffffffff0f7424 */ /* 0x000fe200078e00ff */
[----:B------:R-:W-:Y:S01]  /*06e0*/  ISETP.GE.AND P2, PT, R0, UR5, PT ;  /* 0x0000000500007c0c */ /* 0x000fe2000bf46270 */
[C---:B------:R-:W-:Y:S01]  /*06f0*/  VIADD R6, R7.reuse, 0x1c0 ;  /* 0x000001c007067836 */ /* 0x040fe20000000000 */
[----:B------:R1:W5:Y:S01]  /*0700*/  @!P1 LDG.E R13, desc[UR8][R4.64+0x380] ;  /* 0x00038008040d9981 */ /* 0x000362000c1e1900 */
[----:B------:R-:W-:-:S02]  /*0710*/  VIADD R0, R7, 0x200 ;  /* 0x0000020007007836 */ /* 0x000fc40000000000 */
[----:B------:R-:W-:Y:S01]  /*0720*/  IMAD.MOV.U32 R16, RZ, RZ, 0x7fffffff ;  /* 0x7fffffffff107424 */ /* 0x000fe200078e00ff */
[----:B------:R1:W5:Y:S01]  /*0730*/  @!P3 LDG.E R15, desc[UR8][R4.64+0x480] ;  /* 0x00048008040fb981 */ /* 0x000362000c1e1900 */
[----:B------:R-:W-:Y:S01]  /*0740*/  IMAD.MOV.U32 R17, RZ, RZ, 0x7fffffff ;  /* 0x7fffffffff117424 */ /* 0x000fe200078e00ff */
[----:B------:R-:W-:Y:S01]  /*0750*/  ISETP.GE.AND P1, PT, R6, UR5, PT ;  /* 0x0000000506007c0c */ /* 0x000fe2000bf26270 */
[C---:B------:R-:W-:Y:S01]  /*0760*/  VIADD R6, R7.reuse, 0x220 ;  /* 0x0000022007067836 */ /* 0x040fe20000000000 */
[----:B------:R-:W-:Y:S01]  /*0770*/  ISETP.GE.AND P3, PT, R0, UR5, PT ;  /* 0x0000000500007c0c */ /* 0x000fe2000bf66270 */
[----:B------:R-:W-:Y:S01]  /*0780*/  VIADD R0, R7, 0x240 ;  /* 0x0000024007007836 */ /* 0x000fe20000000000 */
[----:B------:R1:W5:Y:S02]  /*0790*/  @!P4 LDG.E R16, desc[UR8][R4.64+0x500] ;  /* 0x000500080410c981 */ /* 0x000364000c1e1900 */
[----:B------:R-:W-:Y:S02]  /*07a0*/  ISETP.GE.AND P4, PT, R6, UR5, PT ;  /* 0x0000000506007c0c */ /* 0x000fe4000bf86270 */
[----:B------:R1:W5:Y:S01]  /*07b0*/  @!P5 LDG.E R17, desc[UR8][R4.64+0x580] ;  /* 0x000580080411d981 */ /* 0x000362000c1e1900 */
[----:B------:R-:W-:Y:S01]  /*07c0*/  ISETP.GE.AND P5, PT, R0, UR5, PT ;  /* 0x0000000500007c0c */ /* 0x000fe2000bfa6270 */
[----:B------:R-:W-:-:S02]  /*07d0*/  IMAD.MOV.U32 R18, RZ, RZ, 0x7fffffff ;  /* 0x7fffffffff127424 */ /* 0x000fc400078e00ff */
[----:B------:R-:W-:Y:S02]  /*07e0*/  IMAD.MOV.U32 R19, RZ, RZ, 0x7fffffff ;  /* 0x7fffffffff137424 */ /* 0x000fe400078e00ff */
[----:B------:R-:W-:Y:S02]  /*07f0*/  IMAD.MOV.U32 R20, RZ, RZ, 0x7fffffff ;  /* 0x7fffffffff147424 */ /* 0x000fe400078e00ff */
[----:B------:R-:W-:Y:S01]  /*0800*/  IMAD.MOV.U32 R21, RZ, RZ, 0x7fffffff ;  /* 0x7fffffffff157424 */ /* 0x000fe200078e00ff */
[----:B------:R1:W5:Y:S01]  /*0810*/  @!P6 LDG.E R18, desc[UR8][R4.64+0x600] ;  /* 0x000600080412e981 */ /* 0x000362000c1e1900 */
        /* <DEDUP_REMOVED lines=9> */
.L_x_668:
[----:B01----:R-:W-:Y:S01]  /*08b0*/  VIMNMX R5, PT, PT, R46, 0xe0, !PT ;  /* 0x000000e02e057848 */ /* 0x003fe20007fe0100 */
[----:B------:R-:W0:Y:S01]  /*08c0*/  LDCU UR5, c[0x0][0x3c8] ;  /* 0x00007900ff0577ac */ /* 0x000e220008000800 */
[----:B------:R-:W-:Y:S01]  /*08d0*/  SHF.R.U32.HI R0, RZ, 0x5, R3 ;  /* 0x00000005ff007819 */ /* 0x000fe20000011603 */
[----:B------:R-:W-:Y:S01]  /*08e0*/  BSSY.RECONVERGENT B0, `(.L_x_669) ;  /* 0x0000026000007945 */ /* 0x000fe20003800200 */
[--C-:B------:R-:W-:Y:S01]  /*08f0*/  IADD3 R5, PT, PT, R5, 0x1f, -R46.reuse ;  /* 0x0000001f05057810 */ /* 0x100fe20007ffe82e */
[----:B------:R-:W-:Y:S01]  /*0900*/  UMOV UR6, 0xffffffff ;  /* 0xffffffff00067882 */ /* 0x000fe20000000000 */
[----:B------:R-:W-:Y:S02]  /*0910*/  IMAD.MOV.U32 R7, RZ, RZ, R46 ;  /* 0x000000ffff077224 */ /* 0x000fe400078e002e */
[C---:B------:R-:W-:Y:S02]  /*0920*/  ISETP.GE.U32.AND P0, PT, R5.reuse, 0x1e0, PT ;  /* 0x000001e00500780c */ /* 0x040fe40003f06070 */
[----:B------:R-:W-:Y:S01]  /*0930*/  LEA.HI R6, R5, 0x1, RZ, 0x1b ;  /* 0x0000000105067811 */ /* 0x000fe200078fd8ff */
[----:B------:R-:W-:-:S03]  /*0940*/  IMAD.SHL.U32 R5, R0, 0x400, RZ ;  /* 0x0000040000057824 */ /* 0x000fc600078e00ff */
[----:B------:R-:W-:-:S04]  /*0950*/  LOP3.LUT R25, R6, 0xf, RZ, 0xc0, !PT ;  /* 0x0000000f06197812 */ /* 0x000fc800078ec0ff */
[----:B------:R-:W-:Y:S01]  /*0960*/  ISETP.NE.AND P1, PT, R25, RZ, PT ;  /* 0x000000ff1900720c */ /* 0x000fe20003f25270 */
[----:B0-----:R-:W-:Y:S02]  /*0970*/  USHF.L.U32 UR5, UR6, UR5, URZ ;  /* 0x0000000506057299 */ /* 0x001fe400080006ff */
[----:B------:R-:W-:Y:S10]  /*0980*/  @!P0 BRA `(.L_x_670) ;  /* 0x00000000006c8947 */ /* 0x000ff40003800000 */
[----:B------:R-:W-:Y:S01]  /*0990*/  IMAD R4, R46, 0x4, R5 ;  /* 0x000000042e047824 */ /* 0x000fe200078e0205 */
[----:B------:R-:W-:Y:S01]  /*09a0*/  LOP3.LUT R0, R6, 0xffffff0, RZ, 0xc0, !PT ;  /* 0x0ffffff006007812 */ /* 0x000fe200078ec0ff */
[----:B------:R-:W-:Y:S02]  /*09b0*/  IMAD.U32 R11, RZ, RZ, UR4 ;  /* 0x00000004ff0b7e24 */ /* 0x000fe4000f8e00ff */
[----:B------:R-:W-:Y:S02]  /*09c0*/  IMAD.MOV.U32 R7, RZ, RZ, R46 ;  /* 0x000000ffff077224 */ /* 0x000fe400078e002e */
[----:B------:R-:W-:Y:S01]  /*09d0*/  IMAD.MOV R0, RZ, RZ, -R0 ;  /* 0x000000ffff007224 */ /* 0x000fe200078e0a00 */
[----:B------:R-:W-:-:S07]  /*09e0*/  IADD3 R4, PT, PT, R4, 0x400, R11 ;  /* 0x0000040004047810 */ /* 0x000fce0007ffe00b */
.L_x_671:
        /* <DEDUP_REMOVED lines=21> */
.L_x_670:
[----:B------:R-:W-:Y:S05]  /*0b40*/  BSYNC.RECONVERGENT B0 ;  /* 0x0000000000007941 */ /* 0x000fea0003800200 */
.L_x_669:
[----:B------:R-:W-:Y:S01]  /*0b50*/  BSSY.RECONVERGENT B0, `(.L_x_672) ;  /* 0x0000026000007945 */ /* 0x000fe20003800200 */
[----:B------:R-:W-:-:S03]  /*0b60*/  VIADD R4, R5, UR4 ;  /* 0x0000000405047c36 */ /* 0x000fc60008000000 */
        /* <DEDUP_REMOVED lines=16> */
.L_x_675:
[----:B------:R-:W-:Y:S05]  /*0c70*/  BSYNC.RECONVERGENT B1 ;  /* 0x0000000000017941 */ /* 0x000fea0003800200 */
.L_x_674:
        /* <DEDUP_REMOVED lines=13> */
[----:B------:R-:W-:-:S07]  /*0d50*/  VIADD R5, R5, UR4 ;  /* 0x0000000405057c36 */ /* 0x000fce0008000000 */
.L_x_676:
[----:B------:R-:W-:Y:S01]  /*0d60*/  VIADD R6, R6, 0x1 ;  /* 0x0000000106067836 */ /* 0x000fe20000000000 */
[----:B------:R0:W-:Y:S04]  /*0d70*/  STS [R5], RZ ;  /* 0x000000ff05007388 */ /* 0x0001e80000000800 */
[----:B------:R-:W-:Y:S01]  /*0d80*/  ISETP.NE.AND P0, PT, R6, RZ, PT ;  /* 0x000000ff0600720c */ /* 0x000fe20003f05270 */
[----:B0-----:R-:W-:-:S12]  /*0d90*/  VIADD R5, R5, 0x80 ;  /* 0x0000008005057836 */ /* 0x001fd80000000000 */
[----:B------:R-:W-:Y:S05]  /*0da0*/  @P0 BRA `(.L_x_676) ;  /* 0xfffffffc00ec0947 */ /* 0x000fea000383ffff */
.L_x_673:
[----:B------:R-:W-:Y:S05]  /*0db0*/  BSYNC.RECONVERGENT B0 ;  /* 0x0000000000007941 */ /* 0x000fea0003800200 */
.L_x_672:
[----:B------:R-:W2:Y:S01]  /*0dc0*/  LDCU UR6, c[0x0][0x3c4] ;  /* 0x00007880ff0677ac */ /* 0x000ea20008000800 */
[----:B-----5:R-:W-:Y:S01]  /*0dd0*/  LOP3.LUT R45, R44, 0x80000000, RZ, 0x3c, !PT ;  /* 0x800000002c2d7812 */ /* 0x020fe200078e3cff */
[----:B------:R-:W-:Y:S01]  /*0de0*/  BSSY.RECONVERGENT B0, `(.L_x_677) ;  /* 0x0000089000007945 */ /* 0x000fe20003800200 */
[----:B------:R-:W-:Y:S02]  /*0df0*/  LOP3.LUT R6, R43, 0x80000000, RZ, 0x3c, !PT ;  /* 0x800000002b067812 */ /* 0x000fe400078e3cff */
[----:B01----:R-:W-:Y:S02]  /*0e00*/  LOP3.LUT R0, R42, 0x80000000, RZ, 0x3c, !PT ;  /* 0x800000002a007812 */ /* 0x003fe400078e3cff */
        /* <DEDUP_REMOVED lines=9> */
[----:B------:R-:W-:Y:S02]  /*0ea0*/  SHF.R.U32.HI R11, RZ, UR6, R0 ;  /* 0x00000006ff0b7c19 */ /* 0x000fe40008011600 */
[----:B------:R-:W-:Y:S01]  /*0eb0*/  SHF.R.U32.HI R25, RZ, UR6, R41 ;  /* 0x00000006ff197c19 */ /* 0x000fe20008011629 */
[----:B------:R-:W-:Y:S01]  /*0ec0*/  IMAD R5, R47, 0x4, R4 ;  /* 0x000000042f057824 */ /* 0x000fe200078e0204 */
[----:B------:R-:W-:Y:S01]  /*0ed0*/  LOP3.LUT R7, R7, UR5, RZ, 0x30, !PT ;  /* 0x0000000507077c12 */ /* 0x000fe2000f8e30ff */
[----:B------:R-:W-:Y:S01]  /*0ee0*/  NOP ;  /* 0x0000000000007918 */ /* 0x000fe20000000000 */
[----:B------:R-:W-:Y:S02]  /*0ef0*/  SHF.R.U32.HI R26, RZ, UR6, R40 ;  /* 0x00000006ff1a7c19 */ /* 0x000fe40008011628 */
[----:B------:R0:W-:Y:S01]  /*0f00*/  ATOMS.POPC.INC.32 RZ, [R5+URZ] ;  /* 0x0000000005ff7f8c */ /* 0x0001e2000d8000ff */
[----:B------:R-:W-:Y:S01]  /*0f10*/  LOP3.LUT R11, R11, UR5, RZ, 0x30, !PT ;  /* 0x000000050b0b7c12 */ /* 0x000fe2000f8e30ff */
[----:B------:R-:W-:Y:S01]  /*0f20*/  IMAD R7, R7, 0x4, R4 ;  /* 0x0000000407077824 */ /* 0x000fe200078e0204 */
[----:B------:R-:W-:-:S02]  /*0f30*/  SHF.R.U32.HI R27, RZ, UR6, R39 ;  /* 0x00000006ff1b7c19 */ /* 0x000fc40008011627 */
[----:B------:R-:W-:Y:S01]  /*0f40*/  LOP3.LUT R25, R25, UR5, RZ, 0x30, !PT ;  /* 0x0000000519197c12 */ /* 0x000fe2000f8e30ff */
[--C-:B------:R-:W-:Y:S01]  /*0f50*/  IMAD R11, R11, 0x4, R4.reuse ;  /* 0x000000040b0b7824 */ /* 0x100fe200078e0204 */
[----:B------:R-:W-:Y:S01]  /*0f60*/  LOP3.LUT R27, R27, UR5, RZ, 0x30, !PT ;  /* 0x000000051b1b7c12 */ /* 0x000fe2000f8e30ff */
[----:B------:R1:W-:Y:S01]  /*0f70*/  ATOMS.POPC.INC.32 RZ, [R7+URZ] ;  /* 0x0000000007ff7f8c */ /* 0x0003e2000d8000ff */
[----:B0-----:R-:W-:Y:S01]  /*0f80*/  LOP3.LUT R5, R26, UR5, RZ, 0x30, !PT ;  /* 0x000000051a057c12 */ /* 0x001fe2000f8e30ff */
[--C-:B------:R-:W-:Y:S01]  /*0f90*/  IMAD R25, R25, 0x4, R4.reuse ;  /* 0x0000000419197824 */ /* 0x100fe200078e0204 */
[----:B------:R-:W-:Y:S01]  /*0fa0*/  LOP3.LUT R26, R12, 0x80000000, RZ, 0x3c, !PT ;  /* 0x800000000c1a7812 */ /* 0x000fe200078e3cff */
[----:B------:R0:W-:Y:S01]  /*0fb0*/  ATOMS.POPC.INC.32 RZ, [R11+URZ] ;  /* 0x000000000bff7f8c */ /* 0x0001e2000d8000ff */
[----:B------:R-:W-:Y:S01]  /*0fc0*/  LOP3.LUT R35, R16, 0x80000000, RZ, 0x3c, !PT ;  /* 0x8000000010237812 */ /* 0x000fe200078e3cff */
[----:B------:R-:W-:Y:S01]  /*0fd0*/  IMAD R5, R5, 0x4, R4 ;  /* 0x0000000405057824 */ /* 0x000fe200078e0204 */
[----:B------:R-:W-:Y:S01]  /*0fe0*/  SHF.R.U32.HI R26, RZ, UR6, R26 ;  /* 0x00000006ff1a7c19 */ /* 0x000fe2000801161a */
[----:B------:R-:W-:Y:S01]  /*0ff0*/  IMAD R27, R27, 0x4, R4 ;  /* 0x000000041b1b7824 */ /* 0x000fe200078e0204 */
[----:B------:R2:W-:Y:S01]  /*1000*/  ATOMS.POPC.INC.32 RZ, [R25+URZ] ;  /* 0x0000000019ff7f8c */ /* 0x0005e2000d8000ff */
[----:B-1----:R-:W-:-:S02]  /*1010*/  SHF.R.U32.HI R7, RZ, UR6, R37 ;  /* 0x00000006ff077c19 */ /* 0x002fc40008011625 */
[----:B0-----:R-:W-:Y:S01]  /*1020*/  SHF.R.U32.HI R11, RZ, UR6, R38 ;  /* 0x00000006ff0b7c19 */ /* 0x001fe20008011626 */
[----:B------:R0:W-:Y:S01]  /*1030*/  ATOMS.POPC.INC.32 RZ, [R5+URZ] ;  /* 0x0000000005ff7f8c */ /* 0x0001e2000d8000ff */
[----:B------:R-:W-:Y:S02]  /*1040*/  SHF.R.U32.HI R28, RZ, UR6, R36 ;  /* 0x00000006ff1c7c19 */ /* 0x000fe40008011624 */
[----:B------:R-:W-:Y:S01]  /*1050*/  LOP3.LUT R11, R11, UR5, RZ, 0x30, !PT ;  /* 0x000000050b0b7c12 */ /* 0x000fe2000f8e30ff */
[----:B------:R1:W-:Y:S01]  /*1060*/  ATOMS.POPC.INC.32 RZ, [R27+URZ] ;  /* 0x000000001bff7f8c */ /* 0x0003e2000d8000ff */
[----:B--2---:R-:W-:Y:S02]  /*1070*/  LOP3.LUT R25, R26, UR5, RZ, 0x30, !PT ;  /* 0x000000051a197c12 */ /* 0x004fe4000f8e30ff */
[----:B------:R-:W-:Y:S01]  /*1080*/  SHF.R.U32.HI R26, RZ, UR6, R35 ;  /* 0x00000006ff1a7c19 */ /* 0x000fe20008011623 */
[--C-:B0-----:R-:W-:Y:S01]  /*1090*/  IMAD R5, R11, 0x4, R4.reuse ;  /* 0x000000040b057824 */ /* 0x101fe200078e0204 */
[----:B------:R-:W-:Y:S01]  /*10a0*/  LOP3.LUT R7, R7, UR5, RZ, 0x30, !PT ;  /* 0x0000000507077c12 */ /* 0x000fe2000f8e30ff */
[----:B------:R-:W-:Y:S01]  /*10b0*/  IMAD R25, R25, 0x4, R4 ;  /* 0x0000000419197824 */ /* 0x000fe200078e0204 */
[----:B------:R-:W-:-:S02]  /*10c0*/  LOP3.LUT R29, R26, UR5, RZ, 0x30, !PT ;  /* 0x000000051a1d7c12 */ /* 0x000fc4000f8e30ff */
[----:B-1----:R-:W-:Y:S01]  /*10d0*/  LOP3.LUT R27, R28, UR5, RZ, 0x30, !PT ;  /* 0x000000051c1b7c12 */ /* 0x002fe2000f8e30ff */
[--C-:B------:R-:W-:Y:S01]  /*10e0*/  IMAD R26, R7, 0x4, R4.reuse ;  /* 0x00000004071a7824 */ /* 0x100fe200078e0204 */
[----:B------:R-:W-:Y:S01]  /*10f0*/  LOP3.LUT R34, R17, 0x80000000, RZ, 0x3c, !PT ;  /* 0x8000000011227812 */ /* 0x000fe200078e3cff */
[--C-:B------:R-:W-:Y:S01]  /*1100*/  IMAD R28, R29, 0x4, R4.reuse ;  /* 0x000000041d1c7824 */ /* 0x100fe200078e0204 */
[----:B------:R-:W-:Y:S01]  /*1110*/  LOP3.LUT R48, R18, 0x80000000, RZ, 0x3c, !PT ;  /* 0x8000000012307812 */ /* 0x000fe200078e3cff */
[----:B------:R-:W-:Y:S01]  /*1120*/  IMAD R27, R27, 0x4, R4 ;  /* 0x000000041b1b7824 */ /* 0x000fe200078e0204 */
[----:B------:R-:W-:Y:S01]  /*1130*/  ATOMS.POPC.INC.32 RZ, [R25+URZ] ;  /* 0x0000000019ff7f8c */ /* 0x000fe2000d8000ff */
[----:B------:R-:W-:Y:S02]  /*1140*/  LOP3.LUT R33, R19, 0x80000000, RZ, 0x3c, !PT ;  /* 0x8000000013217812 */ /* 0x000fe400078e3cff */
[----:B------:R-:W-:Y:S01]  /*1150*/  LOP3.LUT R32, R20, 0x80000000, RZ, 0x3c, !PT ;  /* 0x8000000014207812 */ /* 0x000fe200078e3cff */
[----:B------:R-:W-:Y:S01]  /*1160*/  ATOMS.POPC.INC.32 RZ, [R5+URZ] ;  /* 0x0000000005ff7f8c */ /* 0x000fe2000d8000ff */
[----:B------:R-:W-:-:S02]  /*1170*/  LOP3.LUT R31, R21, 0x80000000, RZ, 0x3c, !PT ;  /* 0x80000000151f7812 */ /* 0x000fc400078e3cff */
[----:B------:R-:W-:Y:S01]  /*1180*/  SHF.R.U32.HI R53, RZ, UR6, R34 ;  /* 0x00000006ff357c19 */ /* 0x000fe20008011622 */
[----:B------:R-:W-:Y:S01]  /*1190*/  ATOMS.POPC.INC.32 RZ, [R26+URZ] ;  /* 0x000000001aff7f8c */ /* 0x000fe2000d8000ff */
[----:B------:R-:W-:Y:S02]  /*11a0*/  LOP3.LUT R30, R22, 0x80000000, RZ, 0x3c, !PT ;  /* 0x80000000161e7812 */ /* 0x000fe400078e3cff */
[----:B------:R-:W-:Y:S01]  /*11b0*/  SHF.R.U32.HI R48, RZ, UR6, R48 ;  /* 0x00000006ff307c19 */ /* 0x000fe20008011630 */
[----:B------:R0:W-:Y:S01]  /*11c0*/  ATOMS.POPC.INC.32 RZ, [R27+URZ] ;  /* 0x000000001bff7f8c */ /* 0x0001e2000d8000ff */
[----:B------:R-:W-:Y:S02]  /*11d0*/  LOP3.LUT R29, R23, 0x80000000, RZ, 0x3c, !PT ;  /* 0x80000000171d7812 */ /* 0x000fe400078e3cff */
[----:B------:R-:W-:Y:S01]  /*11e0*/  SHF.R.U32.HI R50, RZ, UR6, R33 ;  /* 0x00000006ff327c19 */ /* 0x000fe20008011621 */
[----:B------:R1:W-:Y:S01]  /*11f0*/  ATOMS.POPC.INC.32 RZ, [R28+URZ] ;  /* 0x000000001cff7f8c */ /* 0x0003e2000d8000ff */
[----:B------:R-:W-:-:S02]  /*1200*/  SHF.R.U32.HI R51, RZ, UR6, R32 ;  /* 0x00000006ff337c19 */ /* 0x000fc40008011620 */
[----:B------:R-:W-:Y:S02]  /*1210*/  LOP3.LUT R53, R53, UR5, RZ, 0x30, !PT ;  /* 0x0000000535357c12 */ /* 0x000fe4000f8e30ff */
[----:B0-----:R-:W-:Y:S02]  /*1220*/  SHF.R.U32.HI R27, RZ, UR6, R31 ;  /* 0x00000006ff1b7c19 */ /* 0x001fe4000801161f */
[----:B------:R-:W-:Y:S01]  /*1230*/  LOP3.LUT R48, R48, UR5, RZ, 0x30, !PT ;  /* 0x0000000530307c12 */ /* 0x000fe2000f8e30ff */
[----:B------:R-:W-:Y:S01]  /*1240*/  IMAD R26, R53, 0x4, R4 ;  /* 0x00000004351a7824 */ /* 0x000fe200078e0204 */
[----:B-1----:R-:W-:Y:S02]  /*1250*/  LOP3.LUT R28, R24, 0x80000000, RZ, 0x3c, !PT ;  /* 0x80000000181c7812 */ /* 0x002fe400078e3cff */
[----:B------:R-:W-:Y:S01]  /*1260*/  SHF.R.U32.HI R25, RZ, UR6, R30 ;  /* 0x00000006ff197c19 */ /* 0x000fe2000801161e */
[----:B------:R-:W-:Y:S01]  /*1270*/  IMAD R48, R48, 0x4, R4 ;  /* 0x0000000430307824 */ /* 0x000fe200078e0204 */
[----:B------:R-:W-:Y:S01]  /*1280*/  LOP3.LUT R50, R50, UR5, RZ, 0x30, !PT ;  /* 0x0000000532327c12 */ /* 0x000fe2000f8e30ff */
[----:B------:R0:W-:Y:S01]  /*1290*/  ATOMS.POPC.INC.32 RZ, [R26+URZ] ;  /* 0x000000001aff7f8c */ /* 0x0001e2000d8000ff */
[----:B------:R-:W-:-:S02]  /*12a0*/  SHF.R.U32.HI R5, RZ, UR6, R29 ;  /* 0x00000006ff057c19 */ /* 0x000fc4000801161d */
[----:B------:R-:W-:Y:S01]  /*12b0*/  LOP3.LUT R51, R51, UR5, RZ, 0x30, !PT ;  /* 0x0000000533337c12 */ /* 0x000fe2000f8e30ff */
[----:B------:R-:W-:Y:S01]  /*12c0*/  IMAD R50, R50, 0x4, R4 ;  /* 0x0000000432327824 */ /* 0x000fe200078e0204 */
[----:B------:R-:W-:Y:S01]  /*12d0*/  SHF.R.U32.HI R49, RZ, UR6, R28 ;  /* 0x00000006ff317c19 */ /* 0x000fe2000801161c */
[----:B------:R0:W-:Y:S01]  /*12e0*/  ATOMS.POPC.INC.32 RZ, [R48+URZ] ;  /* 0x0000000030ff7f8c */ /* 0x0001e2000d8000ff */
[----:B------:R-:W-:Y:S01]  /*12f0*/  LOP3.LUT R27, R27, UR5, RZ, 0x30, !PT ;  /* 0x000000051b1b7c12 */ /* 0x000fe2000f8e30ff */
[--C-:B------:R-:W-:Y:S01]  /*1300*/  IMAD R51, R51, 0x4, R4.reuse ;  /* 0x0000000433337824 */ /* 0x100fe200078e0204 */
[----:B------:R-:W-:Y:S01]  /*1310*/  LOP3.LUT R25, R25, UR5, RZ, 0x30, !PT ;  /* 0x0000000519197c12 */ /* 0x000fe2000f8e30ff */
[----:B------:R0:W-:Y:S01]  /*1320*/  ATOMS.POPC.INC.32 RZ, [R50+URZ] ;  /* 0x0000000032ff7f8c */ /* 0x0001e2000d8000ff */
[----:B------:R-:W-:Y:S01]  /*1330*/  LOP3.LUT R5, R5, UR5, RZ, 0x30, !PT ;  /* 0x0000000505057c12 */ /* 0x000fe2000f8e30ff */
[--C-:B------:R-:W-:Y:S01]  /*1340*/  IMAD R52, R27, 0x4, R4.reuse ;  /* 0x000000041b347824 */ /* 0x100fe200078e0204 */
[----:B------:R-:W-:Y:S01]  /*1350*/  ISETP.GT.U32.AND P1, PT, R3, 0xff, PT ;  /* 0x000000ff0300780c */ /* 0x000fe20003f24070 */
[--C-:B------:R-:W-:Y:S01]  /*1360*/  IMAD R25, R25, 0x4, R4.reuse ;  /* 0x0000000419197824 */ /* 0x100fe200078e0204 */
[----:B------:R-:W-:Y:S01]  /*1370*/  LOP3.LUT R49, R49, UR5, RZ, 0x30, !PT ;  /* 0x0000000531317c12 */ /* 0x000fe2000f8e30ff */
[----:B------:R-:W-:Y:S01]  /*1380*/  IMAD R5, R5, 0x4, R4 ;  /* 0x0000000405057824 */ /* 0x000fe200078e0204 */
[----:B------:R0:W-:Y:S01]  /*1390*/  ATOMS.POPC.INC.32 RZ, [R51+URZ] ;  /* 0x0000000033ff7f8c */ /* 0x0001e2000d8000ff */
[----:B------:R-:W-:Y:S01]  /*13a0*/  P2R R53, PR, RZ, 0x2 ;  /* 0x00000002ff357803 */ /* 0x000fe20000000000 */
[----:B------:R-:W-:-:S02]  /*13b0*/  IMAD.MOV.U32 R27, RZ, RZ, RZ ;  /* 0x000000ffff1b7224 */ /* 0x000fc400078e00ff */
[----:B------:R-:W-:Y:S01]  /*13c0*/  IMAD R49, R49, 0x4, R4 ;  /* 0x0000000431317824 */ /* 0x000fe200078e0204 */
[----:B------:R0:W-:Y:S01]  /*13d0*/  ATOMS.POPC.INC.32 RZ, [R52+URZ] ;  /* 0x0000000034ff7f8c */ /* 0x0001e2000d8000ff */
[----:B------:R-:W-:-:S03]  /*13e0*/  LEA R4, R3, UR4, 0x2 ;  /* 0x0000000403047c11 */ /* 0x000fc6000f8e10ff */
[----:B------:R0:W-:Y:S04]  /*13f0*/  ATOMS.POPC.INC.32 RZ, [R25+URZ] ;  /* 0x0000000019ff7f8c */ /* 0x0001e8000d8000ff */
[----:B------:R0:W-:Y:S04]  /*1400*/  ATOMS.POPC.INC.32 RZ, [R5+URZ] ;  /* 0x0000000005ff7f8c */ /* 0x0001e8000d8000ff */
[----:B------:R0:W-:Y:S01]  /*1410*/  ATOMS.POPC.INC.32 RZ, [R49+URZ] ;  /* 0x0000000031ff7f8c */ /* 0x0001e2000d8000ff */
[----:B------:R-:W-:Y:S06]  /*1420*/  BAR.SYNC.DEFER_BLOCKING 0x0 ;  /* 0x0000000000007b1d */ /* 0x000fec0000010000 */
[----:B------:R-:W-:Y:S05]  /*1430*/  @P1 BRA `(.L_x_678) ;  /* 0x00000000008c1947 */ /* 0x000fea0003800000 */
[----:B0-----:R-:W0:Y:S04]  /*1440*/  LDS R51, [R4] ;  /* 0x0000000004337984 */ /* 0x001e280000000800 */
[----:B------:R-:W1:Y:S04]  /*1450*/  LDS R26, [R4+0x400] ;  /* 0x00040000041a7984 */ /* 0x000e680000000800 */
[----:B------:R-:W2:Y:S04]  /*1460*/  LDS R5, [R4+0x800] ;  /* 0x0008000004057984 */ /* 0x000ea80000000800 */
[----:B------:R-:W3:Y:S04]  /*1470*/  LDS R48, [R4+0xc00] ;  /* 0x000c000004307984 */ /* 0x000ee80000000800 */
[----:B------:R-:W4:Y:S04]  /*1480*/  LDS R49, [R4+0x1000] ;  /* 0x0010000004317984 */ /* 0x000f280000000800 */
[----:B------:R-:W5:Y:S04]  /*1490*/  LDS R50, [R4+0x1400] ;  /* 0x0014000004327984 */ /* 0x000f680000000800 */
[----:B------:R-:W-:Y:S04]  /*14a0*/  LDS R27, [R4+0x2000] ;  /* 0x00200000041b7984 */ /* 0x000fe80000000800 */
[----:B------:R-:W-:Y:S04]  /*14b0*/  STS [R4], RZ ;  /* 0x000000ff04007388 */ /* 0x000fe80000000800 */
[----:B0-----:R-:W-:Y:S01]  /*14c0*/  STS [R4+0x400], R51 ;  /* 0x0004003304007388 */ /* 0x001fe20000000800 */
[----:B-1----:R-:W-:-:S03]  /*14d0*/  IMAD.IADD R52, R51, 0x1, R26 ;  /* 0x0000000133347824 */ /* 0x002fc600078e021a */
[----:B------:R-:W-:Y:S01]  /*14e0*/  LDS R26, [R4+0x2400] ;  /* 0x00240000041a7984 */ /* 0x000fe20000000800 */
[----:B--2---:R-:W-:-:S03]  /*14f0*/  IMAD.IADD R25, R52, 0x1, R5 ;  /* 0x0000000134197824 */ /* 0x004fc600078e0205 */
[----:B------:R-:W0:Y:S04]  /*1500*/  LDS R5, [R4+0x1800] ;  /* 0x0018000004057984 */ /* 0x000e280000000800 */
[----:B------:R3:W-:Y:S04]  /*1510*/  STS [R4+0x800], R52 ;  /* 0x0008003404007388 */ /* 0x0007e80000000800 */
[----:B------:R-:W-:Y:S01]  /*1520*/  STS [R4+0xc00], R25 ;  /* 0x000c001904007388 */ /* 0x000fe20000000800 */
[----:B---3--:R-:W-:-:S03]  /*1530*/  IMAD.IADD R52, R25, 0x1, R48 ;  /* 0x0000000119347824 */ /* 0x008fc600078e0230 */
[----:B------:R-:W1:Y:S01]  /*1540*/  LDS R48, [R4+0x1c00] ;  /* 0x001c000004307984 */ /* 0x000e620000000800 */
[----:B----4-:R-:W-:-:S03]  /*1550*/  IMAD.IADD R49, R52, 0x1, R49 ;  /* 0x0000000134317824 */ /* 0x010fc600078e0231 */
[----:B------:R-:W2:Y:S01]  /*1560*/  LDS R25, [R4+0x2800] ;  /* 0x0028000004197984 */ /* 0x000ea20000000800 */
[----:B-----5:R-:W-:-:S03]  /*1570*/  IMAD.IADD R51, R49, 0x1, R50 ;  /* 0x0000000131337824 */ /* 0x020fc600078e0232 */
[----:B------:R-:W3:Y:S04]  /*1580*/  LDS R50, [R4+0x2c00] ;  /* 0x002c000004327984 */ /* 0x000ee80000000800 */
[----:B------:R-:W-:Y:S04]  /*1590*/  STS [R4+0x1000], R52 ;  /* 0x0010003404007388 */ /* 0x000fe80000000800 */
[----:B------:R-:W-:Y:S04]  /*15a0*/  STS [R4+0x1400], R49 ;  /* 0x0014003104007388 */ /* 0x000fe80000000800 */
[----:B------:R-:W-:Y:S01]  /*15b0*/  STS [R4+0x1800], R51 ;  /* 0x0018003304007388 */ /* 0x000fe20000000800 */
[----:B0-----:R-:W-:-:S05]  /*15c0*/  IMAD.IADD R5, R51, 0x1, R5 ;  /* 0x0000000133057824 */ /* 0x001fca00078e0205 */
[----:B------:R-:W-:Y:S01]  /*15d0*/  STS [R4+0x1c00], R5 ;  /* 0x001c000504007388 */ /* 0x000fe20000000800 */
[----:B-1----:R-:W-:-:S04]  /*15e0*/  IMAD.IADD R48, R5, 0x1, R48 ;  /* 0x0000000105307824 */ /* 0x002fc800078e0230 */
[----:B------:R-:W-:Y:S01]  /*15f0*/  IMAD.IADD R27, R48, 0x1, R27 ;  /* 0x00000001301b7824 */ /* 0x000fe200078e021b */
[----:B------:R-:W-:Y:S03]  /*1600*/  STS [R4+0x2000], R48 ;  /* 0x0020003004007388 */ /* 0x000fe60000000800 */
[----:B------:R-:W-:Y:S01]  /*1610*/  IMAD.IADD R26, R27, 0x1, R26 ;  /* 0x000000011b1a7824 */ /* 0x000fe200078e021a */
[----:B------:R3:W-:Y:S03]  /*1620*/  STS [R4+0x2400], R27 ;  /* 0x0024001b04007388 */ /* 0x0007e60000000800 */
[----:B--2---:R-:W-:Y:S01]  /*1630*/  IMAD.IADD R25, R26, 0x1, R25 ;  /* 0x000000011a197824 */ /* 0x004fe200078e0219 */
[----:B------:R1:W-:Y:S04]  /*1640*/  STS [R4+0x2800], R26 ;  /* 0x0028001a04007388 */ /* 0x0003e80000000800 */
[----:B------:R1:W-:Y:S01]  /*1650*/  STS [R4+0x2c00], R25 ;  /* 0x002c001904007388 */ /* 0x0003e20000000800 */
[----:B---3--:R-:W-:-:S07]  /*1660*/  IMAD.IADD R27, R25, 0x1, R50 ;  /* 0x00000001191b7824 */ /* 0x008fce00078e0232 */
.L_x_678:
[----:B------:R-:W-:Y:S05]  /*1670*/  BSYNC.RECONVERGENT B0 ;  /* 0x0000000000007941 */ /* 0x000fea0003800200 */
.L_x_677:
[----:B01----:R-:W0:Y:S01]  /*1680*/  LDC.64 R4, c[0x0][0x380] ;  /* 0x0000e000ff047b82 */ /* 0x003e220000000a00 */
[C---:B------:R-:W-:Y:S01]  /*1690*/  ISETP.NE.AND P0, PT, R27.reuse, 0x1c80, PT ;  /* 0x00001c801b00780c */ /* 0x040fe20003f05270 */
[----:B------:R-:W-:Y:S01]  /*16a0*/  IMAD.U32 R25, RZ, RZ, UR7 ;  /* 0x00000007ff197e24 */ /* 0x000fe2000f8e00ff */
[----:B------:R-:W-:Y:S02]  /*16b0*/  @!P1 LOP3.LUT R49, R27, 0x40000000, RZ, 0xfc, !PT ;  /* 0x400000001b319812 */ /* 0x000fe400078efcff */
[----:B------:R-:W-:Y:S01]  /*16c0*/  ISETP.LT.U32.AND P0, PT, R3, 0x100, !P0 ;  /* 0x000001000300780c */ /* 0x000fe20004701070 */
[----:B------:R-:W-:Y:S01]  /*16d0*/  IMAD R25, R25, 0x100, R3 ;  /* 0x0000010019197824 */ /* 0x000fe200078e0203 */
[----:B------:R-:W-:-:S03]  /*16e0*/  LOP3.LUT R26, R18, 0x80000000, RZ, 0x3c, !PT ;  /* 0x80000000121a7812 */ /* 0x000fc600078e3cff */
[----:B0-----:R-:W-:Y:S01]  /*16f0*/  IMAD.WIDE R4, R25, 0x4, R4 ;  /* 0x0000000419047825 */ /* 0x001fe200078e0204 */
[----:B------:R-:W-:-:S04]  /*1700*/  LOP3.LUT R25, R12, 0x80000000, RZ, 0x3c, !PT ;  /* 0x800000000c197812 */ /* 0x000fc800078e3cff */
[----:B------:R0:W-:Y:S03]  /*1710*/  @!P1 STG.E.STRONG.SYS desc[UR8][R4.64], R49 ;  /* 0x0000003104009986 */ /* 0x0001e6000c115908 */
[----:B------:R-:W-:Y:S06]  /*1720*/  BAR.RED.OR.DEFER_BLOCKING 0x0, P0 ;  /* 0x0000000000007b1d */ /* 0x000fec0000014800 */
[----:B------:R-:W1:Y:S02]  /*1730*/  B2R.RESULT RZ, P0 ;  /* 0x0000000000ff731c */ /* 0x000e640000004000 */
[----:B01----:R-:W-:Y:S05]  /*1740*/  @!P0 BRA `(.L_x_679) ;  /* 0x0000000800908947 */ /* 0x003fea0003800000 */
[C---:B------:R-:W-:Y:S01]  /*1750*/  ISETP.GT.U32.AND P0, PT, R3.reuse, R47, PT ;  /* 0x0000002f0300720c */ /* 0x040fe20003f04070 */
[----:B------:R-:W-:Y:S01]  /*1760*/  BSSY B1, `(.L_x_680) ;  /* 0x000002e000017945 */ /* 0x000fe20003800000 */
[----:B------:R-:W-:Y:S02]  /*1770*/  LEA R11, R3, UR4, 0x3 ;  /* 0x00000004030b7c11 */ /* 0x000fe4000f8e18ff */
[----:B------:R-:W-:Y:S01]  /*1780*/  SEL R0, RZ, 0x1c80, !P0 ;  /* 0x00001c80ff007807 */ /* 0x000fe20004000000 */
[----:B------:R-:W-:Y:S08]  /*1790*/  @P1 BRA `(.L_x_681) ;  /* 0x0000000000a81947 */ /* 0x000ff00003800000 */
[----:B------:R-:W0:Y:S02]  /*17a0*/  LDC.64 R28, c[0x0][0x398] ;  /* 0x0000e600ff1c7b82 */ /* 0x000e240000000a00 */
[----:B0-----:R-:W-:-:S06]  /*17b0*/  IMAD.WIDE.U32 R28, R3, 0x8, R28 ;  /* 0x00000008031c7825 */ /* 0x001fcc00078e001c */
[----:B------:R-:W2:Y:S01]  /*17c0*/  LDG.E.64 R28, desc[UR8][R28.64] ;  /* 0x000000081c1c7981 */ /* 0x000ea2000c1e1b00 */
[----:B------:R-:W-:Y:S01]  /*17d0*/  UISETP.GE.AND UP0, UPT, UR7, 0x1, UPT ;  /* 0x000000010700788c */ /* 0x000fe2000bf06270 */
[----:B------:R-:W-:Y:S01]  /*17e0*/  IMAD.MOV.U32 R26, RZ, RZ, R27 ;  /* 0x000000ffff1a7224 */ /* 0x000fe200078e001b */
[----:B--2---:R-:W-:-:S04]  /*17f0*/  IADD3 R6, P0, PT, -R0, R28, RZ ;  /* 0x0000001c00067210 */ /* 0x004fc80007f1e1ff */
[----:B------:R-:W-:-:S05]  /*1800*/  IADD3.X R7, PT, PT, R29, -0x1, RZ, P0, !PT ;  /* 0xffffffff1d077810 */ /* 0x000fca00007fe4ff */
[----:B------:R0:W-:Y:S01]  /*1810*/  STS.64 [R11+0x7200], R6 ;  /* 0x007200060b007388 */ /* 0x0001e20000000a00 */
[----:B------:R-:W-:Y:S05]  /*1820*/  BRA.U !UP0, `(.L_x_682) ;  /* 0x00000001086c7547 */ /* 0x000fea000b800000 */
[----:B------:R-:W-:Y:S01]  /*1830*/  BSSY B0, `(.L_x_683) ;  /* 0x0000019000007945 */ /* 0x000fe20003800000 */
[----:B------:R-:W-:Y:S02]  /*1840*/  IMAD.MOV.U32 R25, RZ, RZ, -0x1 ;  /* 0xffffffffff197424 */ /* 0x000fe400078e00ff */
[----:B------:R-:W-:Y:S02]  /*1850*/  IMAD.U32 R28, RZ, RZ, UR7 ;  /* 0x00000007ff1c7e24 */ /* 0x000fe4000f8e00ff */
[----:B------:R-:W-:-:S07]  /*1860*/  IMAD.MOV.U32 R26, RZ, RZ, R27 ;  /* 0x000000ffff1a7224 */ /* 0x000fce00078e001b */
.L_x_687:
[----:B0-----:R-:W0:Y:S01]  /*1870*/  LDC.64 R6, c[0x0][0x380] ;  /* 0x0000e000ff067b82 */ /* 0x001e220000000a00 */
[----:B------:R-:W-:Y:S01]  /*1880*/  VIADD R31, R28, 0xffffffff ;  /* 0xffffffff1c1f7836 */ /* 0x000fe20000000000 */
[----:B------:R-:W-:Y:S03]  /*1890*/  BSSY B2, `(.L_x_684) ;  /* 0x0000008000027945 */ /* 0x000fe60003800000 */
[----:B------:R-:W-:-:S04]  /*18a0*/  IMAD R29, R31, 0x100, R3 ;  /* 0x000001001f1d7824 */ /* 0x000fc800078e0203 */
[----:B0-----:R-:W-:-:S07]  /*18b0*/  IMAD.WIDE R6, R29, 0x4, R6 ;  /* 0x000000041d067825 */ /* 0x001fce00078e0206 */
.L_x_685:
[----:B------:R-:W-:Y:S05]  /*18c0*/  YIELD ;  /* 0x0000000000007946 */ /* 0x000fea0003800000 */
[----:B------:R0:W-:Y:S06]  /*18d0*/  MEMBAR.SC.CTA ;  /* 0x0000000000007992 */ /* 0x0001ec0000000000 */
[----:B0-----:R-:W2:Y:S02]  /*18e0*/  LDG.E.STRONG.SYS R29, desc[UR8][R6.64] ;  /* 0x00000008061d7981 */ /* 0x001ea4000c1f5900 */
[----:B--2---:R-:W-:-:S13]  /*18f0*/  ISETP.NE.AND P0, PT, R29, RZ, PT ;  /* 0x000000ff1d00720c */ /* 0x004fda0003f05270 */
[----:B------:R-:W-:Y:S05]  /*1900*/  @!P0 BRA `(.L_x_685) ;  /* 0xfffffffc00ec8947 */ /* 0x000fea000383ffff */
[----:B------:R-:W-:Y:S05]  /*1910*/  BSYNC B2 ;  /* 0x0000000000027941 */ /* 0x000fea0003800000 */
.L_x_684:
[----:B------:R-:W-:Y:S01]  /*1920*/  BSSY.RECONVERGENT B2, `(.L_x_686) ;  /* 0x0000006000027945 */ /* 0x000fe20003800200 */
[C---:B------:R-:W-:Y:S02]  /*1930*/  ISETP.GT.AND P0, PT, R29.reuse, -0x1, PT ;  /* 0xffffffff1d00780c */ /* 0x040fe40003f04270 */
[----:B------:R-:W-:Y:S01]  /*1940*/  LOP3.LUT R29, R29, 0x3fffffff, RZ, 0xc0, !PT ;  /* 0x3fffffff1d1d7812 */ /* 0x000fe200078ec0ff */
[----:B------:R-:W-:Y:S05]  /*1950*/  WARPSYNC.EXCLUSIVE R25 ;  /* 0x0000000019007348 */ /* 0x000fea0003a00000 */
[----:B------:R-:W-:-:S05]  /*1960*/  IMAD.IADD R26, R29, 0x1, R26 ;  /* 0x000000011d1a7824 */ /* 0x000fca00078e021a */
[----:B------:R-:W-:-:S07]  /*1970*/  VOTE.ANY R25, PT, P0 ;  /* 0x0000000000197806 */ /* 0x000fce00000e0100 */
[----:B------:R-:W-:Y:S05]  /*1980*/  BSYNC.RECONVERGENT B2 ;  /* 0x0000000000027941 */ /* 0x000fea0003800200 */
.L_x_686:
[----:B------:R-:W-:Y:S01]  /*1990*/  ISETP.GT.U32.AND P1, PT, R28, 0x1, PT ;  /* 0x000000011c00780c */ /* 0x000fe20003f24070 */
[----:B------:R-:W-:-:S12]  /*19a0*/  IMAD.MOV.U32 R28, RZ, RZ, R31 ;  /* 0x000000ffff1c7224 */ /* 0x000fd800078e001f */
[----:B------:R-:W-:Y:S05]  /*19b0*/  @P0 BRA P1, `(.L_x_687) ;  /* 0xfffffffc00ac0947 */ /* 0x000fea000083ffff */
[----:B------:R-:W-:Y:S05]  /*19c0*/  BSYNC B0 ;  /* 0x0000000000007941 */ /* 0x000fea0003800000 */
.L_x_683:
[----:B------:R1:W2:Y:S02]  /*19d0*/  LDS.64 R6, [R11+0x7200] ;  /* 0x007200000b067984 */ /* 0x0002a40000000a00 */
.L_x_682:
[C---:B------:R-:W-:Y:S01]  /*19e0*/  IMAD.IADD R29, R26.reuse, 0x1, -R27 ;  /* 0x000000011a1d7824 */ /* 0x040fe200078e0a1b */
[----:B------:R-:W-:-:S04]  /*19f0*/  LOP3.LUT R25, R26, 0x80000000, RZ, 0xfc, !PT ;  /* 0x800000001a197812 */ /* 0x000fc800078efcff */
[C---:B0-2---:R-:W-:Y:S01]  /*1a00*/  IADD3 R6, P0, PT, R29.reuse, R6, RZ ;  /* 0x000000061d067210 */ /* 0x045fe20007f1e0ff */
[----:B------:R0:W-:Y:S03]  /*1a10*/  STG.E.STRONG.SYS desc[UR8][R4.64], R25 ;  /* 0x0000001904007986 */ /* 0x0001e6000c115908 */
[----:B------:R-:W-:-:S05]  /*1a20*/  LEA.HI.X.SX32 R7, R29, R7, 0x1, P0 ;  /* 0x000000071d077211 */ /* 0x000fca00000f0eff */
[----:B------:R0:W-:Y:S04]  /*1a30*/  STS.64 [R11+0x7200], R6 ;  /* 0x007200060b007388 */ /* 0x0001e80000000a00 */
.L_x_681:
[----:B------:R-:W-:Y:S05]  /*1a40*/  BSYNC B1 ;  /* 0x0000000000017941 */ /* 0x000fea0003800000 */
.L_x_680:
[----:B------:R-:W2:Y:S01]  /*1a50*/  LDC R26, c[0x0][0x3c0] ;  /* 0x0000f000ff1a7b82 */ /* 0x000ea20000000800 */
[----:B------:R-:W-:-:S07]  /*1a60*/  LEA R47, R47, UR4, 0x3 ;  /* 0x000000042f2f7c11 */ /* 0x000fce000f8e18ff */
[----:B0-----:R-:W0:Y:S01]  /*1a70*/  LDC.64 R4, c[0x0][0x390] ;  /* 0x0000e400ff047b82 */ /* 0x001e220000000a00 */
[----:B--2---:R-:W-:Y:S02]  /*1a80*/  ISETP.LE.AND P0, PT, R26, UR10, PT ;  /* 0x0000000a1a007c0c */ /* 0x004fe4000bf03270 */
[----:B0-----:R-:W-:-:S04]  /*1a90*/  ISETP.EQ.U32.AND P1, PT, R4, RZ, PT ;  /* 0x000000ff0400720c */ /* 0x001fc80003f22070 */
[----:B------:R-:W-:-:S04]  /*1aa0*/  ISETP.EQ.OR.EX P0, PT, R5, RZ, !P0, P1 ;  /* 0x000000ff0500720c */ /* 0x000fc80004702710 */
[----:B------:R-:W-:-:S13]  /*1ab0*/  ISETP.GT.U32.OR P0, PT, R3, 0xff, P0 ;  /* 0x000000ff0300780c */ /* 0x000fda0000704470 */
        /* <DEDUP_REMOVED lines=8> */
.L_x_688:
[----:B------:R-:W-:Y:S05]  /*1b40*/  WARPSYNC.ALL ;  /* 0x0000000000007948 */ /* 0x000fea0003800000 */
[----:B------:R-:W-:Y:S01]  /*1b50*/  BAR.SYNC.DEFER_BLOCKING 0x0 ;  /* 0x0000000000007b1d */ /* 0x000fe20000010000 */
[----:B------:R-:W-:-:S05]  /*1b60*/  ISETP.LT.AND P0, PT, R26, UR10, PT ;  /* 0x0000000a1a007c0c */ /* 0x000fca000bf01270 */
[----:B0-----:R0:W2:Y:S08]  /*1b70*/  LDS.64 R4, [R47+0x7200] ;  /* 0x007200002f047984 */ /* 0x0010b00000000a00 */
[----:B0-----:R-:W-:Y:S05]  /*1b80*/  @P0 BRA `(.L_x_689) ;  /* 0x0000000000700947 */ /* 0x001fea0003800000 */
[----:B------:R-:W0:Y:S01]  /*1b90*/  LDCU.64 UR12, c[0x0][0x3a0] ;  /* 0x00007400ff0c77ac */ /* 0x000e220008000a00 */
[C---:B------:R-:W-:Y:S02]  /*1ba0*/  LOP3.LUT R7, R3.reuse, 0x3e0, RZ, 0xc0, !PT ;  /* 0x000003e003077812 */ /* 0x040fe400078ec0ff */
[----:B------:R-:W-:-:S05]  /*1bb0*/  LOP3.LUT R2, R3, 0x1f, RZ, 0xc0, !PT ;  /* 0x0000001f03027812 */ /* 0x000fca00078ec0ff */
[----:B------:R-:W-:-:S05]  /*1bc0*/  IMAD R7, R7, 0x13, R2 ;  /* 0x0000001307077824 */ /* 0x000fca00078e0202 */
[----:B--2---:R-:W-:-:S05]  /*1bd0*/  IADD3 R0, P0, PT, R7, R4, RZ ;  /* 0x0000000407007210 */ /* 0x004fca0007f1e0ff */
        /* <DEDUP_REMOVED lines=23> */
.L_x_689:
[C---:B------:R-:W-:Y:S01]  /*1d50*/  LOP3.LUT R7, R3.reuse, 0x3e0, RZ, 0xc0, !PT ;  /* 0x000003e003077812 */ /* 0x040fe200078ec0ff */
[----:B------:R-:W0:Y:S01]  /*1d60*/  LDCU.64 UR12, c[0x0][0x3a0] ;  /* 0x00007400ff0c77ac */ /* 0x000e220008000a00 */
[----:B------:R-:W-:Y:S01]  /*1d70*/  LOP3.LUT R2, R3, 0x1f, RZ, 0xc0, !PT ;  /* 0x0000001f03027812 */ /* 0x000fe200078ec0ff */
[----:B-1----:R-:W-:-:S04]  /*1d80*/  IMAD.U32 R11, RZ, RZ, UR7 ;  /* 0x00000007ff0b7e24 */ /* 0x002fc8000f8e00ff */
[----:B------:R-:W-:Y:S02]  /*1d90*/  IMAD R7, R7, 0x13, R2 ;  /* 0x0000001307077824 */ /* 0x000fe400078e0202 */
[----:B------:R-:W-:Y:S02]  /*1da0*/  IMAD R0, R11, -0x1c80, R26 ;  /* 0xffffe3800b007824 */ /* 0x000fe400078e021a */
[C---:B------:R-:W-:Y:S01]  /*1db0*/  VIADD R11, R7.reuse, 0x20 ;  /* 0x00000020070b7836 */ /* 0x040fe20000000000 */
[C---:B--2---:R-:W-:Y:S01]  /*1dc0*/  IADD3 R3, P0, PT, R7.reuse, R4, RZ ;  /* 0x0000000407037210 */ /* 0x044fe20007f1e0ff */
[C---:B------:R-:W-:Y:S01]  /*1dd0*/  VIADD R25, R7.reuse, 0x60 ;  /* 0x0000006007197836 */ /* 0x040fe20000000000 */
[-C--:B------:R-:W-:Y:S02]  /*1de0*/  ISETP.GE.AND P1, PT, R7, R0.reuse, PT ;  /* 0x000000000700720c */ /* 0x080fe40003f26270 */
[-C--:B------:R-:W-:Y:S01]  /*1df0*/  ISETP.GE.AND P2, PT, R11, R0.reuse, PT ;  /* 0x000000000b00720c */ /* 0x080fe20003f46270 */
[----:B------:R-:W-:Y:S01]  /*1e00*/  IMAD.X R4, RZ, RZ, R5, P0 ;  /* 0x000000ffff047224 */ /* 0x000fe200000e0605 */
[----:B------:R-:W-:Y:S01]  /*1e10*/  ISETP.GE.AND P4, PT, R25, R0, PT ;  /* 0x000000001900720c */ /* 0x000fe20003f86270 */
[----:B------:R-:W-:Y:S01]  /*1e20*/  VIADD R5, R7, 0x40 ;  /* 0x0000004007057836 */ /* 0x000fe20000000000 */
[----:B0-----:R-:W-:Y:S01]  /*1e30*/  LEA R2, P0, R3, UR12, 0x2 ;  /* 0x0000000c03027c11 */ /* 0x001fe2000f8010ff */
[----:B------:R-:W-:-:S02]  /*1e40*/  VIADD R11, R7, 0xa0 ;  /* 0x000000a0070b7836 */ /* 0x000fc40000000000 */
[----:B------:R-:W-:Y:S01]  /*1e50*/  VIADD R25, R7, 0xc0 ;  /* 0x000000c007197836 */ /* 0x000fe20000000000 */
[-C--:B------:R-:W-:Y:S01]  /*1e60*/  ISETP.GE.AND P3, PT, R5, R0.reuse, PT ;  /* 0x000000000500720c */ /* 0x080fe20003f66270 */
[----:B------:R-:W-:Y:S01]  /*1e70*/  VIADD R5, R7, 0x80 ;  /* 0x0000008007057836 */ /* 0x000fe20000000000 */
[----:B------:R-:W-:Y:S02]  /*1e80*/  LEA.HI.X R3, R3, UR13, R4, 0x2, P0 ;  /* 0x0000000d03037c11 */ /* 0x000fe400080f1404 */
[-C--:B------:R-:W-:Y:S01]  /*1e90*/  ISETP.GE.AND P6, PT, R11, R0.reuse, PT ;  /* 0x000000000b00720c */ /* 0x080fe20003fc6270 */
[----:B------:R-:W-:Y:S01]  /*1ea0*/  VIADD R11, R7, 0x100 ;  /* 0x00000100070b7836 */ /* 0x000fe20000000000 */
[-C--:B------:R-:W-:Y:S01]  /*1eb0*/  ISETP.GE.AND P5, PT, R5, R0.reuse, PT ;  /* 0x000000000500720c */ /* 0x080fe20003fa6270 */
[----:B------:R-:W-:Y:S01]  /*1ec0*/  VIADD R5, R7, 0xe0 ;  /* 0x000000e007057836 */ /* 0x000fe20000000000 */
[----:B------:R-:W-:Y:S01]  /*1ed0*/  @!P1 STG.E desc[UR8][R2.64], R44 ;  /* 0x0000002c02009986 */ /* 0x000fe2000c101908 */
[----:B------:R-:W-:-:S03]  /*1ee0*/  ISETP.GE.AND P0, PT, R25, R0, PT ;  /* 0x000000001900720c */ /* 0x000fc60003f06270 */
[-C--:B------:R-:W-:Y:S01]  /*1ef0*/  ISETP.GE.AND P1, PT, R5, R0.reuse, PT ;  /* 0x000000000500720c */ /* 0x080fe20003f26270 */
[----:B------:R-:W-:Y:S01]  /*1f00*/  VIADD R5, R7, 0x120 ;  /* 0x0000012007057836 */ /* 0x000fe20000000000 */
[----:B------:R-:W-:Y:S04]  /*1f10*/  @!P3 STG.E desc[UR8][R2.64+0x100], R42 ;  /* 0x0001002a0200b986 */ /* 0x000fe8000c101908 */
[-C--:B------:R-:W-:Y:S01]  /*1f20*/  ISETP.GE.AND P3, PT, R5, R0.reuse, PT ;  /* 0x000000000500720c */ /* 0x080fe20003f66270 */
[----:B------:R-:W-:Y:S01]  /*1f30*/  VIADD R5, R7, 0x160 ;  /* 0x0000016007057836 */ /* 0x000fe20000000000 */
[----:B------:R-:W-:Y:S01]  /*1f40*/  @!P2 STG.E desc[UR8][R2.64+0x80], R43 ;  /* 0x0000802b0200a986 */ /* 0x000fe2000c101908 */
        /* <DEDUP_REMOVED lines=16> */
[C---:B0-----:R-:W-:Y:S02]  /*2050*/  VIADD R9, R7.reuse, 0x200 ;  /* 0x0000020007097836 */ /* 0x041fe40000000000 */
[C---:B------:R-:W-:Y:S01]  /*2060*/  VIADD R5, R7.reuse, 0x220 ;  /* 0x0000022007057836 */ /* 0x040fe20000000000 */
[----:B------:R1:W-:Y:S01]  /*2070*/  @!P1 STG.E desc[UR8][R2.64+0x380], R13 ;  /* 0x0003800d02009986 */ /* 0x0003e2000c101908 */
[----:B------:R-:W-:Y:S01]  /*2080*/  VIADD R7, R7, 0x240 ;  /* 0x0000024007077836 */ /* 0x000fe20000000000 */
[----:B------:R-:W-:-:S02]  /*2090*/  ISETP.GE.AND P1, PT, R11, R0, PT ;  /* 0x000000000b00720c */ /* 0x000fc40003f26270 */
        /* <DEDUP_REMOVED lines=15> */
.L_x_679:
[----:B------:R-:W-:Y:S01]  /*2190*/  IMAD.MOV.U32 R2, RZ, RZ, RZ ;  /* 0x000000ffff027224 */ /* 0x000fe200078e00ff */
[C---:B------:R-:W-:Y:S01]  /*21a0*/  ISETP.GT.U32.AND P0, PT, R3.reuse, 0x1f, PT ;  /* 0x0000001f0300780c */ /* 0x040fe20003f04070 */
[----:B------:R-:W-:Y:S05]  /*21b0*/  WARPSYNC.ALL ;  /* 0x0000000000007948 */ /* 0x000fea0003800000 */
[----:B------:R-:W-:-:S05]  /*21c0*/  IMAD.HI.U32 R24, R3, 0x15555556, R2 ;  /* 0x1555555603187827 */ /* 0x000fca00078e0002 */
[----:B------:R-:W-:-:S05]  /*21d0*/  LEA R24, R24, UR4, 0x2 ;  /* 0x0000000418187c11 */ /* 0x000fca000f8e10ff */
[----:B------:R0:W-:Y:S01]  /*21e0*/  STS [R24+0x3410], R27 ;  /* 0x0034101b18007388 */ /* 0x0001e20000000800 */
[----:B------:R-:W-:Y:S06]  /*21f0*/  BAR.SYNC.DEFER_BLOCKING 0x0 ;  /* 0x0000000000007b1d */ /* 0x000fec0000010000 */
[----:B------:R-:W-:Y:S05]  /*2200*/  @P0 BRA `(.L_x_690) ;  /* 0x0000000000e00947 */ /* 0x000fea0003800000 */
[----:B------:R-:W-:Y:S01]  /*2210*/  IMAD.MOV.U32 R5, RZ, RZ, 0x34 ;  /* 0x00000034ff057424 */ /* 0x000fe200078e00ff */
[----:B------:R-:W-:-:S03]  /*2220*/  UMOV UR11, 0xffffffff ;  /* 0xffffffff000b7882 */ /* 0x000fc60000000000 */
[----:B------:R-:W-:-:S05]  /*2230*/  IMAD R18, R3, R5, UR4 ;  /* 0x0000000403127e24 */ /* 0x000fca000f8e0205 */
        /* <DEDUP_REMOVED lines=28> */
.L_x_783:
        /* <DEDUP_REMOVED lines=25> */
.L_x_690:
        /* <DEDUP_REMOVED lines=8> */
[----:B------:R-:W-:-:S05]  /*2610*/  LEA R4, R3, UR4, 0x2 ;  /* 0x0000000403047c11 */ /* 0x000fca000f8e10ff */
        /* <DEDUP_REMOVED lines=14> */
[----:B------:R1:W-:Y:S01]  /*2700*/  STS [R4], R13 ;  /* 0x0000000d04007388 */ /* 0x0003e20000000800 */
[C---:B--2---:R-:W-:Y:S02]  /*2710*/  IMAD.IADD R17, R24.reuse, 0x1, R17 ;  /* 0x0000000118117824 */ /* 0x044fe400078e0211 */
[C---:B---3--:R-:W-:Y:S01]  /*2720*/  IMAD.IADD R19, R24.reuse, 0x1, R19 ;  /* 0x0000000118137824 */ /* 0x048fe200078e0213 */
        /* <DEDUP_REMOVED lines=13> */
[----:B-1----:R-:W-:-:S03]  /*2800*/  IMAD.IADD R13, R24, 0x1, R8 ;  /* 0x00000001180d7824 */ /* 0x002fc600078e0208 */
[----:B------:R2:W-:Y:S01]  /*2810*/  STS [R4+0x2000], R49 ;  /* 0x0020003104007388 */ /* 0x0005e20000000800 */
[----:B0-----:R-:W-:-:S03]  /*2820*/  IMAD.IADD R9, R24, 0x1, R9 ;  /* 0x0000000118097824 */ /* 0x001fc600078e0209 */
[----:B------:R2:W-:Y:S04]  /*2830*/  STS [R4+0x2400], R51 ;  /* 0x0024003304007388 */ /* 0x0005e80000000800 */
[----:B------:R2:W-:Y:S04]  /*2840*/  STS [R4+0x2800], R13 ;  /* 0x0028000d04007388 */ /* 0x0005e80000000800 */
[----:B------:R2:W-:Y:S02]  /*2850*/  STS [R4+0x2c00], R9 ;  /* 0x002c000904007388 */ /* 0x0005e40000000800 */
.L_x_693:
[----:B------:R-:W-:Y:S05]  /*2860*/  BSYNC.RECONVERGENT B0 ;  /* 0x0000000000007941 */ /* 0x000fea0003800200 */
.L_x_692:
[----:B------:R-:W-:Y:S01]  /*2870*/  BAR.SYNC.DEFER_BLOCKING 0x0 ;  /* 0x0000000000007b1d */ /* 0x000fe20000010000 */
[----:B------:R-:W-:Y:S01]  /*2880*/  R2P PR, R5, 0x7f ;  /* 0x0000007f05007804 */ /* 0x000fe20000000000 */
[----:B------:R-:W-:-:S04]  /*2890*/  IMAD.MOV.U32 R8, RZ, RZ, RZ ;  /* 0x000000ffff087224 */ /* 0x000fc800078e00ff */
[----:B------:R-:W-:Y:S01]  /*28a0*/  BSSY.RECONVERGENT B0, `(.L_x_694) ;  /* 0x0000026000007945 */ /* 0x000fe20003800200 */
[----:B--2---:R-:W1:Y:S07]  /*28b0*/  S2R R23, SR_LEMASK ;  /* 0x0000000000177919 */ /* 0x004e6e0000003a00 */
[----:B------:R-:W-:Y:S02]  /*28c0*/  VOTE.ANY R4, PT, P0 ;  /* 0x0000000000047806 */ /* 0x000fe400000e0100 */
        /* <DEDUP_REMOVED lines=10> */
[----:B------:R-:W-:Y:S02]  /*2970*/  LOP3.LUT P0, RZ, R5, 0x80, RZ, 0xc0, !PT ;  /* 0x0000008005ff7812 */ /* 0x000fe4000780c0ff */
[----:B------:R-:W-:Y:S02]  /*2980*/  LOP3.LUT R4, R15, R4, RZ, 0xc0, !PT ;  /* 0x000000040f047212 */ /* 0x000fe400078ec0ff */
[----:B------:R-:W-:-:S02]  /*2990*/  VOTE.ANY R13, PT, P5 ;  /* 0x00000000000d7806 */ /* 0x000fc400028e0100 */
[----:B------:R-:W-:Y:S02]  /*29a0*/  @!P4 LOP3.LUT R9, RZ, R9, RZ, 0x33, !PT ;  /* 0x00000009ff09c212 */ /* 0x000fe400078e33ff */
[----:B------:R-:W-:Y:S02]  /*29b0*/  @!P5 LOP3.LUT R13, RZ, R13, RZ, 0x33, !PT ;  /* 0x0000000dff0dd212 */ /* 0x000fe400078e33ff */
[----:B------:R-:W-:Y:S02]  /*29c0*/  LOP3.LUT R4, R9, R4, RZ, 0xc0, !PT ;  /* 0x0000000409047212 */ /* 0x000fe400078ec0ff */
[----:B------:R-:W-:Y:S02]  /*29d0*/  VOTE.ANY R9, PT, P6 ;  /* 0x0000000000097806 */ /* 0x000fe400030e0100 */
[----:B------:R-:W-:Y:S02]  /*29e0*/  LOP3.LUT R4, R13, R4, RZ, 0xc0, !PT ;  /* 0x000000040d047212 */ /* 0x000fe400078ec0ff */
[----:B------:R-:W-:-:S02]  /*29f0*/  VOTE.ANY R13, PT, P0 ;  /* 0x00000000000d7806 */ /* 0x000fc400000e0100 */
[----:B------:R-:W-:Y:S02]  /*2a00*/  @!P6 LOP3.LUT R9, RZ, R9, RZ, 0x33, !PT ;  /* 0x00000009ff09e212 */ /* 0x000fe400078e33ff */
[----:B------:R-:W-:Y:S02]  /*2a10*/  @!P0 LOP3.LUT R13, RZ, R13, RZ, 0x33, !PT ;  /* 0x0000000dff0d8212 */ /* 0x000fe400078e33ff */
[----:B------:R-:W-:Y:S02]  /*2a20*/  LOP3.LUT R4, R9, R4, RZ, 0xc0, !PT ;  /* 0x0000000409047212 */ /* 0x000fe400078ec0ff */
[----:B------:R-:W-:Y:S02]  /*2a30*/  SHF.R.U32.HI R9, RZ, UR6, R6 ;  /* 0x00000006ff097c19 */ /* 0x000fe40008011606 */
[----:B------:R-:W-:Y:S01]  /*2a40*/  LOP3.LUT R10, R13, R4, RZ, 0xc0, !PT ;  /* 0x000000040d0a7212 */ /* 0x000fe200078ec0ff */
[----:B------:R-:W-:Y:S01]  /*2a50*/  IMAD.SHL.U32 R4, R3, 0x20, RZ ;  /* 0x0000002003047824 */ /* 0x000fe200078e00ff */
[----:B------:R-:W-:-:S02]  /*2a60*/  LOP3.LUT R9, R9, UR5, RZ, 0x30, !PT ;  /* 0x0000000509097c12 */ /* 0x000fc4000f8e30ff */
[----:B------:R-:W2:Y:S01]  /*2a70*/  FLO.U32 R15, R10 ;  /* 0x0000000a000f7300 */ /* 0x000ea200000e0000 */
[----:B-1----:R-:W-:Y:S02]  /*2a80*/  LOP3.LUT R14, R23, R10, RZ, 0xc0, !PT ;  /* 0x0000000a170e7212 */ /* 0x002fe400078ec0ff */
[----:B------:R-:W-:-:S05]  /*2a90*/  LOP3.LUT R4, R4, 0x7c00, RZ, 0xc0, !PT ;  /* 0x00007c0004047812 */ /* 0x000fca00078ec0ff */
[----:B------:R-:W1:Y:S01]  /*2aa0*/  POPC R14, R14 ;  /* 0x0000000e000e7309 */ /* 0x000e620000000000 */
[----:B------:R-:W-:Y:S01]  /*2ab0*/  VIADD R22, R4, UR4 ;  /* 0x0000000404167c36 */ /* 0x000fe20008000000 */
[----:B--2---:R-:W-:-:S13]  /*2ac0*/  ISETP.NE.AND P0, PT, R46, R15, PT ;  /* 0x0000000f2e00720c */ /* 0x004fda0003f05270 */
[----:B-1----:R-:W-:Y:S05]  /*2ad0*/  @P0 BRA `(.L_x_695) ;  /* 0x0000000000080947 */ /* 0x002fea0003800000 */
[----:B------:R-:W-:-:S05]  /*2ae0*/  IMAD R5, R5, 0x4, R22 ;  /* 0x0000000405057824 */ /* 0x000fca00078e0216 */
[----:B------:R1:W2:Y:S02]  /*2af0*/  ATOMS.ADD R8, [R5], R14 ;  /* 0x0000000e0508738c */ /* 0x0002a40000000000 */
.L_x_695:
[----:B------:R-:W-:Y:S05]  /*2b00*/  BSYNC.RECONVERGENT B0 ;  /* 0x0000000000007941 */ /* 0x000fea0003800200 */
.L_x_694:
[----:B------:R-:W-:Y:S01]  /*2b10*/  R2P PR, R9, 0x7f ;  /* 0x0000007f09007804 */ /* 0x000fe20000000000 */
[----:B--2---:R2:W3:Y:S01]  /*2b20*/  SHFL.IDX PT, R8, R8, R15, 0x1f ;  /* 0x00001f0f08087589 */ /* 0x0044e200000e0000 */
[----:B------:R-:W-:Y:S01]  /*2b30*/  BSSY.RECONVERGENT B0, `(.L_x_696) ;  /* 0x0000023000007945 */ /* 0x000fe20003800200 */
[----:B------:R-:W-:-:S10]  /*2b40*/  IMAD.MOV.U32 R12, RZ, RZ, RZ ;  /* 0x000000ffff0c7224 */ /* 0x000fd400078e00ff */
[----:B------:R-:W-:Y:S02]  /*2b50*/  VOTE.ANY R4, PT, P0 ;  /* 0x0000000000047806 */ /* 0x000fe400000e0100 */
[----:B-1----:R-:W-:Y:S02]  /*2b60*/  VOTE.ANY R5, PT, P1 ;  /* 0x0000000000057806 */ /* 0x002fe400008e0100 */
        /* <DEDUP_REMOVED lines=23> */
[----:B------:R-:W1:Y:S01]  /*2ce0*/  FLO.U32 R5, R4 ;  /* 0x0000000400057300 */ /* 0x000e6200000e0000 */
[----:B------:R-:W-:Y:S02]  /*2cf0*/  LOP3.LUT R13, R23, R4, RZ, 0xc0, !PT ;  /* 0x00000004170d7212 */ /* 0x000fe400078ec0ff */
[----:B------:R-:W-:-:S05]  /*2d00*/  LOP3.LUT R17, R17, UR5, RZ, 0x30, !PT ;  /* 0x0000000511117c12 */ /* 0x000fca000f8e30ff */
[----:B------:R-:W4:Y:S01]  /*2d10*/  POPC R13, R13 ;  /* 0x0000000d000d7309 */ /* 0x000f220000000000 */
[----:B-1----:R-:W-:-:S13]  /*2d20*/  ISETP.NE.AND P0, PT, R46, R5, PT ;  /* 0x000000052e00720c */ /* 0x002fda0003f05270 */
[----:B--234-:R-:W-:Y:S05]  /*2d30*/  @P0 BRA `(.L_x_697) ;  /* 0x0000000000080947 */ /* 0x01cfea0003800000 */
[----:B------:R-:W-:-:S06]  /*2d40*/  IMAD R12, R9, 0x4, R22 ;  /* 0x00000004090c7824 */ /* 0x000fcc00078e0216 */
[----:B------:R1:W2:Y:S02]  /*2d50*/  ATOMS.ADD R12, [R12], R13 ;  /* 0x0000000d0c0c738c */ /* 0x0002a40000000000 */
.L_x_697:
[----:B------:R-:W-:Y:S05]  /*2d60*/  BSYNC.RECONVERGENT B0 ;  /* 0x0000000000007941 */ /* 0x000fea0003800200 */
.L_x_696:
        /* <DEDUP_REMOVED lines=26> */
[----:B------:R-:W-:Y:S02]  /*2f10*/  SHF.R.U32.HI R15, RZ, UR6, R41 ;  /* 0x00000006ff0f7c19 */ /* 0x000fe40008011629 */
[----:B------:R-:W-:Y:S01]  /*2f20*/  LOP3.LUT R4, R19, R0, RZ, 0xc0, !PT ;  /* 0x0000000013047212 */ /* 0x000fe200078ec0ff */
[----:B------:R-:W-:Y:S01]  /*2f30*/  IMAD.MOV.U32 R0, RZ, RZ, RZ ;  /* 0x000000ffff007224 */ /* 0x000fe200078e00ff */
[----:B------:R-:W-:-:S02]  /*2f40*/  LOP3.LUT R15, R15, UR5, RZ, 0x30, !PT ;  /* 0x000000050f0f7c12 */ /* 0x000fc4000f8e30ff */
[----:B------:R-:W4:Y:S01]  /*2f50*/  FLO.U32 R51, R4 ;  /* 0x0000000400337300 */ /* 0x000f2200000e0000 */
[----:B------:R-:W-:-:S07]  /*2f60*/  LOP3.LUT R10, R23, R4, RZ, 0xc0, !PT ;  /* 0x00000004170a7212 */ /* 0x000fce00078ec0ff */
[----:B------:R-:W0:Y:S01]  /*2f70*/  POPC R10, R10 ;  /* 0x0000000a000a7309 */ /* 0x000e220000000000 */
[----:B----4-:R-:W-:-:S13]  /*2f80*/  ISETP.NE.AND P0, PT, R46, R51, PT ;  /* 0x000000332e00720c */ /* 0x010fda0003f05270 */
[----:B0-23--:R-:W-:Y:S05]  /*2f90*/  @P0 BRA `(.L_x_699) ;  /* 0x0000000000080947 */ /* 0x00dfea0003800000 */
[----:B------:R-:W-:-:S05]  /*2fa0*/  IMAD R17, R17, 0x4, R22 ;  /* 0x0000000411117824 */ /* 0x000fca00078e0216 */
[----:B------:R0:W2:Y:S02]  /*2fb0*/  ATOMS.ADD R0, [R17], R10 ;  /* 0x0000000a1100738c */ /* 0x0000a40000000000 */
.L_x_699:
[----:B------:R-:W-:Y:S05]  /*2fc0*/  BSYNC.RECONVERGENT B0 ;  /* 0x0000000000007941 */ /* 0x000fea0003800200 */
.L_x_698:
        /* <DEDUP_REMOVED lines=21> */
[----:B0-----:R-:W-:-:S02]  /*3120*/  VOTE.ANY R17, PT, P0 ;  /* 0x0000000000117806 */ /* 0x001fc400000e0100 */
[----:B------:R-:W-:Y:S02]  /*3130*/  @!P6 LOP3.LUT R9, RZ, R9, RZ, 0x33, !PT ;  /* 0x00000009ff09e212 */ /* 0x000fe400078e33ff */
[----:B------:R-:W-:Y:S02]  /*3140*/  LOP3.LUT R4, R5, R4, RZ, 0xc0, !PT ;  /* 0x0000000405047212 */ /* 0x000fe400078ec0ff */
[----:B------:R-:W-:Y:S02]  /*3150*/  @!P0 LOP3.LUT R17, RZ, R17, RZ, 0x33, !PT ;  /* 0x00000011ff118212 */ /* 0x000fe400078e33ff */
[----:B------:R-:W-:-:S04]  /*3160*/  LOP3.LUT R4, R9, R4, RZ, 0xc0, !PT ;  /* 0x0000000409047212 */ /* 0x000fc800078ec0ff */
[----:B------:R-:W-:Y:S01]  /*3170*/  LOP3.LUT R6, R17, R4, RZ, 0xc0, !PT ;  /* 0x0000000411067212 */ /* 0x000fe200078ec0ff */
[----:B------:R-:W-:Y:S01]  /*3180*/  IMAD.MOV.U32 R4, RZ, RZ, RZ ;  /* 0x000000ffff047224 */ /* 0x000fe200078e00ff */
[----:B------:R-:W-:Y:S02]  /*3190*/  SHF.R.U32.HI R17, RZ, UR6, R40 ;  /* 0x00000006ff117c19 */ /* 0x000fe40008011628 */
[----:B------:R-:W0:Y:S01]  /*31a0*/  FLO.U32 R45, R6 ;  /* 0x00000006002d7300 */ /* 0x000e2200000e0000 */
[----:B------:R-:W-:Y:S02]  /*31b0*/  LOP3.LUT R9, R23, R6, RZ, 0xc0, !PT ;  /* 0x0000000617097212 */ /* 0x000fe400078ec0ff */
[----:B------:R-:W-:-:S05]  /*31c0*/  LOP3.LUT R17, R17, UR5, RZ, 0x30, !PT ;  /* 0x0000000511117c12 */ /* 0x000fca000f8e30ff */
[----:B------:R-:W4:Y:S01]  /*31d0*/  POPC R9, R9 ;  /* 0x0000000900097309 */ /* 0x000f220000000000 */
[----:B0-----:R-:W-:-:S13]  /*31e0*/  ISETP.NE.AND P0, PT, R46, R45, PT ;  /* 0x0000002d2e00720c */ /* 0x001fda0003f05270 */
[----:B--234-:R-:W-:Y:S05]  /*31f0*/  @P0 BRA `(.L_x_701) ;  /* 0x0000000000080947 */ /* 0x01cfea0003800000 */
[----:B------:R-:W-:-:S06]  /*3200*/  IMAD R4, R15, 0x4, R22 ;  /* 0x000000040f047824 */ /* 0x000fcc00078e0216 */
[----:B------:R0:W2:Y:S02]  /*3210*/  ATOMS.ADD R4, [R4], R9 ;  /* 0x000000090404738c */ /* 0x0000a40000000000 */
.L_x_701:
[----:B------:R-:W-:Y:S05]  /*3220*/  BSYNC.RECONVERGENT B0 ;  /* 0x0000000000007941 */ /* 0x000fea0003800200 */
.L_x_700:
[----:B------:R-:W-:Y:S01]  /*3230*/  R2P PR, R17, 0x7f ;  /* 0x0000007f11007804 */ /* 0x000fe20000000000 */
[----:B--2---:R2:W3:Y:S01]  /*3240*/  SHFL.IDX PT, R45, R4, R45, 0x1f ;  /* 0x00001f2d042d7589 */ /* 0x0044e200000e0000 */
        /* <DEDUP_REMOVED lines=25> */
[----:B------:R-:W-:-:S02]  /*33e0*/  SHF.R.U32.HI R15, RZ, UR6, R39 ;  /* 0x00000006ff0f7c19 */ /* 0x000fc40008011627 */
[----:B------:R-:W-:Y:S02]  /*33f0*/  LOP3.LUT R0, R19, R0, RZ, 0xc0, !PT ;  /* 0x0000000013007212 */ /* 0x000fe400078ec0ff */
[----:B------:R-:W-:Y:S02]  /*3400*/  LOP3.LUT R15, R15, UR5, RZ, 0x30, !PT ;  /* 0x000000050f0f7c12 */ /* 0x000fe4000f8e30ff */
[----:B------:R-:W4:Y:S01]  /*3410*/  FLO.U32 R19, R0 ;  /* 0x0000000000137300 */ /* 0x000f2200000e0000 */
[----:B------:R-:W-:-:S07]  /*3420*/  LOP3.LUT R5, R23, R0, RZ, 0xc0, !PT ;  /* 0x0000000017057212 */ /* 0x000fce00078ec0ff */
[----:B------:R-:W0:Y:S01]  /*3430*/  POPC R5, R5 ;  /* 0x0000000500057309 */ /* 0x000e220000000000 */
[----:B----4-:R-:W-:-:S13]  /*3440*/  ISETP.NE.AND P0, PT, R46, R19, PT ;  /* 0x000000132e00720c */ /* 0x010fda0003f05270 */
[----:B0-23--:R-:W-:Y:S05]  /*3450*/  @P0 BRA `(.L_x_703) ;  /* 0x0000000000080947 */ /* 0x00dfea0003800000 */
[----:B------:R-:W-:-:S06]  /*3460*/  IMAD R6, R17, 0x4, R22 ;  /* 0x0000000411067824 */ /* 0x000fcc00078e0216 */
[----:B------:R0:W2:Y:S02]  /*3470*/  ATOMS.ADD R6, [R6], R5 ;  /* 0x000000050606738c */ /* 0x0000a40000000000 */
.L_x_703:
[----:B------:R-:W-:Y:S05]  /*3480*/  BSYNC.RECONVERGENT B0 ;  /* 0x0000000000007941 */ /* 0x000fea0003800200 */
.L_x_702:
        /* <DEDUP_REMOVED lines=37> */
.L_x_705:
[----:B------:R-:W-:Y:S05]  /*36e0*/  BSYNC.RECONVERGENT B0 ;  /* 0x0000000000007941 */ /* 0x000fea0003800200 */
.L_x_704:
[----:B------:R-:W-:Y:S01]  /*36f0*/  R2P PR, R17, 0x7f ;  /* 0x0000007f11007804 */ /* 0x000fe20000000000 */
[----:B--2---:R2:W3:Y:S01]  /*3700*/  SHFL.IDX PT, R47, R0, R47, 0x1f ;  /* 0x00001f2f002f7589 */ /* 0x0044e200000e0000 */
[----:B------:R-:W-:Y:S11]  /*3710*/  BSSY.RECONVERGENT B0, `(.L_x_706) ;  /* 0x0000021000007945 */ /* 0x000ff60003800200 */
[----:B0-----:R-:W-:-:S02]  /*3720*/  VOTE.ANY R15, PT, P0 ;  /* 0x00000000000f7806 */ /* 0x001fc400000e0100 */
        /* <DEDUP_REMOVED lines=19> */
[----:B------:R-:W-:Y:S01]  /*3860*/  LOP3.LUT R15, R16, R15, RZ, 0xc0, !PT ;  /* 0x0000000f100f7212 */ /* 0x000fe200078ec0ff */
[----:B------:R-:W-:Y:S01]  /*3870*/  IMAD.MOV.U32 R16, RZ, RZ, RZ ;  /* 0x000000ffff107224 */ /* 0x000fe200078e00ff */
[----:B------:R-:W-:Y:S02]  /*3880*/  @!P0 LOP3.LUT R20, RZ, R20, RZ, 0x33, !PT ;  /* 0x00000014ff148212 */ /* 0x000fe400078e33ff */
[----:B------:R-:W-:-:S04]  /*3890*/  LOP3.LUT R15, R18, R15, RZ, 0xc0, !PT ;  /* 0x0000000f120f7212 */ /* 0x000fc800078ec0ff */
[----:B------:R-:W-:-:S04]  /*38a0*/  LOP3.LUT R20, R20, R15, RZ, 0xc0, !PT ;  /* 0x0000000f14147212 */ /* 0x000fc800078ec0ff */
[----:B------:R-:W0:Y:S01]  /*38b0*/  FLO.U32 R49, R20 ;  /* 0x0000001400317300 */ /* 0x000e2200000e0000 */
[----:B------:R-:W-:-:S07]  /*38c0*/  LOP3.LUT R50, R23, R20, RZ, 0xc0, !PT ;  /* 0x0000001417327212 */ /* 0x000fce00078ec0ff */
[----:B------:R-:W4:Y:S01]  /*38d0*/  POPC R50, R50 ;  /* 0x0000003200327309 */ /* 0x000f220000000000 */
[----:B0-----:R-:W-:-:S13]  /*38e0*/  ISETP.NE.AND P0, PT, R46, R49, PT ;  /* 0x000000312e00720c */ /* 0x001fda0003f05270 */
[----:B--234-:R-:W-:Y:S05]  /*38f0*/  @P0 BRA `(.L_x_707) ;  /* 0x0000000000080947 */ /* 0x01cfea0003800000 */
[----:B------:R-:W-:-:S05]  /*3900*/  IMAD R17, R17, 0x4, R22 ;  /* 0x0000000411117824 */ /* 0x000fca00078e0216 */
[----:B------:R0:W2:Y:S02]  /*3910*/  ATOMS.ADD R16, [R17], R50 ;  /* 0x000000321110738c */ /* 0x0000a40000000000 */
.L_x_707:
[----:B------:R-:W-:Y:S05]  /*3920*/  BSYNC.RECONVERGENT B0 ;  /* 0x0000000000007941 */ /* 0x000fea0003800200 */
.L_x_706:
[----:B------:R-:W-:Y:S01]  /*3930*/  R2P PR, R11, 0x7f ;  /* 0x0000007f0b007804 */ /* 0x000fe20000000000 */
[----:B--2---:R2:W3:Y:S01]  /*3940*/  SHFL.IDX PT, R49, R16, R49, 0x1f ;  /* 0x00001f3110317589 */ /* 0x0044e200000e0000 */
[----:B------:R-:W-:Y:S01]  /*3950*/  BSSY.RECONVERGENT B0, `(.L_x_708) ;  /* 0x0000021000007945 */ /* 0x000fe20003800200 */
[----:B------:R-:W-:-:S10]  /*3960*/  IMAD.MOV.U32 R20, RZ, RZ, RZ ;  /* 0x000000ffff147224 */ /* 0x000fd400078e00ff */
[----:B------:R-:W-:Y:S02]  /*3970*/  VOTE.ANY R0, PT, P0 ;  /* 0x0000000000007806 */ /* 0x000fe400000e0100 */
[----:B------:R-:W-:Y:S02]  /*3980*/  VOTE.ANY R15, PT, P1 ;  /* 0x00000000000f7806 */ /* 0x000fe400008e0100 */
[----:B------:R-:W-:Y:S02]  /*3990*/  @!P0 LOP3.LUT R0, RZ, R0, RZ, 0x33, !PT ;  /* 0x00000000ff008212 */ /* 0x000fe400078e33ff */
[----:B0-----:R-:W-:Y:S02]  /*39a0*/  VOTE.ANY R17, PT, P2 ;  /* 0x0000000000117806 */ /* 0x001fe400010e0100 */
        /* <DEDUP_REMOVED lines=25> */
[----:B------:R-:W-:-:S06]  /*3b40*/  IMAD R20, R11, 0x4, R22 ;  /* 0x000000040b147824 */ /* 0x000fcc00078e0216 */
[----:B------:R0:W2:Y:S02]  /*3b50*/  ATOMS.ADD R20, [R20], R21 ;  /* 0x000000151414738c */ /* 0x0000a40000000000 */
.L_x_709:
[----:B------:R-:W-:Y:S05]  /*3b60*/  BSYNC.RECONVERGENT B0 ;  /* 0x0000000000007941 */ /* 0x000fea0003800200 */
.L_x_708:
        /* <DEDUP_REMOVED lines=27> */
[----:B------:R-:W-:Y:S02]  /*3d20*/  LOP3.LUT R48, R11, R0, RZ, 0xc0, !PT ;  /* 0x000000000b307212 */ /* 0x000fe400078ec0ff */
[----:B------:R-:W-:Y:S02]  /*3d30*/  SHF.R.U32.HI R0, RZ, UR6, R36 ;  /* 0x00000006ff007c19 */ /* 0x000fe40008011624 */
[----:B------:R-:W4:Y:S01]  /*3d40*/  FLO.U32 R18, R48 ;  /* 0x0000003000127300 */ /* 0x000f2200000e0000 */
[----:B------:R-:W-:Y:S02]  /*3d50*/  LOP3.LUT R19, R23, R48, RZ, 0xc0, !PT ;  /* 0x0000003017137212 */ /* 0x000fe400078ec0ff */
[----:B------:R-:W-:-:S05]  /*3d60*/  LOP3.LUT R0, R0, UR5, RZ, 0x30, !PT ;  /* 0x0000000500007c12 */ /* 0x000fca000f8e30ff */
[----:B------:R-:W0:Y:S01]  /*3d70*/  POPC R19, R19 ;  /* 0x0000001300137309 */ /* 0x000e220000000000 */
[----:B----4-:R-:W-:-:S13]  /*3d80*/  ISETP.NE.AND P0, PT, R46, R18, PT ;  /* 0x000000122e00720c */ /* 0x010fda0003f05270 */
[----:B0-23--:R-:W-:Y:S05]  /*3d90*/  @P0 BRA `(.L_x_711) ;  /* 0x0000000000080947 */ /* 0x00dfea0003800000 */
[----:B------:R-:W-:-:S06]  /*3da0*/  IMAD R16, R7, 0x4, R22 ;  /* 0x0000000407107824 */ /* 0x000fcc00078e0216 */
[----:B------:R0:W2:Y:S02]  /*3db0*/  ATOMS.ADD R16, [R16], R19 ;  /* 0x000000131010738c */ /* 0x0000a40000000000 */
.L_x_711:
[----:B------:R-:W-:Y:S05]  /*3dc0*/  BSYNC.RECONVERGENT B0 ;  /* 0x0000000000007941 */ /* 0x000fea0003800200 */
.L_x_710:
[----:B------:R-:W-:Y:S01]  /*3dd0*/  R2P PR, R0, 0x7f ;  /* 0x0000007f00007804 */ /* 0x000fe20000000000 */
[----:B--2---:R2:W3:Y:S01]  /*3de0*/  SHFL.IDX PT, R18, R16, R18, 0x1f ;  /* 0x00001f1210127589 */ /* 0x0044e200000e0000 */
        /* <DEDUP_REMOVED lines=28> */
[----:B------:R-:W4:Y:S01]  /*3fb0*/  FLO.U32 R52, R48 ;  /* 0x0000003000347300 */ /* 0x000f2200000e0000 */
[----:B------:R-:W-:-:S07]  /*3fc0*/  LOP3.LUT R17, R23, R48, RZ, 0xc0, !PT ;  /* 0x0000003017117212 */ /* 0x000fce00078ec0ff */
[----:B------:R-:W0:Y:S01]  /*3fd0*/  POPC R17, R17 ;  /* 0x0000001100117309 */ /* 0x000e220000000000 */
[----:B----4-:R-:W-:-:S13]  /*3fe0*/  ISETP.NE.AND P0, PT, R46, R52, PT ;  /* 0x000000342e00720c */ /* 0x010fda0003f05270 */
[----:B0-23--:R-:W-:Y:S05]  /*3ff0*/  @P0 BRA `(.L_x_713) ;  /* 0x0000000000080947 */ /* 0x00dfea0003800000 */
[----:B------:R-:W-:-:S05]  /*4000*/  IMAD R0, R0, 0x4, R22 ;  /* 0x0000000400007824 */ /* 0x000fca00078e0216 */
[----:B------:R0:W2:Y:S02]  /*4010*/  ATOMS.ADD R15, [R0], R17 ;  /* 0x00000011000f738c */ /* 0x0000a40000000000 */
.L_x_713:
[----:B------:R-:W-:Y:S05]  /*4020*/  BSYNC.RECONVERGENT B0 ;  /* 0x0000000000007941 */ /* 0x000fea0003800200 */
.L_x_712:
[----:B------:R-:W-:Y:S01]  /*4030*/  R2P PR, R11, 0x7f ;  /* 0x0000007f0b007804 */ /* 0x000fe20000000000 */
[----:B--2---:R2:W3:Y:S01]  /*4040*/  SHFL.IDX PT, R16, R15, R52, 0x1f ;  /* 0x00001f340f107589 */ /* 0x0044e200000e0000 */
        /* <DEDUP_REMOVED lines=25> */
[----:B------:R0:W4:Y:S01]  /*41e0*/  FLO.U32 R7, R0 ;  /* 0x0000000000077300 */ /* 0x00012200000e0000 */
[----:B------:R-:W-:-:S07]  /*41f0*/  LOP3.LUT R48, R23, R0, RZ, 0xc0, !PT ;  /* 0x0000000017307212 */ /* 0x000fce00078ec0ff */
[----:B--2---:R2:W1:Y:S01]  /*4200*/  POPC R15, R48 ;  /* 0x00000030000f7309 */ /* 0x0044620000000000 */
[----:B0-----:R-:W-:-:S04]  /*4210*/  SHF.R.U32.HI R0, RZ, UR6, R34 ;  /* 0x00000006ff007c19 */ /* 0x001fc80008011622 */
[----:B------:R-:W-:Y:S02]  /*4220*/  LOP3.LUT R0, R0, UR5, RZ, 0x30, !PT ;  /* 0x0000000500007c12 */ /* 0x000fe4000f8e30ff */
[----:B----4-:R-:W-:Y:S01]  /*4230*/  ISETP.NE.AND P0, PT, R46, R7, PT ;  /* 0x000000072e00720c */ /* 0x010fe20003f05270 */
[----:B--2---:R-:W-:-:S12]  /*4240*/  IMAD.MOV.U32 R48, RZ, RZ, RZ ;  /* 0x000000ffff307224 */ /* 0x004fd800078e00ff */
[----:B-1-3--:R-:W-:Y:S05]  /*4250*/  @P0 BRA `(.L_x_715) ;  /* 0x0000000000080947 */ /* 0x00afea0003800000 */
[----:B------:R-:W-:-:S06]  /*4260*/  IMAD R48, R11, 0x4, R22 ;  /* 0x000000040b307824 */ /* 0x000fcc00078e0216 */
[----:B------:R0:W1:Y:S02]  /*4270*/  ATOMS.ADD R48, [R48], R15 ;  /* 0x0000000f3030738c */ /* 0x0000640000000000 */
.L_x_715:
[----:B------:R-:W-:Y:S05]  /*4280*/  BSYNC.RECONVERGENT B0 ;  /* 0x0000000000007941 */ /* 0x000fea0003800200 */
.L_x_714:
[----:B------:R-:W-:Y:S01]  /*4290*/  R2P PR, R0, 0x7f ;  /* 0x0000007f00007804 */ /* 0x000fe20000000000 */
[----:B------:R-:W-:Y:S01]  /*42a0*/  IMAD.IADD R14, R14, 0x1, R8 ;  /* 0x000000010e0e7824 */ /* 0x000fe200078e0208 */
[----:B------:R-:W-:Y:S01]  /*42b0*/  BSSY.RECONVERGENT B0, `(.L_x_716) ;  /* 0x0000025000007945 */ /* 0x000fe20003800200 */
[----:B------:R-:W-:Y:S02]  /*42c0*/  IMAD.IADD R13, R13, 0x1, R12 ;  /* 0x000000010d0d7824 */ /* 0x000fe400078e020c */
[----:B-1----:R1:W2:Y:S08]  /*42d0*/  SHFL.IDX PT, R12, R48, R7, 0x1f ;  /* 0x00001f07300c7589 */ /* 0x0022b000000e0000 */
[----:B------:R-:W-:-:S02]  /*42e0*/  VOTE.ANY R11, PT, P0 ;  /* 0x00000000000b7806 */ /* 0x000fc400000e0100 */
[----:B------:R-:W-:Y:S01]  /*42f0*/  VOTE.ANY R8, PT, P1 ;  /* 0x0000000000087806 */ /* 0x000fe200008e0100 */
[----:B-1----:R-:W-:Y:S01]  /*4300*/  IMAD.MOV.U32 R7, RZ, RZ, RZ ;  /* 0x000000ffff077224 */ /* 0x002fe200078e00ff */
        /* <DEDUP_REMOVED lines=22> */
[----:B------:R1:W3:Y:S01]  /*4470*/  FLO.U32 R8, R52 ;  /* 0x0000003400087300 */ /* 0x0002e200000e0000 */
[----:B------:R-:W-:-:S07]  /*4480*/  LOP3.LUT R11, R23, R52, RZ, 0xc0, !PT ;  /* 0x00000034170b7212 */ /* 0x000fce00078ec0ff */
[----:B------:R-:W4:Y:S01]  /*4490*/  POPC R11, R11 ;  /* 0x0000000b000b7309 */ /* 0x000f220000000000 */
[----:B-1----:R-:W-:-:S04]  /*44a0*/  SHF.R.U32.HI R52, RZ, UR6, R26 ;  /* 0x00000006ff347c19 */ /* 0x002fc8000801161a */
[----:B------:R-:W-:Y:S02]  /*44b0*/  LOP3.LUT R48, R52, UR5, RZ, 0x30, !PT ;  /* 0x0000000534307c12 */ /* 0x000fe4000f8e30ff */
[----:B---3--:R-:W-:-:S13]  /*44c0*/  ISETP.NE.AND P0, PT, R46, R8, PT ;  /* 0x000000082e00720c */ /* 0x008fda0003f05270 */
[----:B--2-4-:R-:W-:Y:S05]  /*44d0*/  @P0 BRA `(.L_x_717) ;  /* 0x0000000000080947 */ /* 0x014fea0003800000 */
[----:B------:R-:W-:-:S05]  /*44e0*/  IMAD R0, R0, 0x4, R22 ;  /* 0x0000000400007824 */ /* 0x000fca00078e0216 */
[----:B------:R1:W2:Y:S02]  /*44f0*/  ATOMS.ADD R7, [R0], R11 ;  /* 0x0000000b0007738c */ /* 0x0002a40000000000 */
.L_x_717:
[----:B------:R-:W-:Y:S05]  /*4500*/  BSYNC.RECONVERGENT B0 ;  /* 0x0000000000007941 */ /* 0x000fea0003800200 */
.L_x_716:
[----:B------:R-:W-:Y:S01]  /*4510*/  R2P PR, R48, 0x7f ;  /* 0x0000007f30007804 */ /* 0x000fe20000000000 */
[----:B------:R-:W-:Y:S01]  /*4520*/  IMAD.IADD R10, R10, 0x1, R51 ;  /* 0x000000010a0a7824 */ /* 0x000fe200078e0233 */
[----:B--2---:R2:W3:Y:S01]  /*4530*/  SHFL.IDX PT, R8, R7, R8, 0x1f ;  /* 0x00001f0807087589 */ /* 0x0044e200000e0000 */
[----:B------:R-:W-:Y:S01]  /*4540*/  BSSY.RECONVERGENT B0, `(.L_x_718) ;  /* 0x0000024000007945 */ /* 0x000fe20003800200 */
[----:B------:R-:W-:Y:S02]  /*4550*/  IMAD.IADD R9, R9, 0x1, R45 ;  /* 0x0000000109097824 */ /* 0x000fe400078e022d */
[----:B------:R-:W-:-:S07]  /*4560*/  IMAD.MOV.U32 R45, RZ, RZ, RZ ;  /* 0x000000ffff2d7224 */ /* 0x000fce00078e00ff */
[----:B-1----:R-:W-:Y:S02]  /*4570*/  VOTE.ANY R0, PT, P0 ;  /* 0x0000000000007806 */ /* 0x002fe400000e0100 */
        /* <DEDUP_REMOVED lines=24> */
[----:B------:R1:W4:Y:S02]  /*4700*/  FLO.U32 R0, R52 ;  /* 0x0000003400007300 */ /* 0x00032400000e0000 */
[----:B------:R-:W-:Y:S02]  /*4710*/  LOP3.LUT R51, R51, UR5, RZ, 0x30, !PT ;  /* 0x0000000533337c12 */ /* 0x000fe4000f8e30ff */
[----:B-1----:R-:W-:-:S04]  /*4720*/  LOP3.LUT R52, R23, R52, RZ, 0xc0, !PT ;  /* 0x0000003417347212 */ /* 0x002fc800078ec0ff */
[----:B--2---:R1:W2:Y:S01]  /*4730*/  POPC R7, R52 ;  /* 0x0000003400077309 */ /* 0x0042a20000000000 */
[----:B----4-:R-:W-:-:S13]  /*4740*/  ISETP.NE.AND P0, PT, R46, R0, PT ;  /* 0x000000002e00720c */ /* 0x010fda0003f05270 */
[----:B-123--:R-:W-:Y:S05]  /*4750*/  @P0 BRA `(.L_x_719) ;  /* 0x0000000000080947 */ /* 0x00efea0003800000 */
[----:B------:R-:W-:-:S05]  /*4760*/  IMAD R48, R48, 0x4, R22 ;  /* 0x0000000430307824 */ /* 0x000fca00078e0216 */
[----:B------:R1:W2:Y:S02]  /*4770*/  ATOMS.ADD R45, [R48], R7 ;  /* 0x00000007302d738c */ /* 0x0002a40000000000 */
.L_x_719:
[----:B------:R-:W-:Y:S05]  /*4780*/  BSYNC.RECONVERGENT B0 ;  /* 0x0000000000007941 */ /* 0x000fea0003800200 */
.L_x_718:
[----:B------:R-:W-:Y:S01]  /*4790*/  R2P PR, R51, 0x7f ;  /* 0x0000007f33007804 */ /* 0x000fe20000000000 */
[----:B------:R-:W-:Y:S01]  /*47a0*/  IMAD.IADD R6, R5, 0x1, R6 ;  /* 0x0000000105067824 */ /* 0x000fe200078e0206 */
[----:B--2---:R2:W3:Y:S01]  /*47b0*/  SHFL.IDX PT, R0, R45, R0, 0x1f ;  /* 0x00001f002d007589 */ /* 0x0044e200000e0000 */
[----:B------:R-:W-:Y:S01]  /*47c0*/  IMAD.IADD R4, R4, 0x1, R47 ;  /* 0x0000000104047824 */ /* 0x000fe200078e022f */
[----:B------:R-:W-:Y:S01]  /*47d0*/  SHF.R.U32.HI R47, RZ, UR6, R32 ;  /* 0x00000006ff2f7c19 */ /* 0x000fe20008011620 */
[----:B------:R-:W-:Y:S03]  /*47e0*/  BSSY.RECONVERGENT B0, `(.L_x_720) ;  /* 0x0000022000007945 */ /* 0x000fe60003800200 */
[----:B------:R-:W-:-:S05]  /*47f0*/  LOP3.LUT R47, R47, UR5, RZ, 0x30, !PT ;  /* 0x000000052f2f7c12 */ /* 0x000fca000f8e30ff */
        /* <DEDUP_REMOVED lines=24> */
[----:B------:R-:W-:-:S04]  /*4980*/  LOP3.LUT R52, R52, R5, RZ, 0xc0, !PT ;  /* 0x0000000534347212 */ /* 0x000fc800078ec0ff */
[----:B------:R1:W4:Y:S02]  /*4990*/  FLO.U32 R5, R52 ;  /* 0x0000003400057300 */ /* 0x00032400000e0000 */
[----:B-1----:R-:W-:-:S06]  /*49a0*/  LOP3.LUT R52, R23, R52, RZ, 0xc0, !PT ;  /* 0x0000003417347212 */ /* 0x002fcc00078ec0ff */
[----:B--2---:R1:W2:Y:S01]  /*49b0*/  POPC R45, R52 ;  /* 0x00000034002d7309 */ /* 0x0042a20000000000 */
[----:B----4-:R-:W-:-:S13]  /*49c0*/  ISETP.NE.AND P0, PT, R46, R5, PT ;  /* 0x000000052e00720c */ /* 0x010fda0003f05270 */
[----:B-1-3--:R-:W-:Y:S05]  /*49d0*/  @P0 BRA `(.L_x_721) ;  /* 0x0000000000080947 */ /* 0x00afea0003800000 */
[----:B------:R-:W-:-:S06]  /*49e0*/  IMAD R48, R51, 0x4, R22 ;  /* 0x0000000433307824 */ /* 0x000fcc00078e0216 */
[----:B--2---:R1:W3:Y:S02]  /*49f0*/  ATOMS.ADD R48, [R48], R45 ;  /* 0x0000002d3030738c */ /* 0x0042e40000000000 */
.L_x_721:
[----:B------:R-:W-:Y:S05]  /*4a00*/  BSYNC.RECONVERGENT B0 ;  /* 0x0000000000007941 */ /* 0x000fea0003800200 */
.L_x_720:
[----:B------:R-:W-:Y:S01]  /*4a10*/  R2P PR, R47, 0x7f ;  /* 0x0000007f2f007804 */ /* 0x000fe20000000000 */
[----:B------:R-:W-:Y:S01]  /*4a20*/  IMAD.IADD R50, R50, 0x1, R49 ;  /* 0x0000000132327824 */ /* 0x000fe200078e0231 */
[----:B---3--:R3:W4:Y:S01]  /*4a30*/  SHFL.IDX PT, R48, R48, R5, 0x1f ;  /* 0x00001f0530307589 */ /* 0x00872200000e0000 */
[----:B------:R-:W-:Y:S01]  /*4a40*/  IMAD.IADD R20, R21, 0x1, R20 ;  /* 0x0000000115147824 */ /* 0x000fe200078e0214 */
[----:B------:R-:W-:Y:S01]  /*4a50*/  SHF.R.U32.HI R21, RZ, UR6, R31 ;  /* 0x00000006ff157c19 */ /* 0x000fe2000801161f */
[----:B------:R-:W-:Y:S03]  /*4a60*/  BSSY.RECONVERGENT B0, `(.L_x_722) ;  /* 0x0000022000007945 */ /* 0x000fe60003800200 */
[----:B---3--:R-:W-:Y:S01]  /*4a70*/  LOP3.LUT R5, R21, UR5, RZ, 0x30, !PT ;  /* 0x0000000515057c12 */ /* 0x008fe2000f8e30ff */
[----:B------:R-:W-:-:S04]  /*4a80*/  IMAD.MOV.U32 R21, RZ, RZ, RZ ;  /* 0x000000ffff157224 */ /* 0x000fc800078e00ff */
        /* <DEDUP_REMOVED lines=23> */
[----:B------:R-:W-:-:S04]  /*4c00*/  LOP3.LUT R52, R49, R52, RZ, 0xc0, !PT ;  /* 0x0000003431347212 */ /* 0x000fc800078ec0ff */
[----:B------:R-:W3:Y:S01]  /*4c10*/  FLO.U32 R49, R52 ;  /* 0x0000003400317300 */ /* 0x000ee200000e0000 */
[----:B------:R-:W-:-:S07]  /*4c20*/  LOP3.LUT R51, R23, R52, RZ, 0xc0, !PT ;  /* 0x0000003417337212 */ /* 0x000fce00078ec0ff */
[----:B------:R-:W0:Y:S01]  /*4c30*/  POPC R51, R51 ;  /* 0x0000003300337309 */ /* 0x000e220000000000 */
[----:B---3--:R-:W-:-:S13]  /*4c40*/  ISETP.NE.AND P0, PT, R46, R49, PT ;  /* 0x000000312e00720c */ /* 0x008fda0003f05270 */
[----:B0---4-:R-:W-:Y:S05]  /*4c50*/  @P0 BRA `(.L_x_723) ;  /* 0x0000000000080947 */ /* 0x011fea0003800000 */
[----:B------:R-:W-:-:S05]  /*4c60*/  IMAD R52, R47, 0x4, R22 ;  /* 0x000000042f347824 */ /* 0x000fca00078e0216 */
[----:B------:R0:W3:Y:S02]  /*4c70*/  ATOMS.ADD R21, [R52], R51 ;  /* 0x000000333415738c */ /* 0x0000e40000000000 */
.L_x_723:
[----:B------:R-:W-:Y:S05]  /*4c80*/  BSYNC.RECONVERGENT B0 ;  /* 0x0000000000007941 */ /* 0x000fea0003800200 */
.L_x_722:
        /* <DEDUP_REMOVED lines=32> */
[----:B------:R-:W0:Y:S01]  /*4e90*/  FLO.U32 R19, R52 ;  /* 0x0000003400137300 */ /* 0x000e2200000e0000 */
[----:B------:R-:W-:-:S07]  /*4ea0*/  LOP3.LUT R47, R23, R52, RZ, 0xc0, !PT ;  /* 0x00000034172f7212 */ /* 0x000fce00078ec0ff */
[----:B------:R-:W3:Y:S01]  /*4eb0*/  POPC R47, R47 ;  /* 0x0000002f002f7309 */ /* 0x000ee20000000000 */
[----:B0-----:R-:W-:-:S13]  /*4ec0*/  ISETP.NE.AND P0, PT, R46, R19, PT ;  /* 0x000000132e00720c */ /* 0x001fda0003f05270 */
[----:B---34-:R-:W-:Y:S05]  /*4ed0*/  @P0 BRA `(.L_x_725) ;  /* 0x0000000000080947 */ /* 0x018fea0003800000 */
[----:B------:R-:W-:-:S05]  /*4ee0*/  IMAD R52, R5, 0x4, R22 ;  /* 0x0000000405347824 */ /* 0x000fca00078e0216 */
[----:B------:R0:W3:Y:S02]  /*4ef0*/  ATOMS.ADD R17, [R52], R47 ;  /* 0x0000002f3411738c */ /* 0x0000e40000000000 */
.L_x_725:
[----:B------:R-:W-:Y:S05]  /*4f00*/  BSYNC.RECONVERGENT B0 ;  /* 0x0000000000007941 */ /* 0x000fea0003800200 */
.L_x_724:
        /* <DEDUP_REMOVED lines=39> */
.L_x_727:
[----:B------:R-:W-:Y:S05]  /*5180*/  BSYNC.RECONVERGENT B0 ;  /* 0x0000000000007941 */ /* 0x000fea0003800200 */
.L_x_726:
[----:B------:R-:W-:Y:S01]  /*5190*/  R2P PR, R19, 0x7f ;  /* 0x0000007f13007804 */ /* 0x000fe20000000000 */
[----:B------:R-:W-:Y:S01]  /*51a0*/  IMAD.IADD R0, R7, 0x1, R0 ;  /* 0x0000000107007824 */ /* 0x000fe200078e0200 */
[----:B---3--:R3:W4:Y:S01]  /*51b0*/  SHFL.IDX PT, R11, R11, R5, 0x1f ;  /* 0x00001f050b0b7589 */ /* 0x00872200000e0000 */
[----:B--2---:R-:W-:Y:S01]  /*51c0*/  IMAD.IADD R48, R45, 0x1, R48 ;  /* 0x000000012d307824 */ /* 0x004fe200078e0230 */
[----:B-1----:R-:W-:Y:S01]  /*51d0*/  SHF.R.U32.HI R45, RZ, UR6, R28 ;  /* 0x00000006ff2d7c19 */ /* 0x002fe2000801161c */
[----:B------:R-:W-:Y:S03]  /*51e0*/  BSSY.RECONVERGENT B0, `(.L_x_728) ;  /* 0x0000022000007945 */ /* 0x000fe60003800200 */
[----:B------:R-:W-:-:S05]  /*51f0*/  LOP3.LUT R45, R45, UR5, RZ, 0x30, !PT ;  /* 0x000000052d2d7c12 */ /* 0x000fca000f8e30ff */
        /* <DEDUP_REMOVED lines=24> */
[----:B------:R0:W1:Y:S01]  /*5380*/  FLO.U32 R7, R52 ;  /* 0x0000003400077300 */ /* 0x00006200000e0000 */
[----:B------:R-:W-:-:S07]  /*5390*/  LOP3.LUT R49, R23, R52, RZ, 0xc0, !PT ;  /* 0x0000003417317212 */ /* 0x000fce00078ec0ff */
[----:B------:R-:W2:Y:S01]  /*53a0*/  POPC R49, R49 ;  /* 0x0000003100317309 */ /* 0x000ea20000000000 */
[----:B0-----:R-:W-:Y:S01]  /*53b0*/  IMAD.MOV.U32 R52, RZ, RZ, RZ ;  /* 0x000000ffff347224 */ /* 0x001fe200078e00ff */
[----:B-1----:R-:W-:-:S13]  /*53c0*/  ISETP.NE.AND P0, PT, R46, R7, PT ;  /* 0x000000072e00720c */ /* 0x002fda0003f05270 */
[----:B--234-:R-:W-:Y:S05]  /*53d0*/  @P0 BRA `(.L_x_729) ;  /* 0x0000000000080947 */ /* 0x01cfea0003800000 */
[----:B------:R-:W-:-:S06]  /*53e0*/  IMAD R52, R19, 0x4, R22 ;  /* 0x0000000413347824 */ /* 0x000fcc00078e0216 */
[----:B------:R0:W1:Y:S02]  /*53f0*/  ATOMS.ADD R52, [R52], R49 ;  /* 0x000000313434738c */ /* 0x0000640000000000 */
.L_x_729:
[----:B------:R-:W-:Y:S05]  /*5400*/  BSYNC.RECONVERGENT B0 ;  /* 0x0000000000007941 */ /* 0x000fea0003800200 */
.L_x_728:
[----:B------:R-:W-:Y:S01]  /*5410*/  R2P PR, R45, 0x7f ;  /* 0x0000007f2d007804 */ /* 0x000fe20000000000 */
[----:B-1----:R1:W2:Y:S01]  /*5420*/  SHFL.IDX PT, R52, R52, R7, 0x1f ;  /* 0x00001f0734347589 */ /* 0x0022a200000e0000 */
[----:B------:R-:W-:Y:S11]  /*5430*/  BSSY.RECONVERGENT B0, `(.L_x_730) ;  /* 0x0000021000007945 */ /* 0x000ff60003800200 */
[----:B------:R-:W-:-:S02]  /*5440*/  VOTE.ANY R5, PT, P0 ;  /* 0x0000000000057806 */ /* 0x000fc400000e0100 */
[----:B------:R-:W-:Y:S02]  /*5450*/  VOTE.ANY R19, PT, P1 ;  /* 0x0000000000137806 */ /* 0x000fe400008e0100 */
[----:B------:R-:W-:Y:S02]  /*5460*/  @!P0 LOP3.LUT R5, RZ, R5, RZ, 0x33, !PT ;  /* 0x00000005ff058212 */ /* 0x000fe400078e33ff */
[----:B------:R-:W-:Y:S02]  /*5470*/  @!P1 LOP3.LUT R19, RZ, R19, RZ, 0x33, !PT ;  /* 0x00000013ff139212 */ /* 0x000fe400078e33ff */
[----:B-1----:R-:W-:Y:S02]  /*5480*/  VOTE.ANY R7, PT, P5 ;  /* 0x0000000000077806 */ /* 0x002fe400028e0100 */
        /* <DEDUP_REMOVED lines=13> */
[----:B------:R-:W-:-:S04]  /*5560*/  VOTE.ANY R7, PT, P6 ;  /* 0x0000000000077806 */ /* 0x000fc800030e0100 */
[----:B------:R-:W-:-:S04]  /*5570*/  @!P6 LOP3.LUT R7, RZ, R7, RZ, 0x33, !PT ;  /* 0x00000007ff07e212 */ /* 0x000fc800078e33ff */
[----:B------:R-:W-:Y:S02]  /*5580*/  LOP3.LUT R5, R7, R5, RZ, 0xc0, !PT ;  /* 0x0000000507057212 */ /* 0x000fe400078ec0ff */
[----:B------:R-:W-:-:S04]  /*5590*/  VOTE.ANY R7, PT, P0 ;  /* 0x0000000000077806 */ /* 0x000fc800000e0100 */
[----:B------:R-:W-:-:S04]  /*55a0*/  @!P0 LOP3.LUT R7, RZ, R7, RZ, 0x33, !PT ;  /* 0x00000007ff078212 */ /* 0x000fc800078e33ff */
[----:B------:R-:W-:-:S04]  /*55b0*/  LOP3.LUT R19, R7, R5, RZ, 0xc0, !PT ;  /* 0x0000000507137212 */ /* 0x000fc800078ec0ff */
[----:B------:R-:W1:Y:S01]  /*55c0*/  FLO.U32 R7, R19 ;  /* 0x0000001300077300 */ /* 0x000e6200000e0000 */
[----:B------:R-:W-:-:S07]  /*55d0*/  LOP3.LUT R5, R23, R19, RZ, 0xc0, !PT ;  /* 0x0000001317057212 */ /* 0x000fce00078ec0ff */
[----:B------:R-:W3:Y:S01]  /*55e0*/  POPC R5, R5 ;  /* 0x0000000500057309 */ /* 0x000ee20000000000 */
[----:B-1----:R-:W-:Y:S01]  /*55f0*/  ISETP.NE.AND P0, PT, R46, R7, PT ;  /* 0x000000072e00720c */ /* 0x002fe20003f05270 */
[----:B------:R-:W-:-:S12]  /*5600*/  IMAD.MOV.U32 R46, RZ, RZ, RZ ;  /* 0x000000ffff2e7224 */ /* 0x000fd800078e00ff */
[----:B--23--:R-:W-:Y:S05]  /*5610*/  @P0 BRA `(.L_x_731) ;  /* 0x0000000000080947 */ /* 0x00cfea0003800000 */
[----:B------:R-:W-:-:S05]  /*5620*/  IMAD R22, R45, 0x4, R22 ;  /* 0x000000042d167824 */ /* 0x000fca00078e0216 */
[----:B------:R1:W2:Y:S02]  /*5630*/  ATOMS.ADD R46, [R22], R5 ;  /* 0x00000005162e738c */ /* 0x0002a40000000000 */
.L_x_731:
[----:B------:R-:W-:Y:S05]  /*5640*/  BSYNC.RECONVERGENT B0 ;  /* 0x0000000000007941 */ /* 0x000fea0003800200 */
.L_x_730:
[----:B-12---:R1:W2:Y:S01]  /*5650*/  SHFL.IDX PT, R22, R46, R7, 0x1f ;  /* 0x00001f072e167589 */ /* 0x0062a200000e0000 */
[----:B------:R-:W-:Y:S01]  /*5660*/  LOP3.LUT R19, R44, 0x80000000, RZ, 0x3c, !PT ;  /* 0x800000002c137812 */ /* 0x000fe200078e3cff */
[----:B------:R-:W-:Y:S01]  /*5670*/  IMAD.IADD R11, R15, 0x1, R11 ;  /* 0x000000010f0b7824 */ /* 0x000fe200078e020b */
[----:B------:R-:W-:Y:S01]  /*5680*/  LEA R14, R14, UR4, 0x2 ;  /* 0x000000040e0e7c11 */ /* 0x000fe2000f8e10ff */
[----:B------:R-:W-:Y:S01]  /*5690*/  BAR.SYNC.DEFER_BLOCKING 0x0 ;  /* 0x0000000000007b1d */ /* 0x000fe20000010000 */
[----:B------:R-:W-:Y:S01]  /*56a0*/  LOP3.LUT R43, R43, 0x80000000, RZ, 0x3c, !PT ;  /* 0x800000002b2b7812 */ /* 0x000fe200078e3cff */
[----:B------:R-:W-:Y:S01]  /*56b0*/  IMAD.IADD R21, R51, 0x1, R21 ;  /* 0x0000000133157824 */ /* 0x000fe200078e0215 */
[----:B------:R-:W-:Y:S01]  /*56c0*/  LEA R13, R13, UR4, 0x2 ;  /* 0x000000040d0d7c11 */ /* 0x000fe2000f8e10ff */
[----:B------:R-:W-:Y:S01]  /*56d0*/  IMAD.IADD R17, R47, 0x1, R17 ;  /* 0x000000012f117824 */ /* 0x000fe200078e0211 */
[----:B------:R-:W-:Y:S01]  /*56e0*/  LOP3.LUT R15, R42, 0x80000000, RZ, 0x3c, !PT ;  /* 0x800000002a0f7812 */ /* 0x000fe200078e3cff */
[----:B------:R-:W-:Y:S01]  /*56f0*/  IMAD.IADD R52, R49, 0x1, R52 ;  /* 0x0000000131347824 */ /* 0x000fe200078e0234 */
[----:B------:R-:W-:Y:S01]  /*5700*/  LEA R10, R10, UR4, 0x2 ;  /* 0x000000040a0a7c11 */ /* 0x000fe2000f8e10ff */
[----:B------:R-:W-:Y:S01]  /*5710*/  BSSY B1, `(.L_x_732) ;  /* 0x0000058000017945 */ /* 0x000fe20003800000 */
[----:B------:R-:W-:-:S02]  /*5720*/  LEA R42, R9, UR4, 0x2 ;  /* 0x00000004092a7c11 */ /* 0x000fc4000f8e10ff */
[----:B------:R-:W-:Y:S02]  /*5730*/  LEA R4, R4, UR4, 0x2 ;  /* 0x0000000404047c11 */ /* 0x000fe4000f8e10ff */
[----:B------:R-:W-:Y:S02]  /*5740*/  LEA R50, R50, UR4, 0x2 ;  /* 0x0000000432327c11 */ /* 0x000fe4000f8e10ff */
[----:B-1----:R-:W-:Y:S02]  /*5750*/  LEA R7, R20, UR4, 0x2 ;  /* 0x0000000414077c11 */ /* 0x002fe4000f8e10ff */
[----:B------:R-:W-:Y:S02]  /*5760*/  LEA R18, R18, UR4, 0x2 ;  /* 0x0000000412127c11 */ /* 0x000fe4000f8e10ff */
[----:B------:R-:W-:Y:S01]  /*5770*/  LEA R9, R16, UR4, 0x2 ;  /* 0x0000000410097c11 */ /* 0x000fe2000f8e10ff */
[----:B--2---:R-:W-:Y:S01]  /*5780*/  IMAD.IADD R22, R5, 0x1, R22 ;  /* 0x0000000105167824 */ /* 0x004fe200078e0216 */
[----:B------:R-:W-:-:S02]  /*5790*/  LEA R5, R6, UR4, 0x2 ;  /* 0x0000000406057c11 */ /* 0x000fc4000f8e10ff */
[----:B------:R-:W-:Y:S01]  /*57a0*/  LEA R12, R12, UR4, 0x2 ;  /* 0x000000040c0c7c11 */ /* 0x000fe2000f8e10ff */
[----:B------:R-:W-:Y:S01]  /*57b0*/  STS [R14+-0x4], R19 ;  /* 0xfffffc130e007388 */ /* 0x000fe20000000800 */
[----:B------:R-:W-:Y:S02]  /*57c0*/  LEA R48, R48, UR4, 0x2 ;  /* 0x0000000430307c11 */ /* 0x000fe4000f8e10ff */
[----:B------:R-:W-:Y:S01]  /*57d0*/  LEA R21, R21, UR4, 0x2 ;  /* 0x0000000415157c11 */ /* 0x000fe2000f8e10ff */
[----:B------:R1:W-:Y:S01]  /*57e0*/  STS [R13+-0x4], R43 ;  /* 0xfffffc2b0d007388 */ /* 0x0003e20000000800 */
[----:B------:R-:W-:Y:S02]  /*57f0*/  LEA R11, R11, UR4, 0x2 ;  /* 0x000000040b0b7c11 */ /* 0x000fe4000f8e10ff */
[----:B------:R-:W-:Y:S01]  /*5800*/  LEA R52, R52, UR4, 0x2 ;  /* 0x0000000434347c11 */ /* 0x000fe2000f8e10ff */
[----:B------:R2:W-:Y:S01]  /*5810*/  STS [R10+-0x4], R15 ;  /* 0xfffffc0f0a007388 */ /* 0x0005e20000000800 */
[----:B------:R-:W-:-:S03]  /*5820*/  ISETP.NE.AND P0, PT, R53, RZ, PT ;  /* 0x000000ff3500720c */ /* 0x000fc60003f05270 */
[----:B------:R-:W-:Y:S01]  /*5830*/  STS [R42+-0x4], R41 ;  /* 0xfffffc292a007388 */ /* 0x000fe20000000800 */
[----:B-1----:R-:W-:-:S03]  /*5840*/  LEA R13, R8, UR4, 0x2 ;  /* 0x00000004080d7c11 */ /* 0x002fc6000f8e10ff */
[----:B------:R1:W-:Y:S01]  /*5850*/  STS [R5+-0x4], R40 ;  /* 0xfffffc2805007388 */ /* 0x0003e20000000800 */
[----:B--2---:R-:W-:-:S03]  /*5860*/  LEA R15, R0, UR4, 0x2 ;  /* 0x00000004000f7c11 */ /* 0x004fc6000f8e10ff */
[----:B------:R-:W-:Y:S01]  /*5870*/  STS [R4+-0x4], R39 ;  /* 0xfffffc2704007388 */ /* 0x000fe20000000800 */
[----:B------:R-:W-:-:S03]  /*5880*/  LEA R0, R17, UR4, 0x2 ;  /* 0x0000000411007c11 */ /* 0x000fc6000f8e10ff */
[----:B------:R-:W-:Y:S01]  /*5890*/  STS [R50+-0x4], R25 ;  /* 0xfffffc1932007388 */ /* 0x000fe20000000800 */
[----:B-1----:R-:W-:-:S03]  /*58a0*/  LEA R5, R22, UR4, 0x2 ;  /* 0x0000000416057c11 */ /* 0x002fc6000f8e10ff */
[----:B------:R-:W-:Y:S04]  /*58b0*/  STS [R7+-0x4], R38 ;  /* 0xfffffc2607007388 */ /* 0x000fe80000000800 */
[----:B------:R-:W-:Y:S04]  /*58c0*/  STS [R18+-0x4], R37 ;  /* 0xfffffc2512007388 */ /* 0x000fe80000000800 */
[----:B------:R-:W-:Y:S04]  /*58d0*/  STS [R9+-0x4], R36 ;  /* 0xfffffc2409007388 */ /* 0x000fe80000000800 */
[----:B------:R-:W-:Y:S04]  /*58e0*/  STS [R12+-0x4], R35 ;  /* 0xfffffc230c007388 */ /* 0x000fe80000000800 */
[----:B------:R1:W-:Y:S04]  /*58f0*/  STS [R13+-0x4], R34 ;  /* 0xfffffc220d007388 */ /* 0x0003e80000000800 */
[----:B------:R2:W-:Y:S04]  /*5900*/  STS [R15+-0x4], R26 ;  /* 0xfffffc1a0f007388 */ /* 0x0005e80000000800 */
[----:B------:R2:W-:Y:S01]  /*5910*/  STS [R48+-0x4], R33 ;  /* 0xfffffc2130007388 */ /* 0x0005e20000000800 */
[----:B-1----:R-:W-:-:S03]  /*5920*/  LEA R13, R3, UR4, 0x3 ;  /* 0x00000004030d7c11 */ /* 0x002fc6000f8e18ff */
[----:B------:R2:W-:Y:S04]  /*5930*/  STS [R21+-0x4], R32 ;  /* 0xfffffc2015007388 */ /* 0x0005e80000000800 */
[----:B------:R2:W-:Y:S04]  /*5940*/  STS [R0+-0x4], R31 ;  /* 0xfffffc1f00007388 */ /* 0x0005e80000000800 */
[----:B------:R2:W-:Y:S04]  /*5950*/  STS [R11+-0x4], R30 ;  /* 0xfffffc1e0b007388 */ /* 0x0005e80000000800 */
[----:B------:R2:W-:Y:S04]  /*5960*/  STS [R52+-0x4], R29 ;  /* 0xfffffc1d34007388 */ /* 0x0005e80000000800 */
[----:B------:R2:W-:Y:S01]  /*5970*/  STS [R5+-0x4], R28 ;  /* 0xfffffc1c05007388 */ /* 0x0005e20000000800 */
[----:B------:R-:W-:Y:S05]  /*5980*/  @P0 BRA `(.L_x_733) ;  /* 0x0000000000c00947 */ /* 0x000fea0003800000 */
[----:B------:R-:W1:Y:S02]  /*5990*/  LDCU.64 UR10, c[0x0][0x398] ;  /* 0x00007300ff0a77ac */ /* 0x000e640008000a00 */
[----:B-1----:R-:W-:-:S04]  /*59a0*/  LEA R6, P0, R3, UR10, 0x3 ;  /* 0x0000000a03067c11 */ /* 0x002fc8000f8018ff */
[----:B------:R-:W-:-:S05]  /*59b0*/  LEA.HI.X R7, R3, UR11, RZ, 0x3, P0 ;  /* 0x0000000b03077c11 */ /* 0x000fca00080f1cff */
[----:B--2---:R-:W2:Y:S01]  /*59c0*/  LDG.E.64 R4, desc[UR8][R6.64] ;  /* 0x0000000806047981 */ /* 0x004ea2000c1e1b00 */
[----:B------:R-:W-:Y:S01]  /*59d0*/  SHF.R.S32.HI R9, RZ, 0x1f, R24 ;  /* 0x0000001fff097819 */ /* 0x000fe20000011418 */
[----:B------:R-:W-:Y:S01]  /*59e0*/  UISETP.GE.AND UP0, UPT, UR7, 0x1, UPT ;  /* 0x000000010700788c */ /* 0x000fe2000bf06270 */
[----:B------:R-:W-:Y:S01]  /*59f0*/  IMAD.MOV.U32 R0, RZ, RZ, R27 ;  /* 0x000000ffff007224 */ /* 0x000fe200078e001b */
[----:B--2---:R-:W-:-:S05]  /*5a00*/  IADD3 R4, P0, PT, -R24, R4, RZ ;  /* 0x0000000418047210 */ /* 0x004fca0007f1e1ff */
[----:B------:R-:W-:-:S05]  /*5a10*/  IMAD.X R5, R5, 0x1, ~R9, P0 ;  /* 0x0000000105057824 */ /* 0x000fca00000e0e09 */
[----:B------:R1:W-:Y:S01]  /*5a20*/  STS.64 [R13+0x7200], R4 ;  /* 0x007200040d007388 */ /* 0x0003e20000000a00 */
[----:B------:R-:W-:Y:S05]  /*5a30*/  BRA.U !UP0, `(.L_x_734) ;  /* 0x00000001086c7547 */ /* 0x000fea000b800000 */
[----:B------:R-:W-:Y:S01]  /*5a40*/  BSSY B0, `(.L_x_735) ;  /* 0x0000019000007945 */ /* 0x000fe20003800000 */
[----:B------:R-:W-:Y:S02]  /*5a50*/  IMAD.MOV.U32 R6, RZ, RZ, -0x1 ;  /* 0xffffffffff067424 */ /* 0x000fe400078e00ff */
[----:B------:R-:W-:Y:S02]  /*5a60*/  IMAD.U32 R7, RZ, RZ, UR7 ;  /* 0x00000007ff077e24 */ /* 0x000fe4000f8e00ff */
[----:B------:R-:W-:-:S07]  /*5a70*/  IMAD.MOV.U32 R0, RZ, RZ, R27 ;  /* 0x000000ffff007224 */ /* 0x000fce00078e001b */
.L_x_739:
[----:B-1----:R-:W1:Y:S01]  /*5a80*/  LDC.64 R4, c[0x0][0x380] ;  /* 0x0000e000ff047b82 */ /* 0x002e620000000a00 */
[----:B------:R-:W-:Y:S01]  /*5a90*/  VIADD R11, R7, 0xffffffff ;  /* 0xffffffff070b7836 */ /* 0x000fe20000000000 */
[----:B------:R-:W-:Y:S03]  /*5aa0*/  BSSY B2, `(.L_x_736) ;  /* 0x0000008000027945 */ /* 0x000fe60003800000 */
[----:B------:R-:W-:-:S04]  /*5ab0*/  IMAD R9, R11, 0x100, R3 ;  /* 0x000001000b097824 */ /* 0x000fc800078e0203 */
[----:B-1----:R-:W-:-:S07]  /*5ac0*/  IMAD.WIDE R4, R9, 0x4, R4 ;  /* 0x0000000409047825 */ /* 0x002fce00078e0204 */
.L_x_737:
[----:B------:R-:W-:Y:S05]  /*5ad0*/  YIELD ;  /* 0x0000000000007946 */ /* 0x000fea0003800000 */
[----:B------:R1:W-:Y:S06]  /*5ae0*/  MEMBAR.SC.CTA ;  /* 0x0000000000007992 */ /* 0x0003ec0000000000 */
[----:B-1----:R-:W2:Y:S02]  /*5af0*/  LDG.E.STRONG.SYS R8, desc[UR8][R4.64] ;  /* 0x0000000804087981 */ /* 0x002ea4000c1f5900 */
[----:B--2---:R-:W-:-:S13]  /*5b00*/  ISETP.NE.AND P0, PT, R8, RZ, PT ;  /* 0x000000ff0800720c */ /* 0x004fda0003f05270 */
[----:B------:R-:W-:Y:S05]  /*5b10*/  @!P0 BRA `(.L_x_737) ;  /* 0xfffffffc00ec8947 */ /* 0x000fea000383ffff */
[----:B------:R-:W-:Y:S05]  /*5b20*/  BSYNC B2 ;  /* 0x0000000000027941 */ /* 0x000fea0003800000 */
.L_x_736:
[----:B------:R-:W-:Y:S01]  /*5b30*/  BSSY.RECONVERGENT B2, `(.L_x_738) ;  /* 0x0000006000027945 */ /* 0x000fe20003800200 */
[C---:B------:R-:W-:Y:S02]  /*5b40*/  ISETP.GT.AND P0, PT, R8.reuse, -0x1, PT ;  /* 0xffffffff0800780c */ /* 0x040fe40003f04270 */
[----:B------:R-:W-:Y:S01]  /*5b50*/  LOP3.LUT R5, R8, 0x3fffffff, RZ, 0xc0, !PT ;  /* 0x3fffffff08057812 */ /* 0x000fe200078ec0ff */
[----:B------:R-:W-:Y:S05]  /*5b60*/  WARPSYNC.EXCLUSIVE R6 ;  /* 0x0000000006007348 */ /* 0x000fea0003a00000 */
[----:B------:R-:W-:-:S05]  /*5b70*/  IMAD.IADD R0, R5, 0x1, R0 ;  /* 0x0000000105007824 */ /* 0x000fca00078e0200 */
[----:B------:R-:W-:-:S07]  /*5b80*/  VOTE.ANY R6, PT, P0 ;  /* 0x0000000000067806 */ /* 0x000fce00000e0100 */
[----:B------:R-:W-:Y:S05]  /*5b90*/  BSYNC.RECONVERGENT B2 ;  /* 0x0000000000027941 */ /* 0x000fea0003800200 */
.L_x_738:
[----:B------:R-:W-:Y:S01]  /*5ba0*/  ISETP.GT.U32.AND P1, PT, R7, 0x1, PT ;  /* 0x000000010700780c */ /* 0x000fe20003f24070 */
[----:B------:R-:W-:-:S12]  /*5bb0*/  IMAD.MOV.U32 R7, RZ, RZ, R11 ;  /* 0x000000ffff077224 */ /* 0x000fd800078e000b */
[----:B------:R-:W-:Y:S05]  /*5bc0*/  @P0 BRA P1, `(.L_x_739) ;  /* 0xfffffffc00ac0947 */ /* 0x000fea000083ffff */
[----:B------:R-:W-:Y:S05]  /*5bd0*/  BSYNC B0 ;  /* 0x0000000000007941 */ /* 0x000fea0003800000 */
.L_x_735:
[----:B------:R2:W3:Y:S02]  /*5be0*/  LDS.64 R4, [R13+0x7200] ;  /* 0x007200000d047984 */ /* 0x0004e40000000a00 */
.L_x_734:
[----:B------:R-:W4:Y:S01]  /*5bf0*/  LDC.64 R6, c[0x0][0x380] ;  /* 0x0000e000ff067b82 */ /* 0x000f220000000a00 */
[C---:B------:R-:W-:Y:S01]  /*5c00*/  IMAD.IADD R11, R0.reuse, 0x1, -R27 ;  /* 0x00000001000b7824 */ /* 0x040fe200078e0a1b */
[----:B------:R-:W-:Y:S01]  /*5c10*/  LOP3.LUT R9, R0, 0x80000000, RZ, 0xfc, !PT ;  /* 0x8000000000097812 */ /* 0x000fe200078efcff */
[----:B------:R-:W-:-:S03]  /*5c20*/  IMAD.U32 R15, RZ, RZ, UR7 ;  /* 0x00000007ff0f7e24 */ /* 0x000fc6000f8e00ff */
[----:B-1-3--:R-:W-:Y:S01]  /*5c30*/  IADD3 R4, P0, PT, R11, R4, RZ ;  /* 0x000000040b047210 */ /* 0x00afe20007f1e0ff */
[----:B------:R-:W-:-:S03]  /*5c40*/  IMAD R15, R15, 0x100, R3 ;  /* 0x000001000f0f7824 */ /* 0x000fc600078e0203 */
[----:B------:R-:W-:-:S05]  /*5c50*/  LEA.HI.X.SX32 R5, R11, R5, 0x1, P0 ;  /* 0x000000050b057211 */ /* 0x000fca00000f0eff */
[----:B------:R1:W-:Y:S01]  /*5c60*/  STS.64 [R13+0x7200], R4 ;  /* 0x007200040d007388 */ /* 0x0003e20000000a00 */
[----:B----4-:R-:W-:-:S05]  /*5c70*/  IMAD.WIDE R6, R15, 0x4, R6 ;  /* 0x000000040f067825 */ /* 0x010fca00078e0206 */
[----:B------:R1:W-:Y:S02]  /*5c80*/  STG.E.STRONG.SYS desc[UR8][R6.64], R9 ;  /* 0x0000000906007986 */ /* 0x0003e4000c115908 */
.L_x_733:
[----:B------:R-:W-:Y:S05]  /*5c90*/  BSYNC B1 ;  /* 0x0000000000017941 */ /* 0x000fea0003800000 */
.L_x_732:
[----:B-1----:R-:W1:Y:S01]  /*5ca0*/  LDC.64 R6, c[0x0][0x390] ;  /* 0x0000e400ff067b82 */ /* 0x002e620000000a00 */
[----:B------:R-:W-:-:S06]  /*5cb0*/  UIMAD UR6, UR7, 0x1c80, URZ ;  /* 0x00001c80070678a4 */ /* 0x000fcc000f8e02ff */
[----:B--2---:R-:W-:Y:S01]  /*5cc0*/  IMAD.U32 R0, RZ, RZ, UR6 ;  /* 0x00000006ff007e24 */ /* 0x004fe2000f8e00ff */
[----:B------:R-:W2:Y:S03]  /*5cd0*/  LDC R9, c[0x0][0x3c0] ;  /* 0x0000f000ff097b82 */ /* 0x000ea60000000800 */
[----:B------:R-:W-:Y:S01]  /*5ce0*/  VIADD R0, R0, 0x1c80 ;  /* 0x00001c8000007836 */ /* 0x000fe20000000000 */
[----:B-1----:R-:W-:-:S04]  /*5cf0*/  ISETP.EQ.U32.AND P1, PT, R6, RZ, PT ;  /* 0x000000ff0600720c */ /* 0x002fc80003f22070 */
[CC--:B--2---:R-:W-:Y:S02]  /*5d00*/  ISETP.GE.AND P0, PT, R0.reuse, R9.reuse, PT ;  /* 0x000000090000720c */ /* 0x0c4fe40003f06270 */
[----:B------:R-:W-:Y:S02]  /*5d10*/  ISETP.GT.AND P3, PT, R0, R9, PT ;  /* 0x000000090000720c */ /* 0x000fe40003f64270 */
[----:B------:R-:W-:Y:S02]  /*5d20*/  ISETP.EQ.OR.EX P0, PT, R7, RZ, !P0, P1 ;  /* 0x000000ff0700720c */ /* 0x000fe40004702710 */
[C---:B------:R-:W-:Y:S02]  /*5d30*/  LEA R0, R3.reuse, UR4, 0x2 ;  /* 0x0000000403007c11 */ /* 0x040fe4000f8e10ff */
        /* <DEDUP_REMOVED lines=10> */
.L_x_740:
[----:B------:R-:W-:Y:S05]  /*5de0*/  WARPSYNC.ALL ;  /* 0x0000000000007948 */ /* 0x000fea0003800000 */
[----:B------:R-:W-:Y:S06]  /*5df0*/  BAR.SYNC.DEFER_BLOCKING 0x0 ;  /* 0x0000000000007b1d */ /* 0x000fec0000010000 */
[----:B------:R-:W-:Y:S05]  /*5e00*/  @P3 BRA `(.L_x_741) ;  /* 0x0000000c009c3947 */ /* 0x000fea0003800000 */
[----:B------:R-:W1:Y:S01]  /*5e10*/  LDS R2, [R0] ;  /* 0x0000000000027984 */ /* 0x000e620000000800 */
[----:B------:R-:W1:Y:S01]  /*5e20*/  LDCU UR6, c[0x0][0x3c4] ;  /* 0x00007880ff0677ac */ /* 0x000e620008000800 */
[----:B------:R-:W2:Y:S01]  /*5e30*/  LDCU.64 UR10, c[0x0][0x3a0] ;  /* 0x00007400ff0a77ac */ /* 0x000ea20008000a00 */
[----:B-1----:R-:W-:Y:S02]  /*5e40*/  SHF.R.U32.HI R4, RZ, UR6, R2 ;  /* 0x00000006ff047c19 */ /* 0x002fe40008011602 */
[----:B------:R-:W-:Y:S02]  /*5e50*/  LOP3.LUT R11, R2, 0x80000000, RZ, 0x3c, !PT ;  /* 0x80000000020b7812 */ /* 0x000fe400078e3cff */
[----:B------:R-:W-:-:S04]  /*5e60*/  LOP3.LUT R4, R4, UR5, RZ, 0x30, !PT ;  /* 0x0000000504047c12 */ /* 0x000fc8000f8e30ff */
[----:B------:R-:W-:-:S06]  /*5e70*/  LEA R5, R4, UR4, 0x3 ;  /* 0x0000000404057c11 */ /* 0x000fcc000f8e18ff */
[----:B------:R-:W1:Y:S02]  /*5e80*/  LDS.64 R4, [R5+0x7200] ;  /* 0x0072000005047984 */ /* 0x000e640000000a00 */
[----:B-1----:R-:W-:-:S05]  /*5e90*/  IADD3 R4, P0, PT, R4, R3, RZ ;  /* 0x0000000304047210 */ /* 0x002fca0007f1e0ff */
[----:B------:R-:W-:Y:S01]  /*5ea0*/  IMAD.X R7, RZ, RZ, R5, P0 ;  /* 0x000000ffff077224 */ /* 0x000fe200000e0605 */
[----:B--2---:R-:W-:-:S04]  /*5eb0*/  LEA R6, P0, R4, UR10, 0x2 ;  /* 0x0000000a04067c11 */ /* 0x004fc8000f8010ff */
[----:B------:R-:W-:-:S05]  /*5ec0*/  LEA.HI.X R7, R4, UR11, R7, 0x2, P0 ;  /* 0x0000000b04077c11 */ /* 0x000fca00080f1407 */
[----:B------:R-:W-:Y:S01]  /*5ed0*/  STG.E desc[UR8][R6.64], R11 ;  /* 0x0000000b06007986 */ /* 0x000fe2000c101908 */
[----:B------:R-:W-:-:S03]  /*5ee0*/  NOP ;  /* 0x0000000000007918 */ /* 0x000fc60000000000 */
[----:B------:R-:W1:Y:S02]  /*5ef0*/  LDS R2, [R0+0x600] ;  /* 0x0006000000027984 */ /* 0x000e640000000800 */
[----:B-1----:R-:W-:Y:S02]  /*5f00*/  SHF.R.U32.HI R4, RZ, UR6, R2 ;  /* 0x00000006ff047c19 */ /* 0x002fe40008011602 */
[----:B------:R-:W-:Y:S02]  /*5f10*/  LOP3.LUT R11, R2, 0x80000000, RZ, 0x3c, !PT ;  /* 0x80000000020b7812 */ /* 0x000fe400078e3cff */
[----:B------:R-:W-:-:S04]  /*5f20*/  LOP3.LUT R4, R4, UR5, RZ, 0x30, !PT ;  /* 0x0000000504047c12 */ /* 0x000fc8000f8e30ff */
[----:B------:R-:W-:-:S06]  /*5f30*/  LEA R5, R4, UR4, 0x3 ;  /* 0x0000000404057c11 */ /* 0x000fcc000f8e18ff */
        /* <DEDUP_REMOVED lines=200> */
[----:B-1----:R-:W-:-:S04]  /*6bc0*/  SHF.R.U32.HI R2, RZ, UR6, R0 ;  /* 0x00000006ff027c19 */ /* 0x002fc80008011600 */
[----:B------:R-:W-:-:S04]  /*6bd0*/  LOP3.LUT R2, R2, UR5, RZ, 0x30, !PT ;  /* 0x0000000502027c12 */ /* 0x000fc8000f8e30ff */
[----:B------:R-:W-:-:S06]  /*6be0*/  LEA R4, R2, UR4, 0x3 ;  /* 0x0000000402047c11 */ /* 0x000fcc000f8e18ff */
[----:B------:R-:W1:Y:S02]  /*6bf0*/  LDS.64 R4, [R4+0x7200] ;  /* 0x0072000004047984 */ /* 0x000e640000000a00 */
[----:B-1----:R-:W-:-:S05]  /*6c00*/  IADD3 R3, P0, PT, R4, R3, RZ ;  /* 0x0000000304037210 */ /* 0x002fca0007f1e0ff */
[----:B------:R-:W-:Y:S01]  /*6c10*/  IMAD.X R6, RZ, RZ, R5, P0 ;  /* 0x000000ffff067224 */ /* 0x000fe200000e0605 */
[C---:B------:R-:W-:Y:S02]  /*6c20*/  LEA R2, P0, R3.reuse, UR10, 0x2 ;  /* 0x0000000a03027c11 */ /* 0x040fe4000f8010ff */
[----:B------:R-:W-:Y:S02]  /*6c30*/  LOP3.LUT R5, R0, 0x80000000, RZ, 0x3c, !PT ;  /* 0x8000000000057812 */ /* 0x000fe400078e3cff */
[----:B------:R-:W-:-:S05]  /*6c40*/  LEA.HI.X R3, R3, UR11, R6, 0x2, P0 ;  /* 0x0000000b03037c11 */ /* 0x000fca00080f1406 */
[----:B------:R-:W-:Y:S01]  /*6c50*/  STG.E desc[UR8][R2.64+0x6c00], R5 ;  /* 0x006c000502007986 */ /* 0x000fe2000c101908 */
[----:B------:R-:W-:Y:S01]  /*6c60*/  NOP ;  /* 0x0000000000007918 */ /* 0x000fe20000000000 */
[----:B------:R-:W-:Y:S05]  /*6c70*/  EXIT ;  /* 0x000000000000794d */ /* 0x000fea0003800000 */
.L_x_741:
[----:B-1----:R-:W-:Y:S01]  /*6c80*/  IMAD.U32 R4, RZ, RZ, UR7 ;  /* 0x00000007ff047e24 */ /* 0x002fe2000f8e00ff */
[----:B------:R-:W-:Y:S01]  /*6c90*/  BSSY.RECONVERGENT B0, `(.L_x_742) ;  /* 0x000001e000007945 */ /* 0x000fe20003800200 */
[C---:B------:R-:W-:Y:S02]  /*6ca0*/  VIADD R6, R3.reuse, 0x300 ;  /* 0x0000030003067836 */ /* 0x040fe40000000000 */
[----:B------:R-:W-:Y:S02]  /*6cb0*/  IMAD R5, R4, -0x1c80, R9 ;  /* 0xffffe38004057824 */ /* 0x000fe400078e0209 */
        /* <DEDUP_REMOVED lines=11> */
[-C--:B------:R-:W-:Y:S02]  /*6d70*/  ISETP.GE.AND P6, PT, R6, R5.reuse, PT ;  /* 0x000000050600720c */ /* 0x080fe40003fc6270 */
[----:B------:R-:W-:Y:S01]  /*6d80*/  ISETP.GE.AND P0, PT, R8, R5, PT ;  /* 0x000000050800720c */ /* 0x000fe20003f06270 */
[----:B------:R-:W-:-:S12]  /*6d90*/  @P1 BRA `(.L_x_743) ;  /* 0x0000000000341947 */ /* 0x000fd80003800000 */
[----:B------:R-:W1:Y:S01]  /*6da0*/  LDS R4, [R0] ;  /* 0x0000000000047984 */ /* 0x000e620000000800 */
[----:B------:R-:W1:Y:S01]  /*6db0*/  LDCU UR6, c[0x0][0x3c4] ;  /* 0x00007880ff0677ac */ /* 0x000e620008000800 */
[----:B------:R-:W2:Y:S01]  /*6dc0*/  LDCU.64 UR10, c[0x0][0x3a0] ;  /* 0x00007400ff0a77ac */ /* 0x000ea20008000a00 */
[----:B-1----:R-:W-:-:S04]  /*6dd0*/  SHF.R.U32.HI R6, RZ, UR6, R4 ;  /* 0x00000006ff067c19 */ /* 0x002fc80008011604 */
[----:B------:R-:W-:-:S04]  /*6de0*/  LOP3.LUT R6, R6, UR5, RZ, 0x30, !PT ;  /* 0x0000000506067c12 */ /* 0x000fc8000f8e30ff */
[----:B------:R-:W-:-:S05]  /*6df0*/  LEA R8, R6, UR4, 0x3 ;  /* 0x0000000406087c11 */ /* 0x000fca000f8e18ff */
[----:B------:R-:W1:Y:S02]  /*6e00*/  LDS.64 R6, [R8+0x7200] ;  /* 0x0072000008067984 */ /* 0x000e640000000a00 */
[----:B-1----:R-:W-:-:S05]  /*6e10*/  IADD3 R9, P1, PT, R6, R3, RZ ;  /* 0x0000000306097210 */ /* 0x002fca0007f3e0ff */
[----:B------:R-:W-:Y:S01]  /*6e20*/  IMAD.X R12, RZ, RZ, R7, P1 ;  /* 0x000000ffff0c7224 */ /* 0x000fe200008e0607 */
[----:B--2---:R-:W-:-:S04]  /*6e30*/  LEA R6, P1, R9, UR10, 0x2 ;  /* 0x0000000a09067c11 */ /* 0x004fc8000f8210ff */
[----:B------:R-:W-:Y:S02]  /*6e40*/  LEA.HI.X R7, R9, UR11, R12, 0x2, P1 ;  /* 0x0000000b09077c11 */ /* 0x000fe400088f140c */
[----:B------:R-:W-:-:S05]  /*6e50*/  LOP3.LUT R9, R4, 0x80000000, RZ, 0x3c, !PT ;  /* 0x8000000004097812 */ /* 0x000fca00078e3cff */
[----:B------:R1:W-:Y:S02]  /*6e60*/  STG.E desc[UR8][R6.64], R9 ;  /* 0x0000000906007986 */ /* 0x0003e4000c101908 */
.L_x_743:
[----:B------:R-:W-:Y:S05]  /*6e70*/  BSYNC.RECONVERGENT B0 ;  /* 0x0000000000007941 */ /* 0x000fea0003800200 */
.L_x_742:
[----:B------:R-:W-:Y:S01]  /*6e80*/  NOP ;  /* 0x0000000000007918 */ /* 0x000fe20000000000 */
[----:B------:R-:W-:Y:S01]  /*6e90*/  BSSY.RECONVERGENT B0, `(.L_x_744) ;  /* 0x0000011000007945 */ /* 0x000fe20003800200 */
[----:B------:R-:W-:Y:S02]  /*6ea0*/  ISETP.GE.AND P1, PT, R10, R5, PT ;  /* 0x000000050a00720c */ /* 0x000fe40003f26270 */
[----:B------:R-:W-:Y:S01]  /*6eb0*/  LOP3.LUT R10, R3, 0xc00, RZ, 0xfc, !PT ;  /* 0x00000c00030a7812 */ /* 0x000fe200078efcff */
[----:B------:R-:W-:Y:S10]  /*6ec0*/  @P2 BRA `(.L_x_745) ;  /* 0x0000000000342947 */ /* 0x000ff40003800000 */
[----:B------:R-:W1:Y:S01]  /*6ed0*/  LDS R4, [R0+0x600] ;  /* 0x0006000000047984 */ /* 0x000e620000000800 */
        /* <DEDUP_REMOVED lines=12> */
.L_x_745:
[----:B------:R-:W-:Y:S05]  /*6fa0*/  BSYNC.RECONVERGENT B0 ;  /* 0x0000000000007941 */ /* 0x000fea0003800200 */
.L_x_744:
[----:B------:R-:W-:Y:S01]  /*6fb0*/  NOP ;  /* 0x0000000000007918 */ /* 0x000fe20000000000 */
[----:B------:R-:W-:Y:S01]  /*6fc0*/  BSSY.RECONVERGENT B0, `(.L_x_746) ;  /* 0x0000011000007945 */ /* 0x000fe20003800200 */
[----:B------:R-:W-:Y:S01]  /*6fd0*/  ISETP.GE.AND P2, PT, R10, R5, PT ;  /* 0x000000050a00720c */ /* 0x000fe20003f46270 */
[----:B------:R-:W-:Y:S02]  /*6fe0*/  VIADD R10, R3, 0xd80 ;  /* 0x00000d80030a7836 */ /* 0x000fe40000000000 */
[----:B------:R-:W-:Y:S10]  /*6ff0*/  @P3 BRA `(.L_x_747) ;  /* 0x0000000000343947 */ /* 0x000ff40003800000 */
[----:B------:R-:W1:Y:S01]  /*7000*/  LDS R4, [R0+0xc00] ;  /* 0x000c000000047984 */ /* 0x000e620000000800 */
[----:B------:R-:W1:Y:S01]  /*7010*/  LDCU UR6, c[0x0][0x3c4] ;  /* 0x00007880ff0677ac */ /* 0x000e620008000800 */
[----:B------:R-:W3:Y:S01]  /*7020*/  LDCU.64 UR10, c[0x0][0x3a0] ;  /* 0x00007400ff0a77ac */ /* 0x000ee20008000a00 */
[----:B-12---:R-:W-:-:S04]  /*7030*/  SHF.R.U32.HI R6, RZ, UR6, R4 ;  /* 0x00000006ff067c19 */ /* 0x006fc80008011604 */
[----:B------:R-:W-:-:S04]  /*7040*/  LOP3.LUT R6, R6, UR5, RZ, 0x30, !PT ;  /* 0x0000000506067c12 */ /* 0x000fc8000f8e30ff */
[----:B------:R-:W-:-:S05]  /*7050*/  LEA R8, R6, UR4, 0x3 ;  /* 0x0000000406087c11 */ /* 0x000fca000f8e18ff */
[----:B------:R-:W1:Y:S02]  /*7060*/  LDS.64 R6, [R8+0x7200] ;  /* 0x0072000008067984 */ /* 0x000e640000000a00 */
[----:B-1----:R-:W-:-:S05]  /*7070*/  IADD3 R9, P3, PT, R6, R3, RZ ;  /* 0x0000000306097210 */ /* 0x002fca0007f7e0ff */
[----:B------:R-:W-:Y:S01]  /*7080*/  IMAD.X R12, RZ, RZ, R7, P3 ;  /* 0x000000ffff0c7224 */ /* 0x000fe200018e0607 */
[----:B---3--:R-:W-:-:S04]  /*7090*/  LEA R6, P3, R9, UR10, 0x2 ;  /* 0x0000000a09067c11 */ /* 0x008fc8000f8610ff */
[----:B------:R-:W-:Y:S02]  /*70a0*/  LEA.HI.X R7, R9, UR11, R12, 0x2, P3 ;  /* 0x0000000b09077c11 */ /* 0x000fe400098f140c */
[----:B------:R-:W-:-:S05]  /*70b0*/  LOP3.LUT R9, R4, 0x80000000, RZ, 0x3c, !PT ;  /* 0x8000000004097812 */ /* 0x000fca00078e3cff */
[----:B------:R3:W-:Y:S02]  /*70c0*/  STG.E desc[UR8][R6.64+0xc00], R9 ;  /* 0x000c000906007986 */ /* 0x0007e4000c101908 */
.L_x_747:
[----:B------:R-:W-:Y:S05]  /*70d0*/  BSYNC.RECONVERGENT B0 ;  /* 0x0000000000007941 */ /* 0x000fea0003800200 */
.L_x_746:
[----:B------:R-:W-:Y:S01]  /*70e0*/  NOP ;  /* 0x0000000000007918 */ /* 0x000fe20000000000 */
[----:B------:R-:W-:Y:S01]  /*70f0*/  BSSY.RECONVERGENT B0, `(.L_x_748) ;  /* 0x0000011000007945 */ /* 0x000fe20003800200 */
[----:B------:R-:W-:Y:S01]  /*7100*/  ISETP.GE.AND P3, PT, R10, R5, PT ;  /* 0x000000050a00720c */ /* 0x000fe20003f66270 */
[----:B------:R-:W-:Y:S02]  /*7110*/  VIADD R10, R3, 0xf00 ;  /* 0x00000f00030a7836 */ /* 0x000fe40000000000 */
[----:B------:R-:W-:Y:S10]  /*7120*/  @P4 BRA `(.L_x_749) ;  /* 0x0000000000344947 */ /* 0x000ff40003800000 */
[----:B------:R-:W1:Y:S01]  /*7130*/  LDS R4, [R0+0x1200] ;  /* 0x0012000000047984 */ /* 0x000e620000000800 */
[----:B------:R-:W1:Y:S01]  /*7140*/  LDCU UR6, c[0x0][0x3c4] ;  /* 0x00007880ff0677ac */ /* 0x000e620008000800 */
[----:B------:R-:W4:Y:S01]  /*7150*/  LDCU.64 UR10, c[0x0][0x3a0] ;  /* 0x00007400ff0a77ac */ /* 0x000f220008000a00 */
[----:B-123--:R-:W-:-:S04]  /*7160*/  SHF.R.U32.HI R6, RZ, UR6, R4 ;  /* 0x00000006ff067c19 */ /* 0x00efc80008011604 */
[----:B------:R-:W-:-:S04]  /*7170*/  LOP3.LUT R6, R6, UR5, RZ, 0x30, !PT ;  /* 0x0000000506067c12 */ /* 0x000fc8000f8e30ff */
[----:B------:R-:W-:-:S05]  /*7180*/  LEA R8, R6, UR4, 0x3 ;  /* 0x0000000406087c11 */ /* 0x000fca000f8e18ff */
[----:B------:R-:W1:Y:S02]  /*7190*/  LDS.64 R6, [R8+0x7200] ;  /* 0x0072000008067984 */ /* 0x000e640000000a00 */
[----:B-1----:R-:W-:-:S05]  /*71a0*/  IADD3 R9, P4, PT, R6, R3, RZ ;  /* 0x0000000306097210 */ /* 0x002fca0007f9e0ff */
[----:B------:R-:W-:Y:S01]  /*71b0*/  IMAD.X R12, RZ, RZ, R7, P4 ;  /* 0x000000ffff0c7224 */ /* 0x000fe200020e0607 */
[----:B----4-:R-:W-:-:S04]  /*71c0*/  LEA R6, P4, R9, UR10, 0x2 ;  /* 0x0000000a09067c11 */ /* 0x010fc8000f8810ff */
[----:B------:R-:W-:Y:S02]  /*71d0*/  LEA.HI.X R7, R9, UR11, R12, 0x2, P4 ;  /* 0x0000000b09077c11 */ /* 0x000fe4000a0f140c */
[----:B------:R-:W-:-:S05]  /*71e0*/  LOP3.LUT R9, R4, 0x80000000, RZ, 0x3c, !PT ;  /* 0x8000000004097812 */ /* 0x000fca00078e3cff */
[----:B------:R4:W-:Y:S02]  /*71f0*/  STG.E desc[UR8][R6.64+0x1200], R9 ;  /* 0x0012000906007986 */ /* 0x0009e4000c101908 */
.L_x_749:
[----:B------:R-:W-:Y:S05]  /*7200*/  BSYNC.RECONVERGENT B0 ;  /* 0x0000000000007941 */ /* 0x000fea0003800200 */
.L_x_748:
[----:B------:R-:W-:Y:S01]  /*7210*/  NOP ;  /* 0x0000000000007918 */ /* 0x000fe20000000000 */
[----:B------:R-:W-:Y:S01]  /*7220*/  BSSY.RECONVERGENT B0, `(.L_x_750) ;  /* 0x0000011000007945 */ /* 0x000fe20003800200 */
[----:B------:R-:W-:Y:S01]  /*7230*/  ISETP.GE.AND P4, PT, R10, R5, PT ;  /* 0x000000050a00720c */ /* 0x000fe20003f86270 */
[----:B------:R-:W-:Y:S02]  /*7240*/  VIADD R10, R3, 0x1080 ;  /* 0x00001080030a7836 */ /* 0x000fe40000000000 */
[----:B------:R-:W-:Y:S10]  /*7250*/  @P5 BRA `(.L_x_751) ;  /* 0x0000000000345947 */ /* 0x000ff40003800000 */
[----:B------:R-:W1:Y:S01]  /*7260*/  LDS R4, [R0+0x1800] ;  /* 0x0018000000047984 */ /* 0x000e620000000800 */
[----:B------:R-:W1:Y:S01]  /*7270*/  LDCU UR6, c[0x0][0x3c4] ;  /* 0x00007880ff0677ac */ /* 0x000e620008000800 */
[----:B------:R-:W5:Y:S01]  /*7280*/  LDCU.64 UR10, c[0x0][0x3a0] ;  /* 0x00007400ff0a77ac */ /* 0x000f620008000a00 */
[----:B-1234-:R-:W-:-:S04]  /*7290*/  SHF.R.U32.HI R6, RZ, UR6, R4 ;  /* 0x00000006ff067c19 */ /* 0x01efc80008011604 */
[----:B------:R-:W-:-:S04]  /*72a0*/  LOP3.LUT R6, R6, UR5, RZ, 0x30, !PT ;  /* 0x0000000506067c12 */ /* 0x000fc8000f8e30ff */
[----:B------:R-:W-:-:S05]  /*72b0*/  LEA R8, R6, UR4, 0x3 ;  /* 0x0000000406087c11 */ /* 0x000fca000f8e18ff */
[----:B------:R-:W1:Y:S02]  /*72c0*/  LDS.64 R6, [R8+0x7200] ;  /* 0x0072000008067984 */ /* 0x000e640000000a00 */
[----:B-1----:R-:W-:-:S05]  /*72d0*/  IADD3 R9, P5, PT, R6, R3, RZ ;  /* 0x0000000306097210 */ /* 0x002fca0007fbe0ff */
[----:B------:R-:W-:Y:S01]  /*72e0*/  IMAD.X R12, RZ, RZ, R7, P5 ;  /* 0x000000ffff0c7224 */ /* 0x000fe200028e0607 */
[----:B-----5:R-:W-:-:S04]  /*72f0*/  LEA R6, P5, R9, UR10, 0x2 ;  /* 0x0000000a09067c11 */ /* 0x020fc8000f8a10ff */
[----:B------:R-:W-:Y:S02]  /*7300*/  LEA.HI.X R7, R9, UR11, R12, 0x2, P5 ;  /* 0x0000000b09077c11 */ /* 0x000fe4000a8f140c */
[----:B------:R-:W-:-:S05]  /*7310*/  LOP3.LUT R9, R4, 0x80000000, RZ, 0x3c, !PT ;  /* 0x8000000004097812 */ /* 0x000fca00078e3cff */
[----:B------:R1:W-:Y:S02]  /*7320*/  STG.E desc[UR8][R6.64+0x1800], R9 ;  /* 0x0018000906007986 */ /* 0x0003e4000c101908 */
.L_x_751:
[----:B------:R-:W-:Y:S05]  /*7330*/  BSYNC.RECONVERGENT B0 ;  /* 0x0000000000007941 */ /* 0x000fea0003800200 */
.L_x_750:
        /* <DEDUP_REMOVED lines=18> */
.L_x_753:
[----:B------:R-:W-:Y:S05]  /*7460*/  BSYNC.RECONVERGENT B0 ;  /* 0x0000000000007941 */ /* 0x000fea0003800200 */
.L_x_752:
        /* <DEDUP_REMOVED lines=18> */
.L_x_755:
[----:B------:R-:W-:Y:S05]  /*7590*/  BSYNC.RECONVERGENT B0 ;  /* 0x0000000000007941 */ /* 0x000fea0003800200 */
.L_x_754:
        /* <DEDUP_REMOVED lines=18> */
.L_x_757:
[----:B------:R-:W-:Y:S05]  /*76c0*/  BSYNC.RECONVERGENT B0 ;  /* 0x0000000000007941 */ /* 0x000fea0003800200 */
.L_x_756:
        /* <DEDUP_REMOVED lines=18> */
.L_x_759:
[----:B------:R-:W-:Y:S05]  /*77f0*/  BSYNC.RECONVERGENT B0 ;  /* 0x0000000000007941 */ /* 0x000fea0003800200 */
.L_x_758:
[----:B------:R-:W-:Y:S01]  /*7800*/  NOP ;  /* 0x0000000000007918 */ /* 0x000fe20000000000 */
[----:B------:R-:W-:Y:S01]  /*7810*/  BSSY.RECONVERGENT B0, `(.L_x_760) ;  /* 0x0000011000007945 */ /* 0x000fe20003800200 */
[----:B------:R-:W-:Y:S02]  /*7820*/  ISETP.GE.AND P2, PT, R10, R5, PT ;  /* 0x000000050a00720c */ /* 0x000fe40003f46270 */
[----:B------:R-:W-:Y:S01]  /*7830*/  LOP3.LUT R10, R3, 0x1800, RZ, 0xfc, !PT ;  /* 0x00001800030a7812 */ /* 0x000fe200078efcff */
        /* <DEDUP_REMOVED lines=14> */
.L_x_761:
[----:B------:R-:W-:Y:S05]  /*7920*/  BSYNC.RECONVERGENT B0 ;  /* 0x0000000000007941 */ /* 0x000fea0003800200 */
.L_x_760:
        /* <DEDUP_REMOVED lines=18> */
.L_x_763:
[----:B------:R-:W-:Y:S05]  /*7a50*/  BSYNC.RECONVERGENT B0 ;  /* 0x0000000000007941 */ /* 0x000fea0003800200 */
.L_x_762:
[----:B------:R-:W-:Y:S01]  /*7a60*/  NOP ;  /* 0x0000000000007918 */ /* 0x000fe20000000000 */
[----:B------:R-:W-:Y:S01]  /*7a70*/  BSSY.RECONVERGENT B0, `(.L_x_764) ;  /* 0x0000010000007945 */ /* 0x000fe20003800200 */
[----:B------:R-:W-:-:S03]  /*7a80*/  ISETP.GE.AND P4, PT, R10, R5, PT ;  /* 0x000000050a00720c */ /* 0x000fc60003f86270 */
        /* <DEDUP_REMOVED lines=14> */
.L_x_765:
[----:B------:R-:W-:Y:S05]  /*7b70*/  BSYNC.RECONVERGENT B0 ;  /* 0x0000000000007941 */ /* 0x000fea0003800200 */
.L_x_764:
[----:B------:R-:W-:Y:S01]  /*7b80*/  NOP ;  /* 0x0000000000007918 */ /* 0x000fe20000000000 */
[----:B------:R-:W-:Y:S04]  /*7b90*/  BSSY.RECONVERGENT B0, `(.L_x_766) ;  /* 0x000000f000007945 */ /* 0x000fe80003800200 */
[----:B------:R-:W-:Y:S05]  /*7ba0*/  @P6 BRA `(.L_x_767) ;  /* 0x0000000000346947 */ /* 0x000fea0003800000 */
        /* <DEDUP_REMOVED lines=13> */
.L_x_767:
[----:B------:R-:W-:Y:S05]  /*7c80*/  BSYNC.RECONVERGENT B0 ;  /* 0x0000000000007941 */ /* 0x000fea0003800200 */
.L_x_766:
        /* <DEDUP_REMOVED lines=16> */
.L_x_769:
[----:B------:R-:W-:Y:S05]  /*7d90*/  BSYNC.RECONVERGENT B0 ;  /* 0x0000000000007941 */ /* 0x000fea0003800200 */
.L_x_768:
        /* <DEDUP_REMOVED lines=16> */
.L_x_771:
[----:B------:R-:W-:Y:S05]  /*7ea0*/  BSYNC.RECONVERGENT B0 ;  /* 0x0000000000007941 */ /* 0x000fea0003800200 */
.L_x_770:
        /* <DEDUP_REMOVED lines=16> */
.L_x_773:
[----:B------:R-:W-:Y:S05]  /*7fb0*/  BSYNC.RECONVERGENT B0 ;  /* 0x0000000000007941 */ /* 0x000fea0003800200 */
.L_x_772:
        /* <DEDUP_REMOVED lines=16> */
.L_x_775:
[----:B------:R-:W-:Y:S05]  /*80c0*/  BSYNC.RECONVERGENT B0 ;  /* 0x0000000000007941 */ /* 0x000fea0003800200 */
.L_x_774:
        /* <DEDUP_REMOVED lines=16> */
.L_x_777:
[----:B------:R-:W-:Y:S05]  /*81d0*/  BSYNC.RECONVERGENT B0 ;  /* 0x0000000000007941 */ /* 0x000fea0003800200 */
.L_x_776:
[----:B------:R-:W-:Y:S01]  /*81e0*/  NOP ;  /* 0x0000000000007918 */ /* 0x000fe20000000000 */
[----:B------:R-:W5:Y:S01]  /*81f0*/  LDS R0, [R0+0x6c00] ;  /* 0x006c000000007984 */ /* 0x000f620000000800 */
[----:B------:R-:W5:Y:S02]  /*8200*/  LDCU UR6, c[0x0][0x3c4] ;  /* 0x00007880ff0677ac */ /* 0x000f640008000800 */
[----:B-----5:R-:W-:-:S04]  /*8210*/  SHF.R.U32.HI R2, RZ, UR6, R0 ;  /* 0x00000006ff027c19 */ /* 0x020fc80008011600 */
[----:B------:R-:W-:-:S04]  /*8220*/  LOP3.LUT R2, R2, UR5, RZ, 0x30, !PT ;  /* 0x0000000502027c12 */ /* 0x000fc8000f8e30ff */
[----:B-1234-:R-:W-:Y:S01]  /*8230*/  LEA R6, R2, UR4, 0x3 ;  /* 0x0000000402067c11 */ /* 0x01efe2000f8e18ff */
[----:B------:R-:W-:-:S05]  /*8240*/  VIADD R2, R3, 0x1b00 ;  /* 0x00001b0003027836 */ /* 0x000fca0000000000 */
[----:B------:R-:W1:Y:S01]  /*8250*/  LDS.64 R6, [R6+0x7200] ;  /* 0x0072000006067984 */ /* 0x000e620000000a00 */
[----:B------:R-:W-:-:S13]  /*8260*/  ISETP.GE.AND P0, PT, R2, R5, PT ;  /* 0x000000050200720c */ /* 0x000fda0003f06270 */
[----:B------:R-:W2:Y:S01]  /*8270*/  @!P0 LDC.64 R8, c[0x0][0x3a0] ;  /* 0x0000e800ff088b82 */ /* 0x000ea20000000a00 */
[----:B------:R-:W-:Y:S02]  /*8280*/  @!P0 LOP3.LUT R5, R0, 0x80000000, RZ, 0x3c, !PT ;  /* 0x8000000000058812 */ /* 0x000fe400078e3cff */
[----:B-1----:R-:W-:-:S05]  /*8290*/  IADD3 R3, P1, PT, R6, R3, RZ ;  /* 0x0000000306037210 */ /* 0x002fca0007f3e0ff */
[----:B------:R-:W-:Y:S01]  /*82a0*/  IMAD.X R4, RZ, RZ, R7, P1 ;  /* 0x000000ffff047224 */ /* 0x000fe200008e0607 */
[----:B--2---:R-:W-:-:S04]  /*82b0*/  @!P0 LEA R2, P1, R3, R8, 0x2 ;  /* 0x0000000803028211 */ /* 0x004fc800078210ff */
[----:B------:R-:W-:-:S05]  /*82c0*/  @!P0 LEA.HI.X R3, R3, R9, R4, 0x2, P1 ;  /* 0x0000000903038211 */ /* 0x000fca00008f1404 */
[----:B------:R-:W-:Y:S01]  /*82d0*/  @!P0 STG.E desc[UR8][R2.64+0x6c00], R5 ;  /* 0x006c000502008986 */ /* 0x000fe2000c101908 */
[----:B------:R-:W-:Y:S01]  /*82e0*/  NOP ;  /* 0x0000000000007918 */ /* 0x000fe20000000000 */
[----:B------:R-:W-:Y:S05]  /*82f0*/  EXIT ;  /* 0x000000000000794d */ /* 0x000fea0003800000 */
.L_x_691:
[----:B------:R-:W-:Y:S02]  /*8300*/  IMAD.MOV.U32 R50, RZ, RZ, R19 ;  /* 0x000000ffff327224 */ /* 0x000fe400078e0013 */
[----:B------:R-:W-:Y:S02]  /*8310*/  IMAD.MOV.U32 R49, RZ, RZ, 0x1 ;  /* 0x00000001ff317424 */ /* 0x000fe400078e00ff */
[----:B------:R-:W-:Y:S02]  /*8320*/  IMAD.MOV.U32 R52, RZ, RZ, RZ ;  /* 0x000000ffff347224 */ /* 0x000fe400078e00ff */
[----:B------:R-:W-:-:S07]  /*8330*/  IMAD.MOV.U32 R47, RZ, RZ, -0x1 ;  /* 0xffffffffff2f7424 */ /* 0x000fce00078e00ff */
[----:B------:R-:W-:Y:S05]  /*8340*/  WARPSYNC.COLLECTIVE R47, `(.L_x_778) ;  /* 0x000000002f087348 */ /* 0x000fea0003c00000 */
[----:B------:R0:W1:Y:S02]  /*8350*/  SHFL.UP P0, R48, R50, R49, R52 ;  /* 0x0400003132307389 */ /* 0x0000640000000034 */
[----:B01----:R-:W-:Y:S05]  /*8360*/  ENDCOLLECTIVE ;  /* 0x000000000000791b */ /* 0x003fea0003800000 */
.L_x_778:
[----:B------:R-:W-:Y:S02]  /*8370*/  IMAD.MOV.U32 R49, RZ, RZ, 0x2 ;  /* 0x00000002ff317424 */ /* 0x000fe400078e00ff */
[----:B------:R-:W-:-:S04]  /*8380*/  IMAD.MOV.U32 R20, RZ, RZ, R48 ;  /* 0x000000ffff147224 */ /* 0x000fc800078e0030 */
[----:B------:R-:W-:-:S04]  /*8390*/  @P0 IMAD.IADD R20, R19, 0x1, R20 ;  /* 0x0000000113140824 */ /* 0x000fc800078e0214 */
[----:B------:R-:W-:-:S07]  /*83a0*/  IMAD.MOV.U32 R50, RZ, RZ, R20 ;  /* 0x000000ffff327224 */ /* 0x000fce00078e0014 */
[----:B------:R-:W-:Y:S05]  /*83b0*/  WARPSYNC.COLLECTIVE R47, `(.L_x_779) ;  /* 0x000000002f087348 */ /* 0x000fea0003c00000 */
[----:B------:R0:W1:Y:S02]  /*83c0*/  SHFL.UP P0, R48, R50, R49, R52 ;  /* 0x0400003132307389 */ /* 0x0000640000000034 */
[----:B01----:R-:W-:Y:S05]  /*83d0*/  ENDCOLLECTIVE ;  /* 0x000000000000791b */ /* 0x003fea0003800000 */
.L_x_779:
[----:B------:R-:W-:Y:S02]  /*83e0*/  IMAD.MOV.U32 R49, RZ, RZ, 0x4 ;  /* 0x00000004ff317424 */ /* 0x000fe400078e00ff */
[----:B------:R-:W-:-:S04]  /*83f0*/  IMAD.MOV.U32 R21, RZ, RZ, R48 ;  /* 0x000000ffff157224 */ /* 0x000fc800078e0030 */
[----:B------:R-:W-:-:S04]  /*8400*/  @P0 IMAD.IADD R21, R20, 0x1, R21 ;  /* 0x0000000114150824 */ /* 0x000fc800078e0215 */
[----:B------:R-:W-:-:S07]  /*8410*/  IMAD.MOV.U32 R50, RZ, RZ, R21 ;  /* 0x000000ffff327224 */ /* 0x000fce00078e0015 */
[----:B------:R-:W-:Y:S05]  /*8420*/  WARPSYNC.COLLECTIVE R47, `(.L_x_780) ;  /* 0x000000002f087348 */ /* 0x000fea0003c00000 */
[----:B------:R0:W1:Y:S02]  /*8430*/  SHFL.UP P0, R48, R50, R49, R52 ;  /* 0x0400003132307389 */ /* 0x0000640000000034 */
[----:B01----:R-:W-:Y:S05]  /*8440*/  ENDCOLLECTIVE ;  /* 0x000000000000791b */ /* 0x003fea0003800000 */
.L_x_780:
[----:B------:R-:W-:Y:S02]  /*8450*/  IMAD.MOV.U32 R49, RZ, RZ, 0x8 ;  /* 0x00000008ff317424 */ /* 0x000fe400078e00ff */
[----:B------:R-:W-:-:S04]  /*8460*/  IMAD.MOV.U32 R22, RZ, RZ, R48 ;  /* 0x000000ffff167224 */ /* 0x000fc800078e0030 */
[----:B------:R-:W-:-:S04]  /*8470*/  @P0 IMAD.IADD R22, R21, 0x1, R22 ;  /* 0x0000000115160824 */ /* 0x000fc800078e0216 */
[----:B------:R-:W-:-:S07]  /*8480*/  IMAD.MOV.U32 R50, RZ, RZ, R22 ;  /* 0x000000ffff327224 */ /* 0x000fce00078e0016 */
[----:B------:R-:W-:Y:S05]  /*8490*/  WARPSYNC.COLLECTIVE R47, `(.L_x_781) ;  /* 0x000000002f087348 */ /* 0x000fea0003c00000 */
[----:B------:R0:W1:Y:S02]  /*84a0*/  SHFL.UP P0, R48, R50, R49, R52 ;  /* 0x0400003132307389 */ /* 0x0000640000000034 */
[----:B01----:R-:W-:Y:S05]  /*84b0*/  ENDCOLLECTIVE ;  /* 0x000000000000791b */ /* 0x003fea0003800000 */
.L_x_781:
[----:B------:R-:W-:Y:S02]  /*84c0*/  IMAD.MOV.U32 R49, RZ, RZ, 0x10 ;  /* 0x00000010ff317424 */ /* 0x000fe400078e00ff */
[----:B------:R-:W-:-:S04]  /*84d0*/  IMAD.MOV.U32 R23, RZ, RZ, R48 ;  /* 0x000000ffff177224 */ /* 0x000fc800078e0030 */
[----:B------:R-:W-:-:S04]  /*84e0*/  @P0 IMAD.IADD R23, R22, 0x1, R23 ;  /* 0x0000000116170824 */ /* 0x000fc800078e0217 */
[----:B------:R-:W-:-:S07]  /*84f0*/  IMAD.MOV.U32 R50, RZ, RZ, R23 ;  /* 0x000000ffff327224 */ /* 0x000fce00078e0017 */
[----:B------:R-:W-:Y:S05]  /*8500*/  WARPSYNC.COLLECTIVE R47, `(.L_x_782) ;  /* 0x000000002f087348 */ /* 0x000fea0003c00000 */
[----:B------:R0:W1:Y:S02]  /*8510*/  SHFL.UP P0, R48, R50, R49, R52 ;  /* 0x0400003132307389 */ /* 0x0000640000000034 */
[----:B01----:R-:W-:Y:S05]  /*8520*/  ENDCOLLECTIVE ;  /* 0x000000000000791b */ /* 0x003fea0003800000 */
.L_x_782:
[----:B------:R-:W-:Y:S05]  /*8530*/  BRA `(.L_x_783) ;  /* 0xffffff9c00b07947 */ /* 0x000fea000383ffff */
.L_x_784:
        /* <DEDUP_REMOVED lines=12> */
.L_x_3730:


//--------------------- .text._ZN3cub18CUB_300001_SM_10006detail10radix_sort33DeviceRadixSortExclusiveSumKernelINS1_5radix10policy_hubIiNS0_8NullTypeEyE10Policy1000EyEEvPT0_ --------------------------
	.section	.text._ZN3cub18CUB_300001_SM_10006detail10radix_sort33DeviceRadixSortExclusiveSumKernelINS1_5radix10policy_hubIiNS0_8NullTypeEyE10Policy1000EyEEvPT0_,"ax",@progbits
	.align	128
        .global         _ZN3cub18CUB_300001_SM_10006detail10radix_sort33DeviceRadixSortExclusiveSumKernelINS1_5radix10policy_hubIiNS0_8NullTypeEyE10Policy1000EyEEvPT0_
        .type           _ZN3cub18CUB_300001_SM_10006detail10radix_sort33DeviceRadixSortExclusiveSumKernelINS1_5radix10policy_hubIiNS0_8NullTypeEyE10Policy1000EyEEvPT0_,@function
        .size           _ZN3cub18CUB_300001_SM_10006detail10radix_sort33DeviceRadixSortExclusiveSumKernelINS1_5radix10policy_hubIiNS0_8NullTypeEyE10Policy1000EyEEvPT0_,(.L_x_3731 - _ZN3cub18CUB_300001_SM_10006detail10radix_sort33DeviceRadixSortExclusiveSumKernelINS1_5radix10policy_hubIiNS0_8NullTypeEyE10Policy1000EyEEvPT0_)
        .other          _ZN3cub18CUB_300001_SM_10006detail10radix_sort33DeviceRadixSortExclusiveSumKernelINS1_5radix10policy_hubIiNS0_8NullTypeEyE10Policy1000EyEEvPT0_,@"STO_CUDA_ENTRY STV_DEFAULT"
_ZN3cub18CUB_300001_SM_10006detail10radix_sort33DeviceRadixSortExclusiveSumKernelINS1_5radix10policy_hubIiNS0_8NullTypeEyE10Policy1000EyEEvPT0_:
.text._ZN3cub18CUB_300001_SM_10006detail10radix_sort33DeviceRadixSortExclusiveSumKernelINS1_5radix10policy_hubIiNS0_8NullTypeEyE10Policy1000EyEEvPT0_:
        /* <DEDUP_REMOVED lines=63> */
.L_x_797:
        /* <DEDUP_REMOVED lines=28> */
.L_x_785:
[----:B------:R-:W-:Y:S05]  /*05b0*/  WARPSYNC.ALL ;  /* 0x0000000000007948 */ /* 0x000fea0003800000 */
[----:B------:R-:W-:Y:S06]  /*05c0*/  BAR.SYNC.DEFER_BLOCKING 0x0 ;  /* 0x0000000000007b1d */ /* 0x000fec0000010000 */
[----:B------:R-:W-:Y:S05]  /*05d0*/  @P1 EXIT ;  /* 0x000000000000194d */ /* 0x000fea0003800000 */
[----:B01----:R-:W0:Y:S04]  /*05e0*/  LDS.64 R2, [R0+0x10] ;  /* 0x0000100000027984 */ /* 0x003e280000000a00 */
[----:B0-----:R-:W-:Y:S01]  /*05f0*/  STG.E.64 desc[UR4][R16.64], R2 ;  /* 0x0000000210007986 */ /* 0x001fe2000c101b04 */
[----:B------:R-:W-:Y:S05]  /*0600*/  EXIT ;  /* 0x000000000000794d */ /* 0x000fea0003800000 */
.L_x_786:
[----:B------:R-:W-:Y:S02]  /*0610*/  IMAD.MOV.U32 R24, RZ, RZ, R20 ;  /* 0x000000ffff187224 */ /* 0x000fe400078e0014 */
[----:B------:R-:W-:Y:S02]  /*0620*/  IMAD.MOV.U32 R23, RZ, RZ, 0x1 ;  /* 0x00000001ff177424 */ /* 0x000fe400078e00ff */
[----:B------:R-:W-:Y:S02]  /*0630*/  IMAD.MOV.U32 R22, RZ, RZ, RZ ;  /* 0x000000ffff167224 */ /* 0x000fe400078e00ff */
[----:B------:R-:W-:-:S07]  /*0640*/  IMAD.MOV.U32 R21, RZ, RZ, -0x1 ;  /* 0xffffffffff157424 */ /* 0x000fce00078e00ff */
[----:B------:R-:W-:Y:S05]  /*0650*/  WARPSYNC.COLLECTIVE R21, `(.L_x_787) ;  /* 0x0000000015087348 */ /* 0x000fea0003c00000 */
[----:B------:R0:W1:Y:S02]  /*0660*/  SHFL.UP P0, R25, R24, R23, R22 ;  /* 0x0400001718197389 */ /* 0x0000640000000016 */
[----:B01----:R-:W-:Y:S05]  /*0670*/  ENDCOLLECTIVE ;  /* 0x000000000000791b */ /* 0x003fea0003800000 */
.L_x_787:
[----:B------:R-:W-:Y:S02]  /*0680*/  IMAD.MOV.U32 R24, RZ, RZ, R19 ;  /* 0x000000ffff187224 */ /* 0x000fe400078e0013 */
[----:B------:R-:W-:-:S07]  /*0690*/  IMAD.MOV.U32 R27, RZ, RZ, R25 ;  /* 0x000000ffff1b7224 */ /* 0x000fce00078e0019 */
[----:B------:R-:W-:Y:S05]  /*06a0*/  WARPSYNC.COLLECTIVE R21, `(.L_x_788) ;  /* 0x0000000015087348 */ /* 0x000fea0003c00000 */
[----:B------:R0:W1:Y:S02]  /*06b0*/  SHFL.UP P0, R25, R24, R23, R22 ;  /* 0x0400001718197389 */ /* 0x0000640000000016 */
[----:B01----:R-:W-:Y:S05]  /*06c0*/  ENDCOLLECTIVE ;  /* 0x000000000000791b */ /* 0x003fea0003800000 */
.L_x_788:
        /* <DEDUP_REMOVED lines=9> */
.L_x_789:
[----:B------:R-:W-:Y:S02]  /*0760*/  IMAD.MOV.U32 R24, RZ, RZ, R26 ;  /* 0x000000ffff187224 */ /* 0x000fe400078e001a */
[----:B------:R-:W-:-:S07]  /*0770*/  IMAD.MOV.U32 R28, RZ, RZ, R25 ;  /* 0x000000ffff1c7224 */ /* 0x000fce00078e0019 */
[----:B------:R-:W-:Y:S05]  /*0780*/  WARPSYNC.COLLECTIVE R21, `(.L_x_790) ;  /* 0x0000000015087348 */ /* 0x000fea0003c00000 */
[----:B------:R0:W1:Y:S02]  /*0790*/  SHFL.UP P0, R25, R24, R23, R22 ;  /* 0x0400001718197389 */ /* 0x0000640000000016 */
[----:B01----:R-:W-:Y:S05]  /*07a0*/  ENDCOLLECTIVE ;  /* 0x000000000000791b */ /* 0x003fea0003800000 */
.L_x_790:
        /* <DEDUP_REMOVED lines=9> */
.L_x_791:
[----:B------:R-:W-:Y:S02]  /*0840*/  IMAD.MOV.U32 R24, RZ, RZ, R29 ;  /* 0x000000ffff187224 */ /* 0x000fe400078e001d */
[----:B------:R-:W-:-:S07]  /*0850*/  IMAD.MOV.U32 R27, RZ, RZ, R25 ;  /* 0x000000ffff1b7224 */ /* 0x000fce00078e0019 */
[----:B------:R-:W-:Y:S05]  /*0860*/  WARPSYNC.COLLECTIVE R21, `(.L_x_792) ;  /* 0x0000000015087348 */ /* 0x000fea0003c00000 */
[----:B------:R0:W1:Y:S02]  /*0870*/  SHFL.UP P0, R25, R24, R23, R22 ;  /* 0x0400001718197389 */ /* 0x0000640000000016 */
[----:B01----:R-:W-:Y:S05]  /*0880*/  ENDCOLLECTIVE ;  /* 0x000000000000791b */ /* 0x003fea0003800000 */
.L_x_792:
        /* <DEDUP_REMOVED lines=9> */
.L_x_793:
[----:B------:R-:W-:Y:S02]  /*0920*/  IMAD.MOV.U32 R24, RZ, RZ, R29 ;  /* 0x000000ffff187224 */ /* 0x000fe400078e001d */
[----:B------:R-:W-:-:S07]  /*0930*/  IMAD.MOV.U32 R27, RZ, RZ, R25 ;  /* 0x000000ffff1b7224 */ /* 0x000fce00078e0019 */
[----:B------:R-:W-:Y:S05]  /*0940*/  WARPSYNC.COLLECTIVE R21, `(.L_x_794) ;  /* 0x0000000015087348 */ /* 0x000fea0003c00000 */
[----:B------:R0:W1:Y:S02]  /*0950*/  SHFL.UP P0, R25, R24, R23, R22 ;  /* 0x0400001718197389 */ /* 0x0000640000000016 */
[----:B01----:R-:W-:Y:S05]  /*0960*/  ENDCOLLECTIVE ;  /* 0x000000000000791b */ /* 0x003fea0003800000 */
.L_x_794:
        /* <DEDUP_REMOVED lines=9> */
.L_x_795:
[----:B------:R-:W-:Y:S02]  /*0a00*/  IMAD.MOV.U32 R24, RZ, RZ, R26 ;  /* 0x000000ffff187224 */ /* 0x000fe400078e001a */
[----:B------:R-:W-:-:S07]  /*0a10*/  IMAD.MOV.U32 R28, RZ, RZ, R25 ;  /* 0x000000ffff1c7224 */ /* 0x000fce00078e0019 */
[----:B------:R-:W-:Y:S05]  /*0a20*/  WARPSYNC.COLLECTIVE R21, `(.L_x_796) ;  /* 0x0000000015087348 */ /* 0x000fea0003c00000 */
[----:B------:R0:W1:Y:S02]  /*0a30*/  SHFL.UP P0, R25, R24, R23, R22 ;  /* 0x0400001718197389 */ /* 0x0000640000000016 */
[----:B01----:R-:W-:Y:S05]  /*0a40*/  ENDCOLLECTIVE ;  /* 0x000000000000791b */ /* 0x003fea0003800000 */
.L_x_796:
[----:B------:R-:W-:Y:S05]  /*0a50*/  BRA `(.L_x_797) ;  /* 0xfffffff800647947 */ /* 0x000fea000383ffff */
.L_x_798:
        /* <DEDUP_REMOVED lines=10> */
.L_x_3731:


//--------------------- .text._ZN3cub18CUB_300001_SM_10006detail10radix_sort30DeviceRadixSortHistogramKernelINS1_5radix10policy_hubIiNS0_8NullTypeEyE10Policy1000ELNS0_9SortOrderE0EiyNS1_21identity_decomposer_tEEEvPT2_PKT1_SB_iiT3_ --------------------------
	.section	.text._ZN3cub18CUB_300001_SM_10006detail10radix_sort30DeviceRadixSortHistogramKernelINS1_5radix10policy_hubIiNS0_8NullTypeEyE10Policy1000ELNS0_9SortOrderE0EiyNS1_21identity_decomposer_tEEEvPT2_PKT1_SB_iiT3_,"ax",@progbits
	.align	128
        .global         _ZN3cub18CUB_300001_SM_10006detail10radix_sort30DeviceRadixSortHistogramKernelINS1_5radix10policy_hubIiNS0_8NullTypeEyE10Policy1000ELNS0_9SortOrderE0EiyNS1_21identity_decomposer_tEEEvPT2_PKT1_SB_iiT3_
        .type           _ZN3cub18CUB_300001_SM_10006detail10radix_sort30DeviceRadixSortHistogramKernelINS1_5radix10policy_hubIiNS0_8NullTypeEyE10Policy1000ELNS0_9SortOrderE0EiyNS1_21identity_decomposer_tEEEvPT2_PKT1_SB_iiT3_,@function
        .size           _ZN3cub18CUB_300001_SM_10006detail10radix_sort30DeviceRadixSortHistogramKernelINS1_5radix10policy_hubIiNS0_8NullTypeEyE10Policy1000ELNS0_9SortOrderE0EiyNS1_21identity_decomposer_tEEEvPT2_PKT1_SB_iiT3_,(.L_x_3732 - _ZN3cub18CUB_300001_SM_10006detail10radix_sort30DeviceRadixSortHistogramKernelINS1_5radix10policy_hubIiNS0_8NullTypeEyE10Policy1000ELNS0_9SortOrderE0EiyNS1_21identity_decomposer_tEEEvPT2_PKT1_SB_iiT3_)
        .other          _ZN3cub18CUB_300001_SM_10006detail10radix_sort30DeviceRadixSortHistogramKernelINS1_5radix10policy_hubIiNS0_8NullTypeEyE10Policy1000ELNS0_9SortOrderE0EiyNS1_21identity_decomposer_tEEEvPT2_PKT1_SB_iiT3_,@"STO_CUDA_ENTRY STV_DEFAULT"
_ZN3cub18CUB_300001_SM_10006detail10radix_sort30DeviceRadixSortHistogramKernelINS1_5radix10policy_hubIiNS0_8NullTypeEyE10Policy1000ELNS0_9SortOrderE0EiyNS1_21identity_decomposer_tEEEvPT2_PKT1_SB_iiT3_:
.text._ZN3cub18CUB_300001_SM_10006detail10radix_sort30DeviceRadixSortHistogramKernelINS1_5radix10policy_hubIiNS0_8NullTypeEyE10Policy1000ELNS0_9SortOrderE0EiyNS1_21identity_decomposer_tEEEvPT2_PKT1_SB_iiT3_:
        /* <DEDUP_REMOVED lines=42> */
.L_x_882:
        /* <DEDUP_REMOVED lines=9> */
.L_x_802:
        /* <DEDUP_REMOVED lines=21> */
.L_x_801:
        /* <DEDUP_REMOVED lines=19> */
.L_x_804:
        /* <DEDUP_REMOVED lines=18> */
.L_x_803:
[----:B------:R-:W-:-:S13]  /*06d0*/  ISETP.GT.U32.AND P2, PT, R4, 0x7f, PT ;  /* 0x0000007f0400780c */ /* 0x000fda0003f44070 */
[----:B------:R-:W-:Y:S05]  /*06e0*/  @P2 BRA `(.L_x_800) ;  /* 0x0000000000e02947 */ /* 0x000fea0003800000 */
[----:B--23--:R-:W-:Y:S01]  /*06f0*/  HFMA2 R3, -RZ, RZ, 0, 0 ;  /* 0x00000000ff037431 */ /* 0x00cfe200000001ff */
[----:B------:R-:W-:Y:S06]  /*0700*/  @!P1 BRA `(.L_x_805) ;  /* 0x0000000000589947 */ /* 0x000fec0003800000 */
[----:B------:R-:W-:-:S07]  /*0710*/  IMAD.MOV.U32 R3, RZ, RZ, RZ ;  /* 0x000000ffff037224 */ /* 0x000fce00078e00ff */
.L_x_806:
        /* <DEDUP_REMOVED lines=21> */
.L_x_805:
        /* <DEDUP_REMOVED lines=14> */
.L_x_807:
        /* <DEDUP_REMOVED lines=18> */
.L_x_800:
[----:B------:R-:W-:Y:S05]  /*0a70*/  BSYNC.RECONVERGENT B0 ;  /* 0x0000000000007941 */ /* 0x000fea0003800200 */
.L_x_799:
        /* <DEDUP_REMOVED lines=16> */
.L_x_813:
        /* <DEDUP_REMOVED lines=36> */
.L_x_809:
        /* <DEDUP_REMOVED lines=67> */
.L_x_810:
        /* <DEDUP_REMOVED lines=24> */
.L_x_812:
        /* <DEDUP_REMOVED lines=73> */
.L_x_811:
[----:B------:R-:W-:Y:S05]  /*1800*/  BRA.U !UP0, `(.L_x_813) ;  /* 0xfffffff108dc7547 */ /* 0x000fea000b83ffff */
.L_x_808:
        /* <DEDUP_REMOVED lines=9> */
.L_x_833:
        /* <DEDUP_REMOVED lines=16> */
.L_x_818:
[----:B------:R-:W-:Y:S05]  /*19a0*/  BSYNC.RECONVERGENT B1 ;  /* 0x0000000000017941 */ /* 0x000fea0003800200 */
.L_x_817:
        /* <DEDUP_REMOVED lines=15> */
.L_x_820:
[----:B------:R-:W-:Y:S05]  /*1aa0*/  BSYNC.RECONVERGENT B1 ;  /* 0x0000000000017941 */ /* 0x000fea0003800200 */
.L_x_819:
[----:B------:R-:W-:Y:S04]  /*1ab0*/  BSSY.RECONVERGENT B1, `(.L_x_821) ;  /* 0x0000007000017945 */ /* 0x000fe80003800200 */
[----:B------:R-:W-:Y:S05]  /*1ac0*/  @!P0 BRA `(.L_x_822) ;  /* 0x0000000000148947 */ /* 0x000fea0003800000 */
[----:B01----:R-:W-:Y:S02]  /*1ad0*/  IMAD R17, R5, 0x100, R4 ;  /* 0x0000010005117824 */ /* 0x003fe400078e0204 */
[----:B------:R-:W-:-:S03]  /*1ae0*/  IMAD.MOV.U32 R23, RZ, RZ, RZ ;  /* 0x000000ffff177224 */ /* 0x000fc600078e00ff */
[----:B------:R-:W-:-:S05]  /*1af0*/  IADD3 R17, PT, PT, R17, 0x200, RZ ;  /* 0x0000020011117810 */ /* 0x000fca0007ffe0ff */
[----:B------:R-:W-:-:S05]  /*1b00*/  IMAD.WIDE.U32 R16, R17, 0x8, R2 ;  /* 0x0000000811107825 */ /* 0x000fca00078e0002 */
[----:B------:R2:W-:Y:S02]  /*1b10*/  REDG.E.ADD.64.STRONG.GPU desc[UR20][R16.64], R22 ;  /* 0x000000161000798e */ /* 0x0005e4000c12e514 */
.L_x_822:
[----:B------:R-:W-:Y:S05]  /*1b20*/  BSYNC.RECONVERGENT B1 ;  /* 0x0000000000017941 */ /* 0x000fea0003800200 */
.L_x_821:
[----:B------:R-:W-:Y:S04]  /*1b30*/  BSSY.RECONVERGENT B1, `(.L_x_823) ;  /* 0x0000007000017945 */ /* 0x000fe80003800200 */
[----:B------:R-:W-:Y:S05]  /*1b40*/  @!P1 BRA `(.L_x_824) ;  /* 0x0000000000149947 */ /* 0x000fea0003800000 */
[----:B012---:R-:W-:Y:S02]  /*1b50*/  IMAD R17, R5, 0x100, R4 ;  /* 0x0000010005117824 */ /* 0x007fe400078e0204 */
[----:B------:R-:W-:Y:S02]  /*1b60*/  IMAD.MOV.U32 R15, RZ, RZ, RZ ;  /* 0x000000ffff0f7224 */ /* 0x000fe400078e00ff */
[----:B------:R-:W-:-:S04]  /*1b70*/  VIADD R17, R17, 0x300 ;  /* 0x0000030011117836 */ /* 0x000fc80000000000 */
[----:B------:R-:W-:-:S05]  /*1b80*/  IMAD.WIDE.U32 R16, R17, 0x8, R2 ;  /* 0x0000000811107825 */ /* 0x000fca00078e0002 */
[----:B------:R3:W-:Y:S02]  /*1b90*/  REDG.E.ADD.64.STRONG.GPU desc[UR20][R16.64], R14 ;  /* 0x0000000e1000798e */ /* 0x0007e4000c12e514 */
.L_x_824:
[----:B------:R-:W-:Y:S05]  /*1ba0*/  BSYNC.RECONVERGENT B1 ;  /* 0x0000000000017941 */ /* 0x000fea0003800200 */
.L_x_823:
[----:B------:R-:W-:Y:S04]  /*1bb0*/  BSSY.RECONVERGENT B1, `(.L_x_825) ;  /* 0x0000007000017945 */ /* 0x000fe80003800200 */
[----:B------:R-:W-:Y:S05]  /*1bc0*/  @!P2 BRA `(.L_x_826) ;  /* 0x000000000014a947 */ /* 0x000fea0003800000 */
[----:B---3--:R-:W-:Y:S02]  /*1bd0*/  IMAD R15, R5, 0x100, R4 ;  /* 0x00000100050f7824 */ /* 0x008fe400078e0204 */
[----:B------:R-:W-:Y:S02]  /*1be0*/  HFMA2 R13, -RZ, RZ, 0, 0 ;  /* 0x00000000ff0d7431 */ /* 0x000fe400000001ff */
[----:B------:R-:W-:-:S04]  /*1bf0*/  VIADD R15, R15, 0x400 ;  /* 0x000004000f0f7836 */ /* 0x000fc80000000000 */
[----:B------:R-:W-:-:S05]  /*1c00*/  IMAD.WIDE.U32 R14, R15, 0x8, R2 ;  /* 0x000000080f0e7825 */ /* 0x000fca00078e0002 */
[----:B------:R4:W-:Y:S02]  /*1c10*/  REDG.E.ADD.64.STRONG.GPU desc[UR20][R14.64], R12 ;  /* 0x0000000c0e00798e */ /* 0x0009e4000c12e514 */
.L_x_826:
[----:B------:R-:W-:Y:S05]  /*1c20*/  BSYNC.RECONVERGENT B1 ;  /* 0x0000000000017941 */ /* 0x000fea0003800200 */
.L_x_825:
[----:B------:R-:W-:Y:S04]  /*1c30*/  BSSY.RECONVERGENT B1, `(.L_x_827) ;  /* 0x0000007000017945 */ /* 0x000fe80003800200 */
[----:B------:R-:W-:Y:S05]  /*1c40*/  @!P3 BRA `(.L_x_828) ;  /* 0x000000000014b947 */ /* 0x000fea0003800000 */
[----:B----4-:R-:W-:Y:S02]  /*1c50*/  IMAD R13, R5, 0x100, R4 ;  /* 0x00000100050d7824 */ /* 0x010fe400078e0204 */
[----:B------:R-:W-:Y:S02]  /*1c60*/  IMAD.MOV.U32 R7, RZ, RZ, RZ ;  /* 0x000000ffff077224 */ /* 0x000fe400078e00ff */
[----:B------:R-:W-:-:S04]  /*1c70*/  VIADD R13, R13, 0x500 ;  /* 0x000005000d0d7836 */ /* 0x000fc80000000000 */
[----:B------:R-:W-:-:S05]  /*1c80*/  IMAD.WIDE.U32 R12, R13, 0x8, R2 ;  /* 0x000000080d0c7825 */ /* 0x000fca00078e0002 */
[----:B------:R4:W-:Y:S02]  /*1c90*/  REDG.E.ADD.64.STRONG.GPU desc[UR20][R12.64], R6 ;  /* 0x000000060c00798e */ /* 0x0009e4000c12e514 */
.L_x_828:
[----:B------:R-:W-:Y:S05]  /*1ca0*/  BSYNC.RECONVERGENT B1 ;  /* 0x0000000000017941 */ /* 0x000fea0003800200 */
.L_x_827:
[----:B------:R-:W-:Y:S04]  /*1cb0*/  BSSY.RECONVERGENT B1, `(.L_x_829) ;  /* 0x0000007000017945 */ /* 0x000fe80003800200 */
[----:B------:R-:W-:Y:S05]  /*1cc0*/  @!P4 BRA `(.L_x_830) ;  /* 0x000000000014c947 */ /* 0x000fea0003800000 */
[----:B----4-:R-:W-:Y:S02]  /*1cd0*/  IMAD R7, R5, 0x100, R4 ;  /* 0x0000010005077824 */ /* 0x010fe400078e0204 */
[----:B------:R-:W-:Y:S02]  /*1ce0*/  IMAD.MOV.U32 R9, RZ, RZ, RZ ;  /* 0x000000ffff097224 */ /* 0x000fe400078e00ff */
[----:B------:R-:W-:-:S04]  /*1cf0*/  VIADD R7, R7, 0x600 ;  /* 0x0000060007077836 */ /* 0x000fc80000000000 */
[----:B------:R-:W-:-:S05]  /*1d00*/  IMAD.WIDE.U32 R6, R7, 0x8, R2 ;  /* 0x0000000807067825 */ /* 0x000fca00078e0002 */
[----:B------:R4:W-:Y:S02]  /*1d10*/  REDG.E.ADD.64.STRONG.GPU desc[UR20][R6.64], R8 ;  /* 0x000000080600798e */ /* 0x0009e4000c12e514 */
.L_x_830:
[----:B------:R-:W-:Y:S05]  /*1d20*/  BSYNC.RECONVERGENT B1 ;  /* 0x0000000000017941 */ /* 0x000fea0003800200 */
.L_x_829:
[----:B------:R-:W-:Y:S04]  /*1d30*/  BSSY.RECONVERGENT B1, `(.L_x_831) ;  /* 0x0000007000017945 */ /* 0x000fe80003800200 */
[----:B------:R-:W-:Y:S05]  /*1d40*/  @!P5 BRA `(.L_x_832) ;  /* 0x000000000014d947 */ /* 0x000fea0003800000 */
[----:B----4-:R-:W-:Y:S01]  /*1d50*/  LEA R7, R5, R4, 0x8 ;  /* 0x0000000405077211 */ /* 0x010fe200078e40ff */
[----:B------:R-:W-:-:S04]  /*1d60*/  IMAD.MOV.U32 R11, RZ, RZ, RZ ;  /* 0x000000ffff0b7224 */ /* 0x000fc800078e00ff */
[----:B------:R-:W-:-:S04]  /*1d70*/  VIADD R7, R7, 0x700 ;  /* 0x0000070007077836 */ /* 0x000fc80000000000 */
[----:B------:R-:W-:-:S05]  /*1d80*/  IMAD.WIDE.U32 R6, R7, 0x8, R2 ;  /* 0x0000000807067825 */ /* 0x000fca00078e0002 */
[----:B------:R4:W-:Y:S02]  /*1d90*/  REDG.E.ADD.64.STRONG.GPU desc[UR20][R6.64], R10 ;  /* 0x0000000a0600798e */ /* 0x0009e4000c12e514 */
.L_x_832:
[----:B------:R-:W-:Y:S05]  /*1da0*/  BSYNC.RECONVERGENT B1 ;  /* 0x0000000000017941 */ /* 0x000fea0003800200 */
.L_x_831:
[----:B------:R-:W-:-:S05]  /*1db0*/  VIADD R5, R5, 0x8 ;  /* 0x0000000805057836 */ /* 0x000fca0000000000 */
[----:B------:R-:W-:-:S13]  /*1dc0*/  ISETP.NE.AND P0, PT, R5, UR27, PT ;  /* 0x0000001b05007c0c */ /* 0x000fda000bf05270 */
[----:B------:R-:W-:Y:S05]  /*1dd0*/  @P0 BRA `(.L_x_833) ;  /* 0xfffffff800b00947 */ /* 0x000fea000383ffff */
[----:B------:R-:W-:-:S07]  /*1de0*/  IMAD.U32 R3, RZ, RZ, UR27 ;  /* 0x0000001bff037e24 */ /* 0x000fce000f8e00ff */
.L_x_816:
        /* <DEDUP_REMOVED lines=24> */
.L_x_837:
[----:B------:R-:W-:Y:S05]  /*1f70*/  BSYNC.RECONVERGENT B1 ;  /* 0x0000000000017941 */ /* 0x000fea0003800200 */
.L_x_836:
        /* <DEDUP_REMOVED lines=9> */
.L_x_839:
[----:B------:R-:W-:Y:S05]  /*2010*/  BSYNC.RECONVERGENT B1 ;  /* 0x0000000000017941 */ /* 0x000fea0003800200 */
.L_x_838:
        /* <DEDUP_REMOVED lines=8> */
.L_x_841:
[----:B------:R-:W-:Y:S05]  /*20a0*/  BSYNC.RECONVERGENT B1 ;  /* 0x0000000000017941 */ /* 0x000fea0003800200 */
.L_x_840:
        /* <DEDUP_REMOVED lines=9> */
.L_x_843:
[----:B------:R-:W-:Y:S05]  /*2140*/  BSYNC.RECONVERGENT B1 ;  /* 0x0000000000017941 */ /* 0x000fea0003800200 */
.L_x_842:
[----:B------:R-:W-:-:S07]  /*2150*/  VIADD R3, R3, 0x4 ;  /* 0x0000000403037836 */ /* 0x000fce0000000000 */
.L_x_835:
        /* <DEDUP_REMOVED lines=18> */
.L_x_847:
[----:B------:R-:W-:Y:S05]  /*2280*/  BSYNC.RECONVERGENT B2 ;  /* 0x0000000000027941 */ /* 0x000fea0003800200 */
.L_x_846:
        /* <DEDUP_REMOVED lines=9> */
.L_x_849:
[----:B------:R-:W-:Y:S05]  /*2320*/  BSYNC.RECONVERGENT B2 ;  /* 0x0000000000027941 */ /* 0x000fea0003800200 */
.L_x_848:
[----:B------:R-:W-:-:S07]  /*2330*/  VIADD R3, R3, 0x2 ;  /* 0x0000000203037836 */ /* 0x000fce0000000000 */
.L_x_845:
        /* <DEDUP_REMOVED lines=12> */
.L_x_844:
[----:B------:R-:W-:Y:S05]  /*2400*/  BSYNC.RECONVERGENT B1 ;  /* 0x0000000000017941 */ /* 0x000fea0003800200 */
.L_x_834:
[----:B------:R-:W-:-:S13]  /*2410*/  ISETP.GT.U32.AND P0, PT, R4, 0x7f, PT ;  /* 0x0000007f0400780c */ /* 0x000fda0003f04070 */
[----:B------:R-:W-:Y:S05]  /*2420*/  @P0 BRA `(.L_x_815) ;  /* 0x0000000800900947 */ /* 0x000fea0003800000 */
[----:B------:R-:W-:Y:S01]  /*2430*/  UISETP.GE.U32.AND UP0, UPT, UR22, 0x7, UPT ;  /* 0x000000071600788c */ /* 0x000fe2000bf06070 */
[----:B0-----:R-:W-:-:S08]  /*2440*/  IMAD.MOV.U32 R3, RZ, RZ, RZ ;  /* 0x000000ffff037224 */ /* 0x001fd000078e00ff */
[----:B------:R-:W-:Y:S05]  /*2450*/  BRA.U !UP0, `(.L_x_850) ;  /* 0x0000000508147547 */ /* 0x000fea000b800000 */
[----:B------:R-:W0:Y:S01]  /*2460*/  LDC.64 R2, c[0x0][0x380] ;  /* 0x0000e000ff027b82 */ /* 0x000e220000000a00 */
[----:B------:R-:W-:-:S07]  /*2470*/  IMAD.MOV.U32 R9, RZ, RZ, RZ ;  /* 0x000000ffff097224 */ /* 0x000fce00078e00ff */
.L_x_867:
        /* <DEDUP_REMOVED lines=18> */
.L_x_852:
[----:B------:R-:W-:Y:S05]  /*25a0*/  BSYNC.RECONVERGENT B1 ;  /* 0x0000000000017941 */ /* 0x000fea0003800200 */
.L_x_851:
[----:B------:R-:W-:Y:S04]  /*25b0*/  BSSY.RECONVERGENT B1, `(.L_x_853) ;  /* 0x0000005000017945 */ /* 0x000fe80003800200 */
[----:B------:R-:W-:Y:S05]  /*25c0*/  @!P1 BRA `(.L_x_854) ;  /* 0x00000000000c9947 */ /* 0x000fea0003800000 */
[----:B0-----:R-:W-:Y:S02]  /*25d0*/  IMAD.MOV.U32 R14, RZ, RZ, R13 ;  /* 0x000000ffff0e7224 */ /* 0x001fe400078e000d */
[----:B------:R-:W-:-:S05]  /*25e0*/  IMAD.MOV.U32 R15, RZ, RZ, RZ ;  /* 0x000000ffff0f7224 */ /* 0x000fca00078e00ff */
[----:B------:R1:W-:Y:S02]  /*25f0*/  REDG.E.ADD.64.STRONG.GPU desc[UR20][R6.64+0xc00], R14 ;  /* 0x000c000e0600798e */ /* 0x0003e4000c12e514 */
.L_x_854:
[----:B------:R-:W-:Y:S05]  /*2600*/  BSYNC.RECONVERGENT B1 ;  /* 0x0000000000017941 */ /* 0x000fea0003800200 */
.L_x_853:
        /* <DEDUP_REMOVED lines=12> */
.L_x_856:
[----:B------:R-:W-:Y:S05]  /*26d0*/  BSYNC.RECONVERGENT B1 ;  /* 0x0000000000017941 */ /* 0x000fea0003800200 */
.L_x_855:
[----:B------:R-:W-:Y:S04]  /*26e0*/  BSSY.RECONVERGENT B1, `(.L_x_857) ;  /* 0x0000005000017945 */ /* 0x000fe80003800200 */
[----:B------:R-:W-:Y:S05]  /*26f0*/  @!P1 BRA `(.L_x_858) ;  /* 0x00000000000c9947 */ /* 0x000fea0003800000 */
[----:B012---:R-:W-:Y:S02]  /*2700*/  IMAD.MOV.U32 R14, RZ, RZ, R18 ;  /* 0x000000ffff0e7224 */ /* 0x007fe400078e0012 */
[----:B------:R-:W-:-:S05]  /*2710*/  IMAD.MOV.U32 R15, RZ, RZ, RZ ;  /* 0x000000ffff0f7224 */ /* 0x000fca00078e00ff */
[----:B------:R3:W-:Y:S02]  /*2720*/  REDG.E.ADD.64.STRONG.GPU desc[UR20][R6.64+0x1c00], R14 ;  /* 0x001c000e0600798e */ /* 0x0007e4000c12e514 */
.L_x_858:
[----:B------:R-:W-:Y:S05]  /*2730*/  BSYNC.RECONVERGENT B1 ;  /* 0x0000000000017941 */ /* 0x000fea0003800200 */
.L_x_857:
[----:B------:R-:W-:Y:S04]  /*2740*/  BSSY.RECONVERGENT B1, `(.L_x_859) ;  /* 0x0000005000017945 */ /* 0x000fe80003800200 */
[----:B------:R-:W-:Y:S05]  /*2750*/  @!P2 BRA `(.L_x_860) ;  /* 0x00000000000ca947 */ /* 0x000fea0003800000 */
[----:B0123--:R-:W-:Y:S01]  /*2760*/  MOV R14, R19 ;  /* 0x00000013000e7202 */ /* 0x00ffe20000000f00 */
[----:B------:R-:W-:-:S05]  /*2770*/  IMAD.MOV.U32 R15, RZ, RZ, RZ ;  /* 0x000000ffff0f7224 */ /* 0x000fca00078e00ff */
[----:B------:R4:W-:Y:S02]  /*2780*/  REDG.E.ADD.64.STRONG.GPU desc[UR20][R6.64+0x2400], R14 ;  /* 0x0024000e0600798e */ /* 0x0009e4000c12e514 */
.L_x_860:
[----:B------:R-:W-:Y:S05]  /*2790*/  BSYNC.RECONVERGENT B1 ;  /* 0x0000000000017941 */ /* 0x000fea0003800200 */
.L_x_859:
[----:B------:R-:W-:Y:S04]  /*27a0*/  BSSY.RECONVERGENT B1, `(.L_x_861) ;  /* 0x0000004000017945 */ /* 0x000fe80003800200 */
[----:B------:R-:W-:Y:S05]  /*27b0*/  @!P3 BRA `(.L_x_862) ;  /* 0x000000000008b947 */ /* 0x000fea0003800000 */
[----:B------:R-:W-:-:S05]  /*27c0*/  IMAD.MOV.U32 R17, RZ, RZ, RZ ;  /* 0x000000ffff117224 */ /* 0x000fca00078e00ff */
[----:B------:R0:W-:Y:S02]  /*27d0*/  REDG.E.ADD.64.STRONG.GPU desc[UR20][R6.64+0x2c00], R16 ;  /* 0x002c00100600798e */ /* 0x0001e4000c12e514 */
.L_x_862:
[----:B------:R-:W-:Y:S05]  /*27e0*/  BSYNC.RECONVERGENT B1 ;  /* 0x0000000000017941 */ /* 0x000fea0003800200 */
.L_x_861:
[----:B------:R-:W-:Y:S04]  /*27f0*/  BSSY.RECONVERGENT B1, `(.L_x_863) ;  /* 0x0000004000017945 */ /* 0x000fe80003800200 */
[----:B------:R-:W-:Y:S05]  /*2800*/  @!P4 BRA `(.L_x_864) ;  /* 0x000000000008c947 */ /* 0x000fea0003800000 */
[----:B------:R-:W-:-:S05]  /*2810*/  IMAD.MOV.U32 R13, RZ, RZ, RZ ;  /* 0x000000ffff0d7224 */ /* 0x000fca00078e00ff */
[----:B------:R0:W-:Y:S02]  /*2820*/  REDG.E.ADD.64.STRONG.GPU desc[UR20][R6.64+0x3400], R12 ;  /* 0x0034000c0600798e */ /* 0x0001e4000c12e514 */
.L_x_864:
[----:B------:R-:W-:Y:S05]  /*2830*/  BSYNC.RECONVERGENT B1 ;  /* 0x0000000000017941 */ /* 0x000fea0003800200 */
.L_x_863:
[----:B------:R-:W-:Y:S04]  /*2840*/  BSSY.RECONVERGENT B1, `(.L_x_865) ;  /* 0x0000004000017945 */ /* 0x000fe80003800200 */
[----:B------:R-:W-:Y:S05]  /*2850*/  @!P5 BRA `(.L_x_866) ;  /* 0x000000000008d947 */ /* 0x000fea0003800000 */
[----:B------:R-:W-:-:S05]  /*2860*/  IMAD.MOV.U32 R11, RZ, RZ, RZ ;  /* 0x000000ffff0b7224 */ /* 0x000fca00078e00ff */
[----:B------:R0:W-:Y:S02]  /*2870*/  REDG.E.ADD.64.STRONG.GPU desc[UR20][R6.64+0x3c00], R10 ;  /* 0x003c000a0600798e */ /* 0x0001e4000c12e514 */
.L_x_866:
[----:B------:R-:W-:Y:S05]  /*2880*/  BSYNC.RECONVERGENT B1 ;  /* 0x0000000000017941 */ /* 0x000fea0003800200 */
.L_x_865:
[----:B------:R-:W-:Y:S05]  /*2890*/  @P0 BRA `(.L_x_867) ;  /* 0xfffffff800f80947 */ /* 0x000fea000383ffff */
[----:B------:R-:W-:-:S07]  /*28a0*/  IMAD.U32 R3, RZ, RZ, UR27 ;  /* 0x0000001bff037e24 */ /* 0x000fce000f8e00ff */
.L_x_850:
        /* <DEDUP_REMOVED lines=20> */
.L_x_870:
[----:B------:R-:W-:Y:S05]  /*29f0*/  BSYNC.RECONVERGENT B1 ;  /* 0x0000000000017941 */ /* 0x000fea0003800200 */
.L_x_869:
        /* <DEDUP_REMOVED lines=9> */
.L_x_872:
[----:B------:R-:W-:Y:S05]  /*2a90*/  BSYNC.RECONVERGENT B1 ;  /* 0x0000000000017941 */ /* 0x000fea0003800200 */
.L_x_871:
        /* <DEDUP_REMOVED lines=8> */
.L_x_874:
[----:B------:R-:W-:Y:S05]  /*2b20*/  BSYNC.RECONVERGENT B1 ;  /* 0x0000000000017941 */ /* 0x000fea0003800200 */
.L_x_873:
        /* <DEDUP_REMOVED lines=9> */
.L_x_876:
[----:B------:R-:W-:Y:S05]  /*2bc0*/  BSYNC.RECONVERGENT B1 ;  /* 0x0000000000017941 */ /* 0x000fea0003800200 */
.L_x_875:
[----:B------:R-:W-:-:S07]  /*2bd0*/  VIADD R3, R3, 0x4 ;  /* 0x0000000403037836 */ /* 0x000fce0000000000 */
.L_x_868:
        /* <DEDUP_REMOVED lines=17> */
.L_x_879:
[----:B------:R-:W-:Y:S05]  /*2cf0*/  BSYNC.RECONVERGENT B1 ;  /* 0x0000000000017941 */ /* 0x000fea0003800200 */
.L_x_878:
        /* <DEDUP_REMOVED lines=9> */
.L_x_881:
[----:B------:R-:W-:Y:S05]  /*2d90*/  BSYNC.RECONVERGENT B1 ;  /* 0x0000000000017941 */ /* 0x000fea0003800200 */
.L_x_880:
[----:B------:R-:W-:-:S07]  /*2da0*/  VIADD R3, R3, 0x2 ;  /* 0x0000000203037836 */ /* 0x000fce0000000000 */
.L_x_877:
        /* <DEDUP_REMOVED lines=12> */
.L_x_815:
[----:B------:R-:W-:Y:S05]  /*2e70*/  BSYNC.RECONVERGENT B0 ;  /* 0x0000000000007941 */ /* 0x000fea0003800200 */
.L_x_814:
[----:B------:R-:W-:Y:S01]  /*2e80*/  BAR.SYNC.DEFER_BLOCKING 0x0 ;  /* 0x0000000000007b1d */ /* 0x000fe20000010000 */
[----:B------:R-:W-:-:S04]  /*2e90*/  UIADD3 UR6, UP0, UPT, UR6, 0x1, URZ ;  /* 0x0000000106067890 */ /* 0x000fc8000ff1e0ff */
[----:B------:R-:W-:Y:S02]  /*2ea0*/  UIADD3.X UR7, UPT, UPT, URZ, UR7, URZ, UP0, !UPT ;  /* 0x00000007ff077290 */ /* 0x000fe400087fe4ff */
[----:B------:R-:W-:-:S04]  /*2eb0*/  UISETP.NE.U32.AND UP0, UPT, UR6, UR11, UPT ;  /* 0x0000000b0600728c */ /* 0x000fc8000bf05070 */
[----:B------:R-:W-:-:S09]  /*2ec0*/  UISETP.NE.AND.EX UP0, UPT, UR7, UR12, UPT, UP0 ;  /* 0x0000000c0700728c */ /* 0x000fd2000bf05300 */
[----:B------:R-:W-:Y:S05]  /*2ed0*/  BRA.U UP0, `(.L_x_882) ;  /* 0xffffffd100f07547 */ /* 0x000fea000b83ffff */
[----:B------:R-:W-:Y:S05]  /*2ee0*/  EXIT ;  /* 0x000000000000794d */ /* 0x000fea0003800000 */
.L_x_883:
        /* <DEDUP_REMOVED lines=9> */
.L_x_3732:


//--------------------- .text._ZN3cub18CUB_300001_SM_10006detail10radix_sort31DeviceRadixSortSingleTileKernelINS1_5radix10policy_hubIiNS0_8NullTypeEyE10Policy1000ELNS0_9SortOrderE0EiS6_yNS1_21identity_decomposer_tEEEvPKT1_PSB_PKT2_PSF_T3_iiT4_ --------------------------
	.section	.text._ZN3cub18CUB_300001_SM_10006detail10radix_sort31DeviceRadixSortSingleTileKernelINS1_5radix10policy_hubIiNS0_8NullTypeEyE10Policy1000ELNS0_9SortOrderE0EiS6_yNS1_21identity_decomposer_tEEEvPKT1_PSB_PKT2_PSF_T3_iiT4_,"ax",@progbits
	.align	128
        .global         _ZN3cub18CUB_300001_SM_10006detail10radix_sort31DeviceRadixSortSingleTileKernelINS1_5radix10policy_hubIiNS0_8NullTypeEyE10Policy1000ELNS0_9SortOrderE0EiS6_yNS1_21identity_decomposer_tEEEvPKT1_PSB_PKT2_PSF_T3_iiT4_
        .type           _ZN3cub18CUB_300001_SM_10006detail10radix_sort31DeviceRadixSortSingleTileKernelINS1_5radix10policy_hubIiNS0_8NullTypeEyE10Policy1000ELNS0_9SortOrderE0EiS6_yNS1_21identity_decomposer_tEEEvPKT1_PSB_PKT2_PSF_T3_iiT4_,@function
        .size           _ZN3cub18CUB_300001_SM_10006detail10radix_sort31DeviceRadixSortSingleTileKernelINS1_5radix10policy_hubIiNS0_8NullTypeEyE10Policy1000ELNS0_9SortOrderE0EiS6_yNS1_21identity_decomposer_tEEEvPKT1_PSB_PKT2_PSF_T3_iiT4_,(.L_x_3733 - _ZN3cub18CUB_300001_SM_10006detail10radix_sort31DeviceRadixSortSingleTileKernelINS1_5radix10policy_hubIiNS0_8NullTypeEyE10Policy1000ELNS0_9SortOrderE0EiS6_yNS1_21identity_decomposer_tEEEvPKT1_PSB_PKT2_PSF_T3_iiT4_)
        .other          _ZN3cub18CUB_300001_SM_10006detail10radix_sort31DeviceRadixSortSingleTileKernelINS1_5radix10policy_hubIiNS0_8NullTypeEyE10Policy1000ELNS0_9SortOrderE0EiS6_yNS1_21identity_decomposer_tEEEvPKT1_PSB_PKT2_PSF_T3_iiT4_,@"STO_CUDA_ENTRY STV_DEFAULT"
_ZN3cub18CUB_300001_SM_10006detail10radix_sort31DeviceRadixSortSingleTileKernelINS1_5radix10policy_hubIiNS0_8NullTypeEyE10Policy1000ELNS0_9SortOrderE0EiS6_yNS1_21identity_decomposer_tEEEvPKT1_PSB_PKT2_PSF_T3_iiT4_:
.text._ZN3cub18CUB_300001_SM_10006detail10radix_sort31DeviceRadixSortSingleTileKernelINS1_5radix10policy_hubIiNS0_8NullTypeEyE10Policy1000ELNS0_9SortOrderE0EiS6_yNS1_21identity_decomposer_tEEEvPKT1_PSB_PKT2_PSF_T3_iiT4_:
[----:B------:R-:W-:Y:S01]  /*0000*/  LDC R1, c[0x0][0x37c] ;  /* 0x0000df00ff017b82 */ /* 0x000fe20000000800 */
[----:B------:R-:W0:Y:S01]  /*0010*/  S2R R0, SR_TID.X ;  /* 0x0000000000007919 */ /* 0x000e220000002100 */
[----:B------:R-:W1:Y:S06]  /*0020*/  LDCU UR4, c[0x0][0x3a0] ;  /* 0x00007400ff0477ac */ /* 0x000e6c0008000800 */
[----:B------:R-:W2:Y:S01]  /*0030*/  LDC.64 R4, c[0x0][0x380] ;  /* 0x0000e000ff047b82 */ /* 0x000ea20000000a00 */
[----:B------:R-:W3:Y:S01]  /*0040*/  LDCU.64 UR8, c[0x0][0x358] ;  /* 0x00006b00ff0877ac */ /* 0x000ee20008000a00 */
[----:B------:R-:W-:-:S02]  /*0050*/  IMAD.MOV.U32 R13, RZ, RZ, -0x1 ;  /* 0xffffffffff0d7424 */ /* 0x000fc400078e00ff */
[----:B------:R-:W-:Y:S02]  /*0060*/  IMAD.MOV.U32 R14, RZ, RZ, -0x1 ;  /* 0xffffffffff0e7424 */ /* 0x000fe400078e00ff */
[----:B------:R-:W-:Y:S02]  /*0070*/  IMAD.MOV.U32 R20, RZ, RZ, -0x1 ;  /* 0xffffffffff147424 */ /* 0x000fe400078e00ff */
[----:B------:R-:W-:Y:S01]  /*0080*/  IMAD.MOV.U32 R21, RZ, RZ, -0x1 ;  /* 0xffffffffff157424 */ /* 0x000fe200078e00ff */
[----:B------:R-:W4:Y:S01]  /*0090*/  S2UR UR6, SR_CgaCtaId ;  /* 0x00000000000679c3 */ /* 0x000f220000008800 */
[----:B------:R-:W2:Y:S01]  /*00a0*/  S2R R23, SR_LANEID ;  /* 0x0000000000177919 */ /* 0x000ea20000000000 */
[----:B------:R-:W-:Y:S01]  /*00b0*/  IMAD.MOV.U32 R25, RZ, RZ, -0x1 ;  /* 0xffffffffff197424 */ /* 0x000fe200078e00ff */
[----:B------:R-:W1:Y:S01]  /*00c0*/  LDCU UR10, c[0x0][0x3ac] ;  /* 0x00007580ff0a77ac */ /* 0x000e620008000800 */
[----:B0-----:R-:W-:-:S04]  /*00d0*/  IMAD R7, R0, 0x13, RZ ;  /* 0x0000001300077824 */ /* 0x001fc800078e02ff */
[C---:B------:R-:W-:Y:S01]  /*00e0*/  VIADD R2, R7.reuse, 0x1 ;  /* 0x0000000107027836 */ /* 0x040fe20000000000 */
[C---:B-1----:R-:W-:Y:S01]  /*00f0*/  ISETP.GE.AND P1, PT, R7.reuse, UR4, PT ;  /* 0x0000000407007c0c */ /* 0x042fe2000bf26270 */
[----:B--2---:R-:W-:-:S03]  /*0100*/  IMAD.WIDE.U32 R4, R7, 0x4, R4 ;  /* 0x0000000407047825 */ /* 0x004fc600078e0004 */
[----:B------:R-:W-:Y:S01]  /*0110*/  ISETP.GE.AND P2, PT, R2, UR4, PT ;  /* 0x0000000402007c0c */ /* 0x000fe2000bf46270 */
[C---:B------:R-:W-:Y:S02]  /*0120*/  VIADD R2, R7.reuse, 0x2 ;  /* 0x0000000207027836 */ /* 0x040fe40000000000 */
[----:B------:R-:W-:-:S03]  /*0130*/  VIADD R3, R7, 0x3 ;  /* 0x0000000307037836 */ /* 0x000fc60000000000 */
[----:B------:R-:W-:Y:S01]  /*0140*/  ISETP.GE.AND P3, PT, R2, UR4, PT ;  /* 0x0000000402007c0c */ /* 0x000fe2000bf66270 */
[----:B------:R-:W-:Y:S01]  /*0150*/  VIADD R2, R7, 0x4 ;  /* 0x0000000407027836 */ /* 0x000fe20000000000 */
[----:B------:R-:W-:Y:S01]  /*0160*/  ISETP.GE.AND P4, PT, R3, UR4, PT ;  /* 0x0000000403007c0c */ /* 0x000fe2000bf86270 */
[----:B---3--:R-:W2:Y:S03]  /*0170*/  @!P1 LDG.E R12, desc[UR8][R4.64] ;  /* 0x00000008040c9981 */ /* 0x008ea6000c1e1900 */
[----:B------:R-:W-:Y:S01]  /*0180*/  ISETP.GE.AND P5, PT, R2, UR4, PT ;  /* 0x0000000402007c0c */ /* 0x000fe2000bfa6270 */
[----:B------:R-:W3:Y:S06]  /*0190*/  @!P2 LDG.E R6, desc[UR8][R4.64+0x4] ;  /* 0x000004080406a981 */ /* 0x000eec000c1e1900 */
[----:B------:R-:W5:Y:S04]  /*01a0*/  @!P3 LDG.E R8, desc[UR8][R4.64+0x8] ;  /* 0x000008080408b981 */ /* 0x000f68000c1e1900 */
[----:B------:R-:W4:Y:S04]  /*01b0*/  @!P4 LDG.E R9, desc[UR8][R4.64+0xc] ;  /* 0x00000c080409c981 */ /* 0x000f28000c1e1900 */
[----:B------:R-:W4:Y:S01]  /*01c0*/  @!P5 LDG.E R10, desc[UR8][R4.64+0x10] ;  /* 0x00001008040ad981 */ /* 0x000f22000c1e1900 */
[----:B------:R-:W-:-:S02]  /*01d0*/  VIADD R2, R7, 0x5 ;  /* 0x0000000507027836 */ /* 0x000fc40000000000 */
[C---:B------:R-:W-:Y:S02]  /*01e0*/  VIADD R11, R7.reuse, 0x7 ;  /* 0x00000007070b7836 */ /* 0x040fe40000000000 */
[----:B------:R-:W-:Y:S01]  /*01f0*/  VIADD R3, R7, 0x6 ;  /* 0x0000000607037836 */ /* 0x000fe20000000000 */
[----:B------:R-:W-:Y:S01]  /*0200*/  ISETP.GE.AND P6, PT, R2, UR4, PT ;  /* 0x0000000402007c0c */ /* 0x000fe2000bfc6270 */
[----:B------:R-:W-:-:S03]  /*0210*/  IMAD.MOV.U32 R2, RZ, RZ, -0x1 ;  /* 0xffffffffff027424 */ /* 0x000fc600078e00ff */
[----:B------:R-:W-:Y:S01]  /*0220*/  ISETP.GE.AND P0, PT, R3, UR4, PT ;  /* 0x0000000403007c0c */ /* 0x000fe2000bf06270 */
[----:B------:R-:W-:Y:S02]  /*0230*/  IMAD.MOV.U32 R3, RZ, RZ, -0x1 ;  /* 0xffffffffff037424 */ /* 0x000fe400078e00ff */
[----:B------:R-:W-:-:S06]  /*0240*/  VIADD R15, R7, 0xb ;  /* 0x0000000b070f7836 */ /* 0x000fcc0000000000 */
[----:B------:R-:W4:Y:S01]  /*0250*/  @!P6 LDG.E R17, desc[UR8][R4.64+0x14] ;  /* 0x000014080411e981 */ /* 0x000f22000c1e1900 */
[----:B--2---:R-:W-:Y:S01]  /*0260*/  @!P1 LOP3.LUT R2, R12, 0x80000000, RZ, 0x3c, !PT ;  /* 0x800000000c029812 */ /* 0x004fe200078e3cff */
[----:B------:R-:W-:Y:S01]  /*0270*/  IMAD.MOV.U32 R12, RZ, RZ, -0x1 ;  /* 0xffffffffff0c7424 */ /* 0x000fe200078e00ff */
[----:B------:R-:W-:Y:S01]  /*0280*/  ISETP.GE.AND P1, PT, R11, UR4, PT ;  /* 0x000000040b007c0c */ /* 0x000fe2000bf26270 */
[C---:B------:R-:W-:Y:S01]  /*0290*/  VIADD R11, R7.reuse, 0x8 ;  /* 0x00000008070b7836 */ /* 0x040fe20000000000 */
[----:B---3--:R-:W-:Y:S01]  /*02a0*/  @!P2 LOP3.LUT R3, R6, 0x80000000, RZ, 0x3c, !PT ;  /* 0x800000000603a812 */ /* 0x008fe200078e3cff */
[----:B------:R-:W-:-:S03]  /*02b0*/  VIADD R6, R7, 0x9 ;  /* 0x0000000907067836 */ /* 0x000fc60000000000 */
[----:B------:R-:W-:Y:S01]  /*02c0*/  ISETP.GE.AND P2, PT, R11, UR4, PT ;  /* 0x000000040b007c0c */ /* 0x000fe2000bf46270 */
[----:B------:R-:W-:Y:S01]  /*02d0*/  VIADD R11, R7, 0xa ;  /* 0x0000000a070b7836 */ /* 0x000fe20000000000 */
[----:B-----5:R-:W-:Y:S02]  /*02e0*/  @!P3 LOP3.LUT R12, R8, 0x80000000, RZ, 0x3c, !PT ;  /* 0x80000000080cb812 */ /* 0x020fe400078e3cff */
[----:B------:R-:W-:Y:S02]  /*02f0*/  ISETP.GE.AND P3, PT, R6, UR4, PT ;  /* 0x0000000406007c0c */ /* 0x000fe4000bf66270 */
[----:B----4-:R-:W-:Y:S01]  /*0300*/  @!P4 LOP3.LUT R13, R9, 0x80000000, RZ, 0x3c, !PT ;  /* 0x80000000090dc812 */ /* 0x010fe200078e3cff */
[----:B------:R-:W2:Y:S01]  /*0310*/  @!P0 LDG.E R6, desc[UR8][R4.64+0x18] ;  /* 0x0000180804068981 */ /* 0x000ea2000c1e1900 */
[----:B------:R-:W-:Y:S02]  /*0320*/  ISETP.GE.AND P4, PT, R11, UR4, PT ;  /* 0x000000040b007c0c */ /* 0x000fe4000bf86270 */
[----:B------:R-:W-:Y:S01]  /*0330*/  @!P5 LOP3.LUT R14, R10, 0x80000000, RZ, 0x3c, !PT ;  /* 0x800000000a0ed812 */ /* 0x000fe200078e3cff */
[----:B------:R-:W3:Y:S01]  /*0340*/  @!P1 LDG.E R8, desc[UR8][R4.64+0x1c] ;  /* 0x00001c0804089981 */ /* 0x000ee2000c1e1900 */
[----:B------:R-:W-:-:S03]  /*0350*/  ISETP.GE.AND P5, PT, R15, UR4, PT ;  /* 0x000000040f007c0c */ /* 0x000fc6000bfa6270 */
[----:B------:R-:W4:Y:S04]  /*0360*/  @!P2 LDG.E R9, desc[UR8][R4.64+0x20] ;  /* 0x000020080409a981 */ /* 0x000f28000c1e1900 */
[----:B------:R-:W5:Y:S04]  /*0370*/  @!P3 LDG.E R10, desc[UR8][R4.64+0x24] ;  /* 0x00002408040ab981 */ /* 0x000f68000c1e1900 */
[----:B------:R-:W5:Y:S04]  /*0380*/  @!P4 LDG.E R11, desc[UR8][R4.64+0x28] ;  /* 0x00002808040bc981 */ /* 0x000f68000c1e1900 */
[----:B------:R-:W5:Y:S01]  /*0390*/  @!P5 LDG.E R22, desc[UR8][R4.64+0x2c] ;  /* 0x00002c080416d981 */ /* 0x000f62000c1e1900 */
[----:B------:R-:W-:-:S02]  /*03a0*/  VIADD R16, R7, 0xc ;  /* 0x0000000c07107836 */ /* 0x000fc40000000000 */
[----:B------:R-:W-:Y:S01]  /*03b0*/  IMAD.MOV.U32 R15, RZ, RZ, -0x1 ;  /* 0xffffffffff0f7424 */ /* 0x000fe200078e00ff */
[----:B------:R-:W-:Y:S01]  /*03c0*/  @!P6 LOP3.LUT R15, R17, 0x80000000, RZ, 0x3c, !PT ;  /* 0x80000000110fe812 */ /* 0x000fe200078e3cff */
[C---:B------:R-:W-:Y:S01]  /*03d0*/  VIADD R18, R7.reuse, 0xd ;  /* 0x0000000d07127836 */ /* 0x040fe20000000000 */
[----:B------:R-:W-:Y:S01]  /*03e0*/  ISETP.GE.AND P6, PT, R16, UR4, PT ;  /* 0x0000000410007c0c */ /* 0x000fe2000bfc6270 */
[----:B------:R-:W-:Y:S02]  /*03f0*/  IMAD.MOV.U32 R16, RZ, RZ, -0x1 ;  /* 0xffffffffff107424 */ /* 0x000fe400078e00ff */
[----:B------:R-:W-:Y:S02]  /*0400*/  IMAD.MOV.U32 R17, RZ, RZ, -0x1 ;  /* 0xffffffffff117424 */ /* 0x000fe400078e00ff */
[----:B------:R-:W-:-:S08]  /*0410*/  VIADD R19, R7, 0xe ;  /* 0x0000000e07137836 */ /* 0x000fd00000000000 */
[----:B------:R-:W5:Y:S01]  /*0420*/  @!P6 LDG.E R24, desc[UR8][R4.64+0x30] ;  /* 0x000030080418e981 */ /* 0x000f62000c1e1900 */
[----:B--2---:R-:W-:Y:S01]  /*0430*/  @!P0 LOP3.LUT R16, R6, 0x80000000, RZ, 0x3c, !PT ;  /* 0x8000000006108812 */ /* 0x004fe200078e3cff */
[C---:B------:R-:W-:Y:S01]  /*0440*/  VIADD R6, R7.reuse, 0xf ;  /* 0x0000000f07067836 */ /* 0x040fe20000000000 */
[----:B------:R-:W-:Y:S01]  /*0450*/  ISETP.GE.AND P0, PT, R18, UR4, PT ;  /* 0x0000000412007c0c */ /* 0x000fe2000bf06270 */
[----:B------:R-:W-:Y:S01]  /*0460*/  IMAD.MOV.U32 R18, RZ, RZ, -0x1 ;  /* 0xffffffffff127424 */ /* 0x000fe200078e00ff */
[----:B---3--:R-:W-:Y:S01]  /*0470*/  @!P1 LOP3.LUT R17, R8, 0x80000000, RZ, 0x3c, !PT ;  /* 0x8000000008119812 */ /* 0x008fe200078e3cff */
[----:B------:R-:W-:Y:S01]  /*0480*/  VIADD R8, R7, 0x10 ;  /* 0x0000001007087836 */ /* 0x000fe20000000000 */
[----:B----4-:R-:W-:Y:S02]  /*0490*/  @!P2 LOP3.LUT R18, R9, 0x80000000, RZ, 0x3c, !PT ;  /* 0x800000000912a812 */ /* 0x010fe400078e3cff */
[----:B------:R-:W-:Y:S01]  /*04a0*/  ISETP.GE.AND P2, PT, R6, UR4, PT ;  /* 0x0000000406007c0c */ /* 0x000fe2000bf46270 */
[----:B------:R-:W-:-:S02]  /*04b0*/  VIADD R6, R7, 0x11 ;  /* 0x0000001107067836 */ /* 0x000fc40000000000 */
[----:B------:R-:W-:Y:S01]  /*04c0*/  VIADD R7, R7, 0x12 ;  /* 0x0000001207077836 */ /* 0x000fe20000000000 */
[----:B------:R-:W-:Y:S01]  /*04d0*/  ISETP.GE.AND P1, PT, R19, UR4, PT ;  /* 0x0000000413007c0c */ /* 0x000fe2000bf26270 */
[----:B------:R-:W-:Y:S01]  /*04e0*/  IMAD.MOV.U32 R19, RZ, RZ, -0x1 ;  /* 0xffffffffff137424 */ /* 0x000fe200078e00ff */
[----:B-----5:R-:W-:Y:S02]  /*04f0*/  @!P3 LOP3.LUT R19, R10, 0x80000000, RZ, 0x3c, !PT ;  /* 0x800000000a13b812 */ /* 0x020fe400078e3cff */
[----:B------:R-:W-:Y:S02]  /*0500*/  @!P4 LOP3.LUT R20, R11, 0x80000000, RZ, 0x3c, !PT ;  /* 0x800000000b14c812 */ /* 0x000fe400078e3cff */
[----:B------:R-:W-:Y:S02]  /*0510*/  @!P5 LOP3.LUT R21, R22, 0x80000000, RZ, 0x3c, !PT ;  /* 0x800000001615d812 */ /* 0x000fe400078e3cff */
[----:B------:R-:W-:Y:S02]  /*0520*/  ISETP.GE.AND P3, PT, R8, UR4, PT ;  /* 0x0000000408007c0c */ /* 0x000fe4000bf66270 */
[----:B------:R-:W-:Y:S01]  /*0530*/  ISETP.GE.AND P4, PT, R6, UR4, PT ;  /* 0x0000000406007c0c */ /* 0x000fe2000bf86270 */
[----:B------:R-:W2:Y:S01]  /*0540*/  @!P2 LDG.E R8, desc[UR8][R4.64+0x3c] ;  /* 0x00003c080408a981 */ /* 0x000ea2000c1e1900 */
[----:B------:R-:W-:Y:S01]  /*0550*/  ISETP.GE.AND P5, PT, R7, UR4, PT ;  /* 0x0000000407007c0c */ /* 0x000fe2000bfa6270 */
[----:B------:R-:W0:Y:S02]  /*0560*/  LDCU.64 UR4, c[0x0][0x3a8] ;  /* 0x00007500ff0477ac */ /* 0x000e240008000a00 */
[----:B------:R-:W3:Y:S04]  /*0570*/  @!P0 LDG.E R6, desc[UR8][R4.64+0x34] ;  /* 0x0000340804068981 */ /* 0x000ee8000c1e1900 */
[----:B------:R-:W4:Y:S04]  /*0580*/  @!P1 LDG.E R7, desc[UR8][R4.64+0x38] ;  /* 0x0000380804079981 */ /* 0x000f28000c1e1900 */
[----:B------:R-:W5:Y:S04]  /*0590*/  @!P3 LDG.E R9, desc[UR8][R4.64+0x40] ;  /* 0x000040080409b981 */ /* 0x000f68000c1e1900 */
[----:B------:R-:W5:Y:S04]  /*05a0*/  @!P4 LDG.E R10, desc[UR8][R4.64+0x44] ;  /* 0x00004408040ac981 */ /* 0x000f68000c1e1900 */
[----:B------:R-:W5:Y:S01]  /*05b0*/  @!P5 LDG.E R11, desc[UR8][R4.64+0x48] ;  /* 0x00004808040bd981 */ /* 0x000f62000c1e1900 */
[----:B0-----:R-:W-:-:S02]  /*05c0*/  UIADD3 UR7, UPT, UPT, UR4, 0x6, URZ ;  /* 0x0000000604077890 */ /* 0x001fc4000fffe0ff */
[----:B------:R-:W-:-:S03]  /*05d0*/  UIADD3 UR5, UPT, UPT, -UR4, UR5, URZ ;  /* 0x0000000504057290 */ /* 0x000fc6000fffe1ff */
[----:B------:R-:W-:Y:S02]  /*05e0*/  UMOV UR4, 0x400 ;  /* 0x0000040000047882 */ /* 0x000fe40000000000 */
[----:B------:R-:W-:Y:S01]  /*05f0*/  ULEA UR4, UR6, UR4, 0x18 ;  /* 0x0000000406047291 */ /* 0x000fe2000f8ec0ff */
[----:B------:R-:W-:-:S05]  /*0600*/  SHF.R.U32.HI R105, RZ, 0x5, R0 ;  /* 0x00000005ff697819 */ /* 0x000fca0000011600 */
[----:B------:R-:W-:Y:S01]  /*0610*/  LEA R29, R0, UR4, 0x2 ;  /* 0x00000004001d7c11 */ /* 0x000fe2000f8e10ff */
[----:B------:R-:W-:Y:S01]  /*0620*/  IMAD.MOV.U32 R22, RZ, RZ, -0x1 ;  /* 0xffffffffff167424 */ /* 0x000fe200078e00ff */
[----:B------:R-:W-:-:S03]  /*0630*/  @!P6 LOP3.LUT R22, R24, 0x80000000, RZ, 0x3c, !PT ;  /* 0x800000001816e812 */ /* 0x000fc600078e3cff */
[----:B------:R-:W-:Y:S01]  /*0640*/  IMAD R31, R0, 0x80, R29 ;  /* 0x00000080001f7824 */ /* 0x000fe200078e021d */
[----:B------:R-:W-:Y:S01]  /*0650*/  LEA R32, R105, UR4, 0x2 ;  /* 0x0000000469207c11 */ /* 0x000fe2000f8e10ff */
[----:B------:R-:W-:Y:S02]  /*0660*/  IMAD.MOV.U32 R24, RZ, RZ, -0x1 ;  /* 0xffffffffff187424 */ /* 0x000fe400078e00ff */
[----:B------:R-:W-:Y:S02]  /*0670*/  IMAD.MOV.U32 R26, RZ, RZ, -0x1 ;  /* 0xffffffffff1a7424 */ /* 0x000fe400078e00ff */
[----:B------:R-:W-:Y:S02]  /*0680*/  IMAD.MOV.U32 R27, RZ, RZ, -0x1 ;  /* 0xffffffffff1b7424 */ /* 0x000fe400078e00ff */
[----:B------:R-:W-:Y:S02]  /*0690*/  IMAD.MOV.U32 R28, RZ, RZ, -0x1 ;  /* 0xffffffffff1c7424 */ /* 0x000fe400078e00ff */
[----:B------:R-:W-:-:S02]  /*06a0*/  IMAD.MOV.U32 R30, RZ, RZ, -0x1 ;  /* 0xffffffffff1e7424 */ /* 0x000fc400078e00ff */
[----:B------:R-:W-:Y:S01]  /*06b0*/  IMAD R33, R0, -0x38, R31 ;  /* 0xffffffc800217824 */ /* 0x000fe200078e021f */
[----:B------:R-:W-:Y:S01]  /*06c0*/  BAR.SYNC.DEFER_BLOCKING 0x0 ;  /* 0x0000000000007b1d */ /* 0x000fe20000010000 */
[----:B--2---:R-:W-:Y:S02]  /*06d0*/  @!P2 LOP3.LUT R26, R8, 0x80000000, RZ, 0x3c, !PT ;  /* 0x80000000081aa812 */ /* 0x004fe400078e3cff */
[----:B---3--:R-:W-:Y:S02]  /*06e0*/  @!P0 LOP3.LUT R24, R6, 0x80000000, RZ, 0x3c, !PT ;  /* 0x8000000006188812 */ /* 0x008fe400078e3cff */
[----:B----4-:R-:W-:Y:S02]  /*06f0*/  @!P1 LOP3.LUT R25, R7, 0x80000000, RZ, 0x3c, !PT ;  /* 0x8000000007199812 */ /* 0x010fe400078e3cff */
[----:B-----5:R-:W-:Y:S02]  /*0700*/  @!P3 LOP3.LUT R27, R9, 0x80000000, RZ, 0x3c, !PT ;  /* 0x80000000091bb812 */ /* 0x020fe400078e3cff */
[----:B------:R-:W-:-:S02]  /*0710*/  @!P4 LOP3.LUT R28, R10, 0x80000000, RZ, 0x3c, !PT ;  /* 0x800000000a1cc812 */ /* 0x000fc400078e3cff */
[----:B------:R-:W-:-:S07]  /*0720*/  @!P5 LOP3.LUT R30, R11, 0x80000000, RZ, 0x3c, !PT ;  /* 0x800000000b1ed812 */ /* 0x000fce00078e3cff */
.L_x_885:
        /* <DEDUP_REMOVED lines=514> */
.L_x_884:
[----:B------:R-:W-:Y:S01]  /*2750*/  LEA R5, R5, UR4, 0x2 ;  /* 0x0000000405057c11 */ /* 0x000fe2000f8e10ff */
[C---:B------:R-:W-:Y:S01]  /*2760*/  IMAD R33, R0.reuse, -0x48, R33 ;  /* 0xffffffb800217824 */ /* 0x040fe200078e0221 */
[----:B------:R-:W-:Y:S01]  /*2770*/  LEA R4, R37, UR4, 0x2 ;  /* 0x0000000425047c11 */ /* 0x000fe2000f8e10ff */
[C---:B------:R-:W-:Y:S01]  /*2780*/  VIADD R7, R0.reuse, 0x100 ;  /* 0x0000010000077836 */ /* 0x040fe20000000000 */
        /* <DEDUP_REMOVED lines=8> */
[----:B------:R-:W-:Y:S01]  /*2810*/  STS [R39], R12 ;  /* 0x0000000c27007388 */ /* 0x000fe20000000800 */
[----:B------:R-:W-:Y:S02]  /*2820*/  LEA R10, R49, UR4, 0x2 ;  /* 0x00000004310a7c11 */ /* 0x000fe4000f8e10ff */
[----:B------:R-:W-:Y:S01]  /*2830*/  LEA R51, R51, UR4, 0x2 ;  /* 0x0000000433337c11 */ /* 0x000fe2000f8e10ff */
[----:B------:R2:W-:Y:S01]  /*2840*/  STS [R6], R13 ;  /* 0x0000000d06007388 */ /* 0x0005e20000000800 */
[----:B0-----:R-:W-:Y:S02]  /*2850*/  LEA R2, R53, UR4, 0x2 ;  /* 0x0000000435027c11 */ /* 0x001fe4000f8e10ff */
[----:B------:R-:W-:Y:S01]  /*2860*/  LEA R55, R55, UR4, 0x2 ;  /* 0x0000000437377c11 */ /* 0x000fe2000f8e10ff */
[----:B------:R0:W-:Y:S01]  /*2870*/  STS [R43], R14 ;  /* 0x0000000e2b007388 */ /* 0x0001e20000000800 */
[----:B-1----:R-:W-:-:S02]  /*2880*/  LEA R4, R57, UR4, 0x2 ;  /* 0x0000000439047c11 */ /* 0x002fc4000f8e10ff */
[----:B------:R-:W-:Y:S01]  /*2890*/  LEA R59, R59, UR4, 0x2 ;  /* 0x000000043b3b7c11 */ /* 0x000fe2000f8e10ff */
[----:B------:R1:W-:Y:S01]  /*28a0*/  STS [R8], R15 ;  /* 0x0000000f08007388 */ /* 0x0003e20000000800 */
[----:B------:R-:W-:Y:S01]  /*28b0*/  LEA R61, R61, UR4, 0x2 ;  /* 0x000000043d3d7c11 */ /* 0x000fe2000f8e10ff */
[C---:B--2---:R-:W-:Y:S01]  /*28c0*/  VIADD R13, R0.reuse, 0x500 ;  /* 0x00000500000d7836 */ /* 0x044fe20000000000 */
[----:B------:R-:W-:Y:S01]  /*28d0*/  LEA R6, R63, UR4, 0x2 ;  /* 0x000000043f067c11 */ /* 0x000fe2000f8e10ff */
[----:B------:R2:W-:Y:S01]  /*28e0*/  STS [R47], R16 ;  /* 0x000000102f007388 */ /* 0x0005e20000000800 */
[----:B------:R-:W-:Y:S01]  /*28f0*/  LEA R65, R65, UR4, 0x2 ;  /* 0x0000000441417c11 */ /* 0x000fe2000f8e10ff */
[C---:B0-----:R-:W-:Y:S01]  /*2900*/  VIADD R14, R0.reuse, 0x600 ;  /* 0x00000600000e7836 */ /* 0x041fe20000000000 */
[----:B------:R-:W-:Y:S01]  /*2910*/  LEA R69, R69, UR4, 0x2 ;  /* 0x0000000445457c11 */ /* 0x000fe2000f8e10ff */
[----:B------:R0:W-:Y:S01]  /*2920*/  STS [R10], R17 ;  /* 0x000000110a007388 */ /* 0x0001e20000000800 */
[----:B------:R-:W-:Y:S01]  /*2930*/  LEA R71, R71, UR4, 0x2 ;  /* 0x0000000447477c11 */ /* 0x000fe2000f8e10ff */
[C---:B-1----:R-:W-:Y:S01]  /*2940*/  VIADD R15, R0.reuse, 0x700 ;  /* 0x00000700000f7836 */ /* 0x042fe20000000000 */
[----:B------:R-:W-:Y:S01]  /*2950*/  LEA R8, R67, UR4, 0x2 ;  /* 0x0000000443087c11 */ /* 0x000fe2000f8e10ff */
[----:B------:R-:W-:Y:S01]  /*2960*/  STS [R51], R18 ;  /* 0x0000001233007388 */ /* 0x000fe20000000800 */
[----:B------:R-:W1:Y:S01]  /*2970*/  LDCU.64 UR4, c[0x0][0x3a0] ;  /* 0x00007400ff0477ac */ /* 0x000e620008000a00 */
[C---:B------:R-:W-:Y:S01]  /*2980*/  LOP3.LUT R12, R0.reuse, 0x400, RZ, 0xfc, !PT ;  /* 0x00000400000c7812 */ /* 0x040fe200078efcff */
[C---:B--2---:R-:W-:Y:S01]  /*2990*/  VIADD R16, R0.reuse, 0xd00 ;  /* 0x00000d0000107836 */ /* 0x044fe20000000000 */
[----:B------:R2:W-:Y:S01]  /*29a0*/  STS [R2], R19 ;  /* 0x0000001302007388 */ /* 0x0005e20000000800 */
[----:B0-----:R-:W-:-:S03]  /*29b0*/  VIADD R10, R0, 0x300 ;  /* 0x00000300000a7836 */ /* 0x001fc60000000000 */
[----:B------:R-:W-:Y:S04]  /*29c0*/  STS [R55], R20 ;  /* 0x0000001437007388 */ /* 0x000fe80000000800 */
[----:B------:R-:W-:Y:S01]  /*29d0*/  STS [R4], R21 ;  /* 0x0000001504007388 */ /* 0x000fe20000000800 */
[----:B--2---:R-:W0:Y:S03]  /*29e0*/  LDC.64 R2, c[0x0][0x388] ;  /* 0x0000e200ff027b82 */ /* 0x004e260000000a00 */
[----:B------:R-:W-:Y:S01]  /*29f0*/  STS [R59], R22 ;  /* 0x000000163b007388 */ /* 0x000fe20000000800 */
[----:B-1----:R-:W-:-:S03]  /*2a00*/  ISETP.GE.U32.AND P2, PT, R7, UR4, PT ;  /* 0x0000000407007c0c */ /* 0x002fc6000bf46070 */
[----:B------:R-:W-:Y:S01]  /*2a10*/  STS [R61], R24 ;  /* 0x000000183d007388 */ /* 0x000fe20000000800 */
[----:B------:R-:W-:Y:S02]  /*2a20*/  ISETP.GE.U32.AND P3, PT, R9, UR4, PT ;  /* 0x0000000409007c0c */ /* 0x000fe4000bf66070 */
[----:B------:R-:W-:Y:S01]  /*2a30*/  ISETP.GE.U32.AND P6, PT, R10, UR4, PT ;  /* 0x000000040a007c0c */ /* 0x000fe2000bfc6070 */
[----:B------:R-:W-:Y:S01]  /*2a40*/  STS [R6], R25 ;  /* 0x0000001906007388 */ /* 0x000fe20000000800 */
[----:B------:R-:W-:Y:S02]  /*2a50*/  ISETP.GE.U32.AND.EX P3, PT, RZ, UR5, PT, P3 ;  /* 0x00000005ff007c0c */ /* 0x000fe4000bf66130 */
[----:B------:R-:W-:Y:S01]  /*2a60*/  ISETP.GE.U32.AND.EX P2, PT, RZ, UR5, PT, P2 ;  /* 0x00000005ff007c0c */ /* 0x000fe2000bf46120 */
[----:B------:R-:W-:Y:S01]  /*2a70*/  STS [R65], R26 ;  /* 0x0000001a41007388 */ /* 0x000fe20000000800 */
[----:B------:R-:W-:Y:S02]  /*2a80*/  ISETP.GE.U32.AND P1, PT, R13, UR4, PT ;  /* 0x000000040d007c0c */ /* 0x000fe4000bf26070 */
[----:B------:R-:W-:Y:S01]  /*2a90*/  ISETP.GE.U32.AND.EX P6, PT, RZ, UR5, PT, P6 ;  /* 0x00000005ff007c0c */ /* 0x000fe2000bfc6160 */
[----:B------:R-:W-:Y:S01]  /*2aa0*/  STS [R8], R27 ;  /* 0x0000001b08007388 */ /* 0x000fe20000000800 */
[----:B------:R-:W-:-:S02]  /*2ab0*/  ISETP.GE.U32.AND.EX P1, PT, RZ, UR5, PT, P1 ;  /* 0x00000005ff007c0c */ /* 0x000fc4000bf26110 */
[----:B------:R-:W-:Y:S01]  /*2ac0*/  ISETP.GE.U32.AND P5, PT, R12, UR4, PT ;  /* 0x000000040c007c0c */ /* 0x000fe2000bfa6070 */
[----:B------:R-:W-:Y:S01]  /*2ad0*/  STS [R69], R28 ;  /* 0x0000001c45007388 */ /* 0x000fe20000000800 */
[----:B------:R-:W-:Y:S01]  /*2ae0*/  ISETP.GE.U32.AND P4, PT, R15, UR4, PT ;  /* 0x000000040f007c0c */ /* 0x000fe2000bf86070 */
[----:B0-----:R-:W-:Y:S01]  /*2af0*/  IMAD.WIDE.U32 R2, R0, 0x4, R2 ;  /* 0x0000000400027825 */ /* 0x001fe200078e0002 */
[----:B------:R-:W-:Y:S01]  /*2b00*/  ISETP.GE.U32.AND.EX P5, PT, RZ, UR5, PT, P5 ;  /* 0x00000005ff007c0c */ /* 0x000fe2000bfa6150 */
[----:B------:R-:W-:Y:S01]  /*2b10*/  STS [R71], R30 ;  /* 0x0000001e47007388 */ /* 0x000fe20000000800 */
[----:B------:R-:W-:Y:S01]  /*2b20*/  BAR.SYNC.DEFER_BLOCKING 0x0 ;  /* 0x0000000000007b1d */ /* 0x000fe20000010000 */
[----:B------:R-:W-:Y:S01]  /*2b30*/  ISETP.GE.U32.AND P0, PT, R14, UR4, PT ;  /* 0x000000040e007c0c */ /* 0x000fe2000bf06070 */
[C---:B------:R-:W-:Y:S01]  /*2b40*/  VIADD R14, R0.reuse, 0x900 ;  /* 0x00000900000e7836 */ /* 0x040fe20000000000 */
[----:B------:R-:W-:Y:S02]  /*2b50*/  LOP3.LUT R12, R0, 0x800, RZ, 0xfc, !PT ;  /* 0x00000800000c7812 */ /* 0x000fe400078efcff */
[----:B------:R-:W-:-:S02]  /*2b60*/  ISETP.GE.U32.AND.EX P0, PT, RZ, UR5, PT, P0 ;  /* 0x00000005ff007c0c */ /* 0x000fc4000bf06100 */
[----:B------:R-:W-:Y:S01]  /*2b70*/  ISETP.GE.U32.AND.EX P4, PT, RZ, UR5, PT, P4 ;  /* 0x00000005ff007c0c */ /* 0x000fe2000bf86140 */
[----:B------:R-:W0:Y:S04]  /*2b80*/  LDS R5, [R33+0x800] ;  /* 0x0008000021057984 */ /* 0x000e280000000800 */
[----:B------:R-:W1:Y:S04]  /*2b90*/  LDS R4, [R33+0x400] ;  /* 0x0004000021047984 */ /* 0x000e680000000800 */
[----:B------:R-:W2:Y:S04]  /*2ba0*/  LDS R6, [R33+0xc00] ;  /* 0x000c000021067984 */ /* 0x000ea80000000800 */
[----:B------:R-:W3:Y:S04]  /*2bb0*/  LDS R8, [R33+0x1400] ;  /* 0x0014000021087984 */ /* 0x000ee80000000800 */
[----:B------:R-:W4:Y:S04]  /*2bc0*/  LDS R7, [R33+0x1000] ;  /* 0x0010000021077984 */ /* 0x000f280000000800 */
[----:B------:R-:W5:Y:S04]  /*2bd0*/  LDS R9, [R33+0x1800] ;  /* 0x0018000021097984 */ /* 0x000f680000000800 */
[----:B------:R-:W5:Y:S01]  /*2be0*/  LDS R10, [R33+0x1c00] ;  /* 0x001c0000210a7984 */ /* 0x000f620000000800 */
[----:B0-----:R-:W-:-:S03]  /*2bf0*/  @!P3 LOP3.LUT R13, R5, 0x80000000, RZ, 0x3c, !PT ;  /* 0x80000000050db812 */ /* 0x001fc600078e3cff */
[----:B------:R-:W-:Y:S01]  /*2c00*/  LDS R5, [R33+0x2400] ;  /* 0x0024000021057984 */ /* 0x000fe20000000800 */
[----:B-1----:R-:W-:-:S03]  /*2c10*/  @!P2 LOP3.LUT R11, R4, 0x80000000, RZ, 0x3c, !PT ;  /* 0x80000000040ba812 */ /* 0x002fc600078e3cff */
[----:B------:R-:W0:Y:S01]  /*2c20*/  LDS R4, [R33+0x2000] ;  /* 0x0020000021047984 */ /* 0x000e220000000800 */
[----:B--2---:R-:W-:-:S03]  /*2c30*/  @!P6 LOP3.LUT R15, R6, 0x80000000, RZ, 0x3c, !PT ;  /* 0x80000000060fe812 */ /* 0x004fc600078e3cff */
[----:B------:R-:W-:Y:S01]  /*2c40*/  @!P2 STG.E desc[UR8][R2.64+0x400], R11 ;  /* 0x0004000b0200a986 */ /* 0x000fe2000c101908 */
[----:B------:R-:W-:Y:S01]  /*2c50*/  ISETP.GE.U32.AND P2, PT, R12, UR4, PT ;  /* 0x000000040c007c0c */ /* 0x000fe2000bf46070 */
[----:B------:R-:W-:Y:S01]  /*2c60*/  VIADD R12, R0, 0xa00 ;  /* 0x00000a00000c7836 */ /* 0x000fe20000000000 */
[----:B---3--:R-:W-:Y:S01]  /*2c70*/  @!P1 LOP3.LUT R19, R8, 0x80000000, RZ, 0x3c, !PT ;  /* 0x8000000008139812 */ /* 0x008fe200078e3cff */
[----:B------:R-:W-:Y:S01]  /*2c80*/  LDS R11, [R33+0x2800] ;  /* 0x00280000210b7984 */ /* 0x000fe20000000800 */
[----:B------:R-:W-:Y:S02]  /*2c90*/  ISETP.GE.U32.AND.EX P2, PT, RZ, UR5, PT, P2 ;  /* 0x00000005ff007c0c */ /* 0x000fe4000bf46120 */
[----:B----4-:R-:W-:Y:S01]  /*2ca0*/  @!P5 LOP3.LUT R17, R7, 0x80000000, RZ, 0x3c, !PT ;  /* 0x800000000711d812 */ /* 0x010fe200078e3cff */
[----:B------:R-:W-:Y:S01]  /*2cb0*/  LDS R6, [R33+0x2c00] ;  /* 0x002c000021067984 */ /* 0x000fe20000000800 */
[----:B-----5:R-:W-:-:S03]  /*2cc0*/  @!P0 LOP3.LUT R21, R9, 0x80000000, RZ, 0x3c, !PT ;  /* 0x8000000009158812 */ /* 0x020fc600078e3cff */
[----:B------:R-:W-:Y:S01]  /*2cd0*/  @!P1 STG.E desc[UR8][R2.64+0x1400], R19 ;  /* 0x0014001302009986 */ /* 0x000fe2000c101908 */
[----:B------:R-:W-:-:S03]  /*2ce0*/  ISETP.GE.U32.AND P1, PT, R0, UR4, PT ;  /* 0x0000000400007c0c */ /* 0x000fc6000bf26070 */
[----:B------:R-:W1:Y:S01]  /*2cf0*/  LDS R7, [R33+0x3000] ;  /* 0x0030000021077984 */ /* 0x000e620000000800 */
[----:B------:R-:W-:-:S03]  /*2d00*/  ISETP.GE.U32.AND.EX P1, PT, RZ, UR5, PT, P1 ;  /* 0x00000005ff007c0c */ /* 0x000fc6000bf26110 */
[----:B------:R-:W-:Y:S01]  /*2d10*/  @!P3 STG.E desc[UR8][R2.64+0x800], R13 ;  /* 0x0008000d0200b986 */ /* 0x000fe2000c101908 */
[----:B------:R-:W-:Y:S01]  /*2d20*/  ISETP.GE.U32.AND P3, PT, R14, UR4, PT ;  /* 0x000000040e007c0c */ /* 0x000fe2000bf66070 */
[----:B------:R-:W-:Y:S02]  /*2d30*/  VIADD R14, R0, 0xb00 ;  /* 0x00000b00000e7836 */ /* 0x000fe40000000000 */
[----:B------:R2:W-:Y:S01]  /*2d40*/  @!P6 STG.E desc[UR8][R2.64+0xc00], R15 ;  /* 0x000c000f0200e986 */ /* 0x0005e2000c101908 */
[----:B------:R-:W-:Y:S02]  /*2d50*/  ISETP.GE.U32.AND P6, PT, R12, UR4, PT ;  /* 0x000000040c007c0c */ /* 0x000fe4000bfc6070 */
[----:B------:R-:W-:Y:S01]  /*2d60*/  LOP3.LUT R12, R0, 0xc00, RZ, 0xfc, !PT ;  /* 0x00000c00000c7812 */ /* 0x000fe200078efcff */
[----:B------:R0:W-:Y:S01]  /*2d70*/  @!P5 STG.E desc[UR8][R2.64+0x1000], R17 ;  /* 0x001000110200d986 */ /* 0x0001e2000c101908 */
[----:B------:R-:W-:Y:S02]  /*2d80*/  ISETP.GE.U32.AND.EX P3, PT, RZ, UR5, PT, P3 ;  /* 0x00000005ff007c0c */ /* 0x000fe4000bf66130 */
[----:B------:R-:W-:Y:S01]  /*2d90*/  ISETP.GE.U32.AND P5, PT, R14, UR4, PT ;  /* 0x000000040e007c0c */ /* 0x000fe2000bfa6070 */
[----:B------:R-:W-:Y:S01]  /*2da0*/  @!P0 STG.E desc[UR8][R2.64+0x1800], R21 ;  /* 0x0018001502008986 */ /* 0x000fe2000c101908 */
[----:B------:R-:W-:-:S02]  /*2db0*/  ISETP.GE.U32.AND P0, PT, R12, UR4, PT ;  /* 0x000000040c007c0c */ /* 0x000fc4000bf06070 */
[----:B--2---:R-:W-:Y:S01]  /*2dc0*/  @!P4 LOP3.LUT R15, R10, 0x80000000, RZ, 0x3c, !PT ;  /* 0x800000000a0fc812 */ /* 0x004fe200078e3cff */
[----:B------:R-:W2:Y:S01]  /*2dd0*/  LDS R8, [R33+0x3400] ;  /* 0x0034000021087984 */ /* 0x000ea20000000800 */
[----:B------:R-:W-:Y:S02]  /*2de0*/  ISETP.GE.U32.AND.EX P0, PT, RZ, UR5, PT, P0 ;  /* 0x00000005ff007c0c */ /* 0x000fe4000bf06100 */
[----:B0-----:R-:W-:Y:S01]  /*2df0*/  @!P2 LOP3.LUT R17, R4, 0x80000000, RZ, 0x3c, !PT ;  /* 0x800000000411a812 */ /* 0x001fe200078e3cff */
[----:B------:R-:W0:Y:S02]  /*2e00*/  LDS R9, [R33+0x3800] ;  /* 0x0038000021097984 */ /* 0x000e240000000800 */
[----:B------:R-:W-:Y:S01]  /*2e10*/  @!P3 LOP3.LUT R5, R5, 0x80000000, RZ, 0x3c, !PT ;  /* 0x800000000505b812 */ /* 0x000fe200078e3cff */
[----:B------:R-:W-:Y:S01]  /*2e20*/  VIADD R4, R0, 0xe00 ;  /* 0x00000e0000047836 */ /* 0x000fe20000000000 */
[----:B------:R-:W3:Y:S04]  /*2e30*/  LDS R10, [R33+0x3c00] ;  /* 0x003c0000210a7984 */ /* 0x000ee80000000800 */
[----:B------:R-:W4:Y:S04]  /*2e40*/  LDS R12, [R33+0x4000] ;  /* 0x00400000210c7984 */ /* 0x000f280000000800 */
[----:B------:R-:W5:Y:S01]  /*2e50*/  LDS R13, [R33+0x4400] ;  /* 0x00440000210d7984 */ /* 0x000f620000000800 */
[----:B-1----:R-:W-:-:S03]  /*2e60*/  @!P0 LOP3.LUT R7, R7, 0x80000000, RZ, 0x3c, !PT ;  /* 0x8000000007078812 */ /* 0x002fc600078e3cff */
[----:B------:R-:W1:Y:S04]  /*2e70*/  @!P1 LDS R14, [R33] ;  /* 0x00000000210e9984 */ /* 0x000e680000000800 */
[----:B------:R2:W-:Y:S01]  /*2e80*/  @!P4 STG.E desc[UR8][R2.64+0x1c00], R15 ;  /* 0x001c000f0200c986 */ /* 0x0005e2000c101908 */
[----:B------:R-:W-:Y:S02]  /*2e90*/  ISETP.GE.U32.AND.EX P4, PT, RZ, UR5, PT, P6 ;  /* 0x00000005ff007c0c */ /* 0x000fe4000bf86160 */
[----:B------:R-:W-:Y:S01]  /*2ea0*/  ISETP.GE.U32.AND.EX P6, PT, RZ, UR5, PT, P5 ;  /* 0x00000005ff007c0c */ /* 0x000fe2000bfc6150 */
[----:B------:R-:W-:Y:S01]  /*2eb0*/  @!P3 STG.E desc[UR8][R2.64+0x2400], R5 ;  /* 0x002400050200b986 */ /* 0x000fe2000c101908 */
[----:B------:R-:W-:-:S03]  /*2ec0*/  ISETP.GE.U32.AND P5, PT, R16, UR4, PT ;  /* 0x0000000410007c0c */ /* 0x000fc6000bfa6070 */
[----:B------:R0:W-:Y:S01]  /*2ed0*/  @!P2 STG.E desc[UR8][R2.64+0x2000], R17 ;  /* 0x002000110200a986 */ /* 0x0001e2000c101908 */
[----:B------:R-:W-:Y:S02]  /*2ee0*/  ISETP.GE.U32.AND P2, PT, R4, UR4, PT ;  /* 0x0000000404007c0c */ /* 0x000fe4000bf46070 */
[C---:B------:R-:W-:Y:S01]  /*2ef0*/  LOP3.LUT R4, R0.reuse, 0x1000, RZ, 0xfc, !PT ;  /* 0x0000100000047812 */ /* 0x040fe200078efcff */
[----:B--2---:R-:W-:Y:S01]  /*2f00*/  VIADD R15, R0, 0xf00 ;  /* 0x00000f00000f7836 */ /* 0x004fe20000000000 */
[----:B------:R-:W-:Y:S01]  /*2f10*/  ISETP.GE.U32.AND.EX P5, PT, RZ, UR5, PT, P5 ;  /* 0x00000005ff007c0c */ /* 0x000fe2000bfa6150 */
[----:B------:R-:W-:Y:S01]  /*2f20*/  @!P0 STG.E desc[UR8][R2.64+0x3000], R7 ;  /* 0x0030000702008986 */ /* 0x000fe2000c101908 */
[----:B------:R-:W-:Y:S02]  /*2f30*/  @!P4 LOP3.LUT R11, R11, 0x80000000, RZ, 0x3c, !PT ;  /* 0x800000000b0bc812 */ /* 0x000fe400078e3cff */
[----:B------:R-:W-:Y:S02]  /*2f40*/  ISETP.GE.U32.AND P3, PT, R15, UR4, PT ;  /* 0x000000040f007c0c */ /* 0x000fe4000bf66070 */
[----:B------:R-:W-:Y:S01]  /*2f50*/  @!P6 LOP3.LUT R15, R6, 0x80000000, RZ, 0x3c, !PT ;  /* 0x80000000060fe812 */ /* 0x000fe200078e3cff */
[----:B------:R-:W-:Y:S01]  /*2f60*/  VIADD R6, R0, 0x1100 ;  /* 0x0000110000067836 */ /* 0x000fe20000000000 */
[----:B------:R3:W-:Y:S01]  /*2f70*/  @!P4 STG.E desc[UR8][R2.64+0x2800], R11 ;  /* 0x0028000b0200c986 */ /* 0x0007e2000c101908 */
[----:B------:R-:W-:Y:S01]  /*2f80*/  ISETP.GE.U32.AND P4, PT, R4, UR4, PT ;  /* 0x0000000404007c0c */ /* 0x000fe2000bf86070 */
[----:B------:R-:W-:Y:S01]  /*2f90*/  VIADD R0, R0, 0x1200 ;  /* 0x0000120000007836 */ /* 0x000fe20000000000 */
[----:B------:R-:W-:Y:S01]  /*2fa0*/  ISETP.GE.U32.AND.EX P2, PT, RZ, UR5, PT, P2 ;  /* 0x00000005ff007c0c */ /* 0x000fe2000bf46120 */
[----:B------:R4:W-:Y:S01]  /*2fb0*/  @!P6 STG.E desc[UR8][R2.64+0x2c00], R15 ;  /* 0x002c000f0200e986 */ /* 0x0009e2000c101908 */
[----:B------:R-:W-:-:S02]  /*2fc0*/  ISETP.GE.U32.AND P6, PT, R6, UR4, PT ;  /* 0x0000000406007c0c */ /* 0x000fc4000bfc6070 */
[----:B------:R-:W-:Y:S02]  /*2fd0*/  ISETP.GE.U32.AND.EX P3, PT, RZ, UR5, PT, P3 ;  /* 0x00000005ff007c0c */ /* 0x000fe4000bf66130 */
[----:B------:R-:W-:Y:S02]  /*2fe0*/  ISETP.GE.U32.AND.EX P4, PT, RZ, UR5, PT, P4 ;  /* 0x00000005ff007c0c */ /* 0x000fe4000bf86140 */
[----:B------:R-:W-:Y:S02]  /*2ff0*/  ISETP.GE.U32.AND.EX P6, PT, RZ, UR5, PT, P6 ;  /* 0x00000005ff007c0c */ /* 0x000fe4000bfc6160 */
[----:B------:R-:W-:Y:S02]  /*3000*/  ISETP.GE.U32.AND P0, PT, R0, UR4, PT ;  /* 0x0000000400007c0c */ /* 0x000fe4000bf06070 */
[----:B0-----:R-:W-:Y:S02]  /*3010*/  @!P5 LOP3.LUT R17, R8, 0x80000000, RZ, 0x3c, !PT ;  /* 0x800000000811d812 */ /* 0x001fe400078e3cff */
[----:B------:R-:W-:-:S02]  /*3020*/  ISETP.GE.U32.AND.EX P0, PT, RZ, UR5, PT, P0 ;  /* 0x00000005ff007c0c */ /* 0x000fc4000bf06100 */
[----:B------:R-:W-:Y:S01]  /*3030*/  @!P2 LOP3.LUT R9, R9, 0x80000000, RZ, 0x3c, !PT ;  /* 0x800000000909a812 */ /* 0x000fe200078e3cff */
[----:B------:R0:W-:Y:S01]  /*3040*/  @!P5 STG.E desc[UR8][R2.64+0x3400], R17 ;  /* 0x003400110200d986 */ /* 0x0001e2000c101908 */
[----:B---3--:R-:W-:Y:S02]  /*3050*/  @!P3 LOP3.LUT R11, R10, 0x80000000, RZ, 0x3c, !PT ;  /* 0x800000000a0bb812 */ /* 0x008fe400078e3cff */
[----:B----4-:R-:W-:Y:S01]  /*3060*/  @!P4 LOP3.LUT R15, R12, 0x80000000, RZ, 0x3c, !PT ;  /* 0x800000000c0fc812 */ /* 0x010fe200078e3cff */
[----:B------:R0:W-:Y:S01]  /*3070*/  @!P2 STG.E desc[UR8][R2.64+0x3800], R9 ;  /* 0x003800090200a986 */ /* 0x0001e2000c101908 */
[----:B-----5:R-:W-:Y:S02]  /*3080*/  @!P6 LOP3.LUT R13, R13, 0x80000000, RZ, 0x3c, !PT ;  /* 0x800000000d0de812 */ /* 0x020fe400078e3cff */
[----:B-1----:R-:W-:Y:S01]  /*3090*/  @!P1 LOP3.LUT R5, R14, 0x80000000, RZ, 0x3c, !PT ;  /* 0x800000000e059812 */ /* 0x002fe200078e3cff */
[----:B------:R0:W-:Y:S04]  /*30a0*/  @!P3 STG.E desc[UR8][R2.64+0x3c00], R11 ;  /* 0x003c000b0200b986 */ /* 0x0001e8000c101908 */
[----:B------:R0:W-:Y:S04]  /*30b0*/  @!P4 STG.E desc[UR8][R2.64+0x4000], R15 ;  /* 0x0040000f0200c986 */ /* 0x0001e8000c101908 */
[----:B------:R0:W-:Y:S04]  /*30c0*/  @!P6 STG.E desc[UR8][R2.64+0x4400], R13 ;  /* 0x0044000d0200e986 */ /* 0x0001e8000c101908 */
[----:B------:R0:W-:Y:S01]  /*30d0*/  @!P1 STG.E desc[UR8][R2.64], R5 ;  /* 0x0000000502009986 */ /* 0x0001e2000c101908 */
[----:B------:R-:W-:Y:S05]  /*30e0*/  @P0 EXIT ;  /* 0x000000000000094d */ /* 0x000fea0003800000 */
[----:B------:R-:W0:Y:S02]  /*30f0*/  LDS R33, [R33+0x4800] ;  /* 0x0048000021217984 */ /* 0x000e240000000800 */
[----:B0-----:R-:W-:-:S05]  /*3100*/  LOP3.LUT R5, R33, 0x80000000, RZ, 0x3c, !PT ;  /* 0x8000000021057812 */ /* 0x001fca00078e3cff */
[----:B------:R-:W-:Y:S01]  /*3110*/  STG.E desc[UR8][R2.64+0x4800], R5 ;  /* 0x0048000502007986 */ /* 0x000fe2000c101908 */
[----:B------:R-:W-:Y:S05]  /*3120*/  EXIT ;  /* 0x000000000000794d */ /* 0x000fea0003800000 */
.L_x_886:
        /* <DEDUP_REMOVED lines=13> */
.L_x_3733:


//--------------------- .text._ZN3cub18CUB_300001_SM_10006detail11scan_by_key21DeviceScanByKeyKernelINS2_10policy_hubIPiiiN4cuda3std3__44plusIvEEE10Policy1000ES5_S5_S5_NS0_24ReduceByKeyScanTileStateIiiLb1EEENS8_8equal_toIvEESA_NS0_8NullTypeEmiiEEvT0_PT9_T1_T2_T3_iT4_T5_T6_T7_ --------------------------
	.section	.text._ZN3cub18CUB_300001_SM_10006detail11scan_by_key21DeviceScanByKeyKernelINS2_10policy_hubIPiiiN4cuda3std3__44plusIvEEE10Policy1000ES5_S5_S5_NS0_24ReduceByKeyScanTileStateIiiLb1EEENS8_8equal_toIvEESA_NS0_8NullTypeEmiiEEvT0_PT9_T1_T2_T3_iT4_T5_T6_T7_,"ax",@progbits
	.align	128
        .global         _ZN3cub18CUB_300001_SM_10006detail11scan_by_key21DeviceScanByKeyKernelINS2_10policy_hubIPiiiN4cuda3std3__44plusIvEEE10Policy1000ES5_S5_S5_NS0_24ReduceByKeyScanTileStateIiiLb1EEENS8_8equal_toIvEESA_NS0_8NullTypeEmiiEEvT0_PT9_T1_T2_T3_iT4_T5_T6_T7_
        .type           _ZN3cub18CUB_300001_SM_10006detail11scan_by_key21DeviceScanByKeyKernelINS2_10policy_hubIPiiiN4cuda3std3__44plusIvEEE10Policy1000ES5_S5_S5_NS0_24ReduceByKeyScanTileStateIiiLb1EEENS8_8equal_toIvEESA_NS0_8NullTypeEmiiEEvT0_PT9_T1_T2_T3_iT4_T5_T6_T7_,@function
        .size           _ZN3cub18CUB_300001_SM_10006detail11scan_by_key21DeviceScanByKeyKernelINS2_10policy_hubIPiiiN4cuda3std3__44plusIvEEE10Policy1000ES5_S5_S5_NS0_24ReduceByKeyScanTileStateIiiLb1EEENS8_8equal_toIvEESA_NS0_8NullTypeEmiiEEvT0_PT9_T1_T2_T3_iT4_T5_T6_T7_,(.L_x_3734 - _ZN3cub18CUB_300001_SM_10006detail11scan_by_key21DeviceScanByKeyKernelINS2_10policy_hubIPiiiN4cuda3std3__44plusIvEEE10Policy1000ES5_S5_S5_NS0_24ReduceByKeyScanTileStateIiiLb1EEENS8_8equal_toIvEESA_NS0_8NullTypeEmiiEEvT0_PT9_T1_T2_T3_iT4_T5_T6_T7_)
        .other          _ZN3cub18CUB_300001_SM_10006detail11scan_by_key21DeviceScanByKeyKernelINS2_10policy_hubIPiiiN4cuda3std3__44plusIvEEE10Policy1000ES5_S5_S5_NS0_24ReduceByKeyScanTileStateIiiLb1EEENS8_8equal_toIvEESA_NS0_8NullTypeEmiiEEvT0_PT9_T1_T2_T3_iT4_T5_T6_T7_,@"STO_CUDA_ENTRY STV_DEFAULT"
_ZN3cub18CUB_300001_SM_10006detail11scan_by_key21DeviceScanByKeyKernelINS2_10policy_hubIPiiiN4cuda3std3__44plusIvEEE10Policy1000ES5_S5_S5_NS0_24ReduceByKeyScanTileStateIiiLb1EEENS8_8equal_toIvEESA_NS0_8NullTypeEmiiEEvT0_PT9_T1_T2_T3_iT4_T5_T6_T7_:
.text._ZN3cub18CUB_300001_SM_10006detail11scan_by_key21DeviceScanByKeyKernelINS2_10policy_hubIPiiiN4cuda3std3__44plusIvEEE10Policy1000ES5_S5_S5_NS0_24ReduceByKeyScanTileStateIiiLb1EEENS8_8equal_toIvEESA_NS0_8NullTypeEmiiEEvT0_PT9_T1_T2_T3_iT4_T5_T6_T7_:
[----:B------:R-:W-:Y:S01]  /*0000*/  LDC R1, c[0x0][0x37c] ;  /* 0x0000df00ff017b82 */ /* 0x000fe20000000800 */
[----:B------:R-:W0:Y:S01]  /*0010*/  S2R R58, SR_CTAID.X ;  /* 0x00000000003a7919 */ /* 0x000e220000002500 */
[----:B------:R-:W1:Y:S01]  /*0020*/  LDCU.64 UR4, c[0x0][0x3b0] ;  /* 0x00007600ff0477ac */ /* 0x000e620008000a00 */
[----:B------:R-:W2:Y:S01]  /*0030*/  LDCU.64 UR8, c[0x0][0x358] ;  /* 0x00006b00ff0877ac */ /* 0x000ea20008000a00 */
[----:B0-----:R-:W-:-:S03]  /*0040*/  IMAD.WIDE.U32 R46, R58, 0x1180, RZ ;  /* 0x000011803a2e7825 */ /* 0x001fc600078e00ff */
[----:B-1----:R-:W-:-:S04]  /*0050*/  IADD3 R2, P0, PT, -R46, UR4, RZ ;  /* 0x000000042e027c10 */ /* 0x002fc8000ff1e1ff */
[----:B------:R-:W-:Y:S02]  /*0060*/  IADD3.X R46, PT, PT, ~R47, UR5, RZ, P0, !PT ;  /* 0x000000052f2e7c10 */ /* 0x000fe400087fe5ff */
[----:B------:R-:W-:-:S04]  /*0070*/  ISETP.GE.U32.AND P0, PT, R2, 0x1181, PT ;  /* 0x000011810200780c */ /* 0x000fc80003f06070 */
[----:B------:R-:W-:-:S13]  /*0080*/  ISETP.GE.U32.AND.EX P0, PT, R46, RZ, PT, P0 ;  /* 0x000000ff2e00720c */ /* 0x000fda0003f06100 */
[----:B--2---:R-:W-:Y:S05]  /*0090*/  @!P0 BRA `(.L_x_887) ;  /* 0x0000003800f48947 */ /* 0x004fea0003800000 */
[----:B------:R-:W0:Y:S01]  /*00a0*/  S2R R59, SR_TID.X ;  /* 0x00000000003b7919 */ /* 0x000e220000002100 */
[----:B------:R-:W1:Y:S01]  /*00b0*/  LDCU.64 UR4, c[0x0][0x380] ;  /* 0x00007000ff0477ac */ /* 0x000e620008000a00 */
[----:B------:R-:W2:Y:S01]  /*00c0*/  LDCU.64 UR6, c[0x0][0x390] ;  /* 0x00007200ff0677ac */ /* 0x000ea20008000a00 */
[C---:B0-----:R-:W-:Y:S02]  /*00d0*/  LOP3.LUT R2, R59.reuse, 0x1f, RZ, 0xc0, !PT ;  /* 0x0000001f3b027812 */ /* 0x041fe400078ec0ff */
[----:B------:R-:W-:-:S05]  /*00e0*/  LOP3.LUT R3, R59, 0x3e0, RZ, 0xc0, !PT ;  /* 0x000003e03b037812 */ /* 0x000fca00078ec0ff */
[----:B------:R-:W-:Y:S02]  /*00f0*/  IMAD R2, R3, 0x14, R2 ;  /* 0x0000001403027824 */ /* 0x000fe400078e0202 */
[----:B------:R-:W-:Y:S02]  /*0100*/  IMAD.MOV.U32 R3, RZ, RZ, RZ ;  /* 0x000000ffff037224 */ /* 0x000fe400078e00ff */
[----:B------:R-:W-:-:S04]  /*0110*/  IMAD.WIDE.U32 R2, R58, 0x1180, R2 ;  /* 0x000011803a027825 */ /* 0x000fc800078e0002 */
[C---:B------:R-:W-:Y:S01]  /*0120*/  IMAD.SHL.U32 R24, R2.reuse, 0x4, RZ ;  /* 0x0000000402187824 */ /* 0x040fe200078e00ff */
[----:B------:R-:W-:-:S04]  /*0130*/  SHF.L.U64.HI R7, R2, 0x2, R3 ;  /* 0x0000000202077819 */ /* 0x000fc80000010203 */
[----:B-1----:R-:W-:-:S04]  /*0140*/  IADD3 R4, P0, PT, R24, UR4, RZ ;  /* 0x0000000418047c10 */ /* 0x002fc8000ff1e0ff */
[----:B------:R-:W-:-:S05]  /*0150*/  IADD3.X R5, PT, PT, R7, UR5, RZ, P0, !PT ;  /* 0x0000000507057c10 */ /* 0x000fca00087fe4ff */
[----:B------:R-:W3:Y:S04]  /*0160*/  LD.E.STRONG.SM R0, desc[UR8][R4.64] ;  /* 0x0000000804007980 */ /* 0x000ee8000c10b900 */
[----:B------:R-:W4:Y:S04]  /*0170*/  LD.E.STRONG.SM R2, desc[UR8][R4.64+0x80] ;  /* 0x0000800804027980 */ /* 0x000f28000c10b900 */
[----:B------:R-:W5:Y:S04]  /*0180*/  LD.E.STRONG.SM R6, desc[UR8][R4.64+0x100] ;  /* 0x0001000804067980 */ /* 0x000f68000c10b900 */
        /* <DEDUP_REMOVED lines=16> */
[----:B------:R-:W5:Y:S01]  /*0290*/  LD.E.STRONG.SM R42, desc[UR8][R4.64+0x980] ;  /* 0x00098008042a7980 */ /* 0x000f62000c10b900 */
[----:B------:R-:W0:Y:S01]  /*02a0*/  S2UR UR5, SR_CgaCtaId ;  /* 0x00000000000579c3 */ /* 0x000e220000008800 */
[----:B------:R-:W-:Y:S01]  /*02b0*/  SHF.R.U32.HI R62, RZ, 0x5, R59 ;  /* 0x00000005ff3e7819 */ /* 0x000fe2000001163b */
[----:B------:R-:W-:Y:S01]  /*02c0*/  UMOV UR4, 0x400 ;  /* 0x0000040000047882 */ /* 0x000fe20000000000 */
[----:B------:R-:W1:Y:S01]  /*02d0*/  S2R R3, SR_LANEID ;  /* 0x0000000000037919 */ /* 0x000e620000000000 */
[----:B--2---:R-:W-:-:S04]  /*02e0*/  IADD3 R24, P0, PT, R24, UR6, RZ ;  /* 0x0000000618187c10 */ /* 0x004fc8000ff1e0ff */
[----:B------:R-:W-:Y:S01]  /*02f0*/  IADD3.X R25, PT, PT, R7, UR7, RZ, P0, !PT ;  /* 0x0000000707197c10 */ /* 0x000fe200087fe4ff */
[----:B0-----:R-:W-:Y:S01]  /*0300*/  ULEA UR4, UR5, UR4, 0x18 ;  /* 0x0000000405047291 */ /* 0x001fe2000f8ec0ff */
[----:B-1----:R-:W-:-:S05]  /*0310*/  IMAD R57, R62, 0x280, R3 ;  /* 0x000002803e397824 */ /* 0x002fca00078e0203 */
[----:B------:R-:W-:-:S05]  /*0320*/  LEA R57, R57, UR4, 0x2 ;  /* 0x0000000439397c11 */ /* 0x000fca000f8e10ff */
[----:B------:R-:W-:Y:S01]  /*0330*/  IMAD R56, R3, 0x4c, R57 ;  /* 0x0000004c03387824 */ /* 0x000fe200078e0239 */
[----:B---3--:R0:W-:Y:S04]  /*0340*/  STS [R57], R0 ;  /* 0x0000000039007388 */ /* 0x0081e80000000800 */
[----:B----4-:R1:W-:Y:S04]  /*0350*/  STS [R57+0x80], R2 ;  /* 0x0000800239007388 */ /* 0x0103e80000000800 */
[----:B-----5:R-:W-:Y:S04]  /*0360*/  STS [R57+0x100], R6 ;  /* 0x0001000639007388 */ /* 0x020fe80000000800 */
        /* <DEDUP_REMOVED lines=8> */
[----:B------:R2:W-:Y:S04]  /*03f0*/  STS [R57+0x580], R26 ;  /* 0x0005801a39007388 */ /* 0x0005e80000000800 */
[----:B------:R3:W-:Y:S04]  /*0400*/  STS [R57+0x600], R28 ;  /* 0x0006001c39007388 */ /* 0x0007e80000000800 */
[----:B------:R4:W-:Y:S04]  /*0410*/  STS [R57+0x680], R30 ;  /* 0x0006801e39007388 */ /* 0x0009e80000000800 */
[----:B------:R5:W-:Y:S04]  /*0420*/  STS [R57+0x700], R32 ;  /* 0x0007002039007388 */ /* 0x000be80000000800 */
[----:B------:R5:W-:Y:S04]  /*0430*/  STS [R57+0x780], R34 ;  /* 0x0007802239007388 */ /* 0x000be80000000800 */
[----:B------:R5:W-:Y:S04]  /*0440*/  STS [R57+0x800], R36 ;  /* 0x0008002439007388 */ /* 0x000be80000000800 */
[----:B------:R5:W-:Y:S04]  /*0450*/  STS [R57+0x880], R38 ;  /* 0x0008802639007388 */ /* 0x000be80000000800 */
[----:B------:R5:W-:Y:S04]  /*0460*/  STS [R57+0x900], R40 ;  /* 0x0009002839007388 */ /* 0x000be80000000800 */
[----:B------:R5:W-:Y:S01]  /*0470*/  STS [R57+0x980], R42 ;  /* 0x0009802a39007388 */ /* 0x000be20000000800 */
[----:B------:R-:W-:-:S03]  /*0480*/  NOP ;  /* 0x0000000000007918 */ /* 0x000fc60000000000 */
[----:B------:R-:W5:Y:S04]  /*0490*/  LDS.128 R4, [R56] ;  /* 0x0000000038047984 */ /* 0x000f680000000c00 */
[----:B------:R-:W5:Y:S04]  /*04a0*/  LDS.128 R8, [R56+0x10] ;  /* 0x0000100038087984 */ /* 0x000f680000000c00 */
[----:B------:R-:W5:Y:S04]  /*04b0*/  LDS.128 R12, [R56+0x20] ;  /* 0x00002000380c7984 */ /* 0x000f680000000c00 */
[----:B------:R-:W5:Y:S04]  /*04c0*/  LDS.128 R16, [R56+0x30] ;  /* 0x0000300038107984 */ /* 0x000f680000000c00 */
[----:B------:R-:W5:Y:S01]  /*04d0*/  LDS.128 R20, [R56+0x40] ;  /* 0x0000400038147984 */ /* 0x000f620000000c00 */
[----:B------:R-:W-:Y:S06]  /*04e0*/  BAR.SYNC.DEFER_BLOCKING 0x0 ;  /* 0x0000000000007b1d */ /* 0x000fec0000010000 */
[----:B0-----:R-:W5:Y:S04]  /*04f0*/  LD.E.STRONG.SM R0, desc[UR8][R24.64] ;  /* 0x0000000818007980 */ /* 0x001f68000c10b900 */
[----:B-1----:R-:W5:Y:S04]  /*0500*/  LD.E.STRONG.SM R2, desc[UR8][R24.64+0x80] ;  /* 0x0000800818027980 */ /* 0x002f68000c10b900 */
[----:B--2---:R-:W2:Y:S04]  /*0510*/  LD.E.STRONG.SM R26, desc[UR8][R24.64+0x100] ;  /* 0x00010008181a7980 */ /* 0x004ea8000c10b900 */
[----:B---3--:R-:W3:Y:S04]  /*0520*/  LD.E.STRONG.SM R28, desc[UR8][R24.64+0x180] ;  /* 0x00018008181c7980 */ /* 0x008ee8000c10b900 */
[----:B----4-:R-:W4:Y:S04]  /*0530*/  LD.E.STRONG.SM R30, desc[UR8][R24.64+0x200] ;  /* 0x00020008181e7980 */ /* 0x010f28000c10b900 */
[----:B-----5:R-:W5:Y:S04]  /*0540*/  LD.E.STRONG.SM R32, desc[UR8][R24.64+0x280] ;  /* 0x0002800818207980 */ /* 0x020f68000c10b900 */
        /* <DEDUP_REMOVED lines=14> */
[----:B------:R-:W-:Y:S01]  /*0630*/  ISETP.NE.AND P0, PT, R58, RZ, PT ;  /* 0x000000ff3a00720c */ /* 0x000fe20003f05270 */
[----:B------:R-:W-:Y:S02]  /*0640*/  BSSY.RECONVERGENT B0, `(.L_x_888) ;  /* 0x0000328000007945 */ /* 0x000fe40003800200 */
[----:B------:R-:W-:Y:S04]  /*0650*/  STS [R57], R0 ;  /* 0x0000000039007388 */ /* 0x000fe80000000800 */
[----:B------:R0:W-:Y:S04]  /*0660*/  STS [R57+0x80], R2 ;  /* 0x0000800239007388 */ /* 0x0001e80000000800 */
[----:B--2---:R1:W-:Y:S04]  /*0670*/  STS [R57+0x100], R26 ;  /* 0x0001001a39007388 */ /* 0x0043e80000000800 */
[----:B---3--:R1:W-:Y:S01]  /*0680*/  STS [R57+0x180], R28 ;  /* 0x0001801c39007388 */ /* 0x0083e20000000800 */
[----:B0-----:R-:W-:-:S03]  /*0690*/  IMAD.MOV.U32 R2, RZ, RZ, R58 ;  /* 0x000000ffff027224 */ /* 0x001fc600078e003a */
[----:B----4-:R1:W-:Y:S04]  /*06a0*/  STS [R57+0x200], R30 ;  /* 0x0002001e39007388 */ /* 0x0103e80000000800 */
[----:B-----5:R1:W-:Y:S04]  /*06b0*/  STS [R57+0x280], R32 ;  /* 0x0002802039007388 */ /* 0x0203e80000000800 */
        /* <DEDUP_REMOVED lines=15> */
[----:B------:R1:W0:Y:S04]  /*07b0*/  LDS.128 R24, [R56] ;  /* 0x0000000038187984 */ /* 0x0002280000000c00 */
[----:B------:R1:W2:Y:S04]  /*07c0*/  LDS.128 R28, [R56+0x10] ;  /* 0x00001000381c7984 */ /* 0x0002a80000000c00 */
[----:B------:R1:W3:Y:S04]  /*07d0*/  LDS.128 R32, [R56+0x20] ;  /* 0x0000200038207984 */ /* 0x0002e80000000c00 */
[----:B------:R1:W4:Y:S04]  /*07e0*/  LDS.128 R36, [R56+0x30] ;  /* 0x0000300038247984 */ /* 0x0003280000000c00 */
[----:B------:R1:W0:Y:S01]  /*07f0*/  LDS.128 R40, [R56+0x40] ;  /* 0x0000400038287984 */ /* 0x0002220000000c00 */
[----:B------:R-:W-:Y:S06]  /*0800*/  BAR.SYNC.DEFER_BLOCKING 0x0 ;  /* 0x0000000000007b1d */ /* 0x000fec0000010000 */
[----:B------:R-:W-:Y:S05]  /*0810*/  @P0 BRA `(.L_x_889) ;  /* 0x0000001000700947 */ /* 0x000fea0003800000 */
[----:B------:R-:W-:Y:S02]  /*0820*/  ISETP.NE.AND P5, PT, R5, R6, PT ;  /* 0x000000060500720c */ /* 0x000fe40003fa5270 */
[C---:B------:R-:W-:Y:S02]  /*0830*/  LEA R2, R59.reuse, UR4, 0x2 ;  /* 0x000000043b027c11 */ /* 0x040fe4000f8e10ff */
[----:B------:R-:W-:Y:S02]  /*0840*/  ISETP.NE.OR P0, PT, R4, R5, P5 ;  /* 0x000000050400720c */ /* 0x000fe40002f05670 */
[----:B------:R-:W-:Y:S01]  /*0850*/  ISETP.NE.AND P1, PT, R59, RZ, PT ;  /* 0x000000ff3b00720c */ /* 0x000fe20003f25270 */
[----:B------:R-:W-:Y:S01]  /*0860*/  STS [R2+0x3fc], R23 ;  /* 0x0003fc1702007388 */ /* 0x000fe20000000800 */
[----:B------:R-:W-:Y:S01]  /*0870*/  BAR.SYNC.DEFER_BLOCKING 0x0 ;  /* 0x0000000000007b1d */ /* 0x000fe20000010000 */
[----:B------:R-:W-:Y:S02]  /*0880*/  ISETP.NE.OR P0, PT, R6, R7, P0 ;  /* 0x000000070600720c */ /* 0x000fe40000705670 */
[----:B------:R-:W-:-:S02]  /*0890*/  ISETP.NE.AND P2, PT, R4, R5, PT ;  /* 0x000000050400720c */ /* 0x000fc40003f45270 */
[----:B------:R-:W-:Y:S02]  /*08a0*/  ISETP.NE.OR P0, PT, R7, R8, P0 ;  /* 0x000000080700720c */ /* 0x000fe40000705670 */
[----:B01----:R-:W-:Y:S02]  /*08b0*/  SEL R44, R24, RZ, !P2 ;  /* 0x000000ff182c7207 */ /* 0x003fe40005000000 */
[----:B------:R-:W-:Y:S02]  /*08c0*/  ISETP.NE.OR P0, PT, R8, R9, P0 ;  /* 0x000000090800720c */ /* 0x000fe40000705670 */
[----:B------:R-:W-:Y:S01]  /*08d0*/  LOP3.LUT R0, R0, 0xffffdfff, RZ, 0xc0, !PT ;  /* 0xffffdfff00007812 */ /* 0x000fe200078ec0ff */
[----:B------:R-:W-:Y:S01]  /*08e0*/  IMAD.IADD R44, R25, 0x1, R44 ;  /* 0x00000001192c7824 */ /* 0x000fe200078e022c */
[----:B------:R-:W-:Y:S02]  /*08f0*/  ISETP.NE.OR P0, PT, R9, R10, P0 ;  /* 0x0000000a0900720c */ /* 0x000fe40000705670 */
[----:B------:R-:W-:-:S02]  /*0900*/  ISETP.NE.AND P4, PT, R18, R19, PT ;  /* 0x000000131200720c */ /* 0x000fc40003f85270 */
[----:B------:R-:W-:Y:S02]  /*0910*/  ISETP.NE.OR P0, PT, R10, R11, P0 ;  /* 0x0000000b0a00720c */ /* 0x000fe40000705670 */
[----:B------:R-:W-:Y:S02]  /*0920*/  @P2 LOP3.LUT R0, R0, 0x2000, RZ, 0xfc, !PT ;  /* 0x0000200000002812 */ /* 0x000fe400078efcff */
[----:B------:R-:W-:Y:S02]  /*0930*/  ISETP.NE.OR P0, PT, R11, R12, P0 ;  /* 0x0000000c0b00720c */ /* 0x000fe40000705670 */
[----:B------:R-:W-:Y:S01]  /*0940*/  ISETP.NE.AND P2, PT, R6, R7, PT ;  /* 0x000000070600720c */ /* 0x000fe20003f45270 */
[----:B------:R0:W1:Y:S01]  /*0950*/  @P1 LDS R45, [R2+0x3f8] ;  /* 0x0003f800022d1984 */ /* 0x0000620000000800 */
[----:B------:R-:W-:Y:S02]  /*0960*/  ISETP.NE.OR P0, PT, R12, R13, P0 ;  /* 0x0000000d0c00720c */ /* 0x000fe40000705670 */
[----:B------:R-:W-:-:S02]  /*0970*/  SEL R5, R44, RZ, !P5 ;  /* 0x000000ff2c057207 */ /* 0x000fc40006800000 */
[----:B------:R-:W-:Y:S02]  /*0980*/  ISETP.NE.OR P0, PT, R13, R14, P0 ;  /* 0x0000000e0d00720c */ /* 0x000fe40000705670 */
[----:B------:R-:W-:Y:S01]  /*0990*/  LOP3.LUT R0, R0, 0xffffefff, RZ, 0xc0, !PT ;  /* 0xffffefff00007812 */ /* 0x000fe200078ec0ff */
[----:B------:R-:W-:Y:S01]  /*09a0*/  IMAD.IADD R5, R26, 0x1, R5 ;  /* 0x000000011a057824 */ /* 0x000fe200078e0205 */
[----:B------:R-:W-:Y:S02]  /*09b0*/  ISETP.NE.OR P0, PT, R14, R15, P0 ;  /* 0x0000000f0e00720c */ /* 0x000fe40000705670 */
[----:B------:R-:W-:Y:S02]  /*09c0*/  ISETP.NE.AND P3, PT, R19, R20, PT ;  /* 0x000000141300720c */ /* 0x000fe40003f65270 */
[----:B------:R-:W-:Y:S02]  /*09d0*/  ISETP.NE.OR P0, PT, R15, R16, P0 ;  /* 0x000000100f00720c */ /* 0x000fe40000705670 */
[----:B------:R-:W-:-:S02]  /*09e0*/  @P2 LOP3.LUT R0, R0, 0x1000, RZ, 0xfc, !PT ;  /* 0x0000100000002812 */ /* 0x000fc400078efcff */
[----:B------:R-:W-:Y:S02]  /*09f0*/  ISETP.NE.OR P0, PT, R16, R17, P0 ;  /* 0x000000111000720c */ /* 0x000fe40000705670 */
[----:B0-----:R-:W-:Y:S02]  /*0a00*/  SEL R2, R5, RZ, !P2 ;  /* 0x000000ff05027207 */ /* 0x001fe40005000000 */
[----:B------:R-:W-:Y:S02]  /*0a10*/  ISETP.NE.OR P0, PT, R17, R18, P0 ;  /* 0x000000121100720c */ /* 0x000fe40000705670 */
[----:B------:R-:W-:Y:S01]  /*0a20*/  ISETP.NE.AND P2, PT, R7, R8, PT ;  /* 0x000000080700720c */ /* 0x000fe20003f45270 */
[----:B------:R-:W-:Y:S01]  /*0a30*/  IMAD.IADD R2, R27, 0x1, R2 ;  /* 0x000000011b027824 */ /* 0x000fe200078e0202 */
[----:B------:R-:W-:Y:S02]  /*0a40*/  ISETP.NE.OR P0, PT, R18, R19, P0 ;  /* 0x000000131200720c */ /* 0x000fe40000705670 */
[----:B------:R-:W-:-:S02]  /*0a50*/  LOP3.LUT R0, R0, 0xfffff7ff, RZ, 0xc0, !PT ;  /* 0xfffff7ff00007812 */ /* 0x000fc400078ec0ff */
[----:B------:R-:W-:Y:S02]  /*0a60*/  ISETP.NE.OR P0, PT, R19, R20, P0 ;  /* 0x000000141300720c */ /* 0x000fe40000705670 */
[----:B------:R-:W-:Y:S01]  /*0a70*/  SEL R5, R2, RZ, !P2 ;  /* 0x000000ff02057207 */ /* 0x000fe20005000000 */
[----:B------:R-:W-:Y:S01]  /*0a80*/  IMAD.MOV.U32 R2, RZ, RZ, 0x1 ;  /* 0x00000001ff027424 */ /* 0x000fe200078e00ff */
[----:B------:R-:W-:Y:S02]  /*0a90*/  ISETP.NE.OR P0, PT, R20, R21, P0 ;  /* 0x000000151400720c */ /* 0x000fe40000705670 */
[----:B------:R-:W-:Y:S01]  /*0aa0*/  P2R R44, PR, RZ, 0x20 ;  /* 0x00000020ff2c7803 */ /* 0x000fe20000000000 */
[----:B--2---:R-:W-:Y:S01]  /*0ab0*/  IMAD.IADD R6, R28, 0x1, R5 ;  /* 0x000000011c067824 */ /* 0x004fe200078e0205 */
[----:B------:R-:W-:Y:S02]  /*0ac0*/  ISETP.NE.OR P0, PT, R21, R22, P0 ;  /* 0x000000161500720c */ /* 0x000fe40000705670 */
[----:B------:R-:W-:-:S02]  /*0ad0*/  @P2 LOP3.LUT R0, R0, 0x800, RZ, 0xfc, !PT ;  /* 0x0000080000002812 */ /* 0x000fc400078efcff */
[----:B------:R-:W-:Y:S02]  /*0ae0*/  ISETP.NE.OR P0, PT, R22, R23, P0 ;  /* 0x000000171600720c */ /* 0x000fe40000705670 */
[----:B------:R-:W-:Y:S02]  /*0af0*/  ISETP.NE.AND P2, PT, R8, R9, PT ;  /* 0x000000090800720c */ /* 0x000fe40003f45270 */
[----:B------:R-:W-:Y:S02]  /*0b00*/  SEL R5, RZ, 0x1, !P0 ;  /* 0x00000001ff057807 */ /* 0x000fe40004000000 */
[----:B-1----:R-:W-:Y:S02]  /*0b10*/  @P1 ISETP.NE.AND P0, PT, R45, R4, PT ;  /* 0x000000042d00120c */ /* 0x002fe40003f05270 */
[----:B------:R-:W-:Y:S02]  /*0b20*/  LOP3.LUT R0, R0, 0xfffffbff, RZ, 0xc0, !PT ;  /* 0xfffffbff00007812 */ /* 0x000fe400078ec0ff */
[----:B------:R-:W-:-:S02]  /*0b30*/  @P1 SEL R2, RZ, 0x1, !P0 ;  /* 0x00000001ff021807 */ /* 0x000fc40004000000 */
[----:B------:R-:W-:Y:S02]  /*0b40*/  ISETP.NE.AND P1, PT, R9, R10, PT ;  /* 0x0000000a0900720c */ /* 0x000fe40003f25270 */
[----:B------:R-:W-:Y:S02]  /*0b50*/  SEL R6, R6, RZ, !P2 ;  /* 0x000000ff06067207 */ /* 0x000fe40005000000 */
[----:B------:R-:W-:Y:S02]  /*0b60*/  @P2 LOP3.LUT R0, R0, 0x400, RZ, 0xfc, !PT ;  /* 0x0000040000002812 */ /* 0x000fe400078efcff */
[----:B------:R-:W-:Y:S01]  /*0b70*/  ISETP.NE.AND P0, PT, R10, R11, PT ;  /* 0x0000000b0a00720c */ /* 0x000fe20003f05270 */
[----:B------:R-:W-:Y:S01]  /*0b80*/  IMAD.IADD R6, R29, 0x1, R6 ;  /* 0x000000011d067824 */ /* 0x000fe200078e0206 */
[----:B------:R-:W-:Y:S02]  /*0b90*/  LOP3.LUT R0, R0, 0xfffffdff, RZ, 0xc0, !PT ;  /* 0xfffffdff00007812 */ /* 0x000fe400078ec0ff */
[----:B------:R-:W-:-:S02]  /*0ba0*/  ISETP.NE.AND P2, PT, R20, R21, PT ;  /* 0x000000151400720c */ /* 0x000fc40003f45270 */
[----:B------:R-:W-:Y:S02]  /*0bb0*/  SEL R7, R6, RZ, !P1 ;  /* 0x000000ff06077207 */ /* 0x000fe40004800000 */
[----:B------:R-:W-:Y:S02]  /*0bc0*/  @P1 LOP3.LUT R0, R0, 0x200, RZ, 0xfc, !PT ;  /* 0x0000020000001812 */ /* 0x000fe400078efcff */
[----:B------:R-:W-:Y:S01]  /*0bd0*/  ISETP.NE.AND P1, PT, R22, R23, PT ;  /* 0x000000171600720c */ /* 0x000fe20003f25270 */
[----:B------:R-:W-:Y:S01]  /*0be0*/  IMAD.IADD R7, R30, 0x1, R7 ;  /* 0x000000011e077824 */ /* 0x000fe200078e0207 */
[----:B------:R-:W-:Y:S02]  /*0bf0*/  LOP3.LUT R0, R0, 0xfffffeff, RZ, 0xc0, !PT ;  /* 0xfffffeff00007812 */ /* 0x000fe400078ec0ff */
[----:B------:R-:W-:Y:S02]  /*0c00*/  LOP3.LUT P6, R5, R2, RZ, R5, 0xfa, !PT ;  /* 0x000000ff02057212 */ /* 0x000fe400078cfa05 */
[----:B------:R-:W-:-:S02]  /*0c10*/  @P0 LOP3.LUT R0, R0, 0x100, RZ, 0xfc, !PT ;  /* 0x0000010000000812 */ /* 0x000fc400078efcff */
[----:B------:R-:W-:Y:S02]  /*0c20*/  SEL R4, R7, RZ, !P0 ;  /* 0x000000ff07047207 */ /* 0x000fe40004000000 */
[----:B------:R-:W-:Y:S02]  /*0c30*/  ISETP.NE.AND P0, PT, R11, R12, PT ;  /* 0x0000000c0b00720c */ /* 0x000fe40003f05270 */
[----:B------:R-:W-:Y:S01]  /*0c40*/  LOP3.LUT R0, R0, 0xffffff7f, RZ, 0xc0, !PT ;  /* 0xffffff7f00007812 */ /* 0x000fe200078ec0ff */
[----:B------:R-:W-:-:S05]  /*0c50*/  IMAD.IADD R4, R31, 0x1, R4 ;  /* 0x000000011f047824 */ /* 0x000fca00078e0204 */
[----:B------:R-:W-:-:S05]  /*0c60*/  SEL R7, R4, RZ, !P0 ;  /* 0x000000ff04077207 */ /* 0x000fca0004000000 */
[----:B------:R-:W-:Y:S01]  /*0c70*/  @P0 LOP3.LUT R0, R0, 0x80, RZ, 0xfc, !PT ;  /* 0x0000008000000812 */ /* 0x000fe200078efcff */
[----:B---3--:R-:W-:Y:S01]  /*0c80*/  IMAD.IADD R7, R32, 0x1, R7 ;  /* 0x0000000120077824 */ /* 0x008fe200078e0207 */
[----:B------:R-:W-:Y:S02]  /*0c90*/  ISETP.NE.AND P0, PT, R12, R13, PT ;  /* 0x0000000d0c00720c */ /* 0x000fe40003f05270 */
[----:B------:R-:W-:Y:S02]  /*0ca0*/  LOP3.LUT R0, R0, 0xffffffbf, RZ, 0xc0, !PT ;  /* 0xffffffbf00007812 */ /* 0x000fe400078ec0ff */
[----:B------:R-:W-:-:S05]  /*0cb0*/  SEL R4, R7, RZ, !P0 ;  /* 0x000000ff07047207 */ /* 0x000fca0004000000 */
[----:B------:R-:W-:-:S04]  /*0cc0*/  IMAD.IADD R4, R33, 0x1, R4 ;  /* 0x0000000121047824 */ /* 0x000fc800078e0204 */
[----:B------:R-:W-:Y:S02]  /*0cd0*/  @P0 LOP3.LUT R0, R0, 0x40, RZ, 0xfc, !PT ;  /* 0x0000004000000812 */ /* 0x000fe400078efcff */
        /* <DEDUP_REMOVED lines=13> */
[----:B----4-:R-:W-:-:S04]  /*0db0*/  IMAD.IADD R7, R36, 0x1, R7 ;  /* 0x0000000124077824 */ /* 0x010fc800078e0207 */
        /* <DEDUP_REMOVED lines=8> */
[----:B------:R-:W-:Y:S02]  /*0e40*/  SEL R7, R4, RZ, !P0 ;  /* 0x000000ff04077207 */ /* 0x000fe40004000000 */
[----:B------:R-:W-:-:S03]  /*0e50*/  P2R R18, PR, RZ, 0x10 ;  /* 0x00000010ff127803 */ /* 0x000fc60000000000 */
[----:B------:R-:W-:-:S04]  /*0e60*/  IMAD.IADD R7, R38, 0x1, R7 ;  /* 0x0000000126077824 */ /* 0x000fc800078e0207 */
[----:B------:R-:W-:Y:S02]  /*0e70*/  @P0 LOP3.LUT R0, R0, 0x2, RZ, 0xfc, !PT ;  /* 0x0000000200000812 */ /* 0x000fe400078efcff */
[----:B------:R-:W-:Y:S02]  /*0e80*/  SEL R4, R7, RZ, !P4 ;  /* 0x000000ff07047207 */ /* 0x000fe40006000000 */
[----:B------:R-:W-:Y:S02]  /*0e90*/  ISETP.NE.AND P0, PT, R21, R22, PT ;  /* 0x000000161500720c */ /* 0x000fe40003f05270 */
[C---:B------:R-:W-:Y:S01]  /*0ea0*/  LOP3.LUT P5, RZ, R0.reuse, 0x2000, RZ, 0xc0, !PT ;  /* 0x0000200000ff7812 */ /* 0x040fe200078ac0ff */
[----:B------:R-:W-:Y:S01]  /*0eb0*/  IMAD.IADD R4, R39, 0x1, R4 ;  /* 0x0000000127047824 */ /* 0x000fe200078e0204 */
[----:B------:R-:W-:Y:S02]  /*0ec0*/  LOP3.LUT P4, RZ, R0, 0x8, RZ, 0xc0, !PT ;  /* 0x0000000800ff7812 */ /* 0x000fe4000788c0ff */
[----:B------:R-:W-:-:S02]  /*0ed0*/  P2R R54, PR, RZ, 0x20 ;  /* 0x00000020ff367803 */ /* 0x000fc40000000000 */
[----:B------:R-:W-:Y:S02]  /*0ee0*/  SEL R7, R4, RZ, !P3 ;  /* 0x000000ff04077207 */ /* 0x000fe40005800000 */
[----:B------:R-:W-:Y:S02]  /*0ef0*/  ISETP.GE.U32.AND P5, PT, R59, 0x20, PT ;  /* 0x000000203b00780c */ /* 0x000fe40003fa6070 */
[----:B------:R-:W-:Y:S01]  /*0f00*/  P2R R45, PR, RZ, 0x10 ;  /* 0x00000010ff2d7803 */ /* 0x000fe20000000000 */
[----:B------:R-:W-:Y:S01]  /*0f10*/  IMAD.IADD R7, R40, 0x1, R7 ;  /* 0x0000000128077824 */ /* 0x000fe200078e0207 */
[----:B------:R-:W-:-:S04]  /*0f20*/  LOP3.LUT P4, RZ, R0, 0x10, RZ, 0xc0, !PT ;  /* 0x0000001000ff7812 */ /* 0x000fc8000788c0ff */
[----:B------:R-:W-:Y:S02]  /*0f30*/  SEL R4, R7, RZ, !P2 ;  /* 0x000000ff07047207 */ /* 0x000fe40005000000 */
[----:B------:R-:W-:Y:S02]  /*0f40*/  P2R R46, PR, RZ, 0x10 ;  /* 0x00000010ff2e7803 */ /* 0x000fe40000000000 */
[----:B------:R-:W-:Y:S01]  /*0f50*/  LOP3.LUT P4, RZ, R0, 0x20, RZ, 0xc0, !PT ;  /* 0x0000002000ff7812 */ /* 0x000fe2000788c0ff */
[----:B------:R-:W-:-:S03]  /*0f60*/  IMAD.IADD R4, R41, 0x1, R4 ;  /* 0x0000000129047824 */ /* 0x000fc600078e0204 */
[----:B------:R-:W-:Y:S02]  /*0f70*/  P2R R47, PR, RZ, 0x10 ;  /* 0x00000010ff2f7803 */ /* 0x000fe40000000000 */
[----:B------:R-:W-:Y:S02]  /*0f80*/  SEL R7, R4, RZ, !P0 ;  /* 0x000000ff04077207 */ /* 0x000fe40004000000 */
[----:B------:R-:W-:-:S03]  /*0f90*/  LOP3.LUT P4, RZ, R0, 0x40, RZ, 0xc0, !PT ;  /* 0x0000004000ff7812 */ /* 0x000fc6000788c0ff */
[----:B------:R-:W-:Y:S01]  /*0fa0*/  IMAD.IADD R7, R42, 0x1, R7 ;  /* 0x000000012a077824 */ /* 0x000fe200078e0207 */
[----:B------:R-:W-:Y:S02]  /*0fb0*/  P2R R48, PR, RZ, 0x10 ;  /* 0x00000010ff307803 */ /* 0x000fe40000000000 */
[C---:B------:R-:W-:Y:S02]  /*0fc0*/  LOP3.LUT P4, RZ, R0.reuse, 0x80, RZ, 0xc0, !PT ;  /* 0x0000008000ff7812 */ /* 0x040fe4000788c0ff */
[----:B------:R-:W-:Y:S02]  /*0fd0*/  SEL R4, R7, RZ, !P1 ;  /* 0x000000ff07047207 */ /* 0x000fe40004800000 */
[----:B------:R-:W-:Y:S02]  /*0fe0*/  P2R R49, PR, RZ, 0x10 ;  /* 0x00000010ff317803 */ /* 0x000fe40000000000 */
[----:B------:R-:W-:Y:S01]  /*0ff0*/  LOP3.LUT P4, RZ, R0, 0x100, RZ, 0xc0, !PT ;  /* 0x0000010000ff7812 */ /* 0x000fe2000788c0ff */
[----:B------:R-:W-:-:S03]  /*1000*/  IMAD.IADD R4, R43, 0x1, R4 ;  /* 0x000000012b047824 */ /* 0x000fc600078e0204 */
[----:B------:R-:W-:Y:S02]  /*1010*/  P2R R50, PR, RZ, 0x10 ;  /* 0x00000010ff327803 */ /* 0x000fe40000000000 */
[----:B------:R-:W0:Y:S01]  /*1020*/  SHFL.UP PT, R6, R4, 0x1, RZ ;  /* 0x0420000004067989 */ /* 0x000e2200000e00ff */
[----:B------:R-:W-:-:S04]  /*1030*/  LOP3.LUT P4, RZ, R0, 0x200, RZ, 0xc0, !PT ;  /* 0x0000020000ff7812 */ /* 0x000fc8000788c0ff */
[----:B------:R-:W-:Y:S02]  /*1040*/  P2R R51, PR, RZ, 0x10 ;  /* 0x00000010ff337803 */ /* 0x000fe40000000000 */
[----:B------:R-:W-:-:S04]  /*1050*/  LOP3.LUT P4, RZ, R0, 0x400, RZ, 0xc0, !PT ;  /* 0x0000040000ff7812 */ /* 0x000fc8000788c0ff */
[----:B------:R-:W-:Y:S02]  /*1060*/  P2R R52, PR, RZ, 0x10 ;  /* 0x00000010ff347803 */ /* 0x000fe40000000000 */
[----:B------:R-:W-:-:S04]  /*1070*/  LOP3.LUT P4, RZ, R0, 0x800, RZ, 0xc0, !PT ;  /* 0x0000080000ff7812 */ /* 0x000fc8000788c0ff */
[----:B------:R-:W-:Y:S02]  /*1080*/  P2R R53, PR, RZ, 0x10 ;  /* 0x00000010ff357803 */ /* 0x000fe40000000000 */
[----:B------:R-:W-:Y:S02]  /*1090*/  LOP3.LUT P4, RZ, R0, 0x1000, RZ, 0xc0, !PT ;  /* 0x0000100000ff7812 */ /* 0x000fe4000788c0ff */
[----:B0-----:R-:W-:Y:S02]  /*10a0*/  SEL R7, R6, RZ, !P6 ;  /* 0x000000ff06077207 */ /* 0x001fe40007000000 */
[----:B------:R-:W0:Y:S01]  /*10b0*/  SHFL.UP PT, R6, R5, 0x1, RZ ;  /* 0x0420000005067989 */ /* 0x000e2200000e00ff */
[----:B------:R-:W-:-:S04]  /*10c0*/  ISETP.GE.AND P6, PT, R3, 0x1, PT ;  /* 0x000000010300780c */ /* 0x000fc80003fc6270 */
[----:B------:R-:W-:-:S05]  /*10d0*/  SEL R7, R7, RZ, P6 ;  /* 0x000000ff07077207 */ /* 0x000fca0003000000 */
[----:B------:R-:W-:-:S05]  /*10e0*/  IMAD.IADD R7, R4, 0x1, R7 ;  /* 0x0000000104077824 */ /* 0x000fca00078e0207 */
[----:B------:R-:W1:Y:S01]  /*10f0*/  SHFL.UP PT, R8, R7, 0x2, RZ ;  /* 0x0440000007087989 */ /* 0x000e6200000e00ff */
[----:B0-----:R-:W-:-:S04]  /*1100*/  SEL R6, R6, RZ, P6 ;  /* 0x000000ff06067207 */ /* 0x001fc80003000000 */
[----:B------:R-:W-:-:S05]  /*1110*/  LOP3.LUT P6, R6, R6, RZ, R5, 0xfa, !PT ;  /* 0x000000ff06067212 */ /* 0x000fca00078cfa05 */
[----:B------:R-:W0:Y:S01]  /*1120*/  SHFL.UP PT, R4, R6, 0x2, RZ ;  /* 0x0440000006047989 */ /* 0x000e2200000e00ff */
[----:B-1----:R-:W-:Y:S02]  /*1130*/  SEL R8, R8, RZ, !P6 ;  /* 0x000000ff08087207 */ /* 0x002fe40007000000 */
[----:B------:R-:W-:-:S04]  /*1140*/  ISETP.GE.AND P6, PT, R3, 0x2, PT ;  /* 0x000000020300780c */ /* 0x000fc80003fc6270 */
[----:B------:R-:W-:-:S05]  /*1150*/  SEL R8, R8, RZ, P6 ;  /* 0x000000ff08087207 */ /* 0x000fca0003000000 */
[----:B------:R-:W-:Y:S01]  /*1160*/  IMAD.IADD R8, R7, 0x1, R8 ;  /* 0x0000000107087824 */ /* 0x000fe200078e0208 */
[----:B0-----:R-:W-:-:S04]  /*1170*/  SEL R5, R4, RZ, P6 ;  /* 0x000000ff04057207 */ /* 0x001fc80003000000 */
[----:B------:R-:W0:Y:S01]  /*1180*/  SHFL.UP PT, R4, R8, 0x4, RZ ;  /* 0x0480000008047989 */ /* 0x000e2200000e00ff */
[----:B------:R-:W-:-:S04]  /*1190*/  LOP3.LUT P6, R5, R5, RZ, R6, 0xfa, !PT ;  /* 0x000000ff05057212 */ /* 0x000fc800078cfa06 */
[----:B0-----:R-:W-:Y:S02]  /*11a0*/  SEL R9, R4, RZ, !P6 ;  /* 0x000000ff04097207 */ /* 0x001fe40007000000 */
[----:B------:R-:W-:Y:S01]  /*11b0*/  ISETP.GE.AND P6, PT, R3, 0x4, PT ;  /* 0x000000040300780c */ /* 0x000fe20003fc6270 */
[----:B------:R-:W0:Y:S03]  /*11c0*/  SHFL.UP PT, R4, R5, 0x4, RZ ;  /* 0x0480000005047989 */ /* 0x000e2600000e00ff */
[----:B------:R-:W-:-:S05]  /*11d0*/  SEL R9, R9, RZ, P6 ;  /* 0x000000ff09097207 */ /* 0x000fca0003000000 */
[----:B------:R-:W-:-:S05]  /*11e0*/  IMAD.IADD R9, R8, 0x1, R9 ;  /* 0x0000000108097824 */ /* 0x000fca00078e0209 */
[----:B------:R-:W1:Y:S01]  /*11f0*/  SHFL.UP PT, R6, R9, 0x8, RZ ;  /* 0x0500000009067989 */ /* 0x000e6200000e00ff */
[----:B0-----:R-:W-:-:S04]  /*1200*/  SEL R4, R4, RZ, P6 ;  /* 0x000000ff04047207 */ /* 0x001fc80003000000 */
[----:B------:R-:W-:-:S04]  /*1210*/  LOP3.LUT P6, R4, R4, RZ, R5, 0xfa, !PT ;  /* 0x000000ff04047212 */ /* 0x000fc800078cfa05 */
[----:B-1----:R-:W-:Y:S02]  /*1220*/  SEL R7, R6, RZ, !P6 ;  /* 0x000000ff06077207 */ /* 0x002fe40007000000 */
[----:B------:R-:W0:Y:S01]  /*1230*/  SHFL.UP PT, R6, R4, 0x8, RZ ;  /* 0x0500000004067989 */ /* 0x000e2200000e00ff */
[----:B------:R-:W-:-:S04]  /*1240*/  ISETP.GE.AND P6, PT, R3, 0x8, PT ;  /* 0x000000080300780c */ /* 0x000fc80003fc6270 */
[----:B------:R-:W-:-:S05]  /*1250*/  SEL R8, R7, RZ, P6 ;  /* 0x000000ff07087207 */ /* 0x000fca0003000000 */
[----:B------:R-:W-:Y:S01]  /*1260*/  IMAD.IADD R8, R9, 0x1, R8 ;  /* 0x0000000109087824 */ /* 0x000fe200078e0208 */
[----:B0-----:R-:W-:-:S04]  /*1270*/  SEL R5, R6, RZ, P6 ;  /* 0x000000ff06057207 */ /* 0x001fc80003000000 */
[----:B------:R-:W0:Y:S01]  /*1280*/  SHFL.UP PT, R6, R8, 0x10, RZ ;  /* 0x0600000008067989 */ /* 0x000e2200000e00ff */
[----:B------:R-:W-:-:S05]  /*1290*/  LOP3.LUT P6, R10, R5, RZ, R4, 0xfa, !PT ;  /* 0x000000ff050a7212 */ /* 0x000fca00078cfa04 */
[----:B------:R-:W1:Y:S01]  /*12a0*/  SHFL.UP PT, R5, R10, 0x10, RZ ;  /* 0x060000000a057989 */ /* 0x000e6200000e00ff */
[----:B0-----:R-:W-:Y:S02]  /*12b0*/  SEL R6, R6, RZ, !P6 ;  /* 0x000000ff06067207 */ /* 0x001fe40007000000 */
[----:B------:R-:W-:-:S04]  /*12c0*/  ISETP.GE.AND P6, PT, R3, 0x10, PT ;  /* 0x000000100300780c */ /* 0x000fc80003fc6270 */
[----:B------:R-:W-:Y:S02]  /*12d0*/  SEL R17, R6, RZ, P6 ;  /* 0x000000ff06117207 */ /* 0x000fe40003000000 */
[----:B-1----:R-:W-:Y:S02]  /*12e0*/  SEL R5, R5, RZ, P6 ;  /* 0x000000ff05057207 */ /* 0x002fe40003000000 */
[----:B------:R-:W-:Y:S01]  /*12f0*/  ISETP.NE.AND P6, PT, R3, 0x1f, PT ;  /* 0x0000001f0300780c */ /* 0x000fe20003fc5270 */
[----:B------:R-:W-:Y:S01]  /*1300*/  IMAD.IADD R17, R8, 0x1, R17 ;  /* 0x0000000108117824 */ /* 0x000fe200078e0211 */
[----:B------:R-:W-:-:S11]  /*1310*/  LOP3.LUT R16, R5, R10, RZ, 0xfc, !PT ;  /* 0x0000000a05107212 */ /* 0x000fd600078efcff */
[----:B------:R-:W-:-:S05]  /*1320*/  @!P6 LEA R12, R62, UR4, 0x3 ;  /* 0x000000043e0cec11 */ /* 0x000fca000f8e18ff */
[----:B------:R-:W-:Y:S01]  /*1330*/  @!P6 STS.64 [R12], R16 ;  /* 0x000000100c00e388 */ /* 0x000fe20000000a00 */
[----:B------:R-:W-:Y:S06]  /*1340*/  BAR.SYNC.DEFER_BLOCKING 0x0 ;  /* 0x0000000000007b1d */ /* 0x000fec0000010000 */
[----:B------:R-:W-:Y:S04]  /*1350*/  SHFL.UP PT, R16, R16, 0x1, RZ ;  /* 0x0420000010107989 */ /* 0x000fe800000e00ff */
[----:B------:R-:W0:Y:S04]  /*1360*/  LDS.128 R4, [UR4] ;  /* 0x00000004ff047984 */ /* 0x000e280008000c00 */
[----:B------:R-:W1:Y:S01]  /*1370*/  LDS.128 R8, [UR4+0x10] ;  /* 0x00001004ff087984 */ /* 0x000e620008000c00 */
[----:B0-----:R-:W-:-:S04]  /*1380*/  ISETP.NE.AND P6, PT, R6, RZ, PT ;  /* 0x000000ff0600720c */ /* 0x001fc80003fc5270 */
[----:B------:R-:W-:Y:S02]  /*1390*/  SEL R14, R5, RZ, !P6 ;  /* 0x000000ff050e7207 */ /* 0x000fe40007000000 */
[----:B-1----:R-:W-:-:S03]  /*13a0*/  ISETP.NE.AND P6, PT, R8, RZ, PT ;  /* 0x000000ff0800720c */ /* 0x002fc60003fc5270 */
[----:B------:R-:W-:-:S05]  /*13b0*/  IMAD.IADD R14, R7, 0x1, R14 ;  /* 0x00000001070e7824 */ /* 0x000fca00078e020e */
[----:B------:R-:W-:Y:S02]  /*13c0*/  SEL R20, R14, RZ, !P6 ;  /* 0x000000ff0e147207 */ /* 0x000fe40007000000 */
[----:B------:R-:W-:-:S03]  /*13d0*/  ISETP.NE.AND P6, PT, R62, 0x2, PT ;  /* 0x000000023e00780c */ /* 0x000fc60003fc5270 */
[----:B------:R-:W-:Y:S01]  /*13e0*/  IMAD.IADD R20, R9, 0x1, R20 ;  /* 0x0000000109147824 */ /* 0x000fe200078e0214 */
[----:B------:R-:W-:Y:S02]  /*13f0*/  SEL R5, R14, R5, !P6 ;  /* 0x000000050e057207 */ /* 0x000fe40007000000 */
[----:B------:R-:W0:Y:S01]  /*1400*/  LDS.128 R12, [UR4+0x20] ;  /* 0x00002004ff0c7984 */ /* 0x000e220008000c00 */
[----:B------:R-:W-:-:S04]  /*1410*/  ISETP.NE.AND P6, PT, R62, 0x3, PT ;  /* 0x000000033e00780c */ /* 0x000fc80003fc5270 */
[----:B------:R-:W-:Y:S02]  /*1420*/  SEL R5, R20, R5, !P6 ;  /* 0x0000000514057207 */ /* 0x000fe40007000000 */
[----:B------:R-:W-:-:S04]  /*1430*/  ISETP.NE.AND P6, PT, R10, RZ, PT ;  /* 0x000000ff0a00720c */ /* 0x000fc80003fc5270 */
[----:B------:R-:W-:-:S05]  /*1440*/  SEL R20, R20, RZ, !P6 ;  /* 0x000000ff14147207 */ /* 0x000fca0007000000 */
[----:B------:R-:W-:Y:S01]  /*1450*/  IMAD.IADD R20, R11, 0x1, R20 ;  /* 0x000000010b147824 */ /* 0x000fe200078e0214 */
[----:B0-----:R-:W-:-:S04]  /*1460*/  ISETP.NE.AND P6, PT, R12, RZ, PT ;  /* 0x000000ff0c00720c */ /* 0x001fc80003fc5270 */
[----:B------:R-:W-:Y:S02]  /*1470*/  SEL R22, R20, RZ, !P6 ;  /* 0x000000ff14167207 */ /* 0x000fe40007000000 */
[----:B------:R-:W-:-:S03]  /*1480*/  ISETP.NE.AND P6, PT, R62, 0x4, PT ;  /* 0x000000043e00780c */ /* 0x000fc60003fc5270 */
[----:B------:R-:W-:Y:S01]  /*1490*/  IMAD.IADD R22, R13, 0x1, R22 ;  /* 0x000000010d167824 */ /* 0x000fe200078e0216 */
[----:B------:R-:W-:Y:S02]  /*14a0*/  SEL R5, R20, R5, !P6 ;  /* 0x0000000514057207 */ /* 0x000fe40007000000 */
[----:B------:R-:W-:-:S04]  /*14b0*/  ISETP.NE.AND P6, PT, R14, RZ, PT ;  /* 0x000000ff0e00720c */ /* 0x000fc80003fc5270 */
[----:B------:R-:W-:Y:S02]  /*14c0*/  SEL R20, R22, RZ, !P6 ;  /* 0x000000ff16147207 */ /* 0x000fe40007000000 */
[----:B------:R-:W-:-:S03]  /*14d0*/  ISETP.NE.AND P6, PT, R62, 0x5, PT ;  /* 0x000000053e00780c */ /* 0x000fc60003fc5270 */
[----:B------:R-:W-:Y:S01]  /*14e0*/  IMAD.IADD R15, R15, 0x1, R20 ;  /* 0x000000010f0f7824 */ /* 0x000fe200078e0214 */
[----:B------:R-:W-:Y:S02]  /*14f0*/  SEL R22, R22, R5, !P6 ;  /* 0x0000000516167207 */ /* 0x000fe40007000000 */
[----:B------:R-:W0:Y:S01]  /*1500*/  SHFL.UP PT, R5, R17, 0x1, RZ ;  /* 0x0420000011057989 */ /* 0x000e2200000e00ff */
[----:B------:R-:W-:-:S04]  /*1510*/  ISETP.NE.AND P6, PT, R62, 0x6, PT ;  /* 0x000000063e00780c */ /* 0x000fc80003fc5270 */
[----:B------:R-:W-:Y:S02]  /*1520*/  SEL R22, R15, R22, !P6 ;  /* 0x000000160f167207 */ /* 0x000fe40007000000 */
[----:B------:R-:W-:-:S04]  /*1530*/  @P5 ISETP.NE.AND P6, PT, R16, RZ, PT ;  /* 0x000000ff1000520c */ /* 0x000fc80003fc5270 */
[----:B------:R-:W-:Y:S02]  /*1540*/  @P5 SEL R20, R22, RZ, !P6 ;  /* 0x000000ff16145207 */ /* 0x000fe40007000000 */
[----:B------:R-:W-:-:S13]  /*1550*/  ISETP.NE.AND P6, PT, R3, RZ, P5 ;  /* 0x000000ff0300720c */ /* 0x000fda0002fc5270 */
[----:B0-----:R-:W-:Y:S01]  /*1560*/  @P6 IMAD.IADD R22, R5, 0x1, R20 ;  /* 0x0000000105166824 */ /* 0x001fe200078e0214 */
[----:B------:R-:W-:-:S03]  /*1570*/  ISETP.NE.AND P6, PT, R2, RZ, PT ;  /* 0x000000ff0200720c */ /* 0x000fc60003fc5270 */
[----:B------:R-:W-:Y:S01]  /*1580*/  @P5 IMAD.MOV.U32 R5, RZ, RZ, R22 ;  /* 0x000000ffff055224 */ /* 0x000fe200078e0016 */
[----:B------:R-:W-:-:S04]  /*1590*/  ISETP.NE.AND P5, PT, R59, RZ, PT ;  /* 0x000000ff3b00720c */ /* 0x000fc80003fa5270 */
[----:B------:R-:W-:Y:S02]  /*15a0*/  SEL R5, R5, RZ, !P6 ;  /* 0x000000ff05057207 */ /* 0x000fe40007000000 */
[----:B------:R-:W-:Y:S02]  /*15b0*/  LOP3.LUT P6, RZ, R0, 0x2, RZ, 0xc0, !PT ;  /* 0x0000000200ff7812 */ /* 0x000fe400078cc0ff */
[----:B------:R-:W-:Y:S02]  /*15c0*/  SEL R5, R5, RZ, P5 ;  /* 0x000000ff05057207 */ /* 0x000fe40002800000 */
[----:B------:R-:W-:-:S03]  /*15d0*/  ISETP.NE.AND P5, PT, R54, RZ, PT ;  /* 0x000000ff3600720c */ /* 0x000fc60003fa5270 */
[----:B------:R-:W-:-:S05]  /*15e0*/  IMAD.IADD R24, R24, 0x1, R5 ;  /* 0x0000000118187824 */ /* 0x000fca00078e0205 */
[----:B------:R-:W-:Y:S02]  /*15f0*/  SEL R2, R24, RZ, !P5 ;  /* 0x000000ff18027207 */ /* 0x000fe40006800000 */
[----:B------:R-:W-:-:S03]  /*1600*/  ISETP.NE.AND P5, PT, R44, RZ, PT ;  /* 0x000000ff2c00720c */ /* 0x000fc60003fa5270 */
[----:B------:R-:W-:-:S05]  /*1610*/  IMAD.IADD R25, R25, 0x1, R2 ;  /* 0x0000000119197824 */ /* 0x000fca00078e0202 */
[----:B------:R-:W-:Y:S02]  /*1620*/  SEL R3, R25, RZ, !P5 ;  /* 0x000000ff19037207 */ /* 0x000fe40006800000 */
[----:B------:R-:W-:-:S03]  /*1630*/  LOP3.LUT P5, RZ, R0, 0x4, RZ, 0xc0, !PT ;  /* 0x0000000400ff7812 */ /* 0x000fc600078ac0ff */
[----:B------:R-:W-:-:S05]  /*1640*/  IMAD.IADD R26, R26, 0x1, R3 ;  /* 0x000000011a1a7824 */ /* 0x000fca00078e0203 */
[----:B------:R-:W-:Y:S02]  /*1650*/  SEL R0, R26, RZ, !P4 ;  /* 0x000000ff1a007207 */ /* 0x000fe40006000000 */
[----:B------:R-:W-:-:S03]  /*1660*/  ISETP.NE.AND P4, PT, R53, RZ, PT ;  /* 0x000000ff3500720c */ /* 0x000fc60003f85270 */
        /* <DEDUP_REMOVED lines=27> */
[----:B------:R-:W-:Y:S02]  /*1820*/  IMAD.IADD R36, R36, 0x1, R3 ;  /* 0x0000000124247824 */ /* 0x000fe400078e0203 */
[----:B------:R-:W0:Y:S03]  /*1830*/  LDS.64 R2, [UR4+0x30] ;  /* 0x00003004ff027984 */ /* 0x000e260008000a00 */
[----:B------:R-:W-:-:S05]  /*1840*/  SEL R0, R36, RZ, !P5 ;  /* 0x000000ff24007207 */ /* 0x000fca0006800000 */
[----:B------:R-:W-:-:S05]  /*1850*/  IMAD.IADD R37, R37, 0x1, R0 ;  /* 0x0000000125257824 */ /* 0x000fca00078e0200 */
[----:B------:R-:W-:-:S05]  /*1860*/  SEL R5, R37, RZ, !P6 ;  /* 0x000000ff25057207 */ /* 0x000fca0007000000 */
[----:B------:R-:W-:-:S05]  /*1870*/  IMAD.IADD R38, R38, 0x1, R5 ;  /* 0x0000000126267824 */ /* 0x000fca00078e0205 */
[----:B------:R-:W-:-:S05]  /*1880*/  SEL R0, R38, RZ, !P4 ;  /* 0x000000ff26007207 */ /* 0x000fca0006000000 */
[----:B------:R-:W-:-:S05]  /*1890*/  IMAD.IADD R39, R39, 0x1, R0 ;  /* 0x0000000127277824 */ /* 0x000fca00078e0200 */
[----:B------:R-:W-:-:S05]  /*18a0*/  SEL R5, R39, RZ, !P3 ;  /* 0x000000ff27057207 */ /* 0x000fca0005800000 */
[----:B------:R-:W-:Y:S01]  /*18b0*/  IMAD.IADD R40, R40, 0x1, R5 ;  /* 0x0000000128287824 */ /* 0x000fe200078e0205 */
[----:B------:R-:W-:-:S04]  /*18c0*/  LOP3.LUT R5, R8, R6, R4, 0xfe, !PT ;  /* 0x0000000608057212 */ /* 0x000fc800078efe04 */
[----:B------:R-:W-:Y:S02]  /*18d0*/  SEL R0, R40, RZ, !P2 ;  /* 0x000000ff28007207 */ /* 0x000fe40005000000 */
[----:B0-----:R-:W-:Y:S02]  /*18e0*/  ISETP.NE.AND P2, PT, R2, RZ, PT ;  /* 0x000000ff0200720c */ /* 0x001fe40003f45270 */
[----:B------:R-:W-:Y:S01]  /*18f0*/  LOP3.LUT R5, R12, R10, R5, 0xfe, !PT ;  /* 0x0000000a0c057212 */ /* 0x000fe200078efe05 */
[----:B------:R-:W-:Y:S01]  /*1900*/  IMAD.IADD R41, R41, 0x1, R0 ;  /* 0x0000000129297824 */ /* 0x000fe200078e0200 */
[----:B------:R-:W-:Y:S02]  /*1910*/  SEL R0, R15, RZ, !P2 ;  /* 0x000000ff0f007207 */ /* 0x000fe40005000000 */
[----:B------:R-:W-:Y:S02]  /*1920*/  LOP3.LUT R4, R2, R14, R5, 0xfe, !PT ;  /* 0x0000000e02047212 */ /* 0x000fe400078efe05 */
[----:B------:R-:W-:Y:S01]  /*1930*/  SEL R7, R41, RZ, !P0 ;  /* 0x000000ff29077207 */ /* 0x000fe20004000000 */
[----:B------:R-:W-:Y:S01]  /*1940*/  IMAD.IADD R5, R3, 0x1, R0 ;  /* 0x0000000103057824 */ /* 0x000fe200078e0200 */
[----:B------:R-:W-:-:S03]  /*1950*/  ISETP.NE.AND P0, PT, R59, RZ, PT ;  /* 0x000000ff3b00720c */ /* 0x000fc60003f05270 */
[----:B------:R-:W-:-:S05]  /*1960*/  IMAD.IADD R42, R42, 0x1, R7 ;  /* 0x000000012a2a7824 */ /* 0x000fca00078e0207 */
[----:B------:R-:W-:-:S05]  /*1970*/  SEL R0, R42, RZ, !P1 ;  /* 0x000000ff2a007207 */ /* 0x000fca0004800000 */
[----:B------:R-:W-:Y:S05]  /*1980*/  @P0 BRA `(.L_x_890) ;  /* 0x0000001c00cc0947 */ /* 0x000fea0003800000 */
[----:B------:R-:W0:Y:S01]  /*1990*/  LDC.64 R2, c[0x0][0x3a0] ;  /* 0x0000e800ff027b82 */ /* 0x000e220000000a00 */
[----:B------:R-:W-:Y:S02]  /*19a0*/  IMAD.MOV.U32 R6, RZ, RZ, 0x65 ;  /* 0x00000065ff067424 */ /* 0x000fe400078e00ff */
[----:B------:R-:W-:-:S05]  /*19b0*/  IMAD.MOV.U32 R7, RZ, RZ, 0x0 ;  /* 0x00000000ff077424 */ /* 0x000fca00078e00ff */
[----:B0-----:R0:W-:Y:S01]  /*19c0*/  ST.E.128.STRONG.GPU desc[UR8][R2.64+0x200], R4 ;  /* 0x0002000402007985 */ /* 0x0011e2000c10fd08 */
[----:B------:R-:W-:Y:S05]  /*19d0*/  BRA `(.L_x_890) ;  /* 0x0000001c00b87947 */ /* 0x000fea0003800000 */
.L_x_889:
[----:B------:R-:W-:Y:S01]  /*19e0*/  ISETP.NE.AND P1, PT, R59, RZ, PT ;  /* 0x000000ff3b00720c */ /* 0x000fe20003f25270 */
[----:B------:R-:W-:-:S12]  /*19f0*/  IMAD.MOV.U32 R3, RZ, RZ, RZ ;  /* 0x000000ffff037224 */ /* 0x000fd800078e00ff */
[----:B-1----:R-:W1:Y:S02]  /*1a00*/  @!P1 LDC.64 R44, c[0x0][0x388] ;  /* 0x0000e200ff2c9b82 */ /* 0x002e640000000a00 */
[----:B-1----:R-:W-:-:S05]  /*1a10*/  @!P1 IMAD.WIDE.U32 R44, R2, 0x4, R44 ;  /* 0x00000004022c9825 */ /* 0x002fca00078e002c */
[----:B------:R1:W5:Y:S01]  /*1a20*/  @!P1 LDG.E R3, desc[UR8][R44.64] ;  /* 0x000000082c039981 */ /* 0x000362000c1e1900 */
[----:B------:R-:W-:Y:S02]  /*1a30*/  ISETP.NE.AND P0, PT, R4, R5, PT ;  /* 0x000000050400720c */ /* 0x000fe40003f05270 */
[----:B------:R-:W-:Y:S02]  /*1a40*/  ISETP.NE.AND P2, PT, R5, R6, PT ;  /* 0x000000060500720c */ /* 0x000fe40003f45270 */
[----:B0-----:R-:W-:Y:S02]  /*1a50*/  SEL R0, R24, RZ, !P0 ;  /* 0x000000ff18007207 */ /* 0x001fe40004000000 */
[----:B------:R-:W-:Y:S02]  /*1a60*/  ISETP.NE.AND P3, PT, R9, R10, PT ;  /* 0x0000000a0900720c */ /* 0x000fe40003f65270 */
[----:B------:R-:W-:Y:S01]  /*1a70*/  ISETP.NE.AND P4, PT, R11, R12, PT ;  /* 0x0000000c0b00720c */ /* 0x000fe20003f85270 */
[----:B------:R-:W-:Y:S01]  /*1a80*/  IMAD.IADD R0, R25, 0x1, R0 ;  /* 0x0000000119007824 */ /* 0x000fe200078e0200 */
[----:B------:R-:W-:-:S04]  /*1a90*/  ISETP.NE.AND P5, PT, R62, 0x2, PT ;  /* 0x000000023e00780c */ /* 0x000fc80003fa5270 */
[----:B------:R-:W-:Y:S02]  /*1aa0*/  SEL R47, R0, RZ, !P2 ;  /* 0x000000ff002f7207 */ /* 0x000fe40005000000 */
[----:B------:R-:W-:-:S03]  /*1ab0*/  ISETP.NE.AND P2, PT, R6, R7, PT ;  /* 0x000000070600720c */ /* 0x000fc60003f45270 */
[----:B------:R-:W-:-:S05]  /*1ac0*/  IMAD.IADD R47, R26, 0x1, R47 ;  /* 0x000000011a2f7824 */ /* 0x000fca00078e022f */
[----:B------:R-:W-:Y:S02]  /*1ad0*/  SEL R0, R47, RZ, !P2 ;  /* 0x000000ff2f007207 */ /* 0x000fe40005000000 */
[----:B------:R-:W-:-:S03]  /*1ae0*/  ISETP.NE.AND P2, PT, R7, R8, PT ;  /* 0x000000080700720c */ /* 0x000fc60003f45270 */
[----:B------:R-:W-:-:S05]  /*1af0*/  IMAD.IADD R0, R27, 0x1, R0 ;  /* 0x000000011b007824 */ /* 0x000fca00078e0200 */
[----:B-1----:R-:W-:Y:S02]  /*1b00*/  SEL R45, R0, RZ, !P2 ;  /* 0x000000ff002d7207 */ /* 0x002fe40005000000 */
[----:B------:R-:W-:-:S03]  /*1b10*/  ISETP.NE.AND P2, PT, R8, R9, PT ;  /* 0x000000090800720c */ /* 0x000fc60003f45270 */
[----:B--2---:R-:W-:-:S05]  /*1b20*/  IMAD.IADD R45, R28, 0x1, R45 ;  /* 0x000000011c2d7824 */ /* 0x004fca00078e022d */
[----:B------:R-:W-:Y:S02]  /*1b30*/  SEL R0, R45, RZ, !P2 ;  /* 0x000000ff2d007207 */ /* 0x000fe40005000000 */
[----:B------:R-:W-:-:S03]  /*1b40*/  ISETP.NE.AND P2, PT, R59, RZ, PT ;  /* 0x000000ff3b00720c */ /* 0x000fc60003f45270 */
[----:B------:R-:W-:-:S05]  /*1b50*/  IMAD.IADD R0, R29, 0x1, R0 ;  /* 0x000000011d007824 */ /* 0x000fca00078e0200 */
[----:B------:R-:W-:Y:S02]  /*1b60*/  SEL R45, R0, RZ, !P3 ;  /* 0x000000ff002d7207 */ /* 0x000fe40005800000 */
[----:B------:R-:W-:Y:S02]  /*1b70*/  LEA R0, R59, UR4, 0x2 ;  /* 0x000000043b007c11 */ /* 0x000fe4000f8e10ff */
[----:B------:R-:W-:Y:S01]  /*1b80*/  ISETP.NE.AND P3, PT, R10, R11, PT ;  /* 0x0000000b0a00720c */ /* 0x000fe20003f65270 */
[----:B------:R-:W-:Y:S02]  /*1b90*/  IMAD.IADD R45, R30, 0x1, R45 ;  /* 0x000000011e2d7824 */ /* 0x000fe400078e022d */
[----:B------:R-:W-:Y:S03]  /*1ba0*/  STS [R0+0x3fc], R23 ;  /* 0x0003fc1700007388 */ /* 0x000fe60000000800 */
[----:B------:R-:W-:Y:S01]  /*1bb0*/  SEL R44, R45, RZ, !P3 ;  /* 0x000000ff2d2c7207 */ /* 0x000fe20005800000 */
[----:B------:R-:W-:Y:S04]  /*1bc0*/  BAR.SYNC.DEFER_BLOCKING 0x0 ;  /* 0x0000000000007b1d */ /* 0x000fe80000010000 */
[----:B------:R-:W-:-:S05]  /*1bd0*/  IMAD.IADD R44, R31, 0x1, R44 ;  /* 0x000000011f2c7824 */ /* 0x000fca00078e022c */
[----:B------:R-:W-:Y:S02]  /*1be0*/  SEL R45, R44, RZ, !P4 ;  /* 0x000000ff2c2d7207 */ /* 0x000fe40006000000 */
[----:B------:R-:W-:-:S03]  /*1bf0*/  ISETP.NE.AND P4, PT, R62, 0x3, PT ;  /* 0x000000033e00780c */ /* 0x000fc60003f85270 */
[----:B---3--:R-:W-:Y:S01]  /*1c00*/  IMAD.IADD R45, R32, 0x1, R45 ;  /* 0x00000001202d7824 */ /* 0x008fe200078e022d */
[----:B-----5:R0:W1:Y:S01]  /*1c10*/  @P2 LDS R3, [R0+0x3f8] ;  /* 0x0003f80000032984 */ /* 0x0200620000000800 */
[----:B------:R-:W-:-:S04]  /*1c20*/  ISETP.NE.AND P2, PT, R12, R13, PT ;  /* 0x0000000d0c00720c */ /* 0x000fc80003f45270 */
[----:B------:R-:W-:Y:S02]  /*1c30*/  SEL R44, R45, RZ, !P2 ;  /* 0x000000ff2d2c7207 */ /* 0x000fe40005000000 */
[----:B------:R-:W-:-:S03]  /*1c40*/  ISETP.NE.AND P2, PT, R13, R14, PT ;  /* 0x0000000e0d00720c */ /* 0x000fc60003f45270 */
[----:B------:R-:W-:-:S05]  /*1c50*/  IMAD.IADD R44, R33, 0x1, R44 ;  /* 0x00000001212c7824 */ /* 0x000fca00078e022c */
[----:B------:R-:W-:Y:S02]  /*1c60*/  SEL R45, R44, RZ, !P2 ;  /* 0x000000ff2c2d7207 */ /* 0x000fe40005000000 */
[----:B------:R-:W-:-:S03]  /*1c70*/  ISETP.NE.AND P2, PT, R14, R15, PT ;  /* 0x0000000f0e00720c */ /* 0x000fc60003f45270 */
[----:B------:R-:W-:-:S05]  /*1c80*/  IMAD.IADD R45, R34, 0x1, R45 ;  /* 0x00000001222d7824 */ /* 0x000fca00078e022d */
[----:B0-----:R-:W-:Y:S02]  /*1c90*/  SEL R0, R45, RZ, !P2 ;  /* 0x000000ff2d007207 */ /* 0x001fe40005000000 */
[----:B------:R-:W-:-:S03]  /*1ca0*/  ISETP.NE.AND P2, PT, R15, R16, PT ;  /* 0x000000100f00720c */ /* 0x000fc60003f45270 */
[----:B------:R-:W-:-:S05]  /*1cb0*/  IMAD.IADD R0, R35, 0x1, R0 ;  /* 0x0000000123007824 */ /* 0x000fca00078e0200 */
[----:B------:R-:W-:Y:S02]  /*1cc0*/  SEL R45, R0, RZ, !P2 ;  /* 0x000000ff002d7207 */ /* 0x000fe40005000000 */
[----:B------:R-:W-:-:S03]  /*1cd0*/  ISETP.NE.AND P2, PT, R16, R17, PT ;  /* 0x000000111000720c */ /* 0x000fc60003f45270 */
[----:B----4-:R-:W-:Y:S01]  /*1ce0*/  IMAD.IADD R45, R36, 0x1, R45 ;  /* 0x00000001242d7824 */ /* 0x010fe200078e022d */
[----:B-1----:R-:W-:-:S04]  /*1cf0*/  ISETP.NE.OR P0, PT, R3, R4, P0 ;  /* 0x000000040300720c */ /* 0x002fc80000705670 */
[----:B------:R-:W-:Y:S02]  /*1d00*/  SEL R0, R45, RZ, !P2 ;  /* 0x000000ff2d007207 */ /* 0x000fe40005000000 */
[----:B------:R-:W-:Y:S02]  /*1d10*/  ISETP.NE.AND P2, PT, R17, R18, PT ;  /* 0x000000121100720c */ /* 0x000fe40003f45270 */
[----:B------:R-:W-:Y:S01]  /*1d20*/  ISETP.NE.OR P0, PT, R5, R6, P0 ;  /* 0x000000060500720c */ /* 0x000fe20000705670 */
[----:B------:R-:W-:-:S03]  /*1d30*/  IMAD.IADD R0, R37, 0x1, R0 ;  /* 0x0000000125007824 */ /* 0x000fc600078e0200 */
[----:B------:R-:W-:Y:S02]  /*1d40*/  ISETP.NE.OR P0, PT, R6, R7, P0 ;  /* 0x000000070600720c */ /* 0x000fe40000705670 */
        /* <DEDUP_REMOVED lines=21> */
[----:B------:R-:W-:Y:S01]  /*1ea0*/  ISETP.NE.OR P0, PT, R15, R16, P0 ;  /* 0x000000100f00720c */ /* 0x000fe20000705670 */
[----:B------:R-:W0:Y:S01]  /*1eb0*/  S2R R0, SR_LANEID ;  /* 0x0000000000007919 */ /* 0x000e220000000000 */
[----:B------:R-:W-:Y:S01]  /*1ec0*/  ISETP.NE.AND P2, PT, R22, R23, PT ;  /* 0x000000171600720c */ /* 0x000fe20003f45270 */
[----:B------:R-:W-:Y:S01]  /*1ed0*/  IMAD.IADD R45, R42, 0x1, R45 ;  /* 0x000000012a2d7824 */ /* 0x000fe200078e022d */
[----:B------:R-:W-:-:S04]  /*1ee0*/  ISETP.NE.OR P0, PT, R16, R17, P0 ;  /* 0x000000111000720c */ /* 0x000fc80000705670 */
[----:B------:R-:W-:Y:S02]  /*1ef0*/  SEL R44, R45, RZ, !P2 ;  /* 0x000000ff2d2c7207 */ /* 0x000fe40005000000 */
[----:B------:R-:W-:-:S03]  /*1f00*/  ISETP.NE.OR P0, PT, R17, R18, P0 ;  /* 0x000000121100720c */ /* 0x000fc60000705670 */
[----:B------:R-:W-:Y:S01]  /*1f10*/  IMAD.IADD R47, R43, 0x1, R44 ;  /* 0x000000012b2f7824 */ /* 0x000fe200078e022c */
[----:B------:R-:W-:-:S04]  /*1f20*/  ISETP.NE.OR P0, PT, R18, R19, P0 ;  /* 0x000000131200720c */ /* 0x000fc80000705670 */
[----:B------:R-:W1:Y:S01]  /*1f30*/  SHFL.UP PT, R46, R47, 0x1, RZ ;  /* 0x042000002f2e7989 */ /* 0x000e6200000e00ff */
[----:B------:R-:W-:-:S04]  /*1f40*/  ISETP.NE.OR P0, PT, R19, R20, P0 ;  /* 0x000000141300720c */ /* 0x000fc80000705670 */
[----:B------:R-:W-:-:S04]  /*1f50*/  ISETP.NE.OR P0, PT, R20, R21, P0 ;  /* 0x000000151400720c */ /* 0x000fc80000705670 */
[----:B------:R-:W-:-:S04]  /*1f60*/  ISETP.NE.OR P0, PT, R21, R22, P0 ;  /* 0x000000161500720c */ /* 0x000fc80000705670 */
[----:B------:R-:W-:Y:S02]  /*1f70*/  ISETP.NE.OR P0, PT, R22, R23, P0 ;  /* 0x000000171600720c */ /* 0x000fe40000705670 */
[C---:B0-----:R-:W-:Y:S02]  /*1f80*/  ISETP.GE.AND P2, PT, R0.reuse, 0x1, PT ;  /* 0x000000010000780c */ /* 0x041fe40003f46270 */
[----:B------:R-:W-:Y:S02]  /*1f90*/  SEL R44, RZ, 0x1, !P0 ;  /* 0x00000001ff2c7807 */ /* 0x000fe40004000000 */
[----:B------:R-:W-:-:S03]  /*1fa0*/  ISETP.NE.AND P3, PT, R0, 0x1f, PT ;  /* 0x0000001f0000780c */ /* 0x000fc60003f65270 */
[----:B------:R-:W0:Y:S01]  /*1fb0*/  SHFL.UP PT, R45, R44, 0x1, RZ ;  /* 0x042000002c2d7989 */ /* 0x000e2200000e00ff */
[----:B-1----:R-:W-:-:S04]  /*1fc0*/  SEL R46, R46, RZ, !P0 ;  /* 0x000000ff2e2e7207 */ /* 0x002fc80004000000 */
[----:B------:R-:W-:-:S05]  /*1fd0*/  SEL R46, R46, RZ, P2 ;  /* 0x000000ff2e2e7207 */ /* 0x000fca0001000000 */
[----:B------:R-:W-:Y:S01]  /*1fe0*/  @!P3 LEA R63, R62, UR4, 0x3 ;  /* 0x000000043e3fbc11 */ /* 0x000fe2000f8e18ff */
[----:B------:R-:W-:-:S05]  /*1ff0*/  IMAD.IADD R46, R47, 0x1, R46 ;  /* 0x000000012f2e7824 */ /* 0x000fca00078e022e */
[----:B------:R-:W1:Y:S01]  /*2000*/  SHFL.UP PT, R48, R46, 0x2, RZ ;  /* 0x044000002e307989 */ /* 0x000e6200000e00ff */
[----:B0-----:R-:W-:Y:S02]  /*2010*/  SEL R45, R45, RZ, P2 ;  /* 0x000000ff2d2d7207 */ /* 0x001fe40001000000 */
[----:B------:R-:W-:Y:S02]  /*2020*/  ISETP.GE.AND P2, PT, R0, 0x2, PT ;  /* 0x000000020000780c */ /* 0x000fe40003f46270 */
[----:B------:R-:W-:-:S05]  /*2030*/  LOP3.LUT P0, R45, R45, RZ, R44, 0xfa, !PT ;  /* 0x000000ff2d2d7212 */ /* 0x000fca000780fa2c */
[----:B------:R-:W0:Y:S01]  /*2040*/  SHFL.UP PT, R47, R45, 0x2, RZ ;  /* 0x044000002d2f7989 */ /* 0x000e2200000e00ff */
[----:B-1----:R-:W-:-:S04]  /*2050*/  SEL R48, R48, RZ, !P0 ;  /* 0x000000ff30307207 */ /* 0x002fc80004000000 */
[----:B------:R-:W-:-:S05]  /*2060*/  SEL R49, R48, RZ, P2 ;  /* 0x000000ff30317207 */ /* 0x000fca0001000000 */
        /* <DEDUP_REMOVED lines=8> */
[----:B------:R-:W-:Y:S01]  /*20f0*/  IMAD.IADD R48, R49, 0x1, R48 ;  /* 0x0000000131307824 */ /* 0x000fe200078e0230 */
[----:B0-----:R-:W-:-:S04]  /*2100*/  SEL R45, R46, RZ, P2 ;  /* 0x000000ff2e2d7207 */ /* 0x001fc80001000000 */
[----:B------:R-:W0:Y:S01]  /*2110*/  SHFL.UP PT, R47, R48, 0x8, RZ ;  /* 0x05000000302f7989 */ /* 0x000e2200000e00ff */
[----:B------:R-:W-:Y:S02]  /*2120*/  ISETP.GE.AND P2, PT, R0, 0x8, PT ;  /* 0x000000080000780c */ /* 0x000fe40003f46270 */
[----:B------:R-:W-:-:S05]  /*2130*/  LOP3.LUT P0, R45, R45, RZ, R44, 0xfa, !PT ;  /* 0x000000ff2d2d7212 */ /* 0x000fca000780fa2c */
[----:B------:R-:W1:Y:S01]  /*2140*/  SHFL.UP PT, R46, R45, 0x8, RZ ;  /* 0x050000002d2e7989 */ /* 0x000e6200000e00ff */
[----:B0-----:R-:W-:-:S04]  /*2150*/  SEL R47, R47, RZ, !P0 ;  /* 0x000000ff2f2f7207 */ /* 0x001fc80004000000 */
[----:B------:R-:W-:Y:S02]  /*2160*/  SEL R47, R47, RZ, P2 ;  /* 0x000000ff2f2f7207 */ /* 0x000fe40001000000 */
[----:B-1----:R-:W-:-:S03]  /*2170*/  SEL R46, R46, RZ, P2 ;  /* 0x000000ff2e2e7207 */ /* 0x002fc60001000000 */
[----:B------:R-:W-:Y:S01]  /*2180*/  IMAD.IADD R47, R48, 0x1, R47 ;  /* 0x00000001302f7824 */ /* 0x000fe200078e022f */
[----:B------:R-:W-:Y:S02]  /*2190*/  ISETP.GE.AND P2, PT, R0, 0x10, PT ;  /* 0x000000100000780c */ /* 0x000fe40003f46270 */
[----:B------:R-:W-:Y:S02]  /*21a0*/  LOP3.LUT P0, R46, R46, RZ, R45, 0xfa, !PT ;  /* 0x000000ff2e2e7212 */ /* 0x000fe4000780fa2d */
[----:B------:R-:W0:Y:S04]  /*21b0*/  SHFL.UP PT, R49, R47, 0x10, RZ ;  /* 0x060000002f317989 */ /* 0x000e2800000e00ff */
[----:B------:R-:W1:Y:S01]  /*21c0*/  SHFL.UP PT, R44, R46, 0x10, RZ ;  /* 0x060000002e2c7989 */ /* 0x000e6200000e00ff */
[----:B0-----:R-:W-:-:S02]  /*21d0*/  SEL R49, R49, RZ, !P0 ;  /* 0x000000ff31317207 */ /* 0x001fc40004000000 */
[----:B------:R-:W-:Y:S02]  /*21e0*/  ISETP.NE.AND P0, PT, R62, 0x5, PT ;  /* 0x000000053e00780c */ /* 0x000fe40003f05270 */
[----:B-1----:R-:W-:Y:S02]  /*21f0*/  SEL R45, R44, RZ, P2 ;  /* 0x000000ff2c2d7207 */ /* 0x002fe40001000000 */
[----:B------:R-:W-:Y:S02]  /*2200*/  SEL R44, R49, RZ, P2 ;  /* 0x000000ff312c7207 */ /* 0x000fe40001000000 */
[----:B------:R-:W-:Y:S02]  /*2210*/  LOP3.LUT R60, R45, R46, RZ, 0xfc, !PT ;  /* 0x0000002e2d3c7212 */ /* 0x000fe400078efcff */
[----:B------:R-:W-:Y:S01]  /*2220*/  ISETP.NE.AND P2, PT, R62, 0x6, PT ;  /* 0x000000063e00780c */ /* 0x000fe20003f45270 */
[----:B------:R-:W-:-:S05]  /*2230*/  IMAD.IADD R61, R47, 0x1, R44 ;  /* 0x000000012f3d7824 */ /* 0x000fca00078e022c */
[----:B------:R-:W-:Y:S01]  /*2240*/  @!P3 STS.64 [R63], R60 ;  /* 0x0000003c3f00b388 */ /* 0x000fe20000000a00 */
[----:B------:R-:W-:Y:S01]  /*2250*/  BAR.SYNC.DEFER_BLOCKING 0x0 ;  /* 0x0000000000007b1d */ /* 0x000fe20000010000 */
[----:B------:R-:W-:-:S05]  /*2260*/  ISETP.NE.AND P3, PT, R62, 0x4, PT ;  /* 0x000000043e00780c */ /* 0x000fca0003f65270 */
[----:B------:R-:W-:Y:S04]  /*2270*/  SHFL.UP PT, R61, R61, 0x1, RZ ;  /* 0x042000003d3d7989 */ /* 0x000fe800000e00ff */
[----:B------:R-:W0:Y:S04]  /*2280*/  LDS.128 R44, [UR4] ;  /* 0x00000004ff2c7984 */ /* 0x000e280008000c00 */
[----:B------:R-:W1:Y:S04]  /*2290*/  LDS.128 R48, [UR4+0x10] ;  /* 0x00001004ff307984 */ /* 0x000e680008000c00 */
[----:B------:R-:W2:Y:S01]  /*22a0*/  LDS.128 R52, [UR4+0x20] ;  /* 0x00002004ff347984 */ /* 0x000ea20008000c00 */
[----:B0-----:R-:W-:-:S02]  /*22b0*/  ISETP.NE.AND P6, PT, R46, RZ, PT ;  /* 0x000000ff2e00720c */ /* 0x001fc40003fc5270 */
[----:B------:R-:W-:Y:S02]  /*22c0*/  LOP3.LUT R63, R46, R44, RZ, 0xfc, !PT ;  /* 0x0000002c2e3f7212 */ /* 0x000fe400078efcff */
[----:B------:R-:W-:Y:S02]  /*22d0*/  SEL R62, R45, RZ, !P6 ;  /* 0x000000ff2d3e7207 */ /* 0x000fe40007000000 */
[----:B-1----:R-:W-:-:S03]  /*22e0*/  ISETP.NE.AND P6, PT, R48, RZ, PT ;  /* 0x000000ff3000720c */ /* 0x002fc60003fc5270 */
[----:B------:R-:W-:Y:S01]  /*22f0*/  IMAD.IADD R62, R47, 0x1, R62 ;  /* 0x000000012f3e7824 */ /* 0x000fe200078e023e */
[----:B------:R-:W-:Y:S02]  /*2300*/  LOP3.LUT R47, R48, R46, R44, 0xfe, !PT ;  /* 0x0000002e302f7212 */ /* 0x000fe400078efe2c */
[----:B------:R-:W-:Y:S01]  /*2310*/  SEL R46, R63, R44, !P5 ;  /* 0x0000002c3f2e7207 */ /* 0x000fe20006800000 */
[----:B------:R-:W0:Y:S01]  /*2320*/  SHFL.UP PT, R48, R60, 0x1, RZ ;  /* 0x042000003c307989 */ /* 0x000e2200000e00ff */
[C---:B------:R-:W-:Y:S02]  /*2330*/  SEL R44, R62.reuse, RZ, !P6 ;  /* 0x000000ff3e2c7207 */ /* 0x040fe40007000000 */
[----:B------:R-:W-:Y:S02]  /*2340*/  SEL R62, R62, R45, !P5 ;  /* 0x0000002d3e3e7207 */ /* 0x000fe40006800000 */
[----:B------:R-:W-:Y:S01]  /*2350*/  ISETP.NE.AND P5, PT, R50, RZ, PT ;  /* 0x000000ff3200720c */ /* 0x000fe20003fa5270 */
[----:B------:R-:W-:Y:S01]  /*2360*/  IMAD.IADD R49, R49, 0x1, R44 ;  /* 0x0000000131317824 */ /* 0x000fe200078e022c */
[----:B--2---:R-:W-:Y:S01]  /*2370*/  ISETP.NE.AND P6, PT, R54, RZ, PT ;  /* 0x000000ff3600720c */ /* 0x004fe20003fc5270 */
[----:B------:R-:W1:Y:S01]  /*2380*/  LDS.64 R44, [UR4+0x30] ;  /* 0x00003004ff2c7984 */ /* 0x000e620008000a00 */
[----:B------:R-:W-:-:S02]  /*2390*/  SEL R46, R47, R46, !P4 ;  /* 0x0000002e2f2e7207 */ /* 0x000fc40006000000 */
[C---:B------:R-:W-:Y:S02]  /*23a0*/  SEL R64, R49.reuse, RZ, !P5 ;  /* 0x000000ff31407207 */ /* 0x040fe40006800000 */
[----:B------:R-:W-:Y:S02]  /*23b0*/  ISETP.NE.AND P5, PT, R52, RZ, PT ;  /* 0x000000ff3400720c */ /* 0x000fe40003fa5270 */
[----:B------:R-:W-:Y:S01]  /*23c0*/  SEL R62, R49, R62, !P4 ;  /* 0x0000003e313e7207 */ /* 0x000fe20006000000 */
[----:B------:R-:W-:Y:S01]  /*23d0*/  IMAD.IADD R51, R51, 0x1, R64 ;  /* 0x0000000133337824 */ /* 0x000fe200078e0240 */
[----:B------:R-:W-:-:S04]  /*23e0*/  LOP3.LUT R49, R50, R47, RZ, 0xfc, !PT ;  /* 0x0000002f32317212 */ /* 0x000fc800078efcff */
[----:B------:R-:W-:Y:S02]  /*23f0*/  SEL R64, R51, RZ, !P5 ;  /* 0x000000ff33407207 */ /* 0x000fe40006800000 */
[----:B------:R-:W-:Y:S02]  /*2400*/  ISETP.GE.U32.AND P5, PT, R59, 0x20, PT ;  /* 0x000000203b00780c */ /* 0x000fe40003fa6070 */
[----:B------:R-:W-:Y:S01]  /*2410*/  SEL R62, R51, R62, !P3 ;  /* 0x0000003e333e7207 */ /* 0x000fe20005800000 */
[----:B------:R-:W-:Y:S01]  /*2420*/  IMAD.IADD R63, R53, 0x1, R64 ;  /* 0x00000001353f7824 */ /* 0x000fe200078e0240 */
[----:B------:R-:W-:Y:S02]  /*2430*/  LOP3.LUT R53, R52, R50, R47, 0xfe, !PT ;  /* 0x0000003234357212 */ /* 0x000fe400078efe2f */
[----:B------:R-:W-:Y:S02]  /*2440*/  ISETP.NE.AND P4, PT, R0, RZ, P5 ;  /* 0x000000ff0000720c */ /* 0x000fe40002f85270 */
[----:B------:R-:W-:-:S02]  /*2450*/  SEL R50, R63, RZ, !P6 ;  /* 0x000000ff3f327207 */ /* 0x000fc40007000000 */
[----:B------:R-:W-:Y:S02]  /*2460*/  SEL R62, R63, R62, !P0 ;  /* 0x0000003e3f3e7207 */ /* 0x000fe40004000000 */
[----:B------:R-:W-:Y:S01]  /*2470*/  SEL R46, R49, R46, !P3 ;  /* 0x0000002e312e7207 */ /* 0x000fe20005800000 */
[----:B------:R-:W-:Y:S01]  /*2480*/  IMAD.IADD R55, R55, 0x1, R50 ;  /* 0x0000000137377824 */ /* 0x000fe200078e0232 */
[----:B0-----:R-:W-:Y:S02]  /*2490*/  @P5 ISETP.NE.AND P3, PT, R48, RZ, PT ;  /* 0x000000ff3000520c */ /* 0x001fe40003f65270 */
[----:B------:R-:W-:Y:S02]  /*24a0*/  SEL R46, R53, R46, !P0 ;  /* 0x0000002e352e7207 */ /* 0x000fe40004000000 */
[----:B------:R-:W-:Y:S02]  /*24b0*/  SEL R62, R55, R62, !P2 ;  /* 0x0000003e373e7207 */ /* 0x000fe40005000000 */
[----:B------:R-:W-:-:S02]  /*24c0*/  LOP3.LUT R47, R54, R53, RZ, 0xfc, !PT ;  /* 0x00000035362f7212 */ /* 0x000fc400078efcff */
[----:B------:R-:W-:Y:S02]  /*24d0*/  @P5 SEL R50, R62, RZ, !P3 ;  /* 0x000000ff3e325207 */ /* 0x000fe40005800000 */
[----:B------:R-:W-:Y:S02]  /*24e0*/  @P5 ISETP.NE.AND P6, PT, R0, RZ, PT ;  /* 0x000000ff0000520c */ /* 0x000fe40003fc5270 */
[----:B-1----:R-:W-:Y:S01]  /*24f0*/  ISETP.NE.AND P0, PT, R44, RZ, PT ;  /* 0x000000ff2c00720c */ /* 0x002fe20003f05270 */
[----:B------:R-:W-:Y:S01]  /*2500*/  @P4 IMAD.IADD R62, R61, 0x1, R50 ;  /* 0x000000013d3e4824 */ /* 0x000fe200078e0232 */
[----:B------:R-:W-:Y:S02]  /*2510*/  SEL R46, R47, R46, !P2 ;  /* 0x0000002e2f2e7207 */ /* 0x000fe40005000000 */
[----:B------:R-:W-:Y:S01]  /*2520*/  SEL R50, R55, RZ, !P0 ;  /* 0x000000ff37327207 */ /* 0x000fe20004000000 */
[----:B------:R-:W-:Y:S01]  /*2530*/  @P5 IMAD.MOV.U32 R61, RZ, RZ, R62 ;  /* 0x000000ffff3d5224 */ /* 0x000fe200078e003e */
[----:B------:R-:W-:-:S02]  /*2540*/  @P5 SEL R47, R48, RZ, P6 ;  /* 0x000000ff302f5207 */ /* 0x000fc40003000000 */
[----:B------:R-:W-:Y:S01]  /*2550*/  LOP3.LUT R53, R44, R54, R53, 0xfe, !PT ;  /* 0x000000362c357212 */ /* 0x000fe200078efe35 */
[----:B------:R-:W-:Y:S01]  /*2560*/  IMAD.IADD R49, R45, 0x1, R50 ;  /* 0x000000012d317824 */ /* 0x000fe200078e0232 */
[----:B------:R-:W-:Y:S01]  /*2570*/  @P5 LOP3.LUT R48, R46, R47, RZ, 0xfc, !PT ;  /* 0x0000002f2e305212 */ /* 0x000fe200078efcff */
[----:B------:R-:W-:Y:S06]  /*2580*/  @P5 BRA `(.L_x_891) ;  /* 0x0000000c00b45947 */ /* 0x000fec0003800000 */
[----:B------:R-:W0:Y:S01]  /*2590*/  LDC.64 R54, c[0x0][0x3a0] ;  /* 0x0000e800ff367b82 */ /* 0x000e220000000a00 */
[----:B------:R-:W-:Y:S01]  /*25a0*/  IMAD.WIDE.U32 R50, R59, 0x10, RZ ;  /* 0x000000103b327825 */ /* 0x000fe200078e00ff */
[----:B------:R1:W-:Y:S01]  /*25b0*/  @!P1 STS [UR4+0x74], R53 ;  /* 0x00007435ff009988 */ /* 0x0003e20008000804 */
[----:B------:R-:W-:Y:S02]  /*25c0*/  LOP3.LUT R65, RZ, R59, RZ, 0x33, !PT ;  /* 0x0000003bff417212 */ /* 0x000fe400078e33ff */
[----:B------:R-:W-:Y:S01]  /*25d0*/  @!P1 IMAD.MOV.U32 R46, RZ, RZ, 0x64 ;  /* 0x00000064ff2e9424 */ /* 0x000fe200078e00ff */
[----:B------:R-:W-:Y:S01]  /*25e0*/  LOP3.LUT R63, R50, 0xfffffff0, RZ, 0x3c, !PT ;  /* 0xfffffff0323f7812 */ /* 0x000fe200078e3cff */
[----:B------:R-:W-:Y:S01]  /*25f0*/  @!P1 IMAD.MOV.U32 R47, RZ, RZ, 0x0 ;  /* 0x00000000ff2f9424 */ /* 0x000fe200078e00ff */
[----:B------:R-:W-:Y:S01]  /*2600*/  LOP3.LUT R51, RZ, R51, RZ, 0x33, !PT ;  /* 0x00000033ff337212 */ /* 0x000fe200078e33ff */
[----:B------:R-:W-:Y:S01]  /*2610*/  @!P1 IMAD.MOV.U32 R44, RZ, RZ, R53 ;  /* 0x000000ffff2c9224 */ /* 0x000fe200078e0035 */
[----:B------:R1:W-:Y:S01]  /*2620*/  @!P1 STS [UR4+0x78], R49 ;  /* 0x00007831ff009988 */ /* 0x0003e20008000804 */
[----:B------:R-:W-:-:S02]  /*2630*/  @!P1 IMAD.MOV.U32 R45, RZ, RZ, R49 ;  /* 0x000000ffff2d9224 */ /* 0x000fc400078e0031 */
[----:B------:R-:W-:Y:S02]  /*2640*/  IMAD.MOV.U32 R59, RZ, RZ, 0x3a0 ;  /* 0x000003a0ff3b7424 */ /* 0x000fe400078e00ff */
[----:B0-----:R-:W-:-:S03]  /*2650*/  IMAD.WIDE.U32 R54, R2, 0x10, R54 ;  /* 0x0000001002367825 */ /* 0x001fc600078e0036 */
[----:B------:R-:W-:Y:S02]  /*2660*/  IADD3 R50, P0, PT, R54, R63, RZ ;  /* 0x0000003f36327210 */ /* 0x000fe40007f1e0ff */
[----:B------:R1:W-:Y:S01]  /*2670*/  @!P1 ST.E.128.STRONG.GPU desc[UR8][R54.64+0x200], R44 ;  /* 0x0002002c36009985 */ /* 0x0003e2000c10fd08 */
[----:B------:R-:W-:Y:S05]  /*2680*/  NANOSLEEP 0x118 ;  /* 0x000001180000795d */ /* 0x000fea0003800000 */
[----:B------:R-:W-:-:S07]  /*2690*/  IMAD.X R51, R55, 0x1, R51, P0 ;  /* 0x0000000137337824 */ /* 0x000fce00000e0633 */
.L_x_893:
[----:B------:R-:W-:Y:S01]  /*26a0*/  SHF.R.U32.HI R52, RZ, 0x1, R59 ;  /* 0x00000001ff347819 */ /* 0x000fe2000001163b */
[----:B------:R-:W-:-:S03]  /*26b0*/  IMAD R2, R2, 0x41a7, RZ ;  /* 0x000041a702027824 */ /* 0x000fc600078e02ff */
[----:B-1----:R-:W-:Y:S02]  /*26c0*/  IADD3 R47, PT, PT, R59, 0x1, -R52 ;  /* 0x000000013b2f7810 */ /* 0x002fe40007ffe834 */
[----:B------:R-:W-:Y:S02]  /*26d0*/  LOP3.LUT R2, R2, 0x7fffffff, RZ, 0xc0, !PT ;  /* 0x7fffffff02027812 */ /* 0x000fe400078ec0ff */
[----:B------:R-:W0:Y:S01]  /*26e0*/  I2F.U32.RP R46, R47 ;  /* 0x0000002f002e7306 */ /* 0x000e220000209000 */
[----:B------:R-:W-:Y:S01]  /*26f0*/  IMAD.MOV R59, RZ, RZ, -R47 ;  /* 0x000000ffff3b7224 */ /* 0x000fe200078e0a2f */
[----:B------:R-:W-:-:S06]  /*2700*/  ISETP.NE.U32.AND P1, PT, R47, RZ, PT ;  /* 0x000000ff2f00720c */ /* 0x000fcc0003f25070 */
[----:B0-----:R-:W0:Y:S02]  /*2710*/  MUFU.RCP R46, R46 ;  /* 0x0000002e002e7308 */ /* 0x001e240000001000 */
[----:B0-----:R-:W-:-:S06]  /*2720*/  VIADD R44, R46, 0xffffffe ;  /* 0x0ffffffe2e2c7836 */ /* 0x001fcc0000000000 */
[----:B------:R0:W1:Y:S02]  /*2730*/  F2I.FTZ.U32.TRUNC.NTZ R45, R44 ;  /* 0x0000002c002d7305 */ /* 0x000064000021f000 */
[----:B0-----:R-:W-:Y:S02]  /*2740*/  IMAD.MOV.U32 R44, RZ, RZ, RZ ;  /* 0x000000ffff2c7224 */ /* 0x001fe400078e00ff */
[----:B-1----:R-:W-:-:S04]  /*2750*/  IMAD R59, R59, R45, RZ ;  /* 0x0000002d3b3b7224 */ /* 0x002fc800078e02ff */
[----:B------:R-:W-:-:S06]  /*2760*/  IMAD.HI.U32 R45, R45, R59, R44 ;  /* 0x0000003b2d2d7227 */ /* 0x000fcc00078e002c */
[----:B------:R-:W-:-:S04]  /*2770*/  IMAD.HI.U32 R45, R45, R2, RZ ;  /* 0x000000022d2d7227 */ /* 0x000fc800078e00ff */
[----:B------:R-:W-:-:S04]  /*2780*/  IMAD.MOV R45, RZ, RZ, -R45 ;  /* 0x000000ffff2d7224 */ /* 0x000fc800078e0a2d */
[----:B------:R-:W-:-:S05]  /*2790*/  IMAD R46, R47, R45, R2 ;  /* 0x0000002d2f2e7224 */ /* 0x000fca00078e0202 */
[----:B------:R-:W-:-:S13]  /*27a0*/  ISETP.GE.U32.AND P0, PT, R46, R47, PT ;  /* 0x0000002f2e00720c */ /* 0x000fda0003f06070 */
[----:B------:R-:W-:-:S05]  /*27b0*/  @P0 IMAD.IADD R46, R46, 0x1, -R47 ;  /* 0x000000012e2e0824 */ /* 0x000fca00078e0a2f */
[----:B------:R-:W-:-:S13]  /*27c0*/  ISETP.GE.U32.AND P0, PT, R46, R47, PT ;  /* 0x0000002f2e00720c */ /* 0x000fda0003f06070 */
[----:B------:R-:W-:Y:S01]  /*27d0*/  @P0 IMAD.IADD R46, R46, 0x1, -R47 ;  /* 0x000000012e2e0824 */ /* 0x000fe200078e0a2f */
[----:B------:R-:W-:-:S05]  /*27e0*/  @!P1 LOP3.LUT R46, RZ, R47, RZ, 0x33, !PT ;  /* 0x0000002fff2e9212 */ /* 0x000fca00078e33ff */
[----:B------:R-:W-:-:S04]  /*27f0*/  IMAD.IADD R46, R52, 0x1, R46 ;  /* 0x00000001342e7824 */ /* 0x000fc800078e022e */
[----:B------:R-:W-:Y:S05]  /*2800*/  NANOSLEEP R46 ;  /* 0x0000002e0000735d */ /* 0x000fea0003800000 */
[----:B------:R-:W2:Y:S01]  /*2810*/  LD.E.128.STRONG.GPU R44, desc[UR8][R50.64+0x200] ;  /* 0x00020008322c7980 */ /* 0x000ea2000c10fd00 */
[----:B------:R-:W-:Y:S01]  /*2820*/  UMOV UR5, 0xffffffff ;  /* 0xffffffff00057882 */ /* 0x000fe20000000000 */
[----:B--2---:R-:W-:-:S04]  /*2830*/  ISETP.NE.U32.AND P5, PT, R46, 0x63, PT ;  /* 0x000000632e00780c */ /* 0x004fc80003fa5070 */
[----:B------:R-:W-:Y:S01]  /*2840*/  ISETP.NE.AND.EX P5, PT, R47, RZ, PT, P5 ;  /* 0x000000ff2f00720c */ /* 0x000fe20003fa5350 */
[----:B------:R-:W-:-:S12]  /*2850*/  BRA.DIV UR5, `(.L_x_892) ;  /* 0x0000006a05807947 */ /* 0x000fd8000b800000 */
[----:B------:R-:W-:-:S13]  /*2860*/  VOTE.ANY P5, !P5 ;  /* 0x0000000000ff7806 */ /* 0x000fda00068a0100 */
.L_x_919:
[----:B------:R-:W-:Y:S01]  /*2870*/  IMAD.MOV.U32 R59, RZ, RZ, R52 ;  /* 0x000000ffff3b7224 */ /* 0x000fe200078e0034 */
[----:B------:R-:W-:Y:S06]  /*2880*/  @P5 BRA `(.L_x_893) ;  /* 0xfffffffc00845947 */ /* 0x000fec000383ffff */
[----:B------:R-:W-:Y:S01]  /*2890*/  UMOV UR5, 0xffffffff ;  /* 0xffffffff00057882 */ /* 0x000fe20000000000 */
[----:B------:R-:W-:-:S04]  /*28a0*/  ISETP.NE.U32.AND P5, PT, R46, 0x65, PT ;  /* 0x000000652e00780c */ /* 0x000fc80003fa5070 */
[----:B------:R-:W-:Y:S01]  /*28b0*/  ISETP.NE.AND.EX P5, PT, R47, RZ, PT, P5 ;  /* 0x000000ff2f00720c */ /* 0x000fe20003fa5350 */
[----:B------:R-:W-:-:S12]  /*28c0*/  BRA.DIV UR5, `(.L_x_894) ;  /* 0x0000006a05847947 */ /* 0x000fd8000b800000 */
[----:B------:R-:W0:Y:S01]  /*28d0*/  S2R R51, SR_GEMASK ;  /* 0x0000000000337919 */ /* 0x000e220000003c00 */
[----:B------:R-:W-:Y:S01]  /*28e0*/  VOTE.ANY R60, PT, !P5 ;  /* 0x00000000003c7806 */ /* 0x000fe200068e0100 */
[----:B------:R-:W-:Y:S01]  /*28f0*/  IMAD.IADD R65, R65, 0x1, R58 ;  /* 0x0000000141417824 */ /* 0x000fe200078e023a */
[----:B------:R-:W-:Y:S02]  /*2900*/  ISETP.NE.AND P1, PT, R44, RZ, PT ;  /* 0x000000ff2c00720c */ /* 0x000fe40003f25270 */
[----:B0-----:R-:W-:-:S05]  /*2910*/  LOP3.LUT R60, R60, 0x80000000, R51, 0xec, !PT ;  /* 0x800000003c3c7812 */ /* 0x001fca00078eec33 */
[----:B------:R-:W-:-:S05]  /*2920*/  VIADD R59, R60, 0xffffffff ;  /* 0xffffffff3c3b7836 */ /* 0x000fca0000000000 */
[----:B------:R-:W-:Y:S01]  /*2930*/  LOP3.LUT R59, R60, R59, RZ, 0xc, !PT ;  /* 0x0000003b3c3b7212 */ /* 0x000fe200078e0cff */
[----:B------:R-:W-:-:S03]  /*2940*/  VIADD R60, R0, 0x2 ;  /* 0x00000002003c7836 */ /* 0x000fc60000000000 */
[----:B------:R-:W0:Y:S02]  /*2950*/  POPC R67, R59 ;  /* 0x0000003b00437309 */ /* 0x000e240000000000 */
[----:B0-----:R-:W0:Y:S01]  /*2960*/  SHFL.DOWN PT, R68, R45, 0x1, R67 ;  /* 0x082000002d447989 */ /* 0x001e2200000e0043 */
[----:B------:R-:W-:-:S03]  /*2970*/  ISETP.GE.AND P0, PT, R0, R67, PT ;  /* 0x000000430000720c */ /* 0x000fc60003f06270 */
[----:B------:R-:W1:Y:S01]  /*2980*/  SHFL.DOWN PT, R52, R44, 0x1, R67 ;  /* 0x082000002c347989 */ /* 0x000e6200000e0043 */
[----:B0-----:R-:W-:-:S04]  /*2990*/  SEL R68, R68, RZ, !P1 ;  /* 0x000000ff44447207 */ /* 0x001fc80004800000 */
[----:B------:R-:W-:-:S05]  /*29a0*/  SEL R63, R68, RZ, !P0 ;  /* 0x000000ff443f7207 */ /* 0x000fca0004000000 */
[----:B------:R-:W-:Y:S01]  /*29b0*/  IMAD.IADD R50, R45, 0x1, R63 ;  /* 0x000000012d327824 */ /* 0x000fe200078e023f */
[----:B-1----:R-:W-:Y:S02]  /*29c0*/  SEL R63, R52, RZ, !P0 ;  /* 0x000000ff343f7207 */ /* 0x002fe40004000000 */
[----:B------:R-:W-:Y:S01]  /*29d0*/  ISETP.GT.AND P0, PT, R60, R67, PT ;  /* 0x000000433c00720c */ /* 0x000fe20003f04270 */
[----:B------:R-:W-:Y:S01]  /*29e0*/  VIADD R60, R0, 0x4 ;  /* 0x00000004003c7836 */ /* 0x000fe20000000000 */
[----:B------:R-:W0:Y:S01]  /*29f0*/  SHFL.DOWN PT, R68, R50, 0x2, R67 ;  /* 0x0840000032447989 */ /* 0x000e2200000e0043 */
[----:B------:R-:W-:-:S05]  /*2a00*/  LOP3.LUT P1, R52, R63, RZ, R44, 0xfa, !PT ;  /* 0x000000ff3f347212 */ /* 0x000fca000782fa2c */
[----:B------:R-:W1:Y:S01]  /*2a10*/  SHFL.DOWN PT, R62, R52, 0x2, R67 ;  /* 0x08400000343e7989 */ /* 0x000e6200000e0043 */
[----:B0-----:R-:W-:-:S04]  /*2a20*/  SEL R68, R68, RZ, !P1 ;  /* 0x000000ff44447207 */ /* 0x001fc80004800000 */
[----:B------:R-:W-:-:S05]  /*2a30*/  SEL R45, R68, RZ, !P0 ;  /* 0x000000ff442d7207 */ /* 0x000fca0004000000 */
[----:B------:R-:W-:Y:S01]  /*2a40*/  IMAD.IADD R44, R50, 0x1, R45 ;  /* 0x00000001322c7824 */ /* 0x000fe200078e022d */
[----:B-1----:R-:W-:Y:S02]  /*2a50*/  SEL R45, R62, RZ, !P0 ;  /* 0x000000ff3e2d7207 */ /* 0x002fe40004000000 */
[----:B------:R-:W-:Y:S02]  /*2a60*/  ISETP.GT.AND P0, PT, R60, R67, PT ;  /* 0x000000433c00720c */ /* 0x000fe40003f04270 */
[----:B------:R-:W0:Y:S01]  /*2a70*/  SHFL.DOWN PT, R63, R44, 0x4, R67 ;  /* 0x088000002c3f7989 */ /* 0x000e2200000e0043 */
[----:B------:R-:W-:-:S05]  /*2a80*/  LOP3.LUT P2, R50, R52, RZ, R45, 0xfa, !PT ;  /* 0x000000ff34327212 */ /* 0x000fca000784fa2d */
[----:B------:R-:W1:Y:S01]  /*2a90*/  SHFL.DOWN PT, R68, R50, 0x4, R67 ;  /* 0x0880000032447989 */ /* 0x000e6200000e0043 */
[----:B0-----:R-:W-:-:S04]  /*2aa0*/  SEL R63, R63, RZ, !P2 ;  /* 0x000000ff3f3f7207 */ /* 0x001fc80005000000 */
[----:B------:R-:W-:Y:S02]  /*2ab0*/  SEL R63, R63, RZ, !P0 ;  /* 0x000000ff3f3f7207 */ /* 0x000fe40004000000 */
[----:B-1----:R-:W-:-:S03]  /*2ac0*/  SEL R45, R68, RZ, !P0 ;  /* 0x000000ff442d7207 */ /* 0x002fc60004000000 */
[----:B------:R-:W-:Y:S01]  /*2ad0*/  IMAD.IADD R62, R44, 0x1, R63 ;  /* 0x000000012c3e7824 */ /* 0x000fe200078e023f */
[----:B------:R-:W-:Y:S01]  /*2ae0*/  LOP3.LUT P1, R64, R50, RZ, R45, 0xfa, !PT ;  /* 0x000000ff32407212 */ /* 0x000fe2000782fa2d */
[----:B------:R-:W-:-:S03]  /*2af0*/  VIADD R44, R0, 0x8 ;  /* 0x00000008002c7836 */ /* 0x000fc60000000000 */
[----:B------:R-:W0:Y:S02]  /*2b00*/  SHFL.DOWN PT, R52, R62, 0x8, R67 ;  /* 0x090000003e347989 */ /* 0x000e2400000e0043 */
[----:B------:R-:W-:Y:S02]  /*2b10*/  ISETP.GT.AND P0, PT, R44, R67, PT ;  /* 0x000000432c00720c */ /* 0x000fe40003f04270 */
[----:B------:R-:W1:Y:S01]  /*2b20*/  SHFL.DOWN PT, R68, R64, 0x8, R67 ;  /* 0x0900000040447989 */ /* 0x000e6200000e0043 */
[----:B0-----:R-:W-:-:S04]  /*2b30*/  SEL R52, R52, RZ, !P1 ;  /* 0x000000ff34347207 */ /* 0x001fc80004800000 */
[----:B------:R-:W-:-:S05]  /*2b40*/  SEL R45, R52, RZ, !P0 ;  /* 0x000000ff342d7207 */ /* 0x000fca0004000000 */
[----:B------:R-:W-:Y:S01]  /*2b50*/  IMAD.IADD R52, R62, 0x1, R45 ;  /* 0x000000013e347824 */ /* 0x000fe200078e022d */
[----:B-1----:R-:W-:Y:S02]  /*2b60*/  SEL R45, R68, RZ, !P0 ;  /* 0x000000ff442d7207 */ /* 0x002fe40004000000 */
[----:B------:R-:W-:Y:S01]  /*2b70*/  ISETP.NE.U32.AND P0, PT, R46, 0x65, PT ;  /* 0x000000652e00780c */ /* 0x000fe20003f05070 */
[----:B------:R-:W-:Y:S01]  /*2b80*/  VIADD R46, R0, 0x10 ;  /* 0x00000010002e7836 */ /* 0x000fe20000000000 */
[----:B------:R-:W-:Y:S01]  /*2b90*/  LOP3.LUT P2, R50, R64, RZ, R45, 0xfa, !PT ;  /* 0x000000ff40327212 */ /* 0x000fe2000784fa2d */
[----:B------:R-:W0:Y:S01]  /*2ba0*/  SHFL.DOWN PT, R68, R52, 0x10, R67 ;  /* 0x0a00000034447989 */ /* 0x000e2200000e0043 */
[----:B------:R-:W1:Y:S01]  /*2bb0*/  LDC.64 R44, c[0x0][0x3a0] ;  /* 0x0000e800ff2c7b82 */ /* 0x000e620000000a00 */
[----:B------:R-:W-:Y:S02]  /*2bc0*/  ISETP.NE.AND.EX P0, PT, R47, RZ, PT, P0 ;  /* 0x000000ff2f00720c */ /* 0x000fe40003f05300 */
[----:B------:R-:W2:Y:S01]  /*2bd0*/  SHFL.DOWN PT, R63, R50, 0x10, R67 ;  /* 0x0a000000323f7989 */ /* 0x000ea200000e0043 */
[----:B------:R-:W-:-:S10]  /*2be0*/  ISETP.GT.AND P1, PT, R46, R67, PT ;  /* 0x000000432e00720c */ /* 0x000fd40003f24270 */
[----:B------:R-:W-:Y:S02]  /*2bf0*/  VOTE.ALL P5, P0 ;  /* 0x0000000000ff7806 */ /* 0x000fe400000a0000 */
[----:B0-----:R-:W-:Y:S02]  /*2c00*/  SEL R68, R68, RZ, !P2 ;  /* 0x000000ff44447207 */ /* 0x001fe40005000000 */
[----:B-1----:R-:W-:Y:S02]  /*2c10*/  IADD3 R62, P2, PT, R44, 0x200, RZ ;  /* 0x000002002c3e7810 */ /* 0x002fe40007f5e0ff */
[----:B------:R-:W-:Y:S02]  /*2c20*/  SEL R59, R68, RZ, !P1 ;  /* 0x000000ff443b7207 */ /* 0x000fe40004800000 */
[----:B--2---:R-:W-:Y:S01]  /*2c30*/  SEL R47, R63, RZ, !P1 ;  /* 0x000000ff3f2f7207 */ /* 0x004fe20004800000 */
[----:B------:R-:W-:Y:S02]  /*2c40*/  IMAD.X R63, RZ, RZ, R45, P2 ;  /* 0x000000ffff3f7224 */ /* 0x000fe400010e062d */
[----:B------:R-:W-:Y:S01]  /*2c50*/  IMAD.IADD R52, R52, 0x1, R59 ;  /* 0x0000000134347824 */ /* 0x000fe200078e023b */
[----:B------:R-:W-:-:S07]  /*2c60*/  LOP3.LUT R50, R47, R50, RZ, 0xfc, !PT ;  /* 0x000000322f327212 */ /* 0x000fce00078efcff */
.L_x_933:
[----:B------:R-:W-:Y:S05]  /*2c70*/  @!P5 BRA `(.L_x_895) ;  /* 0x00000004008cd947 */ /* 0x000fea0003800000 */
[----:B------:R-:W-:-:S07]  /*2c80*/  IMAD.MOV.U32 R64, RZ, RZ, 0x3a0 ;  /* 0x000003a0ff407424 */ /* 0x000fce00078e00ff */
.L_x_899:
[----:B------:R-:W-:Y:S01]  /*2c90*/  SHF.R.U32.HI R64, RZ, 0x1, R64 ;  /* 0x00000001ff407819 */ /* 0x000fe20000011640 */
[----:B------:R-:W-:Y:S02]  /*2ca0*/  IMAD.MOV.U32 R44, RZ, RZ, R62 ;  /* 0x000000ffff2c7224 */ /* 0x000fe400078e003e */
[----:B------:R-:W-:Y:S02]  /*2cb0*/  IMAD.MOV.U32 R45, RZ, RZ, R63 ;  /* 0x000000ffff2d7224 */ /* 0x000fe400078e003f */
[----:B------:R-:W-:Y:S02]  /*2cc0*/  IMAD.MOV.U32 R67, RZ, RZ, R64 ;  /* 0x000000ffff437224 */ /* 0x000fe400078e0040 */
[----:B------:R-:W-:-:S07]  /*2cd0*/  IMAD.WIDE R58, R65, 0x10, R44 ;  /* 0x00000010413a7825 */ /* 0x000fce00078e022c */
.L_x_897:
[----:B------:R-:W-:Y:S01]  /*2ce0*/  SHF.R.U32.HI R66, RZ, 0x1, R67 ;  /* 0x00000001ff427819 */ /* 0x000fe20000011643 */
[----:B------:R-:W-:-:S03]  /*2cf0*/  IMAD R2, R2, 0x41a7, RZ ;  /* 0x000041a702027824 */ /* 0x000fc600078e02ff */
[----:B------:R-:W-:Y:S02]  /*2d00*/  IADD3 R47, PT, PT, R67, 0x1, -R66 ;  /* 0x00000001432f7810 */ /* 0x000fe40007ffe842 */
        /* <DEDUP_REMOVED lines=26> */
.L_x_936:
[----:B------:R-:W-:Y:S01]  /*2eb0*/  IMAD.MOV.U32 R67, RZ, RZ, R66 ;  /* 0x000000ffff437224 */ /* 0x000fe200078e0042 */
[----:B------:R-:W-:Y:S06]  /*2ec0*/  @P5 BRA `(.L_x_897) ;  /* 0xfffffffc00845947 */ /* 0x000fec000383ffff */
[----:B------:R-:W-:Y:S01]  /*2ed0*/  UMOV UR5, 0xffffffff ;  /* 0xffffffff00057882 */ /* 0x000fe20000000000 */
[----:B------:R-:W-:-:S04]  /*2ee0*/  ISETP.NE.U32.AND P5, PT, R46, 0x65, PT ;  /* 0x000000652e00780c */ /* 0x000fc80003fa5070 */
[----:B------:R-:W-:Y:S01]  /*2ef0*/  ISETP.NE.AND.EX P5, PT, R47, RZ, PT, P5 ;  /* 0x000000ff2f00720c */ /* 0x000fe20003fa5350 */
[----:B------:R-:W-:-:S12]  /*2f00*/  BRA.DIV UR5, `(.L_x_898) ;  /* 0x0000006a05c87947 */ /* 0x000fd8000b800000 */
[----:B------:R-:W-:Y:S01]  /*2f10*/  VOTE.ANY R60, PT, !P5 ;  /* 0x00000000003c7806 */ /* 0x000fe200068e0100 */
[----:B------:R-:W-:Y:S01]  /*2f20*/  VIADD R65, R65, 0xffffffe0 ;  /* 0xffffffe041417836 */ /* 0x000fe20000000000 */
[----:B------:R-:W-:Y:S02]  /*2f30*/  ISETP.NE.AND P1, PT, R44, RZ, PT ;  /* 0x000000ff2c00720c */ /* 0x000fe40003f25270 */
[----:B------:R-:W-:Y:S02]  /*2f40*/  LOP3.LUT R60, R60, 0x80000000, R51, 0xec, !PT ;  /* 0x800000003c3c7812 */ /* 0x000fe400078eec33 */
[----:B------:R-:W-:Y:S01]  /*2f50*/  ISETP.NE.U32.AND P5, PT, R46, 0x65, PT ;  /* 0x000000652e00780c */ /* 0x000fe20003fa5070 */
[----:B------:R-:W-:Y:S02]  /*2f60*/  VIADD R46, R0, 0x10 ;  /* 0x00000010002e7836 */ /* 0x000fe40000000000 */
[----:B------:R-:W-:Y:S01]  /*2f70*/  VIADD R59, R60, 0xffffffff ;  /* 0xffffffff3c3b7836 */ /* 0x000fe20000000000 */
[----:B------:R-:W-:-:S04]  /*2f80*/  ISETP.NE.AND.EX P5, PT, R47, RZ, PT, P5 ;  /* 0x000000ff2f00720c */ /* 0x000fc80003fa5350 */
[----:B------:R-:W-:Y:S01]  /*2f90*/  LOP3.LUT R59, R60, R59, RZ, 0xc, !PT ;  /* 0x0000003b3c3b7212 */ /* 0x000fe200078e0cff */
[----:B------:R-:W-:-:S03]  /*2fa0*/  VIADD R60, R0, 0x2 ;  /* 0x00000002003c7836 */ /* 0x000fc60000000000 */
[----:B------:R-:W0:Y:S05]  /*2fb0*/  POPC R67, R59 ;  /* 0x0000003b00437309 */ /* 0x000e2a0000000000 */
[----:B------:R-:W-:Y:S01]  /*2fc0*/  VOTE.ALL P5, P5 ;  /* 0x0000000000ff7806 */ /* 0x000fe200028a0000 */
[----:B0-----:R-:W0:Y:S01]  /*2fd0*/  SHFL.DOWN PT, R68, R45, 0x1, R67 ;  /* 0x082000002d447989 */ /* 0x001e2200000e0043 */
[----:B------:R-:W-:-:S03]  /*2fe0*/  ISETP.GE.AND P0, PT, R0, R67, PT ;  /* 0x000000430000720c */ /* 0x000fc60003f06270 */
[----:B------:R-:W1:Y:S01]  /*2ff0*/  SHFL.DOWN PT, R58, R44, 0x1, R67 ;  /* 0x082000002c3a7989 */ /* 0x000e6200000e0043 */
[----:B0-----:R-:W-:-:S04]  /*3000*/  SEL R68, R68, RZ, !P1 ;  /* 0x000000ff44447207 */ /* 0x001fc80004800000 */
[----:B------:R-:W-:Y:S02]  /*3010*/  SEL R68, R68, RZ, !P0 ;  /* 0x000000ff44447207 */ /* 0x000fe40004000000 */
[----:B-1----:R-:W-:Y:S02]  /*3020*/  SEL R69, R58, RZ, !P0 ;  /* 0x000000ff3a457207 */ /* 0x002fe40004000000 */
[----:B------:R-:W-:Y:S01]  /*3030*/  ISETP.GT.AND P0, PT, R60, R67, PT ;  /* 0x000000433c00720c */ /* 0x000fe20003f04270 */
[----:B------:R-:W-:Y:S01]  /*3040*/  IMAD.IADD R58, R45, 0x1, R68 ;  /* 0x000000012d3a7824 */ /* 0x000fe200078e0244 */
[----:B------:R-:W-:Y:S01]  /*3050*/  LOP3.LUT P1, R69, R69, RZ, R44, 0xfa, !PT ;  /* 0x000000ff45457212 */ /* 0x000fe2000782fa2c */
[----:B------:R-:W-:-:S03]  /*3060*/  VIADD R60, R0, 0x8 ;  /* 0x00000008003c7836 */ /* 0x000fc60000000000 */
[----:B------:R-:W0:Y:S04]  /*3070*/  SHFL.DOWN PT, R68, R58, 0x2, R67 ;  /* 0x084000003a447989 */ /* 0x000e2800000e0043 */
        /* <DEDUP_REMOVED lines=8> */
[-C--:B------:R-:W-:Y:S02]  /*3100*/  ISETP.GT.AND P0, PT, R44, R67.reuse, PT ;  /* 0x000000432c00720c */ /* 0x080fe40003f04270 */
[----:B------:R-:W1:Y:S01]  /*3110*/  SHFL.DOWN PT, R44, R59, 0x4, R67 ;  /* 0x088000003b2c7989 */ /* 0x000e6200000e0043 */
[----:B0-----:R-:W-:Y:S02]  /*3120*/  SEL R68, R68, RZ, !P1 ;  /* 0x000000ff44447207 */ /* 0x001fe40004800000 */
[----:B------:R-:W-:Y:S02]  /*3130*/  ISETP.GT.AND P1, PT, R46, R67, PT ;  /* 0x000000432e00720c */ /* 0x000fe40003f24270 */
[----:B------:R-:W-:Y:S02]  /*3140*/  SEL R68, R68, RZ, !P0 ;  /* 0x000000ff44447207 */ /* 0x000fe40004000000 */
[----:B-1----:R-:W-:-:S02]  /*3150*/  SEL R44, R44, RZ, !P0 ;  /* 0x000000ff2c2c7207 */ /* 0x002fc40004000000 */
[----:B------:R-:W-:Y:S01]  /*3160*/  ISETP.GT.AND P0, PT, R60, R67, PT ;  /* 0x000000433c00720c */ /* 0x000fe20003f04270 */
[----:B------:R-:W-:Y:S01]  /*3170*/  IMAD.IADD R58, R45, 0x1, R68 ;  /* 0x000000012d3a7824 */ /* 0x000fe200078e0244 */
[----:B------:R-:W-:-:S04]  /*3180*/  LOP3.LUT P2, R44, R59, RZ, R44, 0xfa, !PT ;  /* 0x000000ff3b2c7212 */ /* 0x000fc8000784fa2c */
[----:B------:R-:W0:Y:S04]  /*3190*/  SHFL.DOWN PT, R68, R58, 0x8, R67 ;  /* 0x090000003a447989 */ /* 0x000e2800000e0043 */
[----:B------:R-:W1:Y:S01]  /*31a0*/  SHFL.DOWN PT, R69, R44, 0x8, R67 ;  /* 0x090000002c457989 */ /* 0x000e6200000e0043 */
[----:B0-----:R-:W-:-:S04]  /*31b0*/  SEL R68, R68, RZ, !P2 ;  /* 0x000000ff44447207 */ /* 0x001fc80005000000 */
[----:B------:R-:W-:Y:S02]  /*31c0*/  SEL R45, R68, RZ, !P0 ;  /* 0x000000ff442d7207 */ /* 0x000fe40004000000 */
[----:B-1----:R-:W-:-:S03]  /*31d0*/  SEL R69, R69, RZ, !P0 ;  /* 0x000000ff45457207 */ /* 0x002fc60004000000 */
[----:B------:R-:W-:Y:S01]  /*31e0*/  IMAD.IADD R45, R58, 0x1, R45 ;  /* 0x000000013a2d7824 */ /* 0x000fe200078e022d */
[----:B------:R-:W-:-:S04]  /*31f0*/  LOP3.LUT P0, R69, R44, RZ, R69, 0xfa, !PT ;  /* 0x000000ff2c457212 */ /* 0x000fc8000780fa45 */
[----:B------:R-:W0:Y:S04]  /*3200*/  SHFL.DOWN PT, R68, R45, 0x10, R67 ;  /* 0x0a0000002d447989 */ /* 0x000e2800000e0043 */
[----:B------:R-:W1:Y:S01]  /*3210*/  SHFL.DOWN PT, R58, R69, 0x10, R67 ;  /* 0x0a000000453a7989 */ /* 0x000e6200000e0043 */
[----:B0-----:R-:W-:Y:S02]  /*3220*/  SEL R68, R68, RZ, !P0 ;  /* 0x000000ff44447207 */ /* 0x001fe40004000000 */
[----:B------:R-:W-:Y:S02]  /*3230*/  ISETP.NE.AND P0, PT, R50, RZ, PT ;  /* 0x000000ff3200720c */ /* 0x000fe40003f05270 */
[----:B------:R-:W-:Y:S02]  /*3240*/  SEL R68, R68, RZ, !P1 ;  /* 0x000000ff44447207 */ /* 0x000fe40004800000 */
[----:B-1----:R-:W-:-:S03]  /*3250*/  SEL R58, R58, RZ, !P1 ;  /* 0x000000ff3a3a7207 */ /* 0x002fc60004800000 */
[----:B------:R-:W-:Y:S01]  /*3260*/  IMAD.IADD R68, R45, 0x1, R68 ;  /* 0x000000012d447824 */ /* 0x000fe200078e0244 */
[----:B------:R-:W-:-:S04]  /*3270*/  LOP3.LUT R50, R69, R58, R50, 0xfe, !PT ;  /* 0x0000003a45327212 */ /* 0x000fc800078efe32 */
[----:B------:R-:W-:-:S05]  /*3280*/  SEL R45, R68, RZ, !P0 ;  /* 0x000000ff442d7207 */ /* 0x000fca0004000000 */
[----:B------:R-:W-:-:S07]  /*3290*/  IMAD.IADD R52, R45, 0x1, R52 ;  /* 0x000000012d347824 */ /* 0x000fce00078e0234 */
.L_x_950:
[----:B------:R-:W-:Y:S05]  /*32a0*/  @P5 BRA `(.L_x_899) ;  /* 0xfffffff800785947 */ /* 0x000fea000383ffff */
.L_x_895:
[----:B------:R-:W0:Y:S01]  /*32b0*/  S2R R59, SR_TID.X ;  /* 0x00000000003b7919 */ /* 0x000e220000002100 */
[----:B------:R-:W-:Y:S01]  /*32c0*/  ISETP.NE.AND P1, PT, R0, RZ, PT ;  /* 0x000000ff0000720c */ /* 0x000fe20003f25270 */
[----:B------:R-:W-:Y:S01]  /*32d0*/  BSSY.RECONVERGENT B1, `(.L_x_900) ;  /* 0x0000015000017945 */ /* 0x000fe20003800200 */
[----:B------:R-:W-:-:S11]  /*32e0*/  IMAD.MOV.U32 R51, RZ, RZ, R52 ;  /* 0x000000ffff337224 */ /* 0x000fd600078e0034 */
[----:B------:R-:W1:Y:S01]  /*32f0*/  @!P1 S2R R45, SR_CgaCtaId ;  /* 0x00000000002d9919 */ /* 0x000e620000008800 */
[----:B------:R-:W-:Y:S02]  /*3300*/  @!P1 MOV R0, 0x400 ;  /* 0x0000040000009802 */ /* 0x000fe40000000f00 */
[----:B0-----:R-:W-:Y:S02]  /*3310*/  ISETP.NE.AND P0, PT, R59, RZ, PT ;  /* 0x000000ff3b00720c */ /* 0x001fe40003f05270 */
[----:B-1----:R-:W-:-:S11]  /*3320*/  @!P1 LEA R2, R45, R0, 0x18 ;  /* 0x000000002d029211 */ /* 0x002fd600078ec0ff */
[----:B------:R-:W-:Y:S05]  /*3330*/  @P0 BRA `(.L_x_901) ;  /* 0x0000000000380947 */ /* 0x000fea0003800000 */
[----:B------:R-:W0:Y:S01]  /*3340*/  S2UR UR6, SR_CgaCtaId ;  /* 0x00000000000679c3 */ /* 0x000e220000008800 */
[----:B------:R-:W-:Y:S01]  /*3350*/  ISETP.NE.AND P0, PT, R53, RZ, PT ;  /* 0x000000ff3500720c */ /* 0x000fe20003f05270 */
[----:B------:R-:W-:Y:S01]  /*3360*/  UMOV UR5, 0x400 ;  /* 0x0000040000057882 */ /* 0x000fe20000000000 */
[----:B------:R-:W-:Y:S01]  /*3370*/  LOP3.LUT R53, R50, R53, RZ, 0xfc, !PT ;  /* 0x0000003532357212 */ /* 0x000fe200078efcff */
[----:B------:R-:W-:Y:S01]  /*3380*/  IMAD.MOV.U32 R46, RZ, RZ, 0x65 ;  /* 0x00000065ff2e7424 */ /* 0x000fe200078e00ff */
[----:B------:R-:W-:Y:S01]  /*3390*/  SEL R0, R52, RZ, !P0 ;  /* 0x000000ff34007207 */ /* 0x000fe20004000000 */
[----:B------:R-:W-:Y:S02]  /*33a0*/  IMAD.MOV.U32 R47, RZ, RZ, 0x0 ;  /* 0x00000000ff2f7424 */ /* 0x000fe400078e00ff */
[----:B------:R-:W-:Y:S02]  /*33b0*/  IMAD.MOV.U32 R44, RZ, RZ, R53 ;  /* 0x000000ffff2c7224 */ /* 0x000fe400078e0035 */
[----:B------:R-:W-:-:S05]  /*33c0*/  IMAD.IADD R45, R49, 0x1, R0 ;  /* 0x00000001312d7824 */ /* 0x000fca00078e0200 */
[----:B------:R1:W-:Y:S01]  /*33d0*/  ST.E.128.STRONG.GPU desc[UR8][R54.64+0x200], R44 ;  /* 0x0002002c36007985 */ /* 0x0003e2000c10fd08 */
[----:B0-----:R-:W-:-:S09]  /*33e0*/  ULEA UR5, UR6, UR5, 0x18 ;  /* 0x0000000506057291 */ /* 0x001fd2000f8ec0ff */
[----:B------:R1:W-:Y:S04]  /*33f0*/  STS.64 [UR5+0x68], R52 ;  /* 0x00006834ff007988 */ /* 0x0003e80008000a05 */
[----:B------:R1:W-:Y:S04]  /*3400*/  STS [UR5+0x70], R45 ;  /* 0x0000702dff007988 */ /* 0x0003e80008000805 */
[----:B------:R1:W-:Y:S02]  /*3410*/  STS [UR5+0x64], R50 ;  /* 0x00006432ff007988 */ /* 0x0003e40008000805 */
.L_x_901:
[----:B------:R-:W-:Y:S05]  /*3420*/  BSYNC.RECONVERGENT B1 ;  /* 0x0000000000017941 */ /* 0x000fea0003800200 */
.L_x_900:
[----:B------:R0:W-:Y:S01]  /*3430*/  @!P1 STS.64 [R2+0x40], R50 ;  /* 0x0000403202009388 */ /* 0x0001e20000000a00 */
[----:B------:R-:W-:Y:S02]  /*3440*/  @!P1 IMAD.MOV.U32 R48, RZ, RZ, R50 ;  /* 0x000000ffff309224 */ /* 0x000fe400078e0032 */
[----:B------:R-:W-:-:S07]  /*3450*/  @!P1 IMAD.MOV.U32 R61, RZ, RZ, R52 ;  /* 0x000000ffff3d9224 */ /* 0x000fce00078e0034 */
.L_x_891:
[----:B------:R-:W-:Y:S05]  /*3460*/  WARPSYNC.ALL ;  /* 0x0000000000007948 */ /* 0x000fea0003800000 */
[----:B------:R-:W2:Y:S08]  /*3470*/  S2UR UR6, SR_CgaCtaId ;  /* 0x00000000000679c3 */ /* 0x000eb00000008800 */
[----:B------:R-:W-:Y:S01]  /*3480*/  BAR.SYNC.DEFER_BLOCKING 0x0 ;  /* 0x0000000000007b1d */ /* 0x000fe20000010000 */
[----:B------:R-:W-:-:S02]  /*3490*/  ISETP.NE.AND P0, PT, R48, RZ, PT ;  /* 0x000000ff3000720c */ /* 0x000fc40003f05270 */
[----:B------:R-:W-:-:S03]  /*34a0*/  ISETP.NE.AND P1, PT, R59, RZ, PT ;  /* 0x000000ff3b00720c */ /* 0x000fc60003f25270 */
[----:B------:R-:W-:Y:S02]  /*34b0*/  UMOV UR5, 0x400 ;  /* 0x0000040000057882 */ /* 0x000fe40000000000 */
[----:B--2---:R-:W-:-:S09]  /*34c0*/  ULEA UR5, UR6, UR5, 0x18 ;  /* 0x0000000506057291 */ /* 0x004fd2000f8ec0ff */
[----:B------:R-:W2:Y:S02]  /*34d0*/  LDS R0, [UR5+0x44] ;  /* 0x00004405ff007984 */ /* 0x000ea40008000800 */
[----:B--2---:R-:W-:Y:S02]  /*34e0*/  SEL R0, R0, RZ, !P0 ;  /* 0x000000ff00007207 */ /* 0x004fe40004000000 */
[----:B------:R-:W-:Y:S02]  /*34f0*/  ISETP.NE.AND P0, PT, R3, R4, PT ;  /* 0x000000040300720c */ /* 0x000fe40003f05270 */
[----:B------:R-:W-:-:S05]  /*3500*/  SEL R0, R0, RZ, P1 ;  /* 0x000000ff00007207 */ /* 0x000fca0000800000 */
[----:B------:R-:W-:-:S05]  /*3510*/  IMAD.IADD R0, R0, 0x1, R61 ;  /* 0x0000000100007824 */ /* 0x000fca00078e023d */
[----:B------:R-:W-:Y:S02]  /*3520*/  SEL R3, R0, RZ, !P0 ;  /* 0x000000ff00037207 */ /* 0x000fe40004000000 */
[----:B------:R-:W-:-:S03]  /*3530*/  ISETP.NE.AND P0, PT, R4, R5, PT ;  /* 0x000000050400720c */ /* 0x000fc60003f05270 */
        /* <DEDUP_REMOVED lines=55> */
[----:B------:R-:W-:-:S07]  /*38b0*/  SEL R0, R42, RZ, !P0 ;  /* 0x000000ff2a007207 */ /* 0x000fce0004000000 */
.L_x_890:
[----:B------:R-:W-:Y:S05]  /*38c0*/  BSYNC.RECONVERGENT B0 ;  /* 0x0000000000007941 */ /* 0x000fea0003800200 */
.L_x_888:
[----:B------:R-:W-:Y:S01]  /*38d0*/  BAR.SYNC.DEFER_BLOCKING 0x0 ;  /* 0x0000000000007b1d */ /* 0x000fe20000010000 */
[----:B------:R-:W-:Y:S01]  /*38e0*/  IMAD.IADD R43, R43, 0x1, R0 ;  /* 0x000000012b2b7824 */ /* 0x000fe200078e0200 */
[C---:B0-----:R-:W-:Y:S02]  /*38f0*/  LOP3.LUT R2, R59.reuse, 0x3e0, RZ, 0xc0, !PT ;  /* 0x000003e03b027812 */ /* 0x041fe400078ec0ff */
[----:B------:R-:W-:Y:S02]  /*3900*/  LOP3.LUT R3, R59, 0x1f, RZ, 0xc0, !PT ;  /* 0x0000001f3b037812 */ /* 0x000fe400078ec0ff */
[----:B------:R-:W0:Y:S01]  /*3910*/  LDCU.64 UR6, c[0x0][0x398] ;  /* 0x00007300ff0677ac */ /* 0x000e220008000a00 */
[----:B------:R-:W2:Y:S02]  /*3920*/  S2R R5, SR_CTAID.X ;  /* 0x0000000000057919 */ /* 0x000ea40000002500 */
[----:B------:R-:W-:Y:S02]  /*3930*/  IMAD R2, R2, 0x14, R3 ;  /* 0x0000001402027824 */ /* 0x000fe400078e0203 */
[----:B------:R-:W-:Y:S01]  /*3940*/  IMAD.MOV.U32 R3, RZ, RZ, RZ ;  /* 0x000000ffff037224 */ /* 0x000fe200078e00ff */
[----:B------:R-:W-:Y:S04]  /*3950*/  STS.128 [R56], R24 ;  /* 0x0000001838007388 */ /* 0x000fe80000000c00 */
[----:B------:R-:W-:Y:S04]  /*3960*/  STS.128 [R56+0x10], R28 ;  /* 0x0000101c38007388 */ /* 0x000fe80000000c00 */
[----:B------:R-:W-:Y:S04]  /*3970*/  STS.128 [R56+0x20], R32 ;  /* 0x0000202038007388 */ /* 0x000fe80000000c00 */
[----:B------:R-:W-:Y:S04]  /*3980*/  STS.128 [R56+0x30], R36 ;  /* 0x0000302438007388 */ /* 0x000fe80000000c00 */
[----:B------:R-:W-:Y:S01]  /*3990*/  STS.128 [R56+0x40], R40 ;  /* 0x0000402838007388 */ /* 0x000fe20000000c00 */
[----:B------:R-:W-:-:S03]  /*39a0*/  NOP ;  /* 0x0000000000007918 */ /* 0x000fc60000000000 */
[----:B------:R-:W3:Y:S01]  /*39b0*/  LDS R7, [R57] ;  /* 0x0000000039077984 */ /* 0x000ee20000000800 */
[----:B--2---:R-:W-:-:S03]  /*39c0*/  IMAD.WIDE.U32 R4, R5, 0x1180, R2 ;  /* 0x0000118005047825 */ /* 0x004fc600078e0002 */
[----:B------:R-:W2:Y:S01]  /*39d0*/  LDS R9, [R57+0x80] ;  /* 0x0000800039097984 */ /* 0x000ea20000000800 */
[----:B0-----:R-:W-:-:S03]  /*39e0*/  LEA R2, P0, R4, UR6, 0x2 ;  /* 0x0000000604027c11 */ /* 0x001fc6000f8010ff */
[----:B------:R-:W0:Y:S01]  /*39f0*/  LDS R11, [R57+0x100] ;  /* 0x00010000390b7984 */ /* 0x000e220000000800 */
[----:B------:R-:W-:-:S03]  /*3a00*/  LEA.HI.X R3, R4, UR7, R5, 0x2, P0 ;  /* 0x0000000704037c11 */ /* 0x000fc600080f1405 */
[----:B------:R-:W4:Y:S04]  /*3a10*/  LDS R13, [R57+0x180] ;  /* 0x00018000390d7984 */ /* 0x000f280000000800 */
[----:B------:R-:W5:Y:S04]  /*3a20*/  LDS R15, [R57+0x200] ;  /* 0x00020000390f7984 */ /* 0x000f680000000800 */
        /* <DEDUP_REMOVED lines=14> */
[----:B-1----:R-:W1:Y:S04]  /*3b10*/  LDS R45, [R57+0x980] ;  /* 0x00098000392d7984 */ /* 0x002e680000000800 */
[----:B---3--:R-:W-:Y:S04]  /*3b20*/  STG.E desc[UR8][R2.64], R7 ;  /* 0x0000000702007986 */ /* 0x008fe8000c101908 */
[----:B--2---:R-:W-:Y:S04]  /*3b30*/  STG.E desc[UR8][R2.64+0x80], R9 ;  /* 0x0000800902007986 */ /* 0x004fe8000c101908 */
[----:B0-----:R-:W-:Y:S04]  /*3b40*/  STG.E desc[UR8][R2.64+0x100], R11 ;  /* 0x0001000b02007986 */ /* 0x001fe8000c101908 */
[----:B----4-:R-:W-:Y:S04]  /*3b50*/  STG.E desc[UR8][R2.64+0x180], R13 ;  /* 0x0001800d02007986 */ /* 0x010fe8000c101908 */
        /* <DEDUP_REMOVED lines=15> */
[----:B-1----:R-:W-:Y:S01]  /*3c50*/  STG.E desc[UR8][R2.64+0x980], R45 ;  /* 0x0009802d02007986 */ /* 0x002fe2000c101908 */
[----:B------:R-:W-:Y:S05]  /*3c60*/  EXIT ;  /* 0x000000000000794d */ /* 0x000fea0003800000 */
.L_x_887:
[----:B------:R-:W-:-:S04]  /*3c70*/  ISETP.NE.U32.AND P0, PT, R2, RZ, PT ;  /* 0x000000ff0200720c */ /* 0x000fc80003f05070 */
[----:B------:R-:W-:-:S13]  /*3c80*/  ISETP.NE.AND.EX P0, PT, R46, RZ, PT, P0 ;  /* 0x000000ff2e00720c */ /* 0x000fda0003f05300 */
[----:B------:R-:W-:Y:S05]  /*3c90*/  @!P0 EXIT ;  /* 0x000000000000894d */ /* 0x000fea0003800000 */
[----:B------:R-:W0:Y:S01]  /*3ca0*/  LDC.64 R6, c[0x0][0x380] ;  /* 0x0000e000ff067b82 */ /* 0x000e220000000a00 */
[----:B------:R-:W1:Y:S07]  /*3cb0*/  S2R R3, SR_TID.X ;  /* 0x0000000000037919 */ /* 0x000e6e0000002100 */
[----:B------:R-:W2:Y:S01]  /*3cc0*/  LDC.64 R4, c[0x0][0x390] ;  /* 0x0000e400ff047b82 */ /* 0x000ea20000000a00 */
[----:B0-----:R-:W-:-:S05]  /*3cd0*/  IMAD.WIDE.U32 R6, R58, 0x4600, R6 ;  /* 0x000046003a067825 */ /* 0x001fca00078e0006 */
[----:B------:R0:W3:Y:S01]  /*3ce0*/  LD.E.STRONG.SM R0, desc[UR8][R6.64] ;  /* 0x0000000806007980 */ /* 0x0000e2000c10b900 */
[----:B--2---:R-:W-:Y:S01]  /*3cf0*/  IMAD.WIDE.U32 R4, R58, 0x4600, R4 ;  /* 0x000046003a047825 */ /* 0x004fe200078e0004 */
[C---:B-1----:R-:W-:Y:S02]  /*3d00*/  LOP3.LUT R19, R3.reuse, 0x1f, RZ, 0xc0, !PT ;  /* 0x0000001f03137812 */ /* 0x042fe400078ec0ff */
[----:B------:R-:W-:-:S05]  /*3d10*/  LOP3.LUT R8, R3, 0x3e0, RZ, 0xc0, !PT ;  /* 0x000003e003087812 */ /* 0x000fca00078ec0ff */
[----:B------:R-:W-:-:S04]  /*3d20*/  IMAD R19, R8, 0x14, R19 ;  /* 0x0000001408137824 */ /* 0x000fc800078e0213 */
[C---:B------:R-:W-:Y:S02]  /*3d30*/  IMAD.SHL.U32 R9, R19.reuse, 0x4, RZ ;  /* 0x0000000413097824 */ /* 0x040fe400078e00ff */
[C---:B------:R-:W-:Y:S02]  /*3d40*/  VIADD R53, R19.reuse, 0xe0 ;  /* 0x000000e013357836 */ /* 0x040fe40000000000 */
[C---:B------:R-:W-:Y:S01]  /*3d50*/  VIADD R57, R19.reuse, 0x100 ;  /* 0x0000010013397836 */ /* 0x040fe20000000000 */
[----:B------:R-:W-:Y:S01]  /*3d60*/  IADD3 R8, P1, PT, R6, R9, RZ ;  /* 0x0000000906087210 */ /* 0x000fe20007f3e0ff */
[----:B------:R-:W-:Y:S01]  /*3d70*/  VIADD R59, R19, 0x120 ;  /* 0x00000120133b7836 */ /* 0x000fe20000000000 */
[----:B0-----:R-:W-:Y:S01]  /*3d80*/  IADD3 R6, P0, PT, R9, R4, RZ ;  /* 0x0000000409067210 */ /* 0x001fe20007f1e0ff */
[----:B------:R-:W-:Y:S02]  /*3d90*/  VIADD R61, R19, 0x140 ;  /* 0x00000140133d7836 */ /* 0x000fe40000000000 */
[----:B------:R-:W-:-:S02]  /*3da0*/  IMAD.X R9, RZ, RZ, R7, P1 ;  /* 0x000000ffff097224 */ /* 0x000fc400008e0607 */
[----:B------:R-:W-:Y:S01]  /*3db0*/  IMAD.X R7, RZ, RZ, R5, P0 ;  /* 0x000000ffff077224 */ /* 0x000fe200000e0605 */
[CC--:B------:R-:W-:Y:S01]  /*3dc0*/  ISETP.GE.U32.AND P0, PT, R19.reuse, R2.reuse, PT ;  /* 0x000000021300720c */ /* 0x0c0fe20003f06070 */
[C---:B------:R-:W-:Y:S02]  /*3dd0*/  VIADD R63, R19.reuse, 0x160 ;  /* 0x00000160133f7836 */ /* 0x040fe40000000000 */
[C---:B------:R-:W-:Y:S02]  /*3de0*/  VIADD R11, R19.reuse, 0x20 ;  /* 0x00000020130b7836 */ /* 0x040fe40000000000 */
[C---:B------:R-:W-:Y:S02]  /*3df0*/  VIADD R15, R19.reuse, 0x40 ;  /* 0x00000040130f7836 */ /* 0x040fe40000000000 */
[----:B------:R-:W-:Y:S01]  /*3e00*/  VIADD R13, R19, 0x60 ;  /* 0x00000060130d7836 */ /* 0x000fe20000000000 */
[-C--:B------:R-:W-:Y:S01]  /*3e10*/  ISETP.GE.U32.AND P1, PT, R11, R2.reuse, PT ;  /* 0x000000020b00720c */ /* 0x080fe20003f26070 */
        /* <DEDUP_REMOVED lines=9> */
[----:B------:R-:W-:Y:S01]  /*3eb0*/  ISETP.GE.U32.AND P2, PT, R21, R2, PT ;  /* 0x000000021500720c */ /* 0x000fe20003f46070 */
[----:B------:R-:W-:-:S02]  /*3ec0*/  VIADD R27, R19, 0x1c0 ;  /* 0x000001c0131b7836 */ /* 0x000fc40000000000 */
[C---:B------:R-:W-:Y:S02]  /*3ed0*/  VIADD R29, R19.reuse, 0x1e0 ;  /* 0x000001e0131d7836 */ /* 0x040fe40000000000 */
[C---:B------:R-:W-:Y:S02]  /*3ee0*/  VIADD R45, R19.reuse, 0x200 ;  /* 0x00000200132d7836 */ /* 0x040fe40000000000 */
[C---:B------:R-:W-:Y:S02]  /*3ef0*/  VIADD R31, R19.reuse, 0x220 ;  /* 0x00000220131f7836 */ /* 0x040fe40000000000 */
[C---:B------:R-:W-:Y:S02]  /*3f00*/  VIADD R47, R19.reuse, 0x240 ;  /* 0x00000240132f7836 */ /* 0x040fe40000000000 */
[----:B------:R-:W-:Y:S02]  /*3f10*/  VIADD R33, R19, 0x260 ;  /* 0x0000026013217836 */ /* 0x000fe40000000000 */
[----:B---3--:R-:W-:-:S02]  /*3f20*/  IMAD.MOV.U32 R10, RZ, RZ, R0 ;  /* 0x000000ffff0a7224 */ /* 0x008fc400078e0000 */
[----:B------:R-:W2:Y:S01]  /*3f30*/  @!P0 LD.E.STRONG.SM R0, desc[UR8][R8.64] ;  /* 0x0000000808008980 */ /* 0x000ea2000c10b900 */
[----:B------:R-:W-:Y:S01]  /*3f40*/  ISETP.GE.U32.AND P0, PT, R53, R2, PT ;  /* 0x000000023500720c */ /* 0x000fe20003f06070 */
[--C-:B------:R-:W-:Y:S02]  /*3f50*/  IMAD.MOV.U32 R24, RZ, RZ, R10.reuse ;  /* 0x000000ffff187224 */ /* 0x100fe400078e000a */
[--C-:B------:R-:W-:Y:S02]  /*3f60*/  IMAD.MOV.U32 R26, RZ, RZ, R10.reuse ;  /* 0x000000ffff1a7224 */ /* 0x100fe400078e000a */
[--C-:B------:R-:W-:Y:S02]  /*3f70*/  IMAD.MOV.U32 R28, RZ, RZ, R10.reuse ;  /* 0x000000ffff1c7224 */ /* 0x100fe400078e000a */
[--C-:B------:R-:W-:Y:S02]  /*3f80*/  IMAD.MOV.U32 R30, RZ, RZ, R10.reuse ;  /* 0x000000ffff1e7224 */ /* 0x100fe400078e000a */
[----:B------:R-:W-:-:S02]  /*3f90*/  IMAD.MOV.U32 R32, RZ, RZ, R10 ;  /* 0x000000ffff207224 */ /* 0x000fc400078e000a */
[--C-:B------:R-:W-:Y:S02]  /*3fa0*/  IMAD.MOV.U32 R12, RZ, RZ, R10.reuse ;  /* 0x000000ffff0c7224 */ /* 0x100fe400078e000a */
[----:B------:R-:W3:Y:S01]  /*3fb0*/  @!P0 LD.E.STRONG.SM R24, desc[UR8][R8.64+0x380] ;  /* 0x0003800808188980 */ /* 0x000ee2000c10b900 */
[----:B------:R-:W-:Y:S01]  /*3fc0*/  ISETP.GE.U32.AND P0, PT, R57, R2, PT ;  /* 0x000000023900720c */ /* 0x000fe20003f06070 */
[--C-:B------:R-:W-:Y:S02]  /*3fd0*/  IMAD.MOV.U32 R14, RZ, RZ, R10.reuse ;  /* 0x000000ffff0e7224 */ /* 0x100fe400078e000a */
[--C-:B------:R-:W-:Y:S01]  /*3fe0*/  IMAD.MOV.U32 R16, RZ, RZ, R10.reuse ;  /* 0x000000ffff107224 */ /* 0x100fe200078e000a */
[----:B------:R-:W4:Y:S01]  /*3ff0*/  @!P1 LD.E.STRONG.SM R12, desc[UR8][R8.64+0x80] ;  /* 0x00008008080c9980 */ /* 0x000f22000c10b900 */
[--C-:B------:R-:W-:Y:S02]  /*4000*/  IMAD.MOV.U32 R18, RZ, RZ, R10.reuse ;  /* 0x000000ffff127224 */ /* 0x100fe400078e000a */
[--C-:B------:R-:W-:Y:S01]  /*4010*/  IMAD.MOV.U32 R20, RZ, RZ, R10.reuse ;  /* 0x000000ffff147224 */ /* 0x100fe200078e000a */
[----:B------:R-:W5:Y:S01]  /*4020*/  @!P6 LD.E.STRONG.SM R14, desc[UR8][R8.64+0x100] ;  /* 0x00010008080ee980 */ /* 0x000f62000c10b900 */
[----:B------:R-:W-:-:S02]  /*4030*/  IMAD.MOV.U32 R22, RZ, RZ, R10 ;  /* 0x000000ffff167224 */ /* 0x000fc400078e000a */
[--C-:B------:R-:W-:Y:S01]  /*4040*/  IMAD.MOV.U32 R34, RZ, RZ, R10.reuse ;  /* 0x000000ffff227224 */ /* 0x100fe200078e000a */
[----:B------:R-:W5:Y:S01]  /*4050*/  @!P5 LD.E.STRONG.SM R16, desc[UR8][R8.64+0x180] ;  /* 0x000180080810d980 */ /* 0x000f62000c10b900 */
[--C-:B------:R-:W-:Y:S02]  /*4060*/  IMAD.MOV.U32 R36, RZ, RZ, R10.reuse ;  /* 0x000000ffff247224 */ /* 0x100fe400078e000a */
[--C-:B------:R-:W-:Y:S01]  /*4070*/  IMAD.MOV.U32 R38, RZ, RZ, R10.reuse ;  /* 0x000000ffff267224 */ /* 0x100fe200078e000a */
[----:B------:R-:W5:Y:S01]  /*4080*/  @!P0 LD.E.STRONG.SM R26, desc[UR8][R8.64+0x400] ;  /* 0x00040008081a8980 */ /* 0x000f62000c10b900 */
[-C--:B------:R-:W-:Y:S01]  /*4090*/  ISETP.GE.U32.AND P0, PT, R59, R2.reuse, PT ;  /* 0x000000023b00720c */ /* 0x080fe20003f06070 */
[--C-:B------:R-:W-:Y:S01]  /*40a0*/  IMAD.MOV.U32 R40, RZ, RZ, R10.reuse ;  /* 0x000000ffff287224 */ /* 0x100fe200078e000a */
[-C--:B------:R-:W-:Y:S01]  /*40b0*/  ISETP.GE.U32.AND P1, PT, R27, R2.reuse, PT ;  /* 0x000000021b00720c */ /* 0x080fe20003f26070 */
[----:B------:R-:W5:Y:S01]  /*40c0*/  @!P4 LD.E.STRONG.SM R18, desc[UR8][R8.64+0x200] ;  /* 0x000200080812c980 */ /* 0x000f62000c10b900 */
[----:B------:R-:W-:Y:S01]  /*40d0*/  ISETP.GE.U32.AND P6, PT, R33, R2, PT ;  /* 0x000000022100720c */ /* 0x000fe20003fc6070 */
[----:B------:R-:W-:-:S02]  /*40e0*/  IMAD.MOV.U32 R52, RZ, RZ, R10 ;  /* 0x000000ffff347224 */ /* 0x000fc400078e000a */
[----:B------:R-:W5:Y:S01]  /*40f0*/  @!P3 LD.E.STRONG.SM R20, desc[UR8][R8.64+0x280] ;  /* 0x000280080814b980 */ /* 0x000f62000c10b900 */
[--C-:B------:R-:W-:Y:S02]  /*4100*/  IMAD.MOV.U32 R54, RZ, RZ, R10.reuse ;  /* 0x000000ffff367224 */ /* 0x100fe400078e000a */
[----:B------:R-:W-:Y:S01]  /*4110*/  IMAD.MOV.U32 R56, RZ, RZ, R10 ;  /* 0x000000ffff387224 */ /* 0x000fe200078e000a */
[----:B------:R-:W5:Y:S04]  /*4120*/  @!P2 LD.E.STRONG.SM R22, desc[UR8][R8.64+0x300] ;  /* 0x000300080816a980 */ /* 0x000f68000c10b900 */
[----:B------:R-:W5:Y:S01]  /*4130*/  @!P0 LD.E.STRONG.SM R28, desc[UR8][R8.64+0x480] ;  /* 0x00048008081c8980 */ /* 0x000f62000c10b900 */
[-C--:B------:R-:W-:Y:S02]  /*4140*/  ISETP.GE.U32.AND P0, PT, R61, R2.reuse, PT ;  /* 0x000000023d00720c */ /* 0x080fe40003f06070 */
[-C--:B------:R-:W-:Y:S01]  /*4150*/  ISETP.GE.U32.AND P3, PT, R45, R2.reuse, PT ;  /* 0x000000022d00720c */ /* 0x080fe20003f66070 */
[----:B------:R-:W5:Y:S01]  /*4160*/  @!P1 LD.E.STRONG.SM R38, desc[UR8][R8.64+0x700] ;  /* 0x0007000808269980 */ /* 0x000f62000c10b900 */
[----:B------:R-:W-:-:S02]  /*4170*/  ISETP.GE.U32.AND P4, PT, R31, R2, PT ;  /* 0x000000021f00720c */ /* 0x000fc40003f86070 */
[-C--:B------:R-:W-:Y:S01]  /*4180*/  ISETP.GE.U32.AND P5, PT, R47, R2.reuse, PT ;  /* 0x000000022f00720c */ /* 0x080fe20003fa6070 */
[----:B------:R-:W5:Y:S06]  /*4190*/  @!P6 LD.E.STRONG.SM R10, desc[UR8][R8.64+0x980] ;  /* 0x00098008080ae980 */ /* 0x000f6c000c10b900 */
[----:B------:R-:W5:Y:S01]  /*41a0*/  @!P0 LD.E.STRONG.SM R30, desc[UR8][R8.64+0x500] ;  /* 0x00050008081e8980 */ /* 0x000f62000c10b900 */
[-C--:B------:R-:W-:Y:S02]  /*41b0*/  ISETP.GE.U32.AND P0, PT, R63, R2.reuse, PT ;  /* 0x000000023f00720c */ /* 0x080fe40003f06070 */
[-C--:B------:R-:W-:Y:S01]  /*41c0*/  ISETP.GE.U32.AND P2, PT, R29, R2.reuse, PT ;  /* 0x000000021d00720c */ /* 0x080fe20003f46070 */
[----:B------:R-:W5:Y:S04]  /*41d0*/  @!P3 LD.E.STRONG.SM R52, desc[UR8][R8.64+0x800] ;  /* 0x000800080834b980 */ /* 0x000f68000c10b900 */
[----:B------:R-:W5:Y:S04]  /*41e0*/  @!P4 LD.E.STRONG.SM R54, desc[UR8][R8.64+0x880] ;  /* 0x000880080836c980 */ /* 0x000f68000c10b900 */
[----:B------:R-:W5:Y:S04]  /*41f0*/  @!P5 LD.E.STRONG.SM R56, desc[UR8][R8.64+0x900] ;  /* 0x000900080838d980 */ /* 0x000f68000c10b900 */
[----:B------:R-:W5:Y:S01]  /*4200*/  @!P0 LD.E.STRONG.SM R32, desc[UR8][R8.64+0x580] ;  /* 0x0005800808208980 */ /* 0x000f62000c10b900 */
[----:B------:R-:W-:-:S03]  /*4210*/  ISETP.GE.U32.AND P0, PT, R55, R2, PT ;  /* 0x000000023700720c */ /* 0x000fc60003f06070 */
[----:B------:R-:W5:Y:S10]  /*4220*/  @!P2 LD.E.STRONG.SM R40, desc[UR8][R8.64+0x780] ;  /* 0x000780080828a980 */ /* 0x000f74000c10b900 */
[----:B------:R-:W5:Y:S01]  /*4230*/  @!P0 LD.E.STRONG.SM R34, desc[UR8][R8.64+0x600] ;  /* 0x0006000808228980 */ /* 0x000f62000c10b900 */
[----:B------:R-:W-:-:S13]  /*4240*/  ISETP.GE.U32.AND P0, PT, R25, R2, PT ;  /* 0x000000021900720c */ /* 0x000fda0003f06070 */
[----:B------:R-:W5:Y:S01]  /*4250*/  @!P0 LD.E.STRONG.SM R36, desc[UR8][R8.64+0x680] ;  /* 0x0006800808248980 */ /* 0x000f62000c10b900 */
[----:B------:R-:W0:Y:S01]  /*4260*/  S2R R44, SR_LANEID ;  /* 0x00000000002c7919 */ /* 0x000e220000000000 */
[----:B------:R-:W1:Y:S01]  /*4270*/  S2UR UR5, SR_CgaCtaId ;  /* 0x00000000000579c3 */ /* 0x000e620000008800 */
[----:B------:R-:W-:Y:S01]  /*4280*/  SHF.R.U32.HI R51, RZ, 0x5, R3 ;  /* 0x00000005ff337819 */ /* 0x000fe20000011603 */
[----:B------:R-:W-:Y:S02]  /*4290*/  UMOV UR4, 0x400 ;  /* 0x0000040000047882 */ /* 0x000fe40000000000 */
[----:B-1----:R-:W-:Y:S02]  /*42a0*/  ULEA UR4, UR5, UR4, 0x18 ;  /* 0x0000000405047291 */ /* 0x002fe4000f8ec0ff */
[----:B0-----:R-:W-:-:S05]  /*42b0*/  IMAD R49, R51, 0x280, R44 ;  /* 0x0000028033317824 */ /* 0x001fca00078e022c */
[----:B------:R-:W-:-:S05]  /*42c0*/  LEA R49, R49, UR4, 0x2 ;  /* 0x0000000431317c11 */ /* 0x000fca000f8e10ff */
[----:B--2---:R0:W-:Y:S02]  /*42d0*/  STS [R49], R0 ;  /* 0x0000000031007388 */ /* 0x0041e40000000800 */
[----:B0-----:R-:W-:Y:S02]  /*42e0*/  IMAD R0, R44, 0x4c, R49 ;  /* 0x0000004c2c007824 */ /* 0x001fe400078e0231 */
[----:B---3--:R-:W-:Y:S04]  /*42f0*/  STS [R49+0x380], R24 ;  /* 0x0003801831007388 */ /* 0x008fe80000000800 */
[----:B----4-:R-:W-:Y:S04]  /*4300*/  STS [R49+0x80], R12 ;  /* 0x0000800c31007388 */ /* 0x010fe80000000800 */
        /* <DEDUP_REMOVED lines=18> */
[----:B------:R3:W4:Y:S04]  /*4430*/  LDS.128 R24, [R0] ;  /* 0x0000000000187984 */ /* 0x0007280000000c00 */
[----:B------:R3:W0:Y:S04]  /*4440*/  LDS.128 R28, [R0+0x10] ;  /* 0x00001000001c7984 */ /* 0x0006280000000c00 */
[----:B------:R3:W0:Y:S04]  /*4450*/  LDS.128 R32, [R0+0x20] ;  /* 0x0000200000207984 */ /* 0x0006280000000c00 */
[----:B------:R3:W0:Y:S04]  /*4460*/  LDS.128 R36, [R0+0x30] ;  /* 0x0000300000247984 */ /* 0x0006280000000c00 */
[----:B------:R3:W0:Y:S01]  /*4470*/  LDS.128 R40, [R0+0x40] ;  /* 0x0000400000287984 */ /* 0x0006220000000c00 */
[----:B------:R-:W-:Y:S06]  /*4480*/  BAR.SYNC.DEFER_BLOCKING 0x0 ;  /* 0x0000000000007b1d */ /* 0x000fec0000010000 */
[----:B------:R-:W0:Y:S01]  /*4490*/  LD.E.STRONG.SM R8, desc[UR8][R4.64] ;  /* 0x0000000804087980 */ /* 0x000e22000c10b900 */
[----:B------:R-:W-:-:S02]  /*44a0*/  P2R R48, PR, RZ, 0x1 ;  /* 0x00000001ff307803 */ /* 0x000fc40000000000 */
[-C--:B------:R-:W-:Y:S02]  /*44b0*/  ISETP.GE.U32.AND P0, PT, R19, R2.reuse, PT ;  /* 0x000000021300720c */ /* 0x080fe40003f06070 */
[----:B------:R-:W-:Y:S02]  /*44c0*/  P2R R50, PR, RZ, 0x2 ;  /* 0x00000002ff327803 */ /* 0x000fe40000000000 */
[----:B------:R-:W-:Y:S01]  /*44d0*/  ISETP.GE.U32.AND P1, PT, R11, R2, PT ;  /* 0x000000020b00720c */ /* 0x000fe20003f26070 */
[----:B0-----:R-:W-:-:S08]  /*44e0*/  IMAD.MOV.U32 R52, RZ, RZ, R8 ;  /* 0x000000ffff347224 */ /* 0x001fd000078e0008 */
[----:B------:R-:W5:Y:S01]  /*44f0*/  @!P0 LD.E.STRONG.SM R8, desc[UR8][R6.64] ;  /* 0x0000000806088980 */ /* 0x000f62000c10b900 */
[----:B------:R-:W-:Y:S01]  /*4500*/  ISETP.GE.U32.AND P0, PT, R15, R2, PT ;  /* 0x000000020f00720c */ /* 0x000fe20003f06070 */
[--C-:B------:R-:W-:Y:S02]  /*4510*/  IMAD.MOV.U32 R10, RZ, RZ, R52.reuse ;  /* 0x000000ffff0a7224 */ /* 0x100fe400078e0034 */
[----:B------:R-:W-:-:S04]  /*4520*/  IMAD.MOV.U32 R12, RZ, RZ, R52 ;  /* 0x000000ffff0c7224 */ /* 0x000fc800078e0034 */
[----:B------:R-:W3:Y:S01]  /*4530*/  @!P1 LD.E.STRONG.SM R10, desc[UR8][R6.64+0x80] ;  /* 0x00008008060a9980 */ /* 0x000ee2000c10b900 */
[----:B------:R-:W-:Y:S01]  /*4540*/  ISETP.GE.U32.AND P1, PT, R13, R2, PT ;  /* 0x000000020d00720c */ /* 0x000fe20003f26070 */
[----:B------:R-:W-:-:S04]  /*4550*/  IMAD.MOV.U32 R14, RZ, RZ, R52 ;  /* 0x000000ffff0e7224 */ /* 0x000fc800078e0034 */
[----:B------:R-:W4:Y:S01]  /*4560*/  @!P0 LD.E.STRONG.SM R12, desc[UR8][R6.64+0x100] ;  /* 0x00010008060c8980 */ /* 0x000f22000c10b900 */
[----:B------:R-:W-:Y:S01]  /*4570*/  ISETP.GE.U32.AND P0, PT, R17, R2, PT ;  /* 0x000000021100720c */ /* 0x000fe20003f06070 */
[----:B------:R-:W-:-:S06]  /*4580*/  IMAD.MOV.U32 R16, RZ, RZ, R52 ;  /* 0x000000ffff107224 */ /* 0x000fcc00078e0034 */
[----:B------:R-:W4:Y:S01]  /*4590*/  @!P1 LD.E.STRONG.SM R14, desc[UR8][R6.64+0x180] ;  /* 0x00018008060e9980 */ /* 0x000f22000c10b900 */
        /* <DEDUP_REMOVED lines=13> */
[----:B-1----:R-:W-:-:S04]  /*4670*/  IMAD.MOV.U32 R54, RZ, RZ, R52 ;  /* 0x000000ffff367224 */ /* 0x002fc800078e0034 */
[----:B------:R-:W4:Y:S01]  /*4680*/  @!P0 LD.E.STRONG.SM R22, desc[UR8][R6.64+0x400] ;  /* 0x0004000806168980 */ /* 0x000f22000c10b900 */
[----:B------:R-:W-:Y:S01]  /*4690*/  ISETP.GE.U32.AND P0, PT, R61, R2, PT ;  /* 0x000000023d00720c */ /* 0x000fe20003f06070 */
[----:B--2---:R-:W-:-:S06]  /*46a0*/  IMAD.MOV.U32 R56, RZ, RZ, R52 ;  /* 0x000000ffff387224 */ /* 0x004fcc00078e0034 */
[----:B------:R-:W2:Y:S01]  /*46b0*/  @!P1 LD.E.STRONG.SM R54, desc[UR8][R6.64+0x480] ;  /* 0x0004800806369980 */ /* 0x000ea2000c10b900 */
[----:B------:R-:W-:Y:S01]  /*46c0*/  ISETP.GE.U32.AND P1, PT, R63, R2, PT ;  /* 0x000000023f00720c */ /* 0x000fe20003f26070 */
[----:B------:R-:W-:-:S04]  /*46d0*/  IMAD.MOV.U32 R60, RZ, RZ, R52 ;  /* 0x000000ffff3c7224 */ /* 0x000fc800078e0034 */
[----:B------:R-:W2:Y:S01]  /*46e0*/  @!P0 LD.E.STRONG.SM R56, desc[UR8][R6.64+0x500] ;  /* 0x0005000806388980 */ /* 0x000ea2000c10b900 */
[----:B------:R-:W-:-:S07]  /*46f0*/  ISETP.GE.U32.AND P0, PT, R55, R2, PT ;  /* 0x000000023700720c */ /* 0x000fce0003f06070 */
[----:B------:R-:W2:Y:S01]  /*4700*/  @!P1 LD.E.STRONG.SM R60, desc[UR8][R6.64+0x580] ;  /* 0x00058008063c9980 */ /* 0x000ea2000c10b900 */
[----:B------:R-:W-:Y:S01]  /*4710*/  ISETP.NE.AND P1, PT, R50, RZ, PT ;  /* 0x000000ff3200720c */ /* 0x000fe20003f25270 */
[----:B------:R-:W-:-:S06]  /*4720*/  IMAD.MOV.U32 R50, RZ, RZ, R52 ;  /* 0x000000ffff327224 */ /* 0x000fcc00078e0034 */
[----:B------:R-:W2:Y:S01]  /*4730*/  @!P0 LD.E.STRONG.SM R50, desc[UR8][R6.64+0x600] ;  /* 0x0006000806328980 */ /* 0x000ea2000c10b900 */
[----:B------:R-:W-:Y:S01]  /*4740*/  ISETP.NE.AND P0, PT, R48, RZ, PT ;  /* 0x000000ff3000720c */ /* 0x000fe20003f05270 */
[--C-:B------:R-:W-:Y:S02]  /*4750*/  IMAD.MOV.U32 R48, RZ, RZ, R52.reuse ;  /* 0x000000ffff307224 */ /* 0x100fe400078e0034 */
[--C-:B------:R-:W-:Y:S02]  /*4760*/  IMAD.MOV.U32 R62, RZ, RZ, R52.reuse ;  /* 0x000000ffff3e7224 */ /* 0x100fe400078e0034 */
[--C-:B------:R-:W-:Y:S02]  /*4770*/  IMAD.MOV.U32 R64, RZ, RZ, R52.reuse ;  /* 0x000000ffff407224 */ /* 0x100fe400078e0034 */
[--C-:B------:R-:W-:Y:S02]  /*4780*/  IMAD.MOV.U32 R66, RZ, RZ, R52.reuse ;  /* 0x000000ffff427224 */ /* 0x100fe400078e0034 */
[--C-:B------:R-:W-:Y:S01]  /*4790*/  IMAD.MOV.U32 R68, RZ, RZ, R52.reuse ;  /* 0x000000ffff447224 */ /* 0x100fe200078e0034 */
[----:B------:R-:W2:Y:S01]  /*47a0*/  @!P1 LD.E.STRONG.SM R62, desc[UR8][R6.64+0x700] ;  /* 0x00070008063e9980 */ /* 0x000ea2000c10b900 */
[----:B------:R-:W-:-:S03]  /*47b0*/  IMAD.MOV.U32 R53, RZ, RZ, R52 ;  /* 0x000000ffff357224 */ /* 0x000fc600078e0034 */
[----:B------:R-:W2:Y:S04]  /*47c0*/  @!P0 LD.E.STRONG.SM R48, desc[UR8][R6.64+0x680] ;  /* 0x0006800806308980 */ /* 0x000ea8000c10b900 */
[----:B------:R-:W2:Y:S04]  /*47d0*/  @!P2 LD.E.STRONG.SM R64, desc[UR8][R6.64+0x780] ;  /* 0x000780080640a980 */ /* 0x000ea8000c10b900 */
[----:B------:R-:W2:Y:S04]  /*47e0*/  @!P3 LD.E.STRONG.SM R66, desc[UR8][R6.64+0x800] ;  /* 0x000800080642b980 */ /* 0x000ea8000c10b900 */
[----:B------:R-:W2:Y:S04]  /*47f0*/  @!P4 LD.E.STRONG.SM R68, desc[UR8][R6.64+0x880] ;  /* 0x000880080644c980 */ /* 0x000ea8000c10b900 */
[----:B------:R-:W2:Y:S04]  /*4800*/  @!P5 LD.E.STRONG.SM R53, desc[UR8][R6.64+0x900] ;  /* 0x000900080635d980 */ /* 0x000ea8000c10b900 */
[----:B------:R-:W2:Y:S01]  /*4810*/  @!P6 LD.E.STRONG.SM R52, desc[UR8][R6.64+0x980] ;  /* 0x000980080634e980 */ /* 0x000ea2000c10b900 */
[----:B------:R-:W-:-:S03]  /*4820*/  ISETP.NE.AND P0, PT, R58, RZ, PT ;  /* 0x000000ff3a00720c */ /* 0x000fc60003f05270 */
[----:B-----5:R0:W-:Y:S04]  /*4830*/  STS [R49], R8 ;  /* 0x0000000831007388 */ /* 0x0201e80000000800 */
[----:B---3--:R0:W-:Y:S04]  /*4840*/  STS [R49+0x80], R10 ;  /* 0x0000800a31007388 */ /* 0x0081e80000000800 */
[----:B----4-:R0:W-:Y:S04]  /*4850*/  STS [R49+0x100], R12 ;  /* 0x0001000c31007388 */ /* 0x0101e80000000800 */
[----:B------:R0:W-:Y:S04]  /*4860*/  STS [R49+0x180], R14 ;  /* 0x0001800e31007388 */ /* 0x0001e80000000800 */
[----:B------:R0:W-:Y:S04]  /*4870*/  STS [R49+0x200], R16 ;  /* 0x0002001031007388 */ /* 0x0001e80000000800 */
[----:B------:R0:W-:Y:S04]  /*4880*/  STS [R49+0x280], R4 ;  /* 0x0002800431007388 */ /* 0x0001e80000000800 */
[----:B------:R0:W-:Y:S04]  /*4890*/  STS [R49+0x300], R18 ;  /* 0x0003001231007388 */ /* 0x0001e80000000800 */
[----:B------:R0:W-:Y:S04]  /*48a0*/  STS [R49+0x380], R20 ;  /* 0x0003801431007388 */ /* 0x0001e80000000800 */
[----:B------:R0:W-:Y:S04]  /*48b0*/  STS [R49+0x400], R22 ;  /* 0x0004001631007388 */ /* 0x0001e80000000800 */
[----:B--2---:R0:W-:Y:S04]  /*48c0*/  STS [R49+0x480], R54 ;  /* 0x0004803631007388 */ /* 0x0041e80000000800 */
        /* <DEDUP_REMOVED lines=11> */
[----:B------:R0:W1:Y:S04]  /*4980*/  LDS.128 R4, [R0] ;  /* 0x0000000000047984 */ /* 0x0000680000000c00 */
[----:B------:R0:W2:Y:S04]  /*4990*/  LDS.128 R8, [R0+0x10] ;  /* 0x0000100000087984 */ /* 0x0000a80000000c00 */
[----:B------:R0:W3:Y:S04]  /*49a0*/  LDS.128 R12, [R0+0x20] ;  /* 0x00002000000c7984 */ /* 0x0000e80000000c00 */
[----:B------:R0:W4:Y:S04]  /*49b0*/  LDS.128 R16, [R0+0x30] ;  /* 0x0000300000107984 */ /* 0x0001280000000c00 */
[----:B------:R0:W0:Y:S01]  /*49c0*/  LDS.128 R20, [R0+0x40] ;  /* 0x0000400000147984 */ /* 0x0000220000000c00 */
[----:B------:R-:W-:Y:S06]  /*49d0*/  BAR.SYNC.DEFER_BLOCKING 0x0 ;  /* 0x0000000000007b1d */ /* 0x000fec0000010000 */
[----:B------:R-:W-:Y:S05]  /*49e0*/  @P0 BRA `(.L_x_902) ;  /* 0x00000018003c0947 */ /* 0x000fea0003800000 */
[----:B0-----:R-:W-:Y:S01]  /*49f0*/  IMAD R53, R3, 0x14, RZ ;  /* 0x0000001403357824 */ /* 0x001fe200078e02ff */
[----:B------:R-:W-:Y:S01]  /*4a00*/  ISETP.NE.AND P2, PT, R26, R27, PT ;  /* 0x0000001b1a00720c */ /* 0x000fe20003f45270 */
[----:B------:R-:W-:Y:S01]  /*4a10*/  BSSY.RECONVERGENT B0, `(.L_x_903) ;  /* 0x0000142000007945 */ /* 0x000fe20003800200 */
[----:B------:R-:W-:Y:S01]  /*4a20*/  ISETP.NE.AND P3, PT, R27, R28, PT ;  /* 0x0000001c1b00720c */ /* 0x000fe20003f65270 */
[----:B------:R-:W-:Y:S01]  /*4a30*/  VIADD R27, R53, 0x2 ;  /* 0x00000002351b7836 */ /* 0x000fe20000000000 */
[----:B------:R-:W-:Y:S02]  /*4a40*/  ISETP.NE.AND P0, PT, R24, R25, PT ;  /* 0x000000191800720c */ /* 0x000fe40003f05270 */
[----:B------:R-:W-:Y:S01]  /*4a50*/  ISETP.NE.AND P1, PT, R25, R26, PT ;  /* 0x0000001a1900720c */ /* 0x000fe20003f25270 */
[C---:B------:R-:W-:Y:S01]  /*4a60*/  VIADD R25, R53.reuse, 0x1 ;  /* 0x0000000135197836 */ /* 0x040fe20000000000 */
[----:B------:R-:W-:Y:S01]  /*4a70*/  ISETP.EQ.U32.AND P6, PT, R2, R27, PT ;  /* 0x0000001b0200720c */ /* 0x000fe20003fc2070 */
[----:B------:R-:W-:Y:S01]  /*4a80*/  VIADD R27, R53, 0x4 ;  /* 0x00000004351b7836 */ /* 0x000fe20000000000 */
[----:B------:R-:W-:-:S02]  /*4a90*/  ISETP.NE.AND P4, PT, R28, R29, PT ;  /* 0x0000001d1c00720c */ /* 0x000fc40003f85270 */
[----:B------:R-:W-:Y:S01]  /*4aa0*/  ISETP.EQ.U32.AND P5, PT, R2, R25, PT ;  /* 0x000000190200720c */ /* 0x000fe20003fa2070 */
[C---:B------:R-:W-:Y:S01]  /*4ab0*/  VIADD R25, R53.reuse, 0x3 ;  /* 0x0000000335197836 */ /* 0x040fe20000000000 */
[----:B------:R-:W-:Y:S02]  /*4ac0*/  ISETP.EQ.OR.EX P1, PT, R46, RZ, P1, P6 ;  /* 0x000000ff2e00720c */ /* 0x000fe40000f22760 */
[----:B------:R-:W-:Y:S02]  /*4ad0*/  ISETP.EQ.U32.AND P6, PT, R2, R27, PT ;  /* 0x0000001b0200720c */ /* 0x000fe40003fc2070 */
[----:B------:R-:W-:Y:S02]  /*4ae0*/  ISETP.EQ.OR.EX P0, PT, R46, RZ, P0, P5 ;  /* 0x000000ff2e00720c */ /* 0x000fe40000702750 */
[----:B------:R-:W-:Y:S01]  /*4af0*/  ISETP.EQ.U32.AND P5, PT, R2, R25, PT ;  /* 0x000000190200720c */ /* 0x000fe20003fa2070 */
[----:B------:R-:W-:Y:S01]  /*4b00*/  VIADD R25, R53, 0x5 ;  /* 0x0000000535197836 */ /* 0x000fe20000000000 */
[----:B------:R-:W-:-:S02]  /*4b10*/  ISETP.EQ.OR.EX P6, PT, R46, RZ, P3, P6 ;  /* 0x000000ff2e00720c */ /* 0x000fc40001fc2760 */
[----:B------:R-:W-:Y:S02]  /*4b20*/  ISETP.EQ.OR.EX P2, PT, R46, RZ, P2, P5 ;  /* 0x000000ff2e00720c */ /* 0x000fe40001742750 */
[----:B------:R-:W-:Y:S01]  /*4b30*/  ISETP.EQ.U32.AND P5, PT, R2, R25, PT ;  /* 0x000000190200720c */ /* 0x000fe20003fa2070 */
[----:B------:R-:W-:Y:S01]  /*4b40*/  VIADD R25, R53, 0x6 ;  /* 0x0000000635197836 */ /* 0x000fe20000000000 */
[----:B------:R-:W-:Y:S02]  /*4b50*/  P2R R28, PR, RZ, 0x1 ;  /* 0x00000001ff1c7803 */ /* 0x000fe40000000000 */
[----:B------:R-:W-:Y:S02]  /*4b60*/  ISETP.EQ.OR.EX P0, PT, R46, RZ, P4, P5 ;  /* 0x000000ff2e00720c */ /* 0x000fe40002702750 */
[----:B------:R-:W-:Y:S02]  /*4b70*/  LOP3.LUT R0, R0, 0xffffdfff, RZ, 0xc0, !PT ;  /* 0xffffdfff00007812 */ /* 0x000fe400078ec0ff */
[----:B------:R-:W-:-:S02]  /*4b80*/  ISETP.NE.AND P3, PT, R29, R30, PT ;  /* 0x0000001e1d00720c */ /* 0x000fc40003f65270 */
[----:B------:R-:W-:Y:S02]  /*4b90*/  @P6 LOP3.LUT R0, R0, 0x2000, RZ, 0xfc, !PT ;  /* 0x0000200000006812 */ /* 0x000fe400078efcff */
[----:B------:R-:W-:Y:S01]  /*4ba0*/  ISETP.EQ.U32.AND P4, PT, R2, R25, PT ;  /* 0x000000190200720c */ /* 0x000fe20003f82070 */
[----:B------:R-:W-:Y:S01]  /*4bb0*/  VIADD R25, R53, 0x7 ;  /* 0x0000000735197836 */ /* 0x000fe20000000000 */
[----:B------:R-:W-:Y:S02]  /*4bc0*/  LOP3.LUT R0, R0, 0xffffefff, RZ, 0xc0, !PT ;  /* 0xffffefff00007812 */ /* 0x000fe400078ec0ff */
[----:B------:R-:W-:Y:S02]  /*4bd0*/  LEA R26, R3, UR4, 0x2 ;  /* 0x00000004031a7c11 */ /* 0x000fe4000f8e10ff */
[----:B------:R-:W-:Y:S02]  /*4be0*/  @P0 LOP3.LUT R0, R0, 0x1000, RZ, 0xfc, !PT ;  /* 0x0000100000000812 */ /* 0x000fe400078efcff */
[----:B------:R-:W-:Y:S01]  /*4bf0*/  ISETP.EQ.OR.EX P0, PT, R46, RZ, P3, P4 ;  /* 0x000000ff2e00720c */ /* 0x000fe20001f02740 */
[----:B------:R-:W-:Y:S01]  /*4c00*/  STS [R26+0x3fc], R43 ;  /* 0x0003fc2b1a007388 */ /* 0x000fe20000000800 */
[----:B------:R-:W-:Y:S01]  /*4c10*/  LOP3.LUT R0, R0, 0xfffff7ff, RZ, 0xc0, !PT ;  /* 0xfffff7ff00007812 */ /* 0x000fe200078ec0ff */
[----:B------:R-:W-:Y:S01]  /*4c20*/  BAR.SYNC.DEFER_BLOCKING 0x0 ;  /* 0x0000000000007b1d */ /* 0x000fe20000010000 */
[----:B------:R-:W-:-:S02]  /*4c30*/  ISETP.NE.AND P3, PT, R30, R31, PT ;  /* 0x0000001f1e00720c */ /* 0x000fc40003f65270 */
[----:B------:R-:W-:Y:S01]  /*4c40*/  ISETP.EQ.U32.AND P4, PT, R2, R25, PT ;  /* 0x000000190200720c */ /* 0x000fe20003f82070 */
[----:B------:R-:W-:-:S06]  /*4c50*/  VIADD R25, R53, 0x8 ;  /* 0x0000000835197836 */ /* 0x000fcc0000000000 */
[----:B------:R-:W-:Y:S02]  /*4c60*/  @P0 LOP3.LUT R0, R0, 0x800, RZ, 0xfc, !PT ;  /* 0x0000080000000812 */ /* 0x000fe400078efcff */
[----:B------:R-:W-:Y:S02]  /*4c70*/  ISETP.EQ.OR.EX P0, PT, R46, RZ, P3, P4 ;  /* 0x000000ff2e00720c */ /* 0x000fe40001f02740 */
[----:B------:R-:W-:Y:S02]  /*4c80*/  LOP3.LUT R0, R0, 0xfffffbff, RZ, 0xc0, !PT ;  /* 0xfffffbff00007812 */ /* 0x000fe400078ec0ff */
[----:B------:R-:W-:Y:S02]  /*4c90*/  ISETP.NE.AND P3, PT, R31, R32, PT ;  /* 0x000000201f00720c */ /* 0x000fe40003f65270 */
        /* <DEDUP_REMOVED lines=53> */
[----:B------:R-:W-:Y:S01]  /*4ff0*/  ISETP.EQ.U32.AND P4, PT, R2, R25, PT ;  /* 0x000000190200720c */ /* 0x000fe20003f82070 */
[----:B------:R-:W-:Y:S01]  /*5000*/  VIADD R25, R53, 0x12 ;  /* 0x0000001235197836 */ /* 0x000fe20000000000 */
[----:B------:R-:W-:-:S04]  /*5010*/  ISETP.NE.AND P3, PT, R40, R41, PT ;  /* 0x000000292800720c */ /* 0x000fc80003f65270 */
[----:B------:R-:W-:Y:S02]  /*5020*/  ISETP.EQ.OR.EX P3, PT, R46, RZ, P3, P4 ;  /* 0x000000ff2e00720c */ /* 0x000fe40001f62740 */
[----:B------:R-:W-:Y:S02]  /*5030*/  ISETP.NE.AND P4, PT, R41, R42, PT ;  /* 0x0000002a2900720c */ /* 0x000fe40003f85270 */
[----:B------:R-:W-:Y:S02]  /*5040*/  @P0 LOP3.LUT R0, R0, 0x2, RZ, 0xfc, !PT ;  /* 0x0000000200000812 */ /* 0x000fe400078efcff */
[----:B------:R-:W-:Y:S02]  /*5050*/  ISETP.NE.AND P0, PT, R3, RZ, PT ;  /* 0x000000ff0300720c */ /* 0x000fe40003f05270 */
[----:B------:R-:W-:Y:S01]  /*5060*/  ISETP.EQ.U32.AND P5, PT, R2, R25, PT ;  /* 0x000000190200720c */ /* 0x000fe20003fa2070 */
[----:B------:R-:W-:Y:S01]  /*5070*/  VIADD R25, R53, 0x13 ;  /* 0x0000001335197836 */ /* 0x000fe20000000000 */
[----:B------:R-:W-:-:S02]  /*5080*/  P2R R40, PR, RZ, 0x8 ;  /* 0x00000008ff287803 */ /* 0x000fc40000000000 */
[----:B------:R-:W-:Y:S02]  /*5090*/  ISETP.EQ.OR.EX P4, PT, R46, RZ, P4, P5 ;  /* 0x000000ff2e00720c */ /* 0x000fe40002782750 */
[C---:B------:R-:W-:Y:S02]  /*50a0*/  LOP3.LUT P3, RZ, R0.reuse, 0x4, RZ, 0xc0, !PT ;  /* 0x0000000400ff7812 */ /* 0x040fe4000786c0ff */
[----:B------:R-:W-:Y:S02]  /*50b0*/  P2R R41, PR, RZ, 0x10 ;  /* 0x00000010ff297803 */ /* 0x000fe40000000000 */
[----:B------:R-:W-:Y:S01]  /*50c0*/  LOP3.LUT P4, RZ, R0, 0x2, RZ, 0xc0, !PT ;  /* 0x0000000200ff7812 */ /* 0x000fe2000788c0ff */
[----:B------:R-:W0:Y:S01]  /*50d0*/  @P0 LDS R27, [R26+0x3f8] ;  /* 0x0003f8001a1b0984 */ /* 0x000e220000000800 */
[----:B------:R-:W-:Y:S02]  /*50e0*/  P2R R38, PR, RZ, 0x8 ;  /* 0x00000008ff267803 */ /* 0x000fe40000000000 */
[----:B------:R-:W-:-:S02]  /*50f0*/  P2R R39, PR, RZ, 0x10 ;  /* 0x00000010ff277803 */ /* 0x000fc40000000000 */
[C---:B------:R-:W-:Y:S02]  /*5100*/  LOP3.LUT P4, RZ, R0.reuse, 0x8, RZ, 0xc0, !PT ;  /* 0x0000000800ff7812 */ /* 0x040fe4000788c0ff */
[C---:B------:R-:W-:Y:S02]  /*5110*/  LOP3.LUT P3, RZ, R0.reuse, 0x10, RZ, 0xc0, !PT ;  /* 0x0000001000ff7812 */ /* 0x040fe4000786c0ff */
[----:B------:R-:W-:Y:S02]  /*5120*/  P2R R37, PR, RZ, 0x10 ;  /* 0x00000010ff257803 */ /* 0x000fe40000000000 */
[----:B------:R-:W-:Y:S02]  /*5130*/  LOP3.LUT P4, RZ, R0, 0x20, RZ, 0xc0, !PT ;  /* 0x0000002000ff7812 */ /* 0x000fe4000788c0ff */
[----:B------:R-:W-:Y:S02]  /*5140*/  P2R R36, PR, RZ, 0x8 ;  /* 0x00000008ff247803 */ /* 0x000fe40000000000 */
[----:B------:R-:W-:-:S02]  /*5150*/  P2R R35, PR, RZ, 0x10 ;  /* 0x00000010ff237803 */ /* 0x000fc40000000000 */
[C---:B------:R-:W-:Y:S02]  /*5160*/  LOP3.LUT P3, RZ, R0.reuse, 0x40, RZ, 0xc0, !PT ;  /* 0x0000004000ff7812 */ /* 0x040fe4000786c0ff */
[C---:B------:R-:W-:Y:S02]  /*5170*/  LOP3.LUT P4, RZ, R0.reuse, 0x80, RZ, 0xc0, !PT ;  /* 0x0000008000ff7812 */ /* 0x040fe4000788c0ff */
[----:B------:R-:W-:Y:S02]  /*5180*/  P2R R34, PR, RZ, 0x8 ;  /* 0x00000008ff227803 */ /* 0x000fe40000000000 */
[----:B------:R-:W-:Y:S02]  /*5190*/  P2R R33, PR, RZ, 0x10 ;  /* 0x00000010ff217803 */ /* 0x000fe40000000000 */
[C---:B------:R-:W-:Y:S02]  /*51a0*/  LOP3.LUT P3, RZ, R0.reuse, 0x100, RZ, 0xc0, !PT ;  /* 0x0000010000ff7812 */ /* 0x040fe4000786c0ff */
[----:B------:R-:W-:-:S02]  /*51b0*/  LOP3.LUT P4, RZ, R0, 0x200, RZ, 0xc0, !PT ;  /* 0x0000020000ff7812 */ /* 0x000fc4000788c0ff */
[----:B------:R-:W-:Y:S02]  /*51c0*/  ISETP.NE.AND P5, PT, R42, R43, PT ;  /* 0x0000002b2a00720c */ /* 0x000fe40003fa5270 */
[----:B------:R-:W-:Y:S01]  /*51d0*/  ISETP.EQ.U32.AND P6, PT, R2, R25, PT ;  /* 0x000000190200720c */ /* 0x000fe20003fc2070 */
[----:B------:R-:W-:Y:S01]  /*51e0*/  IMAD.MOV.U32 R25, RZ, RZ, 0x1 ;  /* 0x00000001ff197424 */ /* 0x000fe200078e00ff */
[----:B------:R-:W-:Y:S02]  /*51f0*/  P2R R32, PR, RZ, 0x8 ;  /* 0x00000008ff207803 */ /* 0x000fe40000000000 */
[----:B------:R-:W-:Y:S02]  /*5200*/  P2R R31, PR, RZ, 0x10 ;  /* 0x00000010ff1f7803 */ /* 0x000fe40000000000 */
[C---:B------:R-:W-:Y:S02]  /*5210*/  LOP3.LUT P3, RZ, R0.reuse, 0x400, RZ, 0xc0, !PT ;  /* 0x0000040000ff7812 */ /* 0x040fe4000786c0ff */
[----:B------:R-:W-:-:S02]  /*5220*/  LOP3.LUT P4, RZ, R0, 0x800, RZ, 0xc0, !PT ;  /* 0x0000080000ff7812 */ /* 0x000fc4000788c0ff */
[----:B------:R-:W-:Y:S02]  /*5230*/  ISETP.EQ.OR.EX P5, PT, R46, RZ, P5, P6 ;  /* 0x000000ff2e00720c */ /* 0x000fe40002fa2760 */
[----:B0-----:R-:W-:Y:S02]  /*5240*/  @P0 ISETP.NE.AND P6, PT, R27, R24, PT ;  /* 0x000000181b00020c */ /* 0x001fe40003fc5270 */
[----:B------:R-:W-:Y:S02]  /*5250*/  P2R R30, PR, RZ, 0x8 ;  /* 0x00000008ff1e7803 */ /* 0x000fe40000000000 */
[----:B------:R-:W-:Y:S02]  /*5260*/  P2R R29, PR, RZ, 0x10 ;  /* 0x00000010ff1d7803 */ /* 0x000fe40000000000 */
[C---:B------:R-:W-:Y:S02]  /*5270*/  LOP3.LUT P3, RZ, R0.reuse, 0x1000, RZ, 0xc0, !PT ;  /* 0x0000100000ff7812 */ /* 0x040fe4000786c0ff */
[----:B------:R-:W-:-:S02]  /*5280*/  LOP3.LUT P4, RZ, R0, 0x2000, RZ, 0xc0, !PT ;  /* 0x0000200000ff7812 */ /* 0x000fc4000788c0ff */
[----:B------:R-:W-:Y:S02]  /*5290*/  @P0 SEL R25, RZ, 0x1, !P6 ;  /* 0x00000001ff190807 */ /* 0x000fe40007000000 */
[----:B------:R-:W-:Y:S02]  /*52a0*/  LOP3.LUT R0, R0, 0xffffbfff, RZ, 0xc0, !PT ;  /* 0xffffbfff00007812 */ /* 0x000fe400078ec0ff */
[----:B------:R-:W-:Y:S02]  /*52b0*/  ISETP.NE.U32.AND P6, PT, R2, R53, PT ;  /* 0x000000350200720c */ /* 0x000fe40003fc5070 */
[----:B------:R-:W-:Y:S02]  /*52c0*/  @P0 LOP3.LUT R0, R0, 0x4000, RZ, 0xfc, !PT ;  /* 0x0000400000000812 */ /* 0x000fe400078efcff */
[----:B------:R-:W-:Y:S02]  /*52d0*/  ISETP.NE.AND.EX P6, PT, R46, RZ, PT, P6 ;  /* 0x000000ff2e00720c */ /* 0x000fe40003fc5360 */
[----:B------:R-:W-:-:S02]  /*52e0*/  ISETP.NE.AND P0, PT, R28, RZ, PT ;  /* 0x000000ff1c00720c */ /* 0x000fc40003f05270 */
[----:B------:R-:W-:Y:S02]  /*52f0*/  SEL R24, R25, 0x1, P6 ;  /* 0x0000000119187807 */ /* 0x000fe40003000000 */
[----:B------:R-:W-:Y:S02]  /*5300*/  PLOP3.LUT P6, PT, P2, P0, P1, 0xfe, 0x0 ;  /* 0x000000000000781c */ /* 0x000fe400017c1f16 */
[----:B-1----:R-:W-:Y:S02]  /*5310*/  SEL R26, R4, RZ, !P0 ;  /* 0x000000ff041a7207 */ /* 0x002fe40004000000 */
[----:B------:R-:W-:Y:S02]  /*5320*/  PLOP3.LUT P6, PT, P3, P6, P4, 0xfe, 0x0 ;  /* 0x000000000000781c */ /* 0x000fe40001fcdf46 */
[----:B------:R-:W-:Y:S01]  /*5330*/  ISETP.NE.AND P4, PT, R29, RZ, PT ;  /* 0x000000ff1d00720c */ /* 0x000fe20003f85270 */
[----:B------:R-:W-:Y:S01]  /*5340*/  IMAD.IADD R26, R5, 0x1, R26 ;  /* 0x00000001051a7824 */ /* 0x000fe200078e021a */
[----:B------:R-:W-:-:S04]  /*5350*/  ISETP.NE.AND P3, PT, R30, RZ, PT ;  /* 0x000000ff1e00720c */ /* 0x000fc80003f65270 */
[----:B------:R-:W-:Y:S02]  /*5360*/  PLOP3.LUT P6, PT, P3, P6, P4, 0xfe, 0x0 ;  /* 0x000000000000781c */ /* 0x000fe40001fcdf46 */
[----:B------:R-:W-:Y:S02]  /*5370*/  ISETP.NE.AND P4, PT, R31, RZ, PT ;  /* 0x000000ff1f00720c */ /* 0x000fe40003f85270 */
[----:B------:R-:W-:Y:S02]  /*5380*/  ISETP.NE.AND P3, PT, R32, RZ, PT ;  /* 0x000000ff2000720c */ /* 0x000fe40003f65270 */
[----:B------:R-:W-:Y:S02]  /*5390*/  SEL R27, R26, RZ, !P1 ;  /* 0x000000ff1a1b7207 */ /* 0x000fe40004800000 */
        /* <DEDUP_REMOVED lines=14> */
[----:B------:R-:W-:-:S04]  /*5480*/  ISETP.NE.AND P3, PT, R40, RZ, PT ;  /* 0x000000ff2800720c */ /* 0x000fc80003f65270 */
[----:B------:R-:W-:Y:S02]  /*5490*/  PLOP3.LUT P6, PT, P3, P6, P4, 0xfe, 0x0 ;  /* 0x000000000000781c */ /* 0x000fe40001fcdf46 */
[----:B------:R-:W-:Y:S02]  /*54a0*/  P2R R28, PR, RZ, 0x8 ;  /* 0x00000008ff1c7803 */ /* 0x000fe40000000000 */
[C---:B------:R-:W-:Y:S02]  /*54b0*/  LOP3.LUT P3, RZ, R0.reuse, 0x4, RZ, 0xc0, !PT ;  /* 0x0000000400ff7812 */ /* 0x040fe4000786c0ff */
[----:B------:R-:W-:Y:S02]  /*54c0*/  ISETP.NE.AND P4, PT, R41, RZ, PT ;  /* 0x000000ff2900720c */ /* 0x000fe40003f85270 */
[----:B------:R-:W-:Y:S02]  /*54d0*/  P2R R39, PR, RZ, 0x8 ;  /* 0x00000008ff277803 */ /* 0x000fe40000000000 */
[----:B------:R-:W-:-:S02]  /*54e0*/  LOP3.LUT P3, RZ, R0, 0x8, RZ, 0xc0, !PT ;  /* 0x0000000800ff7812 */ /* 0x000fc4000786c0ff */
[----:B------:R-:W-:Y:S02]  /*54f0*/  PLOP3.LUT P6, PT, P5, P6, P4, 0xfe, 0x0 ;  /* 0x000000000000781c */ /* 0x000fe40002fcdf46 */
[----:B------:R-:W-:Y:S02]  /*5500*/  P2R R38, PR, RZ, 0x8 ;  /* 0x00000008ff267803 */ /* 0x000fe40000000000 */
[C---:B------:R-:W-:Y:S02]  /*5510*/  LOP3.LUT P3, RZ, R0.reuse, 0x10, RZ, 0xc0, !PT ;  /* 0x0000001000ff7812 */ /* 0x040fe4000786c0ff */
[----:B------:R-:W-:Y:S02]  /*5520*/  SEL R25, RZ, 0x1, !P6 ;  /* 0x00000001ff197807 */ /* 0x000fe40007000000 */
[----:B------:R-:W-:Y:S02]  /*5530*/  P2R R37, PR, RZ, 0x8 ;  /* 0x00000008ff257803 */ /* 0x000fe40000000000 */
[----:B------:R-:W-:-:S02]  /*5540*/  LOP3.LUT P3, RZ, R0, 0x20, RZ, 0xc0, !PT ;  /* 0x0000002000ff7812 */ /* 0x000fc4000786c0ff */
[C---:B------:R-:W-:Y:S02]  /*5550*/  LOP3.LUT P6, RZ, R0.reuse, 0x2, RZ, 0xc0, !PT ;  /* 0x0000000200ff7812 */ /* 0x040fe400078cc0ff */
[----:B------:R-:W-:Y:S02]  /*5560*/  P2R R36, PR, RZ, 0x8 ;  /* 0x00000008ff247803 */ /* 0x000fe40000000000 */
[----:B------:R-:W-:-:S04]  /*5570*/  LOP3.LUT P3, RZ, R0, 0x40, RZ, 0xc0, !PT ;  /* 0x0000004000ff7812 */ /* 0x000fc8000786c0ff */
        /* <DEDUP_REMOVED lines=14> */
[----:B------:R-:W-:Y:S02]  /*5660*/  SEL R27, R26, RZ, !P3 ;  /* 0x000000ff1a1b7207 */ /* 0x000fe40005800000 */
[----:B------:R-:W-:-:S03]  /*5670*/  ISETP.NE.AND P3, PT, R29, RZ, PT ;  /* 0x000000ff1d00720c */ /* 0x000fc60003f65270 */
[----:B--2---:R-:W-:-:S05]  /*5680*/  IMAD.IADD R27, R8, 0x1, R27 ;  /* 0x00000001081b7824 */ /* 0x004fca00078e021b */
        /* <DEDUP_REMOVED lines=11> */
[----:B---3--:R-:W-:-:S05]  /*5740*/  IMAD.IADD R27, R12, 0x1, R27 ;  /* 0x000000010c1b7824 */ /* 0x008fca00078e021b */
        /* <DEDUP_REMOVED lines=11> */
[----:B----4-:R-:W-:-:S05]  /*5800*/  IMAD.IADD R27, R16, 0x1, R27 ;  /* 0x00000001101b7824 */ /* 0x010fca00078e021b */
        /* <DEDUP_REMOVED lines=10> */
[----:B------:R-:W-:-:S03]  /*58b0*/  LOP3.LUT P6, R25, R24, RZ, R25, 0xfa, !PT ;  /* 0x000000ff18197212 */ /* 0x000fc600078cfa19 */
[----:B------:R-:W-:-:S05]  /*58c0*/  IMAD.IADD R27, R20, 0x1, R27 ;  /* 0x00000001141b7824 */ /* 0x000fca00078e021b */
[----:B------:R-:W-:-:S05]  /*58d0*/  SEL R26, R27, RZ, !P3 ;  /* 0x000000ff1b1a7207 */ /* 0x000fca0005800000 */
[----:B------:R-:W-:-:S05]  /*58e0*/  IMAD.IADD R26, R21, 0x1, R26 ;  /* 0x00000001151a7824 */ /* 0x000fca00078e021a */
[----:B------:R-:W-:-:S05]  /*58f0*/  SEL R27, R26, RZ, !P4 ;  /* 0x000000ff1a1b7207 */ /* 0x000fca0006000000 */
[----:B------:R-:W-:-:S05]  /*5900*/  IMAD.IADD R27, R22, 0x1, R27 ;  /* 0x00000001161b7824 */ /* 0x000fca00078e021b */
[----:B------:R-:W-:-:S05]  /*5910*/  SEL R26, R27, RZ, !P5 ;  /* 0x000000ff1b1a7207 */ /* 0x000fca0006800000 */
[----:B------:R-:W-:-:S05]  /*5920*/  IMAD.IADD R26, R23, 0x1, R26 ;  /* 0x00000001171a7824 */ /* 0x000fca00078e021a */
[----:B------:R-:W0:Y:S02]  /*5930*/  SHFL.UP PT, R27, R26, 0x1, RZ ;  /* 0x042000001a1b7989 */ /* 0x000e2400000e00ff */
[----:B0-----:R-:W-:Y:S02]  /*5940*/  SEL R28, R27, RZ, !P6 ;  /* 0x000000ff1b1c7207 */ /* 0x001fe40007000000 */
        /* <DEDUP_REMOVED lines=11> */
[----:B-1----:R-:W-:-:S03]  /*5a00*/  SEL R25, R26, RZ, P6 ;  /* 0x000000ff1a197207 */ /* 0x002fc60003000000 */
[----:B------:R-:W-:Y:S01]  /*5a10*/  IMAD.IADD R30, R29, 0x1, R30 ;  /* 0x000000011d1e7824 */ /* 0x000fe200078e021e */
[----:B------:R-:W-:-:S04]  /*5a20*/  LOP3.LUT P6, R25, R25, RZ, R28, 0xfa, !PT ;  /* 0x000000ff19197212 */ /* 0x000fc800078cfa1c */
[----:B------:R-:W0:Y:S02]  /*5a30*/  SHFL.UP PT, R26, R30, 0x4, RZ ;  /* 0x048000001e1a7989 */ /* 0x000e2400000e00ff */
        /* <DEDUP_REMOVED lines=19> */
[----:B-1----:R-:W-:Y:S02]  /*5b70*/  SEL R32, R27, RZ, P6 ;  /* 0x000000ff1b207207 */ /* 0x002fe40003000000 */
[----:B------:R-:W-:Y:S02]  /*5b80*/  SEL R27, R28, RZ, P6 ;  /* 0x000000ff1c1b7207 */ /* 0x000fe40003000000 */
[----:B------:R-:W-:Y:S02]  /*5b90*/  ISETP.NE.AND P6, PT, R44, 0x1f, PT ;  /* 0x0000001f2c00780c */ /* 0x000fe40003fc5270 */
[----:B------:R-:W-:Y:S01]  /*5ba0*/  LOP3.LUT R32, R32, R25, RZ, 0xfc, !PT ;  /* 0x0000001920207212 */ /* 0x000fe200078efcff */
[----:B------:R-:W-:-:S04]  /*5bb0*/  IMAD.IADD R33, R30, 0x1, R27 ;  /* 0x000000011e217824 */ /* 0x000fc800078e021b */
[----:B------:R0:W1:Y:S04]  /*5bc0*/  SHFL.UP PT, R27, R32, 0x1, RZ ;  /* 0x04200000201b7989 */ /* 0x00006800000e00ff */
[----:B------:R0:W2:Y:S02]  /*5bd0*/  SHFL.UP PT, R26, R33, 0x1, RZ ;  /* 0x04200000211a7989 */ /* 0x0000a400000e00ff */
[----:B------:R-:W-:-:S05]  /*5be0*/  @!P6 LEA R28, R51, UR4, 0x3 ;  /* 0x00000004331cec11 */ /* 0x000fca000f8e18ff */
[----:B------:R0:W-:Y:S01]  /*5bf0*/  @!P6 STS.64 [R28], R32 ;  /* 0x000000201c00e388 */ /* 0x0001e20000000a00 */
[----:B------:R-:W-:Y:S01]  /*5c00*/  BAR.SYNC.DEFER_BLOCKING 0x0 ;  /* 0x0000000000007b1d */ /* 0x000fe20000010000 */
[----:B------:R-:W-:-:S13]  /*5c10*/  ISETP.GE.U32.AND P6, PT, R3, 0x20, PT ;  /* 0x000000200300780c */ /* 0x000fda0003fc6070 */
[----:B01----:R-:W-:Y:S05]  /*5c20*/  @!P6 BRA `(.L_x_904) ;  /* 0x000000000080e947 */ /* 0x003fea0003800000 */
[----:B------:R-:W0:Y:S01]  /*5c30*/  LDS.128 R32, [UR4] ;  /* 0x00000004ff207984 */ /* 0x000e220008000c00 */
[----:B------:R-:W-:Y:S02]  /*5c40*/  P2R R25, PR, RZ, 0x1 ;  /* 0x00000001ff197803 */ /* 0x000fe40000000000 */
[----:B------:R-:W-:Y:S01]  /*5c50*/  ISETP.NE.AND P0, PT, R51, 0x3, PT ;  /* 0x000000033300780c */ /* 0x000fe20003f05270 */
[----:B------:R-:W1:Y:S01]  /*5c60*/  LDS.128 R28, [UR4+0x10] ;  /* 0x00001004ff1c7984 */ /* 0x000e620008000c00 */
[----:B0-----:R-:W-:-:S04]  /*5c70*/  ISETP.NE.AND P6, PT, R34, RZ, PT ;  /* 0x000000ff2200720c */ /* 0x001fc80003fc5270 */
[----:B------:R-:W-:Y:S02]  /*5c80*/  SEL R32, R33, RZ, !P6 ;  /* 0x000000ff21207207 */ /* 0x000fe40007000000 */
[----:B-1----:R-:W-:-:S03]  /*5c90*/  ISETP.NE.AND P6, PT, R28, RZ, PT ;  /* 0x000000ff1c00720c */ /* 0x002fc60003fc5270 */
[----:B------:R-:W-:-:S05]  /*5ca0*/  IMAD.IADD R32, R32, 0x1, R35 ;  /* 0x0000000120207824 */ /* 0x000fca00078e0223 */
[----:B------:R-:W-:Y:S02]  /*5cb0*/  SEL R28, R32, RZ, !P6 ;  /* 0x000000ff201c7207 */ /* 0x000fe40007000000 */
[----:B------:R-:W-:-:S03]  /*5cc0*/  ISETP.NE.AND P6, PT, R30, RZ, PT ;  /* 0x000000ff1e00720c */ /* 0x000fc60003fc5270 */
[----:B------:R-:W-:-:S05]  /*5cd0*/  IMAD.IADD R28, R29, 0x1, R28 ;  /* 0x000000011d1c7824 */ /* 0x000fca00078e021c */
[----:B------:R-:W-:Y:S02]  /*5ce0*/  SEL R30, R28, RZ, !P6 ;  /* 0x000000ff1c1e7207 */ /* 0x000fe40007000000 */
[----:B------:R-:W-:-:S03]  /*5cf0*/  ISETP.NE.AND P6, PT, R51, 0x2, PT ;  /* 0x000000023300780c */ /* 0x000fc60003fc5270 */
[----:B------:R-:W-:Y:S01]  /*5d00*/  IMAD.IADD R31, R31, 0x1, R30 ;  /* 0x000000011f1f7824 */ /* 0x000fe200078e021e */
[----:B------:R-:W-:Y:S02]  /*5d10*/  @P0 SEL R28, R32, R33, !P6 ;  /* 0x00000021201c0207 */ /* 0x000fe40007000000 */
[----:B------:R-:W0:Y:S01]  /*5d20*/  LDS.128 R32, [UR4+0x20] ;  /* 0x00002004ff207984 */ /* 0x000e220008000c00 */
[----:B------:R-:W-:Y:S02]  /*5d30*/  ISETP.NE.AND P0, PT, R51, 0x5, PT ;  /* 0x000000053300780c */ /* 0x000fe40003f05270 */
[----:B0-----:R-:W-:-:S04]  /*5d40*/  ISETP.NE.AND P6, PT, R32, RZ, PT ;  /* 0x000000ff2000720c */ /* 0x001fc80003fc5270 */
[----:B------:R-:W-:Y:S02]  /*5d50*/  SEL R30, R31, RZ, !P6 ;  /* 0x000000ff1f1e7207 */ /* 0x000fe40007000000 */
[----:B------:R-:W-:-:S03]  /*5d60*/  ISETP.NE.AND P6, PT, R34, RZ, PT ;  /* 0x000000ff2200720c */ /* 0x000fc60003fc5270 */
[----:B------:R-:W-:-:S05]  /*5d70*/  IMAD.IADD R30, R33, 0x1, R30 ;  /* 0x00000001211e7824 */ /* 0x000fca00078e021e */
[----:B------:R-:W-:Y:S02]  /*5d80*/  SEL R32, R30, RZ, !P6 ;  /* 0x000000ff1e207207 */ /* 0x000fe40007000000 */
[----:B------:R-:W-:-:S04]  /*5d90*/  ISETP.NE.AND P6, PT, R51, 0x4, PT ;  /* 0x000000043300780c */ /* 0x000fc80003fc5270 */
[----:B------:R-:W-:Y:S02]  /*5da0*/  @P0 SEL R30, R31, R28, !P6 ;  /* 0x0000001c1f1e0207 */ /* 0x000fe40007000000 */
[----:B------:R-:W-:Y:S02]  /*5db0*/  ISETP.NE.AND P6, PT, R51, 0x6, PT ;  /* 0x000000063300780c */ /* 0x000fe40003fc5270 */
[----:B------:R-:W-:-:S11]  /*5dc0*/  ISETP.NE.AND P0, PT, R25, RZ, PT ;  /* 0x000000ff1900720c */ /* 0x000fd60003f05270 */
[----:B------:R-:W-:Y:S01]  /*5dd0*/  @!P6 IMAD.IADD R30, R35, 0x1, R32 ;  /* 0x00000001231ee824 */ /* 0x000fe200078e0220 */
[----:B------:R-:W-:-:S04]  /*5de0*/  ISETP.NE.AND P6, PT, R27, RZ, PT ;  /* 0x000000ff1b00720c */ /* 0x000fc80003fc5270 */
[----:B------:R-:W-:Y:S02]  /*5df0*/  SEL R25, R30, RZ, !P6 ;  /* 0x000000ff1e197207 */ /* 0x000fe40007000000 */
[----:B------:R-:W-:-:S13]  /*5e00*/  ISETP.NE.AND P6, PT, R44, RZ, PT ;  /* 0x000000ff2c00720c */ /* 0x000fda0003fc5270 */
[----:B--2---:R-:W-:-:S04]  /*5e10*/  @P6 IMAD.IADD R30, R26, 0x1, R25 ;  /* 0x000000011a1e6824 */ /* 0x004fc800078e0219 */
[----:B------:R-:W-:-:S07]  /*5e20*/  IMAD.MOV.U32 R26, RZ, RZ, R30 ;  /* 0x000000ffff1a7224 */ /* 0x000fce00078e001e */
.L_x_904:
[----:B------:R-:W-:Y:S05]  /*5e30*/  BSYNC.RECONVERGENT B0 ;  /* 0x0000000000007941 */ /* 0x000fea0003800200 */
.L_x_903:
[----:B------:R-:W-:Y:S02]  /*5e40*/  ISETP.NE.AND P6, PT, R24, RZ, PT ;  /* 0x000000ff1800720c */ /* 0x000fe40003fc5270 */
[----:B------:R-:W-:Y:S02]  /*5e50*/  P2R R33, PR, RZ, 0x8 ;  /* 0x00000008ff217803 */ /* 0x000fe40000000000 */
[----:B--2---:R-:W-:Y:S02]  /*5e60*/  SEL R26, R26, RZ, !P6 ;  /* 0x000000ff1a1a7207 */ /* 0x004fe40007000000 */
[----:B------:R-:W-:Y:S02]  /*5e70*/  ISETP.NE.AND P6, PT, R3, RZ, PT ;  /* 0x000000ff0300720c */ /* 0x000fe40003fc5270 */
[----:B------:R-:W-:Y:S02]  /*5e80*/  LOP3.LUT P3, RZ, R0, 0x80, RZ, 0xc0, !PT ;  /* 0x0000008000ff7812 */ /* 0x000fe4000786c0ff */
[----:B------:R-:W-:-:S02]  /*5e90*/  SEL R25, R26, RZ, P6 ;  /* 0x000000ff1a197207 */ /* 0x000fc40003000000 */
[----:B------:R-:W-:Y:S02]  /*5ea0*/  P2R R32, PR, RZ, 0x8 ;  /* 0x00000008ff207803 */ /* 0x000fe40000000000 */
[----:B------:R-:W-:Y:S01]  /*5eb0*/  LOP3.LUT P3, RZ, R0, 0x100, RZ, 0xc0, !PT ;  /* 0x0000010000ff7812 */ /* 0x000fe2000786c0ff */
[----:B------:R-:W-:Y:S01]  /*5ec0*/  IMAD.IADD R4, R4, 0x1, R25 ;  /* 0x0000000104047824 */ /* 0x000fe200078e0219 */
[----:B------:R-:W-:Y:S02]  /*5ed0*/  P2R R34, PR, RZ, 0x10 ;  /* 0x00000010ff227803 */ /* 0x000fe40000000000 */
[----:B------:R-:W-:Y:S02]  /*5ee0*/  P2R R31, PR, RZ, 0x8 ;  /* 0x00000008ff1f7803 */ /* 0x000fe40000000000 */
[----:B------:R-:W-:Y:S02]  /*5ef0*/  SEL R24, R4, RZ, !P0 ;  /* 0x000000ff04187207 */ /* 0x000fe40004000000 */
[----:B------:R-:W-:-:S02]  /*5f00*/  LOP3.LUT P3, RZ, R0, 0x200, RZ, 0xc0, !PT ;  /* 0x0000020000ff7812 */ /* 0x000fc4000786c0ff */
[----:B------:R-:W-:Y:S01]  /*5f10*/  P2R R35, PR, RZ, 0x20 ;  /* 0x00000020ff237803 */ /* 0x000fe20000000000 */
[----:B------:R-:W-:Y:S01]  /*5f20*/  IMAD.IADD R5, R5, 0x1, R24 ;  /* 0x0000000105057824 */ /* 0x000fe200078e0218 */
[----:B------:R-:W-:Y:S02]  /*5f30*/  P2R R30, PR, RZ, 0x8 ;  /* 0x00000008ff1e7803 */ /* 0x000fe40000000000 */
[C---:B------:R-:W-:Y:S02]  /*5f40*/  LOP3.LUT P3, RZ, R0.reuse, 0x400, RZ, 0xc0, !PT ;  /* 0x0000040000ff7812 */ /* 0x040fe4000786c0ff */
[----:B------:R-:W-:Y:S02]  /*5f50*/  SEL R25, R5, RZ, !P1 ;  /* 0x000000ff05197207 */ /* 0x000fe40004800000 */
[----:B------:R-:W-:Y:S02]  /*5f60*/  P2R R29, PR, RZ, 0x8 ;  /* 0x00000008ff1d7803 */ /* 0x000fe40000000000 */
[----:B------:R-:W-:Y:S01]  /*5f70*/  LOP3.LUT P3, RZ, R0, 0x800, RZ, 0xc0, !PT ;  /* 0x0000080000ff7812 */ /* 0x000fe2000786c0ff */
[----:B------:R-:W-:Y:S01]  /*5f80*/  IMAD.IADD R6, R6, 0x1, R25 ;  /* 0x0000000106067824 */ /* 0x000fe200078e0219 */
[----:B------:R-:W-:-:S02]  /*5f90*/  LOP3.LUT P4, RZ, R0, 0x40, RZ, 0xc0, !PT ;  /* 0x0000004000ff7812 */ /* 0x000fc4000788c0ff */
[----:B------:R-:W-:Y:S02]  /*5fa0*/  P2R R28, PR, RZ, 0x8 ;  /* 0x00000008ff1c7803 */ /* 0x000fe40000000000 */
[----:B------:R-:W-:Y:S02]  /*5fb0*/  SEL R24, R6, RZ, !P2 ;  /* 0x000000ff06187207 */ /* 0x000fe40005000000 */
[C---:B------:R-:W-:Y:S02]  /*5fc0*/  LOP3.LUT P3, RZ, R0.reuse, 0x1000, RZ, 0xc0, !PT ;  /* 0x0000100000ff7812 */ /* 0x040fe4000786c0ff */
[C---:B------:R-:W-:Y:S01]  /*5fd0*/  LOP3.LUT P5, RZ, R0.reuse, 0x20, RZ, 0xc0, !PT ;  /* 0x0000002000ff7812 */ /* 0x040fe200078ac0ff */
[----:B------:R-:W-:Y:S01]  /*5fe0*/  IMAD.IADD R7, R7, 0x1, R24 ;  /* 0x0000000107077824 */ /* 0x000fe200078e0218 */
[----:B------:R-:W-:Y:S02]  /*5ff0*/  P2R R27, PR, RZ, 0x8 ;  /* 0x00000008ff1b7803 */ /* 0x000fe40000000000 */
[----:B------:R-:W-:-:S02]  /*6000*/  LOP3.LUT P3, RZ, R0, 0x2000, RZ, 0xc0, !PT ;  /* 0x0000200000ff7812 */ /* 0x000fc4000786c0ff */
[C---:B------:R-:W-:Y:S02]  /*6010*/  LOP3.LUT P6, RZ, R0.reuse, 0x2, RZ, 0xc0, !PT ;  /* 0x0000000200ff7812 */ /* 0x040fe400078cc0ff */
[----:B------:R-:W-:Y:S02]  /*6020*/  SEL R25, R7, RZ, !P3 ;  /* 0x000000ff07197207 */ /* 0x000fe40005800000 */
[----:B------:R-:W-:Y:S02]  /*6030*/  ISETP.NE.AND P3, PT, R27, RZ, PT ;  /* 0x000000ff1b00720c */ /* 0x000fe40003f65270 */
[----:B------:R-:W-:Y:S01]  /*6040*/  LOP3.LUT P0, RZ, R0, 0x4, RZ, 0xc0, !PT ;  /* 0x0000000400ff7812 */ /* 0x000fe2000780c0ff */
[----:B------:R-:W-:Y:S01]  /*6050*/  IMAD.IADD R8, R8, 0x1, R25 ;  /* 0x0000000108087824 */ /* 0x000fe200078e0219 */
[C---:B------:R-:W-:Y:S02]  /*6060*/  LOP3.LUT P1, RZ, R0.reuse, 0x8, RZ, 0xc0, !PT ;  /* 0x0000000800ff7812 */ /* 0x040fe4000782c0ff */
[----:B------:R-:W-:-:S02]  /*6070*/  LOP3.LUT P2, RZ, R0, 0x10, RZ, 0xc0, !PT ;  /* 0x0000001000ff7812 */ /* 0x000fc4000784c0ff */
        /* <DEDUP_REMOVED lines=24> */
[----:B------:R-:W-:-:S05]  /*6200*/  SEL R0, R16, RZ, !P2 ;  /* 0x000000ff10007207 */ /* 0x000fca0005000000 */
        /* <DEDUP_REMOVED lines=11> */
[----:B------:R-:W-:Y:S01]  /*62c0*/  SEL R0, R22, RZ, !P5 ;  /* 0x000000ff16007207 */ /* 0x000fe20006800000 */
[----:B------:R-:W-:Y:S06]  /*62d0*/  BRA `(.L_x_905) ;  /* 0x0000002800347947 */ /* 0x000fec0003800000 */
.L_x_902:
[----:B------:R-:W-:Y:S01]  /*62e0*/  ISETP.NE.AND P0, PT, R3, RZ, PT ;  /* 0x000000ff0300720c */ /* 0x000fe20003f05270 */
[----:B0-----:R-:W-:Y:S01]  /*62f0*/  IMAD.MOV.U32 R53, RZ, RZ, RZ ;  /* 0x000000ffff357224 */ /* 0x001fe200078e00ff */
[----:B------:R-:W-:-:S11]  /*6300*/  LOP3.LUT R0, R0, 0xfffffffd, RZ, 0xc0, !PT ;  /* 0xfffffffd00007812 */ /* 0x000fd600078ec0ff */
[----:B------:R-:W0:Y:S01]  /*6310*/  @!P0 LDC.64 R56, c[0x0][0x388] ;  /* 0x0000e200ff388b82 */ /* 0x000e220000000a00 */
[C---:B------:R-:W-:Y:S01]  /*6320*/  LEA R48, R3.reuse, UR4, 0x2 ;  /* 0x0000000403307c11 */ /* 0x040fe2000f8e10ff */
[C---:B------:R-:W-:Y:S01]  /*6330*/  IMAD R55, R3.reuse, 0x14, RZ ;  /* 0x0000001403377824 */ /* 0x040fe200078e02ff */
[----:B------:R-:W-:Y:S02]  /*6340*/  ISETP.NE.AND P2, PT, R3, RZ, PT ;  /* 0x000000ff0300720c */ /* 0x000fe40003f45270 */
[----:B------:R-:W-:Y:S01]  /*6350*/  @P0 LOP3.LUT R0, R0, 0x2, RZ, 0xfc, !PT ;  /* 0x0000000200000812 */ /* 0x000fe200078efcff */
[----:B0-----:R-:W-:-:S05]  /*6360*/  @!P0 IMAD.WIDE.U32 R56, R58, 0x4, R56 ;  /* 0x000000043a388825 */ /* 0x001fca00078e0038 */
[----:B------:R0:W5:Y:S01]  /*6370*/  @!P0 LDG.E R53, desc[UR8][R56.64] ;  /* 0x0000000838358981 */ /* 0x000162000c1e1900 */
[----:B------:R-:W-:Y:S01]  /*6380*/  VIADD R59, R55, 0x1 ;  /* 0x00000001373b7836 */ /* 0x000fe20000000000 */
[----:B------:R-:W-:Y:S02]  /*6390*/  ISETP.NE.AND P0, PT, R26, R27, PT ;  /* 0x0000001b1a00720c */ /* 0x000fe40003f05270 */
[----:B------:R-:W-:Y:S01]  /*63a0*/  STS [R48+0x3fc], R43 ;  /* 0x0003fc2b30007388 */ /* 0x000fe20000000800 */
[----:B------:R-:W-:Y:S01]  /*63b0*/  BAR.SYNC.DEFER_BLOCKING 0x0 ;  /* 0x0000000000007b1d */ /* 0x000fe20000010000 */
[----:B------:R-:W-:Y:S01]  /*63c0*/  ISETP.NE.AND P1, PT, R27, R28, PT ;  /* 0x0000001c1b00720c */ /* 0x000fe20003f25270 */
[----:B------:R-:W-:Y:S01]  /*63d0*/  VIADD R27, R55, 0x3 ;  /* 0x00000003371b7836 */ /* 0x000fe20000000000 */
[----:B------:R-:W-:Y:S02]  /*63e0*/  ISETP.NE.AND P4, PT, R24, R25, PT ;  /* 0x000000191800720c */ /* 0x000fe40003f85270 */
[----:B------:R-:W-:-:S02]  /*63f0*/  ISETP.EQ.U32.AND P5, PT, R2, R59, PT ;  /* 0x0000003b0200720c */ /* 0x000fc40003fa2070 */
[----:B------:R-:W-:Y:S01]  /*6400*/  ISETP.NE.AND P3, PT, R25, R26, PT ;  /* 0x0000001a1900720c */ /* 0x000fe20003f65270 */
[----:B------:R-:W-:Y:S01]  /*6410*/  VIADD R25, R55, 0x2 ;  /* 0x0000000237197836 */ /* 0x000fe20000000000 */
[----:B------:R-:W-:Y:S02]  /*6420*/  ISETP.EQ.OR.EX P4, PT, R46, RZ, P4, P5 ;  /* 0x000000ff2e00720c */ /* 0x000fe40002782750 */
[----:B------:R-:W-:Y:S02]  /*6430*/  ISETP.EQ.U32.AND P5, PT, R2, R27, PT ;  /* 0x0000001b0200720c */ /* 0x000fe40003fa2070 */
[----:B------:R-:W-:Y:S02]  /*6440*/  LOP3.LUT R0, R0, 0xffff7fff, RZ, 0xc0, !PT ;  /* 0xffff7fff00007812 */ /* 0x000fe400078ec0ff */
[----:B------:R-:W-:Y:S02]  /*6450*/  ISETP.EQ.OR.EX P5, PT, R46, RZ, P0, P5 ;  /* 0x000000ff2e00720c */ /* 0x000fe400007a2750 */
[----:B------:R-:W-:-:S11]  /*6460*/  ISETP.NE.AND P0, PT, R28, R29, PT ;  /* 0x0000001d1c00720c */ /* 0x000fd60003f05270 */
[----:B------:R-:W-:-:S04]  /*6470*/  @P5 LOP3.LUT R0, R0, 0x8000, RZ, 0xfc, !PT ;  /* 0x0000800000005812 */ /* 0x000fc800078efcff */
[----:B------:R-:W-:Y:S01]  /*6480*/  LOP3.LUT R0, R0, 0xffffbfff, RZ, 0xc0, !PT ;  /* 0xffffbfff00007812 */ /* 0x000fe200078ec0ff */
[----:B-----5:R-:W5:Y:S01]  /*6490*/  @P2 LDS R53, [R48+0x3f8] ;  /* 0x0003f80030352984 */ /* 0x020f620000000800 */
[----:B------:R-:W-:Y:S01]  /*64a0*/  ISETP.EQ.U32.AND P2, PT, R2, R25, PT ;  /* 0x000000190200720c */ /* 0x000fe20003f42070 */
[----:B------:R-:W-:-:S03]  /*64b0*/  VIADD R25, R55, 0x4 ;  /* 0x0000000437197836 */ /* 0x000fc60000000000 */
[----:B------:R-:W-:Y:S02]  /*64c0*/  ISETP.EQ.OR.EX P3, PT, R46, RZ, P3, P2 ;  /* 0x000000ff2e00720c */ /* 0x000fe40001f62720 */
[----:B------:R-:W-:Y:S01]  /*64d0*/  ISETP.EQ.U32.AND P2, PT, R2, R25, PT ;  /* 0x000000190200720c */ /* 0x000fe20003f42070 */
[----:B------:R-:W-:-:S03]  /*64e0*/  VIADD R25, R55, 0x5 ;  /* 0x0000000537197836 */ /* 0x000fc60000000000 */
[----:B------:R-:W-:Y:S02]  /*64f0*/  ISETP.EQ.OR.EX P2, PT, R46, RZ, P1, P2 ;  /* 0x000000ff2e00720c */ /* 0x000fe40000f42720 */
[----:B------:R-:W-:Y:S01]  /*6500*/  ISETP.EQ.U32.AND P1, PT, R2, R25, PT ;  /* 0x000000190200720c */ /* 0x000fe20003f22070 */
[----:B------:R-:W-:-:S10]  /*6510*/  VIADD R25, R55, 0x6 ;  /* 0x0000000637197836 */ /* 0x000fd40000000000 */
[----:B------:R-:W-:Y:S02]  /*6520*/  @P2 LOP3.LUT R0, R0, 0x4000, RZ, 0xfc, !PT ;  /* 0x0000400000002812 */ /* 0x000fe400078efcff */
[----:B------:R-:W-:Y:S02]  /*6530*/  ISETP.EQ.OR.EX P2, PT, R46, RZ, P0, P1 ;  /* 0x000000ff2e00720c */ /* 0x000fe40000742710 */
[----:B------:R-:W-:Y:S02]  /*6540*/  ISETP.NE.AND P0, PT, R29, R30, PT ;  /* 0x0000001e1d00720c */ /* 0x000fe40003f05270 */
[----:B------:R-:W-:Y:S01]  /*6550*/  ISETP.EQ.U32.AND P1, PT, R2, R25, PT ;  /* 0x000000190200720c */ /* 0x000fe20003f22070 */
[----:B------:R-:W-:Y:S01]  /*6560*/  VIADD R25, R55, 0x7 ;  /* 0x0000000737197836 */ /* 0x000fe20000000000 */
[----:B------:R-:W-:Y:S02]  /*6570*/  LOP3.LUT R0, R0, 0xffffefff, RZ, 0xc0, !PT ;  /* 0xffffefff00007812 */ /* 0x000fe400078ec0ff */
[----:B------:R-:W-:-:S02]  /*6580*/  ISETP.EQ.OR.EX P1, PT, R46, RZ, P0, P1 ;  /* 0x000000ff2e00720c */ /* 0x000fc40000722710 */
[----:B------:R-:W-:-:S03]  /*6590*/  ISETP.NE.AND P0, PT, R30, R31, PT ;  /* 0x0000001f1e00720c */ /* 0x000fc60003f05270 */
[----:B------:R-:W-:Y:S02]  /*65a0*/  @P2 LOP3.LUT R0, R0, 0x1000, RZ, 0xfc, !PT ;  /* 0x0000100000002812 */ /* 0x000fe400078efcff */
[----:B------:R-:W-:Y:S02]  /*65b0*/  ISETP.NE.AND P2, PT, R40, R41, PT ;  /* 0x000000292800720c */ /* 0x000fe40003f45270 */
[----:B------:R-:W-:Y:S02]  /*65c0*/  LOP3.LUT R0, R0, 0xfffff7ff, RZ, 0xc0, !PT ;  /* 0xfffff7ff00007812 */ /* 0x000fe400078ec0ff */
[----:B-----5:R-:W-:Y:S02]  /*65d0*/  ISETP.NE.AND P6, PT, R53, R24, PT ;  /* 0x000000183500720c */ /* 0x020fe40003fc5270 */
[----:B------:R-:W-:Y:S02]  /*65e0*/  @P1 LOP3.LUT R0, R0, 0x800, RZ, 0xfc, !PT ;  /* 0x0000080000001812 */ /* 0x000fe400078efcff */
[----:B------:R-:W-:Y:S01]  /*65f0*/  ISETP.EQ.U32.AND P1, PT, R2, R25, PT ;  /* 0x000000190200720c */ /* 0x000fe20003f22070 */
[----:B------:R-:W-:Y:S01]  /*6600*/  VIADD R25, R55, 0x8 ;  /* 0x0000000837197836 */ /* 0x000fe20000000000 */
[----:B------:R-:W-:-:S02]  /*6610*/  LOP3.LUT R0, R0, 0xfffffbff, RZ, 0xc0, !PT ;  /* 0xfffffbff00007812 */ /* 0x000fc400078ec0ff */
[----:B------:R-:W-:Y:S02]  /*6620*/  ISETP.EQ.OR.EX P1, PT, R46, RZ, P0, P1 ;  /* 0x000000ff2e00720c */ /* 0x000fe40000722710 */
[----:B------:R-:W-:Y:S02]  /*6630*/  ISETP.NE.AND P0, PT, R31, R32, PT ;  /* 0x000000201f00720c */ /* 0x000fe40003f05270 */
[----:B-1----:R-:W-:-:S05]  /*6640*/  SEL R24, R4, RZ, !P4 ;  /* 0x000000ff04187207 */ /* 0x002fca0006000000 */
[----:B------:R-:W-:-:S04]  /*6650*/  IMAD.IADD R24, R5, 0x1, R24 ;  /* 0x0000000105187824 */ /* 0x000fc800078e0218 */
[----:B------:R-:W-:Y:S02]  /*6660*/  @P1 LOP3.LUT R0, R0, 0x400, RZ, 0xfc, !PT ;  /* 0x0000040000001812 */ /* 0x000fe400078efcff */
[----:B------:R-:W-:Y:S01]  /*6670*/  ISETP.EQ.U32.AND P1, PT, R2, R25, PT ;  /* 0x000000190200720c */ /* 0x000fe20003f22070 */
[----:B------:R-:W-:Y:S01]  /*6680*/  VIADD R25, R55, 0x9 ;  /* 0x0000000937197836 */ /* 0x000fe20000000000 */
[----:B------:R-:W-:Y:S02]  /*6690*/  LOP3.LUT R0, R0, 0xfffffdff, RZ, 0xc0, !PT ;  /* 0xfffffdff00007812 */ /* 0x000fe400078ec0ff */
[----:B------:R-:W-:Y:S02]  /*66a0*/  ISETP.EQ.OR.EX P1, PT, R46, RZ, P0, P1 ;  /* 0x000000ff2e00720c */ /* 0x000fe40000722710 */
[----:B------:R-:W-:-:S11]  /*66b0*/  ISETP.NE.AND P0, PT, R32, R33, PT ;  /* 0x000000212000720c */ /* 0x000fd60003f05270 */
        /* <DEDUP_REMOVED lines=50> */
[----:B------:R-:W-:-:S03]  /*69e0*/  VIADD R25, R55, 0x12 ;  /* 0x0000001237197836 */ /* 0x000fc60000000000 */
[----:B------:R-:W-:Y:S02]  /*69f0*/  ISETP.EQ.OR.EX P2, PT, R46, RZ, P2, P0 ;  /* 0x000000ff2e00720c */ /* 0x000fe40001742700 */
[----:B------:R-:W-:Y:S01]  /*6a00*/  ISETP.EQ.U32.AND P0, PT, R2, R25, PT ;  /* 0x000000190200720c */ /* 0x000fe20003f02070 */
[----:B------:R-:W-:Y:S01]  /*6a10*/  VIADD R25, R55, 0x13 ;  /* 0x0000001337197836 */ /* 0x000fe20000000000 */
[----:B------:R-:W-:Y:S02]  /*6a20*/  P2R R27, PR, RZ, 0x4 ;  /* 0x00000004ff1b7803 */ /* 0x000fe40000000000 */
[----:B------:R-:W-:Y:S02]  /*6a30*/  LOP3.LUT P2, RZ, R0, 0x4, RZ, 0xc0, !PT ;  /* 0x0000000400ff7812 */ /* 0x000fe4000784c0ff */
[----:B------:R-:W-:Y:S02]  /*6a40*/  ISETP.EQ.U32.AND P5, PT, R2, R25, PT ;  /* 0x000000190200720c */ /* 0x000fe40003fa2070 */
[----:B------:R-:W-:-:S02]  /*6a50*/  P2R R29, PR, RZ, 0x4 ;  /* 0x00000004ff1d7803 */ /* 0x000fc40000000000 */
[----:B------:R-:W-:Y:S02]  /*6a60*/  LOP3.LUT P2, RZ, R0, 0x8, RZ, 0xc0, !PT ;  /* 0x0000000800ff7812 */ /* 0x000fe4000784c0ff */
[----:B------:R-:W-:Y:S02]  /*6a70*/  SEL R25, R24, RZ, !P3 ;  /* 0x000000ff18197207 */ /* 0x000fe40005800000 */
[----:B------:R-:W-:Y:S02]  /*6a80*/  P2R R30, PR, RZ, 0x4 ;  /* 0x00000004ff1e7803 */ /* 0x000fe40000000000 */
[----:B------:R-:W-:Y:S01]  /*6a90*/  LOP3.LUT P2, RZ, R0, 0x10, RZ, 0xc0, !PT ;  /* 0x0000001000ff7812 */ /* 0x000fe2000784c0ff */
[----:B------:R-:W-:Y:S01]  /*6aa0*/  IMAD.IADD R25, R6, 0x1, R25 ;  /* 0x0000000106197824 */ /* 0x000fe200078e0219 */
[----:B------:R-:W-:Y:S02]  /*6ab0*/  ISETP.EQ.OR.EX P1, PT, R46, RZ, P1, P0 ;  /* 0x000000ff2e00720c */ /* 0x000fe40000f22700 */
[----:B------:R-:W-:-:S02]  /*6ac0*/  P2R R31, PR, RZ, 0x4 ;  /* 0x00000004ff1f7803 */ /* 0x000fc40000000000 */
[C---:B------:R-:W-:Y:S02]  /*6ad0*/  LOP3.LUT P2, RZ, R0.reuse, 0x40, RZ, 0xc0, !PT ;  /* 0x0000004000ff7812 */ /* 0x040fe4000784c0ff */
[----:B------:R-:W-:Y:S02]  /*6ae0*/  P2R R26, PR, RZ, 0x2 ;  /* 0x00000002ff1a7803 */ /* 0x000fe40000000000 */
[----:B------:R-:W-:Y:S02]  /*6af0*/  P2R R32, PR, RZ, 0x4 ;  /* 0x00000004ff207803 */ /* 0x000fe40000000000 */
[C---:B------:R-:W-:Y:S02]  /*6b00*/  LOP3.LUT P2, RZ, R0.reuse, 0x80, RZ, 0xc0, !PT ;  /* 0x0000008000ff7812 */ /* 0x040fe4000784c0ff */
[----:B------:R-:W-:Y:S02]  /*6b10*/  LOP3.LUT P1, RZ, R0, 0x4000, RZ, 0xc0, !PT ;  /* 0x0000400000ff7812 */ /* 0x000fe4000782c0ff */
[----:B------:R-:W-:-:S02]  /*6b20*/  P2R R37, PR, RZ, 0x4 ;  /* 0x00000004ff257803 */ /* 0x000fc40000000000 */
[----:B------:R-:W-:Y:S02]  /*6b30*/  LOP3.LUT P2, RZ, R0, 0x100, RZ, 0xc0, !PT ;  /* 0x0000010000ff7812 */ /* 0x000fe4000784c0ff */
[----:B------:R-:W-:Y:S02]  /*6b40*/  ISETP.NE.AND P0, PT, R42, R43, PT ;  /* 0x0000002b2a00720c */ /* 0x000fe40003f05270 */
[----:B------:R-:W-:Y:S02]  /*6b50*/  P2R R36, PR, RZ, 0x4 ;  /* 0x00000004ff247803 */ /* 0x000fe40000000000 */
[----:B------:R-:W-:Y:S02]  /*6b60*/  LOP3.LUT P2, RZ, R0, 0x400, RZ, 0xc0, !PT ;  /* 0x0000040000ff7812 */ /* 0x000fe4000784c0ff */
        /* <DEDUP_REMOVED lines=9> */
[----:B------:R-:W-:Y:S02]  /*6c00*/  ISETP.EQ.U32.AND P5, PT, R2, R55, PT ;  /* 0x000000370200720c */ /* 0x000fe40003fa2070 */
[----:B------:R-:W-:Y:S02]  /*6c10*/  SEL R24, R25, RZ, !P2 ;  /* 0x000000ff19187207 */ /* 0x000fe40005000000 */
[----:B------:R-:W-:Y:S02]  /*6c20*/  ISETP.NE.AND P2, PT, R33, RZ, PT ;  /* 0x000000ff2100720c */ /* 0x000fe40003f45270 */
[----:B------:R-:W-:Y:S01]  /*6c30*/  ISETP.EQ.OR.EX P5, PT, R46, RZ, P6, P5 ;  /* 0x000000ff2e00720c */ /* 0x000fe200037a2750 */
[----:B------:R-:W-:Y:S01]  /*6c40*/  IMAD.IADD R24, R7, 0x1, R24 ;  /* 0x0000000107187824 */ /* 0x000fe200078e0218 */
[----:B------:R-:W-:-:S02]  /*6c50*/  LOP3.LUT P6, RZ, R0, 0x1, RZ, 0xc0, !PT ;  /* 0x0000000100ff7812 */ /* 0x000fc400078cc0ff */
[----:B------:R-:W-:Y:S02]  /*6c60*/  LOP3.LUT R0, R0, 0xffffdfff, RZ, 0xc0, !PT ;  /* 0xffffdfff00007812 */ /* 0x000fe400078ec0ff */
[----:B------:R-:W-:Y:S02]  /*6c70*/  SEL R25, R24, RZ, !P1 ;  /* 0x000000ff18197207 */ /* 0x000fe40004800000 */
[----:B------:R-:W-:-:S03]  /*6c80*/  P2R R33, PR, RZ, 0x1 ;  /* 0x00000001ff217803 */ /* 0x000fc60000000000 */
[----:B--2---:R-:W-:Y:S02]  /*6c90*/  IMAD.IADD R25, R8, 0x1, R25 ;  /* 0x0000000108197824 */ /* 0x004fe400078e0219 */
[----:B------:R-:W-:Y:S02]  /*6ca0*/  @P5 LOP3.LUT R0, R0, 0x2000, RZ, 0xfc, !PT ;  /* 0x0000200000005812 */ /* 0x000fe400078efcff */
[----:B------:R-:W-:Y:S02]  /*6cb0*/  PLOP3.LUT P5, PT, P3, P4, P5, 0xfe, 0x0 ;  /* 0x000000000000781c */ /* 0x000fe40001fa9f56 */
        /* <DEDUP_REMOVED lines=10> */
[----:B------:R-:W-:-:S03]  /*6d60*/  LOP3.LUT P0, RZ, R0, 0x20, RZ, 0xc0, !PT ;  /* 0x0000002000ff7812 */ /* 0x000fc6000780c0ff */
[----:B---3--:R-:W-:-:S05]  /*6d70*/  IMAD.IADD R25, R12, 0x1, R25 ;  /* 0x000000010c197824 */ /* 0x008fca00078e0219 */
[----:B------:R-:W-:Y:S02]  /*6d80*/  SEL R24, R25, RZ, !P2 ;  /* 0x000000ff19187207 */ /* 0x000fe40005000000 */
[----:B------:R-:W-:Y:S02]  /*6d90*/  ISETP.NE.AND P2, PT, R37, RZ, PT ;  /* 0x000000ff2500720c */ /* 0x000fe40003f45270 */
[----:B------:R-:W-:Y:S01]  /*6da0*/  P2R R37, PR, RZ, 0x40 ;  /* 0x00000040ff257803 */ /* 0x000fe20000000000 */
        /* <DEDUP_REMOVED lines=9> */
[----:B----4-:R-:W-:Y:S01]  /*6e40*/  IMAD.IADD R25, R16, 0x1, R25 ;  /* 0x0000000110197824 */ /* 0x010fe200078e0219 */
[----:B------:R-:W-:Y:S02]  /*6e50*/  P2R R31, PR, RZ, 0x1 ;  /* 0x00000001ff1f7803 */ /* 0x000fe40000000000 */
[----:B------:R-:W-:Y:S02]  /*6e60*/  LOP3.LUT P0, RZ, R0, 0x8000, RZ, 0xc0, !PT ;  /* 0x0000800000ff7812 */ /* 0x000fe4000780c0ff */
[----:B------:R-:W-:Y:S02]  /*6e70*/  SEL R24, R25, RZ, !P2 ;  /* 0x000000ff19187207 */ /* 0x000fe40005000000 */
[----:B------:R-:W-:Y:S02]  /*6e80*/  ISETP.NE.AND P2, PT, R30, RZ, PT ;  /* 0x000000ff1e00720c */ /* 0x000fe40003f45270 */
[----:B------:R-:W-:Y:S01]  /*6e90*/  PLOP3.LUT P5, PT, P1, P0, P5, 0xfe, 0x0 ;  /* 0x000000000000781c */ /* 0x000fe20000fa1f56 */
[----:B------:R-:W-:Y:S01]  /*6ea0*/  IMAD.IADD R24, R17, 0x1, R24 ;  /* 0x0000000111187824 */ /* 0x000fe200078e0218 */
[----:B------:R-:W-:-:S02]  /*6eb0*/  ISETP.NE.AND P0, PT, R31, RZ, PT ;  /* 0x000000ff1f00720c */ /* 0x000fc40003f05270 */
[----:B------:R-:W-:Y:S02]  /*6ec0*/  ISETP.NE.AND P1, PT, R26, RZ, PT ;  /* 0x000000ff1a00720c */ /* 0x000fe40003f25270 */
[----:B------:R-:W-:Y:S02]  /*6ed0*/  SEL R25, R24, RZ, !P2 ;  /* 0x000000ff18197207 */ /* 0x000fe40005000000 */
[----:B------:R-:W-:-:S03]  /*6ee0*/  ISETP.NE.AND P2, PT, R29, RZ, PT ;  /* 0x000000ff1d00720c */ /* 0x000fc60003f45270 */
[----:B------:R-:W-:-:S05]  /*6ef0*/  IMAD.IADD R25, R18, 0x1, R25 ;  /* 0x0000000112197824 */ /* 0x000fca00078e0219 */
[----:B------:R-:W-:Y:S02]  /*6f00*/  SEL R24, R25, RZ, !P2 ;  /* 0x000000ff19187207 */ /* 0x000fe40005000000 */
[----:B------:R-:W-:-:S03]  /*6f10*/  ISETP.NE.AND P2, PT, R27, RZ, PT ;  /* 0x000000ff1b00720c */ /* 0x000fc60003f45270 */
[----:B------:R-:W-:Y:S01]  /*6f20*/  IMAD.IADD R24, R19, 0x1, R24 ;  /* 0x0000000113187824 */ /* 0x000fe200078e0218 */
[----:B------:R-:W-:-:S04]  /*6f30*/  P2R R38, PR, RZ, 0x4 ;  /* 0x00000004ff267803 */ /* 0x000fc80000000000 */
[----:B------:R-:W-:Y:S02]  /*6f40*/  SEL R25, R24, RZ, !P6 ;  /* 0x000000ff18197207 */ /* 0x000fe40007000000 */
[----:B------:R-:W-:-:S03]  /*6f50*/  LOP3.LUT P6, RZ, R0, 0x8, RZ, 0xc0, !PT ;  /* 0x0000000800ff7812 */ /* 0x000fc600078cc0ff */
[----:B------:R-:W-:Y:S01]  /*6f60*/  IMAD.IADD R25, R20, 0x1, R25 ;  /* 0x0000000114197824 */ /* 0x000fe200078e0219 */
[----:B------:R-:W-:Y:S02]  /*6f70*/  P2R R35, PR, RZ, 0x40 ;  /* 0x00000040ff237803 */ /* 0x000fe40000000000 */
[C---:B------:R-:W-:Y:S02]  /*6f80*/  LOP3.LUT P6, RZ, R0.reuse, 0x20, RZ, 0xc0, !PT ;  /* 0x0000002000ff7812 */ /* 0x040fe400078cc0ff */
[----:B------:R-:W-:Y:S02]  /*6f90*/  SEL R24, R25, RZ, !P2 ;  /* 0x000000ff19187207 */ /* 0x000fe40005000000 */
[----:B------:R-:W-:Y:S02]  /*6fa0*/  P2R R32, PR, RZ, 0x40 ;  /* 0x00000040ff207803 */ /* 0x000fe40000000000 */
[C---:B------:R-:W-:Y:S01]  /*6fb0*/  LOP3.LUT P6, RZ, R0.reuse, 0x80, RZ, 0xc0, !PT ;  /* 0x0000008000ff7812 */ /* 0x040fe200078cc0ff */
[----:B------:R-:W-:Y:S01]  /*6fc0*/  IMAD.IADD R24, R21, 0x1, R24 ;  /* 0x0000000115187824 */ /* 0x000fe200078e0218 */
[----:B------:R-:W-:-:S02]  /*6fd0*/  LOP3.LUT P2, RZ, R0, 0x4, RZ, 0xc0, !PT ;  /* 0x0000000400ff7812 */ /* 0x000fc4000784c0ff */
[----:B------:R-:W-:Y:S02]  /*6fe0*/  P2R R29, PR, RZ, 0x40 ;  /* 0x00000040ff1d7803 */ /* 0x000fe40000000000 */
[----:B------:R-:W-:Y:S02]  /*6ff0*/  LOP3.LUT P6, RZ, R0, 0x400, RZ, 0xc0, !PT ;  /* 0x0000040000ff7812 */ /* 0x000fe400078cc0ff */
[----:B------:R-:W-:Y:S02]  /*7000*/  SEL R25, R24, RZ, !P1 ;  /* 0x000000ff18197207 */ /* 0x000fe40004800000 */
[----:B------:R-:W-:Y:S02]  /*7010*/  P2R R27, PR, RZ, 0x40 ;  /* 0x00000040ff1b7803 */ /* 0x000fe40000000000 */
[----:B------:R-:W-:Y:S01]  /*7020*/  LOP3.LUT P6, RZ, R0, 0x1000, RZ, 0xc0, !PT ;  /* 0x0000100000ff7812 */ /* 0x000fe200078cc0ff */
[----:B------:R-:W-:Y:S01]  /*7030*/  IMAD.IADD R25, R22, 0x1, R25 ;  /* 0x0000000116197824 */ /* 0x000fe200078e0219 */
[----:B------:R-:W-:-:S02]  /*7040*/  P2R R36, PR, RZ, 0x4 ;  /* 0x00000004ff247803 */ /* 0x000fc40000000000 */
[----:B------:R-:W-:Y:S02]  /*7050*/  PLOP3.LUT P5, PT, P0, P6, P5, 0xfe, 0x0 ;  /* 0x000000000000781c */ /* 0x000fe400007adf56 */
[----:B------:R-:W-:Y:S02]  /*7060*/  ISETP.NE.AND P6, PT, R27, RZ, PT ;  /* 0x000000ff1b00720c */ /* 0x000fe40003fc5270 */
[----:B------:R-:W-:Y:S02]  /*7070*/  ISETP.NE.AND P0, PT, R33, RZ, PT ;  /* 0x000000ff2100720c */ /* 0x000fe40003f05270 */
[----:B------:R-:W-:Y:S02]  /*7080*/  LOP3.LUT P2, RZ, R0, 0x10, RZ, 0xc0, !PT ;  /* 0x0000001000ff7812 */ /* 0x000fe4000784c0ff */
[----:B------:R-:W-:Y:S02]  /*7090*/  PLOP3.LUT P5, PT, P0, P6, P5, 0xfe, 0x0 ;  /* 0x000000000000781c */ /* 0x000fe400007adf56 */
[----:B------:R-:W-:-:S02]  /*70a0*/  P2R R34, PR, RZ, 0x4 ;  /* 0x00000004ff227803 */ /* 0x000fc40000000000 */
[----:B------:R-:W-:Y:S02]  /*70b0*/  ISETP.NE.AND P0, PT, R28, RZ, PT ;  /* 0x000000ff1c00720c */ /* 0x000fe40003f05270 */
[C---:B------:R-:W-:Y:S02]  /*70c0*/  LOP3.LUT P2, RZ, R0.reuse, 0x40, RZ, 0xc0, !PT ;  /* 0x0000004000ff7812 */ /* 0x040fe4000784c0ff */
[----:B------:R-:W-:Y:S02]  /*70d0*/  SEL R24, R25, RZ, !P0 ;  /* 0x000000ff19187207 */ /* 0x000fe40004000000 */
[----:B------:R-:W-:Y:S02]  /*70e0*/  P2R R30, PR, RZ, 0x4 ;  /* 0x00000004ff1e7803 */ /* 0x000fe40000000000 */
[----:B------:R-:W-:Y:S01]  /*70f0*/  LOP3.LUT P2, RZ, R0, 0x100, RZ, 0xc0, !PT ;  /* 0x0000010000ff7812 */ /* 0x000fe2000784c0ff */
[----:B------:R-:W-:Y:S01]  /*7100*/  IMAD.IADD R27, R23, 0x1, R24 ;  /* 0x00000001171b7824 */ /* 0x000fe200078e0218 */
[----:B------:R-:W-:-:S04]  /*7110*/  ISETP.NE.AND P6, PT, R29, RZ, PT ;  /* 0x000000ff1d00720c */ /* 0x000fc80003fc5270 */
[----:B------:R-:W-:Y:S01]  /*7120*/  PLOP3.LUT P5, PT, P6, P2, P5, 0xfe, 0x0 ;  /* 0x000000000000781c */ /* 0x000fe200037a5f56 */
[----:B------:R-:W1:Y:S01]  /*7130*/  SHFL.UP PT, R25, R27, 0x1, RZ ;  /* 0x042000001b197989 */ /* 0x000e6200000e00ff */
[----:B------:R-:W-:Y:S02]  /*7140*/  ISETP.NE.AND P2, PT, R30, RZ, PT ;  /* 0x000000ff1e00720c */ /* 0x000fe40003f45270 */
[----:B------:R-:W-:-:S04]  /*7150*/  ISETP.NE.AND P6, PT, R32, RZ, PT ;  /* 0x000000ff2000720c */ /* 0x000fc80003fc5270 */
[----:B------:R-:W-:Y:S02]  /*7160*/  PLOP3.LUT P5, PT, P6, P2, P5, 0xfe, 0x0 ;  /* 0x000000000000781c */ /* 0x000fe400037a5f56 */
[----:B------:R-:W-:Y:S02]  /*7170*/  ISETP.NE.AND P2, PT, R34, RZ, PT ;  /* 0x000000ff2200720c */ /* 0x000fe40003f45270 */
[----:B------:R-:W-:-:S04]  /*7180*/  ISETP.NE.AND P6, PT, R35, RZ, PT ;  /* 0x000000ff2300720c */ /* 0x000fc80003fc5270 */
[----:B------:R-:W-:Y:S02]  /*7190*/  PLOP3.LUT P5, PT, P6, P2, P5, 0xfe, 0x0 ;  /* 0x000000000000781c */ /* 0x000fe400037a5f56 */
[----:B------:R-:W-:Y:S02]  /*71a0*/  ISETP.NE.AND P2, PT, R36, RZ, PT ;  /* 0x000000ff2400720c */ /* 0x000fe40003f45270 */
[----:B------:R-:W-:-:S04]  /*71b0*/  ISETP.NE.AND P6, PT, R37, RZ, PT ;  /* 0x000000ff2500720c */ /* 0x000fc80003fc5270 */
[----:B------:R-:W-:Y:S02]  /*71c0*/  PLOP3.LUT P5, PT, P6, P2, P5, 0xfe, 0x0 ;  /* 0x000000000000781c */ /* 0x000fe400037a5f56 */
[----:B------:R-:W-:-:S04]  /*71d0*/  ISETP.NE.AND P2, PT, R38, RZ, PT ;  /* 0x000000ff2600720c */ /* 0x000fc80003f45270 */
[----:B------:R-:W-:-:S04]  /*71e0*/  PLOP3.LUT P5, PT, P1, P2, P5, 0xfe, 0x0 ;  /* 0x000000000000781c */ /* 0x000fc80000fa5f56 */
[----:B------:R-:W-:-:S04]  /*71f0*/  PLOP3.LUT P5, PT, P0, P5, PT, 0xf8, 0x8f ;  /* 0x00000000008f781c */ /* 0x000fc800007abf70 */
[----:B------:R-:W-:Y:S02]  /*7200*/  SEL R24, RZ, 0x1, !P5 ;  /* 0x00000001ff187807 */ /* 0x000fe40006800000 */
[----:B-1----:R-:W-:Y:S02]  /*7210*/  SEL R26, R25, RZ, !P5 ;  /* 0x000000ff191a7207 */ /* 0x002fe40006800000 */
[----:B------:R-:W-:Y:S01]  /*7220*/  ISETP.GE.AND P5, PT, R44, 0x1, PT ;  /* 0x000000012c00780c */ /* 0x000fe20003fa6270 */
[----:B------:R-:W1:Y:S03]  /*7230*/  SHFL.UP PT, R25, R24, 0x1, RZ ;  /* 0x0420000018197989 */ /* 0x000e6600000e00ff */
[----:B------:R-:W-:-:S05]  /*7240*/  SEL R26, R26, RZ, P5 ;  /* 0x000000ff1a1a7207 */ /* 0x000fca0002800000 */
[----:B------:R-:W-:-:S05]  /*7250*/  IMAD.IADD R26, R27, 0x1, R26 ;  /* 0x000000011b1a7824 */ /* 0x000fca00078e021a */
[----:B------:R-:W2:Y:S01]  /*7260*/  SHFL.UP PT, R27, R26, 0x2, RZ ;  /* 0x044000001a1b7989 */ /* 0x000ea200000e00ff */
[----:B-1----:R-:W-:-:S04]  /*7270*/  SEL R25, R25, RZ, P5 ;  /* 0x000000ff19197207 */ /* 0x002fc80002800000 */
[----:B------:R-:W-:-:S04]  /*7280*/  LOP3.LUT P5, R25, R25, RZ, R24, 0xfa, !PT ;  /* 0x000000ff19197212 */ /* 0x000fc800078afa18 */
[----:B--2---:R-:W-:Y:S02]  /*7290*/  SEL R28, R27, RZ, !P5 ;  /* 0x000000ff1b1c7207 */ /* 0x004fe40006800000 */
[----:B------:R-:W1:Y:S01]  /*72a0*/  SHFL.UP PT, R27, R25, 0x2, RZ ;  /* 0x04400000191b7989 */ /* 0x000e6200000e00ff */
[----:B------:R-:W-:-:S04]  /*72b0*/  ISETP.GE.AND P5, PT, R44, 0x2, PT ;  /* 0x000000022c00780c */ /* 0x000fc80003fa6270 */
[----:B------:R-:W-:-:S05]  /*72c0*/  SEL R29, R28, RZ, P5 ;  /* 0x000000ff1c1d7207 */ /* 0x000fca0002800000 */
[----:B------:R-:W-:Y:S01]  /*72d0*/  IMAD.IADD R29, R26, 0x1, R29 ;  /* 0x000000011a1d7824 */ /* 0x000fe200078e021d */
[----:B-1----:R-:W-:-:S04]  /*72e0*/  SEL R24, R27, RZ, P5 ;  /* 0x000000ff1b187207 */ /* 0x002fc80002800000 */
[----:B------:R-:W1:Y:S01]  /*72f0*/  SHFL.UP PT, R27, R29, 0x4, RZ ;  /* 0x048000001d1b7989 */ /* 0x000e6200000e00ff */
[----:B------:R-:W-:-:S05]  /*7300*/  LOP3.LUT P5, R24, R24, RZ, R25, 0xfa, !PT ;  /* 0x000000ff18187212 */ /* 0x000fca00078afa19 */
[----:B------:R-:W2:Y:S01]  /*7310*/  SHFL.UP PT, R26, R24, 0x4, RZ ;  /* 0x04800000181a7989 */ /* 0x000ea200000e00ff */
[----:B-1----:R-:W-:Y:S02]  /*7320*/  SEL R27, R27, RZ, !P5 ;  /* 0x000000ff1b1b7207 */ /* 0x002fe40006800000 */
[----:B------:R-:W-:-:S04]  /*7330*/  ISETP.GE.AND P5, PT, R44, 0x4, PT ;  /* 0x000000042c00780c */ /* 0x000fc80003fa6270 */
[----:B------:R-:W-:Y:S02]  /*7340*/  SEL R28, R27, RZ, P5 ;  /* 0x000000ff1b1c7207 */ /* 0x000fe40002800000 */
[----:B--2---:R-:W-:-:S03]  /*7350*/  SEL R25, R26, RZ, P5 ;  /* 0x000000ff1a197207 */ /* 0x004fc60002800000 */
[----:B------:R-:W-:Y:S01]  /*7360*/  IMAD.IADD R28, R29, 0x1, R28 ;  /* 0x000000011d1c7824 */ /* 0x000fe200078e021c */
[----:B------:R-:W-:-:S04]  /*7370*/  LOP3.LUT P5, R25, R25, RZ, R24, 0xfa, !PT ;  /* 0x000000ff19197212 */ /* 0x000fc800078afa18 */
[----:B------:R-:W1:Y:S02]  /*7380*/  SHFL.UP PT, R26, R28, 0x8, RZ ;  /* 0x050000001c1a7989 */ /* 0x000e6400000e00ff */
        /* <DEDUP_REMOVED lines=11> */
[----:B-1----:R-:W-:Y:S02]  /*7440*/  SEL R31, R24, RZ, P5 ;  /* 0x000000ff181f7207 */ /* 0x002fe40002800000 */
[----:B------:R-:W-:Y:S02]  /*7450*/  SEL R24, R29, RZ, P5 ;  /* 0x000000ff1d187207 */ /* 0x000fe40002800000 */
[----:B------:R-:W-:Y:S02]  /*7460*/  ISETP.NE.AND P5, PT, R44, 0x1f, PT ;  /* 0x0000001f2c00780c */ /* 0x000fe40003fa5270 */
[----:B------:R-:W-:Y:S01]  /*7470*/  LOP3.LUT R36, R31, R26, RZ, 0xfc, !PT ;  /* 0x0000001a1f247212 */ /* 0x000fe200078efcff */
[----:B------:R-:W-:-:S05]  /*7480*/  IMAD.IADD R37, R27, 0x1, R24 ;  /* 0x000000011b257824 */ /* 0x000fca00078e0218 */
[----:B------:R-:W-:Y:S05]  /*7490*/  SHFL.UP PT, R35, R37, 0x1, RZ ;  /* 0x0420000025237989 */ /* 0x000fea00000e00ff */
[----:B------:R-:W-:-:S05]  /*74a0*/  @!P5 LEA R33, R51, UR4, 0x3 ;  /* 0x000000043321dc11 */ /* 0x000fca000f8e18ff */
[----:B------:R-:W-:Y:S01]  /*74b0*/  @!P5 STS.64 [R33], R36 ;  /* 0x000000242100d388 */ /* 0x000fe20000000a00 */
[----:B------:R-:W-:Y:S01]  /*74c0*/  BAR.SYNC.DEFER_BLOCKING 0x0 ;  /* 0x0000000000007b1d */ /* 0x000fe20000010000 */
[----:B------:R-:W-:-:S05]  /*74d0*/  ISETP.NE.AND P5, PT, R51, 0x2, PT ;  /* 0x000000023300780c */ /* 0x000fca0003fa5270 */
[----:B------:R-:W1:Y:S02]  /*74e0*/  LDS.128 R28, [UR4] ;  /* 0x00000004ff1c7984 */ /* 0x000e640008000c00 */
[----:B-1----:R-:W-:-:S04]  /*74f0*/  LOP3.LUT R25, R30, R28, RZ, 0xfc, !PT ;  /* 0x0000001c1e197212 */ /* 0x002fc800078efcff */
[----:B------:R-:W-:Y:S02]  /*7500*/  SEL R38, R25, R28, !P5 ;  /* 0x0000001c19267207 */ /* 0x000fe40006800000 */
[----:B------:R-:W1:Y:S01]  /*7510*/  LDS.128 R24, [UR4+0x10] ;  /* 0x00001004ff187984 */ /* 0x000e620008000c00 */
[----:B------:R-:W-:-:S04]  /*7520*/  ISETP.NE.AND P5, PT, R30, RZ, PT ;  /* 0x000000ff1e00720c */ /* 0x000fc80003fa5270 */
[----:B------:R-:W-:-:S05]  /*7530*/  SEL R32, R29, RZ, !P5 ;  /* 0x000000ff1d207207 */ /* 0x000fca0006800000 */
[----:B------:R-:W-:Y:S01]  /*7540*/  IMAD.IADD R32, R31, 0x1, R32 ;  /* 0x000000011f207824 */ /* 0x000fe200078e0220 */
[----:B-1----:R-:W-:-:S04]  /*7550*/  ISETP.NE.AND P5, PT, R24, RZ, PT ;  /* 0x000000ff1800720c */ /* 0x002fc80003fa5270 */
[----:B------:R-:W-:Y:S02]  /*7560*/  SEL R34, R32, RZ, !P5 ;  /* 0x000000ff20227207 */ /* 0x000fe40006800000 */
[----:B------:R-:W-:-:S03]  /*7570*/  ISETP.NE.AND P5, PT, R51, 0x2, PT ;  /* 0x000000023300780c */ /* 0x000fc60003fa5270 */
[----:B------:R-:W-:Y:S01]  /*7580*/  IMAD.IADD R34, R25, 0x1, R34 ;  /* 0x0000000119227824 */ /* 0x000fe200078e0222 */
[----:B------:R-:W-:Y:S02]  /*7590*/  SEL R29, R32, R29, !P5 ;  /* 0x0000001d201d7207 */ /* 0x000fe40006800000 */
[----:B------:R-:W-:Y:S02]  /*75a0*/  ISETP.NE.AND P5, PT, R26, RZ, PT ;  /* 0x000000ff1a00720c */ /* 0x000fe40003fa5270 */
[----:B------:R-:W-:Y:S02]  /*75b0*/  LOP3.LUT R25, R24, R30, R28, 0xfe, !PT ;  /* 0x0000001e18197212 */ /* 0x000fe400078efe1c */
[----:B------:R-:W-:Y:S02]  /*75c0*/  SEL R32, R34, RZ, !P5 ;  /* 0x000000ff22207207 */ /* 0x000fe40006800000 */
[----:B------:R-:W-:-:S03]  /*75d0*/  ISETP.NE.AND P5, PT, R51, 0x3, PT ;  /* 0x000000033300780c */ /* 0x000fc60003fa5270 */
[----:B------:R-:W-:Y:S01]  /*75e0*/  IMAD.IADD R32, R27, 0x1, R32 ;  /* 0x000000011b207824 */ /* 0x000fe200078e0220 */
[----:B------:R-:W-:Y:S02]  /*75f0*/  SEL R24, R25, R38, !P5 ;  /* 0x0000002619187207 */ /* 0x000fe40006800000 */
[----:B------:R-:W-:Y:S02]  /*7600*/  SEL R29, R34, R29, !P5 ;  /* 0x0000001d221d7207 */ /* 0x000fe40006800000 */
[----:B------:R-:W-:Y:S01]  /*7610*/  LOP3.LUT R27, R26, R25, RZ, 0xfc, !PT ;  /* 0x000000191a1b7212 */ /* 0x000fe200078efcff */
[----:B------:R-:W-:Y:S01]  /*7620*/  SHFL.UP PT, R34, R36, 0x1, RZ ;  /* 0x0420000024227989 */ /* 0x000fe200000e00ff */
[----:B------:R-:W-:-:S04]  /*7630*/  ISETP.NE.AND P5, PT, R51, 0x4, PT ;  /* 0x000000043300780c */ /* 0x000fc80003fa5270 */
[----:B------:R-:W-:Y:S02]  /*7640*/  SEL R24, R27, R24, !P5 ;  /* 0x000000181b187207 */ /* 0x000fe40006800000 */
[----:B------:R-:W-:Y:S02]  /*7650*/  SEL R27, R32, R29, !P5 ;  /* 0x0000001d201b7207 */ /* 0x000fe40006800000 */
[----:B------:R-:W1:Y:S02]  /*7660*/  LDS.128 R28, [UR4+0x20] ;  /* 0x00002004ff1c7984 */ /* 0x000e640008000c00 */
[C---:B-1----:R-:W-:Y:S02]  /*7670*/  ISETP.NE.AND P5, PT, R28.reuse, RZ, PT ;  /* 0x000000ff1c00720c */ /* 0x042fe40003fa5270 */
[----:B------:R-:W-:Y:S02]  /*7680*/  LOP3.LUT R25, R28, R26, R25, 0xfe, !PT ;  /* 0x0000001a1c197212 */ /* 0x000fe400078efe19 */
[----:B------:R-:W-:-:S02]  /*7690*/  SEL R32, R32, RZ, !P5 ;  /* 0x000000ff20207207 */ /* 0x000fc40006800000 */
[----:B------:R-:W-:-:S03]  /*76a0*/  ISETP.GE.U32.AND P5, PT, R3, 0x20, PT ;  /* 0x000000200300780c */ /* 0x000fc60003fa6070 */
[----:B------:R-:W-:Y:S01]  /*76b0*/  IMAD.IADD R32, R29, 0x1, R32 ;  /* 0x000000011d207824 */ /* 0x000fe200078e0220 */
[----:B------:R-:W-:-:S09]  /*76c0*/  LOP3.LUT R29, R30, R25, RZ, 0xfc, !PT ;  /* 0x000000191e1d7212 */ /* 0x000fd200078efcff */
[----:B------:R-:W-:-:S04]  /*76d0*/  @P5 ISETP.NE.AND P6, PT, R44, RZ, PT ;  /* 0x000000ff2c00520c */ /* 0x000fc80003fc5270 */
[----:B------:R-:W-:Y:S02]  /*76e0*/  @P5 SEL R33, R34, RZ, P6 ;  /* 0x000000ff22215207 */ /* 0x000fe40003000000 */
[----:B------:R-:W-:-:S04]  /*76f0*/  ISETP.NE.AND P6, PT, R30, RZ, PT ;  /* 0x000000ff1e00720c */ /* 0x000fc80003fc5270 */
[----:B------:R-:W-:Y:S02]  /*7700*/  SEL R38, R32, RZ, !P6 ;  /* 0x000000ff20267207 */ /* 0x000fe40007000000 */
[----:B------:R-:W-:-:S03]  /*7710*/  ISETP.NE.AND P6, PT, R51, 0x5, PT ;  /* 0x000000053300780c */ /* 0x000fc60003fc5270 */
[----:B------:R-:W-:Y:S01]  /*7720*/  IMAD.IADD R38, R31, 0x1, R38 ;  /* 0x000000011f267824 */ /* 0x000fe200078e0226 */
[----:B------:R-:W-:Y:S02]  /*7730*/  SEL R27, R32, R27, !P6 ;  /* 0x0000001b201b7207 */ /* 0x000fe40007000000 */
[----:B------:R-:W-:Y:S02]  /*7740*/  SEL R24, R25, R24, !P6 ;  /* 0x0000001819187207 */ /* 0x000fe40007000000 */
[----:B------:R-:W-:-:S04]  /*7750*/  ISETP.NE.AND P6, PT, R51, 0x6, PT ;  /* 0x000000063300780c */ /* 0x000fc80003fc5270 */
[----:B------:R-:W-:Y:S02]  /*7760*/  SEL R24, R29, R24, !P6 ;  /* 0x000000181d187207 */ /* 0x000fe40007000000 */
[----:B------:R-:W1:Y:S01]  /*7770*/  LDS.64 R28, [UR4+0x30] ;  /* 0x00003004ff1c7984 */ /* 0x000e620008000a00 */
[----:B------:R-:W-:Y:S02]  /*7780*/  SEL R27, R38, R27, !P6 ;  /* 0x0000001b261b7207 */ /* 0x000fe40007000000 */
[----:B------:R-:W-:Y:S02]  /*7790*/  @P5 ISETP.NE.AND P6, PT, R34, RZ, PT ;  /* 0x000000ff2200520c */ /* 0x000fe40003fc5270 */
[----:B------:R-:W-:Y:S02]  /*77a0*/  @P5 LOP3.LUT R34, R24, R33, RZ, 0xfc, !PT ;  /* 0x0000002118225212 */ /* 0x000fe400078efcff */
[----:B------:R-:W-:Y:S02]  /*77b0*/  @P5 SEL R26, R27, RZ, !P6 ;  /* 0x000000ff1b1a5207 */ /* 0x000fe40007000000 */
[----:B------:R-:W-:-:S13]  /*77c0*/  ISETP.NE.AND P6, PT, R44, RZ, P5 ;  /* 0x000000ff2c00720c */ /* 0x000fda0002fc5270 */
[----:B------:R-:W-:-:S04]  /*77d0*/  @P6 IMAD.IADD R27, R35, 0x1, R26 ;  /* 0x00000001231b6824 */ /* 0x000fc800078e021a */
[----:B------:R-:W-:Y:S01]  /*77e0*/  @P5 IMAD.MOV.U32 R35, RZ, RZ, R27 ;  /* 0x000000ffff235224 */ /* 0x000fe200078e001b */
[C---:B-1----:R-:W-:Y:S02]  /*77f0*/  ISETP.NE.AND P6, PT, R28.reuse, RZ, PT ;  /* 0x000000ff1c00720c */ /* 0x042fe40003fc5270 */
[----:B------:R-:W-:Y:S02]  /*7800*/  LOP3.LUT R33, R28, R30, R25, 0xfe, !PT ;  /* 0x0000001e1c217212 */ /* 0x000fe400078efe19 */
[----:B------:R-:W-:-:S05]  /*7810*/  SEL R38, R38, RZ, !P6 ;  /* 0x000000ff26267207 */ /* 0x000fca0007000000 */
[----:B------:R-:W-:Y:S01]  /*7820*/  IMAD.IADD R31, R29, 0x1, R38 ;  /* 0x000000011d1f7824 */ /* 0x000fe200078e0226 */
[----:B0-----:R-:W-:Y:S06]  /*7830*/  @P5 BRA `(.L_x_906) ;  /* 0x0000000c00b05947 */ /* 0x001fec0003800000 */
[----:B------:R-:W0:Y:S01]  /*7840*/  LDC.64 R28, c[0x0][0x3a0] ;  /* 0x0000e800ff1c7b82 */ /* 0x000e220000000a00 */
[C---:B------:R-:W-:Y:S01]  /*7850*/  ISETP.NE.AND P6, PT, R3.reuse, RZ, PT ;  /* 0x000000ff0300720c */ /* 0x040fe20003fc5270 */
[----:B------:R-:W-:Y:S01]  /*7860*/  IMAD.WIDE.U32 R36, R3, 0x10, RZ ;  /* 0x0000001003247825 */ /* 0x000fe200078e00ff */
[----:B------:R-:W-:-:S03]  /*7870*/  LOP3.LUT R41, RZ, R3, RZ, 0x33, !PT ;  /* 0x00000003ff297212 */ /* 0x000fc600078e33ff */
[----:B------:R-:W-:Y:S01]  /*7880*/  IMAD.MOV.U32 R30, RZ, RZ, 0x3a0 ;  /* 0x000003a0ff1e7424 */ /* 0x000fe200078e00ff */
[----:B------:R-:W-:Y:S01]  /*7890*/  LOP3.LUT R39, R36, 0xfffffff0, RZ, 0x3c, !PT ;  /* 0xfffffff024277812 */ /* 0x000fe200078e3cff */
[----:B------:R-:W-:Y:S01]  /*78a0*/  IMAD.MOV.U32 R36, RZ, RZ, R58 ;  /* 0x000000ffff247224 */ /* 0x000fe200078e003a */
[----:B------:R-:W-:-:S05]  /*78b0*/  LOP3.LUT R37, RZ, R37, RZ, 0x33, !PT ;  /* 0x00000025ff257212 */ /* 0x000fca00078e33ff */
[----:B------:R-:W-:Y:S01]  /*78c0*/  @!P6 IMAD.MOV.U32 R26, RZ, RZ, 0x64 ;  /* 0x00000064ff1ae424 */ /* 0x000fe200078e00ff */
[----:B------:R1:W-:Y:S01]  /*78d0*/  @!P6 STS [UR4+0x74], R33 ;  /* 0x00007421ff00e988 */ /* 0x0003e20008000804 */
[----:B------:R-:W-:Y:S02]  /*78e0*/  @!P6 IMAD.MOV.U32 R27, RZ, RZ, 0x0 ;  /* 0x00000000ff1be424 */ /* 0x000fe400078e00ff */
[----:B------:R-:W-:Y:S01]  /*78f0*/  @!P6 IMAD.MOV.U32 R24, RZ, RZ, R33 ;  /* 0x000000ffff18e224 */ /* 0x000fe200078e0021 */
[----:B------:R1:W-:Y:S01]  /*7900*/  @!P6 STS [UR4+0x78], R31 ;  /* 0x0000781fff00e988 */ /* 0x0003e20008000804 */
[----:B------:R-:W-:Y:S02]  /*7910*/  @!P6 IMAD.MOV.U32 R25, RZ, RZ, R31 ;  /* 0x000000ffff19e224 */ /* 0x000fe400078e001f */
[----:B0-----:R-:W-:-:S03]  /*7920*/  IMAD.WIDE.U32 R28, R58, 0x10, R28 ;  /* 0x000000103a1c7825 */ /* 0x001fc600078e001c */
[----:B------:R-:W-:Y:S02]  /*7930*/  IADD3 R38, P5, PT, R28, R39, RZ ;  /* 0x000000271c267210 */ /* 0x000fe40007fbe0ff */
[----:B------:R1:W-:Y:S01]  /*7940*/  @!P6 ST.E.128.STRONG.GPU desc[UR8][R28.64+0x200], R24 ;  /* 0x000200181c00e985 */ /* 0x0003e2000c10fd08 */
[----:B------:R-:W-:Y:S05]  /*7950*/  NANOSLEEP 0x118 ;  /* 0x000001180000795d */ /* 0x000fea0003800000 */
[----:B------:R-:W-:-:S07]  /*7960*/  IMAD.X R39, R29, 0x1, R37, P5 ;  /* 0x000000011d277824 */ /* 0x000fce00028e0625 */
.L_x_908:
[----:B------:R-:W-:Y:S01]  /*7970*/  SHF.R.U32.HI R37, RZ, 0x1, R30 ;  /* 0x00000001ff257819 */ /* 0x000fe2000001161e */
[----:B------:R-:W-:-:S03]  /*7980*/  IMAD R36, R36, 0x41a7, RZ ;  /* 0x000041a724247824 */ /* 0x000fc600078e02ff */
[----:B-1----:R-:W-:Y:S02]  /*7990*/  IADD3 R27, PT, PT, R30, 0x1, -R37 ;  /* 0x000000011e1b7810 */ /* 0x002fe40007ffe825 */
[----:B------:R-:W-:Y:S02]  /*79a0*/  LOP3.LUT R36, R36, 0x7fffffff, RZ, 0xc0, !PT ;  /* 0x7fffffff24247812 */ /* 0x000fe400078ec0ff */
[----:B------:R-:W0:Y:S01]  /*79b0*/  I2F.U32.RP R26, R27 ;  /* 0x0000001b001a7306 */ /* 0x000e220000209000 */
[----:B------:R-:W-:-:S07]  /*79c0*/  IMAD.MOV R43, RZ, RZ, -R27 ;  /* 0x000000ffff2b7224 */ /* 0x000fce00078e0a1b */
        /* <DEDUP_REMOVED lines=13> */
[----:B------:R-:W-:-:S13]  /*7aa0*/  ISETP.NE.U32.AND P5, PT, R27, RZ, PT ;  /* 0x000000ff1b00720c */ /* 0x000fda0003fa5070 */
        /* <DEDUP_REMOVED lines=9> */
.L_x_953:
        /* <DEDUP_REMOVED lines=8> */
[----:B------:R-:W1:Y:S01]  /*7bc0*/  LDC.64 R38, c[0x0][0x3a0] ;  /* 0x0000e800ff267b82 */ /* 0x000e620000000a00 */
[----:B------:R-:W-:Y:S02]  /*7bd0*/  VIADD R40, R44, 0x2 ;  /* 0x000000022c287836 */ /* 0x000fe40000000000 */
[----:B------:R-:W-:Y:S01]  /*7be0*/  IMAD.IADD R41, R41, 0x1, R58 ;  /* 0x0000000129297824 */ /* 0x000fe200078e023a */
[----:B-1----:R-:W-:-:S05]  /*7bf0*/  IADD3 R38, P5, PT, R38, 0x200, RZ ;  /* 0x0000020026267810 */ /* 0x002fca0007fbe0ff */
[----:B------:R-:W-:Y:S01]  /*7c00*/  IMAD.X R39, RZ, RZ, R39, P5 ;  /* 0x000000ffff277224 */ /* 0x000fe200028e0627 */
[----:B0-----:R-:W-:Y:S02]  /*7c10*/  LOP3.LUT R60, R60, 0x80000000, R37, 0xec, !PT ;  /* 0x800000003c3c7812 */ /* 0x001fe400078eec25 */
[----:B------:R-:W-:-:S03]  /*7c20*/  ISETP.NE.AND P5, PT, R24, RZ, PT ;  /* 0x000000ff1800720c */ /* 0x000fc60003fa5270 */
[----:B------:R-:W-:-:S05]  /*7c30*/  VIADD R43, R60, 0xffffffff ;  /* 0xffffffff3c2b7836 */ /* 0x000fca0000000000 */
[----:B------:R-:W-:-:S04]  /*7c40*/  LOP3.LUT R43, R60, R43, RZ, 0xc, !PT ;  /* 0x0000002b3c2b7212 */ /* 0x000fc800078e0cff */
[----:B------:R-:W0:Y:S02]  /*7c50*/  POPC R67, R43 ;  /* 0x0000002b00437309 */ /* 0x000e240000000000 */
[----:B0-----:R-:W0:Y:S04]  /*7c60*/  SHFL.DOWN PT, R68, R25, 0x1, R67 ;  /* 0x0820000019447989 */ /* 0x001e2800000e0043 */
[----:B------:R-:W1:Y:S01]  /*7c70*/  SHFL.DOWN PT, R30, R24, 0x1, R67 ;  /* 0x08200000181e7989 */ /* 0x000e6200000e0043 */
[----:B0-----:R-:W-:Y:S02]  /*7c80*/  SEL R68, R68, RZ, !P5 ;  /* 0x000000ff44447207 */ /* 0x001fe40006800000 */
[----:B------:R-:W-:-:S04]  /*7c90*/  ISETP.GE.AND P5, PT, R44, R67, PT ;  /* 0x000000432c00720c */ /* 0x000fc80003fa6270 */
[----:B------:R-:W-:Y:S02]  /*7ca0*/  SEL R53, R68, RZ, !P5 ;  /* 0x000000ff44357207 */ /* 0x000fe40006800000 */
[----:B-1----:R-:W-:Y:S02]  /*7cb0*/  SEL R51, R30, RZ, !P5 ;  /* 0x000000ff1e337207 */ /* 0x002fe40006800000 */
        /* <DEDUP_REMOVED lines=32> */
[----:B0-----:R-:W-:Y:S02]  /*7ec0*/  SEL R68, R68, RZ, !P6 ;  /* 0x000000ff44447207 */ /* 0x001fe40007000000 */
[----:B-1----:R-:W-:Y:S02]  /*7ed0*/  SEL R25, R25, RZ, !P5 ;  /* 0x000000ff19197207 */ /* 0x002fe40006800000 */
[----:B------:R-:W-:Y:S02]  /*7ee0*/  SEL R43, R68, RZ, !P5 ;  /* 0x000000ff442b7207 */ /* 0x000fe40006800000 */
[----:B------:R-:W-:-:S02]  /*7ef0*/  ISETP.NE.U32.AND P5, PT, R26, 0x65, PT ;  /* 0x000000651a00780c */ /* 0x000fc40003fa5070 */
[----:B------:R-:W-:Y:S01]  /*7f00*/  LOP3.LUT R30, R25, R24, RZ, 0xfc, !PT ;  /* 0x00000018191e7212 */ /* 0x000fe200078efcff */
[----:B------:R-:W-:Y:S01]  /*7f10*/  IMAD.IADD R32, R40, 0x1, R43 ;  /* 0x0000000128207824 */ /* 0x000fe200078e022b */
[----:B------:R-:W-:-:S13]  /*7f20*/  ISETP.NE.AND.EX P5, PT, R27, RZ, PT, P5 ;  /* 0x000000ff1b00720c */ /* 0x000fda0003fa5350 */
[----:B------:R-:W-:-:S13]  /*7f30*/  VOTE.ALL P5, P5 ;  /* 0x0000000000ff7806 */ /* 0x000fda00028a0000 */
.L_x_967:
[----:B------:R-:W-:Y:S05]  /*7f40*/  @!P5 BRA `(.L_x_910) ;  /* 0x000000040084d947 */ /* 0x000fea0003800000 */
[----:B------:R-:W-:-:S07]  /*7f50*/  IMAD.MOV.U32 R40, RZ, RZ, 0x3a0 ;  /* 0x000003a0ff287424 */ /* 0x000fce00078e00ff */
.L_x_914:
[----:B------:R-:W-:Y:S01]  /*7f60*/  SHF.R.U32.HI R40, RZ, 0x1, R40 ;  /* 0x00000001ff287819 */ /* 0x000fe20000011628 */
[----:B------:R-:W-:-:S04]  /*7f70*/  IMAD.WIDE R42, R41, 0x10, R38 ;  /* 0x00000010292a7825 */ /* 0x000fc800078e0226 */
[----:B------:R-:W-:-:S07]  /*7f80*/  IMAD.MOV.U32 R46, RZ, RZ, R40 ;  /* 0x000000ffff2e7224 */ /* 0x000fce00078e0028 */
.L_x_912:
[----:B------:R-:W-:Y:S01]  /*7f90*/  SHF.R.U32.HI R51, RZ, 0x1, R46 ;  /* 0x00000001ff337819 */ /* 0x000fe2000001162e */
[----:B------:R-:W-:-:S03]  /*7fa0*/  IMAD R36, R36, 0x41a7, RZ ;  /* 0x000041a724247824 */ /* 0x000fc600078e02ff */
[----:B------:R-:W-:Y:S02]  /*7fb0*/  IADD3 R27, PT, PT, R46, 0x1, -R51 ;  /* 0x000000012e1b7810 */ /* 0x000fe40007ffe833 */
        /* <DEDUP_REMOVED lines=26> */
.L_x_970:
        /* <DEDUP_REMOVED lines=8> */
[----:B------:R-:W-:Y:S01]  /*81e0*/  ISETP.NE.AND P5, PT, R24, RZ, PT ;  /* 0x000000ff1800720c */ /* 0x000fe20003fa5270 */
[----:B------:R-:W-:Y:S01]  /*81f0*/  VIADD R41, R41, 0xffffffe0 ;  /* 0xffffffe029297836 */ /* 0x000fe20000000000 */
[----:B------:R-:W-:-:S05]  /*8200*/  LOP3.LUT R60, R60, 0x80000000, R37, 0xec, !PT ;  /* 0x800000003c3c7812 */ /* 0x000fca00078eec25 */
        /* <DEDUP_REMOVED lines=43> */
[----:B-1----:R-:W-:Y:S02]  /*84c0*/  SEL R43, R43, RZ, !P5 ;  /* 0x000000ff2b2b7207 */ /* 0x002fe40006800000 */
[----:B------:R-:W-:Y:S01]  /*84d0*/  ISETP.NE.AND P5, PT, R30, RZ, PT ;  /* 0x000000ff1e00720c */ /* 0x000fe20003fa5270 */
[----:B------:R-:W-:Y:S01]  /*84e0*/  IMAD.IADD R51, R24, 0x1, R51 ;  /* 0x0000000118337824 */ /* 0x000fe200078e0233 */
[----:B------:R-:W-:-:S04]  /*84f0*/  LOP3.LUT R30, R25, R43, R30, 0xfe, !PT ;  /* 0x0000002b191e7212 */ /* 0x000fc800078efe1e */
[----:B------:R-:W-:Y:S02]  /*8500*/  SEL R51, R51, RZ, !P5 ;  /* 0x000000ff33337207 */ /* 0x000fe40006800000 */
[----:B------:R-:W-:-:S03]  /*8510*/  ISETP.NE.U32.AND P5, PT, R26, 0x65, PT ;  /* 0x000000651a00780c */ /* 0x000fc60003fa5070 */
[----:B------:R-:W-:Y:S01]  /*8520*/  IMAD.IADD R32, R51, 0x1, R32 ;  /* 0x0000000133207824 */ /* 0x000fe200078e0220 */
[----:B------:R-:W-:-:S13]  /*8530*/  ISETP.NE.AND.EX P5, PT, R27, RZ, PT, P5 ;  /* 0x000000ff1b00720c */ /* 0x000fda0003fa5350 */
[----:B------:R-:W-:-:S13]  /*8540*/  VOTE.ALL P5, P5 ;  /* 0x0000000000ff7806 */ /* 0x000fda00028a0000 */
.L_x_984:
[----:B------:R-:W-:Y:S05]  /*8550*/  @P5 BRA `(.L_x_914) ;  /* 0xfffffff800805947 */ /* 0x000fea000383ffff */
.L_x_910:
[----:B------:R-:W-:Y:S01]  /*8560*/  ISETP.NE.AND P5, PT, R3, RZ, PT ;  /* 0x000000ff0300720c */ /* 0x000fe20003fa5270 */
[----:B------:R-:W-:-:S12]  /*8570*/  BSSY.RECONVERGENT B0, `(.L_x_915) ;  /* 0x0000010000007945 */ /* 0x000fd80003800200 */
[----:B------:R-:W-:Y:S05]  /*8580*/  @P5 BRA `(.L_x_916) ;  /* 0x0000000000385947 */ /* 0x000fea0003800000 */
[----:B------:R-:W0:Y:S01]  /*8590*/  S2UR UR6, SR_CgaCtaId ;  /* 0x00000000000679c3 */ /* 0x000e220000008800 */
[----:B------:R-:W-:Y:S01]  /*85a0*/  ISETP.NE.AND P5, PT, R33, RZ, PT ;  /* 0x000000ff2100720c */ /* 0x000fe20003fa5270 */
[----:B------:R-:W-:Y:S01]  /*85b0*/  UMOV UR5, 0x400 ;  /* 0x0000040000057882 */ /* 0x000fe20000000000 */
[----:B------:R-:W-:Y:S01]  /*85c0*/  LOP3.LUT R33, R30, R33, RZ, 0xfc, !PT ;  /* 0x000000211e217212 */ /* 0x000fe200078efcff */
[----:B------:R-:W-:Y:S01]  /*85d0*/  IMAD.MOV.U32 R26, RZ, RZ, 0x65 ;  /* 0x00000065ff1a7424 */ /* 0x000fe200078e00ff */
[----:B------:R-:W-:Y:S01]  /*85e0*/  SEL R24, R32, RZ, !P5 ;  /* 0x000000ff20187207 */ /* 0x000fe20006800000 */
[----:B------:R-:W-:-:S04]  /*85f0*/  IMAD.MOV.U32 R27, RZ, RZ, 0x0 ;  /* 0x00000000ff1b7424 */ /* 0x000fc800078e00ff */
[----:B------:R-:W-:Y:S02]  /*8600*/  IMAD.IADD R25, R31, 0x1, R24 ;  /* 0x000000011f197824 */ /* 0x000fe400078e0218 */
[----:B------:R-:W-:-:S05]  /*8610*/  IMAD.MOV.U32 R24, RZ, RZ, R33 ;  /* 0x000000ffff187224 */ /* 0x000fca00078e0021 */
[----:B------:R1:W-:Y:S01]  /*8620*/  ST.E.128.STRONG.GPU desc[UR8][R28.64+0x200], R24 ;  /* 0x000200181c007985 */ /* 0x0003e2000c10fd08 */
[----:B0-----:R-:W-:-:S09]  /*8630*/  ULEA UR5, UR6, UR5, 0x18 ;  /* 0x0000000506057291 */ /* 0x001fd2000f8ec0ff */
[----:B------:R1:W-:Y:S04]  /*8640*/  STS.64 [UR5+0x68], R32 ;  /* 0x00006820ff007988 */ /* 0x0003e80008000a05 */
[----:B------:R1:W-:Y:S04]  /*8650*/  STS [UR5+0x70], R25 ;  /* 0x00007019ff007988 */ /* 0x0003e80008000805 */
[----:B------:R1:W-:Y:S02]  /*8660*/  STS [UR5+0x64], R30 ;  /* 0x0000641eff007988 */ /* 0x0003e40008000805 */
.L_x_916:
[----:B------:R-:W-:Y:S05]  /*8670*/  BSYNC.RECONVERGENT B0 ;  /* 0x0000000000007941 */ /* 0x000fea0003800200 */
.L_x_915:
[----:B------:R-:W-:Y:S01]  /*8680*/  ISETP.NE.AND P5, PT, R44, RZ, PT ;  /* 0x000000ff2c00720c */ /* 0x000fe20003fa5270 */
[----:B------:R-:W-:-:S12]  /*8690*/  IMAD.MOV.U32 R31, RZ, RZ, R32 ;  /* 0x000000ffff1f7224 */ /* 0x000fd800078e0020 */
[----:B-1----:R-:W0:Y:S01]  /*86a0*/  @!P5 S2R R25, SR_CgaCtaId ;  /* 0x000000000019d919 */ /* 0x002e220000008800 */
[----:B------:R-:W-:Y:S01]  /*86b0*/  @!P5 MOV R24, 0x400 ;  /* 0x000004000018d802 */ /* 0x000fe20000000f00 */
[----:B------:R-:W-:Y:S02]  /*86c0*/  @!P5 IMAD.MOV.U32 R34, RZ, RZ, R30 ;  /* 0x000000ffff22d224 */ /* 0x000fe400078e001e */
[----:B------:R-:W-:Y:S01]  /*86d0*/  @!P5 IMAD.MOV.U32 R35, RZ, RZ, R32 ;  /* 0x000000ffff23d224 */ /* 0x000fe200078e0020 */
[----:B0-----:R-:W-:-:S05]  /*86e0*/  @!P5 LEA R24, R25, R24, 0x18 ;  /* 0x000000181918d211 */ /* 0x001fca00078ec0ff */
[----:B------:R0:W-:Y:S02]  /*86f0*/  @!P5 STS.64 [R24+0x40], R30 ;  /* 0x0000401e1800d388 */ /* 0x0001e40000000a00 */
.L_x_906:
[----:B------:R-:W-:Y:S05]  /*8700*/  WARPSYNC.ALL ;  /* 0x0000000000007948 */ /* 0x000fea0003800000 */
[----:B------:R-:W-:Y:S01]  /*8710*/  ISETP.NE.AND P5, PT, R3, RZ, PT ;  /* 0x000000ff0300720c */ /* 0x000fe20003fa5270 */
[----:B------:R-:W1:Y:S08]  /*8720*/  S2UR UR5, SR_CgaCtaId ;  /* 0x00000000000579c3 */ /* 0x000e700000008800 */
[----:B------:R-:W-:Y:S01]  /*8730*/  BAR.SYNC.DEFER_BLOCKING 0x0 ;  /* 0x0000000000007b1d */ /* 0x000fe20000010000 */
[----:B------:R-:W-:-:S02]  /*8740*/  ISETP.NE.AND P6, PT, R34, RZ, PT ;  /* 0x000000ff2200720c */ /* 0x000fc40003fc5270 */
[----:B0-----:R-:W-:Y:S02]  /*8750*/  P2R R30, PR, RZ, 0x1 ;  /* 0x00000001ff1e7803 */ /* 0x001fe40000000000 */
[C---:B------:R-:W-:Y:S01]  /*8760*/  LOP3.LUT P0, RZ, R0.reuse, 0x2000, RZ, 0xc0, !PT ;  /* 0x0000200000ff7812 */ /* 0x040fe2000780c0ff */
[----:B------:R-:W-:Y:S01]  /*8770*/  UMOV UR4, 0x400 ;  /* 0x0000040000047882 */ /* 0x000fe20000000000 */
[----:B------:R-:W-:Y:S02]  /*8780*/  P2R R29, PR, RZ, 0x2 ;  /* 0x00000002ff1d7803 */ /* 0x000fe40000000000 */
[C---:B------:R-:W-:Y:S02]  /*8790*/  LOP3.LUT P1, RZ, R0.reuse, 0x8000, RZ, 0xc0, !PT ;  /* 0x0000800000ff7812 */ /* 0x040fe4000782c0ff */
[----:B------:R-:W-:Y:S02]  /*87a0*/  P2R R28, PR, RZ, 0x4 ;  /* 0x00000004ff1c7803 */ /* 0x000fe40000000000 */
[----:B------:R-:W-:Y:S01]  /*87b0*/  LOP3.LUT P2, RZ, R0, 0x4000, RZ, 0xc0, !PT ;  /* 0x0000400000ff7812 */ /* 0x000fe2000784c0ff */
[----:B-1----:R-:W-:-:S09]  /*87c0*/  ULEA UR4, UR5, UR4, 0x18 ;  /* 0x0000000405047291 */ /* 0x002fd2000f8ec0ff */
[----:B------:R-:W0:Y:S02]  /*87d0*/  LDS R24, [UR4+0x44] ;  /* 0x00004404ff187984 */ /* 0x000e240008000800 */
[----:B0-----:R-:W-:Y:S02]  /*87e0*/  SEL R24, R24, RZ, !P6 ;  /* 0x000000ff18187207 */ /* 0x001fe40007000000 */
[----:B------:R-:W-:Y:S02]  /*87f0*/  LOP3.LUT P6, RZ, R0, 0x10, RZ, 0xc0, !PT ;  /* 0x0000001000ff7812 */ /* 0x000fe400078cc0ff */
[----:B------:R-:W-:Y:S02]  /*8800*/  SEL R24, R24, RZ, P5 ;  /* 0x000000ff18187207 */ /* 0x000fe40002800000 */
[----:B------:R-:W-:-:S03]  /*8810*/  LOP3.LUT P5, RZ, R0, 0x800, RZ, 0xc0, !PT ;  /* 0x0000080000ff7812 */ /* 0x000fc600078ac0ff */
[----:B------:R-:W-:-:S05]  /*8820*/  IMAD.IADD R24, R24, 0x1, R35 ;  /* 0x0000000118187824 */ /* 0x000fca00078e0223 */
[----:B------:R-:W-:Y:S02]  /*8830*/  SEL R25, R24, RZ, !P0 ;  /* 0x000000ff18197207 */ /* 0x000fe40004000000 */
        /* <DEDUP_REMOVED lines=13> */
[----:B------:R-:W-:Y:S01]  /*8910*/  IMAD.IADD R8, R8, 0x1, R25 ;  /* 0x0000000108087824 */ /* 0x000fe200078e0219 */
[----:B------:R-:W-:Y:S02]  /*8920*/  P2R R27, PR, RZ, 0x4 ;  /* 0x00000004ff1b7803 */ /* 0x000fe40000000000 */
[----:B------:R-:W-:Y:S02]  /*8930*/  LOP3.LUT P2, RZ, R0, 0x100, RZ, 0xc0, !PT ;  /* 0x0000010000ff7812 */ /* 0x000fe4000784c0ff */
[----:B------:R-:W-:Y:S02]  /*8940*/  SEL R24, R8, RZ, !P0 ;  /* 0x000000ff08187207 */ /* 0x000fe40004000000 */
[----:B------:R-:W-:Y:S02]  /*8950*/  P2R R26, PR, RZ, 0x4 ;  /* 0x00000004ff1a7803 */ /* 0x000fe40000000000 */
[C---:B------:R-:W-:Y:S01]  /*8960*/  LOP3.LUT P2, RZ, R0.reuse, 0x200, RZ, 0xc0, !PT ;  /* 0x0000020000ff7812 */ /* 0x040fe2000784c0ff */
[----:B------:R-:W-:Y:S01]  /*8970*/  IMAD.IADD R9, R9, 0x1, R24 ;  /* 0x0000000109097824 */ /* 0x000fe200078e0218 */
[----:B------:R-:W-:-:S04]  /*8980*/  LOP3.LUT P0, RZ, R0, 0x20, RZ, 0xc0, !PT ;  /* 0x0000002000ff7812 */ /* 0x000fc8000780c0ff */
[----:B------:R-:W-:Y:S02]  /*8990*/  SEL R25, R9, RZ, !P5 ;  /* 0x000000ff09197207 */ /* 0x000fe40006800000 */
[----:B------:R-:W-:-:S03]  /*89a0*/  LOP3.LUT P5, RZ, R0, 0x8, RZ, 0xc0, !PT ;  /* 0x0000000800ff7812 */ /* 0x000fc600078ac0ff */
        /* <DEDUP_REMOVED lines=31> */
[----:B------:R-:W-:-:S07]  /*8ba0*/  SEL R0, R22, RZ, !P0 ;  /* 0x000000ff16007207 */ /* 0x000fce0004000000 */
.L_x_905:
[----:B------:R-:W0:Y:S01]  /*8bb0*/  S2R R24, SR_LANEID ;  /* 0x0000000000187919 */ /* 0x000e220000000000 */
[----:B------:R-:W-:Y:S01]  /*8bc0*/  BAR.SYNC.DEFER_BLOCKING 0x0 ;  /* 0x0000000000007b1d */ /* 0x000fe20000010000 */
[----:B------:R-:W-:Y:S01]  /*8bd0*/  ISETP.NE.AND P0, PT, R3, RZ, PT ;  /* 0x000000ff0300720c */ /* 0x000fe20003f05270 */
[----:B------:R-:W-:-:S04]  /*8be0*/  IMAD.IADD R23, R23, 0x1, R0 ;  /* 0x0000000117177824 */ /* 0x000fc800078e0200 */
[----:B------:R-:W1:Y:S01]  /*8bf0*/  LDCU.64 UR6, c[0x0][0x398] ;  /* 0x00007300ff0677ac */ /* 0x000e620008000a00 */
[----:B------:R-:W2:Y:S01]  /*8c00*/  S2R R26, SR_TID.X ;  /* 0x00000000001a7919 */ /* 0x000ea20000002100 */
[----:B------:R-:W3:Y:S01]  /*8c10*/  S2R R3, SR_TID.X ;  /* 0x0000000000037919 */ /* 0x000ee20000002100 */
[----:B0-----:R-:W-:-:S05]  /*8c20*/  IMAD R24, R24, 0x4c, R49 ;  /* 0x0000004c18187824 */ /* 0x001fca00078e0231 */
[----:B------:R2:W-:Y:S04]  /*8c30*/  STS.128 [R24], R4 ;  /* 0x0000000418007388 */ /* 0x0005e80000000c00 */
[----:B------:R3:W-:Y:S04]  /*8c40*/  STS.128 [R24+0x10], R8 ;  /* 0x0000100818007388 */ /* 0x0007e80000000c00 */
[----:B------:R-:W-:Y:S04]  /*8c50*/  STS.128 [R24+0x20], R12 ;  /* 0x0000200c18007388 */ /* 0x000fe80000000c00 */
[----:B------:R-:W-:Y:S04]  /*8c60*/  STS.128 [R24+0x30], R16 ;  /* 0x0000301018007388 */ /* 0x000fe80000000c00 */
[----:B------:R-:W-:Y:S01]  /*8c70*/  STS.128 [R24+0x40], R20 ;  /* 0x0000401418007388 */ /* 0x000fe20000000c00 */
[----:B------:R-:W-:-:S03]  /*8c80*/  NOP ;  /* 0x0000000000007918 */ /* 0x000fc60000000000 */
[----:B------:R-:W-:Y:S01]  /*8c90*/  LDS R25, [R49] ;  /* 0x0000000031197984 */ /* 0x000fe20000000800 */
[C---:B--2---:R-:W-:Y:S02]  /*8ca0*/  LOP3.LUT R4, R26.reuse, 0x1f, RZ, 0xc0, !PT ;  /* 0x0000001f1a047812 */ /* 0x044fe400078ec0ff */
[----:B------:R-:W-:Y:S01]  /*8cb0*/  LOP3.LUT R5, R26, 0x3e0, RZ, 0xc0, !PT ;  /* 0x000003e01a057812 */ /* 0x000fe200078ec0ff */
[----:B------:R-:W-:Y:S01]  /*8cc0*/  LDS R27, [R49+0x80] ;  /* 0x00008000311b7984 */ /* 0x000fe20000000800 */
[C---:B---3--:R-:W-:Y:S02]  /*8cd0*/  LOP3.LUT R8, R3.reuse, 0x3e0, RZ, 0xc0, !PT ;  /* 0x000003e003087812 */ /* 0x048fe400078ec0ff */
[----:B------:R-:W-:Y:S01]  /*8ce0*/  LOP3.LUT R3, R3, 0x1f, RZ, 0xc0, !PT ;  /* 0x0000001f03037812 */ /* 0x000fe200078ec0ff */
[----:B------:R-:W-:Y:S01]  /*8cf0*/  LDS R29, [R49+0x100] ;  /* 0x00010000311d7984 */ /* 0x000fe20000000800 */
[----:B------:R-:W-:Y:S02]  /*8d00*/  IMAD R4, R5, 0x14, R4 ;  /* 0x0000001405047824 */ /* 0x000fe400078e0204 */
[----:B------:R-:W-:Y:S01]  /*8d10*/  IMAD.MOV.U32 R5, RZ, RZ, RZ ;  /* 0x000000ffff057224 */ /* 0x000fe200078e00ff */
[----:B------:R-:W-:Y:S01]  /*8d20*/  LDS R31, [R49+0x180] ;  /* 0x00018000311f7984 */ /* 0x000fe20000000800 */
[----:B------:R-:W-:-:S02]  /*8d30*/  IMAD R8, R8, 0x14, R3 ;  /* 0x0000001408087824 */ /* 0x000fc400078e0203 */
[C---:B------:R-:W-:Y:S01]  /*8d40*/  VIADD R55, R4.reuse, 0xa0 ;  /* 0x000000a004377836 */ /* 0x040fe20000000000 */
        /* <DEDUP_REMOVED lines=15> */
[----:B------:R0:W-:Y:S04]  /*8e40*/  LDS R53, [R49+0x980] ;  /* 0x0009800031357984 */ /* 0x0001e80000000800 */
[----:B------:R1:W-:Y:S01]  /*8e50*/  @!P0 STS [UR4+0x4600], R2 ;  /* 0x00460002ff008988 */ /* 0x0003e20008000804 */
[----:B------:R-:W-:Y:S01]  /*8e60*/  BAR.SYNC.DEFER_BLOCKING 0x0 ;  /* 0x0000000000007b1d */ /* 0x000fe20000010000 */
[----:B0-----:R-:W-:-:S05]  /*8e70*/  VIADD R49, R4, 0x40 ;  /* 0x0000004004317836 */ /* 0x001fca0000000000 */
[----:B------:R-:W0:Y:S01]  /*8e80*/  S2R R7, SR_CTAID.X ;  /* 0x0000000000077919 */ /* 0x000e220000002500 */
[----:B------:R-:W2:Y:S01]  /*8e90*/  LDS R0, [UR4+0x4600] ;  /* 0x00460004ff007984 */ /* 0x000ea20008000800 */
[----:B0-----:R-:W-:-:S04]  /*8ea0*/  IMAD.WIDE.U32 R6, R7, 0x1180, R4 ;  /* 0x0000118007067825 */ /* 0x001fc800078e0004 */
[----:B------:R-:W-:Y:S01]  /*8eb0*/  VIADD R5, R8, 0x20 ;  /* 0x0000002008057836 */ /* 0x000fe20000000000 */
[----:B-1----:R-:W-:-:S04]  /*8ec0*/  LEA R2, P0, R6, UR6, 0x2 ;  /* 0x0000000606027c11 */ /* 0x002fc8000f8010ff */
[----:B------:R-:W-:Y:S01]  /*8ed0*/  LEA.HI.X R3, R6, UR7, R7, 0x2, P0 ;  /* 0x0000000706037c11 */ /* 0x000fe200080f1407 */
[----:B------:R-:W-:Y:S01]  /*8ee0*/  VIADD R7, R8, 0xc0 ;  /* 0x000000c008077836 */ /* 0x000fe20000000000 */
[-C--:B--2---:R-:W-:Y:S02]  /*8ef0*/  ISETP.GE.AND P5, PT, R4, R0.reuse, PT ;  /* 0x000000000400720c */ /* 0x084fe40003fa6270 */
[-C--:B------:R-:W-:Y:S01]  /*8f00*/  ISETP.GE.AND P3, PT, R5, R0.reuse, PT ;  /* 0x000000000500720c */ /* 0x080fe20003f66270 */
[----:B------:R-:W-:Y:S01]  /*8f10*/  VIADD R5, R8, 0x60 ;  /* 0x0000006008057836 */ /* 0x000fe20000000000 */
[-C--:B------:R-:W-:Y:S01]  /*8f20*/  ISETP.GE.AND P4, PT, R49, R0.reuse, PT ;  /* 0x000000003100720c */ /* 0x080fe20003f86270 */
[----:B------:R-:W-:Y:S01]  /*8f30*/  VIADD R49, R4, 0x80 ;  /* 0x0000008004317836 */ /* 0x000fe20000000000 */
[-C--:B------:R-:W-:Y:S01]  /*8f40*/  ISETP.GE.AND P6, PT, R7, R0.reuse, PT ;  /* 0x000000000700720c */ /* 0x080fe20003fc6270 */
[C---:B------:R-:W-:Y:S01]  /*8f50*/  VIADD R7, R8.reuse, 0x100 ;  /* 0x0000010008077836 */ /* 0x040fe20000000000 */
[-C--:B------:R-:W-:Y:S01]  /*8f60*/  ISETP.GE.AND P2, PT, R5, R0.reuse, PT ;  /* 0x000000000500720c */ /* 0x080fe20003f46270 */
[----:B------:R-:W-:Y:S01]  /*8f70*/  VIADD R5, R8, 0xe0 ;  /* 0x000000e008057836 */ /* 0x000fe20000000000 */
[----:B------:R-:W-:-:S02]  /*8f80*/  ISETP.GE.AND P1, PT, R49, R0, PT ;  /* 0x000000003100720c */ /* 0x000fc40003f26270 */
[-C--:B------:R-:W-:Y:S01]  /*8f90*/  ISETP.GE.AND P0, PT, R55, R0.reuse, PT ;  /* 0x000000003700720c */ /* 0x080fe20003f06270 */
[----:B------:R0:W-:Y:S01]  /*8fa0*/  @!P5 STG.E desc[UR8][R2.64], R25 ;  /* 0x000000190200d986 */ /* 0x0001e2000c101908 */
[-C--:B------:R-:W-:Y:S01]  /*8fb0*/  ISETP.GE.AND P5, PT, R5, R0.reuse, PT ;  /* 0x000000000500720c */ /* 0x080fe20003fa6270 */
[C---:B------:R-:W-:Y:S02]  /*8fc0*/  VIADD R5, R4.reuse, 0x120 ;  /* 0x0000012004057836 */ /* 0x040fe40000000000 */
        /* <DEDUP_REMOVED lines=14> */
[----:B0-----:R-:W-:-:S02]  /*90b0*/  VIADD R25, R4, 0x1a0 ;  /* 0x000001a004197836 */ /* 0x001fc40000000000 */
[----:B------:R1:W-:Y:S01]  /*90c0*/  @!P5 STG.E desc[UR8][R2.64+0x380], R15 ;  /* 0x0003800f0200d986 */ /* 0x0003e2000c101908 */
[-C--:B------:R-:W-:Y:S01]  /*90d0*/  ISETP.GE.AND P5, PT, R5, R0.reuse, PT ;  /* 0x000000000500720c */ /* 0x080fe20003fa6270 */
[C---:B------:R-:W-:Y:S02]  /*90e0*/  VIADD R5, R8.reuse, 0x220 ;  /* 0x0000022008057836 */ /* 0x040fe40000000000 */
[----:B------:R1:W-:Y:S01]  /*90f0*/  @!P2 STG.E desc[UR8][R2.64+0x500], R21 ;  /* 0x000500150200a986 */ /* 0x0003e2000c101908 */
[C---:B------:R-:W-:Y:S02]  /*9100*/  VIADD R7, R8.reuse, 0x1e0 ;  /* 0x000001e008077836 */ /* 0x040fe40000000000 */
[-C--:B------:R-:W-:Y:S01]  /*9110*/  ISETP.GE.AND P2, PT, R5, R0.reuse, PT ;  /* 0x000000000500720c */ /* 0x080fe20003f46270 */
[----:B------:R-:W-:Y:S01]  /*9120*/  VIADD R5, R8, 0x260 ;  /* 0x0000026008057836 */ /* 0x000fe20000000000 */
[----:B------:R1:W-:Y:S01]  /*9130*/  @!P6 STG.E desc[UR8][R2.64+0x300], R13 ;  /* 0x0003000d0200e986 */ /* 0x0003e2000c101908 */
[----:B------:R-:W-:-:S03]  /*9140*/  ISETP.GE.AND P6, PT, R25, R0, PT ;  /* 0x000000001900720c */ /* 0x000fc60003fc6270 */
        /* <DEDUP_REMOVED lines=17> */
.L_x_892:
[----:B------:R-:W-:Y:S01]  /*9260*/  BSSY B1, `(.L_x_917) ;  /* 0x0000006000017945 */ /* 0x000fe20003800000 */
[----:B------:R-:W-:Y:S01]  /*9270*/  PLOP3.LUT P5, PT, P5, PT, PT, 0x8, 0x80 ;  /* 0x000000000080781c */ /* 0x000fe20002fae170 */
[----:B------:R-:W-:-:S12]  /*9280*/  IMAD.MOV.U32 R60, RZ, RZ, -0x1 ;  /* 0xffffffffff3c7424 */ /* 0x000fd800078e00ff */
[----:B------:R-:W-:Y:S05]  /*9290*/  WARPSYNC.COLLECTIVE R60, `(.L_x_918) ;  /* 0x000000003c087348 */ /* 0x000fea0003c00000 */
[----:B------:R-:W-:Y:S01]  /*92a0*/  VOTE.ANY P5, P5 ;  /* 0x0000000000ff7806 */ /* 0x000fe200028a0100 */
[----:B------:R-:W-:-:S12]  /*92b0*/  ENDCOLLECTIVE ;  /* 0x000000000000791b */ /* 0x000fd80003800000 */
.L_x_918:
[----:B------:R-:W-:Y:S05]  /*92c0*/  BSYNC B1 ;  /* 0x0000000000017941 */ /* 0x000fea0003800000 */
.L_x_917:
[----:B------:R-:W-:Y:S05]  /*92d0*/  BRA `(.L_x_919) ;  /* 0xffffff9400647947 */ /* 0x000fea000383ffff */
.L_x_894:
[----:B------:R-:W0:Y:S01]  /*92e0*/  S2R R51, SR_GEMASK ;  /* 0x0000000000337919 */ /* 0x000e220000003c00 */
[----:B------:R-:W-:Y:S01]  /*92f0*/  ISETP.NE.U32.AND P0, PT, R46, 0x65, PT ;  /* 0x000000652e00780c */ /* 0x000fe20003f05070 */
[----:B------:R-:W-:Y:S01]  /*9300*/  BSSY B1, `(.L_x_920) ;  /* 0x0000008000017945 */ /* 0x000fe20003800000 */
[----:B------:R-:W-:Y:S01]  /*9310*/  IMAD.IADD R65, R65, 0x1, R58 ;  /* 0x0000000141417824 */ /* 0x000fe200078e023a */
[----:B------:R-:W-:Y:S01]  /*9320*/  PLOP3.LUT P5, PT, P5, PT, PT, 0x8, 0x80 ;  /* 0x000000000080781c */ /* 0x000fe20002fae170 */
[----:B------:R-:W-:Y:S01]  /*9330*/  IMAD.MOV.U32 R60, RZ, RZ, -0x1 ;  /* 0xffffffffff3c7424 */ /* 0x000fe200078e00ff */
[----:B------:R-:W-:-:S13]  /*9340*/  ISETP.NE.AND.EX P0, PT, R47, RZ, PT, P0 ;  /* 0x000000ff2f00720c */ /* 0x000fda0003f05300 */
[----:B0-----:R-:W-:Y:S05]  /*9350*/  WARPSYNC.COLLECTIVE R60, `(.L_x_921) ;  /* 0x000000003c087348 */ /* 0x001fea0003c00000 */
[----:B------:R-:W-:Y:S01]  /*9360*/  VOTE.ANY R60, PT, P5 ;  /* 0x00000000003c7806 */ /* 0x000fe200028e0100 */
[----:B0-----:R-:W-:Y:S06]  /*9370*/  ENDCOLLECTIVE ;  /* 0x000000000000791b */ /* 0x001fec0003800000 */
.L_x_921:
[----:B------:R-:W-:Y:S05]  /*9380*/  BSYNC B1 ;  /* 0x0000000000017941 */ /* 0x000fea0003800000 */
.L_x_920:
[----:B------:R-:W-:Y:S01]  /*9390*/  LOP3.LUT R60, R60, 0x80000000, R51, 0xec, !PT ;  /* 0x800000003c3c7812 */ /* 0x000fe200078eec33 */
[----:B------:R-:W-:Y:S01]  /*93a0*/  IMAD.MOV.U32 R59, RZ, RZ, R44 ;  /* 0x000000ffff3b7224 */ /* 0x000fe200078e002c */
[----:B------:R-:W-:Y:S01]  /*93b0*/  ISETP.NE.AND P2, PT, R44, RZ, PT ;  /* 0x000000ff2c00720c */ /* 0x000fe20003f45270 */
[----:B------:R-:W-:Y:S02]  /*93c0*/  IMAD.MOV.U32 R66, RZ, RZ, 0x1 ;  /* 0x00000001ff427424 */ /* 0x000fe400078e00ff */
[----:B------:R-:W-:Y:S02]  /*93d0*/  VIADD R47, R60, 0xffffffff ;  /* 0xffffffff3c2f7836 */ /* 0x000fe40000000000 */
[----:B------:R-:W-:-:S03]  /*93e0*/  VIADD R46, R0, 0x4 ;  /* 0x00000004002e7836 */ /* 0x000fc60000000000 */
[----:B------:R-:W-:Y:S01]  /*93f0*/  LOP3.LUT R47, R60, R47, RZ, 0xc, !PT ;  /* 0x0000002f3c2f7212 */ /* 0x000fe200078e0cff */
[----:B------:R-:W-:-:S03]  /*9400*/  IMAD.MOV.U32 R60, RZ, RZ, -0x1 ;  /* 0xffffffffff3c7424 */ /* 0x000fc600078e00ff */
[----:B------:R0:W1:Y:S04]  /*9410*/  POPC R67, R47 ;  /* 0x0000002f00437309 */ /* 0x0000680000000000 */
[----:B01----:R-:W-:Y:S05]  /*9420*/  WARPSYNC.COLLECTIVE R60, `(.L_x_922) ;  /* 0x000000003c087348 */ /* 0x003fea0003c00000 */
[----:B-1----:R1:W2:Y:S02]  /*9430*/  SHFL.DOWN P5, R68, R59, R66, R67 ;  /* 0x080000423b447389 */ /* 0x0022a400000a0043 */
[----:B012---:R-:W-:Y:S05]  /*9440*/  ENDCOLLECTIVE ;  /* 0x000000000000791b */ /* 0x007fea0003800000 */
.L_x_922:
[-C--:B------:R-:W-:Y:S02]  /*9450*/  ISETP.GE.AND P1, PT, R0, R67.reuse, PT ;  /* 0x000000430000720c */ /* 0x080fe40003f26270 */
[----:B------:R-:W-:Y:S01]  /*9460*/  ISETP.GT.AND P3, PT, R46, R67, PT ;  /* 0x000000432e00720c */ /* 0x000fe20003f64270 */
[----:B------:R-:W-:Y:S02]  /*9470*/  IMAD.MOV.U32 R59, RZ, RZ, R45 ;  /* 0x000000ffff3b7224 */ /* 0x000fe400078e002d */
[----:B------:R-:W-:-:S10]  /*9480*/  IMAD.MOV.U32 R52, RZ, RZ, R68 ;  /* 0x000000ffff347224 */ /* 0x000fd400078e0044 */
[----:B------:R-:W-:Y:S05]  /*9490*/  WARPSYNC.COLLECTIVE R60, `(.L_x_923) ;  /* 0x000000003c087348 */ /* 0x000fea0003c00000 */
[----:B------:R0:W1:Y:S02]  /*94a0*/  SHFL.DOWN P5, R68, R59, R66, R67 ;  /* 0x080000423b447389 */ /* 0x00006400000a0043 */
[----:B01----:R-:W-:Y:S05]  /*94b0*/  ENDCOLLECTIVE ;  /* 0x000000000000791b */ /* 0x003fea0003800000 */
.L_x_923:
[----:B------:R-:W-:Y:S01]  /*94c0*/  SEL R47, R52, RZ, !P1 ;  /* 0x000000ff342f7207 */ /* 0x000fe20004800000 */
[----:B------:R-:W-:Y:S01]  /*94d0*/  IMAD.MOV.U32 R66, RZ, RZ, 0x2 ;  /* 0x00000002ff427424 */ /* 0x000fe200078e00ff */
[----:B------:R-:W-:-:S04]  /*94e0*/  SEL R68, R68, RZ, !P2 ;  /* 0x000000ff44447207 */ /* 0x000fc80005000000 */
[----:B------:R-:W-:Y:S02]  /*94f0*/  SEL R63, R68, RZ, !P1 ;  /* 0x000000ff443f7207 */ /* 0x000fe40004800000 */
[----:B------:R-:W-:Y:S01]  /*9500*/  LOP3.LUT P1, R52, R47, RZ, R44, 0xfa, !PT ;  /* 0x000000ff2f347212 */ /* 0x000fe2000782fa2c */
[----:B------:R-:W-:Y:S02]  /*9510*/  VIADD R44, R0, 0x2 ;  /* 0x00000002002c7836 */ /* 0x000fe40000000000 */
[----:B------:R-:W-:Y:S02]  /*9520*/  IMAD.IADD R50, R45, 0x1, R63 ;  /* 0x000000012d327824 */ /* 0x000fe400078e023f */
[----:B------:R-:W-:Y:S01]  /*9530*/  IMAD.MOV.U32 R59, RZ, RZ, R52 ;  /* 0x000000ffff3b7224 */ /* 0x000fe200078e0034 */
[----:B------:R-:W-:-:S13]  /*9540*/  ISETP.GT.AND P2, PT, R44, R67, PT ;  /* 0x000000432c00720c */ /* 0x000fda0003f44270 */
[----:B------:R-:W-:Y:S05]  /*9550*/  WARPSYNC.COLLECTIVE R60, `(.L_x_924) ;  /* 0x000000003c087348 */ /* 0x000fea0003c00000 */
[----:B------:R0:W1:Y:S02]  /*9560*/  SHFL.DOWN P5, R68, R59, R66, R67 ;  /* 0x080000423b447389 */ /* 0x00006400000a0043 */
[----:B01----:R-:W-:Y:S05]  /*9570*/  ENDCOLLECTIVE ;  /* 0x000000000000791b */ /* 0x003fea0003800000 */
.L_x_924:
[----:B------:R-:W-:Y:S02]  /*9580*/  IMAD.MOV.U32 R59, RZ, RZ, R50 ;  /* 0x000000ffff3b7224 */ /* 0x000fe400078e0032 */
[----:B------:R-:W-:-:S07]  /*9590*/  IMAD.MOV.U32 R62, RZ, RZ, R68 ;  /* 0x000000ffff3e7224 */ /* 0x000fce00078e0044 */
[----:B------:R-:W-:Y:S05]  /*95a0*/  WARPSYNC.COLLECTIVE R60, `(.L_x_925) ;  /* 0x000000003c087348 */ /* 0x000fea0003c00000 */
[----:B------:R0:W1:Y:S02]  /*95b0*/  SHFL.DOWN P5, R68, R59, R66, R67 ;  /* 0x080000423b447389 */ /* 0x00006400000a0043 */
[----:B01----:R-:W-:Y:S05]  /*95c0*/  ENDCOLLECTIVE ;  /* 0x000000000000791b */ /* 0x003fea0003800000 */
.L_x_925:
[----:B------:R-:W-:Y:S01]  /*95d0*/  SEL R45, R62, RZ, !P2 ;  /* 0x000000ff3e2d7207 */ /* 0x000fe20005000000 */
[----:B------:R-:W-:Y:S01]  /*95e0*/  IMAD.MOV.U32 R66, RZ, RZ, 0x4 ;  /* 0x00000004ff427424 */ /* 0x000fe200078e00ff */
[----:B------:R-:W-:-:S04]  /*95f0*/  SEL R68, R68, RZ, !P1 ;  /* 0x000000ff44447207 */ /* 0x000fc80004800000 */
[----:B------:R-:W-:-:S05]  /*9600*/  SEL R47, R68, RZ, !P2 ;  /* 0x000000ff442f7207 */ /* 0x000fca0005000000 */
[----:B------:R-:W-:Y:S01]  /*9610*/  IMAD.IADD R44, R50, 0x1, R47 ;  /* 0x00000001322c7824 */ /* 0x000fe200078e022f */
[----:B------:R-:W-:-:S05]  /*9620*/  LOP3.LUT P2, R50, R52, RZ, R45, 0xfa, !PT ;  /* 0x000000ff34327212 */ /* 0x000fca000784fa2d */
[----:B------:R-:W-:-:S08]  /*9630*/  IMAD.MOV.U32 R59, RZ, RZ, R50 ;  /* 0x000000ffff3b7224 */ /* 0x000fd000078e0032 */
[----:B------:R-:W-:Y:S05]  /*9640*/  WARPSYNC.COLLECTIVE R60, `(.L_x_926) ;  /* 0x000000003c087348 */ /* 0x000fea0003c00000 */
[----:B------:R0:W1:Y:S02]  /*9650*/  SHFL.DOWN P5, R68, R59, R66, R67 ;  /* 0x080000423b447389 */ /* 0x00006400000a0043 */
[----:B01----:R-:W-:Y:S05]  /*9660*/  ENDCOLLECTIVE ;  /* 0x000000000000791b */ /* 0x003fea0003800000 */
.L_x_926:
[----:B------:R-:W-:Y:S01]  /*9670*/  IMAD.MOV.U32 R59, RZ, RZ, R44 ;  /* 0x000000ffff3b7224 */ /* 0x000fe200078e002c */
[----:B------:R-:W-:-:S07]  /*9680*/  SEL R45, R68, RZ, !P3 ;  /* 0x000000ff442d7207 */ /* 0x000fce0005800000 */
[----:B------:R-:W-:Y:S05]  /*9690*/  WARPSYNC.COLLECTIVE R60, `(.L_x_927) ;  /* 0x000000003c087348 */ /* 0x000fea0003c00000 */
[----:B------:R0:W1:Y:S02]  /*96a0*/  SHFL.DOWN P5, R68, R59, R66, R67 ;  /* 0x080000423b447389 */ /* 0x00006400000a0043 */
[----:B01----:R-:W-:Y:S05]  /*96b0*/  ENDCOLLECTIVE ;  /* 0x000000000000791b */ /* 0x003fea0003800000 */
.L_x_927:
[----:B------:R-:W-:-:S05]  /*96c0*/  LOP3.LUT P1, R64, R50, RZ, R45, 0xfa, !PT ;  /* 0x000000ff32407212 */ /* 0x000fca000782fa2d */
[----:B------:R-:W-:Y:S02]  /*96d0*/  IMAD.MOV.U32 R59, RZ, RZ, R64 ;  /* 0x000000ffff3b7224 */ /* 0x000fe400078e0040 */
[----:B------:R-:W-:Y:S02]  /*96e0*/  IMAD.MOV.U32 R66, RZ, RZ, 0x8 ;  /* 0x00000008ff427424 */ /* 0x000fe400078e00ff */
[----:B------:R-:W-:-:S07]  /*96f0*/  IMAD.MOV.U32 R63, RZ, RZ, R68 ;  /* 0x000000ffff3f7224 */ /* 0x000fce00078e0044 */
[----:B------:R-:W-:Y:S05]  /*9700*/  WARPSYNC.COLLECTIVE R60, `(.L_x_928) ;  /* 0x000000003c087348 */ /* 0x000fea0003c00000 */
[----:B------:R0:W1:Y:S02]  /*9710*/  SHFL.DOWN P5, R68, R59, R66, R67 ;  /* 0x080000423b447389 */ /* 0x00006400000a0043 */
[----:B01----:R-:W-:Y:S05]  /*9720*/  ENDCOLLECTIVE ;  /* 0x000000000000791b */ /* 0x003fea0003800000 */
.L_x_928:
[----:B------:R-:W-:-:S04]  /*9730*/  SEL R63, R63, RZ, !P2 ;  /* 0x000000ff3f3f7207 */ /* 0x000fc80005000000 */
[----:B------:R-:W-:-:S05]  /*9740*/  SEL R63, R63, RZ, !P3 ;  /* 0x000000ff3f3f7207 */ /* 0x000fca0005800000 */
[----:B------:R-:W-:Y:S02]  /*9750*/  IMAD.IADD R62, R44, 0x1, R63 ;  /* 0x000000012c3e7824 */ /* 0x000fe400078e023f */
[----:B------:R-:W-:Y:S02]  /*9760*/  VIADD R44, R0, 0x8 ;  /* 0x00000008002c7836 */ /* 0x000fe40000000000 */
[----:B------:R-:W-:-:S03]  /*9770*/  IMAD.MOV.U32 R59, RZ, RZ, R62 ;  /* 0x000000ffff3b7224 */ /* 0x000fc600078e003e */
[----:B------:R-:W-:Y:S01]  /*9780*/  ISETP.GT.AND P3, PT, R44, R67, PT ;  /* 0x000000432c00720c */ /* 0x000fe20003f64270 */
[----:B------:R-:W-:-:S03]  /*9790*/  VIADD R44, R0, 0x10 ;  /* 0x00000010002c7836 */ /* 0x000fc60000000000 */
[----:B------:R-:W-:-:S09]  /*97a0*/  SEL R45, R68, RZ, !P3 ;  /* 0x000000ff442d7207 */ /* 0x000fd20005800000 */
[----:B------:R-:W-:Y:S05]  /*97b0*/  WARPSYNC.COLLECTIVE R60, `(.L_x_929) ;  /* 0x000000003c087348 */ /* 0x000fea0003c00000 */
[----:B------:R0:W1:Y:S02]  /*97c0*/  SHFL.DOWN P5, R68, R59, R66, R67 ;  /* 0x080000423b447389 */ /* 0x00006400000a0043 */
[----:B01----:R-:W-:Y:S05]  /*97d0*/  ENDCOLLECTIVE ;  /* 0x000000000000791b */ /* 0x003fea0003800000 */
.L_x_929:
[----:B------:R-:W-:-:S05]  /*97e0*/  LOP3.LUT P2, R50, R64, RZ, R45, 0xfa, !PT ;  /* 0x000000ff40327212 */ /* 0x000fca000784fa2d */
[----:B------:R-:W-:Y:S02]  /*97f0*/  IMAD.MOV.U32 R59, RZ, RZ, R50 ;  /* 0x000000ffff3b7224 */ /* 0x000fe400078e0032 */
[----:B------:R-:W-:Y:S02]  /*9800*/  IMAD.MOV.U32 R66, RZ, RZ, 0x10 ;  /* 0x00000010ff427424 */ /* 0x000fe400078e00ff */
[----:B------:R-:W-:-:S07]  /*9810*/  IMAD.MOV.U32 R52, RZ, RZ, R68 ;  /* 0x000000ffff347224 */ /* 0x000fce00078e0044 */
[----:B------:R-:W-:Y:S05]  /*9820*/  WARPSYNC.COLLECTIVE R60, `(.L_x_930) ;  /* 0x000000003c087348 */ /* 0x000fea0003c00000 */
[----:B------:R0:W1:Y:S02]  /*9830*/  SHFL.DOWN P5, R68, R59, R66, R67 ;  /* 0x080000423b447389 */ /* 0x00006400000a0043 */
[----:B01----:R-:W-:Y:S05]  /*9840*/  ENDCOLLECTIVE ;  /* 0x000000000000791b */ /* 0x003fea0003800000 */
.L_x_930:
[----:B------:R-:W-:Y:S02]  /*9850*/  SEL R52, R52, RZ, !P1 ;  /* 0x000000ff34347207 */ /* 0x000fe40004800000 */
[----:B------:R-:W-:Y:S02]  /*9860*/  ISETP.GT.AND P1, PT, R44, R67, PT ;  /* 0x000000432c00720c */ /* 0x000fe40003f24270 */
[----:B------:R-:W-:-:S05]  /*9870*/  SEL R45, R52, RZ, !P3 ;  /* 0x000000ff342d7207 */ /* 0x000fca0005800000 */
[----:B------:R-:W-:-:S04]  /*9880*/  IMAD.IADD R52, R62, 0x1, R45 ;  /* 0x000000013e347824 */ /* 0x000fc800078e022d */
[----:B------:R-:W-:Y:S02]  /*9890*/  IMAD.MOV.U32 R59, RZ, RZ, R52 ;  /* 0x000000ffff3b7224 */ /* 0x000fe400078e0034 */
[----:B------:R-:W-:-:S07]  /*98a0*/  IMAD.MOV.U32 R63, RZ, RZ, R68 ;  /* 0x000000ffff3f7224 */ /* 0x000fce00078e0044 */
[----:B------:R-:W-:Y:S05]  /*98b0*/  WARPSYNC.COLLECTIVE R60, `(.L_x_931) ;  /* 0x000000003c087348 */ /* 0x000fea0003c00000 */
[----:B------:R0:W1:Y:S02]  /*98c0*/  SHFL.DOWN P5, R68, R59, R66, R67 ;  /* 0x080000423b447389 */ /* 0x00006400000a0043 */
[----:B01----:R-:W-:Y:S05]  /*98d0*/  ENDCOLLECTIVE ;  /* 0x000000000000791b */ /* 0x003fea0003800000 */
.L_x_931:
[----:B------:R-:W-:-:S04]  /*98e0*/  SEL R63, R63, RZ, !P1 ;  /* 0x000000ff3f3f7207 */ /* 0x000fc80004800000 */
[----:B------:R-:W-:Y:S02]  /*98f0*/  LOP3.LUT R50, R63, R50, RZ, 0xfc, !PT ;  /* 0x000000323f327212 */ /* 0x000fe400078efcff */
[----:B------:R-:W-:Y:S02]  /*9900*/  SEL R68, R68, RZ, !P2 ;  /* 0x000000ff44447207 */ /* 0x000fe40005000000 */
[----:B------:R-:W-:Y:S02]  /*9910*/  PLOP3.LUT P5, PT, P0, PT, PT, 0x80, 0x8 ;  /* 0x000000000008781c */ /* 0x000fe400007af070 */
[----:B------:R-:W-:-:S05]  /*9920*/  SEL R45, R68, RZ, !P1 ;  /* 0x000000ff442d7207 */ /* 0x000fca0004800000 */
[----:B------:R-:W-:Y:S02]  /*9930*/  IMAD.IADD R52, R52, 0x1, R45 ;  /* 0x0000000134347824 */ /* 0x000fe400078e022d */
[----:B------:R-:W0:Y:S05]  /*9940*/  LDC.64 R44, c[0x0][0x3a0] ;  /* 0x0000e800ff2c7b82 */ /* 0x000e2a0000000a00 */
[----:B0-----:R-:W-:Y:S05]  /*9950*/  WARPSYNC.COLLECTIVE R60, `(.L_x_932) ;  /* 0x000000003c087348 */ /* 0x001fea0003c00000 */
[----:B------:R-:W-:Y:S01]  /*9960*/  VOTE.ALL P5, P5 ;  /* 0x0000000000ff7806 */ /* 0x000fe200028a0000 */
[----:B0-----:R-:W-:-:S12]  /*9970*/  ENDCOLLECTIVE ;  /* 0x000000000000791b */ /* 0x001fd80003800000 */
.L_x_932:
[----:B------:R-:W-:-:S05]  /*9980*/  IADD3 R62, P1, PT, R44, 0x200, RZ ;  /* 0x000002002c3e7810 */ /* 0x000fca0007f3e0ff */
[----:B------:R-:W-:Y:S01]  /*9990*/  IMAD.X R63, RZ, RZ, R45, P1 ;  /* 0x000000ffff3f7224 */ /* 0x000fe200008e062d */
[----:B------:R-:W-:Y:S07]  /*99a0*/  BRA `(.L_x_933) ;  /* 0xffffff9000b07947 */ /* 0x000fee000383ffff */
.L_x_896:
[----:B------:R-:W-:Y:S01]  /*99b0*/  BSSY B1, `(.L_x_934) ;  /* 0x0000006000017945 */ /* 0x000fe20003800000 */
[----:B------:R-:W-:Y:S01]  /*99c0*/  PLOP3.LUT P5, PT, P5, PT, PT, 0x8, 0x80 ;  /* 0x000000000080781c */ /* 0x000fe20002fae170 */
[----:B------:R-:W-:-:S12]  /*99d0*/  IMAD.MOV.U32 R60, RZ, RZ, -0x1 ;  /* 0xffffffffff3c7424 */ /* 0x000fd800078e00ff */
[----:B------:R-:W-:Y:S05]  /*99e0*/  WARPSYNC.COLLECTIVE R60, `(.L_x_935) ;  /* 0x000000003c087348 */ /* 0x000fea0003c00000 */
[----:B------:R-:W-:Y:S01]  /*99f0*/  VOTE.ANY P5, P5 ;  /* 0x0000000000ff7806 */ /* 0x000fe200028a0100 */
[----:B------:R-:W-:-:S12]  /*9a00*/  ENDCOLLECTIVE ;  /* 0x000000000000791b */ /* 0x000fd80003800000 */
.L_x_935:
[----:B------:R-:W-:Y:S05]  /*9a10*/  BSYNC B1 ;  /* 0x0000000000017941 */ /* 0x000fea0003800000 */
.L_x_934:
[----:B------:R-:W-:Y:S05]  /*9a20*/  BRA `(.L_x_936) ;  /* 0xffffff9400207947 */ /* 0x000fea000383ffff */
.L_x_898:
[----:B------:R-:W-:Y:S01]  /*9a30*/  BSSY B1, `(.L_x_937) ;  /* 0x0000006000017945 */ /* 0x000fe20003800000 */
[----:B------:R-:W-:Y:S01]  /*9a40*/  PLOP3.LUT P5, PT, P5, PT, PT, 0x8, 0x80 ;  /* 0x000000000080781c */ /* 0x000fe20002fae170 */
[----:B------:R-:W-:-:S12]  /*9a50*/  IMAD.MOV.U32 R60, RZ, RZ, -0x1 ;  /* 0xffffffffff3c7424 */ /* 0x000fd800078e00ff */
[----:B------:R-:W-:Y:S05]  /*9a60*/  WARPSYNC.COLLECTIVE R60, `(.L_x_938) ;  /* 0x000000003c087348 */ /* 0x000fea0003c00000 */
[----:B------:R-:W-:Y:S01]  /*9a70*/  VOTE.ANY R60, PT, P5 ;  /* 0x00000000003c7806 */ /* 0x000fe200028e0100 */
[----:B------:R-:W-:Y:S06]  /*9a80*/  ENDCOLLECTIVE ;  /* 0x000000000000791b */ /* 0x000fec0003800000 */
.L_x_938:
[----:B------:R-:W-:Y:S05]  /*9a90*/  BSYNC B1 ;  /* 0x0000000000017941 */ /* 0x000fea0003800000 */
.L_x_937:
[----:B------:R-:W-:Y:S01]  /*9aa0*/  LOP3.LUT R60, R60, 0x80000000, R51, 0xec, !PT ;  /* 0x800000003c3c7812 */ /* 0x000fe200078eec33 */
[----:B------:R-:W-:Y:S01]  /*9ab0*/  IMAD.MOV.U32 R66, RZ, RZ, 0x1 ;  /* 0x00000001ff427424 */ /* 0x000fe200078e00ff */
[----:B------:R-:W-:Y:S01]  /*9ac0*/  ISETP.NE.AND P1, PT, R44, RZ, PT ;  /* 0x000000ff2c00720c */ /* 0x000fe20003f25270 */
[----:B------:R-:W-:Y:S02]  /*9ad0*/  VIADD R65, R65, 0xffffffe0 ;  /* 0xffffffe041417836 */ /* 0x000fe40000000000 */
[----:B------:R-:W-:-:S05]  /*9ae0*/  VIADD R59, R60, 0xffffffff ;  /* 0xffffffff3c3b7836 */ /* 0x000fca0000000000 */
[----:B------:R-:W-:Y:S01]  /*9af0*/  LOP3.LUT R69, R60, R59, RZ, 0xc, !PT ;  /* 0x0000003b3c457212 */ /* 0x000fe200078e0cff */
[----:B------:R-:W-:Y:S02]  /*9b00*/  IMAD.MOV.U32 R59, RZ, RZ, R44 ;  /* 0x000000ffff3b7224 */ /* 0x000fe400078e002c */
[----:B------:R-:W-:Y:S01]  /*9b10*/  IMAD.MOV.U32 R60, RZ, RZ, -0x1 ;  /* 0xffffffffff3c7424 */ /* 0x000fe200078e00ff */
[----:B------:R0:W1:Y:S06]  /*9b20*/  POPC R67, R69 ;  /* 0x0000004500437309 */ /* 0x00006c0000000000 */
[----:B01----:R-:W-:Y:S05]  /*9b30*/  WARPSYNC.COLLECTIVE R60, `(.L_x_939) ;  /* 0x000000003c087348 */ /* 0x003fea0003c00000 */
[----:B-1----:R1:W2:Y:S02]  /*9b40*/  SHFL.DOWN P5, R68, R59, R66, R67 ;  /* 0x080000423b447389 */ /* 0x0022a400000a0043 */
[----:B012---:R-:W-:Y:S05]  /*9b50*/  ENDCOLLECTIVE ;  /* 0x000000000000791b */ /* 0x007fea0003800000 */
.L_x_939:
[----:B------:R-:W-:Y:S01]  /*9b60*/  ISETP.GE.AND P0, PT, R0, R67, PT ;  /* 0x000000430000720c */ /* 0x000fe20003f06270 */
[----:B------:R-:W-:Y:S02]  /*9b70*/  IMAD.MOV.U32 R59, RZ, RZ, R45 ;  /* 0x000000ffff3b7224 */ /* 0x000fe400078e002d */
[----:B------:R-:W-:-:S10]  /*9b80*/  IMAD.MOV.U32 R58, RZ, RZ, R68 ;  /* 0x000000ffff3a7224 */ /* 0x000fd400078e0044 */
[----:B------:R-:W-:Y:S05]  /*9b90*/  WARPSYNC.COLLECTIVE R60, `(.L_x_940) ;  /* 0x000000003c087348 */ /* 0x000fea0003c00000 */
[----:B------:R0:W1:Y:S02]  /*9ba0*/  SHFL.DOWN P5, R68, R59, R66, R67 ;  /* 0x080000423b447389 */ /* 0x00006400000a0043 */
[----:B01----:R-:W-:Y:S05]  /*9bb0*/  ENDCOLLECTIVE ;  /* 0x000000000000791b */ /* 0x003fea0003800000 */
.L_x_940:
[----:B------:R-:W-:Y:S01]  /*9bc0*/  SEL R69, R58, RZ, !P0 ;  /* 0x000000ff3a457207 */ /* 0x000fe20004000000 */
[----:B------:R-:W-:Y:S01]  /*9bd0*/  IMAD.MOV.U32 R66, RZ, RZ, 0x2 ;  /* 0x00000002ff427424 */ /* 0x000fe200078e00ff */
[----:B------:R-:W-:Y:S02]  /*9be0*/  SEL R68, R68, RZ, !P1 ;  /* 0x000000ff44447207 */ /* 0x000fe40004800000 */
[----:B------:R-:W-:Y:S02]  /*9bf0*/  LOP3.LUT P1, R69, R69, RZ, R44, 0xfa, !PT ;  /* 0x000000ff45457212 */ /* 0x000fe4000782fa2c */
[----:B------:R-:W-:-:S03]  /*9c00*/  SEL R68, R68, RZ, !P0 ;  /* 0x000000ff44447207 */ /* 0x000fc60004000000 */
[----:B------:R-:W-:Y:S02]  /*9c10*/  IMAD.MOV.U32 R59, RZ, RZ, R69 ;  /* 0x000000ffff3b7224 */ /* 0x000fe400078e0045 */
[----:B------:R-:W-:Y:S02]  /*9c20*/  IMAD.IADD R58, R45, 0x1, R68 ;  /* 0x000000012d3a7824 */ /* 0x000fe400078e0244 */
[----:B------:R-:W-:-:S07]  /*9c30*/  VIADD R45, R0, 0x2 ;  /* 0x00000002002d7836 */ /* 0x000fce0000000000 */
[----:B------:R-:W-:Y:S05]  /*9c40*/  WARPSYNC.COLLECTIVE R60, `(.L_x_941) ;  /* 0x000000003c087348 */ /* 0x000fea0003c00000 */
[----:B------:R0:W1:Y:S02]  /*9c50*/  SHFL.DOWN P5, R68, R59, R66, R67 ;  /* 0x080000423b447389 */ /* 0x00006400000a0043 */
[----:B01----:R-:W-:Y:S05]  /*9c60*/  ENDCOLLECTIVE ;  /* 0x000000000000791b */ /* 0x003fea0003800000 */
.L_x_941:
[----:B------:R-:W-:Y:S01]  /*9c70*/  ISETP.GT.AND P0, PT, R45, R67, PT ;  /* 0x000000432d00720c */ /* 0x000fe20003f04270 */
[----:B------:R-:W-:Y:S02]  /*9c80*/  IMAD.MOV.U32 R59, RZ, RZ, R58 ;  /* 0x000000ffff3b7224 */ /* 0x000fe400078e003a */
[----:B------:R-:W-:-:S10]  /*9c90*/  IMAD.MOV.U32 R44, RZ, RZ, R68 ;  /* 0x000000ffff2c7224 */ /* 0x000fd400078e0044 */
[----:B------:R-:W-:Y:S05]  /*9ca0*/  WARPSYNC.COLLECTIVE R60, `(.L_x_942) ;  /* 0x000000003c087348 */ /* 0x000fea0003c00000 */
[----:B------:R0:W1:Y:S02]  /*9cb0*/  SHFL.DOWN P5, R68, R59, R66, R67 ;  /* 0x080000423b447389 */ /* 0x00006400000a0043 */
[----:B01----:R-:W-:Y:S05]  /*9cc0*/  ENDCOLLECTIVE ;  /* 0x000000000000791b */ /* 0x003fea0003800000 */
.L_x_942:
[----:B------:R-:W-:Y:S01]  /*9cd0*/  SEL R44, R44, RZ, !P0 ;  /* 0x000000ff2c2c7207 */ /* 0x000fe20004000000 */
[----:B------:R-:W-:Y:S01]  /*9ce0*/  IMAD.MOV.U32 R66, RZ, RZ, 0x4 ;  /* 0x00000004ff427424 */ /* 0x000fe200078e00ff */
[----:B------:R-:W-:Y:S02]  /*9cf0*/  SEL R68, R68, RZ, !P1 ;  /* 0x000000ff44447207 */ /* 0x000fe40004800000 */
[----:B------:R-:W-:Y:S01]  /*9d00*/  LOP3.LUT P1, R59, R69, RZ, R44, 0xfa, !PT ;  /* 0x000000ff453b7212 */ /* 0x000fe2000782fa2c */
[----:B------:R-:W-:Y:S01]  /*9d10*/  VIADD R44, R0, 0x4 ;  /* 0x00000004002c7836 */ /* 0x000fe20000000000 */
[----:B------:R-:W-:-:S11]  /*9d20*/  SEL R45, R68, RZ, !P0 ;  /* 0x000000ff442d7207 */ /* 0x000fd60004000000 */
[----:B------:R-:W-:Y:S05]  /*9d30*/  WARPSYNC.COLLECTIVE R60, `(.L_x_943) ;  /* 0x000000003c087348 */ /* 0x000fea0003c00000 */
[----:B------:R0:W1:Y:S02]  /*9d40*/  SHFL.DOWN P5, R68, R59, R66, R67 ;  /* 0x080000423b447389 */ /* 0x00006400000a0043 */
[----:B01----:R-:W-:Y:S05]  /*9d50*/  ENDCOLLECTIVE ;  /* 0x000000000000791b */ /* 0x003fea0003800000 */
.L_x_943:
[----:B------:R-:W-:Y:S01]  /*9d60*/  ISETP.GT.AND P0, PT, R44, R67, PT ;  /* 0x000000432c00720c */ /* 0x000fe20003f04270 */
[----:B------:R-:W-:Y:S02]  /*9d70*/  IMAD.IADD R45, R58, 0x1, R45 ;  /* 0x000000013a2d7824 */ /* 0x000fe400078e022d */
[----:B------:R-:W-:-:S05]  /*9d80*/  IMAD.MOV.U32 R44, RZ, RZ, R68 ;  /* 0x000000ffff2c7224 */ /* 0x000fca00078e0044 */
[----:B------:R-:W-:-:S04]  /*9d90*/  SEL R44, R44, RZ, !P0 ;  /* 0x000000ff2c2c7207 */ /* 0x000fc80004000000 */
[----:B------:R-:W-:Y:S01]  /*9da0*/  LOP3.LUT P2, R44, R59, RZ, R44, 0xfa, !PT ;  /* 0x000000ff3b2c7212 */ /* 0x000fe2000784fa2c */
[----:B------:R-:W-:-:S12]  /*9db0*/  IMAD.MOV.U32 R59, RZ, RZ, R45 ;  /* 0x000000ffff3b7224 */ /* 0x000fd800078e002d */
[----:B------:R-:W-:Y:S05]  /*9dc0*/  WARPSYNC.COLLECTIVE R60, `(.L_x_944) ;  /* 0x000000003c087348 */ /* 0x000fea0003c00000 */
[----:B------:R0:W1:Y:S02]  /*9dd0*/  SHFL.DOWN P5, R68, R59, R66, R67 ;  /* 0x080000423b447389 */ /* 0x00006400000a0043 */
[----:B01----:R-:W-:Y:S05]  /*9de0*/  ENDCOLLECTIVE ;  /* 0x000000000000791b */ /* 0x003fea0003800000 */
.L_x_944:
[----:B------:R-:W-:Y:S02]  /*9df0*/  IMAD.MOV.U32 R59, RZ, RZ, R44 ;  /* 0x000000ffff3b7224 */ /* 0x000fe400078e002c */
[----:B------:R-:W-:Y:S01]  /*9e00*/  IMAD.MOV.U32 R66, RZ, RZ, 0x8 ;  /* 0x00000008ff427424 */ /* 0x000fe200078e00ff */
[----:B------:R-:W-:-:S04]  /*9e10*/  SEL R68, R68, RZ, !P1 ;  /* 0x000000ff44447207 */ /* 0x000fc80004800000 */
[----:B------:R-:W-:-:S05]  /*9e20*/  SEL R68, R68, RZ, !P0 ;  /* 0x000000ff44447207 */ /* 0x000fca0004000000 */
[----:B------:R-:W-:Y:S02]  /*9e30*/  IMAD.IADD R58, R45, 0x1, R68 ;  /* 0x000000012d3a7824 */ /* 0x000fe400078e0244 */
[----:B------:R-:W-:-:S05]  /*9e40*/  VIADD R68, R0, 0x8 ;  /* 0x0000000800447836 */ /* 0x000fca0000000000 */
[----:B------:R-:W-:-:S13]  /*9e50*/  ISETP.GT.AND P1, PT, R68, R67, PT ;  /* 0x000000434400720c */ /* 0x000fda0003f24270 */
[----:B------:R-:W-:Y:S05]  /*9e60*/  WARPSYNC.COLLECTIVE R60, `(.L_x_945) ;  /* 0x000000003c087348 */ /* 0x000fea0003c00000 */
[----:B------:R0:W1:Y:S02]  /*9e70*/  SHFL.DOWN P5, R68, R59, R66, R67 ;  /* 0x080000423b447389 */ /* 0x00006400000a0043 */
[----:B01----:R-:W-:Y:S05]  /*9e80*/  ENDCOLLECTIVE ;  /* 0x000000000000791b */ /* 0x003fea0003800000 */
.L_x_945:
[----:B------:R-:W-:Y:S02]  /*9e90*/  IMAD.MOV.U32 R59, RZ, RZ, R58 ;  /* 0x000000ffff3b7224 */ /* 0x000fe400078e003a */
[----:B------:R-:W-:-:S07]  /*9ea0*/  IMAD.MOV.U32 R69, RZ, RZ, R68 ;  /* 0x000000ffff457224 */ /* 0x000fce00078e0044 */
[----:B------:R-:W-:Y:S05]  /*9eb0*/  WARPSYNC.COLLECTIVE R60, `(.L_x_946) ;  /* 0x000000003c087348 */ /* 0x000fea0003c00000 */
[----:B------:R0:W1:Y:S02]  /*9ec0*/  SHFL.DOWN P5, R68, R59, R66, R67 ;  /* 0x080000423b447389 */ /* 0x00006400000a0043 */
[----:B01----:R-:W-:Y:S05]  /*9ed0*/  ENDCOLLECTIVE ;  /* 0x000000000000791b */ /* 0x003fea0003800000 */
.L_x_946:
[----:B------:R-:W-:-:S04]  /*9ee0*/  SEL R69, R69, RZ, !P1 ;  /* 0x000000ff45457207 */ /* 0x000fc80004800000 */
[----:B------:R-:W-:Y:S01]  /*9ef0*/  LOP3.LUT P0, R69, R44, RZ, R69, 0xfa, !PT ;  /* 0x000000ff2c457212 */ /* 0x000fe2000780fa45 */
[----:B------:R-:W-:-:S04]  /*9f00*/  VIADD R44, R0, 0x10 ;  /* 0x00000010002c7836 */ /* 0x000fc80000000000 */
[----:B------:R-:W-:Y:S02]  /*9f10*/  IMAD.MOV.U32 R59, RZ, RZ, R69 ;  /* 0x000000ffff3b7224 */ /* 0x000fe400078e0045 */
[----:B------:R-:W-:Y:S01]  /*9f20*/  IMAD.MOV.U32 R66, RZ, RZ, 0x10 ;  /* 0x00000010ff427424 */ /* 0x000fe200078e00ff */
[----:B------:R-:W-:-:S04]  /*9f30*/  SEL R68, R68, RZ, !P2 ;  /* 0x000000ff44447207 */ /* 0x000fc80005000000 */
[----:B------:R-:W-:-:S07]  /*9f40*/  SEL R45, R68, RZ, !P1 ;  /* 0x000000ff442d7207 */ /* 0x000fce0004800000 */
[----:B------:R-:W-:Y:S05]  /*9f50*/  WARPSYNC.COLLECTIVE R60, `(.L_x_947) ;  /* 0x000000003c087348 */ /* 0x000fea0003c00000 */
[----:B------:R0:W1:Y:S02]  /*9f60*/  SHFL.DOWN P5, R68, R59, R66, R67 ;  /* 0x080000423b447389 */ /* 0x00006400000a0043 */
[----:B01----:R-:W-:Y:S05]  /*9f70*/  ENDCOLLECTIVE ;  /* 0x000000000000791b */ /* 0x003fea0003800000 */
.L_x_947:
[----:B------:R-:W-:Y:S01]  /*9f80*/  ISETP.GT.AND P1, PT, R44, R67, PT ;  /* 0x000000432c00720c */ /* 0x000fe20003f24270 */
[----:B------:R-:W-:-:S04]  /*9f90*/  IMAD.IADD R45, R58, 0x1, R45 ;  /* 0x000000013a2d7824 */ /* 0x000fc800078e022d */
[----:B------:R-:W-:Y:S02]  /*9fa0*/  IMAD.MOV.U32 R59, RZ, RZ, R45 ;  /* 0x000000ffff3b7224 */ /* 0x000fe400078e002d */
[----:B------:R-:W-:-:S07]  /*9fb0*/  IMAD.MOV.U32 R58, RZ, RZ, R68 ;  /* 0x000000ffff3a7224 */ /* 0x000fce00078e0044 */
[----:B------:R-:W-:Y:S05]  /*9fc0*/  WARPSYNC.COLLECTIVE R60, `(.L_x_948) ;  /* 0x000000003c087348 */ /* 0x000fea0003c00000 */
[----:B------:R0:W1:Y:S02]  /*9fd0*/  SHFL.DOWN P5, R68, R59, R66, R67 ;  /* 0x080000423b447389 */ /* 0x00006400000a0043 */
[----:B01----:R-:W-:Y:S05]  /*9fe0*/  ENDCOLLECTIVE ;  /* 0x000000000000791b */ /* 0x003fea0003800000 */
.L_x_948:
[----:B------:R-:W-:Y:S02]  /*9ff0*/  SEL R58, R58, RZ, !P1 ;  /* 0x000000ff3a3a7207 */ /* 0x000fe40004800000 */
[----:B------:R-:W-:Y:S02]  /*a000*/  SEL R68, R68, RZ, !P0 ;  /* 0x000000ff44447207 */ /* 0x000fe40004000000 */
[----:B------:R-:W-:Y:S02]  /*a010*/  ISETP.NE.U32.AND P5, PT, R46, 0x65, PT ;  /* 0x000000652e00780c */ /* 0x000fe40003fa5070 */
[----:B------:R-:W-:Y:S02]  /*a020*/  SEL R68, R68, RZ, !P1 ;  /* 0x000000ff44447207 */ /* 0x000fe40004800000 */
[----:B------:R-:W-:Y:S02]  /*a030*/  ISETP.NE.AND.EX P5, PT, R47, RZ, PT, P5 ;  /* 0x000000ff2f00720c */ /* 0x000fe40003fa5350 */
[----:B------:R-:W-:Y:S01]  /*a040*/  ISETP.NE.AND P0, PT, R50, RZ, PT ;  /* 0x000000ff3200720c */ /* 0x000fe20003f05270 */
[----:B------:R-:W-:Y:S01]  /*a050*/  IMAD.IADD R68, R45, 0x1, R68 ;  /* 0x000000012d447824 */ /* 0x000fe200078e0244 */
[----:B------:R-:W-:-:S04]  /*a060*/  LOP3.LUT R50, R69, R58, R50, 0xfe, !PT ;  /* 0x0000003a45327212 */ /* 0x000fc800078efe32 */
[----:B------:R-:W-:-:S05]  /*a070*/  SEL R45, R68, RZ, !P0 ;  /* 0x000000ff442d7207 */ /* 0x000fca0004000000 */
[----:B------:R-:W-:-:S07]  /*a080*/  IMAD.IADD R52, R45, 0x1, R52 ;  /* 0x000000012d347824 */ /* 0x000fce00078e0234 */
[----:B------:R-:W-:Y:S05]  /*a090*/  WARPSYNC.COLLECTIVE R60, `(.L_x_949) ;  /* 0x000000003c087348 */ /* 0x000fea0003c00000 */
[----:B------:R-:W-:Y:S01]  /*a0a0*/  VOTE.ALL P5, P5 ;  /* 0x0000000000ff7806 */ /* 0x000fe200028a0000 */
[----:B------:R-:W-:-:S12]  /*a0b0*/  ENDCOLLECTIVE ;  /* 0x000000000000791b */ /* 0x000fd80003800000 */
.L_x_949:
[----:B------:R-:W-:Y:S05]  /*a0c0*/  BRA `(.L_x_950) ;  /* 0xffffff9000747947 */ /* 0x000fea000383ffff */
.L_x_907:
[----:B------:R-:W-:Y:S01]  /*a0d0*/  BSSY B0, `(.L_x_951) ;  /* 0x0000006000007945 */ /* 0x000fe20003800000 */
[----:B------:R-:W-:Y:S01]  /*a0e0*/  PLOP3.LUT P5, PT, P5, PT, PT, 0x8, 0x80 ;  /* 0x000000000080781c */ /* 0x000fe20002fae170 */
[----:B------:R-:W-:-:S12]  /*a0f0*/  IMAD.MOV.U32 R60, RZ, RZ, -0x1 ;  /* 0xffffffffff3c7424 */ /* 0x000fd800078e00ff */
[----:B------:R-:W-:Y:S05]  /*a100*/  WARPSYNC.COLLECTIVE R60, `(.L_x_952) ;  /* 0x000000003c087348 */ /* 0x000fea0003c00000 */
[----:B------:R-:W-:Y:S01]  /*a110*/  VOTE.ANY P5, P5 ;  /* 0x0000000000ff7806 */ /* 0x000fe200028a0100 */
[----:B------:R-:W-:-:S12]  /*a120*/  ENDCOLLECTIVE ;  /* 0x000000000000791b */ /* 0x000fd80003800000 */
.L_x_952:
[----:B------:R-:W-:Y:S05]  /*a130*/  BSYNC B0 ;  /* 0x0000000000007941 */ /* 0x000fea0003800000 */
.L_x_951:
[----:B------:R-:W-:Y:S05]  /*a140*/  BRA `(.L_x_953) ;  /* 0xffffffd8007c7947 */ /* 0x000fea000383ffff */
.L_x_909:
[----:B------:R-:W-:Y:S01]  /*a150*/  BSSY B0, `(.L_x_954) ;  /* 0x0000006000007945 */ /* 0x000fe20003800000 */
[----:B------:R-:W-:Y:S01]  /*a160*/  PLOP3.LUT P5, PT, P5, PT, PT, 0x8, 0x80 ;  /* 0x000000000080781c */ /* 0x000fe20002fae170 */
[----:B------:R-:W-:-:S12]  /*a170*/  IMAD.MOV.U32 R60, RZ, RZ, -0x1 ;  /* 0xffffffffff3c7424 */ /* 0x000fd800078e00ff */
[----:B------:R-:W-:Y:S05]  /*a180*/  WARPSYNC.COLLECTIVE R60, `(.L_x_955) ;  /* 0x000000003c087348 */ /* 0x000fea0003c00000 */
[----:B------:R-:W-:Y:S01]  /*a190*/  VOTE.ANY R60, PT, P5 ;  /* 0x00000000003c7806 */ /* 0x000fe200028e0100 */
[----:B------:R-:W-:Y:S06]  /*a1a0*/  ENDCOLLECTIVE ;  /* 0x000000000000791b */ /* 0x000fec0003800000 */
.L_x_955:
[----:B------:R-:W-:Y:S05]  /*a1b0*/  BSYNC B0 ;  /* 0x0000000000007941 */ /* 0x000fea0003800000 */
.L_x_954:
[----:B------:R-:W0:Y:S01]  /*a1c0*/  S2R R37, SR_GEMASK ;  /* 0x0000000000257919 */ /* 0x000e220000003c00 */
[----:B------:R-:W-:Y:S02]  /*a1d0*/  IMAD.MOV.U32 R59, RZ, RZ, R24 ;  /* 0x000000ffff3b7224 */ /* 0x000fe400078e0018 */
[----:B------:R-:W-:Y:S02]  /*a1e0*/  IMAD.MOV.U32 R66, RZ, RZ, 0x1 ;  /* 0x00000001ff427424 */ /* 0x000fe400078e00ff */
[----:B------:R-:W-:Y:S01]  /*a1f0*/  IMAD.IADD R41, R41, 0x1, R58 ;  /* 0x0000000129297824 */ /* 0x000fe200078e023a */
[----:B0-----:R-:W-:-:S05]  /*a200*/  LOP3.LUT R60, R60, 0x80000000, R37, 0xec, !PT ;  /* 0x800000003c3c7812 */ /* 0x001fca00078eec25 */
[----:B------:R-:W-:-:S05]  /*a210*/  VIADD R39, R60, 0xffffffff ;  /* 0xffffffff3c277836 */ /* 0x000fca0000000000 */
[----:B------:R-:W-:Y:S01]  /*a220*/  LOP3.LUT R39, R60, R39, RZ, 0xc, !PT ;  /* 0x000000273c277212 */ /* 0x000fe200078e0cff */
[----:B------:R-:W-:-:S03]  /*a230*/  IMAD.MOV.U32 R60, RZ, RZ, -0x1 ;  /* 0xffffffffff3c7424 */ /* 0x000fc600078e00ff */
[----:B------:R0:W1:Y:S04]  /*a240*/  POPC R67, R39 ;  /* 0x0000002700437309 */ /* 0x0000680000000000 */
[----:B01----:R-:W-:Y:S05]  /*a250*/  WARPSYNC.COLLECTIVE R60, `(.L_x_956) ;  /* 0x000000003c087348 */ /* 0x003fea0003c00000 */
[----:B-1----:R1:W2:Y:S02]  /*a260*/  SHFL.DOWN P5, R68, R59, R66, R67 ;  /* 0x080000423b447389 */ /* 0x0022a400000a0043 */
[----:B012---:R-:W-:Y:S05]  /*a270*/  ENDCOLLECTIVE ;  /* 0x000000000000791b */ /* 0x007fea0003800000 */
.L_x_956:
[----:B------:R-:W-:Y:S02]  /*a280*/  IMAD.MOV.U32 R59, RZ, RZ, R25 ;  /* 0x000000ffff3b7224 */ /* 0x000fe400078e0019 */
[----:B------:R-:W-:-:S07]  /*a290*/  IMAD.MOV.U32 R30, RZ, RZ, R68 ;  /* 0x000000ffff1e7224 */ /* 0x000fce00078e0044 */
[----:B------:R-:W-:Y:S05]  /*a2a0*/  WARPSYNC.COLLECTIVE R60, `(.L_x_957) ;  /* 0x000000003c087348 */ /* 0x000fea0003c00000 */
[----:B------:R0:W1:Y:S02]  /*a2b0*/  SHFL.DOWN P5, R68, R59, R66, R67 ;  /* 0x080000423b447389 */ /* 0x00006400000a0043 */
[----:B01----:R-:W-:Y:S05]  /*a2c0*/  ENDCOLLECTIVE ;  /* 0x000000000000791b */ /* 0x003fea0003800000 */
.L_x_957:
[----:B------:R-:W-:Y:S01]  /*a2d0*/  IMAD.MOV.U32 R66, RZ, RZ, 0x2 ;  /* 0x00000002ff427424 */ /* 0x000fe200078e00ff */
[----:B------:R-:W-:-:S04]  /*a2e0*/  ISETP.NE.AND P5, PT, R24, RZ, PT ;  /* 0x000000ff1800720c */ /* 0x000fc80003fa5270 */
[----:B------:R-:W-:Y:S02]  /*a2f0*/  SEL R68, R68, RZ, !P5 ;  /* 0x000000ff44447207 */ /* 0x000fe40006800000 */
[----:B------:R-:W-:-:S04]  /*a300*/  ISETP.GE.AND P5, PT, R44, R67, PT ;  /* 0x000000432c00720c */ /* 0x000fc80003fa6270 */
[----:B------:R-:W-:Y:S02]  /*a310*/  SEL R39, R30, RZ, !P5 ;  /* 0x000000ff1e277207 */ /* 0x000fe40006800000 */
[----:B------:R-:W-:Y:S02]  /*a320*/  SEL R43, R68, RZ, !P5 ;  /* 0x000000ff442b7207 */ /* 0x000fe40006800000 */
[----:B------:R-:W-:Y:S01]  /*a330*/  LOP3.LUT P6, R30, R39, RZ, R24, 0xfa, !PT ;  /* 0x000000ff271e7212 */ /* 0x000fe200078cfa18 */
[----:B------:R-:W-:Y:S02]  /*a340*/  VIADD R24, R44, 0x2 ;  /* 0x000000022c187836 */ /* 0x000fe40000000000 */
[----:B------:R-:W-:Y:S02]  /*a350*/  IMAD.IADD R32, R25, 0x1, R43 ;  /* 0x0000000119207824 */ /* 0x000fe400078e022b */
[----:B------:R-:W-:-:S08]  /*a360*/  IMAD.MOV.U32 R59, RZ, RZ, R30 ;  /* 0x000000ffff3b7224 */ /* 0x000fd000078e001e */
[----:B------:R-:W-:Y:S05]  /*a370*/  WARPSYNC.COLLECTIVE R60, `(.L_x_958) ;  /* 0x000000003c087348 */ /* 0x000fea0003c00000 */
[----:B------:R0:W1:Y:S02]  /*a380*/  SHFL.DOWN P5, R68, R59, R66, R67 ;  /* 0x080000423b447389 */ /* 0x00006400000a0043 */
[----:B01----:R-:W-:Y:S05]  /*a390*/  ENDCOLLECTIVE ;  /* 0x000000000000791b */ /* 0x003fea0003800000 */
.L_x_958:
[----:B------:R-:W-:Y:S02]  /*a3a0*/  IMAD.MOV.U32 R59, RZ, RZ, R32 ;  /* 0x000000ffff3b7224 */ /* 0x000fe400078e0020 */
[----:B------:R-:W-:-:S07]  /*a3b0*/  IMAD.MOV.U32 R25, RZ, RZ, R68 ;  /* 0x000000ffff197224 */ /* 0x000fce00078e0044 */
[----:B------:R-:W-:Y:S05]  /*a3c0*/  WARPSYNC.COLLECTIVE R60, `(.L_x_959) ;  /* 0x000000003c087348 */ /* 0x000fea0003c00000 */
[----:B------:R0:W1:Y:S02]  /*a3d0*/  SHFL.DOWN P5, R68, R59, R66, R67 ;  /* 0x080000423b447389 */ /* 0x00006400000a0043 */
[----:B01----:R-:W-:Y:S05]  /*a3e0*/  ENDCOLLECTIVE ;  /* 0x000000000000791b */ /* 0x003fea0003800000 */
.L_x_959:
[----:B------:R-:W-:Y:S01]  /*a3f0*/  IMAD.MOV.U32 R66, RZ, RZ, 0x4 ;  /* 0x00000004ff427424 */ /* 0x000fe200078e00ff */
[----:B------:R-:W-:Y:S02]  /*a400*/  ISETP.GT.AND P5, PT, R24, R67, PT ;  /* 0x000000431800720c */ /* 0x000fe40003fa4270 */
[----:B------:R-:W-:Y:S02]  /*a410*/  SEL R68, R68, RZ, !P6 ;  /* 0x000000ff44447207 */ /* 0x000fe40007000000 */
[----:B------:R-:W-:Y:S02]  /*a420*/  SEL R25, R25, RZ, !P5 ;  /* 0x000000ff19197207 */ /* 0x000fe40006800000 */
[----:B------:R-:W-:Y:S02]  /*a430*/  SEL R39, R68, RZ, !P5 ;  /* 0x000000ff44277207 */ /* 0x000fe40006800000 */
[----:B------:R-:W-:Y:S01]  /*a440*/  LOP3.LUT P6, R24, R30, RZ, R25, 0xfa, !PT ;  /* 0x000000ff1e187212 */ /* 0x000fe200078cfa19 */
[----:B------:R-:W-:-:S02]  /*a450*/  VIADD R30, R44, 0x4 ;  /* 0x000000042c1e7836 */ /* 0x000fc40000000000 */
[----:B------:R-:W-:Y:S02]  /*a460*/  IMAD.IADD R40, R32, 0x1, R39 ;  /* 0x0000000120287824 */ /* 0x000fe400078e0227 */
[----:B------:R-:W-:-:S08]  /*a470*/  IMAD.MOV.U32 R59, RZ, RZ, R24 ;  /* 0x000000ffff3b7224 */ /* 0x000fd000078e0018 */
[----:B------:R-:W-:Y:S05]  /*a480*/  WARPSYNC.COLLECTIVE R60, `(.L_x_960) ;  /* 0x000000003c087348 */ /* 0x000fea0003c00000 */
[----:B------:R0:W1:Y:S02]  /*a490*/  SHFL.DOWN P5, R68, R59, R66, R67 ;  /* 0x080000423b447389 */ /* 0x00006400000a0043 */
[----:B01----:R-:W-:Y:S05]  /*a4a0*/  ENDCOLLECTIVE ;  /* 0x000000000000791b */ /* 0x003fea0003800000 */
.L_x_960:
[----:B------:R-:W-:Y:S02]  /*a4b0*/  IMAD.MOV.U32 R59, RZ, RZ, R40 ;  /* 0x000000ffff3b7224 */ /* 0x000fe400078e0028 */
[----:B------:R-:W-:-:S07]  /*a4c0*/  IMAD.MOV.U32 R25, RZ, RZ, R68 ;  /* 0x000000ffff197224 */ /* 0x000fce00078e0044 */
[----:B------:R-:W-:Y:S05]  /*a4d0*/  WARPSYNC.COLLECTIVE R60, `(.L_x_961) ;  /* 0x000000003c087348 */ /* 0x000fea0003c00000 */
[----:B------:R0:W1:Y:S02]  /*a4e0*/  SHFL.DOWN P5, R68, R59, R66, R67 ;  /* 0x080000423b447389 */ /* 0x00006400000a0043 */
[----:B01----:R-:W-:Y:S05]  /*a4f0*/  ENDCOLLECTIVE ;  /* 0x000000000000791b */ /* 0x003fea0003800000 */
.L_x_961:
        /* <DEDUP_REMOVED lines=8> */
[----:B------:R-:W-:Y:S01]  /*a580*/  IMAD.MOV.U32 R59, RZ, RZ, R30 ;  /* 0x000000ffff3b7224 */ /* 0x000fe200078e001e */
[----:B------:R-:W0:Y:S07]  /*a590*/  LDC.64 R38, c[0x0][0x3a0] ;  /* 0x0000e800ff267b82 */ /* 0x000e2e0000000a00 */
[----:B0-----:R-:W-:Y:S05]  /*a5a0*/  WARPSYNC.COLLECTIVE R60, `(.L_x_962) ;  /* 0x000000003c087348 */ /* 0x001fea0003c00000 */
[----:B------:R1:W2:Y:S02]  /*a5b0*/  SHFL.DOWN P5, R68, R59, R66, R67 ;  /* 0x080000423b447389 */ /* 0x0002a400000a0043 */
[----:B012---:R-:W-:Y:S05]  /*a5c0*/  ENDCOLLECTIVE ;  /* 0x000000000000791b */ /* 0x007fea0003800000 */
.L_x_962:
[----:B------:R-:W-:Y:S02]  /*a5d0*/  IMAD.MOV.U32 R59, RZ, RZ, R32 ;  /* 0x000000ffff3b7224 */ /* 0x000fe400078e0020 */
[----:B------:R-:W-:-:S07]  /*a5e0*/  IMAD.MOV.U32 R25, RZ, RZ, R68 ;  /* 0x000000ffff197224 */ /* 0x000fce00078e0044 */
[----:B------:R-:W-:Y:S05]  /*a5f0*/  WARPSYNC.COLLECTIVE R60, `(.L_x_963) ;  /* 0x000000003c087348 */ /* 0x000fea0003c00000 */
[----:B------:R0:W1:Y:S02]  /*a600*/  SHFL.DOWN P5, R68, R59, R66, R67 ;  /* 0x080000423b447389 */ /* 0x00006400000a0043 */
[----:B01----:R-:W-:Y:S05]  /*a610*/  ENDCOLLECTIVE ;  /* 0x000000000000791b */ /* 0x003fea0003800000 */
.L_x_963:
[----:B------:R-:W-:Y:S01]  /*a620*/  IMAD.MOV.U32 R66, RZ, RZ, 0x10 ;  /* 0x00000010ff427424 */ /* 0x000fe200078e00ff */
[----:B------:R-:W-:Y:S02]  /*a630*/  ISETP.GT.AND P5, PT, R24, R67, PT ;  /* 0x000000431800720c */ /* 0x000fe40003fa4270 */
[----:B------:R-:W-:Y:S02]  /*a640*/  SEL R68, R68, RZ, !P6 ;  /* 0x000000ff44447207 */ /* 0x000fe40007000000 */
[----:B------:R-:W-:Y:S02]  /*a650*/  SEL R25, R25, RZ, !P5 ;  /* 0x000000ff19197207 */ /* 0x000fe40006800000 */
[----:B------:R-:W-:Y:S02]  /*a660*/  SEL R43, R68, RZ, !P5 ;  /* 0x000000ff442b7207 */ /* 0x000fe40006800000 */
[----:B------:R-:W-:Y:S02]  /*a670*/  IADD3 R38, P5, PT, R38, 0x200, RZ ;  /* 0x0000020026267810 */ /* 0x000fe40007fbe0ff */
[----:B------:R-:W-:Y:S01]  /*a680*/  LOP3.LUT P6, R24, R30, RZ, R25, 0xfa, !PT ;  /* 0x000000ff1e187212 */ /* 0x000fe200078cfa19 */
[----:B------:R-:W-:-:S02]  /*a690*/  IMAD.IADD R40, R32, 0x1, R43 ;  /* 0x0000000120287824 */ /* 0x000fc400078e022b */
[----:B------:R-:W-:Y:S02]  /*a6a0*/  IMAD.X R39, RZ, RZ, R39, P5 ;  /* 0x000000ffff277224 */ /* 0x000fe400028e0627 */
[----:B------:R-:W-:Y:S02]  /*a6b0*/  IMAD.MOV.U32 R59, RZ, RZ, R24 ;  /* 0x000000ffff3b7224 */ /* 0x000fe400078e0018 */
[----:B------:R-:W-:-:S07]  /*a6c0*/  VIADD R30, R44, 0x10 ;  /* 0x000000102c1e7836 */ /* 0x000fce0000000000 */
[----:B------:R-:W-:Y:S05]  /*a6d0*/  WARPSYNC.COLLECTIVE R60, `(.L_x_964) ;  /* 0x000000003c087348 */ /* 0x000fea0003c00000 */
[----:B------:R0:W1:Y:S02]  /*a6e0*/  SHFL.DOWN P5, R68, R59, R66, R67 ;  /* 0x080000423b447389 */ /* 0x00006400000a0043 */
[----:B01----:R-:W-:Y:S05]  /*a6f0*/  ENDCOLLECTIVE ;  /* 0x000000000000791b */ /* 0x003fea0003800000 */
.L_x_964:
[----:B------:R-:W-:Y:S02]  /*a700*/  IMAD.MOV.U32 R59, RZ, RZ, R40 ;  /* 0x000000ffff3b7224 */ /* 0x000fe400078e0028 */
[----:B------:R-:W-:-:S07]  /*a710*/  IMAD.MOV.U32 R25, RZ, RZ, R68 ;  /* 0x000000ffff197224 */ /* 0x000fce00078e0044 */
[----:B------:R-:W-:Y:S05]  /*a720*/  WARPSYNC.COLLECTIVE R60, `(.L_x_965) ;  /* 0x000000003c087348 */ /* 0x000fea0003c00000 */
[----:B------:R0:W1:Y:S02]  /*a730*/  SHFL.DOWN P5, R68, R59, R66, R67 ;  /* 0x080000423b447389 */ /* 0x00006400000a0043 */
[----:B01----:R-:W-:Y:S05]  /*a740*/  ENDCOLLECTIVE ;  /* 0x000000000000791b */ /* 0x003fea0003800000 */
.L_x_965:
[----:B------:R-:W-:Y:S02]  /*a750*/  SEL R68, R68, RZ, !P6 ;  /* 0x000000ff44447207 */ /* 0x000fe40007000000 */
[----:B------:R-:W-:-:S04]  /*a760*/  ISETP.GT.AND P5, PT, R30, R67, PT ;  /* 0x000000431e00720c */ /* 0x000fc80003fa4270 */
[----:B------:R-:W-:Y:S02]  /*a770*/  SEL R25, R25, RZ, !P5 ;  /* 0x000000ff19197207 */ /* 0x000fe40006800000 */
[----:B------:R-:W-:Y:S02]  /*a780*/  SEL R43, R68, RZ, !P5 ;  /* 0x000000ff442b7207 */ /* 0x000fe40006800000 */
[----:B------:R-:W-:Y:S02]  /*a790*/  ISETP.NE.U32.AND P5, PT, R26, 0x65, PT ;  /* 0x000000651a00780c */ /* 0x000fe40003fa5070 */
[----:B------:R-:W-:Y:S01]  /*a7a0*/  LOP3.LUT R30, R25, R24, RZ, 0xfc, !PT ;  /* 0x00000018191e7212 */ /* 0x000fe200078efcff */
[----:B------:R-:W-:Y:S01]  /*a7b0*/  IMAD.IADD R32, R40, 0x1, R43 ;  /* 0x0000000128207824 */ /* 0x000fe200078e022b */
[----:B------:R-:W-:-:S13]  /*a7c0*/  ISETP.NE.AND.EX P5, PT, R27, RZ, PT, P5 ;  /* 0x000000ff1b00720c */ /* 0x000fda0003fa5350 */
[----:B------:R-:W-:Y:S05]  /*a7d0*/  WARPSYNC.COLLECTIVE R60, `(.L_x_966) ;  /* 0x000000003c087348 */ /* 0x000fea0003c00000 */
[----:B------:R-:W-:Y:S01]  /*a7e0*/  VOTE.ALL P5, P5 ;  /* 0x0000000000ff7806 */ /* 0x000fe200028a0000 */
[----:B------:R-:W-:-:S12]  /*a7f0*/  ENDCOLLECTIVE ;  /* 0x000000000000791b */ /* 0x000fd80003800000 */
.L_x_966:
[----:B------:R-:W-:Y:S05]  /*a800*/  BRA `(.L_x_967) ;  /* 0xffffffd400cc7947 */ /* 0x000fea000383ffff */
.L_x_911:
[----:B------:R-:W-:Y:S01]  /*a810*/  BSSY B0, `(.L_x_968) ;  /* 0x0000006000007945 */ /* 0x000fe20003800000 */
[----:B------:R-:W-:Y:S01]  /*a820*/  PLOP3.LUT P5, PT, P5, PT, PT, 0x8, 0x80 ;  /* 0x000000000080781c */ /* 0x000fe20002fae170 */
[----:B------:R-:W-:-:S12]  /*a830*/  IMAD.MOV.U32 R60, RZ, RZ, -0x1 ;  /* 0xffffffffff3c7424 */ /* 0x000fd800078e00ff */
[----:B------:R-:W-:Y:S05]  /*a840*/  WARPSYNC.COLLECTIVE R60, `(.L_x_969) ;  /* 0x000000003c087348 */ /* 0x000fea0003c00000 */
[----:B------:R-:W-:Y:S01]  /*a850*/  VOTE.ANY P5, P5 ;  /* 0x0000000000ff7806 */ /* 0x000fe200028a0100 */
[----:B------:R-:W-:-:S12]  /*a860*/  ENDCOLLECTIVE ;  /* 0x000000000000791b */ /* 0x000fd80003800000 */
.L_x_969:
[----:B------:R-:W-:Y:S05]  /*a870*/  BSYNC B0 ;  /* 0x0000000000007941 */ /* 0x000fea0003800000 */
.L_x_968:
[----:B------:R-:W-:Y:S05]  /*a880*/  BRA `(.L_x_970) ;  /* 0xffffffd800347947 */ /* 0x000fea000383ffff */
.L_x_913:
[----:B------:R-:W-:Y:S01]  /*a890*/  BSSY B0, `(.L_x_971) ;  /* 0x0000006000007945 */ /* 0x000fe20003800000 */
[----:B------:R-:W-:Y:S01]  /*a8a0*/  PLOP3.LUT P5, PT, P5, PT, PT, 0x8, 0x80 ;  /* 0x000000000080781c */ /* 0x000fe20002fae170 */
[----:B------:R-:W-:-:S12]  /*a8b0*/  IMAD.MOV.U32 R60, RZ, RZ, -0x1 ;  /* 0xffffffffff3c7424 */ /* 0x000fd800078e00ff */
[----:B------:R-:W-:Y:S05]  /*a8c0*/  WARPSYNC.COLLECTIVE R60, `(.L_x_972) ;  /* 0x000000003c087348 */ /* 0x000fea0003c00000 */
[----:B------:R-:W-:Y:S01]  /*a8d0*/  VOTE.ANY R60, PT, P5 ;  /* 0x00000000003c7806 */ /* 0x000fe200028e0100 */
[----:B------:R-:W-:Y:S06]  /*a8e0*/  ENDCOLLECTIVE ;  /* 0x000000000000791b */ /* 0x000fec0003800000 */
.L_x_972:
[----:B------:R-:W-:Y:S05]  /*a8f0*/  BSYNC B0 ;  /* 0x0000000000007941 */ /* 0x000fea0003800000 */
.L_x_971:
[----:B------:R-:W-:Y:S01]  /*a900*/  LOP3.LUT R60, R60, 0x80000000, R37, 0xec, !PT ;  /* 0x800000003c3c7812 */ /* 0x000fe200078eec25 */
[----:B------:R-:W-:Y:S02]  /*a910*/  IMAD.MOV.U32 R59, RZ, RZ, R24 ;  /* 0x000000ffff3b7224 */ /* 0x000fe400078e0018 */
        /* <DEDUP_REMOVED lines=9> */
.L_x_973:
[----:B------:R-:W-:Y:S02]  /*a9b0*/  IMAD.MOV.U32 R59, RZ, RZ, R25 ;  /* 0x000000ffff3b7224 */ /* 0x000fe400078e0019 */
[----:B------:R-:W-:-:S07]  /*a9c0*/  IMAD.MOV.U32 R42, RZ, RZ, R68 ;  /* 0x000000ffff2a7224 */ /* 0x000fce00078e0044 */
[----:B------:R-:W-:Y:S05]  /*a9d0*/  WARPSYNC.COLLECTIVE R60, `(.L_x_974) ;  /* 0x000000003c087348 */ /* 0x000fea0003c00000 */
[----:B------:R0:W1:Y:S02]  /*a9e0*/  SHFL.DOWN P5, R68, R59, R66, R67 ;  /* 0x080000423b447389 */ /* 0x00006400000a0043 */
[----:B01----:R-:W-:Y:S05]  /*a9f0*/  ENDCOLLECTIVE ;  /* 0x000000000000791b */ /* 0x003fea0003800000 */
.L_x_974:
        /* <DEDUP_REMOVED lines=13> */
.L_x_975:
[----:B------:R-:W-:Y:S02]  /*aad0*/  IMAD.MOV.U32 R59, RZ, RZ, R46 ;  /* 0x000000ffff3b7224 */ /* 0x000fe400078e002e */
[----:B------:R-:W-:-:S07]  /*aae0*/  IMAD.MOV.U32 R25, RZ, RZ, R68 ;  /* 0x000000ffff197224 */ /* 0x000fce00078e0044 */
[----:B------:R-:W-:Y:S05]  /*aaf0*/  WARPSYNC.COLLECTIVE R60, `(.L_x_976) ;  /* 0x000000003c087348 */ /* 0x000fea0003c00000 */
[----:B------:R0:W1:Y:S02]  /*ab00*/  SHFL.DOWN P5, R68, R59, R66, R67 ;  /* 0x080000423b447389 */ /* 0x00006400000a0043 */
[----:B01----:R-:W-:Y:S05]  /*ab10*/  ENDCOLLECTIVE ;  /* 0x000000000000791b */ /* 0x003fea0003800000 */
.L_x_976:
        /* <DEDUP_REMOVED lines=12> */
.L_x_977:
[----:B------:R-:W-:Y:S02]  /*abe0*/  IMAD.MOV.U32 R59, RZ, RZ, R48 ;  /* 0x000000ffff3b7224 */ /* 0x000fe400078e0030 */
[----:B------:R-:W-:-:S07]  /*abf0*/  IMAD.MOV.U32 R25, RZ, RZ, R68 ;  /* 0x000000ffff197224 */ /* 0x000fce00078e0044 */
[----:B------:R-:W-:Y:S05]  /*ac00*/  WARPSYNC.COLLECTIVE R60, `(.L_x_978) ;  /* 0x000000003c087348 */ /* 0x000fea0003c00000 */
[----:B------:R0:W1:Y:S02]  /*ac10*/  SHFL.DOWN P5, R68, R59, R66, R67 ;  /* 0x080000423b447389 */ /* 0x00006400000a0043 */
[----:B01----:R-:W-:Y:S05]  /*ac20*/  ENDCOLLECTIVE ;  /* 0x000000000000791b */ /* 0x003fea0003800000 */
.L_x_978:
        /* <DEDUP_REMOVED lines=12> */
.L_x_979:
[----:B------:R-:W-:Y:S02]  /*acf0*/  IMAD.MOV.U32 R59, RZ, RZ, R46 ;  /* 0x000000ffff3b7224 */ /* 0x000fe400078e002e */
[----:B------:R-:W-:-:S07]  /*ad00*/  IMAD.MOV.U32 R25, RZ, RZ, R68 ;  /* 0x000000ffff197224 */ /* 0x000fce00078e0044 */
[----:B------:R-:W-:Y:S05]  /*ad10*/  WARPSYNC.COLLECTIVE R60, `(.L_x_980) ;  /* 0x000000003c087348 */ /* 0x000fea0003c00000 */
[----:B------:R0:W1:Y:S02]  /*ad20*/  SHFL.DOWN P5, R68, R59, R66, R67 ;  /* 0x080000423b447389 */ /* 0x00006400000a0043 */
[----:B01----:R-:W-:Y:S05]  /*ad30*/  ENDCOLLECTIVE ;  /* 0x000000000000791b */ /* 0x003fea0003800000 */
.L_x_980:
        /* <DEDUP_REMOVED lines=12> */
.L_x_981:
[----:B------:R-:W-:Y:S02]  /*ae00*/  IMAD.MOV.U32 R59, RZ, RZ, R24 ;  /* 0x000000ffff3b7224 */ /* 0x000fe400078e0018 */
[----:B------:R-:W-:-:S07]  /*ae10*/  IMAD.MOV.U32 R43, RZ, RZ, R68 ;  /* 0x000000ffff2b7224 */ /* 0x000fce00078e0044 */
[----:B------:R-:W-:Y:S05]  /*ae20*/  WARPSYNC.COLLECTIVE R60, `(.L_x_982) ;  /* 0x000000003c087348 */ /* 0x000fea0003c00000 */
[----:B------:R0:W1:Y:S02]  /*ae30*/  SHFL.DOWN P5, R68, R59, R66, R67 ;  /* 0x080000423b447389 */ /* 0x00006400000a0043 */
[----:B01----:R-:W-:Y:S05]  /*ae40*/  ENDCOLLECTIVE ;  /* 0x000000000000791b */ /* 0x003fea0003800000 */
.L_x_982:
[----:B------:R-:W-:Y:S02]  /*ae50*/  SEL R68, R68, RZ, !P6 ;  /* 0x000000ff44447207 */ /* 0x000fe40007000000 */
[----:B------:R-:W-:-:S04]  /*ae60*/  ISETP.GT.AND P5, PT, R42, R67, PT ;  /* 0x000000432a00720c */ /* 0x000fc80003fa4270 */
[----:B------:R-:W-:Y:S02]  /*ae70*/  SEL R51, R68, RZ, !P5 ;  /* 0x000000ff44337207 */ /* 0x000fe40006800000 */
[----:B------:R-:W-:Y:S02]  /*ae80*/  SEL R43, R43, RZ, !P5 ;  /* 0x000000ff2b2b7207 */ /* 0x000fe40006800000 */
[----:B------:R-:W-:Y:S01]  /*ae90*/  ISETP.NE.AND P5, PT, R30, RZ, PT ;  /* 0x000000ff1e00720c */ /* 0x000fe20003fa5270 */
[----:B------:R-:W-:Y:S01]  /*aea0*/  IMAD.IADD R51, R24, 0x1, R51 ;  /* 0x0000000118337824 */ /* 0x000fe200078e0233 */
[----:B------:R-:W-:-:S04]  /*aeb0*/  LOP3.LUT R30, R25, R43, R30, 0xfe, !PT ;  /* 0x0000002b191e7212 */ /* 0x000fc800078efe1e */
[----:B------:R-:W-:Y:S02]  /*aec0*/  SEL R51, R51, RZ, !P5 ;  /* 0x000000ff33337207 */ /* 0x000fe40006800000 */
[----:B------:R-:W-:-:S03]  /*aed0*/  ISETP.NE.U32.AND P5, PT, R26, 0x65, PT ;  /* 0x000000651a00780c */ /* 0x000fc60003fa5070 */
[----:B------:R-:W-:Y:S01]  /*aee0*/  IMAD.IADD R32, R51, 0x1, R32 ;  /* 0x0000000133207824 */ /* 0x000fe200078e0220 */
[----:B------:R-:W-:-:S13]  /*aef0*/  ISETP.NE.AND.EX P5, PT, R27, RZ, PT, P5 ;  /* 0x000000ff1b00720c */ /* 0x000fda0003fa5350 */
[----:B------:R-:W-:Y:S05]  /*af00*/  WARPSYNC.COLLECTIVE R60, `(.L_x_983) ;  /* 0x000000003c087348 */ /* 0x000fea0003c00000 */
[----:B------:R-:W-:Y:S01]  /*af10*/  VOTE.ALL P5, P5 ;  /* 0x0000000000ff7806 */ /* 0x000fe200028a0000 */
[----:B------:R-:W-:-:S12]  /*af20*/  ENDCOLLECTIVE ;  /* 0x000000000000791b */ /* 0x000fd80003800000 */
.L_x_983:
[----:B------:R-:W-:Y:S05]  /*af30*/  BRA `(.L_x_984) ;  /* 0xffffffd400847947 */ /* 0x000fea000383ffff */
.L_x_985:
        /* <DEDUP_REMOVED lines=12> */
.L_x_3734:


//--------------------- .text._ZN3cub18CUB_300001_SM_10006detail11scan_by_key25DeviceScanByKeyInitKernelINS0_24ReduceByKeyScanTileStateIiiLb1EEEPimEEvT_T0_PN4cuda3std3__415iterator_traitsIS8_vE10value_typeET1_i --------------------------
	.section	.text._ZN3cub18CUB_300001_SM_10006detail11scan_by_key25DeviceScanByKeyInitKernelINS0_24ReduceByKeyScanTileStateIiiLb1EEEPimEEvT_T0_PN4cuda3std3__415iterator_traitsIS8_vE10value_typeET1_i,"ax",@progbits
	.align	128
        .global         _ZN3cub18CUB_300001_SM_10006detail11scan_by_key25DeviceScanByKeyInitKernelINS0_24ReduceByKeyScanTileStateIiiLb1EEEPimEEvT_T0_PN4cuda3std3__415iterator_traitsIS8_vE10value_typeET1_i
        .type           _ZN3cub18CUB_300001_SM_10006detail11scan_by_key25DeviceScanByKeyInitKernelINS0_24ReduceByKeyScanTileStateIiiLb1EEEPimEEvT_T0_PN4cuda3std3__415iterator_traitsIS8_vE10value_typeET1_i,@function
        .size           _ZN3cub18CUB_300001_SM_10006detail11scan_by_key25DeviceScanByKeyInitKernelINS0_24ReduceByKeyScanTileStateIiiLb1EEEPimEEvT_T0_PN4cuda3std3__415iterator_traitsIS8_vE10value_typeET1_i,(.L_x_3735 - _ZN3cub18CUB_300001_SM_10006detail11scan_by_key25DeviceScanByKeyInitKernelINS0_24ReduceByKeyScanTileStateIiiLb1EEEPimEEvT_T0_PN4cuda3std3__415iterator_traitsIS8_vE10value_typeET1_i)
        .other          _ZN3cub18CUB_300001_SM_10006detail11scan_by_key25DeviceScanByKeyInitKernelINS0_24ReduceByKeyScanTileStateIiiLb1EEEPimEEvT_T0_PN4cuda3std3__415iterator_traitsIS8_vE10value_typeET1_i,@"STO_CUDA_ENTRY STV_DEFAULT"
_ZN3cub18CUB_300001_SM_10006detail11scan_by_key25DeviceScanByKeyInitKernelINS0_24ReduceByKeyScanTileStateIiiLb1EEEPimEEvT_T0_PN4cuda3std3__415iterator_traitsIS8_vE10value_typeET1_i:
.text._ZN3cub18CUB_300001_SM_10006detail11scan_by_key25DeviceScanByKeyInitKernelINS0_24ReduceByKeyScanTileStateIiiLb1EEEPimEEvT_T0_PN4cuda3std3__415iterator_traitsIS8_vE10value_typeET1_i:
[----:B------:R-:W-:Y:S01]  /*0000*/  LDC R1, c[0x0][0x37c] ;  /* 0x0000df00ff017b82 */ /* 0x000fe20000000800 */
[----:B------:R-:W0:Y:S07]  /*0010*/  S2R R0, SR_TID.X ;  /* 0x0000000000007919 */ /* 0x000e2e0000002100 */
[----:B------:R-:W1:Y:S01]  /*0020*/  S2UR UR4, SR_CTAID.X ;  /* 0x00000000000479c3 */ /* 0x000e620000002500 */
[----:B------:R-:W2:Y:S01]  /*0030*/  LDCU UR6, c[0x0][0x3a0] ;  /* 0x00007400ff0677ac */ /* 0x000ea20008000800 */
[----:B------:R-:W-:-:S06]  /*0040*/  CS2R R4, SRZ ;  /* 0x0000000000047805 */ /* 0x000fcc000001ff00 */
[----:B------:R-:W1:Y:S01]  /*0050*/  LDC R11, c[0x0][0x360] ;  /* 0x0000d800ff0b7b82 */ /* 0x000e620000000800 */
[----:B0-----:R-:W-:Y:S01]  /*0060*/  ISETP.GT.U32.AND P0, PT, R0, 0x1f, PT ;  /* 0x0000001f0000780c */ /* 0x001fe20003f04070 */
[----:B-1----:R-:W-:-:S03]  /*0070*/  IMAD R11, R11, UR4, R0 ;  /* 0x000000040b0b7c24 */ /* 0x002fc6000f8e0200 */
[----:B------:R-:W-:Y:S01]  /*0080*/  ISETP.NE.OR P0, PT, RZ, UR4, P0 ;  /* 0x00000004ff007c0c */ /* 0x000fe20008705670 */
[----:B------:R-:W0:Y:S01]  /*0090*/  LDCU.64 UR4, c[0x0][0x358] ;  /* 0x00006b00ff0477ac */ /* 0x000e220008000a00 */
[C---:B--2---:R-:W-:Y:S02]  /*00a0*/  ISETP.GE.AND P1, PT, R11.reuse, UR6, PT ;  /* 0x000000060b007c0c */ /* 0x044fe4000bf26270 */
[----:B------:R-:W-:-:S04]  /*00b0*/  ISETP.GE.U32.AND P2, PT, R11, UR6, PT ;  /* 0x000000060b007c0c */ /* 0x000fc8000bf46070 */
[----:B------:R-:W-:-:S05]  /*00c0*/  ISETP.EQ.OR P2, PT, R11, RZ, P2 ;  /* 0x000000ff0b00720c */ /* 0x000fca0001742670 */
[----:B------:R-:W1:Y:S02]  /*00d0*/  @!P0 LDC.64 R8, c[0x0][0x380] ;  /* 0x0000e000ff088b82 */ /* 0x000e640000000a00 */
[----:B------:R-:W-:Y:S02]  /*00e0*/  @!P1 IMAD.MOV.U32 R6, RZ, RZ, 0x63 ;  /* 0x00000063ff069424 */ /* 0x000fe400078e00ff */
[----:B------:R-:W-:-:S04]  /*00f0*/  @!P1 IMAD.MOV.U32 R7, RZ, RZ, 0x0 ;  /* 0x00000000ff079424 */ /* 0x000fc800078e00ff */
[----:B------:R-:W2:Y:S01]  /*0100*/  @!P1 LDC.64 R2, c[0x0][0x380] ;  /* 0x0000e000ff029b82 */ /* 0x000ea20000000a00 */
[----:B-1----:R-:W-:-:S04]  /*0110*/  @!P0 IMAD.WIDE.U32 R8, R0, 0x10, R8 ;  /* 0x0000001000088825 */ /* 0x002fc800078e0008 */
[----:B--2---:R-:W-:-:S05]  /*0120*/  @!P1 IMAD.WIDE R2, R11, 0x10, R2 ;  /* 0x000000100b029825 */ /* 0x004fca00078e0202 */
[----:B0-----:R0:W-:Y:S04]  /*0130*/  @!P1 STG.E.128 desc[UR4][R2.64+0x200], R4 ;  /* 0x0002000402009986 */ /* 0x0011e8000c101d04 */
[----:B------:R0:W-:Y:S01]  /*0140*/  @!P0 STG.E.128 desc[UR4][R8.64], RZ ;  /* 0x000000ff08008986 */ /* 0x0001e2000c101d04 */
[----:B------:R-:W-:Y:S05]  /*0150*/  @P2 EXIT ;  /* 0x000000000000294d */ /* 0x000fea0003800000 */
[----:B------:R-:W0:Y:S01]  /*0160*/  LDCU.64 UR6, c[0x0][0x398] ;  /* 0x00007300ff0677ac */ /* 0x000e220008000a00 */
[----:B------:R-:W1:Y:S01]  /*0170*/  LDCU.64 UR8, c[0x0][0x388] ;  /* 0x00007100ff0877ac */ /* 0x000e620008000a00 */
[----:B0-----:R-:W-:-:S04]  /*0180*/  IMAD.WIDE.U32 R2, R11, UR6, RZ ;  /* 0x000000060b027c25 */ /* 0x001fc8000f8e00ff */
[----:B------:R-:W-:Y:S01]  /*0190*/  IMAD R3, R11, UR7, R3 ;  /* 0x000000070b037c24 */ /* 0x000fe2000f8e0203 */
[----:B-1----:R-:W-:-:S04]  /*01a0*/  LEA R4, P0, R2, UR8, 0x2 ;  /* 0x0000000802047c11 */ /* 0x002fc8000f8010ff */
[----:B------:R-:W-:Y:S02]  /*01b0*/  LEA.HI.X R5, R2, UR9, R3, 0x2, P0 ;  /* 0x0000000902057c11 */ /* 0x000fe400080f1403 */
[----:B------:R-:W0:Y:S04]  /*01c0*/  LDC.64 R2, c[0x0][0x390] ;  /* 0x0000e400ff027b82 */ /* 0x000e280000000a00 */
[----:B------:R-:W2:Y:S01]  /*01d0*/  LDG.E R5, desc[UR4][R4.64+-0x4] ;  /* 0xfffffc0404057981 */ /* 0x000ea2000c1e1900 */
[----:B0-----:R-:W-:-:S05]  /*01e0*/  IMAD.WIDE.U32 R2, R11, 0x4, R2 ;  /* 0x000000040b027825 */ /* 0x001fca00078e0002 */
[----:B--2---:R-:W-:Y:S01]  /*01f0*/  STG.E desc[UR4][R2.64], R5 ;  /* 0x0000000502007986 */ /* 0x004fe2000c101904 */
[----:B------:R-:W-:Y:S05]  /*0200*/  EXIT ;  /* 0x000000000000794d */ /* 0x000fea0003800000 */
.L_x_986:
        /* <DEDUP_REMOVED lines=15> */
.L_x_3735:


//--------------------- .text._ZN3cub18CUB_300001_SM_10006detail11scan_by_key21DeviceScanByKeyKernelINS2_10policy_hubIPiiiN4cuda3std3__44plusIvEEE10Policy1000ES5_S5_S5_NS0_24ReduceByKeyScanTileStateIiiLb1EEENS8_8equal_toIvEESA_NS0_8NullTypeEjiiEEvT0_PT9_T1_T2_T3_iT4_T5_T6_T7_ --------------------------
	.section	.text._ZN3cub18CUB_300001_SM_10006detail11scan_by_key21DeviceScanByKeyKernelINS2_10policy_hubIPiiiN4cuda3std3__44plusIvEEE10Policy1000ES5_S5_S5_NS0_24ReduceByKeyScanTileStateIiiLb1EEENS8_8equal_toIvEESA_NS0_8NullTypeEjiiEEvT0_PT9_T1_T2_T3_iT4_T5_T6_T7_,"ax",@progbits
	.align	128
        .global         _ZN3cub18CUB_300001_SM_10006detail11scan_by_key21DeviceScanByKeyKernelINS2_10policy_hubIPiiiN4cuda3std3__44plusIvEEE10Policy1000ES5_S5_S5_NS0_24ReduceByKeyScanTileStateIiiLb1EEENS8_8equal_toIvEESA_NS0_8NullTypeEjiiEEvT0_PT9_T1_T2_T3_iT4_T5_T6_T7_
        .type           _ZN3cub18CUB_300001_SM_10006detail11scan_by_key21DeviceScanByKeyKernelINS2_10policy_hubIPiiiN4cuda3std3__44plusIvEEE10Policy1000ES5_S5_S5_NS0_24ReduceByKeyScanTileStateIiiLb1EEENS8_8equal_toIvEESA_NS0_8NullTypeEjiiEEvT0_PT9_T1_T2_T3_iT4_T5_T6_T7_,@function
        .size           _ZN3cub18CUB_300001_SM_10006detail11scan_by_key21DeviceScanByKeyKernelINS2_10policy_hubIPiiiN4cuda3std3__44plusIvEEE10Policy1000ES5_S5_S5_NS0_24ReduceByKeyScanTileStateIiiLb1EEENS8_8equal_toIvEESA_NS0_8NullTypeEjiiEEvT0_PT9_T1_T2_T3_iT4_T5_T6_T7_,(.L_x_3736 - _ZN3cub18CUB_300001_SM_10006detail11scan_by_key21DeviceScanByKeyKernelINS2_10policy_hubIPiiiN4cuda3std3__44plusIvEEE10Policy1000ES5_S5_S5_NS0_24ReduceByKeyScanTileStateIiiLb1EEENS8_8equal_toIvEESA_NS0_8NullTypeEjiiEEvT0_PT9_T1_T2_T3_iT4_T5_T6_T7_)
        .other          _ZN3cub18CUB_300001_SM_10006detail11scan_by_key21DeviceScanByKeyKernelINS2_10policy_hubIPiiiN4cuda3std3__44plusIvEEE10Policy1000ES5_S5_S5_NS0_24ReduceByKeyScanTileStateIiiLb1EEENS8_8equal_toIvEESA_NS0_8NullTypeEjiiEEvT0_PT9_T1_T2_T3_iT4_T5_T6_T7_,@"STO_CUDA_ENTRY STV_DEFAULT"
_ZN3cub18CUB_300001_SM_10006detail11scan_by_key21DeviceScanByKeyKernelINS2_10policy_hubIPiiiN4cuda3std3__44plusIvEEE10Policy1000ES5_S5_S5_NS0_24ReduceByKeyScanTileStateIiiLb1EEENS8_8equal_toIvEESA_NS0_8NullTypeEjiiEEvT0_PT9_T1_T2_T3_iT4_T5_T6_T7_:
.text._ZN3cub18CUB_300001_SM_10006detail11scan_by_key21DeviceScanByKeyKernelINS2_10policy_hubIPiiiN4cuda3std3__44plusIvEEE10Policy1000ES5_S5_S5_NS0_24ReduceByKeyScanTileStateIiiLb1EEENS8_8equal_toIvEESA_NS0_8NullTypeEjiiEEvT0_PT9_T1_T2_T3_iT4_T5_T6_T7_:
[----:B------:R-:W-:Y:S01]  /*0000*/  LDC R1, c[0x0][0x37c] ;  /* 0x0000df00ff017b82 */ /* 0x000fe20000000800 */
[----:B------:R-:W0:Y:S01]  /*0010*/  S2R R58, SR_CTAID.X ;  /* 0x00000000003a7919 */ /* 0x000e220000002500 */
[----:B------:R-:W1:Y:S01]  /*0020*/  LDCU UR4, c[0x0][0x3b0] ;  /* 0x00007600ff0477ac */ /* 0x000e620008000800 */
[----:B------:R-:W2:Y:S01]  /*0030*/  LDCU.64 UR8, c[0x0][0x358] ;  /* 0x00006b00ff0877ac */ /* 0x000ea20008000a00 */
[----:B0-----:R-:W-:-:S05]  /*0040*/  IMAD R7, R58, 0x1180, RZ ;  /* 0x000011803a077824 */ /* 0x001fca00078e02ff */
[----:B-1----:R-:W-:-:S04]  /*0050*/  IADD3 R2, PT, PT, -R7, UR4, RZ ;  /* 0x0000000407027c10 */ /* 0x002fc8000fffe1ff */
[----:B------:R-:W-:-:S13]  /*0060*/  ISETP.GE.U32.AND P0, PT, R2, 0x1181, PT ;  /* 0x000011810200780c */ /* 0x000fda0003f06070 */
[----:B--2---:R-:W-:Y:S05]  /*0070*/  @!P0 BRA `(.L_x_987) ;  /* 0x0000003800f88947 */ /* 0x004fea0003800000 */
[----:B------:R-:W0:Y:S01]  /*0080*/  S2R R59, SR_TID.X ;  /* 0x00000000003b7919 */ /* 0x000e220000002100 */
[----:B------:R-:W1:Y:S01]  /*0090*/  LDCU.64 UR4, c[0x0][0x380] ;  /* 0x00007000ff0477ac */ /* 0x000e620008000a00 */
[----:B------:R-:W2:Y:S01]  /*00a0*/  LDCU.64 UR6, c[0x0][0x390] ;  /* 0x00007200ff0677ac */ /* 0x000ea20008000a00 */
[C---:B0-----:R-:W-:Y:S02]  /*00b0*/  LOP3.LUT R0, R59.reuse, 0x1f, RZ, 0xc0, !PT ;  /* 0x0000001f3b007812 */ /* 0x041fe400078ec0ff */
[----:B------:R-:W-:-:S05]  /*00c0*/  LOP3.LUT R3, R59, 0x3e0, RZ, 0xc0, !PT ;  /* 0x000003e03b037812 */ /* 0x000fca00078ec0ff */
[----:B------:R-:W-:-:S05]  /*00d0*/  IMAD R0, R3, 0x14, R0 ;  /* 0x0000001403007824 */ /* 0x000fca00078e0200 */
[----:B------:R-:W-:-:S05]  /*00e0*/  IADD3 R0, P0, PT, R7, R0, RZ ;  /* 0x0000000007007210 */ /* 0x000fca0007f1e0ff */
[----:B------:R-:W-:Y:S02]  /*00f0*/  IMAD.X R7, RZ, RZ, RZ, P0 ;  /* 0x000000ffff077224 */ /* 0x000fe400000e06ff */
[----:B------:R-:W-:-:S03]  /*0100*/  IMAD.SHL.U32 R24, R0, 0x4, RZ ;  /* 0x0000000400187824 */ /* 0x000fc600078e00ff */
[----:B------:R-:W-:Y:S02]  /*0110*/  SHF.L.U64.HI R7, R0, 0x2, R7 ;  /* 0x0000000200077819 */ /* 0x000fe40000010207 */
        /* <DEDUP_REMOVED lines=394> */
.L_x_989:
        /* <DEDUP_REMOVED lines=204> */
.L_x_993:
        /* <DEDUP_REMOVED lines=29> */
.L_x_1019:
        /* <DEDUP_REMOVED lines=64> */
.L_x_1033:
[----:B------:R-:W-:Y:S05]  /*2c50*/  @!P5 BRA `(.L_x_995) ;  /* 0x00000004008cd947 */ /* 0x000fea0003800000 */
[----:B------:R-:W-:-:S07]  /*2c60*/  IMAD.MOV.U32 R64, RZ, RZ, 0x3a0 ;  /* 0x000003a0ff407424 */ /* 0x000fce00078e00ff */
.L_x_999:
[----:B------:R-:W-:Y:S01]  /*2c70*/  SHF.R.U32.HI R64, RZ, 0x1, R64 ;  /* 0x00000001ff407819 */ /* 0x000fe20000011640 */
[----:B------:R-:W-:Y:S02]  /*2c80*/  IMAD.MOV.U32 R44, RZ, RZ, R62 ;  /* 0x000000ffff2c7224 */ /* 0x000fe400078e003e */
[----:B------:R-:W-:Y:S02]  /*2c90*/  IMAD.MOV.U32 R45, RZ, RZ, R63 ;  /* 0x000000ffff2d7224 */ /* 0x000fe400078e003f */
[----:B------:R-:W-:Y:S02]  /*2ca0*/  IMAD.MOV.U32 R67, RZ, RZ, R64 ;  /* 0x000000ffff437224 */ /* 0x000fe400078e0040 */
[----:B------:R-:W-:-:S07]  /*2cb0*/  IMAD.WIDE R58, R65, 0x10, R44 ;  /* 0x00000010413a7825 */ /* 0x000fce00078e022c */
.L_x_997:
        /* <DEDUP_REMOVED lines=29> */
.L_x_1036:
        /* <DEDUP_REMOVED lines=63> */
.L_x_1050:
[----:B------:R-:W-:Y:S05]  /*3280*/  @P5 BRA `(.L_x_999) ;  /* 0xfffffff800785947 */ /* 0x000fea000383ffff */
.L_x_995:
        /* <DEDUP_REMOVED lines=23> */
.L_x_1001:
[----:B------:R-:W-:Y:S05]  /*3400*/  BSYNC.RECONVERGENT B1 ;  /* 0x0000000000017941 */ /* 0x000fea0003800200 */
.L_x_1000:
[----:B------:R0:W-:Y:S01]  /*3410*/  @!P1 STS.64 [R2+0x40], R50 ;  /* 0x0000403202009388 */ /* 0x0001e20000000a00 */
[----:B------:R-:W-:Y:S02]  /*3420*/  @!P1 IMAD.MOV.U32 R48, RZ, RZ, R50 ;  /* 0x000000ffff309224 */ /* 0x000fe400078e0032 */
[----:B------:R-:W-:-:S07]  /*3430*/  @!P1 IMAD.MOV.U32 R61, RZ, RZ, R52 ;  /* 0x000000ffff3d9224 */ /* 0x000fce00078e0034 */
.L_x_991:
        /* <DEDUP_REMOVED lines=70> */
.L_x_990:
[----:B------:R-:W-:Y:S05]  /*38a0*/  BSYNC.RECONVERGENT B0 ;  /* 0x0000000000007941 */ /* 0x000fea0003800200 */
.L_x_988:
[----:B------:R-:W-:Y:S01]  /*38b0*/  BAR.SYNC.DEFER_BLOCKING 0x0 ;  /* 0x0000000000007b1d */ /* 0x000fe20000010000 */
[----:B------:R-:W-:Y:S01]  /*38c0*/  IMAD.IADD R43, R43, 0x1, R0 ;  /* 0x000000012b2b7824 */ /* 0x000fe200078e0200 */
[C---:B------:R-:W-:Y:S02]  /*38d0*/  LOP3.LUT R0, R59.reuse, 0x3e0, RZ, 0xc0, !PT ;  /* 0x000003e03b007812 */ /* 0x040fe400078ec0ff */
[----:B------:R-:W-:Y:S02]  /*38e0*/  LOP3.LUT R59, R59, 0x1f, RZ, 0xc0, !PT ;  /* 0x0000001f3b3b7812 */ /* 0x000fe400078ec0ff */
[----:B------:R-:W2:Y:S01]  /*38f0*/  LDCU.64 UR6, c[0x0][0x398] ;  /* 0x00007300ff0677ac */ /* 0x000ea20008000a00 */
[----:B0-----:R-:W0:Y:S02]  /*3900*/  S2R R2, SR_CTAID.X ;  /* 0x0000000000027919 */ /* 0x001e240000002500 */
[----:B------:R-:W-:Y:S01]  /*3910*/  IMAD R0, R0, 0x14, R59 ;  /* 0x0000001400007824 */ /* 0x000fe200078e023b */
[----:B------:R-:W-:Y:S04]  /*3920*/  STS.128 [R56], R24 ;  /* 0x0000001838007388 */ /* 0x000fe80000000c00 */
[----:B------:R-:W-:Y:S04]  /*3930*/  STS.128 [R56+0x10], R28 ;  /* 0x0000101c38007388 */ /* 0x000fe80000000c00 */
[----:B------:R-:W-:Y:S04]  /*3940*/  STS.128 [R56+0x20], R32 ;  /* 0x0000202038007388 */ /* 0x000fe80000000c00 */
[----:B------:R-:W-:Y:S04]  /*3950*/  STS.128 [R56+0x30], R36 ;  /* 0x0000302438007388 */ /* 0x000fe80000000c00 */
[----:B------:R-:W-:Y:S01]  /*3960*/  STS.128 [R56+0x40], R40 ;  /* 0x0000402838007388 */ /* 0x000fe20000000c00 */
[----:B------:R-:W-:-:S03]  /*3970*/  NOP ;  /* 0x0000000000007918 */ /* 0x000fc60000000000 */
[----:B------:R-:W3:Y:S01]  /*3980*/  LDS R5, [R57] ;  /* 0x0000000039057984 */ /* 0x000ee20000000800 */
[----:B0-----:R-:W-:-:S03]  /*3990*/  IMAD R3, R2, 0x1180, RZ ;  /* 0x0000118002037824 */ /* 0x001fc600078e02ff */
[----:B------:R-:W0:Y:S02]  /*39a0*/  LDS R7, [R57+0x80] ;  /* 0x0000800039077984 */ /* 0x000e240000000800 */
[----:B------:R-:W-:Y:S02]  /*39b0*/  IADD3 R0, P0, PT, R3, R0, RZ ;  /* 0x0000000003007210 */ /* 0x000fe40007f1e0ff */
[----:B------:R-:W4:Y:S03]  /*39c0*/  LDS R9, [R57+0x100] ;  /* 0x0001000039097984 */ /* 0x000f260000000800 */
[----:B------:R-:W-:Y:S01]  /*39d0*/  IMAD.X R3, RZ, RZ, RZ, P0 ;  /* 0x000000ffff037224 */ /* 0x000fe200000e06ff */
[----:B------:R-:W5:Y:S01]  /*39e0*/  LDS R11, [R57+0x180] ;  /* 0x00018000390b7984 */ /* 0x000f620000000800 */
[----:B--2---:R-:W-:-:S03]  /*39f0*/  LEA R2, P0, R0, UR6, 0x2 ;  /* 0x0000000600027c11 */ /* 0x004fc6000f8010ff */
[----:B------:R-:W2:Y:S01]  /*3a00*/  LDS R13, [R57+0x200] ;  /* 0x00020000390d7984 */ /* 0x000ea20000000800 */
[----:B------:R-:W-:-:S03]  /*3a10*/  LEA.HI.X R3, R0, UR7, R3, 0x2, P0 ;  /* 0x0000000700037c11 */ /* 0x000fc600080f1403 */
[----:B------:R-:W1:Y:S04]  /*3a20*/  LDS R15, [R57+0x280] ;  /* 0x00028000390f7984 */ /* 0x000e680000000800 */
        /* <DEDUP_REMOVED lines=14> */
[----:B---3--:R-:W-:Y:S04]  /*3b10*/  STG.E desc[UR8][R2.64], R5 ;  /* 0x0000000502007986 */ /* 0x008fe8000c101908 */
[----:B0-----:R-:W-:Y:S04]  /*3b20*/  STG.E desc[UR8][R2.64+0x80], R7 ;  /* 0x0000800702007986 */ /* 0x001fe8000c101908 */
[----:B----4-:R-:W-:Y:S04]  /*3b30*/  STG.E desc[UR8][R2.64+0x100], R9 ;  /* 0x0001000902007986 */ /* 0x010fe8000c101908 */
[----:B-----5:R-:W-:Y:S04]  /*3b40*/  STG.E desc[UR8][R2.64+0x180], R11 ;  /* 0x0001800b02007986 */ /* 0x020fe8000c101908 */
[----:B--2---:R-:W-:Y:S04]  /*3b50*/  STG.E desc[UR8][R2.64+0x200], R13 ;  /* 0x0002000d02007986 */ /* 0x004fe8000c101908 */
[----:B-1----:R-:W-:Y:S04]  /*3b60*/  STG.E desc[UR8][R2.64+0x280], R15 ;  /* 0x0002800f02007986 */ /* 0x002fe8000c101908 */
        /* <DEDUP_REMOVED lines=15> */
.L_x_987:
[----:B------:R-:W-:-:S13]  /*3c60*/  ISETP.NE.AND P0, PT, R2, RZ, PT ;  /* 0x000000ff0200720c */ /* 0x000fda0003f05270 */
[----:B------:R-:W-:Y:S05]  /*3c70*/  @!P0 EXIT ;  /* 0x000000000000894d */ /* 0x000fea0003800000 */
[----:B------:R-:W0:Y:S01]  /*3c80*/  LDC.64 R4, c[0x0][0x380] ;  /* 0x0000e000ff047b82 */ /* 0x000e220000000a00 */
[----:B------:R-:W1:Y:S07]  /*3c90*/  S2R R3, SR_TID.X ;  /* 0x0000000000037919 */ /* 0x000e6e0000002100 */
[----:B------:R-:W2:Y:S01]  /*3ca0*/  LDC.64 R20, c[0x0][0x390] ;  /* 0x0000e400ff147b82 */ /* 0x000ea20000000a00 */
[----:B0-----:R-:W-:-:S05]  /*3cb0*/  IMAD.WIDE.U32 R4, R7, 0x4, R4 ;  /* 0x0000000407047825 */ /* 0x001fca00078e0004 */
[----:B------:R0:W3:Y:S01]  /*3cc0*/  LD.E.STRONG.SM R0, desc[UR8][R4.64] ;  /* 0x0000000804007980 */ /* 0x0000e2000c10b900 */
[C---:B-1----:R-:W-:Y:S02]  /*3cd0*/  LOP3.LUT R19, R3.reuse, 0x1f, RZ, 0xc0, !PT ;  /* 0x0000001f03137812 */ /* 0x042fe400078ec0ff */
[----:B------:R-:W-:-:S05]  /*3ce0*/  LOP3.LUT R6, R3, 0x3e0, RZ, 0xc0, !PT ;  /* 0x000003e003067812 */ /* 0x000fca00078ec0ff */
[----:B------:R-:W-:Y:S01]  /*3cf0*/  IMAD R19, R6, 0x14, R19 ;  /* 0x0000001406137824 */ /* 0x000fe200078e0213 */
[----:B--2---:R-:W-:-:S03]  /*3d00*/  LEA R6, P0, R7, R20, 0x2 ;  /* 0x0000001407067211 */ /* 0x004fc600078010ff */
[----:B------:R-:W-:Y:S01]  /*3d10*/  IMAD.SHL.U32 R9, R19, 0x4, RZ ;  /* 0x0000000413097824 */ /* 0x000fe200078e00ff */
[----:B------:R-:W-:Y:S01]  /*3d20*/  LEA.HI.X R7, R7, R21, RZ, 0x2, P0 ;  /* 0x0000001507077211 */ /* 0x000fe200000f14ff */
        /* <DEDUP_REMOVED lines=203> */
[C---:B0-----:R-:W-:Y:S01]  /*49e0*/  LEA R46, R3.reuse, UR4, 0x2 ;  /* 0x00000004032e7c11 */ /* 0x041fe2000f8e10ff */
[----:B------:R-:W-:Y:S01]  /*49f0*/  BSSY.RECONVERGENT B0, `(.L_x_1003) ;  /* 0x0000116000007945 */ /* 0x000fe20003800200 */
[----:B------:R-:W-:Y:S02]  /*4a00*/  ISETP.NE.AND P6, PT, R3, RZ, PT ;  /* 0x000000ff0300720c */ /* 0x000fe40003fc5270 */
[----:B------:R-:W-:Y:S01]  /*4a10*/  ISETP.NE.AND P0, PT, R24, R25, PT ;  /* 0x000000191800720c */ /* 0x000fe20003f05270 */
[----:B------:R-:W-:Y:S01]  /*4a20*/  STS [R46+0x3fc], R43 ;  /* 0x0003fc2b2e007388 */ /* 0x000fe20000000800 */
[----:B------:R-:W-:Y:S01]  /*4a30*/  BAR.SYNC.DEFER_BLOCKING 0x0 ;  /* 0x0000000000007b1d */ /* 0x000fe20000010000 */
[----:B------:R-:W-:Y:S01]  /*4a40*/  ISETP.NE.AND P1, PT, R25, R26, PT ;  /* 0x0000001a1900720c */ /* 0x000fe20003f25270 */
[----:B------:R-:W-:Y:S01]  /*4a50*/  IMAD R25, R3, 0x14, RZ ;  /* 0x0000001403197824 */ /* 0x000fe200078e02ff */
[----:B------:R-:W-:Y:S02]  /*4a60*/  LOP3.LUT R0, R0, 0xffffbfff, RZ, 0xc0, !PT ;  /* 0xffffbfff00007812 */ /* 0x000fe400078ec0ff */
[----:B------:R-:W-:Y:S01]  /*4a70*/  ISETP.NE.AND P5, PT, R27, R28, PT ;  /* 0x0000001c1b00720c */ /* 0x000fe20003fa5270 */
[C---:B------:R-:W-:Y:S01]  /*4a80*/  VIADD R55, R25.reuse, 0x6 ;  /* 0x0000000619377836 */ /* 0x040fe20000000000 */
[----:B------:R-:W-:-:S02]  /*4a90*/  ISETP.NE.AND P3, PT, R25, R2, PT ;  /* 0x000000021900720c */ /* 0x000fc40003f65270 */
[----:B------:R-:W-:Y:S02]  /*4aa0*/  @P6 LOP3.LUT R0, R0, 0x4000, RZ, 0xfc, !PT ;  /* 0x0000400000006812 */ /* 0x000fe400078efcff */
[----:B------:R-:W-:Y:S01]  /*4ab0*/  ISETP.NE.AND P2, PT, R26, R27, PT ;  /* 0x0000001b1a00720c */ /* 0x000fe20003f45270 */
[----:B------:R-:W-:Y:S01]  /*4ac0*/  VIADD R27, R25, 0x1 ;  /* 0x00000001191b7836 */ /* 0x000fe20000000000 */
[----:B------:R-:W-:-:S04]  /*4ad0*/  LOP3.LUT R0, R0, 0xffffdfff, RZ, 0xc0, !PT ;  /* 0xffffdfff00007812 */ /* 0x000fc800078ec0ff */
[----:B------:R-:W-:Y:S01]  /*4ae0*/  ISETP.EQ.OR P0, PT, R27, R2, P0 ;  /* 0x000000021b00720c */ /* 0x000fe20000702670 */
[----:B------:R-:W-:-:S05]  /*4af0*/  VIADD R27, R25, 0x3 ;  /* 0x00000003191b7836 */ /* 0x000fca0000000000 */
[----:B------:R-:W-:Y:S01]  /*4b00*/  ISETP.EQ.OR P2, PT, R27, R2, P2 ;  /* 0x000000021b00720c */ /* 0x000fe20001742670 */
[----:B------:R-:W0:Y:S01]  /*4b10*/  @P6 LDS R53, [R46+0x3f8] ;  /* 0x0003f8002e356984 */ /* 0x000e220000000800 */
[----:B------:R-:W-:Y:S01]  /*4b20*/  VIADD R27, R25, 0x7 ;  /* 0x00000007191b7836 */ /* 0x000fe20000000000 */
[----:B0-----:R-:W-:Y:S01]  /*4b30*/  @P6 ISETP.NE.AND P4, PT, R53, R24, PT ;  /* 0x000000183500620c */ /* 0x001fe20003f85270 */
[----:B------:R-:W-:Y:S02]  /*4b40*/  IMAD.MOV.U32 R24, RZ, RZ, 0x1 ;  /* 0x00000001ff187424 */ /* 0x000fe400078e00ff */
[----:B------:R-:W-:Y:S01]  /*4b50*/  VIADD R53, R25, 0x2 ;  /* 0x0000000219357836 */ /* 0x000fe20000000000 */
[----:B------:R-:W-:Y:S02]  /*4b60*/  @P6 SEL R24, RZ, 0x1, !P4 ;  /* 0x00000001ff186807 */ /* 0x000fe40006000000 */
[----:B------:R-:W-:Y:S02]  /*4b70*/  ISETP.NE.AND P4, PT, R28, R29, PT ;  /* 0x0000001d1c00720c */ /* 0x000fe40003f85270 */
[----:B------:R-:W-:-:S02]  /*4b80*/  SEL R24, R24, 0x1, P3 ;  /* 0x0000000118187807 */ /* 0x000fc40001800000 */
[----:B------:R-:W-:Y:S01]  /*4b90*/  ISETP.NE.AND P3, PT, R29, R30, PT ;  /* 0x0000001e1d00720c */ /* 0x000fe20003f65270 */
[----:B------:R-:W-:Y:S01]  /*4ba0*/  VIADD R29, R25, 0x4 ;  /* 0x00000004191d7836 */ /* 0x000fe20000000000 */
[-C--:B------:R-:W-:Y:S01]  /*4bb0*/  ISETP.EQ.OR P1, PT, R53, R2.reuse, P1 ;  /* 0x000000023500720c */ /* 0x080fe20000f22670 */
[----:B------:R-:W-:Y:S01]  /*4bc0*/  VIADD R53, R25, 0x5 ;  /* 0x0000000519357836 */ /* 0x000fe20000000000 */
[----:B------:R-:W-:Y:S02]  /*4bd0*/  P2R R28, PR, RZ, 0x4 ;  /* 0x00000004ff1c7803 */ /* 0x000fe40000000000 */
[-C--:B------:R-:W-:Y:S02]  /*4be0*/  ISETP.EQ.OR P6, PT, R29, R2.reuse, P5 ;  /* 0x000000021d00720c */ /* 0x080fe40002fc2670 */
[-C--:B------:R-:W-:Y:S02]  /*4bf0*/  ISETP.EQ.OR P5, PT, R53, R2.reuse, P4 ;  /* 0x000000023500720c */ /* 0x080fe400027a2670 */
[----:B------:R-:W-:-:S02]  /*4c00*/  ISETP.EQ.OR P4, PT, R55, R2, P3 ;  /* 0x000000023700720c */ /* 0x000fc40001f82670 */
[----:B------:R-:W-:Y:S02]  /*4c10*/  ISETP.NE.AND P3, PT, R30, R31, PT ;  /* 0x0000001f1e00720c */ /* 0x000fe40003f65270 */
[----:B------:R-:W-:Y:S02]  /*4c20*/  P2R R29, PR, RZ, 0x1 ;  /* 0x00000001ff1d7803 */ /* 0x000fe40000000000 */
[----:B------:R-:W-:-:S03]  /*4c30*/  P2R R30, PR, RZ, 0x2 ;  /* 0x00000002ff1e7803 */ /* 0x000fc60000000000 */
[----:B------:R-:W-:Y:S02]  /*4c40*/  @P6 LOP3.LUT R0, R0, 0x2000, RZ, 0xfc, !PT ;  /* 0x0000200000006812 */ /* 0x000fe400078efcff */
[----:B------:R-:W-:Y:S02]  /*4c50*/  PLOP3.LUT P6, PT, P2, P0, P1, 0xfe, 0x0 ;  /* 0x000000000000781c */ /* 0x000fe400017c1f16 */
[----:B------:R-:W-:-:S04]  /*4c60*/  LOP3.LUT R0, R0, 0xffffefff, RZ, 0xc0, !PT ;  /* 0xffffefff00007812 */ /* 0x000fc800078ec0ff */
[----:B------:R-:W-:Y:S02]  /*4c70*/  @P5 LOP3.LUT R0, R0, 0x1000, RZ, 0xfc, !PT ;  /* 0x0000100000005812 */ /* 0x000fe400078efcff */
[----:B------:R-:W-:Y:S01]  /*4c80*/  ISETP.EQ.OR P5, PT, R27, R2, P3 ;  /* 0x000000021b00720c */ /* 0x000fe20001fa2670 */
[----:B------:R-:W-:Y:S01]  /*4c90*/  VIADD R27, R25, 0x8 ;  /* 0x00000008191b7836 */ /* 0x000fe20000000000 */
[----:B------:R-:W-:Y:S02]  /*4ca0*/  LOP3.LUT R0, R0, 0xfffff7ff, RZ, 0xc0, !PT ;  /* 0xfffff7ff00007812 */ /* 0x000fe400078ec0ff */
[----:B------:R-:W-:Y:S02]  /*4cb0*/  ISETP.NE.AND P3, PT, R31, R32, PT ;  /* 0x000000201f00720c */ /* 0x000fe40003f65270 */
[----:B------:R-:W-:Y:S02]  /*4cc0*/  @P4 LOP3.LUT R0, R0, 0x800, RZ, 0xfc, !PT ;  /* 0x0000080000004812 */ /* 0x000fe400078efcff */
[----:B------:R-:W-:Y:S01]  /*4cd0*/  ISETP.EQ.OR P3, PT, R27, R2, P3 ;  /* 0x000000021b00720c */ /* 0x000fe20001f62670 */
[----:B------:R-:W-:Y:S01]  /*4ce0*/  VIADD R27, R25, 0x9 ;  /* 0x00000009191b7836 */ /* 0x000fe20000000000 */
[----:B------:R-:W-:-:S04]  /*4cf0*/  LOP3.LUT R0, R0, 0xfffffbff, RZ, 0xc0, !PT ;  /* 0xfffffbff00007812 */ /* 0x000fc800078ec0ff */
[----:B------:R-:W-:-:S04]  /*4d00*/  @P5 LOP3.LUT R0, R0, 0x400, RZ, 0xfc, !PT ;  /* 0x0000040000005812 */ /* 0x000fc800078efcff */
[----:B------:R-:W-:-:S04]  /*4d10*/  LOP3.LUT R0, R0, 0xfffffdff, RZ, 0xc0, !PT ;  /* 0xfffffdff00007812 */ /* 0x000fc800078ec0ff */
[----:B------:R-:W-:Y:S02]  /*4d20*/  @P3 LOP3.LUT R0, R0, 0x200, RZ, 0xfc, !PT ;  /* 0x0000020000003812 */ /* 0x000fe400078efcff */
[----:B------:R-:W-:Y:S02]  /*4d30*/  ISETP.NE.AND P3, PT, R32, R33, PT ;  /* 0x000000212000720c */ /* 0x000fe40003f65270 */
[----:B------:R-:W-:Y:S02]  /*4d40*/  LOP3.LUT R0, R0, 0xfffffeff, RZ, 0xc0, !PT ;  /* 0xfffffeff00007812 */ /* 0x000fe400078ec0ff */
[----:B------:R-:W-:Y:S01]  /*4d50*/  ISETP.EQ.OR P4, PT, R27, R2, P3 ;  /* 0x000000021b00720c */ /* 0x000fe20001f82670 */
[----:B------:R-:W-:Y:S01]  /*4d60*/  VIADD R27, R25, 0xa ;  /* 0x0000000a191b7836 */ /* 0x000fe20000000000 */
[----:B------:R-:W-:-:S11]  /*4d70*/  ISETP.NE.AND P3, PT, R33, R34, PT ;  /* 0x000000222100720c */ /* 0x000fd60003f65270 */
[----:B------:R-:W-:Y:S02]  /*4d80*/  @P4 LOP3.LUT R0, R0, 0x100, RZ, 0xfc, !PT ;  /* 0x0000010000004812 */ /* 0x000fe400078efcff */
[----:B------:R-:W-:Y:S01]  /*4d90*/  ISETP.EQ.OR P4, PT, R27, R2, P3 ;  /* 0x000000021b00720c */ /* 0x000fe20001f82670 */
[----:B------:R-:W-:Y:S01]  /*4da0*/  VIADD R27, R25, 0xb ;  /* 0x0000000b191b7836 */ /* 0x000fe20000000000 */
[----:B------:R-:W-:Y:S02]  /*4db0*/  LOP3.LUT R0, R0, 0xffffff7f, RZ, 0xc0, !PT ;  /* 0xffffff7f00007812 */ /* 0x000fe400078ec0ff */
[----:B------:R-:W-:-:S09]  /*4dc0*/  ISETP.NE.AND P3, PT, R34, R35, PT ;  /* 0x000000232200720c */ /* 0x000fd20003f65270 */
        /* <DEDUP_REMOVED lines=13> */
[C---:B------:R-:W-:Y:S02]  /*4ea0*/  LOP3.LUT P2, RZ, R0.reuse, 0x20, RZ, 0xc0, !PT ;  /* 0x0000002000ff7812 */ /* 0x040fe4000784c0ff */
[C---:B------:R-:W-:Y:S02]  /*4eb0*/  LOP3.LUT P3, RZ, R0.reuse, 0x1000, RZ, 0xc0, !PT ;  /* 0x0000100000ff7812 */ /* 0x040fe4000786c0ff */
[----:B------:R-:W-:Y:S02]  /*4ec0*/  P2R R26, PR, RZ, 0x4 ;  /* 0x00000004ff1a7803 */ /* 0x000fe40000000000 */
[----:B------:R-:W-:-:S02]  /*4ed0*/  LOP3.LUT P0, RZ, R0, 0x2000, RZ, 0xc0, !PT ;  /* 0x0000200000ff7812 */ /* 0x000fc4000780c0ff */
[C---:B------:R-:W-:Y:S02]  /*4ee0*/  LOP3.LUT P2, RZ, R0.reuse, 0x80, RZ, 0xc0, !PT ;  /* 0x0000008000ff7812 */ /* 0x040fe4000784c0ff */
[----:B------:R-:W-:Y:S02]  /*4ef0*/  LOP3.LUT R0, R0, 0xffffffef, RZ, 0xc0, !PT ;  /* 0xffffffef00007812 */ /* 0x000fe400078ec0ff */
[----:B------:R-:W-:Y:S02]  /*4f00*/  PLOP3.LUT P6, PT, P3, P6, P0, 0xfe, 0x0 ;  /* 0x000000000000781c */ /* 0x000fe40001fcdf06 */
[----:B------:R-:W-:Y:S02]  /*4f10*/  ISETP.NE.AND P3, PT, R37, R38, PT ;  /* 0x000000262500720c */ /* 0x000fe40003f65270 */
[----:B------:R-:W-:Y:S02]  /*4f20*/  @P4 LOP3.LUT R0, R0, 0x10, RZ, 0xfc, !PT ;  /* 0x0000001000004812 */ /* 0x000fe400078efcff */
[----:B------:R-:W-:Y:S01]  /*4f30*/  ISETP.EQ.OR P0, PT, R27, R2, P3 ;  /* 0x000000021b00720c */ /* 0x000fe20001f02670 */
[----:B------:R-:W-:Y:S01]  /*4f40*/  VIADD R27, R25, 0xf ;  /* 0x0000000f191b7836 */ /* 0x000fe20000000000 */
[----:B------:R-:W-:-:S02]  /*4f50*/  LOP3.LUT P3, RZ, R0, 0x800, RZ, 0xc0, !PT ;  /* 0x0000080000ff7812 */ /* 0x000fc4000786c0ff */
[----:B------:R-:W-:Y:S02]  /*4f60*/  LOP3.LUT P1, RZ, R0, 0x100, RZ, 0xc0, !PT ;  /* 0x0000010000ff7812 */ /* 0x000fe4000782c0ff */
[----:B------:R-:W-:Y:S02]  /*4f70*/  PLOP3.LUT P6, PT, P5, P6, P3, 0xfe, 0x0 ;  /* 0x000000000000781c */ /* 0x000fe40002fcdf36 */
[----:B------:R-:W-:Y:S02]  /*4f80*/  ISETP.NE.AND P3, PT, R38, R39, PT ;  /* 0x000000272600720c */ /* 0x000fe40003f65270 */
[----:B------:R-:W-:Y:S02]  /*4f90*/  LOP3.LUT R0, R0, 0xfffffff7, RZ, 0xc0, !PT ;  /* 0xfffffff700007812 */ /* 0x000fe400078ec0ff */
[----:B------:R-:W-:Y:S01]  /*4fa0*/  ISETP.EQ.OR P5, PT, R27, R2, P3 ;  /* 0x000000021b00720c */ /* 0x000fe20001fa2670 */
[----:B------:R-:W-:Y:S01]  /*4fb0*/  VIADD R27, R25, 0x10 ;  /* 0x00000010191b7836 */ /* 0x000fe20000000000 */
[----:B------:R-:W-:-:S04]  /*4fc0*/  @P0 LOP3.LUT R0, R0, 0x8, RZ, 0xfc, !PT ;  /* 0x0000000800000812 */ /* 0x000fc800078efcff */
        /* <DEDUP_REMOVED lines=8> */
[----:B------:R-:W-:Y:S02]  /*5050*/  LOP3.LUT R0, R0, 0xfffffffd, RZ, 0xc0, !PT ;  /* 0xfffffffd00007812 */ /* 0x000fe400078ec0ff */
[----:B------:R-:W-:Y:S02]  /*5060*/  PLOP3.LUT P6, PT, P3, P6, P2, 0xfe, 0x0 ;  /* 0x000000000000781c */ /* 0x000fe40001fcdf26 */
[----:B------:R-:W-:Y:S02]  /*5070*/  ISETP.NE.AND P2, PT, R26, RZ, PT ;  /* 0x000000ff1a00720c */ /* 0x000fe40003f45270 */
[----:B------:R-:W-:Y:S02]  /*5080*/  ISETP.NE.AND P3, PT, R40, R41, PT ;  /* 0x000000292800720c */ /* 0x000fe40003f65270 */
[----:B------:R-:W-:Y:S02]  /*5090*/  PLOP3.LUT P6, PT, P4, P6, P2, 0xfe, 0x0 ;  /* 0x000000000000781c */ /* 0x000fe400027cdf26 */
[----:B------:R-:W-:Y:S01]  /*50a0*/  ISETP.EQ.OR P3, PT, R27, R2, P3 ;  /* 0x000000021b00720c */ /* 0x000fe20001f62670 */
[C---:B------:R-:W-:Y:S01]  /*50b0*/  VIADD R27, R25.reuse, 0x12 ;  /* 0x00000012191b7836 */ /* 0x040fe20000000000 */
[----:B------:R-:W-:Y:S01]  /*50c0*/  PLOP3.LUT P6, PT, P5, P6, P0, 0xfe, 0x0 ;  /* 0x000000000000781c */ /* 0x000fe20002fcdf06 */
[----:B------:R-:W-:Y:S01]  /*50d0*/  VIADD R25, R25, 0x13 ;  /* 0x0000001319197836 */ /* 0x000fe20000000000 */
[----:B------:R-:W-:-:S02]  /*50e0*/  @P1 LOP3.LUT R0, R0, 0x2, RZ, 0xfc, !PT ;  /* 0x0000000200001812 */ /* 0x000fc400078efcff */
[----:B------:R-:W-:Y:S02]  /*50f0*/  ISETP.NE.AND P2, PT, R28, RZ, PT ;  /* 0x000000ff1c00720c */ /* 0x000fe40003f45270 */
[----:B------:R-:W-:Y:S02]  /*5100*/  PLOP3.LUT P6, PT, P3, P6, P1, 0xfe, 0x0 ;  /* 0x000000000000781c */ /* 0x000fe40001fcdf16 */
[----:B------:R-:W-:Y:S02]  /*5110*/  P2R R28, PR, RZ, 0x8 ;  /* 0x00000008ff1c7803 */ /* 0x000fe40000000000 */
[----:B------:R-:W-:Y:S02]  /*5120*/  LOP3.LUT P3, RZ, R0, 0x4, RZ, 0xc0, !PT ;  /* 0x0000000400ff7812 */ /* 0x000fe4000786c0ff */
[----:B------:R-:W-:Y:S02]  /*5130*/  ISETP.NE.AND P0, PT, R29, RZ, PT ;  /* 0x000000ff1d00720c */ /* 0x000fe40003f05270 */
[----:B------:R-:W-:-:S02]  /*5140*/  P2R R39, PR, RZ, 0x8 ;  /* 0x00000008ff277803 */ /* 0x000fc40000000000 */
[----:B------:R-:W-:Y:S02]  /*5150*/  LOP3.LUT P3, RZ, R0, 0x8, RZ, 0xc0, !PT ;  /* 0x0000000800ff7812 */ /* 0x000fe4000786c0ff */
[----:B-1----:R-:W-:Y:S02]  /*5160*/  SEL R26, R4, RZ, !P0 ;  /* 0x000000ff041a7207 */ /* 0x002fe40004000000 */
[----:B------:R-:W-:Y:S02]  /*5170*/  P2R R38, PR, RZ, 0x8 ;  /* 0x00000008ff267803 */ /* 0x000fe40000000000 */
[----:B------:R-:W-:Y:S01]  /*5180*/  LOP3.LUT P3, RZ, R0, 0x10, RZ, 0xc0, !PT ;  /* 0x0000001000ff7812 */ /* 0x000fe2000786c0ff */
[----:B------:R-:W-:Y:S01]  /*5190*/  IMAD.IADD R26, R5, 0x1, R26 ;  /* 0x00000001051a7824 */ /* 0x000fe200078e021a */
[----:B------:R-:W-:Y:S02]  /*51a0*/  ISETP.NE.AND P4, PT, R41, R42, PT ;  /* 0x0000002a2900720c */ /* 0x000fe40003f85270 */
[----:B------:R-:W-:-:S02]  /*51b0*/  P2R R37, PR, RZ, 0x8 ;  /* 0x00000008ff257803 */ /* 0x000fc40000000000 */
[----:B------:R-:W-:Y:S02]  /*51c0*/  LOP3.LUT P3, RZ, R0, 0x20, RZ, 0xc0, !PT ;  /* 0x0000002000ff7812 */ /* 0x000fe4000786c0ff */
[----:B------:R-:W-:Y:S02]  /*51d0*/  ISETP.NE.AND P1, PT, R30, RZ, PT ;  /* 0x000000ff1e00720c */ /* 0x000fe40003f25270 */
[----:B------:R-:W-:Y:S02]  /*51e0*/  P2R R36, PR, RZ, 0x8 ;  /* 0x00000008ff247803 */ /* 0x000fe40000000000 */
[----:B------:R-:W-:Y:S02]  /*51f0*/  LOP3.LUT P3, RZ, R0, 0x40, RZ, 0xc0, !PT ;  /* 0x0000004000ff7812 */ /* 0x000fe4000786c0ff */
[----:B------:R-:W-:Y:S02]  /*5200*/  ISETP.EQ.OR P4, PT, R27, R2, P4 ;  /* 0x000000021b00720c */ /* 0x000fe40002782670 */
[----:B------:R-:W-:-:S02]  /*5210*/  P2R R35, PR, RZ, 0x8 ;  /* 0x00000008ff237803 */ /* 0x000fc40000000000 */
[----:B------:R-:W-:Y:S02]  /*5220*/  LOP3.LUT P3, RZ, R0, 0x80, RZ, 0xc0, !PT ;  /* 0x0000008000ff7812 */ /* 0x000fe4000786c0ff */
[----:B------:R-:W-:Y:S02]  /*5230*/  SEL R27, R26, RZ, !P1 ;  /* 0x000000ff1a1b7207 */ /* 0x000fe40004800000 */
[----:B------:R-:W-:Y:S02]  /*5240*/  P2R R34, PR, RZ, 0x8 ;  /* 0x00000008ff227803 */ /* 0x000fe40000000000 */
[----:B------:R-:W-:Y:S01]  /*5250*/  LOP3.LUT P3, RZ, R0, 0x100, RZ, 0xc0, !PT ;  /* 0x0000010000ff7812 */ /* 0x000fe2000786c0ff */
[----:B------:R-:W-:Y:S01]  /*5260*/  IMAD.IADD R27, R6, 0x1, R27 ;  /* 0x00000001061b7824 */ /* 0x000fe200078e021b */
[----:B------:R-:W-:Y:S02]  /*5270*/  ISETP.NE.AND P5, PT, R42, R43, PT ;  /* 0x0000002b2a00720c */ /* 0x000fe40003fa5270 */
[----:B------:R-:W-:-:S02]  /*5280*/  P2R R33, PR, RZ, 0x8 ;  /* 0x00000008ff217803 */ /* 0x000fc40000000000 */
[C---:B------:R-:W-:Y:S02]  /*5290*/  LOP3.LUT P3, RZ, R0.reuse, 0x200, RZ, 0xc0, !PT ;  /* 0x0000020000ff7812 */ /* 0x040fe4000786c0ff */
[----:B------:R-:W-:Y:S02]  /*52a0*/  SEL R26, R27, RZ, !P2 ;  /* 0x000000ff1b1a7207 */ /* 0x000fe40005000000 */
[----:B------:R-:W-:Y:S02]  /*52b0*/  P2R R32, PR, RZ, 0x8 ;  /* 0x00000008ff207803 */ /* 0x000fe40000000000 */
[----:B------:R-:W-:Y:S01]  /*52c0*/  LOP3.LUT P3, RZ, R0, 0x400, RZ, 0xc0, !PT ;  /* 0x0000040000ff7812 */ /* 0x000fe2000786c0ff */
[----:B------:R-:W-:Y:S01]  /*52d0*/  IMAD.IADD R26, R7, 0x1, R26 ;  /* 0x00000001071a7824 */ /* 0x000fe200078e021a */
[----:B------:R-:W-:Y:S02]  /*52e0*/  ISETP.EQ.OR P5, PT, R25, R2, P5 ;  /* 0x000000021900720c */ /* 0x000fe40002fa2670 */
[----:B------:R-:W-:-:S02]  /*52f0*/  P2R R31, PR, RZ, 0x8 ;  /* 0x00000008ff1f7803 */ /* 0x000fc40000000000 */
[C---:B------:R-:W-:Y:S02]  /*5300*/  LOP3.LUT P3, RZ, R0.reuse, 0x800, RZ, 0xc0, !PT ;  /* 0x0000080000ff7812 */ /* 0x040fe4000786c0ff */
[----:B------:R-:W-:Y:S02]  /*5310*/  PLOP3.LUT P6, PT, P5, P6, P4, 0xfe, 0x0 ;  /* 0x000000000000781c */ /* 0x000fe40002fcdf46 */
[----:B------:R-:W-:Y:S02]  /*5320*/  P2R R30, PR, RZ, 0x8 ;  /* 0x00000008ff1e7803 */ /* 0x000fe40000000000 */
[----:B------:R-:W-:Y:S02]  /*5330*/  LOP3.LUT P3, RZ, R0, 0x1000, RZ, 0xc0, !PT ;  /* 0x0000100000ff7812 */ /* 0x000fe4000786c0ff */
[----:B------:R-:W-:Y:S02]  /*5340*/  SEL R25, RZ, 0x1, !P6 ;  /* 0x00000001ff197807 */ /* 0x000fe40007000000 */
[----:B------:R-:W-:-:S02]  /*5350*/  P2R R29, PR, RZ, 0x8 ;  /* 0x00000008ff1d7803 */ /* 0x000fc40000000000 */
[C---:B------:R-:W-:Y:S02]  /*5360*/  LOP3.LUT P3, RZ, R0.reuse, 0x2000, RZ, 0xc0, !PT ;  /* 0x0000200000ff7812 */ /* 0x040fe4000786c0ff */
[----:B------:R-:W-:Y:S02]  /*5370*/  LOP3.LUT P6, RZ, R0, 0x2, RZ, 0xc0, !PT ;  /* 0x0000000200ff7812 */ /* 0x000fe400078cc0ff */
        /* <DEDUP_REMOVED lines=125> */
.L_x_1004:
[----:B------:R-:W-:Y:S05]  /*5b50*/  BSYNC.RECONVERGENT B0 ;  /* 0x0000000000007941 */ /* 0x000fea0003800200 */
.L_x_1003:
        /* <DEDUP_REMOVED lines=74> */
.L_x_1002:
[----:B------:R-:W-:Y:S01]  /*6000*/  ISETP.NE.AND P0, PT, R3, RZ, PT ;  /* 0x000000ff0300720c */ /* 0x000fe20003f05270 */
[----:B------:R-:W-:Y:S01]  /*6010*/  IMAD.MOV.U32 R53, RZ, RZ, RZ ;  /* 0x000000ffff357224 */ /* 0x000fe200078e00ff */
[----:B0-----:R-:W-:-:S11]  /*6020*/  LOP3.LUT R0, R0, 0xfffffffd, RZ, 0xc0, !PT ;  /* 0xfffffffd00007812 */ /* 0x001fd600078ec0ff */
[----:B------:R-:W0:Y:S01]  /*6030*/  @!P0 LDC.64 R56, c[0x0][0x388] ;  /* 0x0000e200ff388b82 */ /* 0x000e220000000a00 */
[----:B------:R-:W-:Y:S01]  /*6040*/  IMAD R55, R3, 0x14, RZ ;  /* 0x0000001403377824 */ /* 0x000fe200078e02ff */
[----:B------:R-:W-:Y:S02]  /*6050*/  ISETP.NE.AND P4, PT, R24, R25, PT ;  /* 0x000000191800720c */ /* 0x000fe40003f85270 */
[----:B------:R-:W-:Y:S02]  /*6060*/  ISETP.NE.AND P3, PT, R25, R26, PT ;  /* 0x0000001a1900720c */ /* 0x000fe40003f65270 */
[----:B------:R-:W-:Y:S01]  /*6070*/  @P0 LOP3.LUT R0, R0, 0x2, RZ, 0xfc, !PT ;  /* 0x0000000200000812 */ /* 0x000fe200078efcff */
[----:B0-----:R-:W-:-:S05]  /*6080*/  @!P0 IMAD.WIDE.U32 R56, R58, 0x4, R56 ;  /* 0x000000043a388825 */ /* 0x001fca00078e0038 */
[----:B------:R0:W5:Y:S01]  /*6090*/  @!P0 LDG.E R53, desc[UR8][R56.64] ;  /* 0x0000000838358981 */ /* 0x000162000c1e1900 */
[C---:B------:R-:W-:Y:S01]  /*60a0*/  VIADD R59, R55.reuse, 0x1 ;  /* 0x00000001373b7836 */ /* 0x040fe20000000000 */
[----:B------:R-:W-:Y:S01]  /*60b0*/  ISETP.NE.AND P0, PT, R26, R27, PT ;  /* 0x0000001b1a00720c */ /* 0x000fe20003f05270 */
[----:B------:R-:W-:Y:S01]  /*60c0*/  VIADD R25, R55, 0x2 ;  /* 0x0000000237197836 */ /* 0x000fe20000000000 */
[----:B------:R-:W-:Y:S02]  /*60d0*/  LEA R26, R3, UR4, 0x2 ;  /* 0x00000004031a7c11 */ /* 0x000fe4000f8e10ff */
[-C--:B------:R-:W-:Y:S02]  /*60e0*/  ISETP.EQ.OR P4, PT, R59, R2.reuse, P4 ;  /* 0x000000023b00720c */ /* 0x080fe40002782670 */
[-C--:B------:R-:W-:Y:S01]  /*60f0*/  ISETP.EQ.OR P3, PT, R25, R2.reuse, P3 ;  /* 0x000000021900720c */ /* 0x080fe20001f62670 */
[----:B------:R-:W-:Y:S01]  /*6100*/  VIADD R25, R55, 0x3 ;  /* 0x0000000337197836 */ /* 0x000fe20000000000 */
[----:B-1----:R-:W-:Y:S01]  /*6110*/  SEL R46, R4, RZ, !P4 ;  /* 0x000000ff042e7207 */ /* 0x002fe20006000000 */
[----:B------:R-:W-:Y:S01]  /*6120*/  STS [R26+0x3fc], R43 ;  /* 0x0003fc2b1a007388 */ /* 0x000fe20000000800 */
[----:B------:R-:W-:Y:S03]  /*6130*/  BAR.SYNC.DEFER_BLOCKING 0x0 ;  /* 0x0000000000007b1d */ /* 0x000fe60000010000 */
[----:B------:R-:W-:Y:S01]  /*6140*/  IMAD.IADD R46, R5, 0x1, R46 ;  /* 0x00000001052e7824 */ /* 0x000fe200078e022e */
[----:B------:R-:W-:Y:S01]  /*6150*/  ISETP.EQ.OR P1, PT, R25, R2, P0 ;  /* 0x000000021900720c */ /* 0x000fe20000722670 */
[----:B------:R-:W-:Y:S01]  /*6160*/  VIADD R25, R55, 0x4 ;  /* 0x0000000437197836 */ /* 0x000fe20000000000 */
[----:B------:R-:W-:-:S02]  /*6170*/  ISETP.NE.AND P2, PT, R27, R28, PT ;  /* 0x0000001c1b00720c */ /* 0x000fc40003f45270 */
[----:B0-----:R-:W-:Y:S02]  /*6180*/  SEL R57, R46, RZ, !P3 ;  /* 0x000000ff2e397207 */ /* 0x001fe40005800000 */
[----:B------:R-:W-:Y:S02]  /*6190*/  ISETP.NE.AND P0, PT, R3, RZ, PT ;  /* 0x000000ff0300720c */ /* 0x000fe40003f05270 */
[----:B------:R-:W-:Y:S01]  /*61a0*/  LOP3.LUT R0, R0, 0xffffbfff, RZ, 0xc0, !PT ;  /* 0xffffbfff00007812 */ /* 0x000fe200078ec0ff */
[----:B------:R-:W-:Y:S01]  /*61b0*/  IMAD.IADD R57, R6, 0x1, R57 ;  /* 0x0000000106397824 */ /* 0x000fe200078e0239 */
[----:B------:R-:W-:Y:S01]  /*61c0*/  ISETP.EQ.OR P2, PT, R25, R2, P2 ;  /* 0x000000021900720c */ /* 0x000fe20001742670 */
[----:B------:R-:W-:Y:S02]  /*61d0*/  VIADD R25, R55, 0x5 ;  /* 0x0000000537197836 */ /* 0x000fe40000000000 */
[----:B------:R-:W-:Y:S02]  /*61e0*/  @P1 LOP3.LUT R0, R0, 0x4000, RZ, 0xfc, !PT ;  /* 0x0000400000001812 */ /* 0x000fe400078efcff */
[----:B------:R-:W-:-:S02]  /*61f0*/  SEL R46, R57, RZ, !P1 ;  /* 0x000000ff392e7207 */ /* 0x000fc40004800000 */
[----:B------:R-:W-:Y:S02]  /*6200*/  ISETP.NE.AND P1, PT, R28, R29, PT ;  /* 0x0000001d1c00720c */ /* 0x000fe40003f25270 */
[----:B------:R-:W-:Y:S01]  /*6210*/  LOP3.LUT R0, R0, 0xffffdfff, RZ, 0xc0, !PT ;  /* 0xffffdfff00007812 */ /* 0x000fe200078ec0ff */
[----:B------:R-:W-:Y:S01]  /*6220*/  IMAD.IADD R46, R7, 0x1, R46 ;  /* 0x00000001072e7824 */ /* 0x000fe200078e022e */
[----:B------:R-:W-:Y:S01]  /*6230*/  ISETP.EQ.OR P1, PT, R25, R2, P1 ;  /* 0x000000021900720c */ /* 0x000fe20000f22670 */
[----:B------:R-:W-:Y:S01]  /*6240*/  VIADD R25, R55, 0x6 ;  /* 0x0000000637197836 */ /* 0x000fe20000000000 */
[----:B------:R-:W-:Y:S02]  /*6250*/  @P2 LOP3.LUT R0, R0, 0x2000, RZ, 0xfc, !PT ;  /* 0x0000200000002812 */ /* 0x000fe400078efcff */
[----:B------:R-:W-:Y:S02]  /*6260*/  SEL R27, R46, RZ, !P2 ;  /* 0x000000ff2e1b7207 */ /* 0x000fe40005000000 */
[----:B------:R-:W-:-:S02]  /*6270*/  LOP3.LUT R0, R0, 0xffffefff, RZ, 0xc0, !PT ;  /* 0xffffefff00007812 */ /* 0x000fc400078ec0ff */
[----:B------:R-:W-:Y:S01]  /*6280*/  ISETP.NE.AND P2, PT, R40, R41, PT ;  /* 0x000000292800720c */ /* 0x000fe20003f45270 */
[----:B--2---:R-:W-:-:S04]  /*6290*/  IMAD.IADD R27, R8, 0x1, R27 ;  /* 0x00000001081b7824 */ /* 0x004fc800078e021b */
[----:B------:R-:W-:Y:S02]  /*62a0*/  @P1 LOP3.LUT R0, R0, 0x1000, RZ, 0xfc, !PT ;  /* 0x0000100000001812 */ /* 0x000fe400078efcff */
[----:B------:R-:W-:Y:S02]  /*62b0*/  SEL R28, R27, RZ, !P1 ;  /* 0x000000ff1b1c7207 */ /* 0x000fe40004800000 */
[----:B------:R-:W-:-:S03]  /*62c0*/  LOP3.LUT R0, R0, 0xfffff7ff, RZ, 0xc0, !PT ;  /* 0xfffff7ff00007812 */ /* 0x000fc600078ec0ff */
[----:B------:R-:W-:Y:S01]  /*62d0*/  IMAD.IADD R28, R9, 0x1, R28 ;  /* 0x00000001091c7824 */ /* 0x000fe200078e021c */
[----:B-----5:R0:W1:Y:S01]  /*62e0*/  @P0 LDS R53, [R26+0x3f8] ;  /* 0x0003f8001a350984 */ /* 0x0200620000000800 */
[----:B------:R-:W-:-:S04]  /*62f0*/  ISETP.NE.AND P0, PT, R29, R30, PT ;  /* 0x0000001e1d00720c */ /* 0x000fc80003f05270 */
[----:B------:R-:W-:Y:S01]  /*6300*/  ISETP.EQ.OR P0, PT, R25, R2, P0 ;  /* 0x000000021900720c */ /* 0x000fe20000702670 */
[----:B------:R-:W-:-:S03]  /*6310*/  VIADD R25, R55, 0x7 ;  /* 0x0000000737197836 */ /* 0x000fc60000000000 */
[----:B------:R-:W-:-:S05]  /*6320*/  SEL R27, R28, RZ, !P0 ;  /* 0x000000ff1c1b7207 */ /* 0x000fca0004000000 */
[----:B------:R-:W-:-:S04]  /*6330*/  IMAD.IADD R27, R10, 0x1, R27 ;  /* 0x000000010a1b7824 */ /* 0x000fc800078e021b */
[----:B------:R-:W-:Y:S02]  /*6340*/  @P0 LOP3.LUT R0, R0, 0x800, RZ, 0xfc, !PT ;  /* 0x0000080000000812 */ /* 0x000fe400078efcff */
[----:B------:R-:W-:Y:S02]  /*6350*/  ISETP.NE.AND P0, PT, R30, R31, PT ;  /* 0x0000001f1e00720c */ /* 0x000fe40003f05270 */
[----:B------:R-:W-:Y:S02]  /*6360*/  LOP3.LUT R0, R0, 0xfffffbff, RZ, 0xc0, !PT ;  /* 0xfffffbff00007812 */ /* 0x000fe400078ec0ff */
[----:B------:R-:W-:Y:S01]  /*6370*/  ISETP.EQ.OR P1, PT, R25, R2, P0 ;  /* 0x000000021900720c */ /* 0x000fe20000722670 */
[----:B------:R-:W-:Y:S01]  /*6380*/  VIADD R25, R55, 0x8 ;  /* 0x0000000837197836 */ /* 0x000fe20000000000 */
[----:B------:R-:W-:Y:S02]  /*6390*/  ISETP.NE.AND P0, PT, R31, R32, PT ;  /* 0x000000201f00720c */ /* 0x000fe40003f05270 */
[----:B0-----:R-:W-:-:S05]  /*63a0*/  SEL R26, R27, RZ, !P1 ;  /* 0x000000ff1b1a7207 */ /* 0x001fca0004800000 */
[----:B------:R-:W-:-:S04]  /*63b0*/  IMAD.IADD R26, R11, 0x1, R26 ;  /* 0x000000010b1a7824 */ /* 0x000fc800078e021a */
[----:B------:R-:W-:Y:S02]  /*63c0*/  @P1 LOP3.LUT R0, R0, 0x400, RZ, 0xfc, !PT ;  /* 0x0000040000001812 */ /* 0x000fe400078efcff */
[----:B------:R-:W-:Y:S01]  /*63d0*/  ISETP.EQ.OR P1, PT, R25, R2, P0 ;  /* 0x000000021900720c */ /* 0x000fe20000722670 */
[----:B------:R-:W-:Y:S01]  /*63e0*/  VIADD R25, R55, 0x9 ;  /* 0x0000000937197836 */ /* 0x000fe20000000000 */
[----:B------:R-:W-:Y:S02]  /*63f0*/  LOP3.LUT R0, R0, 0xfffffdff, RZ, 0xc0, !PT ;  /* 0xfffffdff00007812 */ /* 0x000fe400078ec0ff */
[----:B------:R-:W-:Y:S02]  /*6400*/  ISETP.NE.AND P0, PT, R32, R33, PT ;  /* 0x000000212000720c */ /* 0x000fe40003f05270 */
[----:B------:R-:W-:-:S05]  /*6410*/  SEL R27, R26, RZ, !P1 ;  /* 0x000000ff1a1b7207 */ /* 0x000fca0004800000 */
[----:B---3--:R-:W-:Y:S02]  /*6420*/  IMAD.IADD R27, R12, 0x1, R27 ;  /* 0x000000010c1b7824 */ /* 0x008fe400078e021b */
[----:B------:R-:W-:Y:S02]  /*6430*/  @P1 LOP3.LUT R0, R0, 0x200, RZ, 0xfc, !PT ;  /* 0x0000020000001812 */ /* 0x000fe400078efcff */
[----:B------:R-:W-:Y:S01]  /*6440*/  ISETP.EQ.OR P1, PT, R25, R2, P0 ;  /* 0x000000021900720c */ /* 0x000fe20000722670 */
[----:B------:R-:W-:Y:S01]  /*6450*/  VIADD R25, R55, 0xa ;  /* 0x0000000a37197836 */ /* 0x000fe20000000000 */
[----:B------:R-:W-:Y:S02]  /*6460*/  LOP3.LUT R0, R0, 0xfffffeff, RZ, 0xc0, !PT ;  /* 0xfffffeff00007812 */ /* 0x000fe400078ec0ff */
[----:B------:R-:W-:Y:S02]  /*6470*/  ISETP.NE.AND P0, PT, R33, R34, PT ;  /* 0x000000222100720c */ /* 0x000fe40003f05270 */
[----:B------:R-:W-:-:S05]  /*6480*/  SEL R26, R27, RZ, !P1 ;  /* 0x000000ff1b1a7207 */ /* 0x000fca0004800000 */
[----:B------:R-:W-:Y:S02]  /*6490*/  IMAD.IADD R26, R13, 0x1, R26 ;  /* 0x000000010d1a7824 */ /* 0x000fe400078e021a */
        /* <DEDUP_REMOVED lines=20> */
[----:B----4-:R-:W-:Y:S02]  /*65e0*/  IMAD.IADD R27, R16, 0x1, R27 ;  /* 0x00000001101b7824 */ /* 0x010fe400078e021b */
        /* <DEDUP_REMOVED lines=17> */
[----:B------:R-:W-:Y:S02]  /*6700*/  ISETP.NE.AND P0, PT, R39, R40, PT ;  /* 0x000000282700720c */ /* 0x000fe40003f05270 */
[----:B------:R-:W-:Y:S02]  /*6710*/  LOP3.LUT R0, R0, 0xfffffffb, RZ, 0xc0, !PT ;  /* 0xfffffffb00007812 */ /* 0x000fe400078ec0ff */
[----:B------:R-:W-:Y:S01]  /*6720*/  ISETP.EQ.OR P6, PT, R25, R2, P0 ;  /* 0x000000021900720c */ /* 0x000fe200007c2670 */
[----:B------:R-:W-:Y:S01]  /*6730*/  VIADD R25, R55, 0x11 ;  /* 0x0000001137197836 */ /* 0x000fe20000000000 */
[----:B------:R-:W-:-:S02]  /*6740*/  SEL R26, R27, RZ, !P1 ;  /* 0x000000ff1b1a7207 */ /* 0x000fc40004800000 */
[----:B------:R-:W-:Y:S02]  /*6750*/  P2R R36, PR, RZ, 0x40 ;  /* 0x00000040ff247803 */ /* 0x000fe40000000000 */
[----:B-1----:R-:W-:Y:S01]  /*6760*/  ISETP.NE.AND P0, PT, R53, R24, PT ;  /* 0x000000183500720c */ /* 0x002fe20003f05270 */
[----:B------:R-:W-:Y:S01]  /*6770*/  IMAD.IADD R26, R19, 0x1, R26 ;  /* 0x00000001131a7824 */ /* 0x000fe200078e021a */
[----:B------:R-:W-:Y:S02]  /*6780*/  @P1 LOP3.LUT R0, R0, 0x4, RZ, 0xfc, !PT ;  /* 0x0000000400001812 */ /* 0x000fe400078efcff */
[----:B------:R-:W-:Y:S02]  /*6790*/  ISETP.EQ.OR P5, PT, R55, R2, P0 ;  /* 0x000000023700720c */ /* 0x000fe400007a2670 */
[----:B------:R-:W-:Y:S02]  /*67a0*/  LOP3.LUT R0, R0, 0xfffffffe, RZ, 0xc0, !PT ;  /* 0xfffffffe00007812 */ /* 0x000fe400078ec0ff */
[----:B------:R-:W-:-:S02]  /*67b0*/  SEL R27, R26, RZ, !P6 ;  /* 0x000000ff1a1b7207 */ /* 0x000fc40007000000 */
[----:B------:R-:W-:Y:S02]  /*67c0*/  @P6 LOP3.LUT R0, R0, 0x1, RZ, 0xfc, !PT ;  /* 0x0000000100006812 */ /* 0x000fe400078efcff */
[----:B------:R-:W-:Y:S01]  /*67d0*/  ISETP.EQ.OR P2, PT, R25, R2, P2 ;  /* 0x000000021900720c */ /* 0x000fe20001742670 */
[----:B------:R-:W-:Y:S01]  /*67e0*/  IMAD.IADD R27, R20, 0x1, R27 ;  /* 0x00000001141b7824 */ /* 0x000fe200078e021b */
[C---:B------:R-:W-:Y:S01]  /*67f0*/  LOP3.LUT P6, RZ, R0.reuse, 0x8, RZ, 0xc0, !PT ;  /* 0x0000000800ff7812 */ /* 0x040fe200078cc0ff */
[C---:B------:R-:W-:Y:S01]  /*6800*/  VIADD R25, R55.reuse, 0x12 ;  /* 0x0000001237197836 */ /* 0x040fe20000000000 */
[C---:B------:R-:W-:Y:S01]  /*6810*/  LOP3.LUT P0, RZ, R0.reuse, 0x2000, RZ, 0xc0, !PT ;  /* 0x0000200000ff7812 */ /* 0x040fe2000780c0ff */
[----:B------:R-:W-:Y:S01]  /*6820*/  VIADD R55, R55, 0x13 ;  /* 0x0000001337377836 */ /* 0x000fe20000000000 */
[----:B------:R-:W-:Y:S02]  /*6830*/  P2R R34, PR, RZ, 0x40 ;  /* 0x00000040ff227803 */ /* 0x000fe40000000000 */
[----:B------:R-:W-:-:S02]  /*6840*/  LOP3.LUT P6, RZ, R0, 0x20, RZ, 0xc0, !PT ;  /* 0x0000002000ff7812 */ /* 0x000fc400078cc0ff */
[----:B------:R-:W-:Y:S02]  /*6850*/  SEL R24, R27, RZ, !P2 ;  /* 0x000000ff1b187207 */ /* 0x000fe40005000000 */
[----:B------:R-:W-:Y:S02]  /*6860*/  P2R R32, PR, RZ, 0x40 ;  /* 0x00000040ff207803 */ /* 0x000fe40000000000 */
[C---:B------:R-:W-:Y:S01]  /*6870*/  LOP3.LUT P6, RZ, R0.reuse, 0x80, RZ, 0xc0, !PT ;  /* 0x0000008000ff7812 */ /* 0x040fe200078cc0ff */
[----:B------:R-:W-:Y:S01]  /*6880*/  IMAD.IADD R24, R21, 0x1, R24 ;  /* 0x0000000115187824 */ /* 0x000fe200078e0218 */
[----:B------:R-:W-:Y:S02]  /*6890*/  P2R R37, PR, RZ, 0x4 ;  /* 0x00000004ff257803 */ /* 0x000fe40000000000 */
[----:B------:R-:W-:Y:S02]  /*68a0*/  P2R R30, PR, RZ, 0x40 ;  /* 0x00000040ff1e7803 */ /* 0x000fe40000000000 */
[----:B------:R-:W-:-:S02]  /*68b0*/  LOP3.LUT P6, RZ, R0, 0x200, RZ, 0xc0, !PT ;  /* 0x0000020000ff7812 */ /* 0x000fc400078cc0ff */
[----:B------:R-:W-:Y:S02]  /*68c0*/  ISETP.NE.AND P1, PT, R41, R42, PT ;  /* 0x0000002a2900720c */ /* 0x000fe40003f25270 */
[----:B------:R-:W-:Y:S02]  /*68d0*/  P2R R28, PR, RZ, 0x40 ;  /* 0x00000040ff1c7803 */ /* 0x000fe40000000000 */
[C---:B------:R-:W-:Y:S02]  /*68e0*/  LOP3.LUT P6, RZ, R0.reuse, 0x800, RZ, 0xc0, !PT ;  /* 0x0000080000ff7812 */ /* 0x040fe400078cc0ff */
[----:B------:R-:W-:Y:S02]  /*68f0*/  ISETP.EQ.OR P1, PT, R25, R2, P1 ;  /* 0x000000021900720c */ /* 0x000fe40000f22670 */
[----:B------:R-:W-:Y:S02]  /*6900*/  P2R R26, PR, RZ, 0x40 ;  /* 0x00000040ff1a7803 */ /* 0x000fe40000000000 */
[----:B------:R-:W-:-:S02]  /*6910*/  LOP3.LUT P6, RZ, R0, 0x4000, RZ, 0xc0, !PT ;  /* 0x0000400000ff7812 */ /* 0x000fc400078cc0ff */
[----:B------:R-:W-:Y:S02]  /*6920*/  LOP3.LUT R0, R0, 0xffff7fff, RZ, 0xc0, !PT ;  /* 0xffff7fff00007812 */ /* 0x000fe400078ec0ff */
[----:B------:R-:W-:Y:S02]  /*6930*/  SEL R25, R24, RZ, !P1 ;  /* 0x000000ff18197207 */ /* 0x000fe40004800000 */
[----:B------:R-:W-:Y:S02]  /*6940*/  @P5 LOP3.LUT R0, R0, 0x8000, RZ, 0xfc, !PT ;  /* 0x0000800000005812 */ /* 0x000fe400078efcff */
[----:B------:R-:W-:Y:S01]  /*6950*/  PLOP3.LUT P5, PT, P3, P4, P5, 0xfe, 0x0 ;  /* 0x000000000000781c */ /* 0x000fe20001fa9f56 */
[----:B------:R-:W-:Y:S01]  /*6960*/  IMAD.IADD R25, R22, 0x1, R25 ;  /* 0x0000000116197824 */ /* 0x000fe200078e0219 */
[----:B------:R-:W-:Y:S02]  /*6970*/  LOP3.LUT P2, RZ, R0, 0x4, RZ, 0xc0, !PT ;  /* 0x0000000400ff7812 */ /* 0x000fe4000784c0ff */
[----:B------:R-:W-:-:S02]  /*6980*/  PLOP3.LUT P5, PT, P0, P6, P5, 0xfe, 0x0 ;  /* 0x000000000000781c */ /* 0x000fc400007adf56 */
[----:B------:R-:W-:Y:S02]  /*6990*/  P2R R35, PR, RZ, 0x4 ;  /* 0x00000004ff237803 */ /* 0x000fe40000000000 */
[----:B------:R-:W-:Y:S02]  /*69a0*/  LOP3.LUT P2, RZ, R0, 0x10, RZ, 0xc0, !PT ;  /* 0x0000001000ff7812 */ /* 0x000fe4000784c0ff */
[----:B------:R-:W-:Y:S02]  /*69b0*/  ISETP.NE.AND P6, PT, R26, RZ, PT ;  /* 0x000000ff1a00720c */ /* 0x000fe40003fc5270 */
[----:B------:R-:W-:Y:S02]  /*69c0*/  P2R R33, PR, RZ, 0x4 ;  /* 0x00000004ff217803 */ /* 0x000fe40000000000 */
[----:B------:R-:W-:Y:S02]  /*69d0*/  LOP3.LUT P2, RZ, R0, 0x40, RZ, 0xc0, !PT ;  /* 0x0000004000ff7812 */ /* 0x000fe4000784c0ff */
[----:B------:R-:W-:-:S02]  /*69e0*/  ISETP.NE.AND P0, PT, R42, R43, PT ;  /* 0x0000002b2a00720c */ /* 0x000fc40003f05270 */
[----:B------:R-:W-:Y:S02]  /*69f0*/  P2R R31, PR, RZ, 0x4 ;  /* 0x00000004ff1f7803 */ /* 0x000fe40000000000 */
[C---:B------:R-:W-:Y:S02]  /*6a00*/  LOP3.LUT P2, RZ, R0.reuse, 0x100, RZ, 0xc0, !PT ;  /* 0x0000010000ff7812 */ /* 0x040fe4000784c0ff */
[----:B------:R-:W-:Y:S02]  /*6a10*/  ISETP.EQ.OR P0, PT, R55, R2, P0 ;  /* 0x000000023700720c */ /* 0x000fe40000702670 */
[----:B------:R-:W-:Y:S02]  /*6a20*/  P2R R29, PR, RZ, 0x4 ;  /* 0x00000004ff1d7803 */ /* 0x000fe40000000000 */
[----:B------:R-:W-:Y:S02]  /*6a30*/  LOP3.LUT P2, RZ, R0, 0x400, RZ, 0xc0, !PT ;  /* 0x0000040000ff7812 */ /* 0x000fe4000784c0ff */
[----:B------:R-:W-:-:S02]  /*6a40*/  SEL R24, R25, RZ, !P0 ;  /* 0x000000ff19187207 */ /* 0x000fc40004000000 */
[----:B------:R-:W-:Y:S02]  /*6a50*/  P2R R27, PR, RZ, 0x4 ;  /* 0x00000004ff1b7803 */ /* 0x000fe40000000000 */
[----:B------:R-:W-:-:S04]  /*6a60*/  LOP3.LUT P2, RZ, R0, 0x1000, RZ, 0xc0, !PT ;  /* 0x0000100000ff7812 */ /* 0x000fc8000784c0ff */
[----:B------:R-:W-:Y:S02]  /*6a70*/  PLOP3.LUT P5, PT, P6, P2, P5, 0xfe, 0x0 ;  /* 0x000000000000781c */ /* 0x000fe400037a5f56 */
[----:B------:R-:W-:Y:S01]  /*6a80*/  ISETP.NE.AND P2, PT, R27, RZ, PT ;  /* 0x000000ff1b00720c */ /* 0x000fe20003f45270 */
[----:B------:R-:W-:Y:S01]  /*6a90*/  IMAD.IADD R27, R23, 0x1, R24 ;  /* 0x00000001171b7824 */ /* 0x000fe200078e0218 */
[----:B------:R-:W-:-:S04]  /*6aa0*/  ISETP.NE.AND P6, PT, R28, RZ, PT ;  /* 0x000000ff1c00720c */ /* 0x000fc80003fc5270 */
[----:B------:R-:W-:Y:S01]  /*6ab0*/  PLOP3.LUT P5, PT, P6, P2, P5, 0xfe, 0x0 ;  /* 0x000000000000781c */ /* 0x000fe200037a5f56 */
[----:B------:R-:W0:Y:S01]  /*6ac0*/  SHFL.UP PT, R25, R27, 0x1, RZ ;  /* 0x042000001b197989 */ /* 0x000e2200000e00ff */
        /* <DEDUP_REMOVED lines=51> */
[----:B0-----:R-:W-:Y:S02]  /*6e00*/  SEL R31, R24, RZ, P5 ;  /* 0x000000ff181f7207 */ /* 0x001fe40002800000 */
[----:B------:R-:W-:Y:S02]  /*6e10*/  SEL R24, R29, RZ, P5 ;  /* 0x000000ff1d187207 */ /* 0x000fe40002800000 */
[----:B------:R-:W-:Y:S02]  /*6e20*/  ISETP.NE.AND P5, PT, R44, 0x1f, PT ;  /* 0x0000001f2c00780c */ /* 0x000fe40003fa5270 */
[----:B------:R-:W-:Y:S01]  /*6e30*/  LOP3.LUT R36, R31, R26, RZ, 0xfc, !PT ;  /* 0x0000001a1f247212 */ /* 0x000fe200078efcff */
[----:B------:R-:W-:-:S05]  /*6e40*/  IMAD.IADD R37, R27, 0x1, R24 ;  /* 0x000000011b257824 */ /* 0x000fca00078e0218 */
[----:B------:R-:W-:Y:S05]  /*6e50*/  SHFL.UP PT, R35, R37, 0x1, RZ ;  /* 0x0420000025237989 */ /* 0x000fea00000e00ff */
[----:B------:R-:W-:-:S05]  /*6e60*/  @!P5 LEA R33, R51, UR4, 0x3 ;  /* 0x000000043321dc11 */ /* 0x000fca000f8e18ff */
[----:B------:R-:W-:Y:S01]  /*6e70*/  @!P5 STS.64 [R33], R36 ;  /* 0x000000242100d388 */ /* 0x000fe20000000a00 */
[----:B------:R-:W-:Y:S06]  /*6e80*/  BAR.SYNC.DEFER_BLOCKING 0x0 ;  /* 0x0000000000007b1d */ /* 0x000fec0000010000 */
[----:B------:R-:W0:Y:S04]  /*6e90*/  LDS.128 R28, [UR4] ;  /* 0x00000004ff1c7984 */ /* 0x000e280008000c00 */
[----:B------:R-:W1:Y:S01]  /*6ea0*/  LDS.128 R24, [UR4+0x10] ;  /* 0x00001004ff187984 */ /* 0x000e620008000c00 */
[----:B0-----:R-:W-:-:S04]  /*6eb0*/  ISETP.NE.AND P5, PT, R30, RZ, PT ;  /* 0x000000ff1e00720c */ /* 0x001fc80003fa5270 */
[----:B------:R-:W-:Y:S02]  /*6ec0*/  SEL R32, R29, RZ, !P5 ;  /* 0x000000ff1d207207 */ /* 0x000fe40006800000 */
[----:B-1----:R-:W-:-:S03]  /*6ed0*/  ISETP.NE.AND P5, PT, R24, RZ, PT ;  /* 0x000000ff1800720c */ /* 0x002fc60003fa5270 */
[----:B------:R-:W-:Y:S01]  /*6ee0*/  IMAD.IADD R32, R31, 0x1, R32 ;  /* 0x000000011f207824 */ /* 0x000fe200078e0220 */
[----:B------:R-:W-:-:S04]  /*6ef0*/  LOP3.LUT R31, R30, R28, RZ, 0xfc, !PT ;  /* 0x0000001c1e1f7212 */ /* 0x000fc800078efcff */
[----:B------:R-:W-:Y:S02]  /*6f00*/  SEL R34, R32, RZ, !P5 ;  /* 0x000000ff20227207 */ /* 0x000fe40006800000 */
[----:B------:R-:W-:-:S03]  /*6f10*/  ISETP.NE.AND P5, PT, R51, 0x2, PT ;  /* 0x000000023300780c */ /* 0x000fc60003fa5270 */
[----:B------:R-:W-:Y:S01]  /*6f20*/  IMAD.IADD R34, R25, 0x1, R34 ;  /* 0x0000000119227824 */ /* 0x000fe200078e0222 */
[----:B------:R-:W-:Y:S02]  /*6f30*/  SEL R31, R31, R28, !P5 ;  /* 0x0000001c1f1f7207 */ /* 0x000fe40006800000 */
[----:B------:R-:W-:Y:S02]  /*6f40*/  SEL R29, R32, R29, !P5 ;  /* 0x0000001d201d7207 */ /* 0x000fe40006800000 */
[----:B------:R-:W-:Y:S02]  /*6f50*/  ISETP.NE.AND P5, PT, R26, RZ, PT ;  /* 0x000000ff1a00720c */ /* 0x000fe40003fa5270 */
[----:B------:R-:W-:Y:S02]  /*6f60*/  LOP3.LUT R25, R24, R30, R28, 0xfe, !PT ;  /* 0x0000001e18197212 */ /* 0x000fe400078efe1c */
[----:B------:R-:W-:Y:S02]  /*6f70*/  SEL R32, R34, RZ, !P5 ;  /* 0x000000ff22207207 */ /* 0x000fe40006800000 */
[----:B------:R-:W-:-:S02]  /*6f80*/  ISETP.NE.AND P5, PT, R51, 0x3, PT ;  /* 0x000000033300780c */ /* 0x000fc40003fa5270 */
[----:B------:R-:W-:Y:S01]  /*6f90*/  LOP3.LUT R24, R26, R25, RZ, 0xfc, !PT ;  /* 0x000000191a187212 */ /* 0x000fe200078efcff */
[----:B------:R-:W-:Y:S01]  /*6fa0*/  IMAD.IADD R32, R27, 0x1, R32 ;  /* 0x000000011b207824 */ /* 0x000fe200078e0220 */
[----:B------:R-:W-:Y:S02]  /*6fb0*/  SEL R31, R25, R31, !P5 ;  /* 0x0000001f191f7207 */ /* 0x000fe40006800000 */
[----:B------:R-:W-:Y:S02]  /*6fc0*/  SEL R29, R34, R29, !P5 ;  /* 0x0000001d221d7207 */ /* 0x000fe40006800000 */
[----:B------:R-:W-:Y:S01]  /*6fd0*/  ISETP.NE.AND P5, PT, R51, 0x4, PT ;  /* 0x000000043300780c */ /* 0x000fe20003fa5270 */
[----:B------:R-:W-:Y:S03]  /*6fe0*/  SHFL.UP PT, R34, R36, 0x1, RZ ;  /* 0x0420000024227989 */ /* 0x000fe600000e00ff */
[----:B------:R-:W-:-:S02]  /*6ff0*/  SEL R24, R24, R31, !P5 ;  /* 0x0000001f18187207 */ /* 0x000fc40006800000 */
[----:B------:R-:W-:Y:S02]  /*7000*/  SEL R27, R32, R29, !P5 ;  /* 0x0000001d201b7207 */ /* 0x000fe40006800000 */
[----:B------:R-:W0:Y:S02]  /*7010*/  LDS.128 R28, [UR4+0x20] ;  /* 0x00002004ff1c7984 */ /* 0x000e240008000c00 */
[C---:B0-----:R-:W-:Y:S02]  /*7020*/  ISETP.NE.AND P5, PT, R28.reuse, RZ, PT ;  /* 0x000000ff1c00720c */ /* 0x041fe40003fa5270 */
[----:B------:R-:W-:Y:S02]  /*7030*/  LOP3.LUT R25, R28, R26, R25, 0xfe, !PT ;  /* 0x0000001a1c197212 */ /* 0x000fe400078efe19 */
[----:B------:R-:W-:Y:S02]  /*7040*/  SEL R32, R32, RZ, !P5 ;  /* 0x000000ff20207207 */ /* 0x000fe40006800000 */
        /* <DEDUP_REMOVED lines=13> */
[----:B------:R-:W0:Y:S01]  /*7120*/  LDS.64 R28, [UR4+0x30] ;  /* 0x00003004ff1c7984 */ /* 0x000e220008000a00 */
[----:B------:R-:W-:Y:S02]  /*7130*/  SEL R27, R38, R27, !P6 ;  /* 0x0000001b261b7207 */ /* 0x000fe40007000000 */
[----:B------:R-:W-:Y:S02]  /*7140*/  @P5 ISETP.NE.AND P6, PT, R34, RZ, PT ;  /* 0x000000ff2200520c */ /* 0x000fe40003fc5270 */
[----:B------:R-:W-:Y:S02]  /*7150*/  @P5 LOP3.LUT R34, R24, R33, RZ, 0xfc, !PT ;  /* 0x0000002118225212 */ /* 0x000fe400078efcff */
[----:B------:R-:W-:Y:S02]  /*7160*/  @P5 SEL R26, R27, RZ, !P6 ;  /* 0x000000ff1b1a5207 */ /* 0x000fe40007000000 */
[----:B------:R-:W-:-:S13]  /*7170*/  ISETP.NE.AND P6, PT, R44, RZ, P5 ;  /* 0x000000ff2c00720c */ /* 0x000fda0002fc5270 */
[----:B------:R-:W-:-:S04]  /*7180*/  @P6 IMAD.IADD R27, R35, 0x1, R26 ;  /* 0x00000001231b6824 */ /* 0x000fc800078e021a */
[----:B------:R-:W-:Y:S01]  /*7190*/  @P5 IMAD.MOV.U32 R35, RZ, RZ, R27 ;  /* 0x000000ffff235224 */ /* 0x000fe200078e001b */
[C---:B0-----:R-:W-:Y:S02]  /*71a0*/  ISETP.NE.AND P6, PT, R28.reuse, RZ, PT ;  /* 0x000000ff1c00720c */ /* 0x041fe40003fc5270 */
[----:B------:R-:W-:Y:S02]  /*71b0*/  LOP3.LUT R33, R28, R30, R25, 0xfe, !PT ;  /* 0x0000001e1c217212 */ /* 0x000fe400078efe19 */
[----:B------:R-:W-:-:S05]  /*71c0*/  SEL R38, R38, RZ, !P6 ;  /* 0x000000ff26267207 */ /* 0x000fca0007000000 */
[----:B------:R-:W-:Y:S01]  /*71d0*/  IMAD.IADD R31, R29, 0x1, R38 ;  /* 0x000000011d1f7824 */ /* 0x000fe200078e0226 */
[----:B------:R-:W-:Y:S06]  /*71e0*/  @P5 BRA `(.L_x_1006) ;  /* 0x0000000c00b05947 */ /* 0x000fec0003800000 */
        /* <DEDUP_REMOVED lines=19> */
.L_x_1008:
        /* <DEDUP_REMOVED lines=29> */
.L_x_1053:
        /* <DEDUP_REMOVED lines=64> */
.L_x_1067:
[----:B------:R-:W-:Y:S05]  /*78f0*/  @!P5 BRA `(.L_x_1010) ;  /* 0x000000040084d947 */ /* 0x000fea0003800000 */
[----:B------:R-:W-:-:S07]  /*7900*/  IMAD.MOV.U32 R40, RZ, RZ, 0x3a0 ;  /* 0x000003a0ff287424 */ /* 0x000fce00078e00ff */
.L_x_1014:
[----:B------:R-:W-:Y:S01]  /*7910*/  SHF.R.U32.HI R40, RZ, 0x1, R40 ;  /* 0x00000001ff287819 */ /* 0x000fe20000011628 */
[----:B------:R-:W-:-:S04]  /*7920*/  IMAD.WIDE R42, R41, 0x10, R38 ;  /* 0x00000010292a7825 */ /* 0x000fc800078e0226 */
[----:B------:R-:W-:-:S07]  /*7930*/  IMAD.MOV.U32 R46, RZ, RZ, R40 ;  /* 0x000000ffff2e7224 */ /* 0x000fce00078e0028 */
.L_x_1012:
        /* <DEDUP_REMOVED lines=29> */
.L_x_1070:
        /* <DEDUP_REMOVED lines=63> */
.L_x_1084:
[----:B------:R-:W-:Y:S05]  /*7f00*/  @P5 BRA `(.L_x_1014) ;  /* 0xfffffff800805947 */ /* 0x000fea000383ffff */
.L_x_1010:
        /* <DEDUP_REMOVED lines=17> */
.L_x_1016:
[----:B------:R-:W-:Y:S05]  /*8020*/  BSYNC.RECONVERGENT B0 ;  /* 0x0000000000007941 */ /* 0x000fea0003800200 */
.L_x_1015:
        /* <DEDUP_REMOVED lines=8> */
.L_x_1006:
        /* <DEDUP_REMOVED lines=75> */
.L_x_1005:
[----:B------:R-:W0:Y:S01]  /*8560*/  S2R R24, SR_LANEID ;  /* 0x0000000000187919 */ /* 0x000e220000000000 */
[----:B------:R-:W-:Y:S01]  /*8570*/  BAR.SYNC.DEFER_BLOCKING 0x0 ;  /* 0x0000000000007b1d */ /* 0x000fe20000010000 */
[----:B------:R-:W-:Y:S01]  /*8580*/  ISETP.NE.AND P0, PT, R3, RZ, PT ;  /* 0x000000ff0300720c */ /* 0x000fe20003f05270 */
[----:B------:R-:W-:-:S04]  /*8590*/  IMAD.IADD R23, R23, 0x1, R0 ;  /* 0x0000000117177824 */ /* 0x000fc800078e0200 */
[----:B------:R-:W1:Y:S01]  /*85a0*/  LDCU.64 UR6, c[0x0][0x398] ;  /* 0x00007300ff0677ac */ /* 0x000e620008000a00 */
[----:B------:R-:W2:Y:S01]  /*85b0*/  S2R R28, SR_TID.X ;  /* 0x00000000001c7919 */ /* 0x000ea20000002100 */
[----:B------:R-:W3:Y:S01]  /*85c0*/  S2R R3, SR_CTAID.X ;  /* 0x0000000000037919 */ /* 0x000ee20000002500 */
[----:B0-----:R-:W-:Y:S02]  /*85d0*/  IMAD R26, R24, 0x4c, R49 ;  /* 0x0000004c181a7824 */ /* 0x001fe400078e0231 */
[----:B------:R-:W0:Y:S03]  /*85e0*/  S2R R24, SR_TID.X ;  /* 0x0000000000187919 */ /* 0x000e260000002100 */
[----:B------:R4:W-:Y:S04]  /*85f0*/  STS.128 [R26], R4 ;  /* 0x000000041a007388 */ /* 0x0009e80000000c00 */
[----:B------:R-:W-:Y:S01]  /*8600*/  STS.128 [R26+0x10], R8 ;  /* 0x000010081a007388 */ /* 0x000fe20000000c00 */
[----:B--2---:R-:W-:-:S03]  /*8610*/  LOP3.LUT R51, R28, 0x3e0, RZ, 0xc0, !PT ;  /* 0x000003e01c337812 */ /* 0x004fc600078ec0ff */
[----:B------:R-:W-:Y:S04]  /*8620*/  STS.128 [R26+0x20], R12 ;  /* 0x0000200c1a007388 */ /* 0x000fe80000000c00 */
[----:B------:R-:W-:Y:S04]  /*8630*/  STS.128 [R26+0x30], R16 ;  /* 0x000030101a007388 */ /* 0x000fe80000000c00 */
[----:B------:R-:W-:Y:S01]  /*8640*/  STS.128 [R26+0x40], R20 ;  /* 0x000040141a007388 */ /* 0x000fe20000000c00 */
[----:B------:R-:W-:-:S03]  /*8650*/  NOP ;  /* 0x0000000000007918 */ /* 0x000fc60000000000 */
[----:B------:R-:W-:Y:S01]  /*8660*/  LDS R25, [R49] ;  /* 0x0000000031197984 */ /* 0x000fe20000000800 */
[----:B----4-:R-:W-:-:S03]  /*8670*/  LOP3.LUT R4, R28, 0x1f, RZ, 0xc0, !PT ;  /* 0x0000001f1c047812 */ /* 0x010fc600078ec0ff */
[----:B------:R-:W-:Y:S01]  /*8680*/  LDS R27, [R49+0x80] ;  /* 0x00008000311b7984 */ /* 0x000fe20000000800 */
[C---:B0-----:R-:W-:Y:S01]  /*8690*/  LOP3.LUT R6, R24.reuse, 0x3e0, RZ, 0xc0, !PT ;  /* 0x000003e018067812 */ /* 0x041fe200078ec0ff */
[----:B------:R-:W-:Y:S02]  /*86a0*/  IMAD R53, R51, 0x14, R4 ;  /* 0x0000001433357824 */ /* 0x000fe400078e0204 */
[----:B------:R-:W-:Y:S01]  /*86b0*/  LDS R5, [R49+0x100] ;  /* 0x0001000031057984 */ /* 0x000fe20000000800 */
[----:B---3--:R-:W-:Y:S02]  /*86c0*/  IMAD R4, R3, 0x1180, RZ ;  /* 0x0000118003047824 */ /* 0x008fe400078e02ff */
[C---:B------:R-:W-:Y:S01]  /*86d0*/  VIADD R51, R53.reuse, 0x60 ;  /* 0x0000006035337836 */ /* 0x040fe20000000000 */
[----:B------:R-:W-:Y:S01]  /*86e0*/  LDS R7, [R49+0x180] ;  /* 0x0001800031077984 */ /* 0x000fe20000000800 */
[C---:B------:R-:W-:Y:S02]  /*86f0*/  VIADD R55, R53.reuse, 0x80 ;  /* 0x0000008035377836 */ /* 0x040fe40000000000 */
[----:B------:R-:W-:Y:S01]  /*8700*/  VIADD R57, R53, 0xc0 ;  /* 0x000000c035397836 */ /* 0x000fe20000000000 */
        /* <DEDUP_REMOVED lines=18> */
[----:B0-----:R-:W-:-:S02]  /*8830*/  LOP3.LUT R49, R24, 0x1f, RZ, 0xc0, !PT ;  /* 0x0000001f18317812 */ /* 0x001fc400078ec0ff */
[----:B------:R-:W-:-:S03]  /*8840*/  IADD3 R3, P0, PT, R4, R53, RZ ;  /* 0x0000003504037210 */ /* 0x000fc60007f1e0ff */
[----:B------:R-:W-:Y:S02]  /*8850*/  IMAD R6, R6, 0x14, R49 ;  /* 0x0000001406067824 */ /* 0x000fe400078e0231 */
[----:B------:R-:W-:Y:S02]  /*8860*/  VIADD R49, R53, 0x40 ;  /* 0x0000004035317836 */ /* 0x000fe40000000000 */
[----:B------:R-:W-:Y:S01]  /*8870*/  IMAD.X R4, RZ, RZ, RZ, P0 ;  /* 0x000000ffff047224 */ /* 0x000fe200000e06ff */
[----:B-1----:R-:W-:-:S04]  /*8880*/  LEA R2, P0, R3, UR6, 0x2 ;  /* 0x0000000603027c11 */ /* 0x002fc8000f8010ff */
[----:B------:R-:W-:Y:S01]  /*8890*/  LEA.HI.X R3, R3, UR7, R4, 0x2, P0 ;  /* 0x0000000703037c11 */ /* 0x000fe200080f1404 */
[----:B------:R-:W0:Y:S02]  /*88a0*/  LDS R0, [UR4+0x4600] ;  /* 0x00460004ff007984 */ /* 0x000e240008000800 */
[-C--:B0-----:R-:W-:Y:S02]  /*88b0*/  ISETP.GE.AND P5, PT, R53, R0.reuse, PT ;  /* 0x000000003500720c */ /* 0x081fe40003fa6270 */
[-C--:B------:R-:W-:Y:S01]  /*88c0*/  ISETP.GE.AND P4, PT, R49, R0.reuse, PT ;  /* 0x000000003100720c */ /* 0x080fe20003f86270 */
[C---:B------:R-:W-:Y:S01]  /*88d0*/  VIADD R49, R6.reuse, 0x20 ;  /* 0x0000002006317836 */ /* 0x040fe20000000000 */
[-C--:B------:R-:W-:Y:S01]  /*88e0*/  ISETP.GE.AND P3, PT, R51, R0.reuse, PT ;  /* 0x000000003300720c */ /* 0x080fe20003f66270 */
[----:B------:R-:W-:Y:S01]  /*88f0*/  VIADD R51, R6, 0xa0 ;  /* 0x000000a006337836 */ /* 0x000fe20000000000 */
[-C--:B------:R-:W-:Y:S02]  /*8900*/  ISETP.GE.AND P2, PT, R55, R0.reuse, PT ;  /* 0x000000003700720c */ /* 0x080fe40003f46270 */
[-C--:B------:R-:W-:Y:S01]  /*8910*/  ISETP.GE.AND P1, PT, R49, R0.reuse, PT ;  /* 0x000000003100720c */ /* 0x080fe20003f26270 */
[----:B------:R-:W-:Y:S01]  /*8920*/  VIADD R49, R53, 0xe0 ;  /* 0x000000e035317836 */ /* 0x000fe20000000000 */
[-C--:B------:R-:W-:Y:S01]  /*8930*/  ISETP.GE.AND P0, PT, R51, R0.reuse, PT ;  /* 0x000000003300720c */ /* 0x080fe20003f06270 */
[----:B------:R-:W-:Y:S01]  /*8940*/  VIADD R51, R53, 0x100 ;  /* 0x0000010035337836 */ /* 0x000fe20000000000 */
[-C--:B------:R-:W-:Y:S01]  /*8950*/  ISETP.GE.AND P6, PT, R57, R0.reuse, PT ;  /* 0x000000003900720c */ /* 0x080fe20003fc6270 */
        /* <DEDUP_REMOVED lines=8> */
[C---:B------:R-:W-:Y:S02]  /*89e0*/  VIADD R49, R6.reuse, 0x160 ;  /* 0x0000016006317836 */ /* 0x040fe40000000000 */
[----:B0-----:R-:W-:Y:S01]  /*89f0*/  VIADD R25, R6, 0x180 ;  /* 0x0000018006197836 */ /* 0x001fe20000000000 */
[----:B------:R0:W-:Y:S01]  /*8a00*/  @!P2 STG.E desc[UR8][R2.64+0x200], R9 ;  /* 0x000200090200a986 */ /* 0x0001e2000c101908 */
[----:B------:R-:W-:Y:S01]  /*8a10*/  ISETP.GE.AND P2, PT, R51, R0, PT ;  /* 0x000000003300720c */ /* 0x000fe20003f46270 */
[----:B------:R-:W-:-:S02]  /*8a20*/  VIADD R53, R53, 0x1e0 ;  /* 0x000001e035357836 */ /* 0x000fc40000000000 */
[C---:B-1----:R-:W-:Y:S01]  /*8a30*/  VIADD R5, R6.reuse, 0x1a0 ;  /* 0x000001a006057836 */ /* 0x042fe20000000000 */
[----:B------:R0:W-:Y:S01]  /*8a40*/  @!P1 STG.E desc[UR8][R2.64+0x80], R27 ;  /* 0x0000801b02009986 */ /* 0x0001e2000c101908 */
[-C--:B------:R-:W-:Y:S01]  /*8a50*/  ISETP.GE.AND P1, PT, R49, R0.reuse, PT ;  /* 0x000000003100720c */ /* 0x080fe20003f26270 */
[----:B--2---:R-:W-:Y:S02]  /*8a60*/  VIADD R7, R6, 0x1c0 ;  /* 0x000001c006077836 */ /* 0x004fe40000000000 */
[----:B------:R0:W-:Y:S01]  /*8a70*/  @!P0 STG.E desc[UR8][R2.64+0x280], R11 ;  /* 0x0002800b02008986 */ /* 0x0001e2000c101908 */
[----:B------:R-:W-:-:S03]  /*8a80*/  ISETP.GE.AND P0, PT, R25, R0, PT ;  /* 0x000000001900720c */ /* 0x000fc60003f06270 */
[----:B------:R0:W-:Y:S01]  /*8a90*/  @!P6 STG.E desc[UR8][R2.64+0x300], R13 ;  /* 0x0003000d0200e986 */ /* 0x0001e2000c101908 */
[-C--:B------:R-:W-:Y:S01]  /*8aa0*/  ISETP.GE.AND P6, PT, R5, R0.reuse, PT ;  /* 0x000000000500720c */ /* 0x080fe20003fc6270 */
[C---:B------:R-:W-:Y:S02]  /*8ab0*/  VIADD R5, R6.reuse, 0x200 ;  /* 0x0000020006057836 */ /* 0x040fe40000000000 */
[----:B------:R0:W-:Y:S03]  /*8ac0*/  @!P3 STG.E desc[UR8][R2.64+0x480], R19 ;  /* 0x000480130200b986 */ /* 0x0001e6000c101908 */
        /* <DEDUP_REMOVED lines=21> */
.L_x_992:
[----:B------:R-:W-:Y:S01]  /*8c20*/  BSSY B1, `(.L_x_1017) ;  /* 0x0000006000017945 */ /* 0x000fe20003800000 */
[----:B------:R-:W-:Y:S01]  /*8c30*/  PLOP3.LUT P5, PT, P5, PT, PT, 0x8, 0x80 ;  /* 0x000000000080781c */ /* 0x000fe20002fae170 */
[----:B------:R-:W-:-:S12]  /*8c40*/  IMAD.MOV.U32 R60, RZ, RZ, -0x1 ;  /* 0xffffffffff3c7424 */ /* 0x000fd800078e00ff */
[----:B------:R-:W-:Y:S05]  /*8c50*/  WARPSYNC.COLLECTIVE R60, `(.L_x_1018) ;  /* 0x000000003c087348 */ /* 0x000fea0003c00000 */
[----:B------:R-:W-:Y:S01]  /*8c60*/  VOTE.ANY P5, P5 ;  /* 0x0000000000ff7806 */ /* 0x000fe200028a0100 */
[----:B------:R-:W-:-:S12]  /*8c70*/  ENDCOLLECTIVE ;  /* 0x000000000000791b */ /* 0x000fd80003800000 */
.L_x_1018:
[----:B------:R-:W-:Y:S05]  /*8c80*/  BSYNC B1 ;  /* 0x0000000000017941 */ /* 0x000fea0003800000 */
.L_x_1017:
[----:B------:R-:W-:Y:S05]  /*8c90*/  BRA `(.L_x_1019) ;  /* 0xffffff9800ec7947 */ /* 0x000fea000383ffff */
.L_x_994:
        /* <DEDUP_REMOVED lines=10> */
.L_x_1021:
[----:B------:R-:W-:Y:S05]  /*8d40*/  BSYNC B1 ;  /* 0x0000000000017941 */ /* 0x000fea0003800000 */
.L_x_1020:
        /* <DEDUP_REMOVED lines=12> */
.L_x_1022:
[-C--:B------:R-:W-:Y:S02]  /*8e10*/  ISETP.GE.AND P1, PT, R0, R67.reuse, PT ;  /* 0x000000430000720c */ /* 0x080fe40003f26270 */
[----:B------:R-:W-:Y:S01]  /*8e20*/  ISETP.GT.AND P3, PT, R46, R67, PT ;  /* 0x000000432e00720c */ /* 0x000fe20003f64270 */
[----:B------:R-:W-:Y:S02]  /*8e30*/  IMAD.MOV.U32 R59, RZ, RZ, R45 ;  /* 0x000000ffff3b7224 */ /* 0x000fe400078e002d */
[----:B------:R-:W-:-:S10]  /*8e40*/  IMAD.MOV.U32 R52, RZ, RZ, R68 ;  /* 0x000000ffff347224 */ /* 0x000fd400078e0044 */
[----:B------:R-:W-:Y:S05]  /*8e50*/  WARPSYNC.COLLECTIVE R60, `(.L_x_1023) ;  /* 0x000000003c087348 */ /* 0x000fea0003c00000 */
[----:B------:R0:W1:Y:S02]  /*8e60*/  SHFL.DOWN P5, R68, R59, R66, R67 ;  /* 0x080000423b447389 */ /* 0x00006400000a0043 */
[----:B01----:R-:W-:Y:S05]  /*8e70*/  ENDCOLLECTIVE ;  /* 0x000000000000791b */ /* 0x003fea0003800000 */
.L_x_1023:
        /* <DEDUP_REMOVED lines=12> */
.L_x_1024:
[----:B------:R-:W-:Y:S02]  /*8f40*/  IMAD.MOV.U32 R59, RZ, RZ, R50 ;  /* 0x000000ffff3b7224 */ /* 0x000fe400078e0032 */
[----:B------:R-:W-:-:S07]  /*8f50*/  IMAD.MOV.U32 R62, RZ, RZ, R68 ;  /* 0x000000ffff3e7224 */ /* 0x000fce00078e0044 */
[----:B------:R-:W-:Y:S05]  /*8f60*/  WARPSYNC.COLLECTIVE R60, `(.L_x_1025) ;  /* 0x000000003c087348 */ /* 0x000fea0003c00000 */
[----:B------:R0:W1:Y:S02]  /*8f70*/  SHFL.DOWN P5, R68, R59, R66, R67 ;  /* 0x080000423b447389 */ /* 0x00006400000a0043 */
[----:B01----:R-:W-:Y:S05]  /*8f80*/  ENDCOLLECTIVE ;  /* 0x000000000000791b */ /* 0x003fea0003800000 */
.L_x_1025:
        /* <DEDUP_REMOVED lines=10> */
.L_x_1026:
[----:B------:R-:W-:Y:S01]  /*9030*/  IMAD.MOV.U32 R59, RZ, RZ, R44 ;  /* 0x000000ffff3b7224 */ /* 0x000fe200078e002c */
[----:B------:R-:W-:-:S07]  /*9040*/  SEL R45, R68, RZ, !P3 ;  /* 0x000000ff442d7207 */ /* 0x000fce0005800000 */
[----:B------:R-:W-:Y:S05]  /*9050*/  WARPSYNC.COLLECTIVE R60, `(.L_x_1027) ;  /* 0x000000003c087348 */ /* 0x000fea0003c00000 */
[----:B------:R0:W1:Y:S02]  /*9060*/  SHFL.DOWN P5, R68, R59, R66, R67 ;  /* 0x080000423b447389 */ /* 0x00006400000a0043 */
[----:B01----:R-:W-:Y:S05]  /*9070*/  ENDCOLLECTIVE ;  /* 0x000000000000791b */ /* 0x003fea0003800000 */
.L_x_1027:
[----:B------:R-:W-:-:S05]  /*9080*/  LOP3.LUT P1, R64, R50, RZ, R45, 0xfa, !PT ;  /* 0x000000ff32407212 */ /* 0x000fca000782fa2d */
[----:B------:R-:W-:Y:S02]  /*9090*/  IMAD.MOV.U32 R59, RZ, RZ, R64 ;  /* 0x000000ffff3b7224 */ /* 0x000fe400078e0040 */
[----:B------:R-:W-:Y:S02]  /*90a0*/  IMAD.MOV.U32 R66, RZ, RZ, 0x8 ;  /* 0x00000008ff427424 */ /* 0x000fe400078e00ff */
[----:B------:R-:W-:-:S07]  /*90b0*/  IMAD.MOV.U32 R63, RZ, RZ, R68 ;  /* 0x000000ffff3f7224 */ /* 0x000fce00078e0044 */
[----:B------:R-:W-:Y:S05]  /*90c0*/  WARPSYNC.COLLECTIVE R60, `(.L_x_1028) ;  /* 0x000000003c087348 */ /* 0x000fea0003c00000 */
[----:B------:R0:W1:Y:S02]  /*90d0*/  SHFL.DOWN P5, R68, R59, R66, R67 ;  /* 0x080000423b447389 */ /* 0x00006400000a0043 */
[----:B01----:R-:W-:Y:S05]  /*90e0*/  ENDCOLLECTIVE ;  /* 0x000000000000791b */ /* 0x003fea0003800000 */
.L_x_1028:
        /* <DEDUP_REMOVED lines=11> */
.L_x_1029:
[----:B------:R-:W-:-:S05]  /*91a0*/  LOP3.LUT P2, R50, R64, RZ, R45, 0xfa, !PT ;  /* 0x000000ff40327212 */ /* 0x000fca000784fa2d */
[----:B------:R-:W-:Y:S02]  /*91b0*/  IMAD.MOV.U32 R59, RZ, RZ, R50 ;  /* 0x000000ffff3b7224 */ /* 0x000fe400078e0032 */
[----:B------:R-:W-:Y:S02]  /*91c0*/  IMAD.MOV.U32 R66, RZ, RZ, 0x10 ;  /* 0x00000010ff427424 */ /* 0x000fe400078e00ff */
[----:B------:R-:W-:-:S07]  /*91d0*/  IMAD.MOV.U32 R52, RZ, RZ, R68 ;  /* 0x000000ffff347224 */ /* 0x000fce00078e0044 */
[----:B------:R-:W-:Y:S05]  /*91e0*/  WARPSYNC.COLLECTIVE R60, `(.L_x_1030) ;  /* 0x000000003c087348 */ /* 0x000fea0003c00000 */
[----:B------:R0:W1:Y:S02]  /*91f0*/  SHFL.DOWN P5, R68, R59, R66, R67 ;  /* 0x080000423b447389 */ /* 0x00006400000a0043 */
[----:B01----:R-:W-:Y:S05]  /*9200*/  ENDCOLLECTIVE ;  /* 0x000000000000791b */ /* 0x003fea0003800000 */
.L_x_1030:
        /* <DEDUP_REMOVED lines=9> */
.L_x_1031:
        /* <DEDUP_REMOVED lines=10> */
.L_x_1032:
[----:B------:R-:W-:-:S05]  /*9340*/  IADD3 R62, P1, PT, R44, 0x200, RZ ;  /* 0x000002002c3e7810 */ /* 0x000fca0007f3e0ff */
[----:B------:R-:W-:Y:S01]  /*9350*/  IMAD.X R63, RZ, RZ, R45, P1 ;  /* 0x000000ffff3f7224 */ /* 0x000fe200008e062d */
[----:B------:R-:W-:Y:S07]  /*9360*/  BRA `(.L_x_1033) ;  /* 0xffffff9800387947 */ /* 0x000fee000383ffff */
.L_x_996:
[----:B------:R-:W-:Y:S01]  /*9370*/  BSSY B1, `(.L_x_1034) ;  /* 0x0000006000017945 */ /* 0x000fe20003800000 */
[----:B------:R-:W-:Y:S01]  /*9380*/  PLOP3.LUT P5, PT, P5, PT, PT, 0x8, 0x80 ;  /* 0x000000000080781c */ /* 0x000fe20002fae170 */
[----:B------:R-:W-:-:S12]  /*9390*/  IMAD.MOV.U32 R60, RZ, RZ, -0x1 ;  /* 0xffffffffff3c7424 */ /* 0x000fd800078e00ff */
[----:B------:R-:W-:Y:S05]  /*93a0*/  WARPSYNC.COLLECTIVE R60, `(.L_x_1035) ;  /* 0x000000003c087348 */ /* 0x000fea0003c00000 */
[----:B------:R-:W-:Y:S01]  /*93b0*/  VOTE.ANY P5, P5 ;  /* 0x0000000000ff7806 */ /* 0x000fe200028a0100 */
[----:B------:R-:W-:-:S12]  /*93c0*/  ENDCOLLECTIVE ;  /* 0x000000000000791b */ /* 0x000fd80003800000 */
.L_x_1035:
[----:B------:R-:W-:Y:S05]  /*93d0*/  BSYNC B1 ;  /* 0x0000000000017941 */ /* 0x000fea0003800000 */
.L_x_1034:
[----:B------:R-:W-:Y:S05]  /*93e0*/  BRA `(.L_x_1036) ;  /* 0xffffff9800a87947 */ /* 0x000fea000383ffff */
.L_x_998:
[----:B------:R-:W-:Y:S01]  /*93f0*/  BSSY B1, `(.L_x_1037) ;  /* 0x0000006000017945 */ /* 0x000fe20003800000 */
[----:B------:R-:W-:Y:S01]  /*9400*/  PLOP3.LUT P5, PT, P5, PT, PT, 0x8, 0x80 ;  /* 0x000000000080781c */ /* 0x000fe20002fae170 */
[----:B------:R-:W-:-:S12]  /*9410*/  IMAD.MOV.U32 R60, RZ, RZ, -0x1 ;  /* 0xffffffffff3c7424 */ /* 0x000fd800078e00ff */
[----:B------:R-:W-:Y:S05]  /*9420*/  WARPSYNC.COLLECTIVE R60, `(.L_x_1038) ;  /* 0x000000003c087348 */ /* 0x000fea0003c00000 */
[----:B------:R-:W-:Y:S01]  /*9430*/  VOTE.ANY R60, PT, P5 ;  /* 0x00000000003c7806 */ /* 0x000fe200028e0100 */
[----:B------:R-:W-:Y:S06]  /*9440*/  ENDCOLLECTIVE ;  /* 0x000000000000791b */ /* 0x000fec0003800000 */
.L_x_1038:
[----:B------:R-:W-:Y:S05]  /*9450*/  BSYNC B1 ;  /* 0x0000000000017941 */ /* 0x000fea0003800000 */
.L_x_1037:
        /* <DEDUP_REMOVED lines=12> */
.L_x_1039:
[----:B------:R-:W-:Y:S01]  /*9520*/  ISETP.GE.AND P0, PT, R0, R67, PT ;  /* 0x000000430000720c */ /* 0x000fe20003f06270 */
[----:B------:R-:W-:Y:S02]  /*9530*/  IMAD.MOV.U32 R59, RZ, RZ, R45 ;  /* 0x000000ffff3b7224 */ /* 0x000fe400078e002d */
[----:B------:R-:W-:-:S10]  /*9540*/  IMAD.MOV.U32 R58, RZ, RZ, R68 ;  /* 0x000000ffff3a7224 */ /* 0x000fd400078e0044 */
[----:B------:R-:W-:Y:S05]  /*9550*/  WARPSYNC.COLLECTIVE R60, `(.L_x_1040) ;  /* 0x000000003c087348 */ /* 0x000fea0003c00000 */
[----:B------:R0:W1:Y:S02]  /*9560*/  SHFL.DOWN P5, R68, R59, R66, R67 ;  /* 0x080000423b447389 */ /* 0x00006400000a0043 */
[----:B01----:R-:W-:Y:S05]  /*9570*/  ENDCOLLECTIVE ;  /* 0x000000000000791b */ /* 0x003fea0003800000 */
.L_x_1040:
        /* <DEDUP_REMOVED lines=11> */
.L_x_1041:
[----:B------:R-:W-:Y:S01]  /*9630*/  ISETP.GT.AND P0, PT, R45, R67, PT ;  /* 0x000000432d00720c */ /* 0x000fe20003f04270 */
[----:B------:R-:W-:Y:S02]  /*9640*/  IMAD.MOV.U32 R59, RZ, RZ, R58 ;  /* 0x000000ffff3b7224 */ /* 0x000fe400078e003a */
[----:B------:R-:W-:-:S10]  /*9650*/  IMAD.MOV.U32 R44, RZ, RZ, R68 ;  /* 0x000000ffff2c7224 */ /* 0x000fd400078e0044 */
[----:B------:R-:W-:Y:S05]  /*9660*/  WARPSYNC.COLLECTIVE R60, `(.L_x_1042) ;  /* 0x000000003c087348 */ /* 0x000fea0003c00000 */
[----:B------:R0:W1:Y:S02]  /*9670*/  SHFL.DOWN P5, R68, R59, R66, R67 ;  /* 0x080000423b447389 */ /* 0x00006400000a0043 */
[----:B01----:R-:W-:Y:S05]  /*9680*/  ENDCOLLECTIVE ;  /* 0x000000000000791b */ /* 0x003fea0003800000 */
.L_x_1042:
        /* <DEDUP_REMOVED lines=9> */
.L_x_1043:
        /* <DEDUP_REMOVED lines=9> */
.L_x_1044:
        /* <DEDUP_REMOVED lines=10> */
.L_x_1045:
[----:B------:R-:W-:Y:S02]  /*9850*/  IMAD.MOV.U32 R59, RZ, RZ, R58 ;  /* 0x000000ffff3b7224 */ /* 0x000fe400078e003a */
[----:B------:R-:W-:-:S07]  /*9860*/  IMAD.MOV.U32 R69, RZ, RZ, R68 ;  /* 0x000000ffff457224 */ /* 0x000fce00078e0044 */
[----:B------:R-:W-:Y:S05]  /*9870*/  WARPSYNC.COLLECTIVE R60, `(.L_x_1046) ;  /* 0x000000003c087348 */ /* 0x000fea0003c00000 */
[----:B------:R0:W1:Y:S02]  /*9880*/  SHFL.DOWN P5, R68, R59, R66, R67 ;  /* 0x080000423b447389 */ /* 0x00006400000a0043 */
[----:B01----:R-:W-:Y:S05]  /*9890*/  ENDCOLLECTIVE ;  /* 0x000000000000791b */ /* 0x003fea0003800000 */
.L_x_1046:
        /* <DEDUP_REMOVED lines=10> */
.L_x_1047:
[----:B------:R-:W-:Y:S01]  /*9940*/  ISETP.GT.AND P1, PT, R44, R67, PT ;  /* 0x000000432c00720c */ /* 0x000fe20003f24270 */
[----:B------:R-:W-:-:S04]  /*9950*/  IMAD.IADD R45, R58, 0x1, R45 ;  /* 0x000000013a2d7824 */ /* 0x000fc800078e022d */
[----:B------:R-:W-:Y:S02]  /*9960*/  IMAD.MOV.U32 R59, RZ, RZ, R45 ;  /* 0x000000ffff3b7224 */ /* 0x000fe400078e002d */
[----:B------:R-:W-:-:S07]  /*9970*/  IMAD.MOV.U32 R58, RZ, RZ, R68 ;  /* 0x000000ffff3a7224 */ /* 0x000fce00078e0044 */
[----:B------:R-:W-:Y:S05]  /*9980*/  WARPSYNC.COLLECTIVE R60, `(.L_x_1048) ;  /* 0x000000003c087348 */ /* 0x000fea0003c00000 */
[----:B------:R0:W1:Y:S02]  /*9990*/  SHFL.DOWN P5, R68, R59, R66, R67 ;  /* 0x080000423b447389 */ /* 0x00006400000a0043 */
[----:B01----:R-:W-:Y:S05]  /*99a0*/  ENDCOLLECTIVE ;  /* 0x000000000000791b */ /* 0x003fea0003800000 */
.L_x_1048:
        /* <DEDUP_REMOVED lines=13> */
.L_x_1049:
[----:B------:R-:W-:Y:S05]  /*9a80*/  BRA `(.L_x_1050) ;  /* 0xffffff9400fc7947 */ /* 0x000fea000383ffff */
.L_x_1007:
[----:B------:R-:W-:Y:S01]  /*9a90*/  BSSY B0, `(.L_x_1051) ;  /* 0x0000006000007945 */ /* 0x000fe20003800000 */
[----:B------:R-:W-:Y:S01]  /*9aa0*/  PLOP3.LUT P5, PT, P5, PT, PT, 0x8, 0x80 ;  /* 0x000000000080781c */ /* 0x000fe20002fae170 */
[----:B------:R-:W-:-:S12]  /*9ab0*/  IMAD.MOV.U32 R60, RZ, RZ, -0x1 ;  /* 0xffffffffff3c7424 */ /* 0x000fd800078e00ff */
[----:B------:R-:W-:Y:S05]  /*9ac0*/  WARPSYNC.COLLECTIVE R60, `(.L_x_1052) ;  /* 0x000000003c087348 */ /* 0x000fea0003c00000 */
[----:B------:R-:W-:Y:S01]  /*9ad0*/  VOTE.ANY P5, P5 ;  /* 0x0000000000ff7806 */ /* 0x000fe200028a0100 */
[----:B------:R-:W-:-:S12]  /*9ae0*/  ENDCOLLECTIVE ;  /* 0x000000000000791b */ /* 0x000fd80003800000 */
.L_x_1052:
[----:B------:R-:W-:Y:S05]  /*9af0*/  BSYNC B0 ;  /* 0x0000000000007941 */ /* 0x000fea0003800000 */
.L_x_1051:
[----:B------:R-:W-:Y:S05]  /*9b00*/  BRA `(.L_x_1053) ;  /* 0xffffffd800787947 */ /* 0x000fea000383ffff */
.L_x_1009:
[----:B------:R-:W-:Y:S01]  /*9b10*/  BSSY B0, `(.L_x_1054) ;  /* 0x0000006000007945 */ /* 0x000fe20003800000 */
[----:B------:R-:W-:Y:S01]  /*9b20*/  PLOP3.LUT P5, PT, P5, PT, PT, 0x8, 0x80 ;  /* 0x000000000080781c */ /* 0x000fe20002fae170 */
[----:B------:R-:W-:-:S12]  /*9b30*/  IMAD.MOV.U32 R60, RZ, RZ, -0x1 ;  /* 0xffffffffff3c7424 */ /* 0x000fd800078e00ff */
[----:B------:R-:W-:Y:S05]  /*9b40*/  WARPSYNC.COLLECTIVE R60, `(.L_x_1055) ;  /* 0x000000003c087348 */ /* 0x000fea0003c00000 */
[----:B------:R-:W-:Y:S01]  /*9b50*/  VOTE.ANY R60, PT, P5 ;  /* 0x00000000003c7806 */ /* 0x000fe200028e0100 */
[----:B------:R-:W-:Y:S06]  /*9b60*/  ENDCOLLECTIVE ;  /* 0x000000000000791b */ /* 0x000fec0003800000 */
.L_x_1055:
[----:B------:R-:W-:Y:S05]  /*9b70*/  BSYNC B0 ;  /* 0x0000000000007941 */ /* 0x000fea0003800000 */
.L_x_1054:
        /* <DEDUP_REMOVED lines=12> */
.L_x_1056:
[----:B------:R-:W-:Y:S02]  /*9c40*/  IMAD.MOV.U32 R59, RZ, RZ, R25 ;  /* 0x000000ffff3b7224 */ /* 0x000fe400078e0019 */
[----:B------:R-:W-:-:S07]  /*9c50*/  IMAD.MOV.U32 R30, RZ, RZ, R68 ;  /* 0x000000ffff1e7224 */ /* 0x000fce00078e0044 */
[----:B------:R-:W-:Y:S05]  /*9c60*/  WARPSYNC.COLLECTIVE R60, `(.L_x_1057) ;  /* 0x000000003c087348 */ /* 0x000fea0003c00000 */
[----:B------:R0:W1:Y:S02]  /*9c70*/  SHFL.DOWN P5, R68, R59, R66, R67 ;  /* 0x080000423b447389 */ /* 0x00006400000a0043 */
[----:B01----:R-:W-:Y:S05]  /*9c80*/  ENDCOLLECTIVE ;  /* 0x000000000000791b */ /* 0x003fea0003800000 */
.L_x_1057:
        /* <DEDUP_REMOVED lines=13> */
.L_x_1058:
[----:B------:R-:W-:Y:S02]  /*9d60*/  IMAD.MOV.U32 R59, RZ, RZ, R32 ;  /* 0x000000ffff3b7224 */ /* 0x000fe400078e0020 */
[----:B------:R-:W-:-:S07]  /*9d70*/  IMAD.MOV.U32 R25, RZ, RZ, R68 ;  /* 0x000000ffff197224 */ /* 0x000fce00078e0044 */
[----:B------:R-:W-:Y:S05]  /*9d80*/  WARPSYNC.COLLECTIVE R60, `(.L_x_1059) ;  /* 0x000000003c087348 */ /* 0x000fea0003c00000 */
[----:B------:R0:W1:Y:S02]  /*9d90*/  SHFL.DOWN P5, R68, R59, R66, R67 ;  /* 0x080000423b447389 */ /* 0x00006400000a0043 */
[----:B01----:R-:W-:Y:S05]  /*9da0*/  ENDCOLLECTIVE ;  /* 0x000000000000791b */ /* 0x003fea0003800000 */
.L_x_1059:
        /* <DEDUP_REMOVED lines=12> */
.L_x_1060:
[----:B------:R-:W-:Y:S02]  /*9e70*/  IMAD.MOV.U32 R59, RZ, RZ, R40 ;  /* 0x000000ffff3b7224 */ /* 0x000fe400078e0028 */
[----:B------:R-:W-:-:S07]  /*9e80*/  IMAD.MOV.U32 R25, RZ, RZ, R68 ;  /* 0x000000ffff197224 */ /* 0x000fce00078e0044 */
[----:B------:R-:W-:Y:S05]  /*9e90*/  WARPSYNC.COLLECTIVE R60, `(.L_x_1061) ;  /* 0x000000003c087348 */ /* 0x000fea0003c00000 */
[----:B------:R0:W1:Y:S02]  /*9ea0*/  SHFL.DOWN P5, R68, R59, R66, R67 ;  /* 0x080000423b447389 */ /* 0x00006400000a0043 */
[----:B01----:R-:W-:Y:S05]  /*9eb0*/  ENDCOLLECTIVE ;  /* 0x000000000000791b */ /* 0x003fea0003800000 */
.L_x_1061:
        /* <DEDUP_REMOVED lines=13> */
.L_x_1062:
[----:B------:R-:W-:Y:S02]  /*9f90*/  IMAD.MOV.U32 R59, RZ, RZ, R32 ;  /* 0x000000ffff3b7224 */ /* 0x000fe400078e0020 */
[----:B------:R-:W-:-:S07]  /*9fa0*/  IMAD.MOV.U32 R25, RZ, RZ, R68 ;  /* 0x000000ffff197224 */ /* 0x000fce00078e0044 */
[----:B------:R-:W-:Y:S05]  /*9fb0*/  WARPSYNC.COLLECTIVE R60, `(.L_x_1063) ;  /* 0x000000003c087348 */ /* 0x000fea0003c00000 */
[----:B------:R0:W1:Y:S02]  /*9fc0*/  SHFL.DOWN P5, R68, R59, R66, R67 ;  /* 0x080000423b447389 */ /* 0x00006400000a0043 */
[----:B01----:R-:W-:Y:S05]  /*9fd0*/  ENDCOLLECTIVE ;  /* 0x000000000000791b */ /* 0x003fea0003800000 */
.L_x_1063:
        /* <DEDUP_REMOVED lines=14> */
.L_x_1064:
[----:B------:R-:W-:Y:S02]  /*a0c0*/  IMAD.MOV.U32 R59, RZ, RZ, R40 ;  /* 0x000000ffff3b7224 */ /* 0x000fe400078e0028 */
[----:B------:R-:W-:-:S07]  /*a0d0*/  IMAD.MOV.U32 R25, RZ, RZ, R68 ;  /* 0x000000ffff197224 */ /* 0x000fce00078e0044 */
[----:B------:R-:W-:Y:S05]  /*a0e0*/  WARPSYNC.COLLECTIVE R60, `(.L_x_1065) ;  /* 0x000000003c087348 */ /* 0x000fea0003c00000 */
[----:B------:R0:W1:Y:S02]  /*a0f0*/  SHFL.DOWN P5, R68, R59, R66, R67 ;  /* 0x080000423b447389 */ /* 0x00006400000a0043 */
[----:B01----:R-:W-:Y:S05]  /*a100*/  ENDCOLLECTIVE ;  /* 0x000000000000791b */ /* 0x003fea0003800000 */
.L_x_1065:
        /* <DEDUP_REMOVED lines=11> */
.L_x_1066:
[----:B------:R-:W-:Y:S05]  /*a1c0*/  BRA `(.L_x_1067) ;  /* 0xffffffd400c87947 */ /* 0x000fea000383ffff */
.L_x_1011:
[----:B------:R-:W-:Y:S01]  /*a1d0*/  BSSY B0, `(.L_x_1068) ;  /* 0x0000006000007945 */ /* 0x000fe20003800000 */
[----:B------:R-:W-:Y:S01]  /*a1e0*/  PLOP3.LUT P5, PT, P5, PT, PT, 0x8, 0x80 ;  /* 0x000000000080781c */ /* 0x000fe20002fae170 */
[----:B------:R-:W-:-:S12]  /*a1f0*/  IMAD.MOV.U32 R60, RZ, RZ, -0x1 ;  /* 0xffffffffff3c7424 */ /* 0x000fd800078e00ff */
[----:B------:R-:W-:Y:S05]  /*a200*/  WARPSYNC.COLLECTIVE R60, `(.L_x_1069) ;  /* 0x000000003c087348 */ /* 0x000fea0003c00000 */
[----:B------:R-:W-:Y:S01]  /*a210*/  VOTE.ANY P5, P5 ;  /* 0x0000000000ff7806 */ /* 0x000fe200028a0100 */
[----:B------:R-:W-:-:S12]  /*a220*/  ENDCOLLECTIVE ;  /* 0x000000000000791b */ /* 0x000fd80003800000 */
.L_x_1069:
[----:B------:R-:W-:Y:S05]  /*a230*/  BSYNC B0 ;  /* 0x0000000000007941 */ /* 0x000fea0003800000 */
.L_x_1068:
[----:B------:R-:W-:Y:S05]  /*a240*/  BRA `(.L_x_1070) ;  /* 0xffffffd800307947 */ /* 0x000fea000383ffff */
.L_x_1013:
[----:B------:R-:W-:Y:S01]  /*a250*/  BSSY B0, `(.L_x_1071) ;  /* 0x0000006000007945 */ /* 0x000fe20003800000 */
[----:B------:R-:W-:Y:S01]  /*a260*/  PLOP3.LUT P5, PT, P5, PT, PT, 0x8, 0x80 ;  /* 0x000000000080781c */ /* 0x000fe20002fae170 */
[----:B------:R-:W-:-:S12]  /*a270*/  IMAD.MOV.U32 R60, RZ, RZ, -0x1 ;  /* 0xffffffffff3c7424 */ /* 0x000fd800078e00ff */
[----:B------:R-:W-:Y:S05]  /*a280*/  WARPSYNC.COLLECTIVE R60, `(.L_x_1072) ;  /* 0x000000003c087348 */ /* 0x000fea0003c00000 */
[----:B------:R-:W-:Y:S01]  /*a290*/  VOTE.ANY R60, PT, P5 ;  /* 0x00000000003c7806 */ /* 0x000fe200028e0100 */
[----:B------:R-:W-:Y:S06]  /*a2a0*/  ENDCOLLECTIVE ;  /* 0x000000000000791b */ /* 0x000fec0003800000 */
.L_x_1072:
[----:B------:R-:W-:Y:S05]  /*a2b0*/  BSYNC B0 ;  /* 0x0000000000007941 */ /* 0x000fea0003800000 */
.L_x_1071:
        /* <DEDUP_REMOVED lines=11> */
.L_x_1073:
[----:B------:R-:W-:Y:S02]  /*a370*/  IMAD.MOV.U32 R59, RZ, RZ, R25 ;  /* 0x000000ffff3b7224 */ /* 0x000fe400078e0019 */
[----:B------:R-:W-:-:S07]  /*a380*/  IMAD.MOV.U32 R42, RZ, RZ, R68 ;  /* 0x000000ffff2a7224 */ /* 0x000fce00078e0044 */
[----:B------:R-:W-:Y:S05]  /*a390*/  WARPSYNC.COLLECTIVE R60, `(.L_x_1074) ;  /* 0x000000003c087348 */ /* 0x000fea0003c00000 */
[----:B------:R0:W1:Y:S02]  /*a3a0*/  SHFL.DOWN P5, R68, R59, R66, R67 ;  /* 0x080000423b447389 */ /* 0x00006400000a0043 */
[----:B01----:R-:W-:Y:S05]  /*a3b0*/  ENDCOLLECTIVE ;  /* 0x000000000000791b */ /* 0x003fea0003800000 */
.L_x_1074:
        /* <DEDUP_REMOVED lines=13> */
.L_x_1075:
[----:B------:R-:W-:Y:S02]  /*a490*/  IMAD.MOV.U32 R59, RZ, RZ, R46 ;  /* 0x000000ffff3b7224 */ /* 0x000fe400078e002e */
[----:B------:R-:W-:-:S07]  /*a4a0*/  IMAD.MOV.U32 R25, RZ, RZ, R68 ;  /* 0x000000ffff197224 */ /* 0x000fce00078e0044 */
[----:B------:R-:W-:Y:S05]  /*a4b0*/  WARPSYNC.COLLECTIVE R60, `(.L_x_1076) ;  /* 0x000000003c087348 */ /* 0x000fea0003c00000 */
[----:B------:R0:W1:Y:S02]  /*a4c0*/  SHFL.DOWN P5, R68, R59, R66, R67 ;  /* 0x080000423b447389 */ /* 0x00006400000a0043 */
[----:B01----:R-:W-:Y:S05]  /*a4d0*/  ENDCOLLECTIVE ;  /* 0x000000000000791b */ /* 0x003fea0003800000 */
.L_x_1076:
        /* <DEDUP_REMOVED lines=12> */
.L_x_1077:
[----:B------:R-:W-:Y:S02]  /*a5a0*/  IMAD.MOV.U32 R59, RZ, RZ, R48 ;  /* 0x000000ffff3b7224 */ /* 0x000fe400078e0030 */
[----:B------:R-:W-:-:S07]  /*a5b0*/  IMAD.MOV.U32 R25, RZ, RZ, R68 ;  /* 0x000000ffff197224 */ /* 0x000fce00078e0044 */
[----:B------:R-:W-:Y:S05]  /*a5c0*/  WARPSYNC.COLLECTIVE R60, `(.L_x_1078) ;  /* 0x000000003c087348 */ /* 0x000fea0003c00000 */
[----:B------:R0:W1:Y:S02]  /*a5d0*/  SHFL.DOWN P5, R68, R59, R66, R67 ;  /* 0x080000423b447389 */ /* 0x00006400000a0043 */
[----:B01----:R-:W-:Y:S05]  /*a5e0*/  ENDCOLLECTIVE ;  /* 0x000000000000791b */ /* 0x003fea0003800000 */
.L_x_1078:
        /* <DEDUP_REMOVED lines=12> */
.L_x_1079:
[----:B------:R-:W-:Y:S02]  /*a6b0*/  IMAD.MOV.U32 R59, RZ, RZ, R46 ;  /* 0x000000ffff3b7224 */ /* 0x000fe400078e002e */
[----:B------:R-:W-:-:S07]  /*a6c0*/  IMAD.MOV.U32 R25, RZ, RZ, R68 ;  /* 0x000000ffff197224 */ /* 0x000fce00078e0044 */
[----:B------:R-:W-:Y:S05]  /*a6d0*/  WARPSYNC.COLLECTIVE R60, `(.L_x_1080) ;  /* 0x000000003c087348 */ /* 0x000fea0003c00000 */
[----:B------:R0:W1:Y:S02]  /*a6e0*/  SHFL.DOWN P5, R68, R59, R66, R67 ;  /* 0x080000423b447389 */ /* 0x00006400000a0043 */
[----:B01----:R-:W-:Y:S05]  /*a6f0*/  ENDCOLLECTIVE ;  /* 0x000000000000791b */ /* 0x003fea0003800000 */
.L_x_1080:
        /* <DEDUP_REMOVED lines=12> */
.L_x_1081:
[----:B------:R-:W-:Y:S02]  /*a7c0*/  IMAD.MOV.U32 R59, RZ, RZ, R24 ;  /* 0x000000ffff3b7224 */ /* 0x000fe400078e0018 */
[----:B------:R-:W-:-:S07]  /*a7d0*/  IMAD.MOV.U32 R43, RZ, RZ, R68 ;  /* 0x000000ffff2b7224 */ /* 0x000fce00078e0044 */
[----:B------:R-:W-:Y:S05]  /*a7e0*/  WARPSYNC.COLLECTIVE R60, `(.L_x_1082) ;  /* 0x000000003c087348 */ /* 0x000fea0003c00000 */
[----:B------:R0:W1:Y:S02]  /*a7f0*/  SHFL.DOWN P5, R68, R59, R66, R67 ;  /* 0x080000423b447389 */ /* 0x00006400000a0043 */
[----:B01----:R-:W-:Y:S05]  /*a800*/  ENDCOLLECTIVE ;  /* 0x000000000000791b */ /* 0x003fea0003800000 */
.L_x_1082:
        /* <DEDUP_REMOVED lines=14> */
.L_x_1083:
[----:B------:R-:W-:Y:S05]  /*a8f0*/  BRA `(.L_x_1084) ;  /* 0xffffffd400807947 */ /* 0x000fea000383ffff */
.L_x_1085:
        /* <DEDUP_REMOVED lines=16> */
.L_x_3736:


//--------------------- .text._ZN3cub18CUB_300001_SM_10006detail11scan_by_key25DeviceScanByKeyInitKernelINS0_24ReduceByKeyScanTileStateIiiLb1EEEPijEEvT_T0_PN4cuda3std3__415iterator_traitsIS8_vE10value_typeET1_i --------------------------
	.section	.text._ZN3cub18CUB_300001_SM_10006detail11scan_by_key25DeviceScanByKeyInitKernelINS0_24ReduceByKeyScanTileStateIiiLb1EEEPijEEvT_T0_PN4cuda3std3__415iterator_traitsIS8_vE10value_typeET1_i,"ax",@progbits
	.align	128
        .global         _ZN3cub18CUB_300001_SM_10006detail11scan_by_key25DeviceScanByKeyInitKernelINS0_24ReduceByKeyScanTileStateIiiLb1EEEPijEEvT_T0_PN4cuda3std3__415iterator_traitsIS8_vE10value_typeET1_i
        .type           _ZN3cub18CUB_300001_SM_10006detail11scan_by_key25DeviceScanByKeyInitKernelINS0_24ReduceByKeyScanTileStateIiiLb1EEEPijEEvT_T0_PN4cuda3std3__415iterator_traitsIS8_vE10value_typeET1_i,@function
        .size           _ZN3cub18CUB_300001_SM_10006detail11scan_by_key25DeviceScanByKeyInitKernelINS0_24ReduceByKeyScanTileStateIiiLb1EEEPijEEvT_T0_PN4cuda3std3__415iterator_traitsIS8_vE10value_typeET1_i,(.L_x_3737 - _ZN3cub18CUB_300001_SM_10006detail11scan_by_key25DeviceScanByKeyInitKernelINS0_24ReduceByKeyScanTileStateIiiLb1EEEPijEEvT_T0_PN4cuda3std3__415iterator_traitsIS8_vE10value_typeET1_i)
        .other          _ZN3cub18CUB_300001_SM_10006detail11scan_by_key25DeviceScanByKeyInitKernelINS0_24ReduceByKeyScanTileStateIiiLb1EEEPijEEvT_T0_PN4cuda3std3__415iterator_traitsIS8_vE10value_typeET1_i,@"STO_CUDA_ENTRY STV_DEFAULT"
_ZN3cub18CUB_300001_SM_10006detail11scan_by_key25DeviceScanByKeyInitKernelINS0_24ReduceByKeyScanTileStateIiiLb1EEEPijEEvT_T0_PN4cuda3std3__415iterator_traitsIS8_vE10value_typeET1_i:
.text._ZN3cub18CUB_300001_SM_10006detail11scan_by_key25DeviceScanByKeyInitKernelINS0_24ReduceByKeyScanTileStateIiiLb1EEEPijEEvT_T0_PN4cuda3std3__415iterator_traitsIS8_vE10value_typeET1_i:
        /* <DEDUP_REMOVED lines=14> */
[----:B------:R-:W-:Y:S02]  /*00e0*/  @!P1 MOV R6, 0x63 ;  /* 0x0000006300069802 */ /* 0x000fe40000000f00 */
[----:B------:R-:W-:-:S04]  /*00f0*/  @!P1 MOV R7, 0x0 ;  /* 0x0000000000079802 */ /* 0x000fc80000000f00 */
[----:B------:R-:W2:Y:S01]  /*0100*/  @!P1 LDC.64 R2, c[0x0][0x380] ;  /* 0x0000e000ff029b82 */ /* 0x000ea20000000a00 */
[----:B-1----:R-:W-:-:S04]  /*0110*/  @!P0 IMAD.WIDE.U32 R8, R0, 0x10, R8 ;  /* 0x0000001000088825 */ /* 0x002fc800078e0008 */
[----:B--2---:R-:W-:-:S05]  /*0120*/  @!P1 IMAD.WIDE R2, R11, 0x10, R2 ;  /* 0x000000100b029825 */ /* 0x004fca00078e0202 */
[----:B0-----:R0:W-:Y:S04]  /*0130*/  @!P1 STG.E.128 desc[UR4][R2.64+0x200], R4 ;  /* 0x0002000402009986 */ /* 0x0011e8000c101d04 */
[----:B------:R0:W-:Y:S01]  /*0140*/  @!P0 STG.E.128 desc[UR4][R8.64], RZ ;  /* 0x000000ff08008986 */ /* 0x0001e2000c101d04 */
[----:B------:R-:W-:Y:S05]  /*0150*/  @P2 EXIT ;  /* 0x000000000000294d */ /* 0x000fea0003800000 */
[----:B------:R-:W1:Y:S08]  /*0160*/  LDC R0, c[0x0][0x398] ;  /* 0x0000e600ff007b82 */ /* 0x000e700000000800 */
[----:B0-----:R-:W0:Y:S01]  /*0170*/  LDC.64 R2, c[0x0][0x388] ;  /* 0x0000e200ff027b82 */ /* 0x001e220000000a00 */
[----:B-1----:R-:W-:-:S04]  /*0180*/  IMAD R5, R11, R0, -0x1 ;  /* 0xffffffff0b057424 */ /* 0x002fc800078e0200 */
[----:B0-----:R-:W-:-:S03]  /*0190*/  IMAD.WIDE.U32 R2, R5, 0x4, R2 ;  /* 0x0000000405027825 */ /* 0x001fc600078e0002 */
[----:B------:R-:W0:Y:S03]  /*01a0*/  LDC.64 R4, c[0x0][0x390] ;  /* 0x0000e400ff047b82 */ /* 0x000e260000000a00 */
[----:B------:R-:W2:Y:S01]  /*01b0*/  LDG.E R3, desc[UR4][R2.64] ;  /* 0x0000000402037981 */ /* 0x000ea2000c1e1900 */
[----:B0-----:R-:W-:-:S05]  /*01c0*/  IMAD.WIDE.U32 R4, R11, 0x4, R4 ;  /* 0x000000040b047825 */ /* 0x001fca00078e0004 */
[----:B--2---:R-:W-:Y:S01]  /*01d0*/  STG.E desc[UR4][R4.64], R3 ;  /* 0x0000000304007986 */ /* 0x004fe2000c101904 */
[----:B------:R-:W-:Y:S05]  /*01e0*/  EXIT ;  /* 0x000000000000794d */ /* 0x000fea0003800000 */
.L_x_1086:
        /* <DEDUP_REMOVED lines=9> */
.L_x_3737:


//--------------------- .text._ZN3cub18CUB_300001_SM_10006detail4scan16DeviceScanKernelINS2_10policy_hubIiiimN4cuda3std3__44plusIvEEE10Policy1000EN6thrust24THRUST_300001_SM_1000_NS6detail15normal_iteratorINSD_10device_ptrIiEEEESI_NS0_13ScanTileStateIiLb1EEES9_NS1_10InputValueIiPiEEmiLb0EiEEvT0_T1_T2_iT3_T4_T5_ --------------------------
	.section	.text._ZN3cub18CUB_300001_SM_10006detail4scan16DeviceScanKernelINS2_10policy_hubIiiimN4cuda3std3__44plusIvEEE10Policy1000EN6thrust24THRUST_300001_SM_1000_NS6detail15normal_iteratorINSD_10device_ptrIiEEEESI_NS0_13ScanTileStateIiLb1EEES9_NS1_10InputValueIiPiEEmiLb0EiEEvT0_T1_T2_iT3_T4_T5_,"ax",@progbits
	.align	128
        .global         _ZN3cub18CUB_300001_SM_10006detail4scan16DeviceScanKernelINS2_10policy_hubIiiimN4cuda3std3__44plusIvEEE10Policy1000EN6thrust24THRUST_300001_SM_1000_NS6detail15normal_iteratorINSD_10device_ptrIiEEEESI_NS0_13ScanTileStateIiLb1EEES9_NS1_10InputValueIiPiEEmiLb0EiEEvT0_T1_T2_iT3_T4_T5_
        .type           _ZN3cub18CUB_300001_SM_10006detail4scan16DeviceScanKernelINS2_10policy_hubIiiimN4cuda3std3__44plusIvEEE10Policy1000EN6thrust24THRUST_300001_SM_1000_NS6detail15normal_iteratorINSD_10device_ptrIiEEEESI_NS0_13ScanTileStateIiLb1EEES9_NS1_10InputValueIiPiEEmiLb0EiEEvT0_T1_T2_iT3_T4_T5_,@function
        .size           _ZN3cub18CUB_300001_SM_10006detail4scan16DeviceScanKernelINS2_10policy_hubIiiimN4cuda3std3__44plusIvEEE10Policy1000EN6thrust24THRUST_300001_SM_1000_NS6detail15normal_iteratorINSD_10device_ptrIiEEEESI_NS0_13ScanTileStateIiLb1EEES9_NS1_10InputValueIiPiEEmiLb0EiEEvT0_T1_T2_iT3_T4_T5_,(.L_x_3738 - _ZN3cub18CUB_300001_SM_10006detail4scan16DeviceScanKernelINS2_10policy_hubIiiimN4cuda3std3__44plusIvEEE10Policy1000EN6thrust24THRUST_300001_SM_1000_NS6detail15normal_iteratorINSD_10device_ptrIiEEEESI_NS0_13ScanTileStateIiLb1EEES9_NS1_10InputValueIiPiEEmiLb0EiEEvT0_T1_T2_iT3_T4_T5_)
        .other          _ZN3cub18CUB_300001_SM_10006detail4scan16DeviceScanKernelINS2_10policy_hubIiiimN4cuda3std3__44plusIvEEE10Policy1000EN6thrust24THRUST_300001_SM_1000_NS6detail15normal_iteratorINSD_10device_ptrIiEEEESI_NS0_13ScanTileStateIiLb1EEES9_NS1_10InputValueIiPiEEmiLb0EiEEvT0_T1_T2_iT3_T4_T5_,@"STO_CUDA_ENTRY STV_DEFAULT"
_ZN3cub18CUB_300001_SM_10006detail4scan16DeviceScanKernelINS2_10policy_hubIiiimN4cuda3std3__44plusIvEEE10Policy1000EN6thrust24THRUST_300001_SM_1000_NS6detail15normal_iteratorINSD_10device_ptrIiEEEESI_NS0_13ScanTileStateIiLb1EEES9_NS1_10InputValueIiPiEEmiLb0EiEEvT0_T1_T2_iT3_T4_T5_:
.text._ZN3cub18CUB_300001_SM_10006detail4scan16DeviceScanKernelINS2_10policy_hubIiiimN4cuda3std3__44plusIvEEE10Policy1000EN6thrust24THRUST_300001_SM_1000_NS6detail15normal_iteratorINSD_10device_ptrIiEEEESI_NS0_13ScanTileStateIiLb1EEES9_NS1_10InputValueIiPiEEmiLb0EiEEvT0_T1_T2_iT3_T4_T5_:
[----:B------:R-:W-:Y:S01]  /*0000*/  LDC R1, c[0x0][0x37c] ;  /* 0x0000df00ff017b82 */ /* 0x000fe20000000800 */
[----:B------:R-:W0:Y:S01]  /*0010*/  LDCU UR4, c[0x0][0x3a0] ;  /* 0x00007400ff0477ac */ /* 0x000e220008000800 */
[----:B------:R-:W1:Y:S06]  /*0020*/  LDCU.64 UR12, c[0x0][0x358] ;  /* 0x00006b00ff0c77ac */ /* 0x000e6c0008000a00 */
[----:B------:R-:W2:Y:S01]  /*0030*/  S2UR UR6, SR_CTAID.X ;  /* 0x00000000000679c3 */ /* 0x000ea20000002500 */
[----:B------:R-:W3:Y:S01]  /*0040*/  LDCU.64 UR8, c[0x0][0x3b0] ;  /* 0x00007600ff0877ac */ /* 0x000ee20008000a00 */
[----:B0-----:R-:W-:-:S06]  /*0050*/  UPRMT UR4, UR4, 0x7770, URZ ;  /* 0x0000777004047896 */ /* 0x001fcc00080000ff */
[----:B------:R-:W-:-:S05]  /*0060*/  ISETP.NE.AND P0, PT, RZ, UR4, PT ;  /* 0x00000004ff007c0c */ /* 0x000fca000bf05270 */
[----:B------:R-:W2:Y:S08]  /*0070*/  LDCU UR4, c[0x0][0x398] ;  /* 0x00007300ff0477ac */ /* 0x000eb00008000800 */
[----:B------:R-:W1:Y:S02]  /*0080*/  @P0 LDC.64 R2, c[0x0][0x3a8] ;  /* 0x0000ea00ff020b82 */ /* 0x000e640000000a00 */
[----:B-1----:R0:W5:Y:S01]  /*0090*/  @P0 LDG.E R39, desc[UR12][R2.64] ;  /* 0x0000000c02270981 */ /* 0x002162000c1e1900 */
[----:B--2---:R-:W-:-:S04]  /*00a0*/  UIADD3 UR6, UPT, UPT, UR6, UR4, URZ ;  /* 0x0000000406067290 */ /* 0x004fc8000fffe0ff */
[----:B------:R-:W-:-:S04]  /*00b0*/  UIMAD.WIDE UR10, UR6, 0x1ee0, URZ ;  /* 0x00001ee0060a78a5 */ /* 0x000fc8000f8e02ff */
[----:B---3--:R-:W-:-:S04]  /*00c0*/  UIADD3 UR7, UP0, UPT, -UR10, UR8, URZ ;  /* 0x000000080a077290 */ /* 0x008fc8000ff1e1ff */
[----:B------:R-:W-:Y:S02]  /*00d0*/  UIADD3.X UR4, UPT, UPT, ~UR11, UR9, URZ, UP0, !UPT ;  /* 0x000000090b047290 */ /* 0x000fe400087fe5ff */
[----:B------:R-:W-:-:S04]  /*00e0*/  UISETP.GE.U32.AND UP0, UPT, UR7, 0x1ee1, UPT ;  /* 0x00001ee10700788c */ /* 0x000fc8000bf06070 */
[----:B------:R-:W-:Y:S01]  /*00f0*/  UISETP.GE.U32.AND.EX UP0, UPT, UR4, URZ, UPT, UP0 ;  /* 0x000000ff0400728c */ /* 0x000fe2000bf06100 */
[----:B------:R-:W1:Y:S08]  /*0100*/  @!P0 LDC R39, c[0x0][0x3a8] ;  /* 0x0000ea00ff278b82 */ /* 0x000e700000000800 */
[----:B0-----:R-:W-:Y:S05]  /*0110*/  BRA.U !UP0, `(.L_x_1087) ;  /* 0x0000001908f47547 */ /* 0x001fea000b800000 */
[----:B------:R-:W0:Y:S01]  /*0120*/  S2R R35, SR_TID.X ;  /* 0x0000000000237919 */ /* 0x000e220000002100 */
[----:B------:R-:W2:Y:S01]  /*0130*/  LDCU.64 UR4, c[0x0][0x380] ;  /* 0x00007000ff0477ac */ /* 0x000ea20008000a00 */
[C---:B0-----:R-:W-:Y:S02]  /*0140*/  LOP3.LUT R0, R35.reuse, 0x1f, RZ, 0xc0, !PT ;  /* 0x0000001f23007812 */ /* 0x041fe400078ec0ff */
[----:B------:R-:W-:-:S05]  /*0150*/  LOP3.LUT R3, R35, 0x3e0, RZ, 0xc0, !PT ;  /* 0x000003e023037812 */ /* 0x000fca00078ec0ff */
[----:B------:R-:W-:-:S05]  /*0160*/  IMAD R0, R3, 0x13, R0 ;  /* 0x0000001303007824 */ /* 0x000fca00078e0200 */
[----:B------:R-:W-:-:S05]  /*0170*/  IADD3 R0, P0, PT, R0, UR10, RZ ;  /* 0x0000000a00007c10 */ /* 0x000fca000ff1e0ff */
[----:B------:R-:W-:Y:S02]  /*0180*/  IMAD.X R3, RZ, RZ, UR11, P0 ;  /* 0x0000000bff037e24 */ /* 0x000fe400080e06ff */
[----:B------:R-:W-:-:S03]  /*0190*/  IMAD.SHL.U32 R31, R0, 0x4, RZ ;  /* 0x00000004001f7824 */ /* 0x000fc600078e00ff */
[----:B------:R-:W-:Y:S02]  /*01a0*/  SHF.L.U64.HI R30, R0, 0x2, R3 ;  /* 0x00000002001e7819 */ /* 0x000fe40000010203 */
[----:B--2---:R-:W-:-:S04]  /*01b0*/  IADD3 R2, P0, PT, R31, UR4, RZ ;  /* 0x000000041f027c10 */ /* 0x004fc8000ff1e0ff */
[----:B------:R-:W-:-:S05]  /*01c0*/  IADD3.X R3, PT, PT, R30, UR5, RZ, P0, !PT ;  /* 0x000000051e037c10 */ /* 0x000fca00087fe4ff */
[----:B------:R-:W2:Y:S04]  /*01d0*/  LDG.E R5, desc[UR12][R2.64] ;  /* 0x0000000c02057981 */ /* 0x000ea8000c1e1900 */
[----:B------:R-:W3:Y:S04]  /*01e0*/  LDG.E R7, desc[UR12][R2.64+0x80] ;  /* 0x0000800c02077981 */ /* 0x000ee8000c1e1900 */
[----:B------:R-:W4:Y:S04]  /*01f0*/  LDG.E R9, desc[UR12][R2.64+0x100] ;  /* 0x0001000c02097981 */ /* 0x000f28000c1e1900 */
        /* <DEDUP_REMOVED lines=15> */
[----:B------:R-:W4:Y:S01]  /*02f0*/  LDG.E R8, desc[UR12][R2.64+0x900] ;  /* 0x0009000c02087981 */ /* 0x000f22000c1e1900 */
[----:B------:R-:W0:Y:S01]  /*0300*/  S2UR UR5, SR_CgaCtaId ;  /* 0x00000000000579c3 */ /* 0x000e220000008800 */
[----:B------:R-:W-:Y:S01]  /*0310*/  SHF.R.U32.HI R36, RZ, 0x5, R35 ;  /* 0x00000005ff247819 */ /* 0x000fe20000011623 */
[----:B------:R-:W-:Y:S01]  /*0320*/  UMOV UR4, 0x400 ;  /* 0x0000040000047882 */ /* 0x000fe20000000000 */
[----:B------:R-:W1:Y:S01]  /*0330*/  S2R R37, SR_LANEID ;  /* 0x0000000000257919 */ /* 0x000e620000000000 */
[----:B------:R-:W-:Y:S01]  /*0340*/  UISETP.NE.AND UP0, UPT, UR6, URZ, UPT ;  /* 0x000000ff0600728c */ /* 0x000fe2000bf05270 */
[----:B------:R-:W-:Y:S01]  /*0350*/  BSSY.RECONVERGENT B0, `(.L_x_1088) ;  /* 0x0000148000007945 */ /* 0x000fe20003800200 */
[----:B0-----:R-:W-:Y:S01]  /*0360*/  ULEA UR4, UR5, UR4, 0x18 ;  /* 0x0000000405047291 */ /* 0x001fe2000f8ec0ff */
[----:B-1----:R-:W-:-:S05]  /*0370*/  IMAD R34, R36, 0x260, R37 ;  /* 0x0000026024227824 */ /* 0x002fca00078e0225 */
[----:B------:R-:W-:-:S05]  /*0380*/  LEA R34, R34, UR4, 0x2 ;  /* 0x0000000422227c11 */ /* 0x000fca000f8e10ff */
[----:B------:R-:W-:Y:S01]  /*0390*/  IMAD R33, R37, 0x48, R34 ;  /* 0x0000004825217824 */ /* 0x000fe200078e0222 */
[----:B--2---:R0:W-:Y:S04]  /*03a0*/  STS [R34], R5 ;  /* 0x0000000522007388 */ /* 0x0041e80000000800 */
        /* <DEDUP_REMOVED lines=19> */
[----:B------:R0:W1:Y:S04]  /*04e0*/  LDS R32, [R33] ;  /* 0x0000000021207984 */ /* 0x0000680000000800 */
[----:B------:R0:W2:Y:S04]  /*04f0*/  LDS R29, [R33+0x4] ;  /* 0x00000400211d7984 */ /* 0x0000a80000000800 */
        /* <DEDUP_REMOVED lines=18> */
[----:B-1234-:R-:W-:Y:S05]  /*0620*/  BRA.U UP0, `(.L_x_1089) ;  /* 0x0000000500247547 */ /* 0x01efea000b800000 */
[----:B0-----:R-:W-:Y:S02]  /*0630*/  IADD3 R8, PT, PT, R28, R29, R32 ;  /* 0x0000001d1c087210 */ /* 0x001fe40007ffe020 */
[C---:B------:R-:W-:Y:S02]  /*0640*/  ISETP.NE.AND P1, PT, R37.reuse, 0x1f, PT ;  /* 0x0000001f2500780c */ /* 0x040fe40003f25270 */
[----:B------:R-:W-:Y:S02]  /*0650*/  IADD3 R8, PT, PT, R26, R27, R8 ;  /* 0x0000001b1a087210 */ /* 0x000fe40007ffe008 */
[----:B------:R-:W-:Y:S02]  /*0660*/  ISETP.NE.AND P2, PT, R37, RZ, PT ;  /* 0x000000ff2500720c */ /* 0x000fe40003f45270 */
[----:B------:R-:W-:-:S04]  /*0670*/  IADD3 R8, PT, PT, R24, R25, R8 ;  /* 0x0000001918087210 */ /* 0x000fc80007ffe008 */
[----:B------:R-:W-:-:S03]  /*0680*/  IADD3 R8, PT, PT, R22, R23, R8 ;  /* 0x0000001716087210 */ /* 0x000fc60007ffe008 */
[----:B------:R-:W-:Y:S02]  /*0690*/  @!P1 LEA R42, R36, UR4, 0x2 ;  /* 0x00000004242a9c11 */ /* 0x000fe4000f8e10ff */
[----:B------:R-:W-:-:S04]  /*06a0*/  IADD3 R8, PT, PT, R20, R21, R8 ;  /* 0x0000001514087210 */ /* 0x000fc80007ffe008 */
[----:B------:R-:W-:-:S04]  /*06b0*/  IADD3 R8, PT, PT, R6, R7, R8 ;  /* 0x0000000706087210 */ /* 0x000fc80007ffe008 */
[----:B------:R-:W-:-:S04]  /*06c0*/  IADD3 R8, PT, PT, R4, R5, R8 ;  /* 0x0000000504087210 */ /* 0x000fc80007ffe008 */
[----:B------:R-:W-:-:S04]  /*06d0*/  IADD3 R8, PT, PT, R2, R3, R8 ;  /* 0x0000000302087210 */ /* 0x000fc80007ffe008 */
[----:B------:R-:W-:-:S05]  /*06e0*/  IADD3 R38, PT, PT, R9, R0, R8 ;  /* 0x0000000009267210 */ /* 0x000fca0007ffe008 */
        /* <DEDUP_REMOVED lines=14> */
[----:B------:R-:W-:Y:S02]  /*07d0*/  ISETP.NE.AND P1, PT, R36, 0xc, PT ;  /* 0x0000000c2400780c */ /* 0x000fe40003f25270 */
[----:B------:R-:W-:-:S03]  /*07e0*/  SEL R38, R38, RZ, P2 ;  /* 0x000000ff26267207 */ /* 0x000fc60001000000 */
[----:B------:R-:W0:Y:S04]  /*07f0*/  LDS.128 R8, [UR4+0x10] ;  /* 0x00001004ff087984 */ /* 0x000e280008000c00 */
[----:B------:R-:W1:Y:S04]  /*0800*/  LDS.128 R12, [UR4+0x20] ;  /* 0x00002004ff0c7984 */ /* 0x000e680008000c00 */
[----:B------:R-:W2:Y:S01]  /*0810*/  LDS.128 R16, [UR4+0x30] ;  /* 0x00003004ff107984 */ /* 0x000ea20008000c00 */
[----:B0-----:R-:W-:-:S04]  /*0820*/  IMAD.IADD R9, R8, 0x1, R9 ;  /* 0x0000000108097824 */ /* 0x001fc800078e0209 */
[----:B------:R-:W-:Y:S01]  /*0830*/  IMAD.IADD R10, R10, 0x1, R9 ;  /* 0x000000010a0a7824 */ /* 0x000fe200078e0209 */
[----:B------:R-:W-:Y:S02]  /*0840*/  SEL R8, R9, R8, !P0 ;  /* 0x0000000809087207 */ /* 0x000fe40004000000 */
[----:B------:R-:W-:Y:S01]  /*0850*/  ISETP.NE.AND P0, PT, R36, 0x3, PT ;  /* 0x000000032400780c */ /* 0x000fe20003f05270 */
[----:B------:R-:W-:-:S03]  /*0860*/  IMAD.IADD R11, R11, 0x1, R10 ;  /* 0x000000010b0b7824 */ /* 0x000fc600078e020a */
[----:B------:R-:W-:Y:S01]  /*0870*/  SEL R8, R10, R8, !P0 ;  /* 0x000000080a087207 */ /* 0x000fe20004000000 */
[----:B-1----:R-:W-:Y:S01]  /*0880*/  IMAD.IADD R12, R11, 0x1, R12 ;  /* 0x000000010b0c7824 */ /* 0x002fe200078e020c */
[----:B------:R-:W-:-:S03]  /*0890*/  ISETP.NE.AND P0, PT, R36, 0x4, PT ;  /* 0x000000042400780c */ /* 0x000fc60003f05270 */
[----:B------:R-:W-:Y:S01]  /*08a0*/  IMAD.IADD R13, R13, 0x1, R12 ;  /* 0x000000010d0d7824 */ /* 0x000fe200078e020c */
[----:B------:R-:W-:Y:S02]  /*08b0*/  SEL R8, R11, R8, !P0 ;  /* 0x000000080b087207 */ /* 0x000fe40004000000 */
[----:B------:R-:W-:Y:S01]  /*08c0*/  ISETP.NE.AND P0, PT, R36, 0x5, PT ;  /* 0x000000052400780c */ /* 0x000fe20003f05270 */
[----:B------:R-:W-:-:S03]  /*08d0*/  IMAD.IADD R14, R14, 0x1, R13 ;  /* 0x000000010e0e7824 */ /* 0x000fc600078e020d */
[----:B------:R-:W-:Y:S01]  /*08e0*/  SEL R8, R12, R8, !P0 ;  /* 0x000000080c087207 */ /* 0x000fe20004000000 */
[----:B------:R-:W-:Y:S01]  /*08f0*/  IMAD.IADD R15, R15, 0x1, R14 ;  /* 0x000000010f0f7824 */ /* 0x000fe200078e020e */
[----:B------:R-:W-:-:S03]  /*0900*/  ISETP.NE.AND P0, PT, R36, 0x6, PT ;  /* 0x000000062400780c */ /* 0x000fc60003f05270 */
[----:B--2---:R-:W-:Y:S01]  /*0910*/  IMAD.IADD R16, R15, 0x1, R16 ;  /* 0x000000010f107824 */ /* 0x004fe200078e0210 */
[----:B------:R-:W-:Y:S02]  /*0920*/  SEL R9, R13, R8, !P0 ;  /* 0x000000080d097207 */ /* 0x000fe40004000000 */
[----:B------:R-:W-:Y:S01]  /*0930*/  ISETP.NE.AND P0, PT, R36, 0x7, PT ;  /* 0x000000072400780c */ /* 0x000fe20003f05270 */
[----:B------:R-:W0:Y:S01]  /*0940*/  LDS R8, [UR4+0x40] ;  /* 0x00004004ff087984 */ /* 0x000e220008000800 */
[----:B------:R-:W-:Y:S02]  /*0950*/  IMAD.IADD R17, R17, 0x1, R16 ;  /* 0x0000000111117824 */ /* 0x000fe400078e0210 */
[----:B------:R-:W-:Y:S02]  /*0960*/  SEL R9, R14, R9, !P0 ;  /* 0x000000090e097207 */ /* 0x000fe40004000000 */
[----:B------:R-:W-:Y:S01]  /*0970*/  ISETP.NE.AND P0, PT, R36, 0x8, PT ;  /* 0x000000082400780c */ /* 0x000fe20003f05270 */
[----:B------:R-:W-:-:S03]  /*0980*/  IMAD.IADD R18, R18, 0x1, R17 ;  /* 0x0000000112127824 */ /* 0x000fc600078e0211 */
[----:B------:R-:W-:Y:S02]  /*0990*/  SEL R9, R15, R9, !P0 ;  /* 0x000000090f097207 */ /* 0x000fe40004000000 */
[----:B------:R-:W-:-:S04]  /*09a0*/  ISETP.NE.AND P0, PT, R36, 0x9, PT ;  /* 0x000000092400780c */ /* 0x000fc80003f05270 */
[----:B------:R-:W-:Y:S02]  /*09b0*/  SEL R9, R16, R9, !P0 ;  /* 0x0000000910097207 */ /* 0x000fe40004000000 */
[----:B------:R-:W-:-:S04]  /*09c0*/  ISETP.NE.AND P0, PT, R36, 0xa, PT ;  /* 0x0000000a2400780c */ /* 0x000fc80003f05270 */
[----:B------:R-:W-:Y:S02]  /*09d0*/  SEL R9, R17, R9, !P0 ;  /* 0x0000000911097207 */ /* 0x000fe40004000000 */
[----:B------:R-:W-:-:S04]  /*09e0*/  ISETP.NE.AND P0, PT, R36, 0xb, PT ;  /* 0x0000000b2400780c */ /* 0x000fc80003f05270 */
[----:B------:R-:W-:Y:S01]  /*09f0*/  SEL R9, R18, R9, !P0 ;  /* 0x0000000912097207 */ /* 0x000fe20004000000 */
[----:B------:R-:W-:Y:S01]  /*0a00*/  IMAD.IADD R18, R19, 0x1, R18 ;  /* 0x0000000113127824 */ /* 0x000fe200078e0212 */
[----:B------:R-:W-:-:S04]  /*0a10*/  ISETP.GE.U32.AND P0, PT, R35, 0x20, PT ;  /* 0x000000202300780c */ /* 0x000fc80003f06070 */
[C---:B------:R-:W-:Y:S02]  /*0a20*/  SEL R9, R18.reuse, R9, !P1 ;  /* 0x0000000912097207 */ /* 0x040fe40004800000 */
[----:B------:R-:W-:Y:S02]  /*0a30*/  ISETP.NE.AND P1, PT, R35, RZ, PT ;  /* 0x000000ff2300720c */ /* 0x000fe40003f25270 */
[----:B------:R-:W-:Y:S02]  /*0a40*/  SEL R10, R9, RZ, P0 ;  /* 0x000000ff090a7207 */ /* 0x000fe40000000000 */
[--C-:B0----5:R-:W-:Y:S02]  /*0a50*/  IADD3 R9, PT, PT, R18, R8, R39.reuse ;  /* 0x0000000812097210 */ /* 0x121fe40007ffe027 */
[----:B------:R-:W-:-:S07]  /*0a60*/  IADD3 R38, PT, PT, R10, R38, R39 ;  /* 0x000000260a267210 */ /* 0x000fce0007ffe027 */
[----:B------:R-:W-:Y:S05]  /*0a70*/  @P1 BRA `(.L_x_1090) ;  /* 0x0000000c00541947 */ /* 0x000fea0003800000 */
[----:B------:R-:W0:Y:S01]  /*0a80*/  LDC.64 R10, c[0x0][0x390] ;  /* 0x0000e400ff0a7b82 */ /* 0x000e220000000a00 */
[----:B------:R-:W-:-:S05]  /*0a90*/  IMAD.MOV.U32 R8, RZ, RZ, 0x65 ;  /* 0x00000065ff087424 */ /* 0x000fca00078e00ff */
[----:B0-----:R0:W-:Y:S01]  /*0aa0*/  ST.E.64.STRONG.GPU desc[UR12][R10.64+0x100], R8 ;  /* 0x000100080a007985 */ /* 0x0011e2000c10fb0c */
[----:B------:R-:W-:Y:S05]  /*0ab0*/  BRA `(.L_x_1090) ;  /* 0x0000000c00447947 */ /* 0x000fea0003800000 */
.L_x_1089:
        /* <DEDUP_REMOVED lines=20> */
[----:B-----5:R-:W0:Y:S02]  /*0c00*/  SHFL.UP P0, R39, R40, 0x10, RZ ;  /* 0x0600000028277989 */ /* 0x020e2400000000ff */
[----:B0-----:R-:W-:Y:S01]  /*0c10*/  @P0 IMAD.IADD R39, R40, 0x1, R39 ;  /* 0x0000000128270824 */ /* 0x001fe200078e0227 */
[----:B------:R-:W-:-:S04]  /*0c20*/  ISETP.NE.AND P0, PT, R36, 0x2, PT ;  /* 0x000000022400780c */ /* 0x000fc80003f05270 */
[----:B------:R-:W-:Y:S01]  /*0c30*/  @!P1 STS [R42+0x10], R39 ;  /* 0x000010272a009388 */ /* 0x000fe20000000800 */
[----:B------:R-:W-:Y:S01]  /*0c40*/  BAR.SYNC.DEFER_BLOCKING 0x0 ;  /* 0x0000000000007b1d */ /* 0x000fe20000010000 */
[----:B------:R-:W-:-:S05]  /*0c50*/  ISETP.NE.AND P1, PT, R36, 0xc, PT ;  /* 0x0000000c2400780c */ /* 0x000fca0003f25270 */
[----:B------:R-:W0:Y:S04]  /*0c60*/  LDS.128 R8, [UR4+0x10] ;  /* 0x00001004ff087984 */ /* 0x000e280008000c00 */
[----:B------:R-:W1:Y:S04]  /*0c70*/  LDS.128 R12, [UR4+0x20] ;  /* 0x00002004ff0c7984 */ /* 0x000e680008000c00 */
[----:B------:R-:W2:Y:S01]  /*0c80*/  LDS.128 R16, [UR4+0x30] ;  /* 0x00003004ff107984 */ /* 0x000ea20008000c00 */
[----:B0-----:R-:W-:-:S04]  /*0c90*/  IMAD.IADD R9, R8, 0x1, R9 ;  /* 0x0000000108097824 */ /* 0x001fc800078e0209 */
[----:B------:R-:W-:Y:S01]  /*0ca0*/  IMAD.IADD R10, R10, 0x1, R9 ;  /* 0x000000010a0a7824 */ /* 0x000fe200078e0209 */
[----:B------:R-:W-:Y:S02]  /*0cb0*/  SEL R8, R9, R8, !P0 ;  /* 0x0000000809087207 */ /* 0x000fe40004000000 */
[----:B------:R-:W-:Y:S01]  /*0cc0*/  ISETP.NE.AND P0, PT, R36, 0x3, PT ;  /* 0x000000032400780c */ /* 0x000fe20003f05270 */
[----:B------:R-:W-:Y:S01]  /*0cd0*/  IMAD.IADD R11, R11, 0x1, R10 ;  /* 0x000000010b0b7824 */ /* 0x000fe200078e020a */
[----:B------:R-:W0:Y:S02]  /*0ce0*/  LDS R9, [UR4+0x40] ;  /* 0x00004004ff097984 */ /* 0x000e240008000800 */
        /* <DEDUP_REMOVED lines=13> */
[----:B------:R-:W-:-:S03]  /*0dc0*/  IMAD.IADD R17, R17, 0x1, R16 ;  /* 0x0000000111117824 */ /* 0x000fc600078e0210 */
[----:B------:R-:W-:Y:S01]  /*0dd0*/  SEL R8, R14, R8, !P0 ;  /* 0x000000080e087207 */ /* 0x000fe20004000000 */
[----:B------:R-:W-:Y:S01]  /*0de0*/  IMAD.IADD R18, R18, 0x1, R17 ;  /* 0x0000000112127824 */ /* 0x000fe200078e0211 */
[----:B------:R-:W-:-:S03]  /*0df0*/  ISETP.NE.AND P0, PT, R36, 0x8, PT ;  /* 0x000000082400780c */ /* 0x000fc60003f05270 */
[----:B------:R-:W-:Y:S01]  /*0e00*/  IMAD.IADD R19, R19, 0x1, R18 ;  /* 0x0000000113137824 */ /* 0x000fe200078e0212 */
[----:B------:R-:W-:Y:S02]  /*0e10*/  SEL R8, R15, R8, !P0 ;  /* 0x000000080f087207 */ /* 0x000fe40004000000 */
[----:B------:R-:W-:-:S04]  /*0e20*/  ISETP.NE.AND P0, PT, R36, 0x9, PT ;  /* 0x000000092400780c */ /* 0x000fc80003f05270 */
[----:B------:R-:W-:Y:S02]  /*0e30*/  SEL R8, R16, R8, !P0 ;  /* 0x0000000810087207 */ /* 0x000fe40004000000 */
[----:B------:R-:W-:Y:S01]  /*0e40*/  ISETP.NE.AND P0, PT, R36, 0xa, PT ;  /* 0x0000000a2400780c */ /* 0x000fe20003f05270 */
[----:B0-----:R-:W-:-:S03]  /*0e50*/  IMAD.IADD R9, R19, 0x1, R9 ;  /* 0x0000000113097824 */ /* 0x001fc600078e0209 */
[----:B------:R-:W-:Y:S01]  /*0e60*/  SEL R8, R17, R8, !P0 ;  /* 0x0000000811087207 */ /* 0x000fe20004000000 */
[----:B------:R-:W-:Y:S01]  /*0e70*/  IMAD.IADD R17, R39, 0x1, -R38 ;  /* 0x0000000127117824 */ /* 0x000fe200078e0a26 */
[----:B------:R-:W-:-:S04]  /*0e80*/  ISETP.NE.AND P0, PT, R36, 0xb, PT ;  /* 0x0000000b2400780c */ /* 0x000fc80003f05270 */
[----:B------:R-:W-:Y:S02]  /*0e90*/  SEL R8, R18, R8, !P0 ;  /* 0x0000000812087207 */ /* 0x000fe40004000000 */
[----:B------:R-:W-:Y:S02]  /*0ea0*/  ISETP.GT.U32.AND P0, PT, R35, 0x1f, PT ;  /* 0x0000001f2300780c */ /* 0x000fe40003f04070 */
[----:B------:R-:W-:Y:S02]  /*0eb0*/  SEL R11, R17, RZ, P2 ;  /* 0x000000ff110b7207 */ /* 0x000fe40001000000 */
[----:B------:R-:W-:Y:S02]  /*0ec0*/  SEL R8, R19, R8, !P1 ;  /* 0x0000000813087207 */ /* 0x000fe40004800000 */
[----:B------:R-:W-:-:S03]  /*0ed0*/  ISETP.GE.U32.AND P1, PT, R35, 0x20, PT ;  /* 0x000000202300780c */ /* 0x000fc60003f26070 */
[----:B------:R-:W-:-:S05]  /*0ee0*/  IMAD.IADD R38, R8, 0x1, R11 ;  /* 0x0000000108267824 */ /* 0x000fca00078e020b */
[----:B------:R-:W-:Y:S01]  /*0ef0*/  SEL R17, R17, R38, !P1 ;  /* 0x0000002611117207 */ /* 0x000fe20004800000 */
[----:B------:R-:W-:Y:S06]  /*0f00*/  @P0 BRA `(.L_x_1091) ;  /* 0x00000008000c0947 */ /* 0x000fec0003800000 */
[----:B------:R-:W0:Y:S01]  /*0f10*/  LDC.64 R14, c[0x0][0x390] ;  /* 0x0000e400ff0e7b82 */ /* 0x000e220000000a00 */
[----:B------:R-:W-:Y:S01]  /*0f20*/  ISETP.NE.AND P1, PT, R35, RZ, PT ;  /* 0x000000ff2300720c */ /* 0x000fe20003f25270 */
[----:B------:R-:W-:Y:S01]  /*0f30*/  IMAD.U32 R45, RZ, RZ, UR6 ;  /* 0x00000006ff2d7e24 */ /* 0x000fe2000f8e00ff */
[----:B------:R-:W-:-:S05]  /*0f40*/  LOP3.LUT R18, RZ, R35, RZ, 0x33, !PT ;  /* 0x00000023ff127212 */ /* 0x000fca00078e33ff */
[----:B------:R-:W-:-:S06]  /*0f50*/  VIADD R18, R18, UR6 ;  /* 0x0000000612127c36 */ /* 0x000fcc0008000000 */
[----:B------:R-:W-:Y:S01]  /*0f60*/  @!P1 IMAD.MOV.U32 R8, RZ, RZ, 0x64 ;  /* 0x00000064ff089424 */ /* 0x000fe200078e00ff */
[----:B------:R1:W-:Y:S01]  /*0f70*/  @!P1 STS [UR4+0xc], R9 ;  /* 0x00000c09ff009988 */ /* 0x0003e20008000804 */
[----:B0-----:R-:W-:-:S04]  /*0f80*/  IMAD.WIDE R44, R45, 0x8, R14 ;  /* 0x000000082d2c7825 */ /* 0x001fc800078e020e */
[----:B------:R-:W-:Y:S01]  /*0f90*/  IMAD.WIDE R14, R18, 0x8, R14 ;  /* 0x00000008120e7825 */ /* 0x000fe200078e020e */
[----:B------:R1:W-:Y:S01]  /*0fa0*/  @!P1 ST.E.64.STRONG.GPU desc[UR12][R44.64+0x100], R8 ;  /* 0x000100082c009985 */ /* 0x0003e2000c10fb0c */
[----:B------:R-:W-:Y:S05]  /*0fb0*/  NANOSLEEP 0x226 ;  /* 0x000002260000795d */ /* 0x000fea0003800000 */
[----:B------:R-:W2:Y:S01]  /*0fc0*/  LD.E.64.STRONG.GPU R12, desc[UR12][R14.64+0x100] ;  /* 0x0001000c0e0c7980 */ /* 0x000ea2000c10fb00 */
[----:B------:R-:W-:Y:S01]  /*0fd0*/  UMOV UR5, 0xffffffff ;  /* 0xffffffff00057882 */ /* 0x000fe20000000000 */
[----:B--2---:R-:W-:Y:S02]  /*0fe0*/  ISETP.NE.AND P0, PT, R12, 0x63, PT ;  /* 0x000000630c00780c */ /* 0x004fe40003f05270 */
[----:B-1----:R-:W-:Y:S11]  /*0ff0*/  BRA.DIV UR5, `(.L_x_1092) ;  /* 0x0000002e05bc7947 */ /* 0x002ff6000b800000 */
[----:B------:R-:W-:-:S13]  /*1000*/  VOTE.ANY P0, !P0 ;  /* 0x0000000000ff7806 */ /* 0x000fda0004000100 */
.L_x_1121:
[----:B------:R-:W-:Y:S05]  /*1010*/  @!P0 BRA `(.L_x_1093) ;  /* 0x0000000000248947 */ /* 0x000fea0003800000 */
[----:B------:R-:W-:-:S07]  /*1020*/  IMAD.MOV.U32 R8, RZ, RZ, 0x1de ;  /* 0x000001deff087424 */ /* 0x000fce00078e00ff */
.L_x_1095:
[----:B------:R-:W-:Y:S05]  /*1030*/  NANOSLEEP R8 ;  /* 0x000000080000735d */ /* 0x000fea0003800000 */
[----:B------:R-:W2:Y:S01]  /*1040*/  LD.E.64.STRONG.GPU R12, desc[UR12][R14.64+0x100] ;  /* 0x0001000c0e0c7980 */ /* 0x000ea2000c10fb00 */
[----:B------:R-:W-:Y:S01]  /*1050*/  UMOV UR5, 0xffffffff ;  /* 0xffffffff00057882 */ /* 0x000fe20000000000 */
[----:B------:R-:W-:Y:S02]  /*1060*/  SHF.R.U32.HI R8, RZ, 0x1, R8 ;  /* 0x00000001ff087819 */ /* 0x000fe40000011608 */
[----:B--2---:R-:W-:Y:S01]  /*1070*/  ISETP.NE.AND P0, PT, R12, 0x63, PT ;  /* 0x000000630c00780c */ /* 0x004fe20003f05270 */
[----:B------:R-:W-:-:S12]  /*1080*/  BRA.DIV UR5, `(.L_x_1094) ;  /* 0x0000002e05b87947 */ /* 0x000fd8000b800000 */
[----:B------:R-:W-:-:S13]  /*1090*/  VOTE.ANY P0, !P0 ;  /* 0x0000000000ff7806 */ /* 0x000fda0004000100 */
.L_x_1124:
[----:B------:R-:W-:Y:S05]  /*10a0*/  @P0 BRA `(.L_x_1095) ;  /* 0xfffffffc00e00947 */ /* 0x000fea000383ffff */
.L_x_1093:
[----:B------:R-:W-:Y:S01]  /*10b0*/  UMOV UR5, 0xffffffff ;  /* 0xffffffff00057882 */ /* 0x000fe20000000000 */
[----:B------:R-:W-:Y:S02]  /*10c0*/  ISETP.NE.AND P0, PT, R12, 0x65, PT ;  /* 0x000000650c00780c */ /* 0x000fe40003f05270 */
[----:B------:R-:W-:Y:S11]  /*10d0*/  BRA.DIV UR5, `(.L_x_1096) ;  /* 0x0000002e05c47947 */ /* 0x000ff6000b800000 */
[----:B------:R-:W0:Y:S01]  /*10e0*/  S2R R8, SR_GEMASK ;  /* 0x0000000000087919 */ /* 0x000e220000003c00 */
[----:B------:R-:W-:Y:S01]  /*10f0*/  VOTE.ANY R10, PT, !P0 ;  /* 0x00000000000a7806 */ /* 0x000fe200040e0100 */
[C---:B------:R-:W-:Y:S02]  /*1100*/  VIADD R38, R37.reuse, 0x2 ;  /* 0x0000000225267836 */ /* 0x040fe40000000000 */
[----:B------:R-:W-:Y:S01]  /*1110*/  VIADD R39, R37, 0x10 ;  /* 0x0000001025277836 */ /* 0x000fe20000000000 */
[----:B0-----:R-:W-:-:S05]  /*1120*/  LOP3.LUT R10, R10, 0x80000000, R8, 0xec, !PT ;  /* 0x800000000a0a7812 */ /* 0x001fca00078eec08 */
[----:B------:R-:W-:-:S05]  /*1130*/  VIADD R11, R10, 0xffffffff ;  /* 0xffffffff0a0b7836 */ /* 0x000fca0000000000 */
[----:B------:R-:W-:-:S04]  /*1140*/  LOP3.LUT R11, R10, R11, RZ, 0xc, !PT ;  /* 0x0000000b0a0b7212 */ /* 0x000fc800078e0cff */
[----:B------:R-:W0:Y:S02]  /*1150*/  POPC R15, R11 ;  /* 0x0000000b000f7309 */ /* 0x000e240000000000 */
[----:B0-----:R-:W0:Y:S01]  /*1160*/  SHFL.DOWN PT, R16, R13, 0x1, R15 ;  /* 0x082000000d107989 */ /* 0x001e2200000e000f */
[-C--:B------:R-:W-:Y:S02]  /*1170*/  ISETP.GE.AND P0, PT, R37, R15.reuse, PT ;  /* 0x0000000f2500720c */ /* 0x080fe40003f06270 */
[-C--:B------:R-:W-:Y:S02]  /*1180*/  ISETP.GT.AND P2, PT, R39, R15.reuse, PT ;  /* 0x0000000f2700720c */ /* 0x080fe40003f44270 */
[----:B0-----:R-:W-:Y:S02]  /*1190*/  SEL R16, R16, RZ, !P0 ;  /* 0x000000ff10107207 */ /* 0x001fe40004000000 */
[----:B------:R-:W-:-:S03]  /*11a0*/  ISETP.GT.AND P0, PT, R38, R15, PT ;  /* 0x0000000f2600720c */ /* 0x000fc60003f04270 */
[----:B------:R-:W-:-:S05]  /*11b0*/  IMAD.IADD R36, R16, 0x1, R13 ;  /* 0x0000000110247824 */ /* 0x000fca00078e020d */
[----:B------:R-:W0:Y:S02]  /*11c0*/  SHFL.DOWN PT, R16, R36, 0x2, R15 ;  /* 0x0840000024107989 */ /* 0x000e2400000e000f */
[----:B0-----:R-:W-:-:S05]  /*11d0*/  SEL R19, R16, RZ, !P0 ;  /* 0x000000ff10137207 */ /* 0x001fca0004000000 */
[----:B------:R-:W-:Y:S02]  /*11e0*/  IMAD.IADD R40, R36, 0x1, R19 ;  /* 0x0000000124287824 */ /* 0x000fe400078e0213 */
[C---:B------:R-:W-:Y:S02]  /*11f0*/  VIADD R19, R37.reuse, 0x4 ;  /* 0x0000000425137836 */ /* 0x040fe40000000000 */
[----:B------:R-:W-:Y:S01]  /*1200*/  VIADD R36, R37, 0x8 ;  /* 0x0000000825247836 */ /* 0x000fe20000000000 */
[----:B------:R-:W0:Y:S02]  /*1210*/  SHFL.DOWN PT, R16, R40, 0x4, R15 ;  /* 0x0880000028107989 */ /* 0x000e2400000e000f */
[----:B------:R-:W-:-:S04]  /*1220*/  ISETP.GT.AND P0, PT, R19, R15, PT ;  /* 0x0000000f1300720c */ /* 0x000fc80003f04270 */
[----:B0-----:R-:W-:Y:S02]  /*1230*/  SEL R11, R16, RZ, !P0 ;  /* 0x000000ff100b7207 */ /* 0x001fe40004000000 */
[----:B------:R-:W-:-:S03]  /*1240*/  ISETP.GT.AND P0, PT, R36, R15, PT ;  /* 0x0000000f2400720c */ /* 0x000fc60003f04270 */
[----:B------:R-:W-:Y:S02]  /*1250*/  IMAD.IADD R42, R40, 0x1, R11 ;  /* 0x00000001282a7824 */ /* 0x000fe400078e020b */
[----:B------:R-:W0:Y:S03]  /*1260*/  LDC.64 R10, c[0x0][0x390] ;  /* 0x0000e400ff0a7b82 */ /* 0x000e260000000a00 */
[----:B------:R-:W1:Y:S02]  /*1270*/  SHFL.DOWN PT, R16, R42, 0x8, R15 ;  /* 0x090000002a107989 */ /* 0x000e6400000e000f */
[----:B-1----:R-:W-:Y:S02]  /*1280*/  SEL R41, R16, RZ, !P0 ;  /* 0x000000ff10297207 */ /* 0x002fe40004000000 */
[----:B------:R-:W-:-:S03]  /*1290*/  ISETP.NE.AND P0, PT, R12, 0x65, PT ;  /* 0x000000650c00780c */ /* 0x000fc60003f05270 */
[----:B------:R-:W-:Y:S01]  /*12a0*/  IMAD.IADD R41, R42, 0x1, R41 ;  /* 0x000000012a297824 */ /* 0x000fe200078e0229 */
[----:B0-----:R-:W-:-:S04]  /*12b0*/  IADD3 R42, P3, PT, R10, 0x100, RZ ;  /* 0x000001000a2a7810 */ /* 0x001fc80007f7e0ff */
[----:B------:R-:W0:Y:S01]  /*12c0*/  SHFL.DOWN PT, R16, R41, 0x10, R15 ;  /* 0x0a00000029107989 */ /* 0x000e2200000e000f */
[----:B------:R-:W-:-:S04]  /*12d0*/  IMAD.X R43, RZ, RZ, R11, P3 ;  /* 0x000000ffff2b7224 */ /* 0x000fc800018e060b */
[----:B------:R-:W-:Y:S02]  /*12e0*/  VOTE.ALL P0, P0 ;  /* 0x0000000000ff7806 */ /* 0x000fe40000000000 */
[----:B0-----:R-:W-:-:S05]  /*12f0*/  SEL R16, R16, RZ, !P2 ;  /* 0x000000ff10107207 */ /* 0x001fca0005000000 */
[----:B------:R-:W-:-:S07]  /*1300*/  IMAD.IADD R40, R41, 0x1, R16 ;  /* 0x0000000129287824 */ /* 0x000fce00078e0210 */
.L_x_1133:
[----:B------:R-:W-:Y:S05]  /*1310*/  @!P0 BRA `(.L_x_1097) ;  /* 0x0000000000cc8947 */ /* 0x000fea0003800000 */
[----:B------:R-:W-:-:S07]  /*1320*/  IMAD.MOV.U32 R11, RZ, RZ, 0x1de ;  /* 0x000001deff0b7424 */ /* 0x000fce00078e00ff */
.L_x_1103:
[----:B------:R-:W-:-:S05]  /*1330*/  IMAD.WIDE R14, R18, 0x8, R42 ;  /* 0x00000008120e7825 */ /* 0x000fca00078e022a */
[----:B------:R-:W2:Y:S01]  /*1340*/  LD.E.64.STRONG.GPU R12, desc[UR12][R14.64+-0x100] ;  /* 0xffff000c0e0c7980 */ /* 0x000ea2000c10fb00 */
[----:B------:R-:W-:Y:S05]  /*1350*/  YIELD ;  /* 0x0000000000007946 */ /* 0x000fea0003800000 */
[----:B------:R-:W-:Y:S01]  /*1360*/  UMOV UR5, 0xffffffff ;  /* 0xffffffff00057882 */ /* 0x000fe20000000000 */
[----:B------:R-:W-:Y:S02]  /*1370*/  SHF.R.U32.HI R11, RZ, 0x1, R11 ;  /* 0x00000001ff0b7819 */ /* 0x000fe4000001160b */
[----:B--2---:R-:W-:Y:S01]  /*1380*/  ISETP.NE.AND P0, PT, R12, 0x63, PT ;  /* 0x000000630c00780c */ /* 0x004fe20003f05270 */
[----:B------:R-:W-:-:S12]  /*1390*/  BRA.DIV UR5, `(.L_x_1098) ;  /* 0x0000003205147947 */ /* 0x000fd8000b800000 */
[----:B------:R-:W-:-:S13]  /*13a0*/  VOTE.ANY P0, !P0 ;  /* 0x0000000000ff7806 */ /* 0x000fda0004000100 */
.L_x_1136:
[----:B------:R-:W-:Y:S05]  /*13b0*/  @!P0 BRA `(.L_x_1099) ;  /* 0x0000000000248947 */ /* 0x000fea0003800000 */
[----:B------:R-:W-:-:S07]  /*13c0*/  IMAD.MOV.U32 R16, RZ, RZ, R11 ;  /* 0x000000ffff107224 */ /* 0x000fce00078e000b */
.L_x_1101:
[----:B------:R-:W-:Y:S05]  /*13d0*/  NANOSLEEP R16 ;  /* 0x000000100000735d */ /* 0x000fea0003800000 */
[----:B------:R-:W2:Y:S01]  /*13e0*/  LD.E.64.STRONG.GPU R12, desc[UR12][R14.64+-0x100] ;  /* 0xffff000c0e0c7980 */ /* 0x000ea2000c10fb00 */
[----:B------:R-:W-:Y:S01]  /*13f0*/  UMOV UR5, 0xffffffff ;  /* 0xffffffff00057882 */ /* 0x000fe20000000000 */
[----:B------:R-:W-:Y:S02]  /*1400*/  SHF.R.U32.HI R16, RZ, 0x1, R16 ;  /* 0x00000001ff107819 */ /* 0x000fe40000011610 */
[----:B--2---:R-:W-:Y:S01]  /*1410*/  ISETP.NE.AND P0, PT, R12, 0x63, PT ;  /* 0x000000630c00780c */ /* 0x004fe20003f05270 */
[----:B------:R-:W-:-:S12]  /*1420*/  BRA.DIV UR5, `(.L_x_1100) ;  /* 0x0000003205107947 */ /* 0x000fd8000b800000 */
[----:B------:R-:W-:-:S13]  /*1430*/  VOTE.ANY P0, !P0 ;  /* 0x0000000000ff7806 */ /* 0x000fda0004000100 */
.L_x_1139:
[----:B------:R-:W-:Y:S05]  /*1440*/  @P0 BRA `(.L_x_1101) ;  /* 0xfffffffc00e00947 */ /* 0x000fea000383ffff */
.L_x_1099:
[----:B------:R-:W-:Y:S01]  /*1450*/  UMOV UR5, 0xffffffff ;  /* 0xffffffff00057882 */ /* 0x000fe20000000000 */
[----:B------:R-:W-:Y:S02]  /*1460*/  ISETP.NE.AND P0, PT, R12, 0x65, PT ;  /* 0x000000650c00780c */ /* 0x000fe40003f05270 */
[----:B------:R-:W-:Y:S11]  /*1470*/  BRA.DIV UR5, `(.L_x_1102) ;  /* 0x00000032051c7947 */ /* 0x000ff6000b800000 */
[----:B------:R-:W-:Y:S01]  /*1480*/  VOTE.ANY R10, PT, !P0 ;  /* 0x00000000000a7806 */ /* 0x000fe200040e0100 */
[----:B------:R-:W-:-:S03]  /*1490*/  VIADD R18, R18, 0xffffffe0 ;  /* 0xffffffe012127836 */ /* 0x000fc60000000000 */
[----:B------:R-:W-:-:S05]  /*14a0*/  LOP3.LUT R10, R10, 0x80000000, R8, 0xec, !PT ;  /* 0x800000000a0a7812 */ /* 0x000fca00078eec08 */
[----:B------:R-:W-:-:S05]  /*14b0*/  VIADD R15, R10, 0xffffffff ;  /* 0xffffffff0a0f7836 */ /* 0x000fca0000000000 */
[----:B------:R-:W-:-:S06]  /*14c0*/  LOP3.LUT R15, R10, R15, RZ, 0xc, !PT ;  /* 0x0000000f0a0f7212 */ /* 0x000fcc00078e0cff */
        /* <DEDUP_REMOVED lines=17> */
[----:B------:R-:W-:-:S03]  /*15e0*/  ISETP.NE.AND P0, PT, R12, 0x65, PT ;  /* 0x000000650c00780c */ /* 0x000fc60003f05270 */
[----:B------:R-:W-:-:S05]  /*15f0*/  IMAD.IADD R41, R13, 0x1, R16 ;  /* 0x000000010d297824 */ /* 0x000fca00078e0210 */
[----:B------:R-:W0:Y:S05]  /*1600*/  SHFL.DOWN PT, R16, R41, 0x10, R15 ;  /* 0x0a00000029107989 */ /* 0x000e2a00000e000f */
[----:B------:R-:W-:Y:S02]  /*1610*/  VOTE.ALL P0, P0 ;  /* 0x0000000000ff7806 */ /* 0x000fe40000000000 */
[----:B0-----:R-:W-:-:S04]  /*1620*/  SEL R16, R16, RZ, !P2 ;  /* 0x000000ff10107207 */ /* 0x001fc80005000000 */
[----:B------:R-:W-:-:S07]  /*1630*/  IADD3 R40, PT, PT, R41, R16, R40 ;  /* 0x0000001029287210 */ /* 0x000fce0007ffe028 */
.L_x_1148:
[----:B------:R-:W-:Y:S05]  /*1640*/  @P0 BRA `(.L_x_1103) ;  /* 0xfffffffc00380947 */ /* 0x000fea000383ffff */
.L_x_1097:
[----:B------:R-:W-:Y:S01]  /*1650*/  ISETP.NE.AND P0, PT, R37, RZ, PT ;  /* 0x000000ff2500720c */ /* 0x000fe20003f05270 */
[----:B------:R-:W0:Y:S01]  /*1660*/  @!P1 S2R R11, SR_CgaCtaId ;  /* 0x00000000000b9919 */ /* 0x000e220000008800 */
[----:B------:R-:W-:Y:S01]  /*1670*/  @!P1 MOV R10, 0x400 ;  /* 0x00000400000a9802 */ /* 0x000fe20000000f00 */
[----:B------:R-:W-:Y:S02]  /*1680*/  @!P1 IMAD.IADD R9, R9, 0x1, R40 ;  /* 0x0000000109099824 */ /* 0x000fe400078e0228 */
[----:B------:R-:W-:Y:S02]  /*1690*/  @!P1 IMAD.MOV.U32 R8, RZ, RZ, 0x65 ;  /* 0x00000065ff089424 */ /* 0x000fe400078e00ff */
[----:B------:R-:W-:-:S03]  /*16a0*/  IMAD.MOV.U32 R38, RZ, RZ, R17 ;  /* 0x000000ffff267224 */ /* 0x000fc600078e0011 */
[----:B------:R1:W-:Y:S03]  /*16b0*/  @!P1 ST.E.64.STRONG.GPU desc[UR12][R44.64+0x100], R8 ;  /* 0x000100082c009985 */ /* 0x0003e6000c10fb0c */
[----:B------:R-:W-:Y:S01]  /*16c0*/  @!P0 MOV R12, 0x400 ;  /* 0x00000400000c8802 */ /* 0x000fe20000000f00 */
[----:B------:R-:W2:Y:S01]  /*16d0*/  @!P0 S2R R13, SR_CgaCtaId ;  /* 0x00000000000d8919 */ /* 0x000ea20000008800 */
[----:B------:R-:W-:Y:S01]  /*16e0*/  @!P0 IMAD.MOV.U32 R38, RZ, RZ, R40 ;  /* 0x000000ffff268224 */ /* 0x000fe200078e0028 */
[----:B0-----:R-:W-:-:S05]  /*16f0*/  @!P1 LEA R10, R11, R10, 0x18 ;  /* 0x0000000a0b0a9211 */ /* 0x001fca00078ec0ff */
[----:B------:R1:W-:Y:S04]  /*1700*/  @!P1 STS [R10+0x8], R9 ;  /* 0x000008090a009388 */ /* 0x0003e80000000800 */
[----:B------:R1:W-:Y:S01]  /*1710*/  @!P1 STS [R10+0x4], R40 ;  /* 0x000004280a009388 */ /* 0x0003e20000000800 */
[----:B--2---:R-:W-:-:S05]  /*1720*/  @!P0 LEA R13, R13, R12, 0x18 ;  /* 0x0000000c0d0d8211 */ /* 0x004fca00078ec0ff */
[----:B------:R1:W-:Y:S02]  /*1730*/  @!P0 STS [R13+0x54], R40 ;  /* 0x000054280d008388 */ /* 0x0003e40000000800 */
.L_x_1091:
[----:B------:R-:W-:Y:S05]  /*1740*/  WARPSYNC.ALL ;  /* 0x0000000000007948 */ /* 0x000fea0003800000 */
[----:B------:R-:W0:Y:S08]  /*1750*/  S2UR UR7, SR_CgaCtaId ;  /* 0x00000000000779c3 */ /* 0x000e300000008800 */
[----:B------:R-:W-:Y:S01]  /*1760*/  BAR.SYNC.DEFER_BLOCKING 0x0 ;  /* 0x0000000000007b1d */ /* 0x000fe20000010000 */
[----:B------:R-:W-:-:S05]  /*1770*/  ISETP.NE.AND P0, PT, R35, RZ, PT ;  /* 0x000000ff2300720c */ /* 0x000fca0003f05270 */
[----:B------:R-:W-:Y:S02]  /*1780*/  UMOV UR5, 0x400 ;  /* 0x0000040000057882 */ /* 0x000fe40000000000 */
[----:B0-----:R-:W-:-:S09]  /*1790*/  ULEA UR5, UR7, UR5, 0x18 ;  /* 0x0000000507057291 */ /* 0x001fd2000f8ec0ff */
[----:B-1----:R-:W0:Y:S02]  /*17a0*/  LDS R8, [UR5+0x54] ;  /* 0x00005405ff087984 */ /* 0x002e240008000800 */
[----:B0-----:R-:W-:-:S05]  /*17b0*/  SEL R9, R8, RZ, P0 ;  /* 0x000000ff08097207 */ /* 0x001fca0000000000 */
[----:B------:R-:W-:-:S07]  /*17c0*/  IMAD.IADD R38, R9, 0x1, R38 ;  /* 0x0000000109267824 */ /* 0x000fce00078e0226 */
.L_x_1090:
[----:B------:R-:W-:Y:S05]  /*17d0*/  BSYNC.RECONVERGENT B0 ;  /* 0x0000000000007941 */ /* 0x000fea0003800200 */
.L_x_1088:
[----:B------:R-:W-:Y:S01]  /*17e0*/  IMAD.IADD R32, R32, 0x1, R38 ;  /* 0x0000000120207824 */ /* 0x000fe200078e0226 */
[----:B------:R-:W-:Y:S03]  /*17f0*/  BAR.SYNC.DEFER_BLOCKING 0x0 ;  /* 0x0000000000007b1d */ /* 0x000fe60000010000 */
[----:B------:R-:W-:-:S03]  /*1800*/  IMAD.IADD R29, R29, 0x1, R32 ;  /* 0x000000011d1d7824 */ /* 0x000fc600078e0220 */
[----:B------:R-:W1:Y:S01]  /*1810*/  LDCU.64 UR8, c[0x0][0x388] ;  /* 0x00007100ff0877ac */ /* 0x000e620008000a00 */
[----:B------:R-:W-:-:S04]  /*1820*/  IMAD.IADD R28, R28, 0x1, R29 ;  /* 0x000000011c1c7824 */ /* 0x000fc800078e021d */
[----:B------:R-:W-:-:S04]  /*1830*/  IMAD.IADD R27, R27, 0x1, R28 ;  /* 0x000000011b1b7824 */ /* 0x000fc800078e021c */
[----:B------:R-:W-:-:S04]  /*1840*/  IMAD.IADD R26, R26, 0x1, R27 ;  /* 0x000000011a1a7824 */ /* 0x000fc800078e021b */
[----:B------:R-:W-:-:S04]  /*1850*/  IMAD.IADD R25, R25, 0x1, R26 ;  /* 0x0000000119197824 */ /* 0x000fc800078e021a */
[----:B------:R-:W-:Y:S01]  /*1860*/  IMAD.IADD R24, R24, 0x1, R25 ;  /* 0x0000000118187824 */ /* 0x000fe200078e0219 */
[----:B------:R-:W-:Y:S03]  /*1870*/  STS [R33], R38 ;  /* 0x0000002621007388 */ /* 0x000fe60000000800 */
[----:B------:R-:W-:Y:S01]  /*1880*/  IMAD.IADD R23, R23, 0x1, R24 ;  /* 0x0000000117177824 */ /* 0x000fe200078e0218 */
[----:B------:R-:W-:Y:S03]  /*1890*/  STS [R33+0x4], R32 ;  /* 0x0000042021007388 */ /* 0x000fe60000000800 */
        /* <DEDUP_REMOVED lines=19> */
[----:B------:R-:W-:Y:S04]  /*19d0*/  STS [R33+0x2c], R20 ;  /* 0x00002c1421007388 */ /* 0x000fe80000000800 */
[----:B------:R-:W-:Y:S04]  /*19e0*/  STS [R33+0x30], R7 ;  /* 0x0000300721007388 */ /* 0x000fe80000000800 */
[----:B------:R-:W-:Y:S04]  /*19f0*/  STS [R33+0x34], R6 ;  /* 0x0000340621007388 */ /* 0x000fe80000000800 */
[----:B------:R-:W-:Y:S04]  /*1a00*/  STS [R33+0x38], R5 ;  /* 0x0000380521007388 */ /* 0x000fe80000000800 */
[----:B------:R-:W-:Y:S04]  /*1a10*/  STS [R33+0x3c], R4 ;  /* 0x00003c0421007388 */ /* 0x000fe80000000800 */
[----:B------:R-:W-:Y:S04]  /*1a20*/  STS [R33+0x40], R3 ;  /* 0x0000400321007388 */ /* 0x000fe80000000800 */
[----:B------:R1:W-:Y:S04]  /*1a30*/  STS [R33+0x44], R2 ;  /* 0x0000440221007388 */ /* 0x0003e80000000800 */
[----:B------:R-:W-:Y:S01]  /*1a40*/  STS [R33+0x48], R0 ;  /* 0x0000480021007388 */ /* 0x000fe20000000800 */
[----:B------:R-:W-:-:S03]  /*1a50*/  NOP ;  /* 0x0000000000007918 */ /* 0x000fc60000000000 */
[----:B0-----:R-:W0:Y:S01]  /*1a60*/  LDS R9, [R34] ;  /* 0x0000000022097984 */ /* 0x001e220000000800 */
[----:B-1----:R-:W-:-:S03]  /*1a70*/  IADD3 R2, P0, PT, R31, UR8, RZ ;  /* 0x000000081f027c10 */ /* 0x002fc6000ff1e0ff */
[----:B------:R-:W1:Y:S01]  /*1a80*/  LDS R7, [R34+0x80] ;  /* 0x0000800022077984 */ /* 0x000e620000000800 */
[----:B------:R-:W-:-:S03]  /*1a90*/  IADD3.X R3, PT, PT, R30, UR9, RZ, P0, !PT ;  /* 0x000000091e037c10 */ /* 0x000fc600087fe4ff */
        /* <DEDUP_REMOVED lines=17> */
[----:B0-----:R-:W-:Y:S04]  /*1bb0*/  STG.E desc[UR12][R2.64], R9 ;  /* 0x0000000902007986 */ /* 0x001fe8000c10190c */
[----:B-1----:R-:W-:Y:S04]  /*1bc0*/  STG.E desc[UR12][R2.64+0x80], R7 ;  /* 0x0000800702007986 */ /* 0x002fe8000c10190c */
[----:B--2---:R-:W-:Y:S04]  /*1bd0*/  STG.E desc[UR12][R2.64+0x100], R11 ;  /* 0x0001000b02007986 */ /* 0x004fe8000c10190c */
[----:B---3--:R-:W-:Y:S04]  /*1be0*/  STG.E desc[UR12][R2.64+0x180], R13 ;  /* 0x0001800d02007986 */ /* 0x008fe8000c10190c */
        /* <DEDUP_REMOVED lines=16> */
.L_x_1087:
[----:B------:R-:W-:-:S04]  /*1cf0*/  ISETP.NE.U32.AND P0, PT, RZ, UR7, PT ;  /* 0x00000007ff007c0c */ /* 0x000fc8000bf05070 */
[----:B------:R-:W-:-:S13]  /*1d00*/  ISETP.NE.AND.EX P0, PT, RZ, UR4, PT, P0 ;  /* 0x00000004ff007c0c */ /* 0x000fda000bf05300 */
[----:B------:R-:W-:Y:S05]  /*1d10*/  @!P0 EXIT ;  /* 0x000000000000894d */ /* 0x000fea0003800000 */
[----:B------:R-:W0:Y:S02]  /*1d20*/  LDCU.64 UR4, c[0x0][0x380] ;  /* 0x00007000ff0477ac */ /* 0x000e240008000a00 */
[----:B0-----:R-:W-:-:S06]  /*1d30*/  UIMAD.WIDE UR4, UR6, 0x7b80, UR4 ;  /* 0x00007b80060478a5 */ /* 0x001fcc000f8e0204 */
[----:B------:R-:W-:Y:S02]  /*1d40*/  IMAD.U32 R2, RZ, RZ, UR4 ;  /* 0x00000004ff027e24 */ /* 0x000fe4000f8e00ff */
[----:B------:R-:W-:-:S05]  /*1d50*/  IMAD.U32 R3, RZ, RZ, UR5 ;  /* 0x00000005ff037e24 */ /* 0x000fca000f8e00ff */
[----:B------:R0:W2:Y:S01]  /*1d60*/  LDG.E R0, desc[UR12][R2.64] ;  /* 0x0000000c02007981 */ /* 0x0000a2000c1e1900 */
[----:B------:R-:W3:Y:S02]  /*1d70*/  S2R R31, SR_TID.X ;  /* 0x00000000001f7919 */ /* 0x000ee40000002100 */
[C---:B---3--:R-:W-:Y:S02]  /*1d80*/  LOP3.LUT R30, R31.reuse, 0x1f, RZ, 0xc0, !PT ;  /* 0x0000001f1f1e7812 */ /* 0x048fe400078ec0ff */
[----:B------:R-:W-:-:S05]  /*1d90*/  LOP3.LUT R5, R31, 0x3e0, RZ, 0xc0, !PT ;  /* 0x000003e01f057812 */ /* 0x000fca00078ec0ff */
[----:B------:R-:W-:-:S04]  /*1da0*/  IMAD R30, R5, 0x13, R30 ;  /* 0x00000013051e7824 */ /* 0x000fc800078e021e */
[C---:B------:R-:W-:Y:S01]  /*1db0*/  VIADD R4, R30.reuse, 0x20 ;  /* 0x000000201e047836 */ /* 0x040fe20000000000 */
[C---:B------:R-:W-:Y:S01]  /*1dc0*/  ISETP.GE.U32.AND P1, PT, R30.reuse, UR7, PT ;  /* 0x000000071e007c0c */ /* 0x040fe2000bf26070 */
[C---:B------:R-:W-:Y:S01]  /*1dd0*/  VIADD R5, R30.reuse, 0x40 ;  /* 0x000000401e057836 */ /* 0x040fe20000000000 */
[C---:B0-----:R-:W-:Y:S01]  /*1de0*/  LEA R2, P0, R30.reuse, UR4, 0x2 ;  /* 0x000000041e027c11 */ /* 0x041fe2000f8010ff */
[----:B------:R-:W-:Y:S01]  /*1df0*/  VIADD R3, R30, 0x80 ;  /* 0x000000801e037836 */ /* 0x000fe20000000000 */
[----:B------:R-:W-:Y:S01]  /*1e00*/  ISETP.GE.U32.AND P2, PT, R4, UR7, PT ;  /* 0x0000000704007c0c */ /* 0x000fe2000bf46070 */
[C---:B------:R-:W-:Y:S01]  /*1e10*/  VIADD R4, R30.reuse, 0xa0 ;  /* 0x000000a01e047836 */ /* 0x040fe20000000000 */
[----:B------:R-:W-:Y:S01]  /*1e20*/  ISETP.GE.U32.AND P3, PT, R5, UR7, PT ;  /* 0x0000000705007c0c */ /* 0x000fe2000bf66070 */
[----:B------:R-:W-:Y:S01]  /*1e30*/  VIADD R5, R30, 0xc0 ;  /* 0x000000c01e057836 */ /* 0x000fe20000000000 */
[----:B------:R-:W-:Y:S01]  /*1e40*/  ISETP.GE.U32.AND P5, PT, R3, UR7, PT ;  /* 0x0000000703007c0c */ /* 0x000fe2000bfa6070 */
[----:B------:R-:W-:Y:S01]  /*1e50*/  IMAD.X R3, RZ, RZ, UR5, P0 ;  /* 0x00000005ff037e24 */ /* 0x000fe200080e06ff */
[----:B------:R-:W-:Y:S01]  /*1e60*/  ISETP.GE.U32.AND P6, PT, R4, UR7, PT ;  /* 0x0000000704007c0c */ /* 0x000fe2000bfc6070 */
[C---:B------:R-:W-:Y:S01]  /*1e70*/  VIADD R6, R30.reuse, 0x60 ;  /* 0x000000601e067836 */ /* 0x040fe20000000000 */
[----:B------:R-:W-:Y:S01]  /*1e80*/  ISETP.GE.U32.AND P0, PT, R5, UR7, PT ;  /* 0x0000000705007c0c */ /* 0x000fe2000bf06070 */
[----:B------:R-:W-:-:S02]  /*1e90*/  VIADD R5, R30, 0xe0 ;  /* 0x000000e01e057836 */ /* 0x000fc40000000000 */
[----:B------:R-:W-:Y:S01]  /*1ea0*/  VIADD R37, R30, 0x100 ;  /* 0x000001001e257836 */ /* 0x000fe20000000000 */
[----:B------:R-:W-:Y:S01]  /*1eb0*/  ISETP.GE.U32.AND P4, PT, R6, UR7, PT ;  /* 0x0000000706007c0c */ /* 0x000fe2000bf86070 */
[C---:B------:R-:W-:Y:S02]  /*1ec0*/  VIADD R7, R30.reuse, 0x140 ;  /* 0x000001401e077836 */ /* 0x040fe40000000000 */
[C---:B------:R-:W-:Y:S02]  /*1ed0*/  VIADD R36, R30.reuse, 0x120 ;  /* 0x000001201e247836 */ /* 0x040fe40000000000 */
[C---:B------:R-:W-:Y:S02]  /*1ee0*/  VIADD R35, R30.reuse, 0x220 ;  /* 0x000002201e237836 */ /* 0x040fe40000000000 */
[----:B------:R-:W-:Y:S02]  /*1ef0*/  VIADD R34, R30, 0x240 ;  /* 0x000002401e227836 */ /* 0x000fe40000000000 */
[----:B--2---:R-:W-:-:S02]  /*1f00*/  IMAD.MOV.U32 R4, RZ, RZ, R0 ;  /* 0x000000ffff047224 */ /* 0x004fc400078e0000 */
[----:B------:R-:W2:Y:S02]  /*1f10*/  @!P1 LDG.E R0, desc[UR12][R2.64] ;  /* 0x0000000c02009981 */ /* 0x000ea4000c1e1900 */
[--C-:B------:R-:W-:Y:S01]  /*1f20*/  IMAD.MOV.U32 R12, RZ, RZ, R4.reuse ;  /* 0x000000ffff0c7224 */ /* 0x100fe200078e0004 */
[----:B------:R-:W-:Y:S01]  /*1f30*/  ISETP.GE.U32.AND P1, PT, R5, UR7, PT ;  /* 0x0000000705007c0c */ /* 0x000fe2000bf26070 */
[--C-:B------:R-:W-:Y:S02]  /*1f40*/  IMAD.MOV.U32 R8, RZ, RZ, R4.reuse ;  /* 0x000000ffff087224 */ /* 0x100fe400078e0004 */
[C---:B------:R-:W-:Y:S02]  /*1f50*/  VIADD R5, R30.reuse, 0x160 ;  /* 0x000001601e057836 */ /* 0x040fe40000000000 */
[--C-:B------:R-:W-:Y:S01]  /*1f60*/  IMAD.MOV.U32 R6, RZ, RZ, R4.reuse ;  /* 0x000000ffff067224 */ /* 0x100fe200078e0004 */
[----:B------:R-:W3:Y:S01]  /*1f70*/  @!P5 LDG.E R12, desc[UR12][R2.64+0x200] ;  /* 0x0002000c020cd981 */ /* 0x000ee2000c1e1900 */
[--C-:B------:R-:W-:Y:S01]  /*1f80*/  IMAD.MOV.U32 R14, RZ, RZ, R4.reuse ;  /* 0x000000ffff0e7224 */ /* 0x100fe200078e0004 */
[----:B------:R-:W-:Y:S01]  /*1f90*/  ISETP.GE.U32.AND P5, PT, R37, UR7, PT ;  /* 0x0000000725007c0c */ /* 0x000fe2000bfa6070 */
[----:B------:R-:W-:Y:S01]  /*1fa0*/  IMAD.MOV.U32 R16, RZ, RZ, R4 ;  /* 0x000000ffff107224 */ /* 0x000fe200078e0004 */
[----:B------:R-:W4:Y:S01]  /*1fb0*/  @!P3 LDG.E R8, desc[UR12][R2.64+0x100] ;  /* 0x0001000c0208b981 */ /* 0x000f22000c1e1900 */
[----:B------:R-:W-:Y:S01]  /*1fc0*/  ISETP.GE.U32.AND P3, PT, R5, UR7, PT ;  /* 0x0000000705007c0c */ /* 0x000fe2000bf66070 */
[----:B------:R-:W-:-:S02]  /*1fd0*/  VIADD R5, R30, 0x1a0 ;  /* 0x000001a01e057836 */ /* 0x000fc40000000000 */
[----:B------:R-:W4:Y:S01]  /*1fe0*/  @!P2 LDG.E R6, desc[UR12][R2.64+0x80] ;  /* 0x0000800c0206a981 */ /* 0x000f22000c1e1900 */
[----:B------:R-:W-:Y:S01]  /*1ff0*/  ISETP.GE.U32.AND P2, PT, R7, UR7, PT ;  /* 0x0000000707007c0c */ /* 0x000fe2000bf46070 */
[--C-:B------:R-:W-:Y:S02]  /*2000*/  IMAD.MOV.U32 R10, RZ, RZ, R4.reuse ;  /* 0x000000ffff0a7224 */ /* 0x100fe400078e0004 */
[----:B------:R-:W4:Y:S01]  /*2010*/  @!P6 LDG.E R14, desc[UR12][R2.64+0x280] ;  /* 0x0002800c020ee981 */ /* 0x000f22000c1e1900 */
[----:B------:R-:W-:Y:S01]  /*2020*/  ISETP.GE.U32.AND P6, PT, R36, UR7, PT ;  /* 0x0000000724007c0c */ /* 0x000fe2000bfc6070 */
[----:B------:R-:W-:Y:S02]  /*2030*/  IMAD.MOV.U32 R20, RZ, RZ, R4 ;  /* 0x000000ffff147224 */ /* 0x000fe400078e0004 */
[----:B------:R-:W4:Y:S01]  /*2040*/  @!P0 LDG.E R16, desc[UR12][R2.64+0x300] ;  /* 0x0003000c02108981 */ /* 0x000f22000c1e1900 */
[----:B------:R-:W-:Y:S01]  /*2050*/  ISETP.GE.U32.AND P0, PT, R5, UR7, PT ;  /* 0x0000000705007c0c */ /* 0x000fe2000bf06070 */
[----:B------:R-:W-:-:S02]  /*2060*/  VIADD R7, R30, 0x180 ;  /* 0x000001801e077836 */ /* 0x000fc40000000000 */
[C---:B------:R-:W-:Y:S01]  /*2070*/  VIADD R5, R30.reuse, 0x1e0 ;  /* 0x000001e01e057836 */ /* 0x040fe20000000000 */
[----:B------:R-:W4:Y:S01]  /*2080*/  @!P4 LDG.E R10, desc[UR12][R2.64+0x180] ;  /* 0x0001800c020ac981 */ /* 0x000f22000c1e1900 */
[--C-:B------:R-:W-:Y:S01]  /*2090*/  IMAD.MOV.U32 R18, RZ, RZ, R4.reuse ;  /* 0x000000ffff127224 */ /* 0x100fe200078e0004 */
[----:B------:R-:W-:Y:S01]  /*20a0*/  ISETP.GE.U32.AND P4, PT, R7, UR7, PT ;  /* 0x0000000707007c0c */ /* 0x000fe2000bf86070 */
[--C-:B------:R-:W-:Y:S01]  /*20b0*/  IMAD.MOV.U32 R22, RZ, RZ, R4.reuse ;  /* 0x000000ffff167224 */ /* 0x100fe200078e0004 */
[----:B------:R-:W4:Y:S01]  /*20c0*/  @!P5 LDG.E R20, desc[UR12][R2.64+0x400] ;  /* 0x0004000c0214d981 */ /* 0x000f22000c1e1900 */
[--C-:B------:R-:W-:Y:S01]  /*20d0*/  IMAD.MOV.U32 R24, RZ, RZ, R4.reuse ;  /* 0x000000ffff187224 */ /* 0x100fe200078e0004 */
[----:B------:R-:W-:Y:S01]  /*20e0*/  ISETP.GE.U32.AND P5, PT, R5, UR7, PT ;  /* 0x0000000705007c0c */ /* 0x000fe2000bfa6070 */
[----:B------:R-:W-:Y:S01]  /*20f0*/  IMAD.MOV.U32 R26, RZ, RZ, R4 ;  /* 0x000000ffff1a7224 */ /* 0x000fe200078e0004 */
[----:B------:R-:W4:Y:S01]  /*2100*/  @!P1 LDG.E R18, desc[UR12][R2.64+0x380] ;  /* 0x0003800c02129981 */ /* 0x000f22000c1e1900 */
[----:B------:R-:W-:-:S02]  /*2110*/  VIADD R7, R30, 0x1c0 ;  /* 0x000001c01e077836 */ /* 0x000fc40000000000 */
[----:B------:R-:W-:Y:S01]  /*2120*/  VIADD R5, R30, 0x200 ;  /* 0x000002001e057836 */ /* 0x000fe20000000000 */
[----:B------:R-:W4:Y:S02]  /*2130*/  @!P6 LDG.E R22, desc[UR12][R2.64+0x480] ;  /* 0x0004800c0216e981 */ /* 0x000f24000c1e1900 */
[----:B------:R-:W-:Y:S02]  /*2140*/  ISETP.GE.U32.AND P1, PT, R7, UR7, PT ;  /* 0x0000000707007c0c */ /* 0x000fe4000bf26070 */
[----:B------:R-:W4:Y:S01]  /*2150*/  @!P2 LDG.E R24, desc[UR12][R2.64+0x500] ;  /* 0x0005000c0218a981 */ /* 0x000f22000c1e1900 */
[----:B------:R-:W-:Y:S02]  /*2160*/  ISETP.GE.U32.AND P6, PT, R5, UR7, PT ;  /* 0x0000000705007c0c */ /* 0x000fe4000bfc6070 */
[----:B------:R-:W-:Y:S01]  /*2170*/  ISETP.GE.U32.AND P2, PT, R35, UR7, PT ;  /* 0x0000000723007c0c */ /* 0x000fe2000bf46070 */
[----:B------:R-:W4:Y:S01]  /*2180*/  @!P3 LDG.E R26, desc[UR12][R2.64+0x580] ;  /* 0x0005800c021ab981 */ /* 0x000f22000c1e1900 */
[----:B------:R-:W-:Y:S01]  /*2190*/  ISETP.GE.U32.AND P3, PT, R34, UR7, PT ;  /* 0x0000000722007c0c */ /* 0x000fe2000bf66070 */
[----:B------:R-:W-:-:S02]  /*21a0*/  IMAD.MOV.U32 R28, RZ, RZ, R4 ;  /* 0x000000ffff1c7224 */ /* 0x000fc400078e0004 */
[--C-:B------:R-:W-:Y:S02]  /*21b0*/  IMAD.MOV.U32 R40, RZ, RZ, R4.reuse ;  /* 0x000000ffff287224 */ /* 0x100fe400078e0004 */
[--C-:B------:R-:W-:Y:S02]  /*21c0*/  IMAD.MOV.U32 R42, RZ, RZ, R4.reuse ;  /* 0x000000ffff2a7224 */ /* 0x100fe400078e0004 */
[--C-:B------:R-:W-:Y:S01]  /*21d0*/  IMAD.MOV.U32 R44, RZ, RZ, R4.reuse ;  /* 0x000000ffff2c7224 */ /* 0x100fe200078e0004 */
[----:B------:R-:W4:Y:S01]  /*21e0*/  @!P4 LDG.E R28, desc[UR12][R2.64+0x600] ;  /* 0x0006000c021cc981 */ /* 0x000f22000c1e1900 */
[--C-:B------:R-:W-:Y:S02]  /*21f0*/  IMAD.MOV.U32 R5, RZ, RZ, R4.reuse ;  /* 0x000000ffff057224 */ /* 0x100fe400078e0004 */
[----:B------:R-:W-:Y:S01]  /*2200*/  IMAD.MOV.U32 R7, RZ, RZ, R4 ;  /* 0x000000ffff077224 */ /* 0x000fe200078e0004 */
[----:B------:R-:W4:Y:S04]  /*2210*/  @!P0 LDG.E R40, desc[UR12][R2.64+0x680] ;  /* 0x0006800c02288981 */ /* 0x000f28000c1e1900 */
[----:B------:R-:W4:Y:S04]  /*2220*/  @!P1 LDG.E R42, desc[UR12][R2.64+0x700] ;  /* 0x0007000c022a9981 */ /* 0x000f28000c1e1900 */
[----:B------:R-:W4:Y:S04]  /*2230*/  @!P5 LDG.E R44, desc[UR12][R2.64+0x780] ;  /* 0x0007800c022cd981 */ /* 0x000f28000c1e1900 */
[----:B------:R-:W4:Y:S04]  /*2240*/  @!P6 LDG.E R5, desc[UR12][R2.64+0x800] ;  /* 0x0008000c0205e981 */ /* 0x000f28000c1e1900 */
[----:B------:R-:W4:Y:S04]  /*2250*/  @!P2 LDG.E R7, desc[UR12][R2.64+0x880] ;  /* 0x0008800c0207a981 */ /* 0x000f28000c1e1900 */
[----:B------:R-:W4:Y:S01]  /*2260*/  @!P3 LDG.E R4, desc[UR12][R2.64+0x900] ;  /* 0x0009000c0204b981 */ /* 0x000f22000c1e1900 */
[----:B------:R-:W0:Y:S01]  /*2270*/  S2R R38, SR_LANEID ;  /* 0x0000000000267919 */ /* 0x000e220000000000 */
[----:B------:R-:W1:Y:S01]  /*2280*/  S2UR UR5, SR_CgaCtaId ;  /* 0x00000000000579c3 */ /* 0x000e620000008800 */
[----:B------:R-:W-:Y:S01]  /*2290*/  SHF.R.U32.HI R41, RZ, 0x5, R31 ;  /* 0x00000005ff297819 */ /* 0x000fe2000001161f */
[----:B------:R-:W-:-:S02]  /*22a0*/  UMOV UR4, 0x400 ;  /* 0x0000040000047882 */ /* 0x000fc40000000000 */
[----:B-1----:R-:W-:Y:S02]  /*22b0*/  ULEA UR4, UR5, UR4, 0x18 ;  /* 0x0000000405047291 */ /* 0x002fe4000f8ec0ff */
[----:B0-----:R-:W-:-:S05]  /*22c0*/  IMAD R29, R41, 0x260, R38 ;  /* 0x00000260291d7824 */ /* 0x001fca00078e0226 */
[----:B------:R-:W-:Y:S01]  /*22d0*/  LEA R29, R29, UR4, 0x2 ;  /* 0x000000041d1d7c11 */ /* 0x000fe2000f8e10ff */
[----:B------:R-:W-:-:S04]  /*22e0*/  UISETP.NE.AND UP0, UPT, UR6, URZ, UPT ;  /* 0x000000ff0600728c */ /* 0x000fc8000bf05270 */
[----:B--2---:R-:W-:Y:S04]  /*22f0*/  STS [R29], R0 ;  /* 0x000000001d007388 */ /* 0x004fe80000000800 */
[----:B---3--:R-:W-:Y:S04]  /*2300*/  STS [R29+0x200], R12 ;  /* 0x0002000c1d007388 */ /* 0x008fe80000000800 */
[----:B----4-:R0:W-:Y:S04]  /*2310*/  STS [R29+0x100], R8 ;  /* 0x000100081d007388 */ /* 0x0101e80000000800 */
[----:B------:R1:W-:Y:S01]  /*2320*/  STS [R29+0x80], R6 ;  /* 0x000080061d007388 */ /* 0x0003e20000000800 */
[----:B0-----:R-:W-:-:S03]  /*2330*/  IMAD R8, R38, 0x48, R29 ;  /* 0x0000004826087824 */ /* 0x001fc600078e021d */
        /* <DEDUP_REMOVED lines=16> */
[----:B------:R1:W0:Y:S04]  /*2440*/  LDS R32, [R8] ;  /* 0x0000000008207984 */ /* 0x0002280000000800 */
        /* <DEDUP_REMOVED lines=19> */
[----:B--234-:R-:W-:Y:S05]  /*2580*/  BRA.U UP0, `(.L_x_1104) ;  /* 0x0000000500047547 */ /* 0x01cfea000b800000 */
[----:B01----:R-:W-:Y:S02]  /*2590*/  IADD3 R8, PT, PT, R28, R33, R32 ;  /* 0x000000211c087210 */ /* 0x003fe40007ffe020 */
[----:B------:R-:W-:Y:S02]  /*25a0*/  ISETP.NE.AND P1, PT, R38, 0x1f, PT ;  /* 0x0000001f2600780c */ /* 0x000fe40003f25270 */
[----:B------:R-:W-:Y:S02]  /*25b0*/  IADD3 R8, PT, PT, R26, R27, R8 ;  /* 0x0000001b1a087210 */ /* 0x000fe40007ffe008 */
[----:B------:R-:W-:Y:S02]  /*25c0*/  ISETP.NE.AND P2, PT, R41, 0xc, PT ;  /* 0x0000000c2900780c */ /* 0x000fe40003f45270 */
        /* <DEDUP_REMOVED lines=47> */
[----:B------:R-:W-:-:S04]  /*28c0*/  ISETP.NE.AND P0, PT, R41, 0x8, PT ;  /* 0x000000082900780c */ /* 0x000fc80003f05270 */
[----:B------:R-:W-:Y:S02]  /*28d0*/  SEL R8, R15, R8, !P0 ;  /* 0x000000080f087207 */ /* 0x000fe40004000000 */
[C---:B------:R-:W-:Y:S02]  /*28e0*/  ISETP.NE.AND P0, PT, R41.reuse, 0xa, PT ;  /* 0x0000000a2900780c */ /* 0x040fe40003f05270 */
[----:B------:R-:W-:Y:S02]  /*28f0*/  SEL R8, R16, R8, !P1 ;  /* 0x0000000810087207 */ /* 0x000fe40004800000 */
[----:B------:R-:W-:Y:S02]  /*2900*/  ISETP.NE.AND P1, PT, R41, 0xb, PT ;  /* 0x0000000b2900780c */ /* 0x000fe40003f25270 */
[----:B------:R-:W-:Y:S02]  /*2910*/  SEL R8, R17, R8, !P0 ;  /* 0x0000000811087207 */ /* 0x000fe40004000000 */
[----:B------:R-:W-:-:S02]  /*2920*/  ISETP.GE.U32.AND P0, PT, R31, 0x20, PT ;  /* 0x000000201f00780c */ /* 0x000fc40003f06070 */
[----:B------:R-:W-:Y:S01]  /*2930*/  SEL R8, R18, R8, !P1 ;  /* 0x0000000812087207 */ /* 0x000fe20004800000 */
[----:B------:R-:W-:Y:S01]  /*2940*/  @!P2 IMAD.IADD R8, R19, 0x1, R18 ;  /* 0x000000011308a824 */ /* 0x000fe200078e0212 */
[----:B------:R-:W-:-:S04]  /*2950*/  ISETP.NE.AND P1, PT, R38, RZ, PT ;  /* 0x000000ff2600720c */ /* 0x000fc80003f25270 */
[----:B------:R-:W-:Y:S02]  /*2960*/  SEL R40, R40, RZ, P1 ;  /* 0x000000ff28287207 */ /* 0x000fe40000800000 */
[----:B------:R-:W-:-:S04]  /*2970*/  SEL R8, R8, RZ, P0 ;  /* 0x000000ff08087207 */ /* 0x000fc80000000000 */
[----:B-----5:R-:W-:Y:S01]  /*2980*/  IADD3 R39, PT, PT, R8, R40, R39 ;  /* 0x0000002808277210 */ /* 0x020fe20007ffe027 */
[----:B------:R-:W-:Y:S06]  /*2990*/  BRA `(.L_x_1105) ;  /* 0x0000000c00547947 */ /* 0x000fec0003800000 */
.L_x_1104:
[----:B01----:R-:W-:Y:S02]  /*29a0*/  IADD3 R8, PT, PT, R28, R33, R32 ;  /* 0x000000211c087210 */ /* 0x003fe40007ffe020 */
[----:B------:R-:W-:Y:S02]  /*29b0*/  ISETP.NE.AND P1, PT, R38, 0x1f, PT ;  /* 0x0000001f2600780c */ /* 0x000fe40003f25270 */
        /* <DEDUP_REMOVED lines=9> */
[----:B-----5:R-:W-:-:S05]  /*2a50*/  IADD3 R39, PT, PT, R9, R0, R8 ;  /* 0x0000000009277210 */ /* 0x020fca0007ffe008 */
        /* <DEDUP_REMOVED lines=28> */
[----:B------:R-:W-:Y:S01]  /*2c20*/  IMAD.IADD R14, R14, 0x1, R13 ;  /* 0x000000010e0e7824 */ /* 0x000fe200078e020d */
[----:B------:R-:W0:Y:S02]  /*2c30*/  LDS R11, [UR4+0x40] ;  /* 0x00004004ff0b7984 */ /* 0x000e240008000800 */
        /* <DEDUP_REMOVED lines=14> */
[----:B------:R-:W-:-:S04]  /*2d20*/  ISETP.NE.AND P0, PT, R41, 0xa, PT ;  /* 0x0000000a2900780c */ /* 0x000fc80003f05270 */
[----:B------:R-:W-:Y:S01]  /*2d30*/  SEL R8, R17, R8, !P0 ;  /* 0x0000000811087207 */ /* 0x000fe20004000000 */
[----:B------:R-:W-:Y:S01]  /*2d40*/  IMAD.IADD R17, R40, 0x1, -R39 ;  /* 0x0000000128117824 */ /* 0x000fe200078e0a27 */
[----:B------:R-:W-:-:S04]  /*2d50*/  ISETP.NE.AND P0, PT, R41, 0xb, PT ;  /* 0x0000000b2900780c */ /* 0x000fc80003f05270 */
[----:B------:R-:W-:Y:S02]  /*2d60*/  SEL R8, R18, R8, !P0 ;  /* 0x0000000812087207 */ /* 0x000fe40004000000 */
[----:B------:R-:W-:Y:S01]  /*2d70*/  ISETP.GT.U32.AND P0, PT, R31, 0x1f, PT ;  /* 0x0000001f1f00780c */ /* 0x000fe20003f04070 */
[----:B0-----:R-:W-:Y:S01]  /*2d80*/  IMAD.IADD R11, R19, 0x1, R11 ;  /* 0x00000001130b7824 */ /* 0x001fe200078e020b */
        /* <DEDUP_REMOVED lines=22> */
.L_x_1151:
[----:B------:R-:W-:Y:S05]  /*2ef0*/  @!P0 BRA `(.L_x_1108) ;  /* 0x0000000000248947 */ /* 0x000fea0003800000 */
[----:B------:R-:W-:-:S07]  /*2f00*/  IMAD.MOV.U32 R14, RZ, RZ, 0x1de ;  /* 0x000001deff0e7424 */ /* 0x000fce00078e00ff */
.L_x_1110:
[----:B------:R-:W-:Y:S05]  /*2f10*/  NANOSLEEP R14 ;  /* 0x0000000e0000735d */ /* 0x000fea0003800000 */
[----:B------:R-:W2:Y:S01]  /*2f20*/  LD.E.64.STRONG.GPU R8, desc[UR12][R12.64+0x100] ;  /* 0x0001000c0c087980 */ /* 0x000ea2000c10fb00 */
[----:B------:R-:W-:Y:S01]  /*2f30*/  UMOV UR5, 0xffffffff ;  /* 0xffffffff00057882 */ /* 0x000fe20000000000 */
[----:B------:R-:W-:Y:S02]  /*2f40*/  SHF.R.U32.HI R14, RZ, 0x1, R14 ;  /* 0x00000001ff0e7819 */ /* 0x000fe4000001160e */
[----:B--2---:R-:W-:Y:S01]  /*2f50*/  ISETP.NE.AND P0, PT, R8, 0x63, PT ;  /* 0x000000630800780c */ /* 0x004fe20003f05270 */
[----:B------:R-:W-:-:S12]  /*2f60*/  BRA.DIV UR5, `(.L_x_1109) ;  /* 0x0000001a05607947 */ /* 0x000fd8000b800000 */
[----:B------:R-:W-:-:S13]  /*2f70*/  VOTE.ANY P0, !P0 ;  /* 0x0000000000ff7806 */ /* 0x000fda0004000100 */
.L_x_1154:
[----:B------:R-:W-:Y:S05]  /*2f80*/  @P0 BRA `(.L_x_1110) ;  /* 0xfffffffc00e00947 */ /* 0x000fea000383ffff */
.L_x_1108:
[----:B------:R-:W-:Y:S01]  /*2f90*/  UMOV UR5, 0xffffffff ;  /* 0xffffffff00057882 */ /* 0x000fe20000000000 */
[----:B------:R-:W-:Y:S02]  /*2fa0*/  ISETP.NE.AND P2, PT, R8, 0x65, PT ;  /* 0x000000650800780c */ /* 0x000fe40003f45270 */
[----:B------:R-:W-:Y:S11]  /*2fb0*/  BRA.DIV UR5, `(.L_x_1111) ;  /* 0x0000001a056c7947 */ /* 0x000ff6000b800000 */
[----:B------:R-:W0:Y:S01]  /*2fc0*/  S2R R19, SR_GEMASK ;  /* 0x0000000000137919 */ /* 0x000e220000003c00 */
[----:B------:R-:W-:-:S04]  /*2fd0*/  VOTE.ANY R10, PT, !P2 ;  /* 0x00000000000a7806 */ /* 0x000fc800050e0100 */
[----:B0-----:R-:W-:-:S05]  /*2fe0*/  LOP3.LUT R10, R10, 0x80000000, R19, 0xec, !PT ;  /* 0x800000000a0a7812 */ /* 0x001fca00078eec13 */
[----:B------:R-:W-:-:S05]  /*2ff0*/  VIADD R13, R10, 0xffffffff ;  /* 0xffffffff0a0d7836 */ /* 0x000fca0000000000 */
[----:B------:R-:W-:Y:S01]  /*3000*/  LOP3.LUT R13, R10, R13, RZ, 0xc, !PT ;  /* 0x0000000d0a0d7212 */ /* 0x000fe200078e0cff */
[----:B------:R-:W-:-:S03]  /*3010*/  VIADD R10, R38, 0x2 ;  /* 0x00000002260a7836 */ /* 0x000fc60000000000 */
[----:B------:R-:W0:Y:S02]  /*3020*/  POPC R15, R13 ;  /* 0x0000000d000f7309 */ /* 0x000e240000000000 */
[----:B0-----:R-:W0:Y:S01]  /*3030*/  SHFL.DOWN PT, R16, R9, 0x1, R15 ;  /* 0x0820000009107989 */ /* 0x001e2200000e000f */
[----:B------:R-:W-:-:S04]  /*3040*/  ISETP.GE.AND P0, PT, R38, R15, PT ;  /* 0x0000000f2600720c */ /* 0x000fc80003f06270 */
[----:B0-----:R-:W-:Y:S02]  /*3050*/  SEL R16, R16, RZ, !P0 ;  /* 0x000000ff10107207 */ /* 0x001fe40004000000 */
[----:B------:R-:W-:Y:S01]  /*3060*/  ISETP.GT.AND P0, PT, R10, R15, PT ;  /* 0x0000000f0a00720c */ /* 0x000fe20003f04270 */
[----:B------:R-:W-:Y:S02]  /*3070*/  VIADD R10, R38, 0x4 ;  /* 0x00000004260a7836 */ /* 0x000fe40000000000 */
[----:B------:R-:W-:-:S05]  /*3080*/  IMAD.IADD R12, R16, 0x1, R9 ;  /* 0x00000001100c7824 */ /* 0x000fca00078e0209 */
[----:B------:R-:W0:Y:S02]  /*3090*/  SHFL.DOWN PT, R16, R12, 0x2, R15 ;  /* 0x084000000c107989 */ /* 0x000e2400000e000f */
[----:B0-----:R-:W-:Y:S02]  /*30a0*/  SEL R39, R16, RZ, !P0 ;  /* 0x000000ff10277207 */ /* 0x001fe40004000000 */
[----:B------:R-:W-:Y:S01]  /*30b0*/  ISETP.GT.AND P0, PT, R10, R15, PT ;  /* 0x0000000f0a00720c */ /* 0x000fe20003f04270 */
[----:B------:R-:W-:Y:S02]  /*30c0*/  VIADD R10, R38, 0x8 ;  /* 0x00000008260a7836 */ /* 0x000fe40000000000 */
[----:B------:R-:W-:Y:S02]  /*30d0*/  IMAD.IADD R40, R12, 0x1, R39 ;  /* 0x000000010c287824 */ /* 0x000fe400078e0227 */
[----:B------:R-:W0:Y:S03]  /*30e0*/  LDC.64 R12, c[0x0][0x390] ;  /* 0x0000e400ff0c7b82 */ /* 0x000e260000000a00 */
[----:B------:R-:W1:Y:S02]  /*30f0*/  SHFL.DOWN PT, R16, R40, 0x4, R15 ;  /* 0x0880000028107989 */ /* 0x000e6400000e000f */
[----:B-1----:R-:W-:-:S02]  /*3100*/  SEL R9, R16, RZ, !P0 ;  /* 0x000000ff10097207 */ /* 0x002fc40004000000 */
[----:B------:R-:W-:-:S03]  /*3110*/  ISETP.GT.AND P0, PT, R10, R15, PT ;  /* 0x0000000f0a00720c */ /* 0x000fc60003f04270 */
[----:B------:R-:W-:Y:S01]  /*3120*/  IMAD.IADD R9, R40, 0x1, R9 ;  /* 0x0000000128097824 */ /* 0x000fe200078e0209 */
[----:B0-----:R-:W-:-:S04]  /*3130*/  IADD3 R40, P3, PT, R12, 0x100, RZ ;  /* 0x000001000c287810 */ /* 0x001fc80007f7e0ff */
[----:B------:R-:W0:Y:S01]  /*3140*/  SHFL.DOWN PT, R16, R9, 0x8, R15 ;  /* 0x0900000009107989 */ /* 0x000e2200000e000f */
[----:B------:R-:W-:Y:S01]  /*3150*/  IMAD.X R41, RZ, RZ, R13, P3 ;  /* 0x000000ffff297224 */ /* 0x000fe200018e060d */
[----:B0-----:R-:W-:Y:S02]  /*3160*/  SEL R16, R16, RZ, !P0 ;  /* 0x000000ff10107207 */ /* 0x001fe40004000000 */
[----:B------:R-:W-:Y:S01]  /*3170*/  ISETP.NE.AND P0, PT, R8, 0x65, PT ;  /* 0x000000650800780c */ /* 0x000fe20003f05270 */
[----:B------:R-:W-:Y:S02]  /*3180*/  VIADD R8, R38, 0x10 ;  /* 0x0000001026087836 */ /* 0x000fe40000000000 */
[----:B------:R-:W-:-:S03]  /*3190*/  IMAD.IADD R44, R9, 0x1, R16 ;  /* 0x00000001092c7824 */ /* 0x000fc600078e0210 */
[----:B------:R-:W-:Y:S02]  /*31a0*/  ISETP.GT.AND P2, PT, R8, R15, PT ;  /* 0x0000000f0800720c */ /* 0x000fe40003f44270 */
[----:B------:R-:W0:Y:S05]  /*31b0*/  SHFL.DOWN PT, R16, R44, 0x10, R15 ;  /* 0x0a0000002c107989 */ /* 0x000e2a00000e000f */
[----:B------:R-:W-:Y:S02]  /*31c0*/  VOTE.ALL P0, P0 ;  /* 0x0000000000ff7806 */ /* 0x000fe40000000000 */
[----:B0-----:R-:W-:-:S05]  /*31d0*/  SEL R9, R16, RZ, !P2 ;  /* 0x000000ff10097207 */ /* 0x001fca0005000000 */
[----:B------:R-:W-:-:S07]  /*31e0*/  IMAD.IADD R12, R44, 0x1, R9 ;  /* 0x000000012c0c7824 */ /* 0x000fce00078e0209 */
.L_x_1163:
[----:B------:R-:W-:Y:S05]  /*31f0*/  @!P0 BRA `(.L_x_1112) ;  /* 0x0000000000dc8947 */ /* 0x000fea0003800000 */
[----:B------:R-:W-:-:S07]  /*3200*/  IMAD.MOV.U32 R39, RZ, RZ, 0x1de ;  /* 0x000001deff277424 */ /* 0x000fce00078e00ff */
.L_x_1118:
        /* <DEDUP_REMOVED lines=8> */
.L_x_1166:
[----:B------:R-:W-:Y:S05]  /*3290*/  @!P0 BRA `(.L_x_1114) ;  /* 0x0000000000248947 */ /* 0x000fea0003800000 */
[----:B------:R-:W-:-:S07]  /*32a0*/  IMAD.MOV.U32 R13, RZ, RZ, R39 ;  /* 0x000000ffff0d7224 */ /* 0x000fce00078e0027 */
.L_x_1116:
[----:B------:R-:W-:Y:S05]  /*32b0*/  NANOSLEEP R13 ;  /* 0x0000000d0000735d */ /* 0x000fea0003800000 */
[----:B------:R-:W2:Y:S01]  /*32c0*/  LD.E.64.STRONG.GPU R8, desc[UR12][R14.64+-0x100] ;  /* 0xffff000c0e087980 */ /* 0x000ea2000c10fb00 */
[----:B------:R-:W-:Y:S01]  /*32d0*/  UMOV UR5, 0xffffffff ;  /* 0xffffffff00057882 */ /* 0x000fe20000000000 */
[----:B------:R-:W-:Y:S02]  /*32e0*/  SHF.R.U32.HI R13, RZ, 0x1, R13 ;  /* 0x00000001ff0d7819 */ /* 0x000fe4000001160d */
[----:B--2---:R-:W-:Y:S01]  /*32f0*/  ISETP.NE.AND P0, PT, R8, 0x63, PT ;  /* 0x000000630800780c */ /* 0x004fe20003f05270 */
[----:B------:R-:W-:-:S12]  /*3300*/  BRA.DIV UR5, `(.L_x_1115) ;  /* 0x0000001a05bc7947 */ /* 0x000fd8000b800000 */
[----:B------:R-:W-:-:S13]  /*3310*/  VOTE.ANY P0, !P0 ;  /* 0x0000000000ff7806 */ /* 0x000fda0004000100 */
.L_x_1169:
[----:B------:R-:W-:Y:S05]  /*3320*/  @P0 BRA `(.L_x_1116) ;  /* 0xfffffffc00e00947 */ /* 0x000fea000383ffff */
.L_x_1114:
[----:B------:R-:W-:Y:S01]  /*3330*/  UMOV UR5, 0xffffffff ;  /* 0xffffffff00057882 */ /* 0x000fe20000000000 */
[----:B------:R-:W-:Y:S02]  /*3340*/  ISETP.NE.AND P0, PT, R8, 0x65, PT ;  /* 0x000000650800780c */ /* 0x000fe40003f05270 */
[----:B------:R-:W-:Y:S11]  /*3350*/  BRA.DIV UR5, `(.L_x_1117) ;  /* 0x0000001a05c87947 */ /* 0x000ff6000b800000 */
[----:B------:R-:W-:Y:S01]  /*3360*/  VOTE.ANY R10, PT, !P0 ;  /* 0x00000000000a7806 */ /* 0x000fe200040e0100 */
[----:B------:R-:W-:-:S03]  /*3370*/  VIADD R18, R18, 0xffffffe0 ;  /* 0xffffffe012127836 */ /* 0x000fc60000000000 */
[----:B------:R-:W-:-:S05]  /*3380*/  LOP3.LUT R10, R10, 0x80000000, R19, 0xec, !PT ;  /* 0x800000000a0a7812 */ /* 0x000fca00078eec13 */
        /* <DEDUP_REMOVED lines=14> */
[----:B------:R-:W-:-:S05]  /*3470*/  IMAD.IADD R45, R44, 0x1, R45 ;  /* 0x000000012c2d7824 */ /* 0x000fca00078e022d */
[----:B------:R-:W0:Y:S02]  /*3480*/  SHFL.DOWN PT, R16, R45, 0x4, R15 ;  /* 0x088000002d107989 */ /* 0x000e2400000e000f */
[----:B0-----:R-:W-:Y:S02]  /*3490*/  SEL R16, R16, RZ, !P0 ;  /* 0x000000ff10107207 */ /* 0x001fe40004000000 */
[----:B------:R-:W-:-:S03]  /*34a0*/  ISETP.GT.AND P0, PT, R10, R15, PT ;  /* 0x0000000f0a00720c */ /* 0x000fc60003f04270 */
[----:B------:R-:W-:-:S05]  /*34b0*/  IMAD.IADD R9, R45, 0x1, R16 ;  /* 0x000000012d097824 */ /* 0x000fca00078e0210 */
[----:B------:R-:W0:Y:S02]  /*34c0*/  SHFL.DOWN PT, R16, R9, 0x8, R15 ;  /* 0x0900000009107989 */ /* 0x000e2400000e000f */
[----:B0-----:R-:W-:Y:S02]  /*34d0*/  SEL R16, R16, RZ, !P0 ;  /* 0x000000ff10107207 */ /* 0x001fe40004000000 */
[----:B------:R-:W-:Y:S01]  /*34e0*/  ISETP.NE.AND P0, PT, R8, 0x65, PT ;  /* 0x000000650800780c */ /* 0x000fe20003f05270 */
[----:B------:R-:W-:Y:S02]  /*34f0*/  VIADD R8, R38, 0x10 ;  /* 0x0000001026087836 */ /* 0x000fe40000000000 */
[----:B------:R-:W-:-:S03]  /*3500*/  IMAD.IADD R44, R9, 0x1, R16 ;  /* 0x00000001092c7824 */ /* 0x000fc600078e0210 */
[----:B------:R-:W-:Y:S02]  /*3510*/  ISETP.GT.AND P2, PT, R8, R15, PT ;  /* 0x0000000f0800720c */ /* 0x000fe40003f44270 */
[----:B------:R-:W0:Y:S05]  /*3520*/  SHFL.DOWN PT, R16, R44, 0x10, R15 ;  /* 0x0a0000002c107989 */ /* 0x000e2a00000e000f */
[----:B------:R-:W-:Y:S02]  /*3530*/  VOTE.ALL P0, P0 ;  /* 0x0000000000ff7806 */ /* 0x000fe40000000000 */
[----:B0-----:R-:W-:-:S04]  /*3540*/  SEL R13, R16, RZ, !P2 ;  /* 0x000000ff100d7207 */ /* 0x001fc80005000000 */
[----:B------:R-:W-:-:S07]  /*3550*/  IADD3 R12, PT, PT, R44, R13, R12 ;  /* 0x0000000d2c0c7210 */ /* 0x000fce0007ffe00c */
.L_x_1178:
[----:B------:R-:W-:Y:S05]  /*3560*/  @P0 BRA `(.L_x_1118) ;  /* 0xfffffffc00280947 */ /* 0x000fea000383ffff */
.L_x_1112:
[----:B------:R-:W-:Y:S01]  /*3570*/  ISETP.NE.AND P0, PT, R38, RZ, PT ;  /* 0x000000ff2600720c */ /* 0x000fe20003f05270 */
[----:B------:R-:W0:Y:S01]  /*3580*/  @!P1 S2R R9, SR_CgaCtaId ;  /* 0x0000000000099919 */ /* 0x000e220000008800 */
[----:B------:R-:W-:Y:S01]  /*3590*/  @!P1 MOV R8, 0x400 ;  /* 0x0000040000089802 */ /* 0x000fe20000000f00 */
[----:B------:R-:W-:Y:S02]  /*35a0*/  @!P1 IMAD.IADD R11, R11, 0x1, R12 ;  /* 0x000000010b0b9824 */ /* 0x000fe400078e020c */
[----:B------:R-:W-:-:S05]  /*35b0*/  @!P1 IMAD.MOV.U32 R10, RZ, RZ, 0x65 ;  /* 0x00000065ff0a9424 */ /* 0x000fca00078e00ff */
[----:B------:R1:W-:Y:S03]  /*35c0*/  @!P1 ST.E.64.STRONG.GPU desc[UR12][R42.64+0x100], R10 ;  /* 0x0001000a2a009985 */ /* 0x0003e6000c10fb0c */
[----:B------:R-:W-:Y:S01]  /*35d0*/  @!P0 MOV R13, 0x400 ;  /* 0x00000400000d8802 */ /* 0x000fe20000000f00 */
[----:B------:R-:W2:Y:S01]  /*35e0*/  @!P0 S2R R14, SR_CgaCtaId ;  /* 0x00000000000e8919 */ /* 0x000ea20000008800 */
[----:B0-----:R-:W-:Y:S01]  /*35f0*/  @!P1 LEA R9, R9, R8, 0x18 ;  /* 0x0000000809099211 */ /* 0x001fe200078ec0ff */
[----:B------:R-:W-:Y:S02]  /*3600*/  IMAD.MOV.U32 R8, RZ, RZ, R17 ;  /* 0x000000ffff087224 */ /* 0x000fe400078e0011 */
[----:B------:R-:W-:Y:S02]  /*3610*/  @!P0 IMAD.MOV.U32 R8, RZ, RZ, R12 ;  /* 0x000000ffff088224 */ /* 0x000fe400078e000c */
[----:B------:R1:W-:Y:S04]  /*3620*/  @!P1 STS [R9+0x8], R11 ;  /* 0x0000080b09009388 */ /* 0x0003e80000000800 */
[----:B------:R1:W-:Y:S01]  /*3630*/  @!P1 STS [R9+0x4], R12 ;  /* 0x0000040c09009388 */ /* 0x0003e20000000800 */
[----:B--2---:R-:W-:-:S05]  /*3640*/  @!P0 LEA R13, R14, R13, 0x18 ;  /* 0x0000000d0e0d8211 */ /* 0x004fca00078ec0ff */
[----:B------:R1:W-:Y:S02]  /*3650*/  @!P0 STS [R13+0x54], R12 ;  /* 0x0000540c0d008388 */ /* 0x0003e40000000800 */
.L_x_1106:
        /* <DEDUP_REMOVED lines=9> */
.L_x_1105:
[----:B------:R-:W-:Y:S01]  /*36f0*/  IMAD.IADD R32, R32, 0x1, R39 ;  /* 0x0000000120207824 */ /* 0x000fe200078e0227 */
[----:B------:R-:W0:Y:S01]  /*3700*/  S2R R8, SR_LANEID ;  /* 0x0000000000087919 */ /* 0x000e220000000000 */
[----:B------:R-:W-:Y:S02]  /*3710*/  BAR.SYNC.DEFER_BLOCKING 0x0 ;  /* 0x0000000000007b1d */ /* 0x000fe40000010000 */
[----:B------:R-:W-:Y:S01]  /*3720*/  IMAD.IADD R33, R33, 0x1, R32 ;  /* 0x0000000121217824 */ /* 0x000fe200078e0220 */
[----:B------:R-:W-:Y:S01]  /*3730*/  ISETP.NE.AND P0, PT, R31, RZ, PT ;  /* 0x000000ff1f00720c */ /* 0x000fe20003f05270 */
[----:B------:R-:W-:Y:S02]  /*3740*/  IMAD.U32 R12, RZ, RZ, UR7 ;  /* 0x00000007ff0c7e24 */ /* 0x000fe4000f8e00ff */
[----:B------:R-:W-:Y:S01]  /*3750*/  IMAD.IADD R28, R28, 0x1, R33 ;  /* 0x000000011c1c7824 */ /* 0x000fe200078e0221 */
[----:B------:R-:W1:Y:S03]  /*3760*/  LDCU.64 UR8, c[0x0][0x388] ;  /* 0x00007100ff0877ac */ /* 0x000e660008000a00 */
[----:B------:R-:W-:-:S04]  /*3770*/  IMAD.IADD R27, R27, 0x1, R28 ;  /* 0x000000011b1b7824 */ /* 0x000fc800078e021c */
[----:B------:R-:W-:-:S04]  /*3780*/  IMAD.IADD R26, R26, 0x1, R27 ;  /* 0x000000011a1a7824 */ /* 0x000fc800078e021b */
[----:B------:R-:W-:-:S04]  /*3790*/  IMAD.IADD R25, R25, 0x1, R26 ;  /* 0x0000000119197824 */ /* 0x000fc800078e021a */
[----:B------:R-:W-:-:S04]  /*37a0*/  IMAD.IADD R24, R24, 0x1, R25 ;  /* 0x0000000118187824 */ /* 0x000fc800078e0219 */
[----:B------:R-:W-:Y:S02]  /*37b0*/  IMAD.IADD R23, R23, 0x1, R24 ;  /* 0x0000000117177824 */ /* 0x000fe400078e0218 */
[----:B0-----:R-:W-:Y:S02]  /*37c0*/  IMAD R8, R8, 0x48, R29 ;  /* 0x0000004808087824 */ /* 0x001fe400078e021d */
[----:B------:R-:W-:-:S03]  /*37d0*/  IMAD.IADD R22, R22, 0x1, R23 ;  /* 0x0000000116167824 */ /* 0x000fc600078e0217 */
[----:B------:R-:W-:Y:S01]  /*37e0*/  STS [R8], R39 ;  /* 0x0000002708007388 */ /* 0x000fe20000000800 */
[----:B------:R-:W-:-:S03]  /*37f0*/  IMAD.IADD R21, R21, 0x1, R22 ;  /* 0x0000000115157824 */ /* 0x000fc600078e0216 */
[----:B------:R-:W-:Y:S01]  /*3800*/  STS [R8+0x4], R32 ;  /* 0x0000042008007388 */ /* 0x000fe20000000800 */
        /* <DEDUP_REMOVED lines=24> */
[----:B------:R0:W-:Y:S01]  /*3990*/  STS [R8+0x48], R0 ;  /* 0x0000480008007388 */ /* 0x0001e20000000800 */
[----:B------:R-:W-:-:S03]  /*39a0*/  NOP ;  /* 0x0000000000007918 */ /* 0x000fc60000000000 */
[----:B------:R-:W-:Y:S04]  /*39b0*/  LDS R39, [R29] ;  /* 0x000000001d277984 */ /* 0x000fe80000000800 */
        /* <DEDUP_REMOVED lines=18> */
[----:B------:R2:W-:Y:S01]  /*3ae0*/  @!P0 STS [UR4+0x7b80], R12 ;  /* 0x007b800cff008988 */ /* 0x0005e20008000804 */
[----:B------:R-:W-:Y:S01]  /*3af0*/  BAR.SYNC.DEFER_BLOCKING 0x0 ;  /* 0x0000000000007b1d */ /* 0x000fe20000010000 */
[----:B0-----:R-:W-:-:S05]  /*3b00*/  IADD3 R0, P0, PT, R30, UR10, RZ ;  /* 0x0000000a1e007c10 */ /* 0x001fca000ff1e0ff */
[----:B------:R-:W0:Y:S01]  /*3b10*/  S2R R2, SR_TID.X ;  /* 0x0000000000027919 */ /* 0x000e220000002100 */
[----:B------:R-:W3:Y:S01]  /*3b20*/  LDS R31, [UR4+0x7b80] ;  /* 0x007b8004ff1f7984 */ /* 0x000ee20008000800 */
[C---:B0-----:R-:W-:Y:S02]  /*3b30*/  LOP3.LUT R3, R2.reuse, 0x3e0, RZ, 0xc0, !PT ;  /* 0x000003e002037812 */ /* 0x041fe400078ec0ff */
[----:B------:R-:W-:-:S05]  /*3b40*/  LOP3.LUT R2, R2, 0x1f, RZ, 0xc0, !PT ;  /* 0x0000001f02027812 */ /* 0x000fca00078ec0ff */
[----:B------:R-:W-:Y:S02]  /*3b50*/  IMAD R8, R3, 0x13, R2 ;  /* 0x0000001303087824 */ /* 0x000fe400078e0202 */
[----:B------:R-:W-:Y:S01]  /*3b60*/  IMAD.X R3, RZ, RZ, UR11, P0 ;  /* 0x0000000bff037e24 */ /* 0x000fe200080e06ff */
[----:B-1----:R-:W-:Y:S01]  /*3b70*/  LEA R2, P0, R0, UR8, 0x2 ;  /* 0x0000000800027c11 */ /* 0x002fe2000f8010ff */
[C---:B------:R-:W-:Y:S02]  /*3b80*/  VIADD R10, R8.reuse, 0x20 ;  /* 0x00000020080a7836 */ /* 0x040fe40000000000 */
[----:B--2---:R-:W-:Y:S01]  /*3b90*/  VIADD R12, R8, 0xa0 ;  /* 0x000000a0080c7836 */ /* 0x004fe20000000000 */
[----:B------:R-:W-:Y:S01]  /*3ba0*/  LEA.HI.X R3, R0, UR9, R3, 0x2, P0 ;  /* 0x0000000900037c11 */ /* 0x000fe200080f1403 */
[----:B------:R-:W-:Y:S01]  /*3bb0*/  VIADD R0, R8, 0x40 ;  /* 0x0000004008007836 */ /* 0x000fe20000000000 */
[-C--:B---3--:R-:W-:Y:S02]  /*3bc0*/  ISETP.GE.AND P1, PT, R30, R31.reuse, PT ;  /* 0x0000001f1e00720c */ /* 0x088fe40003f26270 */
        /* <DEDUP_REMOVED lines=9> */
[----:B------:R0:W-:Y:S01]  /*3c60*/  @!P1 STG.E desc[UR12][R2.64], R39 ;  /* 0x0000002702009986 */ /* 0x0001e2000c10190c */
[-C--:B------:R-:W-:Y:S01]  /*3c70*/  ISETP.GE.AND P0, PT, R10, R31.reuse, PT ;  /* 0x0000001f0a00720c */ /* 0x080fe20003f06270 */
[----:B------:R-:W-:Y:S01]  /*3c80*/  VIADD R10, R8, 0x160 ;  /* 0x00000160080a7836 */ /* 0x000fe20000000000 */
[-C--:B------:R-:W-:Y:S01]  /*3c90*/  ISETP.GE.AND P1, PT, R0, R31.reuse, PT ;  /* 0x0000001f0000720c */ /* 0x080fe20003f26270 */
[----:B------:R-:W-:Y:S01]  /*3ca0*/  VIADD R0, R8, 0x140 ;  /* 0x0000014008007836 */ /* 0x000fe20000000000 */
[----:B------:R0:W-:Y:S01]  /*3cb0*/  @!P2 STG.E desc[UR12][R2.64+0x80], R41 ;  /* 0x000080290200a986 */ /* 0x0001e2000c10190c */
[----:B------:R-:W-:-:S03]  /*3cc0*/  ISETP.GE.AND P2, PT, R37, R31, PT ;  /* 0x0000001f2500720c */ /* 0x000fc60003f46270 */
[----:B------:R0:W-:Y:S01]  /*3cd0*/  @!P3 STG.E desc[UR12][R2.64+0x100], R43 ;  /* 0x0001002b0200b986 */ /* 0x0001e2000c10190c */
        /* <DEDUP_REMOVED lines=33> */
.L_x_1092:
[----:B------:R-:W-:Y:S01]  /*3ef0*/  BSSY B1, `(.L_x_1119) ;  /* 0x0000006000017945 */ /* 0x000fe20003800000 */
[----:B------:R-:W-:Y:S01]  /*3f00*/  PLOP3.LUT P0, PT, P0, PT, PT, 0x8, 0x80 ;  /* 0x000000000080781c */ /* 0x000fe2000070e170 */
[----:B------:R-:W-:-:S12]  /*3f10*/  IMAD.MOV.U32 R10, RZ, RZ, -0x1 ;  /* 0xffffffffff0a7424 */ /* 0x000fd800078e00ff */
[----:B------:R-:W-:Y:S05]  /*3f20*/  WARPSYNC.COLLECTIVE R10, `(.L_x_1120) ;  /* 0x000000000a087348 */ /* 0x000fea0003c00000 */
[----:B------:R-:W-:Y:S01]  /*3f30*/  VOTE.ANY P0, P0 ;  /* 0x0000000000ff7806 */ /* 0x000fe20000000100 */
[----:B------:R-:W-:-:S12]  /*3f40*/  ENDCOLLECTIVE ;  /* 0x000000000000791b */ /* 0x000fd80003800000 */
.L_x_1120:
[----:B------:R-:W-:Y:S05]  /*3f50*/  BSYNC B1 ;  /* 0x0000000000017941 */ /* 0x000fea0003800000 */
.L_x_1119:
[----:B------:R-:W-:Y:S05]  /*3f60*/  BRA `(.L_x_1121) ;  /* 0xffffffd000287947 */ /* 0x000fea000383ffff */
.L_x_1094:
[----:B------:R-:W-:Y:S01]  /*3f70*/  BSSY B1, `(.L_x_1122) ;  /* 0x0000006000017945 */ /* 0x000fe20003800000 */
[----:B------:R-:W-:Y:S01]  /*3f80*/  PLOP3.LUT P0, PT, P0, PT, PT, 0x8, 0x80 ;  /* 0x000000000080781c */ /* 0x000fe2000070e170 */
[----:B------:R-:W-:-:S12]  /*3f90*/  IMAD.MOV.U32 R10, RZ, RZ, -0x1 ;  /* 0xffffffffff0a7424 */ /* 0x000fd800078e00ff */
[----:B------:R-:W-:Y:S05]  /*3fa0*/  WARPSYNC.COLLECTIVE R10, `(.L_x_1123) ;  /* 0x000000000a087348 */ /* 0x000fea0003c00000 */
[----:B------:R-:W-:Y:S01]  /*3fb0*/  VOTE.ANY P0, P0 ;  /* 0x0000000000ff7806 */ /* 0x000fe20000000100 */
[----:B------:R-:W-:-:S12]  /*3fc0*/  ENDCOLLECTIVE ;  /* 0x000000000000791b */ /* 0x000fd80003800000 */
.L_x_1123:
[----:B------:R-:W-:Y:S05]  /*3fd0*/  BSYNC B1 ;  /* 0x0000000000017941 */ /* 0x000fea0003800000 */
.L_x_1122:
[----:B------:R-:W-:Y:S05]  /*3fe0*/  BRA `(.L_x_1124) ;  /* 0xffffffd0002c7947 */ /* 0x000fea000383ffff */
.L_x_1096:
[----:B------:R-:W0:Y:S01]  /*3ff0*/  S2R R8, SR_GEMASK ;  /* 0x0000000000087919 */ /* 0x000e220000003c00 */
[----:B------:R-:W-:Y:S01]  /*4000*/  BSSY B1, `(.L_x_1125) ;  /* 0x0000006000017945 */ /* 0x000fe20003800000 */
[----:B------:R-:W-:Y:S01]  /*4010*/  PLOP3.LUT P2, PT, P0, PT, PT, 0x8, 0x80 ;  /* 0x000000000080781c */ /* 0x000fe2000074e170 */
[----:B------:R-:W-:-:S12]  /*4020*/  IMAD.MOV.U32 R10, RZ, RZ, -0x1 ;  /* 0xffffffffff0a7424 */ /* 0x000fd800078e00ff */
[----:B0-----:R-:W-:Y:S05]  /*4030*/  WARPSYNC.COLLECTIVE R10, `(.L_x_1126) ;  /* 0x000000000a087348 */ /* 0x001fea0003c00000 */
[----:B------:R-:W-:Y:S01]  /*4040*/  VOTE.ANY R10, PT, P2 ;  /* 0x00000000000a7806 */ /* 0x000fe200010e0100 */
[----:B0-----:R-:W-:Y:S06]  /*4050*/  ENDCOLLECTIVE ;  /* 0x000000000000791b */ /* 0x001fec0003800000 */
.L_x_1126:
[----:B------:R-:W-:Y:S05]  /*4060*/  BSYNC B1 ;  /* 0x0000000000017941 */ /* 0x000fea0003800000 */
.L_x_1125:
[----:B------:R-:W-:Y:S01]  /*4070*/  LOP3.LUT R10, R10, 0x80000000, R8, 0xec, !PT ;  /* 0x800000000a0a7812 */ /* 0x000fe200078eec08 */
[----:B------:R-:W-:Y:S01]  /*4080*/  IMAD.MOV.U32 R14, RZ, RZ, 0x1 ;  /* 0x00000001ff0e7424 */ /* 0x000fe200078e00ff */
[----:B------:R-:W-:Y:S01]  /*4090*/  ISETP.NE.AND P0, PT, R12, 0x65, PT ;  /* 0x000000650c00780c */ /* 0x000fe20003f05270 */
[C---:B------:R-:W-:Y:S02]  /*40a0*/  VIADD R38, R37.reuse, 0x2 ;  /* 0x0000000225267836 */ /* 0x040fe40000000000 */
[C---:B------:R-:W-:Y:S02]  /*40b0*/  VIADD R11, R10.reuse, 0xffffffff ;  /* 0xffffffff0a0b7836 */ /* 0x040fe40000000000 */
[C---:B------:R-:W-:Y:S02]  /*40c0*/  VIADD R19, R37.reuse, 0x4 ;  /* 0x0000000425137836 */ /* 0x040fe40000000000 */
[----:B------:R-:W-:Y:S01]  /*40d0*/  VIADD R39, R37, 0x10 ;  /* 0x0000001025277836 */ /* 0x000fe20000000000 */
[----:B------:R-:W-:Y:S01]  /*40e0*/  LOP3.LUT R11, R10, R11, RZ, 0xc, !PT ;  /* 0x0000000b0a0b7212 */ /* 0x000fe200078e0cff */
[----:B------:R-:W-:-:S03]  /*40f0*/  IMAD.MOV.U32 R10, RZ, RZ, -0x1 ;  /* 0xffffffffff0a7424 */ /* 0x000fc600078e00ff */
[----:B------:R0:W1:Y:S04]  /*4100*/  POPC R15, R11 ;  /* 0x0000000b000f7309 */ /* 0x0000680000000000 */
[----:B01----:R-:W-:Y:S05]  /*4110*/  WARPSYNC.COLLECTIVE R10, `(.L_x_1127) ;  /* 0x000000000a087348 */ /* 0x003fea0003c00000 */
[----:B-1----:R1:W2:Y:S02]  /*4120*/  SHFL.DOWN P2, R16, R13, R14, R15 ;  /* 0x0800000e0d107389 */ /* 0x0022a4000004000f */
[----:B012---:R-:W-:Y:S05]  /*4130*/  ENDCOLLECTIVE ;  /* 0x000000000000791b */ /* 0x007fea0003800000 */
.L_x_1127:
[----:B------:R-:W-:Y:S01]  /*4140*/  IMAD.MOV.U32 R14, RZ, RZ, 0x2 ;  /* 0x00000002ff0e7424 */ /* 0x000fe200078e00ff */
[----:B------:R-:W-:-:S04]  /*4150*/  ISETP.GE.AND P2, PT, R37, R15, PT ;  /* 0x0000000f2500720c */ /* 0x000fc80003f46270 */
[----:B------:R-:W-:-:S05]  /*4160*/  SEL R16, R16, RZ, !P2 ;  /* 0x000000ff10107207 */ /* 0x000fca0005000000 */
[----:B------:R-:W-:-:S04]  /*4170*/  IMAD.IADD R36, R16, 0x1, R13 ;  /* 0x0000000110247824 */ /* 0x000fc800078e020d */
[----:B------:R-:W-:-:S07]  /*4180*/  IMAD.MOV.U32 R13, RZ, RZ, R36 ;  /* 0x000000ffff0d7224 */ /* 0x000fce00078e0024 */
[----:B------:R-:W-:Y:S05]  /*4190*/  WARPSYNC.COLLECTIVE R10, `(.L_x_1128) ;  /* 0x000000000a087348 */ /* 0x000fea0003c00000 */
[----:B------:R0:W1:Y:S02]  /*41a0*/  SHFL.DOWN P2, R16, R13, R14, R15 ;  /* 0x0800000e0d107389 */ /* 0x000064000004000f */
[----:B01----:R-:W-:Y:S05]  /*41b0*/  ENDCOLLECTIVE ;  /* 0x000000000000791b */ /* 0x003fea0003800000 */
.L_x_1128:
[----:B------:R-:W-:Y:S01]  /*41c0*/  IMAD.MOV.U32 R14, RZ, RZ, 0x4 ;  /* 0x00000004ff0e7424 */ /* 0x000fe200078e00ff */
[----:B------:R-:W-:-:S04]  /*41d0*/  ISETP.GT.AND P2, PT, R38, R15, PT ;  /* 0x0000000f2600720c */ /* 0x000fc80003f44270 */
[----:B------:R-:W-:-:S05]  /*41e0*/  SEL R11, R16, RZ, !P2 ;  /* 0x000000ff100b7207 */ /* 0x000fca0005000000 */
[----:B------:R-:W-:Y:S02]  /*41f0*/  IMAD.IADD R40, R36, 0x1, R11 ;  /* 0x0000000124287824 */ /* 0x000fe400078e020b */
[----:B------:R-:W-:Y:S02]  /*4200*/  VIADD R36, R37, 0x8 ;  /* 0x0000000825247836 */ /* 0x000fe40000000000 */
[----:B------:R-:W-:-:S07]  /*4210*/  IMAD.MOV.U32 R13, RZ, RZ, R40 ;  /* 0x000000ffff0d7224 */ /* 0x000fce00078e0028 */
[----:B------:R-:W-:Y:S05]  /*4220*/  WARPSYNC.COLLECTIVE R10, `(.L_x_1129) ;  /* 0x000000000a087348 */ /* 0x000fea0003c00000 */
[----:B------:R0:W1:Y:S02]  /*4230*/  SHFL.DOWN P2, R16, R13, R14, R15 ;  /* 0x0800000e0d107389 */ /* 0x000064000004000f */
[----:B01----:R-:W-:Y:S05]  /*4240*/  ENDCOLLECTIVE ;  /* 0x000000000000791b */ /* 0x003fea0003800000 */
.L_x_1129:
[----:B------:R-:W-:Y:S01]  /*4250*/  IMAD.MOV.U32 R14, RZ, RZ, 0x8 ;  /* 0x00000008ff0e7424 */ /* 0x000fe200078e00ff */
[----:B------:R-:W-:-:S04]  /*4260*/  ISETP.GT.AND P2, PT, R19, R15, PT ;  /* 0x0000000f1300720c */ /* 0x000fc80003f44270 */
[----:B------:R-:W-:-:S05]  /*4270*/  SEL R11, R16, RZ, !P2 ;  /* 0x000000ff100b7207 */ /* 0x000fca0005000000 */
[----:B------:R-:W-:-:S04]  /*4280*/  IMAD.IADD R42, R40, 0x1, R11 ;  /* 0x00000001282a7824 */ /* 0x000fc800078e020b */
[----:B------:R-:W-:-:S07]  /*4290*/  IMAD.MOV.U32 R13, RZ, RZ, R42 ;  /* 0x000000ffff0d7224 */ /* 0x000fce00078e002a */
[----:B------:R-:W-:Y:S05]  /*42a0*/  WARPSYNC.COLLECTIVE R10, `(.L_x_1130) ;  /* 0x000000000a087348 */ /* 0x000fea0003c00000 */
[----:B------:R0:W1:Y:S02]  /*42b0*/  SHFL.DOWN P2, R16, R13, R14, R15 ;  /* 0x0800000e0d107389 */ /* 0x000064000004000f */
[----:B01----:R-:W-:Y:S05]  /*42c0*/  ENDCOLLECTIVE ;  /* 0x000000000000791b */ /* 0x003fea0003800000 */
.L_x_1130:
        /* <DEDUP_REMOVED lines=8> */
.L_x_1131:
[----:B------:R-:W-:Y:S05]  /*4350*/  WARPSYNC.COLLECTIVE R10, `(.L_x_1132) ;  /* 0x000000000a087348 */ /* 0x000fea0003c00000 */
[----:B------:R-:W-:Y:S01]  /*4360*/  VOTE.ALL P0, P0 ;  /* 0x0000000000ff7806 */ /* 0x000fe20000000000 */
[----:B------:R-:W-:-:S12]  /*4370*/  ENDCOLLECTIVE ;  /* 0x000000000000791b */ /* 0x000fd80003800000 */
.L_x_1132:
[----:B------:R-:W0:Y:S01]  /*4380*/  LDC.64 R12, c[0x0][0x390] ;  /* 0x0000e400ff0c7b82 */ /* 0x000e220000000a00 */
[----:B------:R-:W-:-:S04]  /*4390*/  ISETP.GT.AND P2, PT, R39, R15, PT ;  /* 0x0000000f2700720c */ /* 0x000fc80003f44270 */
[----:B------:R-:W-:-:S05]  /*43a0*/  SEL R16, R16, RZ, !P2 ;  /* 0x000000ff10107207 */ /* 0x000fca0005000000 */
[----:B------:R-:W-:Y:S01]  /*43b0*/  IMAD.IADD R40, R41, 0x1, R16 ;  /* 0x0000000129287824 */ /* 0x000fe200078e0210 */
[----:B0-----:R-:W-:-:S05]  /*43c0*/  IADD3 R42, P2, PT, R12, 0x100, RZ ;  /* 0x000001000c2a7810 */ /* 0x001fca0007f5e0ff */
[----:B------:R-:W-:Y:S01]  /*43d0*/  IMAD.X R43, RZ, RZ, R13, P2 ;  /* 0x000000ffff2b7224 */ /* 0x000fe200010e060d */
[----:B------:R-:W-:Y:S07]  /*43e0*/  BRA `(.L_x_1133) ;  /* 0xffffffcc00c87947 */ /* 0x000fee000383ffff */
.L_x_1098:
[----:B------:R-:W-:Y:S01]  /*43f0*/  BSSY B1, `(.L_x_1134) ;  /* 0x0000006000017945 */ /* 0x000fe20003800000 */
[----:B------:R-:W-:Y:S01]  /*4400*/  PLOP3.LUT P0, PT, P0, PT, PT, 0x8, 0x80 ;  /* 0x000000000080781c */ /* 0x000fe2000070e170 */
[----:B------:R-:W-:-:S12]  /*4410*/  IMAD.MOV.U32 R10, RZ, RZ, -0x1 ;  /* 0xffffffffff0a7424 */ /* 0x000fd800078e00ff */
[----:B------:R-:W-:Y:S05]  /*4420*/  WARPSYNC.COLLECTIVE R10, `(.L_x_1135) ;  /* 0x000000000a087348 */ /* 0x000fea0003c00000 */
[----:B------:R-:W-:Y:S01]  /*4430*/  VOTE.ANY P0, P0 ;  /* 0x0000000000ff7806 */ /* 0x000fe20000000100 */
[----:B------:R-:W-:-:S12]  /*4440*/  ENDCOLLECTIVE ;  /* 0x000000000000791b */ /* 0x000fd80003800000 */
.L_x_1135:
[----:B------:R-:W-:Y:S05]  /*4450*/  BSYNC B1 ;  /* 0x0000000000017941 */ /* 0x000fea0003800000 */
.L_x_1134:
[----:B------:R-:W-:Y:S05]  /*4460*/  BRA `(.L_x_1136) ;  /* 0xffffffcc00d07947 */ /* 0x000fea000383ffff */
.L_x_1100:
[----:B------:R-:W-:Y:S01]  /*4470*/  BSSY B1, `(.L_x_1137) ;  /* 0x0000006000017945 */ /* 0x000fe20003800000 */
[----:B------:R-:W-:Y:S01]  /*4480*/  PLOP3.LUT P0, PT, P0, PT, PT, 0x8, 0x80 ;  /* 0x000000000080781c */ /* 0x000fe2000070e170 */
[----:B------:R-:W-:-:S12]  /*4490*/  IMAD.MOV.U32 R10, RZ, RZ, -0x1 ;  /* 0xffffffffff0a7424 */ /* 0x000fd800078e00ff */
[----:B------:R-:W-:Y:S05]  /*44a0*/  WARPSYNC.COLLECTIVE R10, `(.L_x_1138) ;  /* 0x000000000a087348 */ /* 0x000fea0003c00000 */
[----:B------:R-:W-:Y:S01]  /*44b0*/  VOTE.ANY P0, P0 ;  /* 0x0000000000ff7806 */ /* 0x000fe20000000100 */
[----:B------:R-:W-:-:S12]  /*44c0*/  ENDCOLLECTIVE ;  /* 0x000000000000791b */ /* 0x000fd80003800000 */
.L_x_1138:
[----:B------:R-:W-:Y:S05]  /*44d0*/  BSYNC B1 ;  /* 0x0000000000017941 */ /* 0x000fea0003800000 */
.L_x_1137:
[----:B------:R-:W-:Y:S05]  /*44e0*/  BRA `(.L_x_1139) ;  /* 0xffffffcc00d47947 */ /* 0x000fea000383ffff */
.L_x_1102:
[----:B------:R-:W-:Y:S01]  /*44f0*/  BSSY B1, `(.L_x_1140) ;  /* 0x0000006000017945 */ /* 0x000fe20003800000 */
[----:B------:R-:W-:Y:S01]  /*4500*/  PLOP3.LUT P2, PT, P0, PT, PT, 0x8, 0x80 ;  /* 0x000000000080781c */ /* 0x000fe2000074e170 */
[----:B------:R-:W-:-:S12]  /*4510*/  IMAD.MOV.U32 R10, RZ, RZ, -0x1 ;  /* 0xffffffffff0a7424 */ /* 0x000fd800078e00ff */
[----:B------:R-:W-:Y:S05]  /*4520*/  WARPSYNC.COLLECTIVE R10, `(.L_x_1141) ;  /* 0x000000000a087348 */ /* 0x000fea0003c00000 */
[----:B------:R-:W-:Y:S01]  /*4530*/  VOTE.ANY R10, PT, P2 ;  /* 0x00000000000a7806 */ /* 0x000fe200010e0100 */
[----:B------:R-:W-:Y:S06]  /*4540*/  ENDCOLLECTIVE ;  /* 0x000000000000791b */ /* 0x000fec0003800000 */
.L_x_1141:
[----:B------:R-:W-:Y:S05]  /*4550*/  BSYNC B1 ;  /* 0x0000000000017941 */ /* 0x000fea0003800000 */
.L_x_1140:
[----:B------:R-:W-:Y:S01]  /*4560*/  LOP3.LUT R10, R10, 0x80000000, R8, 0xec, !PT ;  /* 0x800000000a0a7812 */ /* 0x000fe200078eec08 */
[----:B------:R-:W-:Y:S02]  /*4570*/  IMAD.MOV.U32 R14, RZ, RZ, 0x1 ;  /* 0x00000001ff0e7424 */ /* 0x000fe400078e00ff */
[----:B------:R-:W-:Y:S02]  /*4580*/  VIADD R18, R18, 0xffffffe0 ;  /* 0xffffffe012127836 */ /* 0x000fe40000000000 */
[----:B------:R-:W-:-:S05]  /*4590*/  VIADD R15, R10, 0xffffffff ;  /* 0xffffffff0a0f7836 */ /* 0x000fca0000000000 */
[----:B------:R-:W-:Y:S01]  /*45a0*/  LOP3.LUT R15, R10, R15, RZ, 0xc, !PT ;  /* 0x0000000f0a0f7212 */ /* 0x000fe200078e0cff */
[----:B------:R-:W-:-:S05]  /*45b0*/  IMAD.MOV.U32 R10, RZ, RZ, -0x1 ;  /* 0xffffffffff0a7424 */ /* 0x000fca00078e00ff */
[----:B------:R-:W0:Y:S02]  /*45c0*/  POPC R15, R15 ;  /* 0x0000000f000f7309 */ /* 0x000e240000000000 */
[----:B0-----:R-:W-:Y:S05]  /*45d0*/  WARPSYNC.COLLECTIVE R10, `(.L_x_1142) ;  /* 0x000000000a087348 */ /* 0x001fea0003c00000 */
[----:B0-----:R0:W1:Y:S02]  /*45e0*/  SHFL.DOWN P2, R16, R13, R14, R15 ;  /* 0x0800000e0d107389 */ /* 0x001064000004000f */
[----:B01----:R-:W-:Y:S05]  /*45f0*/  ENDCOLLECTIVE ;  /* 0x000000000000791b */ /* 0x003fea0003800000 */
.L_x_1142:
[----:B------:R-:W-:Y:S01]  /*4600*/  ISETP.GE.AND P0, PT, R37, R15, PT ;  /* 0x0000000f2500720c */ /* 0x000fe20003f06270 */
[----:B------:R-:W-:-:S03]  /*4610*/  IMAD.MOV.U32 R14, RZ, RZ, 0x2 ;  /* 0x00000002ff0e7424 */ /* 0x000fc600078e00ff */
[----:B------:R-:W-:Y:S02]  /*4620*/  SEL R16, R16, RZ, !P0 ;  /* 0x000000ff10107207 */ /* 0x000fe40004000000 */
[----:B------:R-:W-:-:S03]  /*4630*/  ISETP.GT.AND P0, PT, R38, R15, PT ;  /* 0x0000000f2600720c */ /* 0x000fc60003f04270 */
[----:B------:R-:W-:-:S04]  /*4640*/  IMAD.IADD R41, R16, 0x1, R13 ;  /* 0x0000000110297824 */ /* 0x000fc800078e020d */
[----:B------:R-:W-:-:S07]  /*4650*/  IMAD.MOV.U32 R13, RZ, RZ, R41 ;  /* 0x000000ffff0d7224 */ /* 0x000fce00078e0029 */
[----:B------:R-:W-:Y:S05]  /*4660*/  WARPSYNC.COLLECTIVE R10, `(.L_x_1143) ;  /* 0x000000000a087348 */ /* 0x000fea0003c00000 */
[----:B------:R0:W1:Y:S02]  /*4670*/  SHFL.DOWN P2, R16, R13, R14, R15 ;  /* 0x0800000e0d107389 */ /* 0x000064000004000f */
[----:B01----:R-:W-:Y:S05]  /*4680*/  ENDCOLLECTIVE ;  /* 0x000000000000791b */ /* 0x003fea0003800000 */
.L_x_1143:
[----:B------:R-:W-:Y:S01]  /*4690*/  IMAD.MOV.U32 R14, RZ, RZ, 0x4 ;  /* 0x00000004ff0e7424 */ /* 0x000fe200078e00ff */
[----:B------:R-:W-:Y:S02]  /*46a0*/  SEL R16, R16, RZ, !P0 ;  /* 0x000000ff10107207 */ /* 0x000fe40004000000 */
[----:B------:R-:W-:-:S03]  /*46b0*/  ISETP.GT.AND P0, PT, R19, R15, PT ;  /* 0x0000000f1300720c */ /* 0x000fc60003f04270 */
[----:B------:R-:W-:-:S04]  /*46c0*/  IMAD.IADD R41, R41, 0x1, R16 ;  /* 0x0000000129297824 */ /* 0x000fc800078e0210 */
[----:B------:R-:W-:-:S07]  /*46d0*/  IMAD.MOV.U32 R13, RZ, RZ, R41 ;  /* 0x000000ffff0d7224 */ /* 0x000fce00078e0029 */
[----:B------:R-:W-:Y:S05]  /*46e0*/  WARPSYNC.COLLECTIVE R10, `(.L_x_1144) ;  /* 0x000000000a087348 */ /* 0x000fea0003c00000 */
[----:B------:R0:W1:Y:S02]  /*46f0*/  SHFL.DOWN P2, R16, R13, R14, R15 ;  /* 0x0800000e0d107389 */ /* 0x000064000004000f */
[----:B01----:R-:W-:Y:S05]  /*4700*/  ENDCOLLECTIVE ;  /* 0x000000000000791b */ /* 0x003fea0003800000 */
.L_x_1144:
[----:B------:R-:W-:Y:S01]  /*4710*/  IMAD.MOV.U32 R14, RZ, RZ, 0x8 ;  /* 0x00000008ff0e7424 */ /* 0x000fe200078e00ff */
[----:B------:R-:W-:Y:S02]  /*4720*/  SEL R16, R16, RZ, !P0 ;  /* 0x000000ff10107207 */ /* 0x000fe40004000000 */
[----:B------:R-:W-:-:S03]  /*4730*/  ISETP.GT.AND P0, PT, R36, R15, PT ;  /* 0x0000000f2400720c */ /* 0x000fc60003f04270 */
[----:B------:R-:W-:-:S10]  /*4740*/  IMAD.IADD R13, R41, 0x1, R16 ;  /* 0x00000001290d7824 */ /* 0x000fd400078e0210 */
[----:B------:R-:W-:Y:S05]  /*4750*/  WARPSYNC.COLLECTIVE R10, `(.L_x_1145) ;  /* 0x000000000a087348 */ /* 0x000fea0003c00000 */
[----:B------:R0:W1:Y:S02]  /*4760*/  SHFL.DOWN P2, R16, R13, R14, R15 ;  /* 0x0800000e0d107389 */ /* 0x000064000004000f */
[----:B01----:R-:W-:Y:S05]  /*4770*/  ENDCOLLECTIVE ;  /* 0x000000000000791b */ /* 0x003fea0003800000 */
.L_x_1145:
        /* <DEDUP_REMOVED lines=8> */
.L_x_1146:
[----:B------:R-:W-:Y:S02]  /*4800*/  SEL R16, R16, RZ, !P0 ;  /* 0x000000ff10107207 */ /* 0x000fe40004000000 */
[----:B------:R-:W-:Y:S02]  /*4810*/  ISETP.NE.AND P0, PT, R12, 0x65, PT ;  /* 0x000000650c00780c */ /* 0x000fe40003f05270 */
[----:B------:R-:W-:-:S11]  /*4820*/  IADD3 R40, PT, PT, R41, R16, R40 ;  /* 0x0000001029287210 */ /* 0x000fd60007ffe028 */
[----:B------:R-:W-:Y:S05]  /*4830*/  WARPSYNC.COLLECTIVE R10, `(.L_x_1147) ;  /* 0x000000000a087348 */ /* 0x000fea0003c00000 */
[----:B------:R-:W-:Y:S01]  /*4840*/  VOTE.ALL P0, P0 ;  /* 0x0000000000ff7806 */ /* 0x000fe20000000000 */
[----:B------:R-:W-:-:S12]  /*4850*/  ENDCOLLECTIVE ;  /* 0x000000000000791b */ /* 0x000fd80003800000 */
.L_x_1147:
[----:B------:R-:W-:Y:S05]  /*4860*/  BRA `(.L_x_1148) ;  /* 0xffffffcc00747947 */ /* 0x000fea000383ffff */
.L_x_1107:
[----:B------:R-:W-:Y:S01]  /*4870*/  BSSY B0, `(.L_x_1149) ;  /* 0x0000006000007945 */ /* 0x000fe20003800000 */
[----:B------:R-:W-:Y:S01]  /*4880*/  PLOP3.LUT P0, PT, P0, PT, PT, 0x8, 0x80 ;  /* 0x000000000080781c */ /* 0x000fe2000070e170 */
[----:B------:R-:W-:-:S12]  /*4890*/  IMAD.MOV.U32 R10, RZ, RZ, -0x1 ;  /* 0xffffffffff0a7424 */ /* 0x000fd800078e00ff */
[----:B------:R-:W-:Y:S05]  /*48a0*/  WARPSYNC.COLLECTIVE R10, `(.L_x_1150) ;  /* 0x000000000a087348 */ /* 0x000fea0003c00000 */
[----:B------:R-:W-:Y:S01]  /*48b0*/  VOTE.ANY P0, P0 ;  /* 0x0000000000ff7806 */ /* 0x000fe20000000100 */
[----:B------:R-:W-:-:S12]  /*48c0*/  ENDCOLLECTIVE ;  /* 0x000000000000791b */ /* 0x000fd80003800000 */
.L_x_1150:
[----:B------:R-:W-:Y:S05]  /*48d0*/  BSYNC B0 ;  /* 0x0000000000007941 */ /* 0x000fea0003800000 */
.L_x_1149:
[----:B------:R-:W-:Y:S05]  /*48e0*/  BRA `(.L_x_1151) ;  /* 0xffffffe400807947 */ /* 0x000fea000383ffff */
.L_x_1109:
[----:B------:R-:W-:Y:S01]  /*48f0*/  BSSY B0, `(.L_x_1152) ;  /* 0x0000006000007945 */ /* 0x000fe20003800000 */
[----:B------:R-:W-:Y:S01]  /*4900*/  PLOP3.LUT P0, PT, P0, PT, PT, 0x8, 0x80 ;  /* 0x000000000080781c */ /* 0x000fe2000070e170 */
[----:B------:R-:W-:-:S12]  /*4910*/  IMAD.MOV.U32 R10, RZ, RZ, -0x1 ;  /* 0xffffffffff0a7424 */ /* 0x000fd800078e00ff */
[----:B------:R-:W-:Y:S05]  /*4920*/  WARPSYNC.COLLECTIVE R10, `(.L_x_1153) ;  /* 0x000000000a087348 */ /* 0x000fea0003c00000 */
[----:B------:R-:W-:Y:S01]  /*4930*/  VOTE.ANY P0, P0 ;  /* 0x0000000000ff7806 */ /* 0x000fe20000000100 */
[----:B------:R-:W-:-:S12]  /*4940*/  ENDCOLLECTIVE ;  /* 0x000000000000791b */ /* 0x000fd80003800000 */
.L_x_1153:
[----:B------:R-:W-:Y:S05]  /*4950*/  BSYNC B0 ;  /* 0x0000000000007941 */ /* 0x000fea0003800000 */
.L_x_1152:
[----:B------:R-:W-:Y:S05]  /*4960*/  BRA `(.L_x_1154) ;  /* 0xffffffe400847947 */ /* 0x000fea000383ffff */
.L_x_1111:
[----:B------:R-:W0:Y:S01]  /*4970*/  S2R R19, SR_GEMASK ;  /* 0x0000000000137919 */ /* 0x000e220000003c00 */
[----:B------:R-:W-:Y:S01]  /*4980*/  BSSY B0, `(.L_x_1155) ;  /* 0x0000007000007945 */ /* 0x000fe20003800000 */
[----:B------:R-:W-:Y:S01]  /*4990*/  ISETP.NE.AND P0, PT, R8, 0x65, PT ;  /* 0x000000650800780c */ /* 0x000fe20003f05270 */
[----:B------:R-:W-:Y:S01]  /*49a0*/  IMAD.MOV.U32 R10, RZ, RZ, -0x1 ;  /* 0xffffffffff0a7424 */ /* 0x000fe200078e00ff */
[----:B------:R-:W-:-:S13]  /*49b0*/  PLOP3.LUT P2, PT, P2, PT, PT, 0x8, 0x80 ;  /* 0x000000000080781c */ /* 0x000fda000174e170 */
[----:B0-----:R-:W-:Y:S05]  /*49c0*/  WARPSYNC.COLLECTIVE R10, `(.L_x_1156) ;  /* 0x000000000a087348 */ /* 0x001fea0003c00000 */
[----:B------:R-:W-:Y:S01]  /*49d0*/  VOTE.ANY R10, PT, P2 ;  /* 0x00000000000a7806 */ /* 0x000fe200010e0100 */
[----:B0-----:R-:W-:Y:S06]  /*49e0*/  ENDCOLLECTIVE ;  /* 0x000000000000791b */ /* 0x001fec0003800000 */
.L_x_1156:
[----:B------:R-:W-:Y:S05]  /*49f0*/  BSYNC B0 ;  /* 0x0000000000007941 */ /* 0x000fea0003800000 */
.L_x_1155:
[----:B------:R-:W-:Y:S01]  /*4a00*/  LOP3.LUT R10, R10, 0x80000000, R19, 0xec, !PT ;  /* 0x800000000a0a7812 */ /* 0x000fe200078eec13 */
[----:B------:R-:W-:-:S04]  /*4a10*/  IMAD.MOV.U32 R14, RZ, RZ, 0x1 ;  /* 0x00000001ff0e7424 */ /* 0x000fc800078e00ff */
[----:B------:R-:W-:-:S05]  /*4a20*/  VIADD R13, R10, 0xffffffff ;  /* 0xffffffff0a0d7836 */ /* 0x000fca0000000000 */
[----:B------:R-:W-:Y:S01]  /*4a30*/  LOP3.LUT R8, R10, R13, RZ, 0xc, !PT ;  /* 0x0000000d0a087212 */ /* 0x000fe200078e0cff */
[----:B------:R-:W-:Y:S02]  /*4a40*/  IMAD.MOV.U32 R13, RZ, RZ, R9 ;  /* 0x000000ffff0d7224 */ /* 0x000fe400078e0009 */
[----:B------:R-:W-:Y:S01]  /*4a50*/  IMAD.MOV.U32 R10, RZ, RZ, -0x1 ;  /* 0xffffffffff0a7424 */ /* 0x000fe200078e00ff */
[----:B------:R0:W1:Y:S02]  /*4a60*/  POPC R15, R8 ;  /* 0x00000008000f7309 */ /* 0x0000640000000000 */
[----:B0-----:R-:W-:-:S07]  /*4a70*/  VIADD R8, R38, 0x4 ;  /* 0x0000000426087836 */ /* 0x001fce0000000000 */
[----:B-1----:R-:W-:Y:S05]  /*4a80*/  WARPSYNC.COLLECTIVE R10, `(.L_x_1157) ;  /* 0x000000000a087348 */ /* 0x002fea0003c00000 */
[----:B-1----:R0:W1:Y:S02]  /*4a90*/  SHFL.DOWN P2, R16, R13, R14, R15 ;  /* 0x0800000e0d107389 */ /* 0x002064000004000f */
[----:B01----:R-:W-:Y:S05]  /*4aa0*/  ENDCOLLECTIVE ;  /* 0x000000000000791b */ /* 0x003fea0003800000 */
.L_x_1157:
[----:B------:R-:W-:Y:S01]  /*4ab0*/  IMAD.MOV.U32 R14, RZ, RZ, 0x2 ;  /* 0x00000002ff0e7424 */ /* 0x000fe200078e00ff */
[----:B------:R-:W-:-:S04]  /*4ac0*/  ISETP.GE.AND P2, PT, R38, R15, PT ;  /* 0x0000000f2600720c */ /* 0x000fc80003f46270 */
[----:B------:R-:W-:Y:S01]  /*4ad0*/  SEL R12, R16, RZ, !P2 ;  /* 0x000000ff100c7207 */ /* 0x000fe20005000000 */
[----:B------:R-:W-:-:S04]  /*4ae0*/  VIADD R16, R38, 0x2 ;  /* 0x0000000226107836 */ /* 0x000fc80000000000 */
[----:B------:R-:W-:Y:S01]  /*4af0*/  IMAD.IADD R12, R12, 0x1, R9 ;  /* 0x000000010c0c7824 */ /* 0x000fe200078e0209 */
[----:B------:R-:W-:-:S03]  /*4b00*/  ISETP.GT.AND P3, PT, R16, R15, PT ;  /* 0x0000000f1000720c */ /* 0x000fc60003f64270 */
[----:B------:R-:W-:-:S10]  /*4b10*/  IMAD.MOV.U32 R13, RZ, RZ, R12 ;  /* 0x000000ffff0d7224 */ /* 0x000fd400078e000c */
[----:B------:R-:W-:Y:S05]  /*4b20*/  WARPSYNC.COLLECTIVE R10, `(.L_x_1158) ;  /* 0x000000000a087348 */ /* 0x000fea0003c00000 */
[----:B------:R0:W1:Y:S02]  /*4b30*/  SHFL.DOWN P2, R16, R13, R14, R15 ;  /* 0x0800000e0d107389 */ /* 0x000064000004000f */
[----:B01----:R-:W-:Y:S05]  /*4b40*/  ENDCOLLECTIVE ;  /* 0x000000000000791b */ /* 0x003fea0003800000 */
.L_x_1158:
[----:B------:R-:W-:Y:S01]  /*4b50*/  IMAD.MOV.U32 R14, RZ, RZ, 0x4 ;  /* 0x00000004ff0e7424 */ /* 0x000fe200078e00ff */
[----:B------:R-:W-:Y:S02]  /*4b60*/  SEL R9, R16, RZ, !P3 ;  /* 0x000000ff10097207 */ /* 0x000fe40005800000 */
[----:B------:R-:W-:Y:S01]  /*4b70*/  ISETP.GT.AND P3, PT, R8, R15, PT ;  /* 0x0000000f0800720c */ /* 0x000fe20003f64270 */
[----:B------:R-:W-:Y:S02]  /*4b80*/  VIADD R8, R38, 0x8 ;  /* 0x0000000826087836 */ /* 0x000fe40000000000 */
[----:B------:R-:W-:-:S04]  /*4b90*/  IMAD.IADD R40, R12, 0x1, R9 ;  /* 0x000000010c287824 */ /* 0x000fc800078e0209 */
[----:B------:R-:W-:-:S07]  /*4ba0*/  IMAD.MOV.U32 R13, RZ, RZ, R40 ;  /* 0x000000ffff0d7224 */ /* 0x000fce00078e0028 */
[----:B------:R-:W-:Y:S05]  /*4bb0*/  WARPSYNC.COLLECTIVE R10, `(.L_x_1159) ;  /* 0x000000000a087348 */ /* 0x000fea0003c00000 */
[----:B------:R0:W1:Y:S02]  /*4bc0*/  SHFL.DOWN P2, R16, R13, R14, R15 ;  /* 0x0800000e0d107389 */ /* 0x000064000004000f */
[----:B01----:R-:W-:Y:S05]  /*4bd0*/  ENDCOLLECTIVE ;  /* 0x000000000000791b */ /* 0x003fea0003800000 */
.L_x_1159:
        /* <DEDUP_REMOVED lines=9> */
.L_x_1160:
[----:B------:R-:W-:Y:S01]  /*4c70*/  IMAD.MOV.U32 R14, RZ, RZ, 0x10 ;  /* 0x00000010ff0e7424 */ /* 0x000fe200078e00ff */
[----:B------:R-:W-:-:S05]  /*4c80*/  SEL R16, R16, RZ, !P3 ;  /* 0x000000ff10107207 */ /* 0x000fca0005800000 */
[----:B------:R-:W-:-:S04]  /*4c90*/  IMAD.IADD R44, R9, 0x1, R16 ;  /* 0x00000001092c7824 */ /* 0x000fc800078e0210 */
[----:B------:R-:W-:-:S07]  /*4ca0*/  IMAD.MOV.U32 R13, RZ, RZ, R44 ;  /* 0x000000ffff0d7224 */ /* 0x000fce00078e002c */
[----:B------:R-:W-:Y:S05]  /*4cb0*/  WARPSYNC.COLLECTIVE R10, `(.L_x_1161) ;  /* 0x000000000a087348 */ /* 0x000fea0003c00000 */
[----:B------:R0:W1:Y:S02]  /*4cc0*/  SHFL.DOWN P2, R16, R13, R14, R15 ;  /* 0x0800000e0d107389 */ /* 0x000064000004000f */
[----:B01----:R-:W-:Y:S05]  /*4cd0*/  ENDCOLLECTIVE ;  /* 0x000000000000791b */ /* 0x003fea0003800000 */
.L_x_1161:
[----:B------:R-:W-:Y:S05]  /*4ce0*/  WARPSYNC.COLLECTIVE R10, `(.L_x_1162) ;  /* 0x000000000a087348 */ /* 0x000fea0003c00000 */
[----:B------:R-:W-:Y:S01]  /*4cf0*/  VOTE.ALL P0, P0 ;  /* 0x0000000000ff7806 */ /* 0x000fe20000000000 */
[----:B------:R-:W-:-:S12]  /*4d00*/  ENDCOLLECTIVE ;  /* 0x000000000000791b */ /* 0x000fd80003800000 */
.L_x_1162:
[----:B------:R-:W-:-:S04]  /*4d10*/  ISETP.GT.AND P2, PT, R8, R15, PT ;  /* 0x0000000f0800720c */ /* 0x000fc80003f44270 */
[----:B------:R-:W-:-:S05]  /*4d20*/  SEL R9, R16, RZ, !P2 ;  /* 0x000000ff10097207 */ /* 0x000fca0005000000 */
[----:B------:R-:W-:Y:S02]  /*4d30*/  IMAD.IADD R12, R44, 0x1, R9 ;  /* 0x000000012c0c7824 */ /* 0x000fe400078e0209 */
[----:B------:R-:W0:Y:S02]  /*4d40*/  LDC.64 R8, c[0x0][0x390] ;  /* 0x0000e400ff087b82 */ /* 0x000e240000000a00 */
[----:B0-----:R-:W-:-:S05]  /*4d50*/  IADD3 R40, P2, PT, R8, 0x100, RZ ;  /* 0x0000010008287810 */ /* 0x001fca0007f5e0ff */
[----:B------:R-:W-:Y:S01]  /*4d60*/  IMAD.X R41, RZ, RZ, R9, P2 ;  /* 0x000000ffff297224 */ /* 0x000fe200010e0609 */
[----:B------:R-:W-:Y:S07]  /*4d70*/  BRA `(.L_x_1163) ;  /* 0xffffffe4001c7947 */ /* 0x000fee000383ffff */
.L_x_1113:
[----:B------:R-:W-:Y:S01]  /*4d80*/  BSSY B0, `(.L_x_1164) ;  /* 0x0000006000007945 */ /* 0x000fe20003800000 */
[----:B------:R-:W-:Y:S01]  /*4d90*/  PLOP3.LUT P0, PT, P0, PT, PT, 0x8, 0x80 ;  /* 0x000000000080781c */ /* 0x000fe2000070e170 */
[----:B------:R-:W-:-:S12]  /*4da0*/  IMAD.MOV.U32 R10, RZ, RZ, -0x1 ;  /* 0xffffffffff0a7424 */ /* 0x000fd800078e00ff */
[----:B------:R-:W-:Y:S05]  /*4db0*/  WARPSYNC.COLLECTIVE R10, `(.L_x_1165) ;  /* 0x000000000a087348 */ /* 0x000fea0003c00000 */
[----:B------:R-:W-:Y:S01]  /*4dc0*/  VOTE.ANY P0, P0 ;  /* 0x0000000000ff7806 */ /* 0x000fe20000000100 */
[----:B------:R-:W-:-:S12]  /*4dd0*/  ENDCOLLECTIVE ;  /* 0x000000000000791b */ /* 0x000fd80003800000 */
.L_x_1165:
[----:B------:R-:W-:Y:S05]  /*4de0*/  BSYNC B0 ;  /* 0x0000000000007941 */ /* 0x000fea0003800000 */
.L_x_1164:
[----:B------:R-:W-:Y:S05]  /*4df0*/  BRA `(.L_x_1166) ;  /* 0xffffffe400247947 */ /* 0x000fea000383ffff */
.L_x_1115:
[----:B------:R-:W-:Y:S01]  /*4e00*/  BSSY B0, `(.L_x_1167) ;  /* 0x0000006000007945 */ /* 0x000fe20003800000 */
[----:B------:R-:W-:Y:S01]  /*4e10*/  PLOP3.LUT P0, PT, P0, PT, PT, 0x8, 0x80 ;  /* 0x000000000080781c */ /* 0x000fe2000070e170 */
[----:B------:R-:W-:-:S12]  /*4e20*/  IMAD.MOV.U32 R10, RZ, RZ, -0x1 ;  /* 0xffffffffff0a7424 */ /* 0x000fd800078e00ff */
[----:B------:R-:W-:Y:S05]  /*4e30*/  WARPSYNC.COLLECTIVE R10, `(.L_x_1168) ;  /* 0x000000000a087348 */ /* 0x000fea0003c00000 */
[----:B------:R-:W-:Y:S01]  /*4e40*/  VOTE.ANY P0, P0 ;  /* 0x0000000000ff7806 */ /* 0x000fe20000000100 */
[----:B------:R-:W-:-:S12]  /*4e50*/  ENDCOLLECTIVE ;  /* 0x000000000000791b */ /* 0x000fd80003800000 */
.L_x_1168:
[----:B------:R-:W-:Y:S05]  /*4e60*/  BSYNC B0 ;  /* 0x0000000000007941 */ /* 0x000fea0003800000 */
.L_x_1167:
[----:B------:R-:W-:Y:S05]  /*4e70*/  BRA `(.L_x_1169) ;  /* 0xffffffe400287947 */ /* 0x000fea000383ffff */
.L_x_1117:
[----:B------:R-:W-:Y:S01]  /*4e80*/  BSSY B0, `(.L_x_1170) ;  /* 0x0000006000007945 */ /* 0x000fe20003800000 */
[----:B------:R-:W-:Y:S01]  /*4e90*/  PLOP3.LUT P2, PT, P0, PT, PT, 0x8, 0x80 ;  /* 0x000000000080781c */ /* 0x000fe2000074e170 */
[----:B------:R-:W-:-:S12]  /*4ea0*/  IMAD.MOV.U32 R10, RZ, RZ, -0x1 ;  /* 0xffffffffff0a7424 */ /* 0x000fd800078e00ff */
[----:B------:R-:W-:Y:S05]  /*4eb0*/  WARPSYNC.COLLECTIVE R10, `(.L_x_1171) ;  /* 0x000000000a087348 */ /* 0x000fea0003c00000 */
[----:B------:R-:W-:Y:S01]  /*4ec0*/  VOTE.ANY R10, PT, P2 ;  /* 0x00000000000a7806 */ /* 0x000fe200010e0100 */
[----:B------:R-:W-:Y:S06]  /*4ed0*/  ENDCOLLECTIVE ;  /* 0x000000000000791b */ /* 0x000fec0003800000 */
.L_x_1171:
[----:B------:R-:W-:Y:S05]  /*4ee0*/  BSYNC B0 ;  /* 0x0000000000007941 */ /* 0x000fea0003800000 */
.L_x_1170:
[----:B------:R-:W-:Y:S01]  /*4ef0*/  LOP3.LUT R10, R10, 0x80000000, R19, 0xec, !PT ;  /* 0x800000000a0a7812 */ /* 0x000fe200078eec13 */
[----:B------:R-:W-:Y:S02]  /*4f00*/  IMAD.MOV.U32 R14, RZ, RZ, 0x1 ;  /* 0x00000001ff0e7424 */ /* 0x000fe400078e00ff */
        /* <DEDUP_REMOVED lines=9> */
.L_x_1172:
[----:B------:R-:W-:Y:S01]  /*4fa0*/  ISETP.GE.AND P0, PT, R38, R15, PT ;  /* 0x0000000f2600720c */ /* 0x000fe20003f06270 */
[----:B------:R-:W-:-:S03]  /*4fb0*/  IMAD.MOV.U32 R14, RZ, RZ, 0x2 ;  /* 0x00000002ff0e7424 */ /* 0x000fc600078e00ff */
[----:B------:R-:W-:-:S05]  /*4fc0*/  SEL R16, R16, RZ, !P0 ;  /* 0x000000ff10107207 */ /* 0x000fca0004000000 */
[----:B------:R-:W-:Y:S02]  /*4fd0*/  IMAD.IADD R44, R16, 0x1, R9 ;  /* 0x00000001102c7824 */ /* 0x000fe400078e0209 */
[----:B------:R-:W-:Y:S02]  /*4fe0*/  VIADD R16, R38, 0x2 ;  /* 0x0000000226107836 */ /* 0x000fe40000000000 */
[----:B------:R-:W-:-:S03]  /*4ff0*/  IMAD.MOV.U32 R13, RZ, RZ, R44 ;  /* 0x000000ffff0d7224 */ /* 0x000fc600078e002c */
[----:B------:R-:W-:-:S13]  /*5000*/  ISETP.GT.AND P0, PT, R16, R15, PT ;  /* 0x0000000f1000720c */ /* 0x000fda0003f04270 */
[----:B------:R-:W-:Y:S05]  /*5010*/  WARPSYNC.COLLECTIVE R10, `(.L_x_1173) ;  /* 0x000000000a087348 */ /* 0x000fea0003c00000 */
[----:B------:R0:W1:Y:S02]  /*5020*/  SHFL.DOWN P2, R16, R13, R14, R15 ;  /* 0x0800000e0d107389 */ /* 0x000064000004000f */
[----:B01----:R-:W-:Y:S05]  /*5030*/  ENDCOLLECTIVE ;  /* 0x000000000000791b */ /* 0x003fea0003800000 */
.L_x_1173:
[----:B------:R-:W-:Y:S01]  /*5040*/  IMAD.MOV.U32 R14, RZ, RZ, 0x4 ;  /* 0x00000004ff0e7424 */ /* 0x000fe200078e00ff */
        /* <DEDUP_REMOVED lines=8> */
.L_x_1174:
[----:B------:R-:W-:Y:S01]  /*50d0*/  IMAD.MOV.U32 R14, RZ, RZ, 0x8 ;  /* 0x00000008ff0e7424 */ /* 0x000fe200078e00ff */
        /* <DEDUP_REMOVED lines=8> */
.L_x_1175:
        /* <DEDUP_REMOVED lines=9> */
.L_x_1176:
[----:B------:R-:W-:Y:S02]  /*51f0*/  SEL R9, R16, RZ, !P0 ;  /* 0x000000ff10097207 */ /* 0x000fe40004000000 */
[----:B------:R-:W-:Y:S02]  /*5200*/  ISETP.NE.AND P0, PT, R8, 0x65, PT ;  /* 0x000000650800780c */ /* 0x000fe40003f05270 */
[----:B------:R-:W-:-:S11]  /*5210*/  IADD3 R12, PT, PT, R44, R9, R12 ;  /* 0x000000092c0c7210 */ /* 0x000fd60007ffe00c */
[----:B------:R-:W-:Y:S05]  /*5220*/  WARPSYNC.COLLECTIVE R10, `(.L_x_1177) ;  /* 0x000000000a087348 */ /* 0x000fea0003c00000 */
[----:B------:R-:W-:Y:S01]  /*5230*/  VOTE.ALL P0, P0 ;  /* 0x0000000000ff7806 */ /* 0x000fe20000000000 */
[----:B------:R-:W-:-:S12]  /*5240*/  ENDCOLLECTIVE ;  /* 0x000000000000791b */ /* 0x000fd80003800000 */
.L_x_1177:
[----:B------:R-:W-:Y:S05]  /*5250*/  BRA `(.L_x_1178) ;  /* 0xffffffe000c07947 */ /* 0x000fea000383ffff */
.L_x_1179:
        /* <DEDUP_REMOVED lines=10> */
.L_x_3738:


//--------------------- .text._ZN3cub18CUB_300001_SM_10006detail4scan16DeviceScanKernelINS2_10policy_hubIiiijN4cuda3std3__44plusIvEEE10Policy1000EN6thrust24THRUST_300001_SM_1000_NS6detail15normal_iteratorINSD_10device_ptrIiEEEESI_NS0_13ScanTileStateIiLb1EEES9_NS1_10InputValueIiPiEEjiLb0EiEEvT0_T1_T2_iT3_T4_T5_ --------------------------
	.section	.text._ZN3cub18CUB_300001_SM_10006detail4scan16DeviceScanKernelINS2_10policy_hubIiiijN4cuda3std3__44plusIvEEE10Policy1000EN6thrust24THRUST_300001_SM_1000_NS6detail15normal_iteratorINSD_10device_ptrIiEEEESI_NS0_13ScanTileStateIiLb1EEES9_NS1_10InputValueIiPiEEjiLb0EiEEvT0_T1_T2_iT3_T4_T5_,"ax",@progbits
	.align	128
        .global         _ZN3cub18CUB_300001_SM_10006detail4scan16DeviceScanKernelINS2_10policy_hubIiiijN4cuda3std3__44plusIvEEE10Policy1000EN6thrust24THRUST_300001_SM_1000_NS6detail15normal_iteratorINSD_10device_ptrIiEEEESI_NS0_13ScanTileStateIiLb1EEES9_NS1_10InputValueIiPiEEjiLb0EiEEvT0_T1_T2_iT3_T4_T5_
        .type           _ZN3cub18CUB_300001_SM_10006detail4scan16DeviceScanKernelINS2_10policy_hubIiiijN4cuda3std3__44plusIvEEE10Policy1000EN6thrust24THRUST_300001_SM_1000_NS6detail15normal_iteratorINSD_10device_ptrIiEEEESI_NS0_13ScanTileStateIiLb1EEES9_NS1_10InputValueIiPiEEjiLb0EiEEvT0_T1_T2_iT3_T4_T5_,@function
        .size           _ZN3cub18CUB_300001_SM_10006detail4scan16DeviceScanKernelINS2_10policy_hubIiiijN4cuda3std3__44plusIvEEE10Policy1000EN6thrust24THRUST_300001_SM_1000_NS6detail15normal_iteratorINSD_10device_ptrIiEEEESI_NS0_13ScanTileStateIiLb1EEES9_NS1_10InputValueIiPiEEjiLb0EiEEvT0_T1_T2_iT3_T4_T5_,(.L_x_3739 - _ZN3cub18CUB_300001_SM_10006detail4scan16DeviceScanKernelINS2_10policy_hubIiiijN4cuda3std3__44plusIvEEE10Policy1000EN6thrust24THRUST_300001_SM_1000_NS6detail15normal_iteratorINSD_10device_ptrIiEEEESI_NS0_13ScanTileStateIiLb1EEES9_NS1_10InputValueIiPiEEjiLb0EiEEvT0_T1_T2_iT3_T4_T5_)
        .other          _ZN3cub18CUB_300001_SM_10006detail4scan16DeviceScanKernelINS2_10policy_hubIiiijN4cuda3std3__44plusIvEEE10Policy1000EN6thrust24THRUST_300001_SM_1000_NS6detail15normal_iteratorINSD_10device_ptrIiEEEESI_NS0_13ScanTileStateIiLb1EEES9_NS1_10InputValueIiPiEEjiLb0EiEEvT0_T1_T2_iT3_T4_T5_,@"STO_CUDA_ENTRY STV_DEFAULT"
_ZN3cub18CUB_300001_SM_10006detail4scan16DeviceScanKernelINS2_10policy_hubIiiijN4cuda3std3__44plusIvEEE10Policy1000EN6thrust24THRUST_300001_SM_1000_NS6detail15normal_iteratorINSD_10device_ptrIiEEEESI_NS0_13ScanTileStateIiLb1EEES9_NS1_10InputValueIiPiEEjiLb0EiEEvT0_T1_T2_iT3_T4_T5_:
.text._ZN3cub18CUB_300001_SM_10006detail4scan16DeviceScanKernelINS2_10policy_hubIiiijN4cuda3std3__44plusIvEEE10Policy1000EN6thrust24THRUST_300001_SM_1000_NS6detail15normal_iteratorINSD_10device_ptrIiEEEESI_NS0_13ScanTileStateIiLb1EEES9_NS1_10InputValueIiPiEEjiLb0EiEEvT0_T1_T2_iT3_T4_T5_:
[----:B------:R-:W-:Y:S01]  /*0000*/  LDC R1, c[0x0][0x37c] ;  /* 0x0000df00ff017b82 */ /* 0x000fe20000000800 */
[----:B------:R-:W0:Y:S07]  /*0010*/  LDCU UR4, c[0x0][0x3a0] ;  /* 0x00007400ff0477ac */ /* 0x000e2e0008000800 */
[----:B------:R-:W1:Y:S01]  /*0020*/  LDC R42, c[0x0][0x398] ;  /* 0x0000e600ff2a7b82 */ /* 0x000e620000000800 */
[----:B------:R-:W2:Y:S01]  /*0030*/  LDCU.64 UR8, c[0x0][0x358] ;  /* 0x00006b00ff0877ac */ /* 0x000ea20008000a00 */
[----:B------:R-:W3:Y:S01]  /*0040*/  LDCU UR5, c[0x0][0x3b0] ;  /* 0x00007600ff0577ac */ /* 0x000ee20008000800 */
[----:B0-----:R-:W-:-:S06]  /*0050*/  UPRMT UR4, UR4, 0x7770, URZ ;  /* 0x0000777004047896 */ /* 0x001fcc00080000ff */
[----:B------:R-:W-:-:S13]  /*0060*/  ISETP.NE.AND P0, PT, RZ, UR4, PT ;  /* 0x00000004ff007c0c */ /* 0x000fda000bf05270 */
[----:B------:R-:W2:Y:S02]  /*0070*/  @P0 LDC.64 R2, c[0x0][0x3a8] ;  /* 0x0000ea00ff020b82 */ /* 0x000ea40000000a00 */
[----:B--2---:R0:W5:Y:S06]  /*0080*/  @P0 LDG.E R44, desc[UR8][R2.64] ;  /* 0x00000008022c0981 */ /* 0x00416c000c1e1900 */
[----:B------:R-:W1:Y:S02]  /*0090*/  S2UR UR4, SR_CTAID.X ;  /* 0x00000000000479c3 */ /* 0x000e640000002500 */
[----:B-1----:R-:W-:-:S04]  /*00a0*/  VIADD R42, R42, UR4 ;  /* 0x000000042a2a7c36 */ /* 0x002fc80008000000 */
[----:B------:R-:W-:-:S05]  /*00b0*/  IMAD R7, R42, 0x2100, RZ ;  /* 0x000021002a077824 */ /* 0x000fca00078e02ff */
[----:B---3--:R-:W-:Y:S01]  /*00c0*/  IADD3 R0, PT, PT, -R7, UR5, RZ ;  /* 0x0000000507007c10 */ /* 0x008fe2000fffe1ff */
[----:B------:R-:W1:Y:S03]  /*00d0*/  @!P0 LDC R44, c[0x0][0x3a8] ;  /* 0x0000ea00ff2c8b82 */ /* 0x000e660000000800 */
[----:B------:R-:W-:-:S13]  /*00e0*/  ISETP.GE.U32.AND P0, PT, R0, 0x2101, PT ;  /* 0x000021010000780c */ /* 0x000fda0003f06070 */
[----:B0-----:R-:W-:Y:S05]  /*00f0*/  @!P0 BRA `(.L_x_1180) ;  /* 0x0000001c00ac8947 */ /* 0x001fea0003800000 */
[----:B------:R-:W0:Y:S01]  /*0100*/  S2R R16, SR_TID.X ;  /* 0x0000000000107919 */ /* 0x000e220000002100 */
        /* <DEDUP_REMOVED lines=36> */
[----:B------:R-:W-:Y:S01]  /*0350*/  ISETP.NE.AND P0, PT, R42, RZ, PT ;  /* 0x000000ff2a00720c */ /* 0x000fe20003f05270 */
        /* <DEDUP_REMOVED lines=28> */
[----:B------:R0:W1:Y:S04]  /*0520*/  LDS.64 R36, [R27] ;  /* 0x000000001b247984 */ /* 0x0000680000000a00 */
[----:B------:R0:W2:Y:S04]  /*0530*/  LDS.64 R34, [R27+0x8] ;  /* 0x000008001b227984 */ /* 0x0000a80000000a00 */
[----:B------:R0:W3:Y:S04]  /*0540*/  LDS.64 R32, [R27+0x10] ;  /* 0x000010001b207984 */ /* 0x0000e80000000a00 */
[----:B------:R0:W4:Y:S04]  /*0550*/  LDS.64 R18, [R27+0x18] ;  /* 0x000018001b127984 */ /* 0x0001280000000a00 */
[----:B------:R0:W0:Y:S04]  /*0560*/  LDS.64 R14, [R27+0x20] ;  /* 0x000020001b0e7984 */ /* 0x0000280000000a00 */
[----:B------:R0:W0:Y:S04]  /*0570*/  LDS.64 R12, [R27+0x28] ;  /* 0x000028001b0c7984 */ /* 0x0000280000000a00 */
[----:B------:R0:W0:Y:S04]  /*0580*/  LDS.64 R10, [R27+0x30] ;  /* 0x000030001b0a7984 */ /* 0x0000280000000a00 */
[----:B------:R0:W0:Y:S04]  /*0590*/  LDS.64 R8, [R27+0x38] ;  /* 0x000038001b087984 */ /* 0x0000280000000a00 */
[----:B------:R0:W0:Y:S04]  /*05a0*/  LDS.64 R6, [R27+0x40] ;  /* 0x000040001b067984 */ /* 0x0000280000000a00 */
[----:B------:R0:W0:Y:S04]  /*05b0*/  LDS.64 R4, [R27+0x48] ;  /* 0x000048001b047984 */ /* 0x0000280000000a00 */
[----:B------:R0:W0:Y:S01]  /*05c0*/  LDS.64 R2, [R27+0x50] ;  /* 0x000050001b027984 */ /* 0x0000220000000a00 */
[----:B------:R-:W-:Y:S06]  /*05d0*/  BAR.SYNC.DEFER_BLOCKING 0x0 ;  /* 0x0000000000007b1d */ /* 0x000fec0000010000 */
[----:B-1----:R-:W-:Y:S05]  /*05e0*/  @P0 BRA `(.L_x_1182) ;  /* 0x00000004001c0947 */ /* 0x002fea0003800000 */
[----:B0-2---:R-:W-:Y:S02]  /*05f0*/  IADD3 R17, PT, PT, R34, R37, R36 ;  /* 0x0000002522117210 */ /* 0x005fe40007ffe024 */
[C---:B------:R-:W-:Y:S02]  /*0600*/  ISETP.NE.AND P1, PT, R39.reuse, 0x1f, PT ;  /* 0x0000001f2700780c */ /* 0x040fe40003f25270 */
[----:B---3--:R-:W-:Y:S02]  /*0610*/  IADD3 R17, PT, PT, R32, R35, R17 ;  /* 0x0000002320117210 */ /* 0x008fe40007ffe011 */
[----:B------:R-:W-:Y:S02]  /*0620*/  ISETP.NE.AND P2, PT, R39, RZ, PT ;  /* 0x000000ff2700720c */ /* 0x000fe40003f45270 */
[----:B----4-:R-:W-:-:S04]  /*0630*/  IADD3 R17, PT, PT, R18, R33, R17 ;  /* 0x0000002112117210 */ /* 0x010fc80007ffe011 */
[----:B------:R-:W-:-:S03]  /*0640*/  IADD3 R17, PT, PT, R14, R19, R17 ;  /* 0x000000130e117210 */ /* 0x000fc60007ffe011 */
[----:B------:R-:W-:Y:S02]  /*0650*/  @!P1 LEA R43, R40, UR4, 0x2 ;  /* 0x00000004282b9c11 */ /* 0x000fe4000f8e10ff */
[----:B------:R-:W-:-:S04]  /*0660*/  IADD3 R17, PT, PT, R12, R15, R17 ;  /* 0x0000000f0c117210 */ /* 0x000fc80007ffe011 */
[----:B------:R-:W-:-:S04]  /*0670*/  IADD3 R17, PT, PT, R10, R13, R17 ;  /* 0x0000000d0a117210 */ /* 0x000fc80007ffe011 */
[----:B------:R-:W-:-:S04]  /*0680*/  IADD3 R17, PT, PT, R8, R11, R17 ;  /* 0x0000000b08117210 */ /* 0x000fc80007ffe011 */
[----:B------:R-:W-:-:S04]  /*0690*/  IADD3 R17, PT, PT, R6, R9, R17 ;  /* 0x0000000906117210 */ /* 0x000fc80007ffe011 */
[----:B------:R-:W-:-:S04]  /*06a0*/  IADD3 R17, PT, PT, R4, R7, R17 ;  /* 0x0000000704117210 */ /* 0x000fc80007ffe011 */
[----:B------:R-:W-:-:S05]  /*06b0*/  IADD3 R20, PT, PT, R2, R5, R17 ;  /* 0x0000000502147210 */ /* 0x000fca0007ffe011 */
        /* <DEDUP_REMOVED lines=38> */
[----:B------:R-:W-:Y:S02]  /*0920*/  SEL R20, R26, R20, !P0 ;  /* 0x000000141a147207 */ /* 0x000fe40004000000 */
[----:B------:R-:W-:-:S04]  /*0930*/  ISETP.NE.AND P0, PT, R40, 0x8, PT ;  /* 0x000000082800780c */ /* 0x000fc80003f05270 */
[----:B------:R-:W-:Y:S02]  /*0940*/  SEL R20, R27, R20, !P0 ;  /* 0x000000141b147207 */ /* 0x000fe40004000000 */
[----:B------:R-:W-:Y:S02]  /*0950*/  ISETP.NE.AND P0, PT, R40, 0xa, PT ;  /* 0x0000000a2800780c */ /* 0x000fe40003f05270 */
[----:B------:R-:W-:Y:S02]  /*0960*/  SEL R20, R28, R20, !P1 ;  /* 0x000000141c147207 */ /* 0x000fe40004800000 */
[----:B------:R-:W-:Y:S02]  /*0970*/  ISETP.NE.AND P1, PT, R40, 0xb, PT ;  /* 0x0000000b2800780c */ /* 0x000fe40003f25270 */
[----:B------:R-:W-:Y:S01]  /*0980*/  SEL R20, R29, R20, !P0 ;  /* 0x000000141d147207 */ /* 0x000fe20004000000 */
[----:B------:R-:W-:Y:S01]  /*0990*/  IMAD.IADD R29, R30, 0x1, R29 ;  /* 0x000000011e1d7824 */ /* 0x000fe200078e021d */
[----:B------:R-:W-:-:S04]  /*09a0*/  ISETP.GE.U32.AND P0, PT, R16, 0x20, PT ;  /* 0x000000201000780c */ /* 0x000fc80003f06070 */
[----:B------:R-:W-:Y:S02]  /*09b0*/  SEL R20, R29, R20, !P1 ;  /* 0x000000141d147207 */ /* 0x000fe40004800000 */
[----:B------:R-:W-:Y:S02]  /*09c0*/  ISETP.NE.AND P1, PT, R16, RZ, PT ;  /* 0x000000ff1000720c */ /* 0x000fe40003f25270 */
[----:B------:R-:W-:Y:S02]  /*09d0*/  SEL R16, R3, RZ, P2 ;  /* 0x000000ff03107207 */ /* 0x000fe40001000000 */
[----:B------:R-:W-:Y:S02]  /*09e0*/  SEL R3, R20, RZ, P0 ;  /* 0x000000ff14037207 */ /* 0x000fe40000000000 */
[--C-:B-----5:R-:W-:Y:S02]  /*09f0*/  IADD3 R31, PT, PT, R29, R31, R44.reuse ;  /* 0x0000001f1d1f7210 */ /* 0x120fe40007ffe02c */
[----:B------:R-:W-:-:S05]  /*0a00*/  IADD3 R44, PT, PT, R3, R16, R44 ;  /* 0x00000010032c7210 */ /* 0x000fca0007ffe02c */
[----:B------:R-:W-:Y:S05]  /*0a10*/  @P1 BRA `(.L_x_1183) ;  /* 0x0000000c00f41947 */ /* 0x000fea0003800000 */
[----:B------:R-:W0:Y:S01]  /*0a20*/  LDC.64 R16, c[0x0][0x390] ;  /* 0x0000e400ff107b82 */ /* 0x000e220000000a00 */
[----:B------:R-:W-:-:S05]  /*0a30*/  IMAD.MOV.U32 R30, RZ, RZ, 0x65 ;  /* 0x00000065ff1e7424 */ /* 0x000fca00078e00ff */
[----:B0-----:R0:W-:Y:S01]  /*0a40*/  ST.E.64.STRONG.GPU desc[UR8][R16.64+0x100], R30 ;  /* 0x0001001e10007985 */ /* 0x0011e2000c10fb08 */
[----:B------:R-:W-:Y:S05]  /*0a50*/  BRA `(.L_x_1183) ;  /* 0x0000000c00e47947 */ /* 0x000fea0003800000 */
.L_x_1182:
        /* <DEDUP_REMOVED lines=57> */
[----:B------:R-:W-:Y:S02]  /*0df0*/  ISETP.NE.AND P0, PT, R40, 0xa, PT ;  /* 0x0000000a2800780c */ /* 0x000fe40003f05270 */
[----:B------:R-:W-:Y:S02]  /*0e00*/  SEL R20, R28, R20, !P1 ;  /* 0x000000141c147207 */ /* 0x000fe40004800000 */
[----:B------:R-:W-:Y:S02]  /*0e10*/  ISETP.NE.AND P1, PT, R40, 0xb, PT ;  /* 0x0000000b2800780c */ /* 0x000fe40003f25270 */
[----:B------:R-:W-:Y:S02]  /*0e20*/  SEL R20, R29, R20, !P0 ;  /* 0x000000141d147207 */ /* 0x000fe40004000000 */
[----:B------:R-:W-:-:S02]  /*0e30*/  ISETP.GT.U32.AND P0, PT, R16, 0x1f, PT ;  /* 0x0000001f1000780c */ /* 0x000fc40003f04070 */
[----:B------:R-:W-:Y:S02]  /*0e40*/  SEL R20, R30, R20, !P1 ;  /* 0x000000141e147207 */ /* 0x000fe40004800000 */
[----:B------:R-:W-:-:S03]  /*0e50*/  ISETP.GE.U32.AND P1, PT, R16, 0x20, PT ;  /* 0x000000201000780c */ /* 0x000fc60003f26070 */
[----:B------:R-:W-:-:S05]  /*0e60*/  IMAD.IADD R20, R20, 0x1, R17 ;  /* 0x0000000114147824 */ /* 0x000fca00078e0211 */
[----:B------:R-:W-:Y:S01]  /*0e70*/  SEL R23, R3, R20, !P1 ;  /* 0x0000001403177207 */ /* 0x000fe20004800000 */
[----:B------:R-:W-:Y:S06]  /*0e80*/  @P0 BRA `(.L_x_1184) ;  /* 0x0000000800b00947 */ /* 0x000fec0003800000 */
[----:B------:R-:W0:Y:S01]  /*0e90*/  LDC.64 R20, c[0x0][0x390] ;  /* 0x0000e400ff147b82 */ /* 0x000e220000000a00 */
[----:B------:R-:W-:Y:S02]  /*0ea0*/  ISETP.NE.AND P1, PT, R16, RZ, PT ;  /* 0x000000ff1000720c */ /* 0x000fe40003f25270 */
[----:B------:R-:W-:-:S05]  /*0eb0*/  LOP3.LUT R3, RZ, R16, RZ, 0x33, !PT ;  /* 0x00000010ff037212 */ /* 0x000fca00078e33ff */
[----:B------:R-:W-:-:S06]  /*0ec0*/  IMAD.IADD R40, R42, 0x1, R3 ;  /* 0x000000012a287824 */ /* 0x000fcc00078e0203 */
        /* <DEDUP_REMOVED lines=11> */
.L_x_1214:
[----:B------:R-:W-:Y:S05]  /*0f80*/  @!P0 BRA `(.L_x_1186) ;  /* 0x0000000000748947 */ /* 0x000fea0003800000 */
[----:B------:R-:W-:-:S07]  /*0f90*/  IMAD.MOV.U32 R3, RZ, RZ, 0x3b8 ;  /* 0x000003b8ff037424 */ /* 0x000fce00078e00ff */
.L_x_1188:
[----:B------:R-:W-:Y:S02]  /*0fa0*/  VIADD R27, R3, 0x1 ;  /* 0x00000001031b7836 */ /* 0x000fe40000000000 */
[----:B------:R-:W-:Y:S02]  /*0fb0*/  IMAD R42, R42, 0x41a7, RZ ;  /* 0x000041a72a2a7824 */ /* 0x000fe400078e02ff */
[----:B------:R-:W0:Y:S01]  /*0fc0*/  I2F.U32.RP R22, R27 ;  /* 0x0000001b00167306 */ /* 0x000e220000209000 */
[----:B------:R-:W-:Y:S01]  /*0fd0*/  IMAD.MOV R29, RZ, RZ, -R27 ;  /* 0x000000ffff1d7224 */ /* 0x000fe200078e0a1b */
[----:B------:R-:W-:Y:S02]  /*0fe0*/  ISETP.NE.U32.AND P2, PT, R27, RZ, PT ;  /* 0x000000ff1b00720c */ /* 0x000fe40003f45070 */
[----:B------:R-:W-:-:S04]  /*0ff0*/  LOP3.LUT R42, R42, 0x7fffffff, RZ, 0xc0, !PT ;  /* 0x7fffffff2a2a7812 */ /* 0x000fc800078ec0ff */
        /* <DEDUP_REMOVED lines=13> */
[----:B------:R-:W-:-:S04]  /*10d0*/  @!P2 LOP3.LUT R22, RZ, R27, RZ, 0x33, !PT ;  /* 0x0000001bff16a212 */ /* 0x000fc800078e33ff */
[----:B------:R-:W-:Y:S05]  /*10e0*/  NANOSLEEP R22 ;  /* 0x000000160000735d */ /* 0x000fea0003800000 */
[----:B------:R-:W2:Y:S01]  /*10f0*/  LD.E.64.STRONG.GPU R26, desc[UR8][R16.64+0x100] ;  /* 0x00010008101a7980 */ /* 0x000ea2000c10fb00 */
[----:B------:R-:W-:Y:S01]  /*1100*/  UMOV UR5, 0xffffffff ;  /* 0xffffffff00057882 */ /* 0x000fe20000000000 */
[----:B------:R-:W-:Y:S02]  /*1110*/  SHF.R.U32.HI R3, RZ, 0x1, R3 ;  /* 0x00000001ff037819 */ /* 0x000fe40000011603 */
[----:B--2---:R-:W-:Y:S01]  /*1120*/  ISETP.NE.AND P0, PT, R26, 0x63, PT ;  /* 0x000000631a00780c */ /* 0x004fe20003f05270 */
[----:B------:R-:W-:-:S12]  /*1130*/  BRA.DIV UR5, `(.L_x_1187) ;  /* 0x0000003605187947 */ /* 0x000fd8000b800000 */
[----:B------:R-:W-:-:S13]  /*1140*/  VOTE.ANY P0, !P0 ;  /* 0x0000000000ff7806 */ /* 0x000fda0004000100 */
.L_x_1217:
[----:B------:R-:W-:Y:S05]  /*1150*/  @P0 BRA `(.L_x_1188) ;  /* 0xfffffffc00900947 */ /* 0x000fea000383ffff */
.L_x_1186:
[----:B------:R-:W-:Y:S01]  /*1160*/  UMOV UR5, 0xffffffff ;  /* 0xffffffff00057882 */ /* 0x000fe20000000000 */
[----:B------:R-:W-:Y:S02]  /*1170*/  ISETP.NE.AND P0, PT, R26, 0x65, PT ;  /* 0x000000651a00780c */ /* 0x000fe40003f05270 */
[----:B------:R-:W-:Y:S11]  /*1180*/  BRA.DIV UR5, `(.L_x_1189) ;  /* 0x0000003605247947 */ /* 0x000ff6000b800000 */
[----:B------:R-:W0:Y:S01]  /*1190*/  S2R R30, SR_GEMASK ;  /* 0x00000000001e7919 */ /* 0x000e220000003c00 */
[----:B------:R-:W-:Y:S01]  /*11a0*/  VOTE.ANY R21, PT, !P0 ;  /* 0x0000000000157806 */ /* 0x000fe200040e0100 */
[C---:B------:R-:W-:Y:S02]  /*11b0*/  VIADD R41, R39.reuse, 0x2 ;  /* 0x0000000227297836 */ /* 0x040fe40000000000 */
[C---:B------:R-:W-:Y:S02]  /*11c0*/  VIADD R43, R39.reuse, 0x4 ;  /* 0x00000004272b7836 */ /* 0x040fe40000000000 */
[C---:B------:R-:W-:Y:S02]  /*11d0*/  VIADD R44, R39.reuse, 0x8 ;  /* 0x00000008272c7836 */ /* 0x040fe40000000000 */
[----:B------:R-:W-:Y:S01]  /*11e0*/  VIADD R45, R39, 0x10 ;  /* 0x00000010272d7836 */ /* 0x000fe20000000000 */
[----:B0-----:R-:W-:-:S05]  /*11f0*/  LOP3.LUT R21, R21, 0x80000000, R30, 0xec, !PT ;  /* 0x8000000015157812 */ /* 0x001fca00078eec1e */
[----:B------:R-:W-:-:S05]  /*1200*/  VIADD R16, R21, 0xffffffff ;  /* 0xffffffff15107836 */ /* 0x000fca0000000000 */
[----:B------:R-:W-:-:S04]  /*1210*/  LOP3.LUT R16, R21, R16, RZ, 0xc, !PT ;  /* 0x0000001015107212 */ /* 0x000fc800078e0cff */
[----:B------:R0:W1:Y:S02]  /*1220*/  POPC R20, R16 ;  /* 0x0000001000147309 */ /* 0x0000640000000000 */
[----:B0-----:R-:W0:Y:S01]  /*1230*/  LDC.64 R16, c[0x0][0x390] ;  /* 0x0000e400ff107b82 */ /* 0x001e220000000a00 */
[----:B-1----:R-:W1:Y:S01]  /*1240*/  SHFL.DOWN PT, R22, R27, 0x1, R20 ;  /* 0x082000001b167989 */ /* 0x002e6200000e0014 */
[-C--:B------:R-:W-:Y:S02]  /*1250*/  ISETP.GE.AND P0, PT, R39, R20.reuse, PT ;  /* 0x000000142700720c */ /* 0x080fe40003f06270 */
[----:B------:R-:W-:Y:S02]  /*1260*/  ISETP.GT.AND P2, PT, R45, R20, PT ;  /* 0x000000142d00720c */ /* 0x000fe40003f44270 */
[----:B0-----:R-:W-:Y:S02]  /*1270*/  IADD3 R28, P3, PT, R16, 0x100, RZ ;  /* 0x00000100101c7810 */ /* 0x001fe40007f7e0ff */
[----:B-1----:R-:W-:-:S02]  /*1280*/  SEL R22, R22, RZ, !P0 ;  /* 0x000000ff16167207 */ /* 0x002fc40004000000 */
[----:B------:R-:W-:-:S03]  /*1290*/  ISETP.GT.AND P0, PT, R41, R20, PT ;  /* 0x000000142900720c */ /* 0x000fc60003f04270 */
[----:B------:R-:W-:-:S05]  /*12a0*/  IMAD.IADD R3, R22, 0x1, R27 ;  /* 0x0000000116037824 */ /* 0x000fca00078e021b */
[----:B------:R-:W0:Y:S02]  /*12b0*/  SHFL.DOWN PT, R22, R3, 0x2, R20 ;  /* 0x0840000003167989 */ /* 0x000e2400000e0014 */
[----:B0-----:R-:W-:Y:S02]  /*12c0*/  SEL R22, R22, RZ, !P0 ;  /* 0x000000ff16167207 */ /* 0x001fe40004000000 */
[----:B------:R-:W-:-:S03]  /*12d0*/  ISETP.GT.AND P0, PT, R43, R20, PT ;  /* 0x000000142b00720c */ /* 0x000fc60003f04270 */
[----:B------:R-:W-:Y:S02]  /*12e0*/  IMAD.IADD R29, R3, 0x1, R22 ;  /* 0x00000001031d7824 */ /* 0x000fe400078e0216 */
[----:B------:R-:W-:-:S03]  /*12f0*/  IMAD.X R3, RZ, RZ, R17, P3 ;  /* 0x000000ffff037224 */ /* 0x000fc600018e0611 */
        /* <DEDUP_REMOVED lines=10> */
[----:B0-----:R-:W-:-:S05]  /*13a0*/  SEL R22, R22, RZ, !P2 ;  /* 0x000000ff16167207 */ /* 0x001fca0005000000 */
[----:B------:R-:W-:-:S07]  /*13b0*/  IMAD.IADD R46, R47, 0x1, R22 ;  /* 0x000000012f2e7824 */ /* 0x000fce00078e0216 */
.L_x_1226:
[----:B------:R-:W-:Y:S05]  /*13c0*/  @!P0 BRA `(.L_x_1190) ;  /* 0x0000000400248947 */ /* 0x000fea0003800000 */
[----:B------:R-:W-:-:S07]  /*13d0*/  IMAD.MOV.U32 R29, RZ, RZ, 0x3b8 ;  /* 0x000003b8ff1d7424 */ /* 0x000fce00078e00ff */
.L_x_1196:
[----:B------:R-:W-:Y:S02]  /*13e0*/  IMAD.MOV.U32 R16, RZ, RZ, R28 ;  /* 0x000000ffff107224 */ /* 0x000fe400078e001c */
[----:B------:R-:W-:Y:S02]  /*13f0*/  IMAD.MOV.U32 R17, RZ, RZ, R3 ;  /* 0x000000ffff117224 */ /* 0x000fe400078e0003 */
        /* <DEDUP_REMOVED lines=8> */
.L_x_1229:
[----:B------:R-:W-:Y:S05]  /*1480*/  @!P0 BRA `(.L_x_1192) ;  /* 0x0000000000748947 */ /* 0x000fea0003800000 */
[----:B------:R-:W-:-:S07]  /*1490*/  IMAD.MOV.U32 R22, RZ, RZ, R29 ;  /* 0x000000ffff167224 */ /* 0x000fce00078e001d */
.L_x_1194:
        /* <DEDUP_REMOVED lines=27> */
.L_x_1232:
[----:B------:R-:W-:Y:S05]  /*1650*/  @P0 BRA `(.L_x_1194) ;  /* 0xfffffffc00900947 */ /* 0x000fea000383ffff */
.L_x_1192:
[----:B------:R-:W-:Y:S01]  /*1660*/  UMOV UR5, 0xffffffff ;  /* 0xffffffff00057882 */ /* 0x000fe20000000000 */
[----:B------:R-:W-:Y:S02]  /*1670*/  ISETP.NE.AND P0, PT, R26, 0x65, PT ;  /* 0x000000651a00780c */ /* 0x000fe40003f05270 */
[----:B------:R-:W-:Y:S11]  /*1680*/  BRA.DIV UR5, `(.L_x_1195) ;  /* 0x0000003605287947 */ /* 0x000ff6000b800000 */
[----:B------:R-:W-:Y:S01]  /*1690*/  VOTE.ANY R21, PT, !P0 ;  /* 0x0000000000157806 */ /* 0x000fe200040e0100 */
[----:B------:R-:W-:-:S03]  /*16a0*/  VIADD R40, R40, 0xffffffe0 ;  /* 0xffffffe028287836 */ /* 0x000fc60000000000 */
[----:B------:R-:W-:-:S05]  /*16b0*/  LOP3.LUT R21, R21, 0x80000000, R30, 0xec, !PT ;  /* 0x8000000015157812 */ /* 0x000fca00078eec1e */
        /* <DEDUP_REMOVED lines=25> */
.L_x_1241:
[----:B------:R-:W-:Y:S05]  /*1850*/  @P0 BRA `(.L_x_1196) ;  /* 0xfffffff800e00947 */ /* 0x000fea000383ffff */
.L_x_1190:
        /* <DEDUP_REMOVED lines=8> */
[----:B0-----:R-:W-:-:S05]  /*18e0*/  @!P1 LEA R3, R16, R3, 0x18 ;  /* 0x0000000310039211 */ /* 0x001fca00078ec0ff */
[----:B------:R1:W-:Y:S04]  /*18f0*/  @!P1 STS [R3+0x8], R31 ;  /* 0x0000081f03009388 */ /* 0x0003e80000000800 */
[----:B------:R1:W-:Y:S01]  /*1900*/  @!P1 STS [R3+0x4], R46 ;  /* 0x0000042e03009388 */ /* 0x0003e20000000800 */
[----:B--2---:R-:W-:Y:S01]  /*1910*/  @!P0 LEA R17, R20, R17, 0x18 ;  /* 0x0000001114118211 */ /* 0x004fe200078ec0ff */
[----:B------:R-:W-:Y:S02]  /*1920*/  IMAD.MOV.U32 R20, RZ, RZ, R23 ;  /* 0x000000ffff147224 */ /* 0x000fe400078e0017 */
[----:B------:R-:W-:Y:S02]  /*1930*/  @!P0 IMAD.MOV.U32 R20, RZ, RZ, R46 ;  /* 0x000000ffff148224 */ /* 0x000fe400078e002e */
[----:B------:R1:W-:Y:S05]  /*1940*/  @!P0 STS [R17+0x4c], R46 ;  /* 0x00004c2e11008388 */ /* 0x0003ea0000000800 */
.L_x_1184:
[----:B------:R-:W-:Y:S05]  /*1950*/  WARPSYNC.ALL ;  /* 0x0000000000007948 */ /* 0x000fea0003800000 */
[----:B------:R-:W0:Y:S08]  /*1960*/  S2UR UR6, SR_CgaCtaId ;  /* 0x00000000000679c3 */ /* 0x000e300000008800 */
[----:B------:R-:W-:Y:S06]  /*1970*/  BAR.SYNC.DEFER_BLOCKING 0x0 ;  /* 0x0000000000007b1d */ /* 0x000fec0000010000 */
[----:B------:R-:W-:Y:S01]  /*1980*/  UMOV UR5, 0x400 ;  /* 0x0000040000057882 */ /* 0x000fe20000000000 */
[----:B------:R-:W2:Y:S01]  /*1990*/  S2R R16, SR_TID.X ;  /* 0x0000000000107919 */ /* 0x000ea20000002100 */
[----:B0-----:R-:W-:-:S09]  /*19a0*/  ULEA UR5, UR6, UR5, 0x18 ;  /* 0x0000000506057291 */ /* 0x001fd2000f8ec0ff */
[----:B-1----:R-:W0:Y:S01]  /*19b0*/  LDS R3, [UR5+0x4c] ;  /* 0x00004c05ff037984 */ /* 0x002e220008000800 */
[----:B--2---:R-:W-:-:S04]  /*19c0*/  ISETP.NE.AND P0, PT, R16, RZ, PT ;  /* 0x000000ff1000720c */ /* 0x004fc80003f05270 */
[----:B0-----:R-:W-:-:S05]  /*19d0*/  SEL R3, R3, RZ, P0 ;  /* 0x000000ff03037207 */ /* 0x001fca0000000000 */
[----:B------:R-:W-:-:S07]  /*19e0*/  IMAD.IADD R44, R3, 0x1, R20 ;  /* 0x00000001032c7824 */ /* 0x000fce00078e0214 */
.L_x_1183:
[----:B------:R-:W-:Y:S05]  /*19f0*/  BSYNC.RECONVERGENT B0 ;  /* 0x0000000000007941 */ /* 0x000fea0003800200 */
.L_x_1181:
[----:B------:R-:W-:Y:S01]  /*1a00*/  IMAD.IADD R45, R36, 0x1, R44 ;  /* 0x00000001242d7824 */ /* 0x000fe200078e022c */
[----:B------:R-:W1:Y:S01]  /*1a10*/  S2R R3, SR_TID.X ;  /* 0x0000000000037919 */ /* 0x000e620000002100 */
[----:B------:R-:W2:Y:S01]  /*1a20*/  S2UR UR6, SR_CgaCtaId ;  /* 0x00000000000679c3 */ /* 0x000ea20000008800 */
[----:B------:R-:W-:Y:S01]  /*1a30*/  UMOV UR5, 0x400 ;  /* 0x0000040000057882 */ /* 0x000fe20000000000 */
[----:B0-----:R-:W-:Y:S01]  /*1a40*/  IMAD.IADD R16, R37, 0x1, R45 ;  /* 0x0000000125107824 */ /* 0x001fe200078e022d */
[----:B------:R-:W0:Y:S03]  /*1a50*/  S2R R24, SR_LANEID ;  /* 0x0000000000187919 */ /* 0x000e260000000000 */
[----:B------:R-:W-:Y:S02]  /*1a60*/  IMAD.IADD R17, R34, 0x1, R16 ;  /* 0x0000000122117824 */ /* 0x000fe400078e0210 */
[----:B------:R-:W-:Y:S02]  /*1a70*/  BAR.SYNC.DEFER_BLOCKING 0x0 ;  /* 0x0000000000007b1d */ /* 0x000fe40000010000 */
[----:B------:R-:W-:-:S04]  /*1a80*/  IMAD.IADD R22, R35, 0x1, R17 ;  /* 0x0000000123167824 */ /* 0x000fc800078e0211 */
[----:B------:R-:W-:-:S04]  /*1a90*/  IMAD.IADD R23, R32, 0x1, R22 ;  /* 0x0000000120177824 */ /* 0x000fc800078e0216 */
[----:B------:R-:W-:-:S04]  /*1aa0*/  IMAD.IADD R20, R33, 0x1, R23 ;  /* 0x0000000121147824 */ /* 0x000fc800078e0217 */
[----:B------:R-:W-:Y:S01]  /*1ab0*/  IMAD.IADD R21, R18, 0x1, R20 ;  /* 0x0000000112157824 */ /* 0x000fe200078e0214 */
[----:B--2---:R-:W-:-:S03]  /*1ac0*/  ULEA UR5, UR6, UR5, 0x18 ;  /* 0x0000000506057291 */ /* 0x004fc6000f8ec0ff */
[----:B------:R-:W-:Y:S01]  /*1ad0*/  IMAD.IADD R18, R19, 0x1, R21 ;  /* 0x0000000113127824 */ /* 0x000fe200078e0215 */
[----:B------:R-:W2:Y:S03]  /*1ae0*/  LDCU.64 UR6, c[0x0][0x388] ;  /* 0x00007100ff0677ac */ /* 0x000ea60008000a00 */
[----:B------:R-:W-:Y:S01]  /*1af0*/  IMAD.IADD R19, R14, 0x1, R18 ;  /* 0x000000010e137824 */ /* 0x000fe200078e0212 */
[----:B-1----:R-:W-:-:S03]  /*1b00*/  SHF.R.U32.HI R3, RZ, 0x5, R3 ;  /* 0x00000005ff037819 */ /* 0x002fc60000011603 */
[----:B------:R-:W-:Y:S02]  /*1b10*/  IMAD.IADD R14, R15, 0x1, R19 ;  /* 0x000000010f0e7824 */ /* 0x000fe400078e0213 */
[----:B0-----:R-:W-:Y:S02]  /*1b20*/  IMAD R3, R3, 0x2c0, R24 ;  /* 0x000002c003037824 */ /* 0x001fe400078e0218 */
[----:B------:R-:W-:-:S03]  /*1b30*/  IMAD.IADD R15, R12, 0x1, R14 ;  /* 0x000000010c0f7824 */ /* 0x000fc600078e020e */
[----:B------:R-:W-:Y:S01]  /*1b40*/  LEA R49, R3, UR5, 0x2 ;  /* 0x0000000503317c11 */ /* 0x000fe2000f8e10ff */
[----:B------:R-:W-:Y:S01]  /*1b50*/  IMAD.IADD R12, R13, 0x1, R15 ;  /* 0x000000010d0c7824 */ /* 0x000fe200078e020f */
[----:B--2---:R-:W-:-:S03]  /*1b60*/  IADD3 R38, P0, PT, R38, UR6, RZ ;  /* 0x0000000626267c10 */ /* 0x004fc6000ff1e0ff */
[----:B------:R-:W-:Y:S02]  /*1b70*/  IMAD.IADD R13, R10, 0x1, R12 ;  /* 0x000000010a0d7824 */ /* 0x000fe400078e020c */
[----:B------:R-:W-:Y:S01]  /*1b80*/  IMAD R24, R24, 0x54, R49 ;  /* 0x0000005418187824 */ /* 0x000fe200078e0231 */
[----:B------:R-:W-:Y:S01]  /*1b90*/  IADD3.X R39, PT, PT, R0, UR7, RZ, P0, !PT ;  /* 0x0000000700277c10 */ /* 0x000fe200087fe4ff */
[----:B------:R-:W-:-:S03]  /*1ba0*/  IMAD.IADD R10, R11, 0x1, R13 ;  /* 0x000000010b0a7824 */ /* 0x000fc600078e020d */
[----:B------:R-:W-:Y:S01]  /*1bb0*/  STS.64 [R24], R44 ;  /* 0x0000002c18007388 */ /* 0x000fe20000000a00 */
[----:B------:R-:W-:-:S03]  /*1bc0*/  IMAD.IADD R11, R8, 0x1, R10 ;  /* 0x00000001080b7824 */ /* 0x000fc600078e020a */
[----:B------:R-:W-:Y:S01]  /*1bd0*/  STS.64 [R24+0x8], R16 ;  /* 0x0000081018007388 */ /* 0x000fe20000000a00 */
        /* <DEDUP_REMOVED lines=11> */
[----:B------:R-:W-:Y:S04]  /*1c90*/  STS.64 [R24+0x38], R10 ;  /* 0x0000380a18007388 */ /* 0x000fe80000000a00 */
[----:B------:R-:W-:Y:S04]  /*1ca0*/  STS.64 [R24+0x40], R8 ;  /* 0x0000400818007388 */ /* 0x000fe80000000a00 */
[----:B------:R-:W-:Y:S04]  /*1cb0*/  STS.64 [R24+0x48], R6 ;  /* 0x0000480618007388 */ /* 0x000fe80000000a00 */
[----:B------:R-:W-:Y:S01]  /*1cc0*/  STS.64 [R24+0x50], R4 ;  /* 0x0000500418007388 */ /* 0x000fe20000000a00 */
[----:B------:R-:W-:-:S03]  /*1cd0*/  NOP ;  /* 0x0000000000007918 */ /* 0x000fc60000000000 */
        /* <DEDUP_REMOVED lines=45> */
.L_x_1180:
[----:B------:R-:W-:-:S13]  /*1fb0*/  ISETP.NE.AND P0, PT, R0, RZ, PT ;  /* 0x000000ff0000720c */ /* 0x000fda0003f05270 */
[----:B------:R-:W-:Y:S05]  /*1fc0*/  @!P0 EXIT ;  /* 0x000000000000894d */ /* 0x000fea0003800000 */
[----:B------:R-:W0:Y:S02]  /*1fd0*/  LDC.64 R4, c[0x0][0x380] ;  /* 0x0000e000ff047b82 */ /* 0x000e240000000a00 */
[----:B0-----:R-:W-:-:S05]  /*1fe0*/  IMAD.WIDE.U32 R4, R7, 0x4, R4 ;  /* 0x0000000407047825 */ /* 0x001fca00078e0004 */
[----:B------:R0:W2:Y:S01]  /*1ff0*/  LDG.E R6, desc[UR8][R4.64] ;  /* 0x0000000804067981 */ /* 0x0000a2000c1e1900 */
[----:B------:R-:W3:Y:S02]  /*2000*/  S2R R2, SR_TID.X ;  /* 0x0000000000027919 */ /* 0x000ee40000002100 */
[C---:B---3--:R-:W-:Y:S02]  /*2010*/  LOP3.LUT R3, R2.reuse, 0x1f, RZ, 0xc0, !PT ;  /* 0x0000001f02037812 */ /* 0x048fe400078ec0ff */
[----:B------:R-:W-:-:S05]  /*2020*/  LOP3.LUT R8, R2, 0x3e0, RZ, 0xc0, !PT ;  /* 0x000003e002087812 */ /* 0x000fca00078ec0ff */
[----:B------:R-:W-:-:S04]  /*2030*/  IMAD R3, R8, 0x16, R3 ;  /* 0x0000001608037824 */ /* 0x000fc800078e0203 */
[C---:B------:R-:W-:Y:S01]  /*2040*/  VIADD R7, R3.reuse, 0x20 ;  /* 0x0000002003077836 */ /* 0x040fe20000000000 */
[C---:B------:R-:W-:Y:S01]  /*2050*/  ISETP.GE.U32.AND P6, PT, R3.reuse, R0, PT ;  /* 0x000000000300720c */ /* 0x040fe20003fc6070 */
[C---:B------:R-:W-:Y:S01]  /*2060*/  VIADD R9, R3.reuse, 0x40 ;  /* 0x0000004003097836 */ /* 0x040fe20000000000 */
[C---:B0-----:R-:W-:Y:S01]  /*2070*/  LEA R4, P1, R3.reuse, R4, 0x2 ;  /* 0x0000000403047211 */ /* 0x041fe200078210ff */
[----:B------:R-:W-:Y:S01]  /*2080*/  VIADD R11, R3, 0x60 ;  /* 0x00000060030b7836 */ /* 0x000fe20000000000 */
[-C--:B------:R-:W-:Y:S01]  /*2090*/  ISETP.GE.U32.AND P5, PT, R7, R0.reuse, PT ;  /* 0x000000000700720c */ /* 0x080fe20003fa6070 */
[----:B------:R-:W-:Y:S01]  /*20a0*/  VIADD R7, R3, 0x80 ;  /* 0x0000008003077836 */ /* 0x000fe20000000000 */
[-C--:B------:R-:W-:Y:S01]  /*20b0*/  ISETP.GE.U32.AND P0, PT, R9, R0.reuse, PT ;  /* 0x000000000900720c */ /* 0x080fe20003f06070 */
[----:B------:R-:W-:Y:S01]  /*20c0*/  IMAD.X R5, RZ, RZ, R5, P1 ;  /* 0x000000ffff057224 */ /* 0x000fe200008e0605 */
[-C--:B------:R-:W-:Y:S01]  /*20d0*/  ISETP.GE.U32.AND P4, PT, R11, R0.reuse, PT ;  /* 0x000000000b00720c */ /* 0x080fe20003f86070 */
[----:B------:R-:W-:Y:S01]  /*20e0*/  VIADD R9, R3, 0xa0 ;  /* 0x000000a003097836 */ /* 0x000fe20000000000 */
[----:B------:R-:W-:Y:S01]  /*20f0*/  ISETP.GE.U32.AND P3, PT, R7, R0, PT ;  /* 0x000000000700720c */ /* 0x000fe20003f66070 */
[----:B------:R-:W-:-:S03]  /*2100*/  VIADD R7, R3, 0xc0 ;  /* 0x000000c003077836 */ /* 0x000fc60000000000 */
[-C--:B------:R-:W-:Y:S01]  /*2110*/  ISETP.GE.U32.AND P2, PT, R9, R0.reuse, PT ;  /* 0x000000000900720c */ /* 0x080fe20003f46070 */
[----:B------:R-:W-:Y:S01]  /*2120*/  VIADD R9, R3, 0x100 ;  /* 0x0000010003097836 */ /* 0x000fe20000000000 */
[-C--:B------:R-:W-:Y:S01]  /*2130*/  ISETP.GE.U32.AND P1, PT, R7, R0.reuse, PT ;  /* 0x000000000700720c */ /* 0x080fe20003f26070 */
[C---:B------:R-:W-:Y:S02]  /*2140*/  VIADD R7, R3.reuse, 0xe0 ;  /* 0x000000e003077836 */ /* 0x040fe40000000000 */
[----:B------:R-:W-:Y:S02]  /*2150*/  VIADD R39, R3, 0x2a0 ;  /* 0x000002a003277836 */ /* 0x000fe40000000000 */
[----:B--2---:R-:W-:Y:S02]  /*2160*/  IMAD.MOV.U32 R16, RZ, RZ, R6 ;  /* 0x000000ffff107224 */ /* 0x004fe400078e0006 */
[----:B------:R-:W2:Y:S01]  /*2170*/  @!P6 LDG.E R6, desc[UR8][R4.64] ;  /* 0x000000080406e981 */ /* 0x000ea2000c1e1900 */
[----:B------:R-:W-:Y:S01]  /*2180*/  ISETP.GE.U32.AND P6, PT, R7, R0, PT ;  /* 0x000000000700720c */ /* 0x000fe20003fc6070 */
[----:B------:R-:W-:-:S02]  /*2190*/  IMAD.MOV.U32 R10, RZ, RZ, R16 ;  /* 0x000000ffff0a7224 */ /* 0x000fc400078e0010 */
[----:B------:R-:W-:Y:S02]  /*21a0*/  VIADD R7, R3, 0x120 ;  /* 0x0000012003077836 */ /* 0x000fe40000000000 */
[--C-:B------:R-:W-:Y:S02]  /*21b0*/  IMAD.MOV.U32 R12, RZ, RZ, R16.reuse ;  /* 0x000000ffff0c7224 */ /* 0x100fe400078e0010 */
[----:B------:R-:W3:Y:S01]  /*21c0*/  @!P0 LDG.E R10, desc[UR8][R4.64+0x100] ;  /* 0x00010008040a8981 */ /* 0x000ee2000c1e1900 */
[-C--:B------:R-:W-:Y:S01]  /*21d0*/  ISETP.GE.U32.AND P0, PT, R7, R0.reuse, PT ;  /* 0x000000000700720c */ /* 0x080fe20003f06070 */
[----:B------:R-:W-:Y:S02]  /*21e0*/  VIADD R7, R3, 0x140 ;  /* 0x0000014003077836 */ /* 0x000fe40000000000 */
[--C-:B------:R-:W-:Y:S01]  /*21f0*/  IMAD.MOV.U32 R8, RZ, RZ, R16.reuse ;  /* 0x000000ffff087224 */ /* 0x100fe200078e0010 */
[----:B------:R-:W4:Y:S01]  /*2200*/  @!P4 LDG.E R12, desc[UR8][R4.64+0x180] ;  /* 0x00018008040cc981 */ /* 0x000f22000c1e1900 */
[----:B------:R-:W-:Y:S01]  /*2210*/  IMAD.MOV.U32 R18, RZ, RZ, R16 ;  /* 0x000000ffff127224 */ /* 0x000fe200078e0010 */
[----:B------:R-:W-:Y:S01]  /*2220*/  ISETP.GE.U32.AND P4, PT, R7, R0, PT ;  /* 0x000000000700720c */ /* 0x000fe20003f86070 */
[----:B------:R-:W-:-:S02]  /*2230*/  VIADD R7, R3, 0x180 ;  /* 0x0000018003077836 */ /* 0x000fc40000000000 */
[----:B------:R-:W4:Y:S01]  /*2240*/  @!P5 LDG.E R8, desc[UR8][R4.64+0x80] ;  /* 0x000080080408d981 */ /* 0x000f22000c1e1900 */
[-C--:B------:R-:W-:Y:S01]  /*2250*/  ISETP.GE.U32.AND P5, PT, R9, R0.reuse, PT ;  /* 0x000000000900720c */ /* 0x080fe20003fa6070 */
[--C-:B------:R-:W-:Y:S02]  /*2260*/  IMAD.MOV.U32 R20, RZ, RZ, R16.reuse ;  /* 0x000000ffff147224 */ /* 0x100fe400078e0010 */
[----:B------:R-:W4:Y:S01]  /*2270*/  @!P2 LDG.E R18, desc[UR8][R4.64+0x280] ;  /* 0x000280080412a981 */ /* 0x000f22000c1e1900 */
[-C--:B------:R-:W-:Y:S01]  /*2280*/  ISETP.GE.U32.AND P2, PT, R7, R0.reuse, PT ;  /* 0x000000000700720c */ /* 0x080fe20003f46070 */
[C---:B------:R-:W-:Y:S02]  /*2290*/  VIADD R7, R3.reuse, 0x1a0 ;  /* 0x000001a003077836 */ /* 0x040fe40000000000 */
[--C-:B------:R-:W-:Y:S01]  /*22a0*/  IMAD.MOV.U32 R14, RZ, RZ, R16.reuse ;  /* 0x000000ffff0e7224 */ /* 0x100fe200078e0010 */
[----:B------:R-:W4:Y:S01]  /*22b0*/  @!P1 LDG.E R20, desc[UR8][R4.64+0x300] ;  /* 0x0003000804149981 */ /* 0x000f22000c1e1900 */
[----:B------:R-:W-:Y:S01]  /*22c0*/  VIADD R9, R3, 0x160 ;  /* 0x0000016003097836 */ /* 0x000fe20000000000 */
[----:B------:R-:W-:Y:S01]  /*22d0*/  ISETP.GE.U32.AND P1, PT, R7, R0, PT ;  /* 0x000000000700720c */ /* 0x000fe20003f26070 */
[----:B------:R-:W-:-:S02]  /*22e0*/  IMAD.MOV.U32 R24, RZ, RZ, R16 ;  /* 0x000000ffff187224 */ /* 0x000fc400078e0010 */
[----:B------:R-:W-:Y:S01]  /*22f0*/  VIADD R7, R3, 0x1e0 ;  /* 0x000001e003077836 */ /* 0x000fe20000000000 */
[----:B------:R-:W4:Y:S01]  /*2300*/  @!P3 LDG.E R14, desc[UR8][R4.64+0x200] ;  /* 0x00020008040eb981 */ /* 0x000f22000c1e1900 */
[--C-:B------:R-:W-:Y:S01]  /*2310*/  IMAD.MOV.U32 R22, RZ, RZ, R16.reuse ;  /* 0x000000ffff167224 */ /* 0x100fe200078e0010 */
[-C--:B------:R-:W-:Y:S01]  /*2320*/  ISETP.GE.U32.AND P3, PT, R9, R0.reuse, PT ;  /* 0x000000000900720c */ /* 0x080fe20003f66070 */
[----:B------:R-:W-:Y:S01]  /*2330*/  VIADD R9, R3, 0x1c0 ;  /* 0x000001c003097836 */ /* 0x000fe20000000000 */
[----:B------:R-:W4:Y:S01]  /*2340*/  @!P5 LDG.E R24, desc[UR8][R4.64+0x400] ;  /* 0x000400080418d981 */ /* 0x000f22000c1e1900 */
[--C-:B------:R-:W-:Y:S01]  /*2350*/  IMAD.MOV.U32 R26, RZ, RZ, R16.reuse ;  /* 0x000000ffff1a7224 */ /* 0x100fe200078e0010 */
[-C--:B------:R-:W-:Y:S01]  /*2360*/  ISETP.GE.U32.AND P5, PT, R7, R0.reuse, PT ;  /* 0x000000000700720c */ /* 0x080fe20003fa6070 */
[----:B------:R-:W-:Y:S01]  /*2370*/  VIADD R7, R3, 0x200 ;  /* 0x0000020003077836 */ /* 0x000fe20000000000 */
[----:B------:R-:W4:Y:S01]  /*2380*/  @!P6 LDG.E R22, desc[UR8][R4.64+0x380] ;  /* 0x000380080416e981 */ /* 0x000f22000c1e1900 */
[----:B------:R-:W-:Y:S01]  /*2390*/  ISETP.GE.U32.AND P6, PT, R9, R0, PT ;  /* 0x000000000900720c */ /* 0x000fe20003fc6070 */
[----:B------:R-:W-:-:S02]  /*23a0*/  IMAD.MOV.U32 R28, RZ, RZ, R16 ;  /* 0x000000ffff1c7224 */ /* 0x000fc400078e0010 */
[--C-:B------:R-:W-:Y:S01]  /*23b0*/  IMAD.MOV.U32 R30, RZ, RZ, R16.reuse ;  /* 0x000000ffff1e7224 */ /* 0x100fe200078e0010 */
[----:B------:R-:W4:Y:S01]  /*23c0*/  @!P0 LDG.E R26, desc[UR8][R4.64+0x480] ;  /* 0x00048008041a8981 */ /* 0x000f22000c1e1900 */
[-C--:B------:R-:W-:Y:S01]  /*23d0*/  ISETP.GE.U32.AND P0, PT, R7, R0.reuse, PT ;  /* 0x000000000700720c */ /* 0x080fe20003f06070 */
[C---:B------:R-:W-:Y:S02]  /*23e0*/  VIADD R9, R3.reuse, 0x220 ;  /* 0x0000022003097836 */ /* 0x040fe40000000000 */
[----:B------:R-:W-:Y:S01]  /*23f0*/  VIADD R7, R3, 0x240 ;  /* 0x0000024003077836 */ /* 0x000fe20000000000 */
[----:B------:R-:W4:Y:S01]  /*2400*/  @!P4 LDG.E R28, desc[UR8][R4.64+0x500] ;  /* 0x00050008041cc981 */ /* 0x000f22000c1e1900 */
[--C-:B------:R-:W-:Y:S01]  /*2410*/  IMAD.MOV.U32 R32, RZ, RZ, R16.reuse ;  /* 0x000000ffff207224 */ /* 0x100fe200078e0010 */
[-C--:B------:R-:W-:Y:S01]  /*2420*/  ISETP.GE.U32.AND P4, PT, R9, R0.reuse, PT ;  /* 0x000000000900720c */ /* 0x080fe20003f86070 */
[--C-:B------:R-:W-:Y:S01]  /*2430*/  IMAD.MOV.U32 R34, RZ, RZ, R16.reuse ;  /* 0x000000ffff227224 */ /* 0x100fe200078e0010 */
[----:B------:R-:W4:Y:S01]  /*2440*/  @!P3 LDG.E R30, desc[UR8][R4.64+0x580] ;  /* 0x00058008041eb981 */ /* 0x000f22000c1e1900 */
[----:B------:R-:W-:Y:S01]  /*2450*/  IMAD.MOV.U32 R36, RZ, RZ, R16 ;  /* 0x000000ffff247224 */ /* 0x000fe200078e0010 */
[----:B------:R-:W-:Y:S01]  /*2460*/  ISETP.GE.U32.AND P3, PT, R7, R0, PT ;  /* 0x000000000700720c */ /* 0x000fe20003f66070 */
[C---:B------:R-:W-:Y:S01]  /*2470*/  VIADD R7, R3.reuse, 0x260 ;  /* 0x0000026003077836 */ /* 0x040fe20000000000 */
[----:B------:R-:W4:Y:S01]  /*2480*/  @!P2 LDG.E R32, desc[UR8][R4.64+0x600] ;  /* 0x000600080420a981 */ /* 0x000f22000c1e1900 */
[----:B------:R-:W-:-:S03]  /*2490*/  VIADD R9, R3, 0x280 ;  /* 0x0000028003097836 */ /* 0x000fc60000000000 */
[----:B------:R-:W4:Y:S01]  /*24a0*/  @!P1 LDG.E R34, desc[UR8][R4.64+0x680] ;  /* 0x0006800804229981 */ /* 0x000f22000c1e1900 */
[-C--:B------:R-:W-:Y:S02]  /*24b0*/  ISETP.GE.U32.AND P2, PT, R7, R0.reuse, PT ;  /* 0x000000000700720c */ /* 0x080fe40003f46070 */
[-C--:B------:R-:W-:Y:S01]  /*24c0*/  ISETP.GE.U32.AND P1, PT, R9, R0.reuse, PT ;  /* 0x000000000900720c */ /* 0x080fe20003f26070 */
[----:B------:R-:W4:Y:S01]  /*24d0*/  @!P6 LDG.E R36, desc[UR8][R4.64+0x700] ;  /* 0x000700080424e981 */ /* 0x000f22000c1e1900 */
[----:B------:R-:W-:Y:S01]  /*24e0*/  ISETP.GE.U32.AND P6, PT, R39, R0, PT ;  /* 0x000000002700720c */ /* 0x000fe20003fc6070 */
[--C-:B------:R-:W-:Y:S02]  /*24f0*/  IMAD.MOV.U32 R46, RZ, RZ, R16.reuse ;  /* 0x000000ffff2e7224 */ /* 0x100fe400078e0010 */
[--C-:B------:R-:W-:Y:S02]  /*2500*/  IMAD.MOV.U32 R48, RZ, RZ, R16.reuse ;  /* 0x000000ffff307224 */ /* 0x100fe400078e0010 */
[----:B------:R-:W-:-:S02]  /*2510*/  IMAD.MOV.U32 R50, RZ, RZ, R16 ;  /* 0x000000ffff327224 */ /* 0x000fc400078e0010 */
        /* <DEDUP_REMOVED lines=13> */
[----:B------:R-:W-:Y:S01]  /*25f0*/  UMOV UR4, 0x400 ;  /* 0x0000040000047882 */ /* 0x000fe20000000000 */
[----:B------:R-:W-:Y:S01]  /*2600*/  ISETP.NE.AND P0, PT, R42, RZ, PT ;  /* 0x000000ff2a00720c */ /* 0x000fe20003f05270 */
[----:B-1----:R-:W-:-:S02]  /*2610*/  ULEA UR4, UR5, UR4, 0x18 ;  /* 0x0000000405047291 */ /* 0x002fc4000f8ec0ff */
[----:B0-----:R-:W-:-:S05]  /*2620*/  IMAD R41, R43, 0x2c0, R38 ;  /* 0x000002c02b297824 */ /* 0x001fca00078e0226 */
        /* <DEDUP_REMOVED lines=39> */
[----:B------:R-:W-:Y:S02]  /*28a0*/  ISETP.NE.AND P1, PT, R38, 0x1f, PT ;  /* 0x0000001f2600780c */ /* 0x000fe40003f25270 */
[----:B---3--:R-:W-:Y:S02]  /*28b0*/  IADD3 R16, PT, PT, R8, R7, R16 ;  /* 0x0000000708107210 */ /* 0x008fe40007ffe010 */
[----:B------:R-:W-:Y:S02]  /*28c0*/  ISETP.NE.AND P2, PT, R43, 0xb, PT ;  /* 0x0000000b2b00780c */ /* 0x000fe40003f45270 */
        /* <DEDUP_REMOVED lines=52> */
[----:B------:R-:W-:Y:S02]  /*2c10*/  ISETP.NE.AND P1, PT, R38, RZ, PT ;  /* 0x000000ff2600720c */ /* 0x000fe40003f25270 */
[----:B------:R-:W-:Y:S01]  /*2c20*/  SEL R16, R25, R16, !P0 ;  /* 0x0000001019107207 */ /* 0x000fe20004000000 */
[----:B------:R-:W-:Y:S01]  /*2c30*/  @!P2 IMAD.IADD R16, R26, 0x1, R25 ;  /* 0x000000011a10a824 */ /* 0x000fe200078e0219 */
[----:B------:R-:W-:-:S02]  /*2c40*/  ISETP.GE.U32.AND P0, PT, R2, 0x20, PT ;  /* 0x000000200200780c */ /* 0x000fc40003f06070 */
[----:B------:R-:W-:Y:S02]  /*2c50*/  SEL R37, R37, RZ, P1 ;  /* 0x000000ff25257207 */ /* 0x000fe40000800000 */
[----:B------:R-:W-:-:S04]  /*2c60*/  SEL R17, R16, RZ, P0 ;  /* 0x000000ff10117207 */ /* 0x000fc80000000000 */
[----:B-----5:R-:W-:Y:S01]  /*2c70*/  IADD3 R44, PT, PT, R17, R37, R44 ;  /* 0x00000025112c7210 */ /* 0x020fe20007ffe02c */
[----:B------:R-:W-:Y:S06]  /*2c80*/  BRA `(.L_x_1198) ;  /* 0x0000000c00e87947 */ /* 0x000fec0003800000 */
.L_x_1197:
[----:B0-2---:R-:W-:Y:S02]  /*2c90*/  IADD3 R16, PT, PT, R6, R5, R4 ;  /* 0x0000000506107210 */ /* 0x005fe40007ffe004 */
[----:B------:R-:W-:Y:S02]  /*2ca0*/  ISETP.NE.AND P1, PT, R38, 0x1f, PT ;  /* 0x0000001f2600780c */ /* 0x000fe40003f25270 */
        /* <DEDUP_REMOVED lines=52> */
[----:B------:R-:W-:Y:S01]  /*2ff0*/  SEL R16, R23, R16, !P0 ;  /* 0x0000001017107207 */ /* 0x000fe20004000000 */
[----:B------:R-:W-:Y:S01]  /*3000*/  IMAD.IADD R23, R44, 0x1, -R37 ;  /* 0x000000012c177824 */ /* 0x000fe200078e0a25 */
[C---:B------:R-:W-:Y:S02]  /*3010*/  ISETP.NE.AND P0, PT, R43.reuse, 0xa, PT ;  /* 0x0000000a2b00780c */ /* 0x040fe40003f05270 */
[----:B------:R-:W-:Y:S02]  /*3020*/  SEL R16, R24, R16, !P1 ;  /* 0x0000001018107207 */ /* 0x000fe40004800000 */
[----:B------:R-:W-:Y:S02]  /*3030*/  ISETP.NE.AND P1, PT, R43, 0xb, PT ;  /* 0x0000000b2b00780c */ /* 0x000fe40003f25270 */
[----:B------:R-:W-:Y:S02]  /*3040*/  SEL R16, R25, R16, !P0 ;  /* 0x0000001019107207 */ /* 0x000fe40004000000 */
[----:B------:R-:W-:-:S02]  /*3050*/  ISETP.GT.U32.AND P0, PT, R2, 0x1f, PT ;  /* 0x0000001f0200780c */ /* 0x000fc40003f04070 */
[----:B------:R-:W-:Y:S02]  /*3060*/  SEL R17, R23, RZ, P2 ;  /* 0x000000ff17117207 */ /* 0x000fe40001000000 */
        /* <DEDUP_REMOVED lines=20> */
.L_x_1244:
[----:B------:R-:W-:Y:S05]  /*31b0*/  @!P0 BRA `(.L_x_1201) ;  /* 0x0000000000748947 */ /* 0x000fea0003800000 */
[----:B------:R-:W-:-:S07]  /*31c0*/  IMAD.MOV.U32 R20, RZ, RZ, 0x3b8 ;  /* 0x000003b8ff147424 */ /* 0x000fce00078e00ff */
.L_x_1203:
        /* <DEDUP_REMOVED lines=27> */
.L_x_1247:
[----:B------:R-:W-:Y:S05]  /*3380*/  @P0 BRA `(.L_x_1203) ;  /* 0xfffffffc00900947 */ /* 0x000fea000383ffff */
.L_x_1201:
[----:B------:R-:W-:Y:S01]  /*3390*/  UMOV UR5, 0xffffffff ;  /* 0xffffffff00057882 */ /* 0x000fe20000000000 */
[----:B------:R-:W-:Y:S02]  /*33a0*/  ISETP.NE.AND P0, PT, R18, 0x65, PT ;  /* 0x000000651200780c */ /* 0x000fe40003f05270 */
[----:B------:R-:W-:Y:S11]  /*33b0*/  BRA.DIV UR5, `(.L_x_1204) ;  /* 0x0000001e05047947 */ /* 0x000ff6000b800000 */
[----:B------:R-:W0:Y:S01]  /*33c0*/  S2R R26, SR_GEMASK ;  /* 0x00000000001a7919 */ /* 0x000e220000003c00 */
[----:B------:R-:W-:Y:S01]  /*33d0*/  VOTE.ANY R21, PT, !P0 ;  /* 0x0000000000157806 */ /* 0x000fe200040e0100 */
[----:B------:R-:W-:-:S03]  /*33e0*/  VIADD R17, R38, 0x2 ;  /* 0x0000000226117836 */ /* 0x000fc60000000000 */
[----:B0-----:R-:W-:-:S05]  /*33f0*/  LOP3.LUT R21, R21, 0x80000000, R26, 0xec, !PT ;  /* 0x8000000015157812 */ /* 0x001fca00078eec1a */
[----:B------:R-:W-:-:S05]  /*3400*/  VIADD R16, R21, 0xffffffff ;  /* 0xffffffff15107836 */ /* 0x000fca0000000000 */
[----:B------:R-:W-:Y:S01]  /*3410*/  LOP3.LUT R16, R21, R16, RZ, 0xc, !PT ;  /* 0x0000001015107212 */ /* 0x000fe200078e0cff */
[----:B------:R-:W-:-:S03]  /*3420*/  VIADD R21, R38, 0x10 ;  /* 0x0000001026157836 */ /* 0x000fc60000000000 */
[----:B------:R-:W0:Y:S02]  /*3430*/  POPC R20, R16 ;  /* 0x0000001000147309 */ /* 0x000e240000000000 */
[----:B0-----:R-:W0:Y:S01]  /*3440*/  SHFL.DOWN PT, R22, R19, 0x1, R20 ;  /* 0x0820000013167989 */ /* 0x001e2200000e0014 */
[-C--:B------:R-:W-:Y:S02]  /*3450*/  ISETP.GE.AND P0, PT, R38, R20.reuse, PT ;  /* 0x000000142600720c */ /* 0x080fe40003f06270 */
[-C--:B------:R-:W-:Y:S02]  /*3460*/  ISETP.GT.AND P2, PT, R21, R20.reuse, PT ;  /* 0x000000141500720c */ /* 0x080fe40003f44270 */
[----:B0-----:R-:W-:Y:S02]  /*3470*/  SEL R22, R22, RZ, !P0 ;  /* 0x000000ff16167207 */ /* 0x001fe40004000000 */
[----:B------:R-:W-:Y:S01]  /*3480*/  ISETP.GT.AND P0, PT, R17, R20, PT ;  /* 0x000000141100720c */ /* 0x000fe20003f04270 */
[----:B------:R-:W-:-:S02]  /*3490*/  VIADD R17, R38, 0x4 ;  /* 0x0000000426117836 */ /* 0x000fc40000000000 */
        /* <DEDUP_REMOVED lines=8> */
[----:B------:R-:W-:Y:S02]  /*3520*/  ISETP.GT.AND P0, PT, R17, R20, PT ;  /* 0x000000141100720c */ /* 0x000fe40003f04270 */
[----:B------:R-:W0:Y:S01]  /*3530*/  LDC.64 R16, c[0x0][0x390] ;  /* 0x0000e400ff107b82 */ /* 0x000e220000000a00 */
[----:B------:R-:W-:-:S05]  /*3540*/  IMAD.IADD R19, R45, 0x1, R22 ;  /* 0x000000012d137824 */ /* 0x000fca00078e0216 */
[----:B------:R-:W1:Y:S01]  /*3550*/  SHFL.DOWN PT, R22, R19, 0x8, R20 ;  /* 0x0900000013167989 */ /* 0x000e6200000e0014 */
[----:B0-----:R-:W-:-:S05]  /*3560*/  IADD3 R44, P3, PT, R16, 0x100, RZ ;  /* 0x00000100102c7810 */ /* 0x001fca0007f7e0ff */
[----:B------:R-:W-:Y:S01]  /*3570*/  IMAD.X R45, RZ, RZ, R17, P3 ;  /* 0x000000ffff2d7224 */ /* 0x000fe200018e0611 */
[----:B-1----:R-:W-:Y:S02]  /*3580*/  SEL R22, R22, RZ, !P0 ;  /* 0x000000ff16167207 */ /* 0x002fe40004000000 */
[----:B------:R-:W-:-:S03]  /*3590*/  ISETP.NE.AND P0, PT, R18, 0x65, PT ;  /* 0x000000651200780c */ /* 0x000fc60003f05270 */
[----:B------:R-:W-:-:S05]  /*35a0*/  IMAD.IADD R43, R19, 0x1, R22 ;  /* 0x00000001132b7824 */ /* 0x000fca00078e0216 */
[----:B------:R-:W0:Y:S05]  /*35b0*/  SHFL.DOWN PT, R22, R43, 0x10, R20 ;  /* 0x0a0000002b167989 */ /* 0x000e2a00000e0014 */
[----:B------:R-:W-:Y:S02]  /*35c0*/  VOTE.ALL P0, P0 ;  /* 0x0000000000ff7806 */ /* 0x000fe40000000000 */
[----:B0-----:R-:W-:-:S05]  /*35d0*/  SEL R22, R22, RZ, !P2 ;  /* 0x000000ff16167207 */ /* 0x001fca0005000000 */
[----:B------:R-:W-:-:S07]  /*35e0*/  IMAD.IADD R46, R43, 0x1, R22 ;  /* 0x000000012b2e7824 */ /* 0x000fce00078e0216 */
.L_x_1256:
[----:B------:R-:W-:Y:S05]  /*35f0*/  @!P0 BRA `(.L_x_1205) ;  /* 0x00000004002c8947 */ /* 0x000fea0003800000 */
[----:B------:R-:W-:-:S07]  /*3600*/  IMAD.MOV.U32 R43, RZ, RZ, 0x3b8 ;  /* 0x000003b8ff2b7424 */ /* 0x000fce00078e00ff */
.L_x_1211:
        /* <DEDUP_REMOVED lines=8> */
.L_x_1259:
[----:B------:R-:W-:Y:S05]  /*3690*/  @!P0 BRA `(.L_x_1207) ;  /* 0x0000000000748947 */ /* 0x000fea0003800000 */
[----:B------:R-:W-:-:S07]  /*36a0*/  IMAD.MOV.U32 R20, RZ, RZ, R43 ;  /* 0x000000ffff147224 */ /* 0x000fce00078e002b */
.L_x_1209:
        /* <DEDUP_REMOVED lines=27> */
.L_x_1262:
[----:B------:R-:W-:Y:S05]  /*3860*/  @P0 BRA `(.L_x_1209) ;  /* 0xfffffffc00900947 */ /* 0x000fea000383ffff */
.L_x_1207:
[----:B------:R-:W-:Y:S01]  /*3870*/  UMOV UR5, 0xffffffff ;  /* 0xffffffff00057882 */ /* 0x000fe20000000000 */
[----:B------:R-:W-:Y:S02]  /*3880*/  ISETP.NE.AND P0, PT, R18, 0x65, PT ;  /* 0x000000651200780c */ /* 0x000fe40003f05270 */
[----:B------:R-:W-:Y:S11]  /*3890*/  BRA.DIV UR5, `(.L_x_1210) ;  /* 0x0000001e05107947 */ /* 0x000ff6000b800000 */
[----:B------:R-:W-:Y:S01]  /*38a0*/  VOTE.ANY R21, PT, !P0 ;  /* 0x0000000000157806 */ /* 0x000fe200040e0100 */
[----:B------:R-:W-:Y:S02]  /*38b0*/  VIADD R17, R38, 0x2 ;  /* 0x0000000226117836 */ /* 0x000fe40000000000 */
[----:B------:R-:W-:Y:S01]  /*38c0*/  VIADD R37, R37, 0xffffffe0 ;  /* 0xffffffe025257836 */ /* 0x000fe20000000000 */
[----:B------:R-:W-:-:S05]  /*38d0*/  LOP3.LUT R21, R21, 0x80000000, R26, 0xec, !PT ;  /* 0x8000000015157812 */ /* 0x000fca00078eec1a */
[----:B------:R-:W-:-:S05]  /*38e0*/  VIADD R16, R21, 0xffffffff ;  /* 0xffffffff15107836 */ /* 0x000fca0000000000 */
[----:B------:R-:W-:-:S04]  /*38f0*/  LOP3.LUT R16, R21, R16, RZ, 0xc, !PT ;  /* 0x0000001015107212 */ /* 0x000fc800078e0cff */
        /* <DEDUP_REMOVED lines=16> */
[----:B------:R-:W-:-:S03]  /*3a00*/  IMAD.IADD R19, R49, 0x1, R22 ;  /* 0x0000000131137824 */ /* 0x000fc600078e0216 */
[----:B------:R-:W-:Y:S02]  /*3a10*/  ISETP.GT.AND P2, PT, R17, R20, PT ;  /* 0x000000141100720c */ /* 0x000fe40003f44270 */
        /* <DEDUP_REMOVED lines=8> */
.L_x_1271:
[----:B------:R-:W-:Y:S05]  /*3aa0*/  @P0 BRA `(.L_x_1211) ;  /* 0xfffffff800d80947 */ /* 0x000fea000383ffff */
.L_x_1205:
        /* <DEDUP_REMOVED lines=15> */
.L_x_1199:
        /* <DEDUP_REMOVED lines=9> */
.L_x_1198:
[----:B------:R-:W-:Y:S01]  /*3c30*/  IMAD.IADD R45, R4, 0x1, R44 ;  /* 0x00000001042d7824 */ /* 0x000fe200078e022c */
[----:B------:R-:W-:Y:S01]  /*3c40*/  BAR.SYNC.DEFER_BLOCKING 0x0 ;  /* 0x0000000000007b1d */ /* 0x000fe20000010000 */
[----:B------:R-:W-:Y:S02]  /*3c50*/  ISETP.NE.AND P0, PT, R2, RZ, PT ;  /* 0x000000ff0200720c */ /* 0x000fe40003f05270 */
[----:B------:R-:W-:-:S05]  /*3c60*/  IMAD.IADD R4, R5, 0x1, R45 ;  /* 0x0000000105047824 */ /* 0x000fca00078e022d */
[----:B------:R-:W0:Y:S01]  /*3c70*/  S2UR UR5, SR_CTAID.X ;  /* 0x00000000000579c3 */ /* 0x000e220000002500 */
[----:B------:R-:W-:Y:S01]  /*3c80*/  IMAD.IADD R5, R6, 0x1, R4 ;  /* 0x0000000106057824 */ /* 0x000fe200078e0204 */
[----:B------:R-:W1:Y:S03]  /*3c90*/  LDCU.64 UR6, c[0x0][0x388] ;  /* 0x00007100ff0677ac */ /* 0x000e660008000a00 */
[----:B------:R-:W-:-:S04]  /*3ca0*/  IMAD.IADD R6, R7, 0x1, R5 ;  /* 0x0000000107067824 */ /* 0x000fc800078e0205 */
[----:B------:R-:W-:-:S04]  /*3cb0*/  IMAD.IADD R7, R8, 0x1, R6 ;  /* 0x0000000108077824 */ /* 0x000fc800078e0206 */
[----:B------:R-:W-:-:S04]  /*3cc0*/  IMAD.IADD R8, R9, 0x1, R7 ;  /* 0x0000000109087824 */ /* 0x000fc800078e0207 */
[----:B------:R-:W-:Y:S01]  /*3cd0*/  IMAD.IADD R9, R10, 0x1, R8 ;  /* 0x000000010a097824 */ /* 0x000fe200078e0208 */
[----:B------:R-:W-:Y:S03]  /*3ce0*/  STS.64 [R40], R44 ;  /* 0x0000002c28007388 */ /* 0x000fe60000000a00 */
[----:B------:R-:W-:Y:S01]  /*3cf0*/  IMAD.IADD R10, R11, 0x1, R9 ;  /* 0x000000010b0a7824 */ /* 0x000fe200078e0209 */
[----:B------:R2:W-:Y:S03]  /*3d00*/  STS.64 [R40+0x8], R4 ;  /* 0x0000080428007388 */ /* 0x0005e60000000a00 */
[----:B------:R-:W-:Y:S01]  /*3d10*/  IMAD.IADD R11, R12, 0x1, R10 ;  /* 0x000000010c0b7824 */ /* 0x000fe200078e020a */
[----:B------:R3:W-:Y:S03]  /*3d20*/  STS.64 [R40+0x10], R6 ;  /* 0x0000100628007388 */ /* 0x0007e60000000a00 */
[----:B------:R-:W-:Y:S01]  /*3d30*/  IMAD.IADD R12, R13, 0x1, R11 ;  /* 0x000000010d0c7824 */ /* 0x000fe200078e020b */
[----:B------:R-:W-:Y:S03]  /*3d40*/  STS.64 [R40+0x18], R8 ;  /* 0x0000180828007388 */ /* 0x000fe60000000a00 */
[----:B------:R-:W-:Y:S01]  /*3d50*/  IMAD.IADD R13, R14, 0x1, R12 ;  /* 0x000000010e0d7824 */ /* 0x000fe200078e020c */
[----:B------:R-:W-:Y:S01]  /*3d60*/  STS.64 [R40+0x20], R10 ;  /* 0x0000200a28007388 */ /* 0x000fe20000000a00 */
[----:B--2---:R-:W0:Y:S02]  /*3d70*/  LDC R4, c[0x0][0x398] ;  /* 0x0000e600ff047b82 */ /* 0x004e240000000800 */
[----:B------:R-:W-:Y:S01]  /*3d80*/  IMAD.IADD R14, R15, 0x1, R13 ;  /* 0x000000010f0e7824 */ /* 0x000fe200078e020d */
[----:B------:R2:W-:Y:S03]  /*3d90*/  STS.64 [R40+0x28], R12 ;  /* 0x0000280c28007388 */ /* 0x0005e60000000a00 */
[----:B------:R-:W-:Y:S01]  /*3da0*/  IMAD.IADD R15, R28, 0x1, R14 ;  /* 0x000000011c0f7824 */ /* 0x000fe200078e020e */
[----:B------:R-:W4:Y:S03]  /*3db0*/  S2R R5, SR_TID.X ;  /* 0x0000000000057919 */ /* 0x000f260000002100 */
[----:B------:R-:W-:Y:S01]  /*3dc0*/  IMAD.IADD R16, R29, 0x1, R15 ;  /* 0x000000011d107824 */ /* 0x000fe200078e020f */
[----:B------:R-:W-:Y:S03]  /*3dd0*/  STS.64 [R40+0x30], R14 ;  /* 0x0000300e28007388 */ /* 0x000fe60000000a00 */
[----:B------:R-:W-:Y:S01]  /*3de0*/  IMAD.IADD R17, R30, 0x1, R16 ;  /* 0x000000011e117824 */ /* 0x000fe200078e0210 */
[----:B---3--:R-:W3:Y:S03]  /*3df0*/  S2R R6, SR_TID.X ;  /* 0x0000000000067919 */ /* 0x008ee60000002100 */
[----:B------:R-:W-:Y:S01]  /*3e00*/  IMAD.IADD R18, R31, 0x1, R17 ;  /* 0x000000011f127824 */ /* 0x000fe200078e0211 */
[----:B------:R-:W-:Y:S03]  /*3e10*/  STS.64 [R40+0x38], R16 ;  /* 0x0000381028007388 */ /* 0x000fe60000000a00 */
[----:B------:R-:W-:-:S02]  /*3e20*/  IMAD.IADD R19, R32, 0x1, R18 ;  /* 0x0000000120137824 */ /* 0x000fc400078e0212 */
[----:B0-----:R-:W-:Y:S02]  /*3e30*/  VIADD R4, R4, UR5 ;  /* 0x0000000504047c36 */ /* 0x001fe40008000000 */
[----:B------:R-:W-:Y:S01]  /*3e40*/  IMAD.IADD R20, R33, 0x1, R19 ;  /* 0x0000000121147824 */ /* 0x000fe200078e0213 */
[----:B------:R-:W-:Y:S01]  /*3e50*/  STS.64 [R40+0x40], R18 ;  /* 0x0000401228007388 */ /* 0x000fe20000000a00 */
[----:B--2---:R-:W-:Y:S02]  /*3e60*/  IMAD R12, R4, 0x2100, RZ ;  /* 0x00002100040c7824 */ /* 0x004fe400078e02ff */
[----:B------:R-:W-:-:S04]  /*3e70*/  IMAD.IADD R21, R34, 0x1, R20 ;  /* 0x0000000122157824 */ /* 0x000fc800078e0214 */
[----:B------:R-:W-:Y:S01]  /*3e80*/  IMAD.IADD R22, R35, 0x1, R21 ;  /* 0x0000000123167824 */ /* 0x000fe200078e0215 */
[----:B------:R-:W-:Y:S03]  /*3e90*/  STS.64 [R40+0x48], R20 ;  /* 0x0000481428007388 */ /* 0x000fe60000000a00 */
[----:B------:R-:W-:Y:S01]  /*3ea0*/  IMAD.IADD R23, R36, 0x1, R22 ;  /* 0x0000000124177824 */ /* 0x000fe200078e0216 */
[C---:B----4-:R-:W-:Y:S02]  /*3eb0*/  LOP3.LUT R4, R5.reuse, 0x1f, RZ, 0xc0, !PT ;  /* 0x0000001f05047812 */ /* 0x050fe400078ec0ff */
[----:B------:R-:W-:Y:S02]  /*3ec0*/  LOP3.LUT R10, R5, 0x3e0, RZ, 0xc0, !PT ;  /* 0x000003e0050a7812 */ /* 0x000fe400078ec0ff */
[----:B------:R-:W-:Y:S01]  /*3ed0*/  STS.64 [R40+0x50], R22 ;  /* 0x0000501628007388 */ /* 0x000fe20000000a00 */
[----:B------:R-:W-:-:S03]  /*3ee0*/  NOP ;  /* 0x0000000000007918 */ /* 0x000fc60000000000 */
[----:B------:R-:W-:Y:S01]  /*3ef0*/  LDS R45, [R41] ;  /* 0x00000000292d7984 */ /* 0x000fe20000000800 */
[----:B---3--:R-:W-:Y:S01]  /*3f00*/  LOP3.LUT R8, R6, 0x3e0, RZ, 0xc0, !PT ;  /* 0x000003e006087812 */ /* 0x008fe200078ec0ff */
[----:B------:R-:W-:Y:S02]  /*3f10*/  IMAD R10, R10, 0x16, R4 ;  /* 0x000000160a0a7824 */ /* 0x000fe400078e0204 */
        /* <DEDUP_REMOVED lines=23> */
[----:B0-----:R-:W-:Y:S01]  /*4090*/  LOP3.LUT R41, R6, 0x1f, RZ, 0xc0, !PT ;  /* 0x0000001f06297812 */ /* 0x001fe200078ec0ff */
[----:B------:R-:W-:Y:S01]  /*40a0*/  VIADD R6, R10, 0x60 ;  /* 0x000000600a067836 */ /* 0x000fe20000000000 */
[----:B------:R-:W-:-:S03]  /*40b0*/  IADD3 R5, P0, PT, R12, R3, RZ ;  /* 0x000000030c057210 */ /* 0x000fc60007f1e0ff */
[----:B------:R-:W-:Y:S02]  /*40c0*/  IMAD R8, R8, 0x16, R41 ;  /* 0x0000001608087824 */ /* 0x000fe400078e0229 */
[----:B--2---:R-:W-:Y:S01]  /*40d0*/  IMAD.X R0, RZ, RZ, RZ, P0 ;  /* 0x000000ffff007224 */ /* 0x004fe200000e06ff */
[----:B-1----:R-:W-:Y:S01]  /*40e0*/  LEA R4, P0, R5, UR6, 0x2 ;  /* 0x0000000605047c11 */ /* 0x002fe2000f8010ff */
[----:B------:R-:W-:-:S03]  /*40f0*/  VIADD R41, R10, 0x20 ;  /* 0x000000200a297836 */ /* 0x000fc60000000000 */
[----:B------:R-:W-:Y:S01]  /*4100*/  LEA.HI.X R5, R5, UR7, R0, 0x2, P0 ;  /* 0x0000000705057c11 */ /* 0x000fe200080f1400 */
[C---:B------:R-:W-:Y:S01]  /*4110*/  VIADD R0, R8.reuse, 0xc0 ;  /* 0x000000c008007836 */ /* 0x040fe20000000000 */
[----:B------:R-:W0:Y:S02]  /*4120*/  LDS R2, [UR4+0x8400] ;  /* 0x00840004ff027984 */ /* 0x000e240008000800 */
[-C--:B0-----:R-:W-:Y:S01]  /*4130*/  ISETP.GE.AND P6, PT, R3, R2.reuse, PT ;  /* 0x000000020300720c */ /* 0x081fe20003fc6270 */
[C---:B------:R-:W-:Y:S01]  /*4140*/  VIADD R3, R8.reuse, 0x80 ;  /* 0x0000008008037836 */ /* 0x040fe20000000000 */
[-C--:B------:R-:W-:Y:S01]  /*4150*/  ISETP.GE.AND P5, PT, R41, R2.reuse, PT ;  /* 0x000000022900720c */ /* 0x080fe20003fa6270 */
[----:B------:R-:W-:Y:S01]  /*4160*/  VIADD R41, R8, 0xa0 ;  /* 0x000000a008297836 */ /* 0x000fe20000000000 */
[-C--:B------:R-:W-:Y:S01]  /*4170*/  ISETP.GE.AND P0, PT, R6, R2.reuse, PT ;  /* 0x000000020600720c */ /* 0x080fe20003f06270 */
[C---:B------:R-:W-:Y:S01]  /*4180*/  VIADD R6, R8.reuse, 0xe0 ;  /* 0x000000e008067836 */ /* 0x040fe20000000000 */
[-C--:B------:R-:W-:Y:S01]  /*4190*/  ISETP.GE.AND P3, PT, R3, R2.reuse, PT ;  /* 0x000000020300720c */ /* 0x080fe20003f66270 */
[----:B------:R-:W-:Y:S01]  /*41a0*/  VIADD R3, R8, 0x100 ;  /* 0x0000010008037836 */ /* 0x000fe20000000000 */
[-C--:B------:R-:W-:Y:S01]  /*41b0*/  ISETP.GE.AND P2, PT, R0, R2.reuse, PT ;  /* 0x000000020000720c */ /* 0x080fe20003f46270 */
[----:B------:R-:W-:Y:S01]  /*41c0*/  VIADD R0, R10, 0x40 ;  /* 0x000000400a007836 */ /* 0x000fe20000000000 */
[-C--:B------:R-:W-:Y:S01]  /*41d0*/  ISETP.GE.AND P4, PT, R41, R2.reuse, PT ;  /* 0x000000022900720c */ /* 0x080fe20003f86270 */
[----:B------:R-:W-:Y:S01]  /*41e0*/  VIADD R41, R8, 0x120 ;  /* 0x0000012008297836 */ /* 0x000fe20000000000 */
[-C--:B------:R-:W-:Y:S01]  /*41f0*/  ISETP.GE.AND P1, PT, R6, R2.reuse, PT ;  /* 0x000000020600720c */ /* 0x080fe20003f26270 */
[----:B------:R-:W-:Y:S01]  /*4200*/  @!P6 STG.E desc[UR8][R4.64], R45 ;  /* 0x0000002d0400e986 */ /* 0x000fe2000c101908 */
[----:B------:R-:W-:Y:S01]  /*4210*/  ISETP.GE.AND P6, PT, R3, R2, PT ;  /* 0x000000020300720c */ /* 0x000fe20003fc6270 */
[----:B------:R-:W-:-:S02]  /*4220*/  VIADD R3, R10, 0x140 ;  /* 0x000001400a037836 */ /* 0x000fc40000000000 */
[----:B------:R-:W-:Y:S01]  /*4230*/  @!P5 STG.E desc[UR8][R4.64+0x80], R47 ;  /* 0x0000802f0400d986 */ /* 0x000fe2000c101908 */
[-C--:B------:R-:W-:Y:S01]  /*4240*/  ISETP.GE.AND P5, PT, R41, R2.reuse, PT ;  /* 0x000000022900720c */ /* 0x080fe20003fa6270 */
[C---:B------:R-:W-:Y:S02]  /*4250*/  VIADD R41, R10.reuse, 0x160 ;  /* 0x000001600a297836 */ /* 0x040fe40000000000 */
[----:B------:R-:W-:Y:S01]  /*4260*/  @!P0 STG.E desc[UR8][R4.64+0x180], R49 ;  /* 0x0001803104008986 */ /* 0x000fe2000c101908 */
[-C--:B------:R-:W-:Y:S01]  /*4270*/  ISETP.GE.AND P0, PT, R3, R2.reuse, PT ;  /* 0x000000020300720c */ /* 0x080fe20003f06270 */
[C---:B------:R-:W-:Y:S02]  /*4280*/  VIADD R3, R10.reuse, 0x180 ;  /* 0x000001800a037836 */ /* 0x040fe40000000000 */
[----:B------:R-:W-:Y:S01]  /*4290*/  @!P3 STG.E desc[UR8][R4.64+0x200], R51 ;  /* 0x000200330400b986 */ /* 0x000fe2000c101908 */
[----:B------:R-:W-:Y:S01]  /*42a0*/  ISETP.GE.AND P3, PT, R41, R2, PT ;  /* 0x000000022900720c */ /* 0x000fe20003f66270 */
[----:B------:R-:W-:-:S02]  /*42b0*/  VIADD R41, R10, 0x1a0 ;  /* 0x000001a00a297836 */ /* 0x000fc40000000000 */
[----:B------:R-:W-:Y:S01]  /*42c0*/  @!P2 STG.E desc[UR8][R4.64+0x300], R43 ;  /* 0x0003002b0400a986 */ /* 0x000fe2000c101908 */
[-C--:B------:R-:W-:Y:S01]  /*42d0*/  ISETP.GE.AND P2, PT, R3, R2.reuse, PT ;  /* 0x000000020300720c */ /* 0x080fe20003f46270 */
[----:B------:R-:W-:Y:S02]  /*42e0*/  VIADD R3, R8, 0x1c0 ;  /* 0x000001c008037836 */ /* 0x000fe40000000000 */
[----:B------:R-:W-:Y:S01]  /*42f0*/  @!P4 STG.E desc[UR8][R4.64+0x280], R53 ;  /* 0x000280350400c986 */ /* 0x000fe2000c101908 */
[----:B------:R-:W-:-:S03]  /*4300*/  ISETP.GE.AND P4, PT, R0, R2, PT ;  /* 0x000000020000720c */ /* 0x000fc60003f86270 */
[----:B------:R0:W-:Y:S01]  /*4310*/  @!P1 STG.E desc[UR8][R4.64+0x380], R37 ;  /* 0x0003802504009986 */ /* 0x0001e2000c101908 */
[-C--:B------:R-:W-:Y:S01]  /*4320*/  ISETP.GE.AND P1, PT, R41, R2.reuse, PT ;  /* 0x000000022900720c */ /* 0x080fe20003f26270 */
[C---:B------:R-:W-:Y:S02]  /*4330*/  VIADD R41, R8.reuse, 0x1e0 ;  /* 0x000001e008297836 */ /* 0x040fe40000000000 */
[----:B------:R-:W-:Y:S01]  /*4340*/  @!P6 STG.E desc[UR8][R4.64+0x400], R35 ;  /* 0x000400230400e986 */ /* 0x000fe2000c101908 */
[-C--:B------:R-:W-:Y:S01]  /*4350*/  ISETP.GE.AND P6, PT, R3, R2.reuse, PT ;  /* 0x000000020300720c */ /* 0x080fe20003fc6270 */
[----:B------:R-:W-:Y:S02]  /*4360*/  VIADD R3, R8, 0x200 ;  /* 0x0000020008037836 */ /* 0x000fe40000000000 */
[----:B------:R1:W-:Y:S01]  /*4370*/  @!P5 STG.E desc[UR8][R4.64+0x480], R33 ;  /* 0x000480210400d986 */ /* 0x0003e2000c101908 */
[----:B------:R-:W-:Y:S01]  /*4380*/  ISETP.GE.AND P5, PT, R41, R2, PT ;  /* 0x000000022900720c */ /* 0x000fe20003fa6270 */
[----:B------:R-:W-:-:S02]  /*4390*/  VIADD R41, R10, 0x220 ;  /* 0x000002200a297836 */ /* 0x000fc40000000000 */
[----:B------:R2:W-:Y:S01]  /*43a0*/  @!P0 STG.E desc[UR8][R4.64+0x500], R31 ;  /* 0x0005001f04008986 */ /* 0x0005e2000c101908 */
[-C--:B------:R-:W-:Y:S01]  /*43b0*/  ISETP.GE.AND P0, PT, R3, R2.reuse, PT ;  /* 0x000000020300720c */ /* 0x080fe20003f06270 */
[----:B0-----:R-:W-:Y:S02]  /*43c0*/  VIADD R37, R10, 0x240 ;  /* 0x000002400a257836 */ /* 0x001fe40000000000 */
[C---:B------:R-:W-:Y:S01]  /*43d0*/  VIADD R3, R8.reuse, 0x260 ;  /* 0x0000026008037836 */ /* 0x040fe20000000000 */
[----:B------:R2:W-:Y:S01]  /*43e0*/  @!P4 STG.E desc[UR8][R4.64+0x100], R29 ;  /* 0x0001001d0400c986 */ /* 0x0005e2000c101908 */
[-C--:B------:R-:W-:Y:S01]  /*43f0*/  ISETP.GE.AND P4, PT, R41, R2.reuse, PT ;  /* 0x000000022900720c */ /* 0x080fe20003f86270 */
[----:B-1----:R-:W-:Y:S02]  /*4400*/  VIADD R33, R8, 0x280 ;  /* 0x0000028008217836 */ /* 0x002fe40000000000 */
        /* <DEDUP_REMOVED lines=17> */
.L_x_1185:
[----:B------:R-:W-:Y:S01]  /*4520*/  BSSY B1, `(.L_x_1212) ;  /* 0x0000006000017945 */ /* 0x000fe20003800000 */
[----:B------:R-:W-:Y:S01]  /*4530*/  PLOP3.LUT P0, PT, P0, PT, PT, 0x8, 0x80 ;  /* 0x000000000080781c */ /* 0x000fe2000070e170 */
[----:B------:R-:W-:-:S12]  /*4540*/  IMAD.MOV.U32 R21, RZ, RZ, -0x1 ;  /* 0xffffffffff157424 */ /* 0x000fd800078e00ff */
[----:B------:R-:W-:Y:S05]  /*4550*/  WARPSYNC.COLLECTIVE R21, `(.L_x_1213) ;  /* 0x0000000015087348 */ /* 0x000fea0003c00000 */
[----:B------:R-:W-:Y:S01]  /*4560*/  VOTE.ANY P0, P0 ;  /* 0x0000000000ff7806 */ /* 0x000fe20000000100 */
[----:B------:R-:W-:-:S12]  /*4570*/  ENDCOLLECTIVE ;  /* 0x000000000000791b */ /* 0x000fd80003800000 */
.L_x_1213:
[----:B------:R-:W-:Y:S05]  /*4580*/  BSYNC B1 ;  /* 0x0000000000017941 */ /* 0x000fea0003800000 */
.L_x_1212:
[----:B------:R-:W-:Y:S05]  /*4590*/  BRA `(.L_x_1214) ;  /* 0xffffffc800787947 */ /* 0x000fea000383ffff */
.L_x_1187:
[----:B------:R-:W-:Y:S01]  /*45a0*/  BSSY B1, `(.L_x_1215) ;  /* 0x0000006000017945 */ /* 0x000fe20003800000 */
[----:B------:R-:W-:Y:S01]  /*45b0*/  PLOP3.LUT P0, PT, P0, PT, PT, 0x8, 0x80 ;  /* 0x000000000080781c */ /* 0x000fe2000070e170 */
[----:B------:R-:W-:-:S12]  /*45c0*/  IMAD.MOV.U32 R21, RZ, RZ, -0x1 ;  /* 0xffffffffff157424 */ /* 0x000fd800078e00ff */
[----:B------:R-:W-:Y:S05]  /*45d0*/  WARPSYNC.COLLECTIVE R21, `(.L_x_1216) ;  /* 0x0000000015087348 */ /* 0x000fea0003c00000 */
[----:B------:R-:W-:Y:S01]  /*45e0*/  VOTE.ANY P0, P0 ;  /* 0x0000000000ff7806 */ /* 0x000fe20000000100 */
[----:B------:R-:W-:-:S12]  /*45f0*/  ENDCOLLECTIVE ;  /* 0x000000000000791b */ /* 0x000fd80003800000 */
.L_x_1216:
[----:B------:R-:W-:Y:S05]  /*4600*/  BSYNC B1 ;  /* 0x0000000000017941 */ /* 0x000fea0003800000 */
.L_x_1215:
[----:B------:R-:W-:Y:S05]  /*4610*/  BRA `(.L_x_1217) ;  /* 0xffffffc800cc7947 */ /* 0x000fea000383ffff */
.L_x_1189:
[----:B------:R-:W0:Y:S01]  /*4620*/  S2R R30, SR_GEMASK ;  /* 0x00000000001e7919 */ /* 0x000e220000003c00 */
[----:B------:R-:W-:Y:S01]  /*4630*/  BSSY B1, `(.L_x_1218) ;  /* 0x0000006000017945 */ /* 0x000fe20003800000 */
[----:B------:R-:W-:Y:S01]  /*4640*/  PLOP3.LUT P0, PT, P0, PT, PT, 0x8, 0x80 ;  /* 0x000000000080781c */ /* 0x000fe2000070e170 */
[----:B------:R-:W-:-:S12]  /*4650*/  IMAD.MOV.U32 R21, RZ, RZ, -0x1 ;  /* 0xffffffffff157424 */ /* 0x000fd800078e00ff */
[----:B0-----:R-:W-:Y:S05]  /*4660*/  WARPSYNC.COLLECTIVE R21, `(.L_x_1219) ;  /* 0x0000000015087348 */ /* 0x001fea0003c00000 */
[----:B------:R-:W-:Y:S01]  /*4670*/  VOTE.ANY R21, PT, P0 ;  /* 0x0000000000157806 */ /* 0x000fe200000e0100 */
[----:B0-----:R-:W-:Y:S06]  /*4680*/  ENDCOLLECTIVE ;  /* 0x000000000000791b */ /* 0x001fec0003800000 */
.L_x_1219:
[----:B------:R-:W-:Y:S05]  /*4690*/  BSYNC B1 ;  /* 0x0000000000017941 */ /* 0x000fea0003800000 */
.L_x_1218:
[----:B------:R-:W-:Y:S01]  /*46a0*/  LOP3.LUT R21, R21, 0x80000000, R30, 0xec, !PT ;  /* 0x8000000015157812 */ /* 0x000fe200078eec1e */
[----:B------:R-:W-:Y:S02]  /*46b0*/  IMAD.MOV.U32 R17, RZ, RZ, 0x1 ;  /* 0x00000001ff117424 */ /* 0x000fe400078e00ff */
[----:B------:R-:W-:Y:S02]  /*46c0*/  VIADD R41, R39, 0x2 ;  /* 0x0000000227297836 */ /* 0x000fe40000000000 */
[----:B------:R-:W-:Y:S02]  /*46d0*/  VIADD R16, R21, 0xffffffff ;  /* 0xffffffff15107836 */ /* 0x000fe40000000000 */
[C---:B------:R-:W-:Y:S02]  /*46e0*/  VIADD R43, R39.reuse, 0x4 ;  /* 0x00000004272b7836 */ /* 0x040fe40000000000 */
[----:B------:R-:W-:Y:S01]  /*46f0*/  VIADD R44, R39, 0x8 ;  /* 0x00000008272c7836 */ /* 0x000fe20000000000 */
[----:B------:R-:W-:Y:S01]  /*4700*/  LOP3.LUT R28, R21, R16, RZ, 0xc, !PT ;  /* 0x00000010151c7212 */ /* 0x000fe200078e0cff */
[----:B------:R-:W-:-:S02]  /*4710*/  IMAD.MOV.U32 R16, RZ, RZ, R27 ;  /* 0x000000ffff107224 */ /* 0x000fc400078e001b */
[----:B------:R-:W-:Y:S01]  /*4720*/  IMAD.MOV.U32 R21, RZ, RZ, -0x1 ;  /* 0xffffffffff157424 */ /* 0x000fe200078e00ff */
[----:B------:R0:W1:Y:S01]  /*4730*/  POPC R20, R28 ;  /* 0x0000001c00147309 */ /* 0x0000620000000000 */
[----:B------:R-:W-:-:S07]  /*4740*/  VIADD R45, R39, 0x10 ;  /* 0x00000010272d7836 */ /* 0x000fce0000000000 */
[----:B01----:R-:W-:Y:S05]  /*4750*/  WARPSYNC.COLLECTIVE R21, `(.L_x_1220) ;  /* 0x0000000015087348 */ /* 0x003fea0003c00000 */
[----:B-1----:R1:W2:Y:S02]  /*4760*/  SHFL.DOWN P3, R22, R16, R17, R20 ;  /* 0x0800001110167389 */ /* 0x0022a40000060014 */
[----:B012---:R-:W-:Y:S05]  /*4770*/  ENDCOLLECTIVE ;  /* 0x000000000000791b */ /* 0x007fea0003800000 */
.L_x_1220:
[-C--:B------:R-:W-:Y:S02]  /*4780*/  ISETP.GE.AND P0, PT, R39, R20.reuse, PT ;  /* 0x000000142700720c */ /* 0x080fe40003f06270 */
[-C--:B------:R-:W-:Y:S01]  /*4790*/  ISETP.GT.AND P2, PT, R45, R20.reuse, PT ;  /* 0x000000142d00720c */ /* 0x080fe20003f44270 */
        /* <DEDUP_REMOVED lines=8> */
.L_x_1221:
        /* <DEDUP_REMOVED lines=8> */
.L_x_1222:
[----:B------:R-:W-:Y:S01]  /*48a0*/  IMAD.MOV.U32 R17, RZ, RZ, 0x8 ;  /* 0x00000008ff117424 */ /* 0x000fe200078e00ff */
[----:B------:R-:W-:Y:S02]  /*48b0*/  SEL R22, R22, RZ, !P0 ;  /* 0x000000ff16167207 */ /* 0x000fe40004000000 */
[----:B------:R-:W-:-:S03]  /*48c0*/  ISETP.GT.AND P0, PT, R44, R20, PT ;  /* 0x000000142c00720c */ /* 0x000fc60003f04270 */
[----:B------:R-:W-:Y:S02]  /*48d0*/  IMAD.IADD R27, R29, 0x1, R22 ;  /* 0x000000011d1b7824 */ /* 0x000fe400078e0216 */
[----:B------:R-:W0:Y:S02]  /*48e0*/  LDC.64 R28, c[0x0][0x390] ;  /* 0x0000e400ff1c7b82 */ /* 0x000e240000000a00 */
[----:B------:R-:W-:-:S07]  /*48f0*/  IMAD.MOV.U32 R16, RZ, RZ, R27 ;  /* 0x000000ffff107224 */ /* 0x000fce00078e001b */
[----:B0-----:R-:W-:Y:S05]  /*4900*/  WARPSYNC.COLLECTIVE R21, `(.L_x_1223) ;  /* 0x0000000015087348 */ /* 0x001fea0003c00000 */
[----:B------:R1:W2:Y:S02]  /*4910*/  SHFL.DOWN P3, R22, R16, R17, R20 ;  /* 0x0800001110167389 */ /* 0x0002a40000060014 */
[----:B012---:R-:W-:Y:S05]  /*4920*/  ENDCOLLECTIVE ;  /* 0x000000000000791b */ /* 0x007fea0003800000 */
.L_x_1223:
[----:B------:R-:W-:Y:S01]  /*4930*/  IMAD.MOV.U32 R17, RZ, RZ, 0x10 ;  /* 0x00000010ff117424 */ /* 0x000fe200078e00ff */
[----:B------:R-:W-:Y:S02]  /*4940*/  SEL R22, R22, RZ, !P0 ;  /* 0x000000ff16167207 */ /* 0x000fe40004000000 */
[----:B------:R-:W-:-:S03]  /*4950*/  ISETP.NE.AND P0, PT, R26, 0x65, PT ;  /* 0x000000651a00780c */ /* 0x000fc60003f05270 */
[----:B------:R-:W-:-:S04]  /*4960*/  IMAD.IADD R47, R27, 0x1, R22 ;  /* 0x000000011b2f7824 */ /* 0x000fc800078e0216 */
[----:B------:R-:W-:-:S07]  /*4970*/  IMAD.MOV.U32 R16, RZ, RZ, R47 ;  /* 0x000000ffff107224 */ /* 0x000fce00078e002f */
[----:B------:R-:W-:Y:S05]  /*4980*/  WARPSYNC.COLLECTIVE R21, `(.L_x_1224) ;  /* 0x0000000015087348 */ /* 0x000fea0003c00000 */
[----:B------:R0:W1:Y:S02]  /*4990*/  SHFL.DOWN P3, R22, R16, R17, R20 ;  /* 0x0800001110167389 */ /* 0x0000640000060014 */
[----:B01----:R-:W-:Y:S05]  /*49a0*/  ENDCOLLECTIVE ;  /* 0x000000000000791b */ /* 0x003fea0003800000 */
.L_x_1224:
[----:B------:R-:W-:Y:S05]  /*49b0*/  WARPSYNC.COLLECTIVE R21, `(.L_x_1225) ;  /* 0x0000000015087348 */ /* 0x000fea0003c00000 */
[----:B------:R-:W-:Y:S01]  /*49c0*/  VOTE.ALL P0, P0 ;  /* 0x0000000000ff7806 */ /* 0x000fe20000000000 */
[----:B------:R-:W-:-:S12]  /*49d0*/  ENDCOLLECTIVE ;  /* 0x000000000000791b */ /* 0x000fd80003800000 */
.L_x_1225:
[----:B------:R-:W-:Y:S02]  /*49e0*/  IADD3 R28, P3, PT, R28, 0x100, RZ ;  /* 0x000001001c1c7810 */ /* 0x000fe40007f7e0ff */
[----:B------:R-:W-:-:S03]  /*49f0*/  SEL R22, R22, RZ, !P2 ;  /* 0x000000ff16167207 */ /* 0x000fc60005000000 */
[----:B------:R-:W-:Y:S02]  /*4a00*/  IMAD.X R3, RZ, RZ, R29, P3 ;  /* 0x000000ffff037224 */ /* 0x000fe400018e061d */
[----:B------:R-:W-:Y:S01]  /*4a10*/  IMAD.IADD R46, R47, 0x1, R22 ;  /* 0x000000012f2e7824 */ /* 0x000fe200078e0216 */
[----:B------:R-:W-:Y:S06]  /*4a20*/  BRA `(.L_x_1226) ;  /* 0xffffffc800647947 */ /* 0x000fec000383ffff */
.L_x_1191:
[----:B------:R-:W-:Y:S01]  /*4a30*/  BSSY B1, `(.L_x_1227) ;  /* 0x0000006000017945 */ /* 0x000fe20003800000 */
[----:B------:R-:W-:Y:S01]  /*4a40*/  PLOP3.LUT P0, PT, P0, PT, PT, 0x8, 0x80 ;  /* 0x000000000080781c */ /* 0x000fe2000070e170 */
[----:B------:R-:W-:-:S12]  /*4a50*/  IMAD.MOV.U32 R21, RZ, RZ, -0x1 ;  /* 0xffffffffff157424 */ /* 0x000fd800078e00ff */
[----:B------:R-:W-:Y:S05]  /*4a60*/  WARPSYNC.COLLECTIVE R21, `(.L_x_1228) ;  /* 0x0000000015087348 */ /* 0x000fea0003c00000 */
[----:B------:R-:W-:Y:S01]  /*4a70*/  VOTE.ANY P0, P0 ;  /* 0x0000000000ff7806 */ /* 0x000fe20000000100 */
[----:B------:R-:W-:-:S12]  /*4a80*/  ENDCOLLECTIVE ;  /* 0x000000000000791b */ /* 0x000fd80003800000 */
.L_x_1228:
[----:B------:R-:W-:Y:S05]  /*4a90*/  BSYNC B1 ;  /* 0x0000000000017941 */ /* 0x000fea0003800000 */
.L_x_1227:
[----:B------:R-:W-:Y:S05]  /*4aa0*/  BRA `(.L_x_1229) ;  /* 0xffffffc800747947 */ /* 0x000fea000383ffff */
.L_x_1193:
[----:B------:R-:W-:Y:S01]  /*4ab0*/  BSSY B1, `(.L_x_1230) ;  /* 0x0000006000017945 */ /* 0x000fe20003800000 */
[----:B------:R-:W-:Y:S01]  /*4ac0*/  PLOP3.LUT P0, PT, P0, PT, PT, 0x8, 0x80 ;  /* 0x000000000080781c */ /* 0x000fe2000070e170 */
[----:B------:R-:W-:-:S12]  /*4ad0*/  IMAD.MOV.U32 R21, RZ, RZ, -0x1 ;  /* 0xffffffffff157424 */ /* 0x000fd800078e00ff */
[----:B------:R-:W-:Y:S05]  /*4ae0*/  WARPSYNC.COLLECTIVE R21, `(.L_x_1231) ;  /* 0x0000000015087348 */ /* 0x000fea0003c00000 */
[----:B------:R-:W-:Y:S01]  /*4af0*/  VOTE.ANY P0, P0 ;  /* 0x0000000000ff7806 */ /* 0x000fe20000000100 */
[----:B------:R-:W-:-:S12]  /*4b00*/  ENDCOLLECTIVE ;  /* 0x000000000000791b */ /* 0x000fd80003800000 */
.L_x_1231:
[----:B------:R-:W-:Y:S05]  /*4b10*/  BSYNC B1 ;  /* 0x0000000000017941 */ /* 0x000fea0003800000 */
.L_x_1230:
[----:B------:R-:W-:Y:S05]  /*4b20*/  BRA `(.L_x_1232) ;  /* 0xffffffc800c87947 */ /* 0x000fea000383ffff */
.L_x_1195:
[----:B------:R-:W-:Y:S01]  /*4b30*/  BSSY B1, `(.L_x_1233) ;  /* 0x0000006000017945 */ /* 0x000fe20003800000 */
[----:B------:R-:W-:Y:S01]  /*4b40*/  PLOP3.LUT P0, PT, P0, PT, PT, 0x8, 0x80 ;  /* 0x000000000080781c */ /* 0x000fe2000070e170 */
[----:B------:R-:W-:-:S12]  /*4b50*/  IMAD.MOV.U32 R21, RZ, RZ, -0x1 ;  /* 0xffffffffff157424 */ /* 0x000fd800078e00ff */
[----:B------:R-:W-:Y:S05]  /*4b60*/  WARPSYNC.COLLECTIVE R21, `(.L_x_1234) ;  /* 0x0000000015087348 */ /* 0x000fea0003c00000 */
[----:B------:R-:W-:Y:S01]  /*4b70*/  VOTE.ANY R21, PT, P0 ;  /* 0x0000000000157806 */ /* 0x000fe200000e0100 */
[----:B------:R-:W-:Y:S06]  /*4b80*/  ENDCOLLECTIVE ;  /* 0x000000000000791b */ /* 0x000fec0003800000 */
.L_x_1234:
[----:B------:R-:W-:Y:S05]  /*4b90*/  BSYNC B1 ;  /* 0x0000000000017941 */ /* 0x000fea0003800000 */
.L_x_1233:
        /* <DEDUP_REMOVED lines=11> */
.L_x_1235:
        /* <DEDUP_REMOVED lines=9> */
.L_x_1236:
        /* <DEDUP_REMOVED lines=8> */
.L_x_1237:
        /* <DEDUP_REMOVED lines=8> */
.L_x_1238:
        /* <DEDUP_REMOVED lines=8> */
.L_x_1239:
[----:B------:R-:W-:Y:S02]  /*4e60*/  SEL R22, R22, RZ, !P0 ;  /* 0x000000ff16167207 */ /* 0x000fe40004000000 */
[----:B------:R-:W-:Y:S02]  /*4e70*/  ISETP.NE.AND P0, PT, R26, 0x65, PT ;  /* 0x000000651a00780c */ /* 0x000fe40003f05270 */
[----:B------:R-:W-:-:S11]  /*4e80*/  IADD3 R46, PT, PT, R47, R22, R46 ;  /* 0x000000162f2e7210 */ /* 0x000fd60007ffe02e */
[----:B------:R-:W-:Y:S05]  /*4e90*/  WARPSYNC.COLLECTIVE R21, `(.L_x_1240) ;  /* 0x0000000015087348 */ /* 0x000fea0003c00000 */
[----:B------:R-:W-:Y:S01]  /*4ea0*/  VOTE.ALL P0, P0 ;  /* 0x0000000000ff7806 */ /* 0x000fe20000000000 */
[----:B------:R-:W-:-:S12]  /*4eb0*/  ENDCOLLECTIVE ;  /* 0x000000000000791b */ /* 0x000fd80003800000 */
.L_x_1240:
[----:B------:R-:W-:Y:S05]  /*4ec0*/  BRA `(.L_x_1241) ;  /* 0xffffffc800607947 */ /* 0x000fea000383ffff */
.L_x_1200:
[----:B------:R-:W-:Y:S01]  /*4ed0*/  BSSY B0, `(.L_x_1242) ;  /* 0x0000006000007945 */ /* 0x000fe20003800000 */
[----:B------:R-:W-:Y:S01]  /*4ee0*/  PLOP3.LUT P0, PT, P0, PT, PT, 0x8, 0x80 ;  /* 0x000000000080781c */ /* 0x000fe2000070e170 */
[----:B------:R-:W-:-:S12]  /*4ef0*/  IMAD.MOV.U32 R21, RZ, RZ, -0x1 ;  /* 0xffffffffff157424 */ /* 0x000fd800078e00ff */
[----:B------:R-:W-:Y:S05]  /*4f00*/  WARPSYNC.COLLECTIVE R21, `(.L_x_1243) ;  /* 0x0000000015087348 */ /* 0x000fea0003c00000 */
[----:B------:R-:W-:Y:S01]  /*4f10*/  VOTE.ANY P0, P0 ;  /* 0x0000000000ff7806 */ /* 0x000fe20000000100 */
[----:B------:R-:W-:-:S12]  /*4f20*/  ENDCOLLECTIVE ;  /* 0x000000000000791b */ /* 0x000fd80003800000 */
.L_x_1243:
[----:B------:R-:W-:Y:S05]  /*4f30*/  BSYNC B0 ;  /* 0x0000000000007941 */ /* 0x000fea0003800000 */
.L_x_1242:
[----:B------:R-:W-:Y:S05]  /*4f40*/  BRA `(.L_x_1244) ;  /* 0xffffffe000987947 */ /* 0x000fea000383ffff */
.L_x_1202:
[----:B------:R-:W-:Y:S01]  /*4f50*/  BSSY B0, `(.L_x_1245) ;  /* 0x0000006000007945 */ /* 0x000fe20003800000 */
[----:B------:R-:W-:Y:S01]  /*4f60*/  PLOP3.LUT P0, PT, P0, PT, PT, 0x8, 0x80 ;  /* 0x000000000080781c */ /* 0x000fe2000070e170 */
[----:B------:R-:W-:-:S12]  /*4f70*/  IMAD.MOV.U32 R21, RZ, RZ, -0x1 ;  /* 0xffffffffff157424 */ /* 0x000fd800078e00ff */
[----:B------:R-:W-:Y:S05]  /*4f80*/  WARPSYNC.COLLECTIVE R21, `(.L_x_1246) ;  /* 0x0000000015087348 */ /* 0x000fea0003c00000 */
[----:B------:R-:W-:Y:S01]  /*4f90*/  VOTE.ANY P0, P0 ;  /* 0x0000000000ff7806 */ /* 0x000fe20000000100 */
[----:B------:R-:W-:-:S12]  /*4fa0*/  ENDCOLLECTIVE ;  /* 0x000000000000791b */ /* 0x000fd80003800000 */
.L_x_1246:
[----:B------:R-:W-:Y:S05]  /*4fb0*/  BSYNC B0 ;  /* 0x0000000000007941 */ /* 0x000fea0003800000 */
.L_x_1245:
[----:B------:R-:W-:Y:S05]  /*4fc0*/  BRA `(.L_x_1247) ;  /* 0xffffffe000ec7947 */ /* 0x000fea000383ffff */
.L_x_1204:
[----:B------:R-:W0:Y:S01]  /*4fd0*/  S2R R26, SR_GEMASK ;  /* 0x00000000001a7919 */ /* 0x000e220000003c00 */
[----:B------:R-:W-:Y:S01]  /*4fe0*/  BSSY B0, `(.L_x_1248) ;  /* 0x0000006000007945 */ /* 0x000fe20003800000 */
[----:B------:R-:W-:Y:S01]  /*4ff0*/  PLOP3.LUT P0, PT, P0, PT, PT, 0x8, 0x80 ;  /* 0x000000000080781c */ /* 0x000fe2000070e170 */
[----:B------:R-:W-:-:S12]  /*5000*/  IMAD.MOV.U32 R21, RZ, RZ, -0x1 ;  /* 0xffffffffff157424 */ /* 0x000fd800078e00ff */
[----:B0-----:R-:W-:Y:S05]  /*5010*/  WARPSYNC.COLLECTIVE R21, `(.L_x_1249) ;  /* 0x0000000015087348 */ /* 0x001fea0003c00000 */
[----:B------:R-:W-:Y:S01]  /*5020*/  VOTE.ANY R21, PT, P0 ;  /* 0x0000000000157806 */ /* 0x000fe200000e0100 */
[----:B0-----:R-:W-:Y:S06]  /*5030*/  ENDCOLLECTIVE ;  /* 0x000000000000791b */ /* 0x001fec0003800000 */
.L_x_1249:
[----:B------:R-:W-:Y:S05]  /*5040*/  BSYNC B0 ;  /* 0x0000000000007941 */ /* 0x000fea0003800000 */
.L_x_1248:
[----:B------:R-:W-:Y:S01]  /*5050*/  LOP3.LUT R21, R21, 0x80000000, R26, 0xec, !PT ;  /* 0x8000000015157812 */ /* 0x000fe200078eec1a */
[----:B------:R-:W-:-:S04]  /*5060*/  IMAD.MOV.U32 R17, RZ, RZ, 0x1 ;  /* 0x00000001ff117424 */ /* 0x000fc800078e00ff */
        /* <DEDUP_REMOVED lines=8> */
.L_x_1250:
[----:B------:R-:W-:Y:S01]  /*50f0*/  ISETP.GE.AND P0, PT, R38, R20, PT ;  /* 0x000000142600720c */ /* 0x000fe20003f06270 */
[----:B------:R-:W-:-:S03]  /*5100*/  IMAD.MOV.U32 R17, RZ, RZ, 0x2 ;  /* 0x00000002ff117424 */ /* 0x000fc600078e00ff */
[----:B------:R-:W-:-:S05]  /*5110*/  SEL R22, R22, RZ, !P0 ;  /* 0x000000ff16167207 */ /* 0x000fca0004000000 */
[----:B------:R-:W-:Y:S02]  /*5120*/  IMAD.IADD R43, R22, 0x1, R19 ;  /* 0x00000001162b7824 */ /* 0x000fe400078e0213 */
[----:B------:R-:W-:Y:S02]  /*5130*/  VIADD R19, R38, 0x2 ;  /* 0x0000000226137836 */ /* 0x000fe40000000000 */
[----:B------:R-:W-:-:S03]  /*5140*/  IMAD.MOV.U32 R16, RZ, RZ, R43 ;  /* 0x000000ffff107224 */ /* 0x000fc600078e002b */
[----:B------:R-:W-:Y:S01]  /*5150*/  ISETP.GT.AND P0, PT, R19, R20, PT ;  /* 0x000000141300720c */ /* 0x000fe20003f04270 */
[----:B------:R-:W-:-:S12]  /*5160*/  VIADD R19, R38, 0x4 ;  /* 0x0000000426137836 */ /* 0x000fd80000000000 */
[----:B------:R-:W-:Y:S05]  /*5170*/  WARPSYNC.COLLECTIVE R21, `(.L_x_1251) ;  /* 0x0000000015087348 */ /* 0x000fea0003c00000 */
[----:B------:R0:W1:Y:S02]  /*5180*/  SHFL.DOWN P3, R22, R16, R17, R20 ;  /* 0x0800001110167389 */ /* 0x0000640000060014 */
[----:B01----:R-:W-:Y:S05]  /*5190*/  ENDCOLLECTIVE ;  /* 0x000000000000791b */ /* 0x003fea0003800000 */
.L_x_1251:
[----:B------:R-:W-:Y:S01]  /*51a0*/  IMAD.MOV.U32 R17, RZ, RZ, 0x4 ;  /* 0x00000004ff117424 */ /* 0x000fe200078e00ff */
[----:B------:R-:W-:Y:S02]  /*51b0*/  SEL R22, R22, RZ, !P0 ;  /* 0x000000ff16167207 */ /* 0x000fe40004000000 */
[----:B------:R-:W-:-:S03]  /*51c0*/  ISETP.GT.AND P0, PT, R19, R20, PT ;  /* 0x000000141300720c */ /* 0x000fc60003f04270 */
[----:B------:R-:W-:Y:S02]  /*51d0*/  IMAD.IADD R45, R43, 0x1, R22 ;  /* 0x000000012b2d7824 */ /* 0x000fe400078e0216 */
[----:B------:R-:W-:Y:S02]  /*51e0*/  VIADD R43, R38, 0x8 ;  /* 0x00000008262b7836 */ /* 0x000fe40000000000 */
[----:B------:R-:W-:-:S07]  /*51f0*/  IMAD.MOV.U32 R16, RZ, RZ, R45 ;  /* 0x000000ffff107224 */ /* 0x000fce00078e002d */
[----:B------:R-:W-:Y:S05]  /*5200*/  WARPSYNC.COLLECTIVE R21, `(.L_x_1252) ;  /* 0x0000000015087348 */ /* 0x000fea0003c00000 */
[----:B------:R0:W1:Y:S02]  /*5210*/  SHFL.DOWN P3, R22, R16, R17, R20 ;  /* 0x0800001110167389 */ /* 0x0000640000060014 */
[----:B01----:R-:W-:Y:S05]  /*5220*/  ENDCOLLECTIVE ;  /* 0x000000000000791b */ /* 0x003fea0003800000 */
.L_x_1252:
        /* <DEDUP_REMOVED lines=9> */
.L_x_1253:
[----:B------:R-:W-:Y:S01]  /*52c0*/  IMAD.MOV.U32 R17, RZ, RZ, 0x10 ;  /* 0x00000010ff117424 */ /* 0x000fe200078e00ff */
[----:B------:R-:W-:Y:S02]  /*52d0*/  SEL R22, R22, RZ, !P0 ;  /* 0x000000ff16167207 */ /* 0x000fe40004000000 */
[----:B------:R-:W-:-:S03]  /*52e0*/  ISETP.NE.AND P0, PT, R18, 0x65, PT ;  /* 0x000000651200780c */ /* 0x000fc60003f05270 */
[----:B------:R-:W-:Y:S02]  /*52f0*/  IMAD.IADD R43, R19, 0x1, R22 ;  /* 0x00000001132b7824 */ /* 0x000fe400078e0216 */
[----:B------:R-:W-:Y:S02]  /*5300*/  VIADD R19, R38, 0x10 ;  /* 0x0000001026137836 */ /* 0x000fe40000000000 */
[----:B------:R-:W-:-:S03]  /*5310*/  IMAD.MOV.U32 R16, RZ, RZ, R43 ;  /* 0x000000ffff107224 */ /* 0x000fc600078e002b */
[----:B------:R-:W-:-:S13]  /*5320*/  ISETP.GT.AND P2, PT, R19, R20, PT ;  /* 0x000000141300720c */ /* 0x000fda0003f44270 */
[----:B------:R-:W-:Y:S05]  /*5330*/  WARPSYNC.COLLECTIVE R21, `(.L_x_1254) ;  /* 0x0000000015087348 */ /* 0x000fea0003c00000 */
[----:B------:R0:W1:Y:S02]  /*5340*/  SHFL.DOWN P3, R22, R16, R17, R20 ;  /* 0x0800001110167389 */ /* 0x0000640000060014 */
[----:B01----:R-:W-:Y:S05]  /*5350*/  ENDCOLLECTIVE ;  /* 0x000000000000791b */ /* 0x003fea0003800000 */
.L_x_1254:
[----:B------:R-:W-:Y:S05]  /*5360*/  WARPSYNC.COLLECTIVE R21, `(.L_x_1255) ;  /* 0x0000000015087348 */ /* 0x000fea0003c00000 */
[----:B------:R-:W-:Y:S01]  /*5370*/  VOTE.ALL P0, P0 ;  /* 0x0000000000ff7806 */ /* 0x000fe20000000000 */
[----:B------:R-:W-:-:S12]  /*5380*/  ENDCOLLECTIVE ;  /* 0x000000000000791b */ /* 0x000fd80003800000 */
.L_x_1255:
[----:B------:R-:W-:Y:S02]  /*5390*/  IADD3 R44, P3, PT, R44, 0x100, RZ ;  /* 0x000001002c2c7810 */ /* 0x000fe40007f7e0ff */
[----:B------:R-:W-:-:S03]  /*53a0*/  SEL R22, R22, RZ, !P2 ;  /* 0x000000ff16167207 */ /* 0x000fc60005000000 */
[----:B------:R-:W-:Y:S02]  /*53b0*/  IMAD.X R45, RZ, RZ, R45, P3 ;  /* 0x000000ffff2d7224 */ /* 0x000fe400018e062d */
[----:B------:R-:W-:Y:S01]  /*53c0*/  IMAD.IADD R46, R43, 0x1, R22 ;  /* 0x000000012b2e7824 */ /* 0x000fe200078e0216 */
[----:B------:R-:W-:Y:S06]  /*53d0*/  BRA `(.L_x_1256) ;  /* 0xffffffe000847947 */ /* 0x000fec000383ffff */
.L_x_1206:
[----:B------:R-:W-:Y:S01]  /*53e0*/  BSSY B0, `(.L_x_1257) ;  /* 0x0000006000007945 */ /* 0x000fe20003800000 */
[----:B------:R-:W-:Y:S01]  /*53f0*/  PLOP3.LUT P0, PT, P0, PT, PT, 0x8, 0x80 ;  /* 0x000000000080781c */ /* 0x000fe2000070e170 */
[----:B------:R-:W-:-:S12]  /*5400*/  IMAD.MOV.U32 R21, RZ, RZ, -0x1 ;  /* 0xffffffffff157424 */ /* 0x000fd800078e00ff */
[----:B------:R-:W-:Y:S05]  /*5410*/  WARPSYNC.COLLECTIVE R21, `(.L_x_1258) ;  /* 0x0000000015087348 */ /* 0x000fea0003c00000 */
[----:B------:R-:W-:Y:S01]  /*5420*/  VOTE.ANY P0, P0 ;  /* 0x0000000000ff7806 */ /* 0x000fe20000000100 */
[----:B------:R-:W-:-:S12]  /*5430*/  ENDCOLLECTIVE ;  /* 0x000000000000791b */ /* 0x000fd80003800000 */
.L_x_1258:
[----:B------:R-:W-:Y:S05]  /*5440*/  BSYNC B0 ;  /* 0x0000000000007941 */ /* 0x000fea0003800000 */
.L_x_1257:
[----:B------:R-:W-:Y:S05]  /*5450*/  BRA `(.L_x_1259) ;  /* 0xffffffe0008c7947 */ /* 0x000fea000383ffff */
.L_x_1208:
[----:B------:R-:W-:Y:S01]  /*5460*/  BSSY B0, `(.L_x_1260) ;  /* 0x0000006000007945 */ /* 0x000fe20003800000 */
[----:B------:R-:W-:Y:S01]  /*5470*/  PLOP3.LUT P0, PT, P0, PT, PT, 0x8, 0x80 ;  /* 0x000000000080781c */ /* 0x000fe2000070e170 */
[----:B------:R-:W-:-:S12]  /*5480*/  IMAD.MOV.U32 R21, RZ, RZ, -0x1 ;  /* 0xffffffffff157424 */ /* 0x000fd800078e00ff */
[----:B------:R-:W-:Y:S05]  /*5490*/  WARPSYNC.COLLECTIVE R21, `(.L_x_1261) ;  /* 0x0000000015087348 */ /* 0x000fea0003c00000 */
[----:B------:R-:W-:Y:S01]  /*54a0*/  VOTE.ANY P0, P0 ;  /* 0x0000000000ff7806 */ /* 0x000fe20000000100 */
[----:B------:R-:W-:-:S12]  /*54b0*/  ENDCOLLECTIVE ;  /* 0x000000000000791b */ /* 0x000fd80003800000 */
.L_x_1261:
[----:B------:R-:W-:Y:S05]  /*54c0*/  BSYNC B0 ;  /* 0x0000000000007941 */ /* 0x000fea0003800000 */
.L_x_1260:
[----:B------:R-:W-:Y:S05]  /*54d0*/  BRA `(.L_x_1262) ;  /* 0xffffffe000e07947 */ /* 0x000fea000383ffff */
.L_x_1210:
[----:B------:R-:W-:Y:S01]  /*54e0*/  BSSY B0, `(.L_x_1263) ;  /* 0x0000006000007945 */ /* 0x000fe20003800000 */
[----:B------:R-:W-:Y:S01]  /*54f0*/  PLOP3.LUT P0, PT, P0, PT, PT, 0x8, 0x80 ;  /* 0x000000000080781c */ /* 0x000fe2000070e170 */
[----:B------:R-:W-:-:S12]  /*5500*/  IMAD.MOV.U32 R21, RZ, RZ, -0x1 ;  /* 0xffffffffff157424 */ /* 0x000fd800078e00ff */
[----:B------:R-:W-:Y:S05]  /*5510*/  WARPSYNC.COLLECTIVE R21, `(.L_x_1264) ;  /* 0x0000000015087348 */ /* 0x000fea0003c00000 */
[----:B------:R-:W-:Y:S01]  /*5520*/  VOTE.ANY R21, PT, P0 ;  /* 0x0000000000157806 */ /* 0x000fe200000e0100 */
[----:B------:R-:W-:Y:S06]  /*5530*/  ENDCOLLECTIVE ;  /* 0x000000000000791b */ /* 0x000fec0003800000 */
.L_x_1264:
[----:B------:R-:W-:Y:S05]  /*5540*/  BSYNC B0 ;  /* 0x0000000000007941 */ /* 0x000fea0003800000 */
.L_x_1263:
        /* <DEDUP_REMOVED lines=11> */
.L_x_1265:
        /* <DEDUP_REMOVED lines=11> */
.L_x_1266:
        /* <DEDUP_REMOVED lines=9> */
.L_x_1267:
        /* <DEDUP_REMOVED lines=8> */
.L_x_1268:
        /* <DEDUP_REMOVED lines=9> */
.L_x_1269:
[----:B------:R-:W-:Y:S02]  /*5850*/  SEL R22, R22, RZ, !P0 ;  /* 0x000000ff16167207 */ /* 0x000fe40004000000 */
[----:B------:R-:W-:Y:S02]  /*5860*/  ISETP.NE.AND P0, PT, R18, 0x65, PT ;  /* 0x000000651200780c */ /* 0x000fe40003f05270 */
[----:B------:R-:W-:-:S11]  /*5870*/  IADD3 R46, PT, PT, R47, R22, R46 ;  /* 0x000000162f2e7210 */ /* 0x000fd60007ffe02e */
[----:B------:R-:W-:Y:S05]  /*5880*/  WARPSYNC.COLLECTIVE R21, `(.L_x_1270) ;  /* 0x0000000015087348 */ /* 0x000fea0003c00000 */
[----:B------:R-:W-:Y:S01]  /*5890*/  VOTE.ALL P0, P0 ;  /* 0x0000000000ff7806 */ /* 0x000fe20000000000 */
[----:B------:R-:W-:-:S12]  /*58a0*/  ENDCOLLECTIVE ;  /* 0x000000000000791b */ /* 0x000fd80003800000 */
.L_x_1270:
[----:B------:R-:W-:Y:S05]  /*58b0*/  BRA `(.L_x_1271) ;  /* 0xffffffe000787947 */ /* 0x000fea000383ffff */
.L_x_1272:
        /* <DEDUP_REMOVED lines=12> */
.L_x_3739:


//--------------------- .text._ZN3cub18CUB_300001_SM_10006detail4scan16DeviceScanKernelINS2_10policy_hubIiiimN4cuda3std3__44plusIvEEE10Policy1000EN6thrust24THRUST_300001_SM_1000_NS6detail15normal_iteratorINSD_10device_ptrIiEEEESI_NS0_13ScanTileStateIiLb1EEES9_NS0_8NullTypeEmiLb0ESL_EEvT0_T1_T2_iT3_T4_T5_ --------------------------
	.section	.text._ZN3cub18CUB_300001_SM_10006detail4scan16DeviceScanKernelINS2_10policy_hubIiiimN4cuda3std3__44plusIvEEE10Policy1000EN6thrust24THRUST_300001_SM_1000_NS6detail15normal_iteratorINSD_10device_ptrIiEEEESI_NS0_13ScanTileStateIiLb1EEES9_NS0_8NullTypeEmiLb0ESL_EEvT0_T1_T2_iT3_T4_T5_,"ax",@progbits
	.align	128
        .global         _ZN3cub18CUB_300001_SM_10006detail4scan16DeviceScanKernelINS2_10policy_hubIiiimN4cuda3std3__44plusIvEEE10Policy1000EN6thrust24THRUST_300001_SM_1000_NS6detail15normal_iteratorINSD_10device_ptrIiEEEESI_NS0_13ScanTileStateIiLb1EEES9_NS0_8NullTypeEmiLb0ESL_EEvT0_T1_T2_iT3_T4_T5_
        .type           _ZN3cub18CUB_300001_SM_10006detail4scan16DeviceScanKernelINS2_10policy_hubIiiimN4cuda3std3__44plusIvEEE10Policy1000EN6thrust24THRUST_300001_SM_1000_NS6detail15normal_iteratorINSD_10device_ptrIiEEEESI_NS0_13ScanTileStateIiLb1EEES9_NS0_8NullTypeEmiLb0ESL_EEvT0_T1_T2_iT3_T4_T5_,@function
        .size           _ZN3cub18CUB_300001_SM_10006detail4scan16DeviceScanKernelINS2_10policy_hubIiiimN4cuda3std3__44plusIvEEE10Policy1000EN6thrust24THRUST_300001_SM_1000_NS6detail15normal_iteratorINSD_10device_ptrIiEEEESI_NS0_13ScanTileStateIiLb1EEES9_NS0_8NullTypeEmiLb0ESL_EEvT0_T1_T2_iT3_T4_T5_,(.L_x_3740 - _ZN3cub18CUB_300001_SM_10006detail4scan16DeviceScanKernelINS2_10policy_hubIiiimN4cuda3std3__44plusIvEEE10Policy1000EN6thrust24THRUST_300001_SM_1000_NS6detail15normal_iteratorINSD_10device_ptrIiEEEESI_NS0_13ScanTileStateIiLb1EEES9_NS0_8NullTypeEmiLb0ESL_EEvT0_T1_T2_iT3_T4_T5_)
        .other          _ZN3cub18CUB_300001_SM_10006detail4scan16DeviceScanKernelINS2_10policy_hubIiiimN4cuda3std3__44plusIvEEE10Policy1000EN6thrust24THRUST_300001_SM_1000_NS6detail15normal_iteratorINSD_10device_ptrIiEEEESI_NS0_13ScanTileStateIiLb1EEES9_NS0_8NullTypeEmiLb0ESL_EEvT0_T1_T2_iT3_T4_T5_,@"STO_CUDA_ENTRY STV_DEFAULT"
_ZN3cub18CUB_300001_SM_10006detail4scan16DeviceScanKernelINS2_10policy_hubIiiimN4cuda3std3__44plusIvEEE10Policy1000EN6thrust24THRUST_300001_SM_1000_NS6detail15normal_iteratorINSD_10device_ptrIiEEEESI_NS0_13ScanTileStateIiLb1EEES9_NS0_8NullTypeEmiLb0ESL_EEvT0_T1_T2_iT3_T4_T5_:
.text._ZN3cub18CUB_300001_SM_10006detail4scan16DeviceScanKernelINS2_10policy_hubIiiimN4cuda3std3__44plusIvEEE10Policy1000EN6thrust24THRUST_300001_SM_1000_NS6detail15normal_iteratorINSD_10device_ptrIiEEEESI_NS0_13ScanTileStateIiLb1EEES9_NS0_8NullTypeEmiLb0ESL_EEvT0_T1_T2_iT3_T4_T5_:
[----:B------:R-:W-:Y:S08]  /*0000*/  LDC R1, c[0x0][0x37c] ;  /* 0x0000df00ff017b82 */ /* 0x000ff00000000800 */
[----:B------:R-:W0:Y:S01]  /*0010*/  S2UR UR6, SR_CTAID.X ;  /* 0x00000000000679c3 */ /* 0x000e220000002500 */
[----:B------:R-:W0:Y:S01]  /*0020*/  LDCU UR4, c[0x0][0x398] ;  /* 0x00007300ff0477ac */ /* 0x000e220008000800 */
[----:B------:R-:W1:Y:S01]  /*0030*/  LDCU.64 UR8, c[0x0][0x3a0] ;  /* 0x00007400ff0877ac */ /* 0x000e620008000a00 */
[----:B------:R-:W2:Y:S01]  /*0040*/  LDCU.64 UR12, c[0x0][0x358] ;  /* 0x00006b00ff0c77ac */ /* 0x000ea20008000a00 */
[----:B0-----:R-:W-:-:S04]  /*0050*/  UIADD3 UR6, UPT, UPT, UR6, UR4, URZ ;  /* 0x0000000406067290 */ /* 0x001fc8000fffe0ff */
[----:B------:R-:W-:-:S04]  /*0060*/  UIMAD.WIDE UR10, UR6, 0x1ee0, URZ ;  /* 0x00001ee0060a78a5 */ /* 0x000fc8000f8e02ff */
[----:B-1----:R-:W-:-:S04]  /*0070*/  UIADD3 UR7, UP0, UPT, -UR10, UR8, URZ ;  /* 0x000000080a077290 */ /* 0x002fc8000ff1e1ff */
[----:B------:R-:W-:Y:S02]  /*0080*/  UIADD3.X UR4, UPT, UPT, ~UR11, UR9, URZ, UP0, !UPT ;  /* 0x000000090b047290 */ /* 0x000fe400087fe5ff */
[----:B------:R-:W-:-:S04]  /*0090*/  UISETP.GE.U32.AND UP0, UPT, UR7, 0x1ee1, UPT ;  /* 0x00001ee10700788c */ /* 0x000fc8000bf06070 */
[----:B------:R-:W-:-:S09]  /*00a0*/  UISETP.GE.U32.AND.EX UP0, UPT, UR4, URZ, UPT, UP0 ;  /* 0x000000ff0400728c */ /* 0x000fd2000bf06100 */
[----:B--2---:R-:W-:Y:S05]  /*00b0*/  BRA.U !UP0, `(.L_x_1273) ;  /* 0x0000001d08047547 */ /* 0x004fea000b800000 */
[----:B------:R-:W0:Y:S01]  /*00c0*/  S2R R36, SR_TID.X ;  /* 0x0000000000247919 */ /* 0x000e220000002100 */
[----:B------:R-:W1:Y:S01]  /*00d0*/  LDCU.64 UR4, c[0x0][0x380] ;  /* 0x00007000ff0477ac */ /* 0x000e620008000a00 */
[C---:B0-----:R-:W-:Y:S02]  /*00e0*/  LOP3.LUT R0, R36.reuse, 0x1f, RZ, 0xc0, !PT ;  /* 0x0000001f24007812 */ /* 0x041fe400078ec0ff */
[----:B------:R-:W-:-:S05]  /*00f0*/  LOP3.LUT R3, R36, 0x3e0, RZ, 0xc0, !PT ;  /* 0x000003e024037812 */ /* 0x000fca00078ec0ff */
[----:B------:R-:W-:-:S05]  /*0100*/  IMAD R0, R3, 0x13, R0 ;  /* 0x0000001303007824 */ /* 0x000fca00078e0200 */
[----:B------:R-:W-:-:S05]  /*0110*/  IADD3 R0, P0, PT, R0, UR10, RZ ;  /* 0x0000000a00007c10 */ /* 0x000fca000ff1e0ff */
[----:B------:R-:W-:Y:S02]  /*0120*/  IMAD.X R41, RZ, RZ, UR11, P0 ;  /* 0x0000000bff297e24 */ /* 0x000fe400080e06ff */
[----:B------:R-:W-:-:S03]  /*0130*/  IMAD.SHL.U32 R42, R0, 0x4, RZ ;  /* 0x00000004002a7824 */ /* 0x000fc600078e00ff */
[----:B------:R-:W-:Y:S02]  /*0140*/  SHF.L.U64.HI R41, R0, 0x2, R41 ;  /* 0x0000000200297819 */ /* 0x000fe40000010229 */
[----:B-1----:R-:W-:-:S04]  /*0150*/  IADD3 R2, P0, PT, R42, UR4, RZ ;  /* 0x000000042a027c10 */ /* 0x002fc8000ff1e0ff */
[----:B------:R-:W-:-:S05]  /*0160*/  IADD3.X R3, PT, PT, R41, UR5, RZ, P0, !PT ;  /* 0x0000000529037c10 */ /* 0x000fca00087fe4ff */
[----:B------:R-:W2:Y:S04]  /*0170*/  LDG.E R5, desc[UR12][R2.64] ;  /* 0x0000000c02057981 */ /* 0x000ea8000c1e1900 */
[----:B------:R-:W3:Y:S04]  /*0180*/  LDG.E R7, desc[UR12][R2.64+0x80] ;  /* 0x0000800c02077981 */ /* 0x000ee8000c1e1900 */
[----:B------:R-:W4:Y:S04]  /*0190*/  LDG.E R9, desc[UR12][R2.64+0x100] ;  /* 0x0001000c02097981 */ /* 0x000f28000c1e1900 */
[----:B------:R-:W5:Y:S04]  /*01a0*/  LDG.E R11, desc[UR12][R2.64+0x180] ;  /* 0x0001800c020b7981 */ /* 0x000f68000c1e1900 */
        /* <DEDUP_REMOVED lines=14> */
[----:B------:R-:W5:Y:S01]  /*0290*/  LDG.E R0, desc[UR12][R2.64+0x900] ;  /* 0x0009000c02007981 */ /* 0x000f62000c1e1900 */
        /* <DEDUP_REMOVED lines=51> */
[----:B------:R-:W-:Y:S02]  /*05d0*/  IADD3 R8, PT, PT, R24, R25, R26 ;  /* 0x0000001918087210 */ /* 0x000fe40007ffe01a */
[----:B------:R-:W-:Y:S02]  /*05e0*/  ISETP.NE.AND P1, PT, R44, 0x1f, PT ;  /* 0x0000001f2c00780c */ /* 0x000fe40003f25270 */
[----:B0-----:R-:W-:Y:S02]  /*05f0*/  IADD3 R8, PT, PT, R39, R40, R8 ;  /* 0x0000002827087210 */ /* 0x001fe40007ffe008 */
[----:B------:R-:W-:Y:S02]  /*0600*/  ISETP.GE.U32.AND P2, PT, R36, 0x20, PT ;  /* 0x000000202400780c */ /* 0x000fe40003f46070 */
[----:B------:R-:W-:Y:S02]  /*0610*/  IADD3 R8, PT, PT, R30, R31, R8 ;  /* 0x0000001f1e087210 */ /* 0x000fe40007ffe008 */
[----:B------:R-:W-:-:S02]  /*0620*/  ISETP.NE.AND P3, PT, R44, RZ, PT ;  /* 0x000000ff2c00720c */ /* 0x000fc40003f65270 */
        /* <DEDUP_REMOVED lines=30> */
[----:B------:R-:W-:Y:S02]  /*0810*/  SEL R9, R33, RZ, P3 ;  /* 0x000000ff21097207 */ /* 0x000fe40001800000 */
        /* <DEDUP_REMOVED lines=21> */
[C---:B------:R-:W-:Y:S02]  /*0970*/  ISETP.NE.AND P1, PT, R32.reuse, 0xb, PT ;  /* 0x0000000b2000780c */ /* 0x040fe40003f25270 */
[----:B------:R-:W-:Y:S02]  /*0980*/  SEL R8, R17, R8, !P0 ;  /* 0x0000000811087207 */ /* 0x000fe40004000000 */
[----:B------:R-:W-:-:S02]  /*0990*/  ISETP.NE.AND P0, PT, R32, 0xc, PT ;  /* 0x0000000c2000780c */ /* 0x000fc40003f05270 */
[----:B------:R-:W-:Y:S02]  /*09a0*/  SEL R8, R18, R8, !P1 ;  /* 0x0000000812087207 */ /* 0x000fe40004800000 */
[----:B------:R-:W-:Y:S02]  /*09b0*/  ISETP.NE.AND P1, PT, R36, RZ, PT ;  /* 0x000000ff2400720c */ /* 0x000fe40003f25270 */
[----:B------:R-:W-:-:S05]  /*09c0*/  SEL R8, R19, R8, !P0 ;  /* 0x0000000813087207 */ /* 0x000fca0004000000 */
[----:B------:R-:W-:-:S06]  /*09d0*/  @P2 IMAD.IADD R33, R8, 0x1, R9 ;  /* 0x0000000108212824 */ /* 0x000fcc00078e0209 */
[----:B------:R-:W-:Y:S05]  /*09e0*/  @P1 BRA `(.L_x_1276) ;  /* 0x0000000c006c1947 */ /* 0x000fea0003800000 */
[----:B------:R-:W0:Y:S01]  /*09f0*/  LDS R12, [UR4+0x40] ;  /* 0x00004004ff0c7984 */ /* 0x000e220008000800 */
[----:B------:R-:W1:Y:S01]  /*0a00*/  LDC.64 R10, c[0x0][0x390] ;  /* 0x0000e400ff0a7b82 */ /* 0x000e620000000a00 */
[----:B------:R-:W-:Y:S02]  /*0a10*/  IMAD.MOV.U32 R8, RZ, RZ, 0x65 ;  /* 0x00000065ff087424 */ /* 0x000fe400078e00ff */
[----:B------:R-:W-:Y:S02]  /*0a20*/  IMAD.MOV.U32 R33, RZ, RZ, RZ ;  /* 0x000000ffff217224 */ /* 0x000fe400078e00ff */
[----:B0-----:R-:W-:-:S05]  /*0a30*/  IMAD.IADD R9, R19, 0x1, R12 ;  /* 0x0000000113097824 */ /* 0x001fca00078e020c */
[----:B-1----:R0:W-:Y:S01]  /*0a40*/  ST.E.64.STRONG.GPU desc[UR12][R10.64+0x100], R8 ;  /* 0x000100080a007985 */ /* 0x0021e2000c10fb0c */
[----:B------:R-:W-:Y:S05]  /*0a50*/  BRA `(.L_x_1276) ;  /* 0x0000000c00507947 */ /* 0x000fea0003800000 */
.L_x_1275:
[----:B------:R-:W-:Y:S02]  /*0a60*/  IADD3 R8, PT, PT, R24, R25, R26 ;  /* 0x0000001918087210 */ /* 0x000fe40007ffe01a */
[C---:B------:R-:W-:Y:S02]  /*0a70*/  ISETP.NE.AND P1, PT, R44.reuse, 0x1f, PT ;  /* 0x0000001f2c00780c */ /* 0x040fe40003f25270 */
[----:B0-----:R-:W-:Y:S02]  /*0a80*/  IADD3 R8, PT, PT, R39, R40, R8 ;  /* 0x0000002827087210 */ /* 0x001fe40007ffe008 */
        /* <DEDUP_REMOVED lines=56> */
[----:B------:R-:W-:Y:S02]  /*0e10*/  SEL R8, R17, R8, !P0 ;  /* 0x0000000811087207 */ /* 0x000fe40004000000 */
[----:B------:R-:W-:-:S04]  /*0e20*/  ISETP.NE.AND P0, PT, R32, 0xb, PT ;  /* 0x0000000b2000780c */ /* 0x000fc80003f05270 */
[----:B------:R-:W-:Y:S02]  /*0e30*/  SEL R8, R18, R8, !P0 ;  /* 0x0000000812087207 */ /* 0x000fe40004000000 */
[C---:B------:R-:W-:Y:S01]  /*0e40*/  ISETP.GT.U32.AND P0, PT, R36.reuse, 0x1f, PT ;  /* 0x0000001f2400780c */ /* 0x040fe20003f04070 */
[C---:B0-----:R-:W-:Y:S01]  /*0e50*/  IMAD.IADD R11, R19.reuse, 0x1, R11 ;  /* 0x00000001130b7824 */ /* 0x041fe200078e020b */
        /* <DEDUP_REMOVED lines=21> */
.L_x_1307:
[----:B------:R-:W-:Y:S05]  /*0fb0*/  @!P0 BRA `(.L_x_1279) ;  /* 0x0000000000248947 */ /* 0x000fea0003800000 */
[----:B------:R-:W-:-:S07]  /*0fc0*/  IMAD.MOV.U32 R9, RZ, RZ, 0x1de ;  /* 0x000001deff097424 */ /* 0x000fce00078e00ff */
.L_x_1281:
[----:B------:R-:W-:Y:S05]  /*0fd0*/  NANOSLEEP R9 ;  /* 0x000000090000735d */ /* 0x000fea0003800000 */
[----:B------:R-:W2:Y:S01]  /*0fe0*/  LD.E.64.STRONG.GPU R14, desc[UR12][R16.64+0x100] ;  /* 0x0001000c100e7980 */ /* 0x000ea2000c10fb00 */
[----:B------:R-:W-:Y:S01]  /*0ff0*/  UMOV UR5, 0xffffffff ;  /* 0xffffffff00057882 */ /* 0x000fe20000000000 */
[----:B------:R-:W-:Y:S02]  /*1000*/  SHF.R.U32.HI R9, RZ, 0x1, R9 ;  /* 0x00000001ff097819 */ /* 0x000fe40000011609 */
[----:B--2---:R-:W-:Y:S01]  /*1010*/  ISETP.NE.AND P0, PT, R14, 0x63, PT ;  /* 0x000000630e00780c */ /* 0x004fe20003f05270 */
[----:B------:R-:W-:-:S12]  /*1020*/  BRA.DIV UR5, `(.L_x_1280) ;  /* 0x0000002e05d87947 */ /* 0x000fd8000b800000 */
[----:B------:R-:W-:-:S13]  /*1030*/  VOTE.ANY P0, !P0 ;  /* 0x0000000000ff7806 */ /* 0x000fda0004000100 */
.L_x_1310:
[----:B------:R-:W-:Y:S05]  /*1040*/  @P0 BRA `(.L_x_1281) ;  /* 0xfffffffc00e00947 */ /* 0x000fea000383ffff */
.L_x_1279:
        /* <DEDUP_REMOVED lines=16> */
[-C--:B------:R-:W-:Y:S02]  /*1150*/  ISETP.GT.AND P2, PT, R34, R38.reuse, PT ;  /* 0x000000262200720c */ /* 0x080fe40003f44270 */
[----:B-1----:R-:W-:Y:S02]  /*1160*/  SEL R16, R16, RZ, !P0 ;  /* 0x000000ff10107207 */ /* 0x002fe40004000000 */
[----:B------:R-:W-:-:S03]  /*1170*/  ISETP.GT.AND P0, PT, R33, R38, PT ;  /* 0x000000262100720c */ /* 0x000fc60003f04270 */
[----:B------:R-:W-:-:S05]  /*1180*/  IMAD.IADD R17, R16, 0x1, R15 ;  /* 0x0000000110117824 */ /* 0x000fca00078e020f */
[----:B------:R-:W1:Y:S02]  /*1190*/  SHFL.DOWN PT, R16, R17, 0x2, R38 ;  /* 0x0840000011107989 */ /* 0x000e6400000e0026 */
[----:B-1----:R-:W-:Y:S02]  /*11a0*/  SEL R16, R16, RZ, !P0 ;  /* 0x000000ff10107207 */ /* 0x002fe40004000000 */
[----:B------:R-:W-:-:S03]  /*11b0*/  ISETP.GT.AND P0, PT, R32, R38, PT ;  /* 0x000000262000720c */ /* 0x000fc60003f04270 */
[----:B------:R-:W-:-:S05]  /*11c0*/  IMAD.IADD R35, R17, 0x1, R16 ;  /* 0x0000000111237824 */ /* 0x000fca00078e0210 */
[----:B------:R-:W1:Y:S02]  /*11d0*/  SHFL.DOWN PT, R16, R35, 0x4, R38 ;  /* 0x0880000023107989 */ /* 0x000e6400000e0026 */
[----:B-1----:R-:W-:Y:S02]  /*11e0*/  SEL R16, R16, RZ, !P0 ;  /* 0x000000ff10107207 */ /* 0x002fe40004000000 */
[----:B------:R-:W-:-:S03]  /*11f0*/  ISETP.GT.AND P0, PT, R19, R38, PT ;  /* 0x000000261300720c */ /* 0x000fc60003f04270 */
[----:B------:R-:W-:Y:S01]  /*1200*/  IMAD.IADD R37, R35, 0x1, R16 ;  /* 0x0000000123257824 */ /* 0x000fe200078e0210 */
[----:B0-----:R-:W-:-:S04]  /*1210*/  IADD3 R35, P3, PT, R8, 0x100, RZ ;  /* 0x0000010008237810 */ /* 0x001fc80007f7e0ff */
[----:B------:R-:W0:Y:S02]  /*1220*/  SHFL.DOWN PT, R16, R37, 0x8, R38 ;  /* 0x0900000025107989 */ /* 0x000e2400000e0026 */
[----:B0-----:R-:W-:Y:S02]  /*1230*/  SEL R16, R16, RZ, !P0 ;  /* 0x000000ff10107207 */ /* 0x001fe40004000000 */
[----:B------:R-:W-:-:S03]  /*1240*/  ISETP.NE.AND P0, PT, R14, 0x65, PT ;  /* 0x000000650e00780c */ /* 0x000fc60003f05270 */
[----:B------:R-:W-:Y:S02]  /*1250*/  IMAD.IADD R17, R37, 0x1, R16 ;  /* 0x0000000125117824 */ /* 0x000fe400078e0210 */
[----:B------:R-:W-:-:S03]  /*1260*/  IMAD.X R37, RZ, RZ, R9, P3 ;  /* 0x000000ffff257224 */ /* 0x000fc600018e0609 */
[----:B------:R-:W0:Y:S05]  /*1270*/  SHFL.DOWN PT, R16, R17, 0x10, R38 ;  /* 0x0a00000011107989 */ /* 0x000e2a00000e0026 */
[----:B------:R-:W-:Y:S02]  /*1280*/  VOTE.ALL P0, P0 ;  /* 0x0000000000ff7806 */ /* 0x000fe40000000000 */
[----:B0-----:R-:W-:-:S05]  /*1290*/  SEL R16, R16, RZ, !P2 ;  /* 0x000000ff10107207 */ /* 0x001fca0005000000 */
[----:B------:R-:W-:-:S07]  /*12a0*/  IMAD.IADD R36, R17, 0x1, R16 ;  /* 0x0000000111247824 */ /* 0x000fce00078e0210 */
.L_x_1319:
[----:B------:R-:W-:Y:S05]  /*12b0*/  @!P0 BRA `(.L_x_1283) ;  /* 0x0000000000d48947 */ /* 0x000fea0003800000 */
[----:B------:R-:W-:-:S07]  /*12c0*/  IMAD.MOV.U32 R38, RZ, RZ, 0x1de ;  /* 0x000001deff267424 */ /* 0x000fce00078e00ff */
.L_x_1289:
        /* <DEDUP_REMOVED lines=10> */
.L_x_1322:
[----:B------:R-:W-:Y:S05]  /*1370*/  @!P0 BRA `(.L_x_1285) ;  /* 0x0000000000248947 */ /* 0x000fea0003800000 */
[----:B------:R-:W-:-:S07]  /*1380*/  IMAD.MOV.U32 R9, RZ, RZ, R38 ;  /* 0x000000ffff097224 */ /* 0x000fce00078e0026 */
.L_x_1287:
[----:B------:R-:W-:Y:S05]  /*1390*/  NANOSLEEP R9 ;  /* 0x000000090000735d */ /* 0x000fea0003800000 */
[----:B------:R-:W2:Y:S01]  /*13a0*/  LD.E.64.STRONG.GPU R14, desc[UR12][R16.64+-0x100] ;  /* 0xffff000c100e7980 */ /* 0x000ea2000c10fb00 */
[----:B------:R-:W-:Y:S01]  /*13b0*/  UMOV UR5, 0xffffffff ;  /* 0xffffffff00057882 */ /* 0x000fe20000000000 */
[----:B------:R-:W-:Y:S02]  /*13c0*/  SHF.R.U32.HI R9, RZ, 0x1, R9 ;  /* 0x00000001ff097819 */ /* 0x000fe40000011609 */
[----:B--2---:R-:W-:Y:S01]  /*13d0*/  ISETP.NE.AND P0, PT, R14, 0x63, PT ;  /* 0x000000630e00780c */ /* 0x004fe20003f05270 */
[----:B------:R-:W-:-:S12]  /*13e0*/  BRA.DIV UR5, `(.L_x_1286) ;  /* 0x0000003205307947 */ /* 0x000fd8000b800000 */
[----:B------:R-:W-:-:S13]  /*13f0*/  VOTE.ANY P0, !P0 ;  /* 0x0000000000ff7806 */ /* 0x000fda0004000100 */
.L_x_1325:
[----:B------:R-:W-:Y:S05]  /*1400*/  @P0 BRA `(.L_x_1287) ;  /* 0xfffffffc00e00947 */ /* 0x000fea000383ffff */
.L_x_1285:
        /* <DEDUP_REMOVED lines=31> */
.L_x_1334:
[----:B------:R-:W-:Y:S05]  /*1600*/  @P0 BRA `(.L_x_1289) ;  /* 0xfffffffc00300947 */ /* 0x000fea000383ffff */
.L_x_1283:
        /* <DEDUP_REMOVED lines=15> */
.L_x_1277:
[----:B------:R-:W-:Y:S05]  /*1700*/  WARPSYNC.ALL ;  /* 0x0000000000007948 */ /* 0x000fea0003800000 */
[----:B------:R-:W0:Y:S08]  /*1710*/  S2UR UR7, SR_CgaCtaId ;  /* 0x00000000000779c3 */ /* 0x000e300000008800 */
[----:B------:R-:W-:Y:S06]  /*1720*/  BAR.SYNC.DEFER_BLOCKING 0x0 ;  /* 0x0000000000007b1d */ /* 0x000fec0000010000 */
[----:B------:R-:W-:Y:S01]  /*1730*/  UMOV UR5, 0x400 ;  /* 0x0000040000057882 */ /* 0x000fe20000000000 */
[----:B-1----:R-:W1:Y:S01]  /*1740*/  S2R R10, SR_TID.X ;  /* 0x00000000000a7919 */ /* 0x002e620000002100 */
[----:B0-----:R-:W-:-:S09]  /*1750*/  ULEA UR5, UR7, UR5, 0x18 ;  /* 0x0000000507057291 */ /* 0x001fd2000f8ec0ff */
[----:B------:R-:W0:Y:S01]  /*1760*/  LDS R9, [UR5+0x54] ;  /* 0x00005405ff097984 */ /* 0x000e220008000800 */
[----:B-1----:R-:W-:-:S04]  /*1770*/  ISETP.NE.AND P0, PT, R10, RZ, PT ;  /* 0x000000ff0a00720c */ /* 0x002fc80003f05270 */
[----:B0-----:R-:W-:-:S05]  /*1780*/  SEL R9, R9, RZ, P0 ;  /* 0x000000ff09097207 */ /* 0x001fca0000000000 */
[----:B------:R-:W-:-:S07]  /*1790*/  IMAD.IADD R33, R9, 0x1, R8 ;  /* 0x0000000109217824 */ /* 0x000fce00078e0208 */
.L_x_1276:
[----:B------:R-:W-:Y:S05]  /*17a0*/  BSYNC.RECONVERGENT B0 ;  /* 0x0000000000007941 */ /* 0x000fea0003800200 */
.L_x_1274:
[----:B------:R-:W-:Y:S01]  /*17b0*/  IMAD.IADD R26, R26, 0x1, R33 ;  /* 0x000000011a1a7824 */ /* 0x000fe200078e0221 */
[----:B------:R-:W-:Y:S03]  /*17c0*/  BAR.SYNC.DEFER_BLOCKING 0x0 ;  /* 0x0000000000007b1d */ /* 0x000fe60000010000 */
[----:B------:R-:W-:-:S03]  /*17d0*/  IMAD.IADD R25, R25, 0x1, R26 ;  /* 0x0000000119197824 */ /* 0x000fc600078e021a */
[----:B------:R-:W1:Y:S01]  /*17e0*/  LDCU.64 UR8, c[0x0][0x388] ;  /* 0x00007100ff0877ac */ /* 0x000e620008000a00 */
[----:B------:R-:W-:-:S04]  /*17f0*/  IMAD.IADD R24, R24, 0x1, R25 ;  /* 0x0000000118187824 */ /* 0x000fc800078e0219 */
[----:B------:R-:W-:-:S04]  /*1800*/  IMAD.IADD R40, R40, 0x1, R24 ;  /* 0x0000000128287824 */ /* 0x000fc800078e0218 */
[----:B0-----:R-:W-:-:S04]  /*1810*/  IMAD.IADD R8, R39, 0x1, R40 ;  /* 0x0000000127087824 */ /* 0x001fc800078e0228 */
[----:B------:R-:W-:-:S04]  /*1820*/  IMAD.IADD R31, R31, 0x1, R8 ;  /* 0x000000011f1f7824 */ /* 0x000fc800078e0208 */
[----:B------:R-:W-:Y:S01]  /*1830*/  IMAD.IADD R30, R30, 0x1, R31 ;  /* 0x000000011e1e7824 */ /* 0x000fe200078e021f */
[----:B------:R-:W-:Y:S01]  /*1840*/  STS [R27], R26 ;  /* 0x0000001a1b007388 */ /* 0x000fe20000000800 */
[----:B-1----:R-:W-:Y:S02]  /*1850*/  IADD3 R42, P0, PT, R42, UR8, RZ ;  /* 0x000000082a2a7c10 */ /* 0x002fe4000ff1e0ff */
[----:B------:R-:W-:Y:S01]  /*1860*/  IMAD.IADD R10, R29, 0x1, R30 ;  /* 0x000000011d0a7824 */ /* 0x000fe200078e021e */
[----:B------:R-:W-:Y:S01]  /*1870*/  STS [R27+0x4], R25 ;  /* 0x000004191b007388 */ /* 0x000fe20000000800 */
[----:B------:R-:W-:Y:S02]  /*1880*/  IADD3.X R43, PT, PT, R41, UR9, RZ, P0, !PT ;  /* 0x00000009292b7c10 */ /* 0x000fe400087fe4ff */
        /* <DEDUP_REMOVED lines=27> */
[----:B------:R-:W-:Y:S01]  /*1a40*/  STS [R27+0x48], R0 ;  /* 0x000048001b007388 */ /* 0x000fe20000000800 */
        /* <DEDUP_REMOVED lines=40> */
.L_x_1273:
        /* <DEDUP_REMOVED lines=8> */
[----:B------:R-:W1:Y:S02]  /*1d50*/  S2R R43, SR_TID.X ;  /* 0x00000000002b7919 */ /* 0x000e640000002100 */
[C---:B-1----:R-:W-:Y:S02]  /*1d60*/  LOP3.LUT R28, R43.reuse, 0x1f, RZ, 0xc0, !PT ;  /* 0x0000001f2b1c7812 */ /* 0x042fe400078ec0ff */
        /* <DEDUP_REMOVED lines=10> */
[C---:B------:R-:W-:Y:S01]  /*1e10*/  VIADD R5, R28.reuse, 0xc0 ;  /* 0x000000c01c057836 */ /* 0x040fe20000000000 */
[----:B------:R-:W-:Y:S01]  /*1e20*/  ISETP.GE.U32.AND P5, PT, R3, UR7, PT ;  /* 0x0000000703007c0c */ /* 0x000fe2000bfa6070 */
[----:B------:R-:W-:Y:S01]  /*1e30*/  VIADD R6, R28, 0x60 ;  /* 0x000000601c067836 */ /* 0x000fe20000000000 */
[----:B------:R-:W-:Y:S01]  /*1e40*/  ISETP.GE.U32.AND P6, PT, R4, UR7, PT ;  /* 0x0000000704007c0c */ /* 0x000fe2000bfc6070 */
[----:B------:R-:W-:Y:S01]  /*1e50*/  IMAD.X R3, RZ, RZ, UR5, P0 ;  /* 0x00000005ff037e24 */ /* 0x000fe200080e06ff */
[----:B------:R-:W-:Y:S01]  /*1e60*/  ISETP.GE.U32.AND P0, PT, R5, UR7, PT ;  /* 0x0000000705007c0c */ /* 0x000fe2000bf06070 */
[----:B------:R-:W-:Y:S01]  /*1e70*/  VIADD R5, R28, 0xe0 ;  /* 0x000000e01c057836 */ /* 0x000fe20000000000 */
[----:B------:R-:W-:Y:S01]  /*1e80*/  ISETP.GE.U32.AND P4, PT, R6, UR7, PT ;  /* 0x0000000706007c0c */ /* 0x000fe2000bf86070 */
[----:B------:R-:W-:-:S02]  /*1e90*/  VIADD R41, R28, 0x100 ;  /* 0x000001001c297836 */ /* 0x000fc40000000000 */
[C---:B------:R-:W-:Y:S02]  /*1ea0*/  VIADD R7, R28.reuse, 0x120 ;  /* 0x000001201c077836 */ /* 0x040fe40000000000 */
[C---:B------:R-:W-:Y:S02]  /*1eb0*/  VIADD R40, R28.reuse, 0x240 ;  /* 0x000002401c287836 */ /* 0x040fe40000000000 */
[----:B--2---:R-:W-:Y:S02]  /*1ec0*/  IMAD.MOV.U32 R4, RZ, RZ, R0 ;  /* 0x000000ffff047224 */ /* 0x004fe400078e0000 */
[----:B------:R-:W2:Y:S01]  /*1ed0*/  @!P1 LDG.E R0, desc[UR12][R2.64] ;  /* 0x0000000c02009981 */ /* 0x000ea2000c1e1900 */
[----:B------:R-:W-:Y:S01]  /*1ee0*/  ISETP.GE.U32.AND P1, PT, R5, UR7, PT ;  /* 0x0000000705007c0c */ /* 0x000fe2000bf26070 */
[----:B------:R-:W-:Y:S02]  /*1ef0*/  IMAD.MOV.U32 R8, RZ, RZ, R4 ;  /* 0x000000ffff087224 */ /* 0x000fe400078e0004 */
[----:B------:R-:W-:-:S02]  /*1f00*/  VIADD R5, R28, 0x140 ;  /* 0x000001401c057836 */ /* 0x000fc40000000000 */
[--C-:B------:R-:W-:Y:S02]  /*1f10*/  IMAD.MOV.U32 R10, RZ, RZ, R4.reuse ;  /* 0x000000ffff0a7224 */ /* 0x100fe400078e0004 */
[----:B------:R-:W3:Y:S01]  /*1f20*/  @!P3 LDG.E R8, desc[UR12][R2.64+0x100] ;  /* 0x0001000c0208b981 */ /* 0x000ee2000c1e1900 */
[----:B------:R-:W-:Y:S01]  /*1f30*/  ISETP.GE.U32.AND P3, PT, R5, UR7, PT ;  /* 0x0000000705007c0c */ /* 0x000fe2000bf66070 */
[C---:B------:R-:W-:Y:S02]  /*1f40*/  VIADD R5, R28.reuse, 0x160 ;  /* 0x000001601c057836 */ /* 0x040fe40000000000 */
[--C-:B------:R-:W-:Y:S01]  /*1f50*/  IMAD.MOV.U32 R12, RZ, RZ, R4.reuse ;  /* 0x000000ffff0c7224 */ /* 0x100fe200078e0004 */
[----:B------:R-:W4:Y:S01]  /*1f60*/  @!P4 LDG.E R10, desc[UR12][R2.64+0x180] ;  /* 0x0001800c020ac981 */ /* 0x000f22000c1e1900 */
[----:B------:R-:W-:Y:S01]  /*1f70*/  IMAD.MOV.U32 R14, RZ, RZ, R4 ;  /* 0x000000ffff0e7224 */ /* 0x000fe200078e0004 */
[----:B------:R-:W-:Y:S01]  /*1f80*/  ISETP.GE.U32.AND P4, PT, R5, UR7, PT ;  /* 0x0000000705007c0c */ /* 0x000fe2000bf86070 */
[----:B------:R-:W-:-:S02]  /*1f90*/  VIADD R5, R28, 0x180 ;  /* 0x000001801c057836 */ /* 0x000fc40000000000 */
[--C-:B------:R-:W-:Y:S01]  /*1fa0*/  IMAD.MOV.U32 R6, RZ, RZ, R4.reuse ;  /* 0x000000ffff067224 */ /* 0x100fe200078e0004 */
[----:B------:R-:W5:Y:S01]  /*1fb0*/  @!P5 LDG.E R12, desc[UR12][R2.64+0x200] ;  /* 0x0002000c020cd981 */ /* 0x000f62000c1e1900 */
[----:B------:R-:W-:Y:S01]  /*1fc0*/  ISETP.GE.U32.AND P5, PT, R41, UR7, PT ;  /* 0x0000000729007c0c */ /* 0x000fe2000bfa6070 */
[--C-:B------:R-:W-:Y:S02]  /*1fd0*/  IMAD.MOV.U32 R16, RZ, RZ, R4.reuse ;  /* 0x000000ffff107224 */ /* 0x100fe400078e0004 */
[----:B------:R-:W5:Y:S01]  /*1fe0*/  @!P6 LDG.E R14, desc[UR12][R2.64+0x280] ;  /* 0x0002800c020ee981 */ /* 0x000f62000c1e1900 */
[----:B------:R-:W-:Y:S01]  /*1ff0*/  ISETP.GE.U32.AND P6, PT, R5, UR7, PT ;  /* 0x0000000705007c0c */ /* 0x000fe2000bfc6070 */
[----:B------:R-:W-:Y:S02]  /*2000*/  VIADD R5, R28, 0x1a0 ;  /* 0x000001a01c057836 */ /* 0x000fe40000000000 */
[----:B------:R-:W5:Y:S01]  /*2010*/  @!P2 LDG.E R6, desc[UR12][R2.64+0x80] ;  /* 0x0000800c0206a981 */ /* 0x000f62000c1e1900 */
[----:B------:R-:W-:Y:S01]  /*2020*/  ISETP.GE.U32.AND P2, PT, R7, UR7, PT ;  /* 0x0000000707007c0c */ /* 0x000fe2000bf46070 */
[----:B------:R-:W-:-:S02]  /*2030*/  IMAD.MOV.U32 R18, RZ, RZ, R4 ;  /* 0x000000ffff127224 */ /* 0x000fc400078e0004 */
[--C-:B------:R-:W-:Y:S01]  /*2040*/  IMAD.MOV.U32 R20, RZ, RZ, R4.reuse ;  /* 0x000000ffff147224 */ /* 0x100fe200078e0004 */
[----:B------:R-:W5:Y:S01]  /*2050*/  @!P0 LDG.E R16, desc[UR12][R2.64+0x300] ;  /* 0x0003000c02108981 */ /* 0x000f62000c1e1900 */
[----:B------:R-:W-:Y:S01]  /*2060*/  ISETP.GE.U32.AND P0, PT, R5, UR7, PT ;  /* 0x0000000705007c0c */ /* 0x000fe2000bf06070 */
[C---:B------:R-:W-:Y:S02]  /*2070*/  VIADD R7, R28.reuse, 0x1c0 ;  /* 0x000001c01c077836 */ /* 0x040fe40000000000 */
[C---:B------:R-:W-:Y:S01]  /*2080*/  VIADD R5, R28.reuse, 0x1e0 ;  /* 0x000001e01c057836 */ /* 0x040fe20000000000 */
[----:B------:R-:W5:Y:S01]  /*2090*/  @!P1 LDG.E R18, desc[UR12][R2.64+0x380] ;  /* 0x0003800c02129981 */ /* 0x000f62000c1e1900 */
[--C-:B------:R-:W-:Y:S01]  /*20a0*/  IMAD.MOV.U32 R22, RZ, RZ, R4.reuse ;  /* 0x000000ffff167224 */ /* 0x100fe200078e0004 */
[----:B------:R-:W-:Y:S01]  /*20b0*/  ISETP.GE.U32.AND P1, PT, R7, UR7, PT ;  /* 0x0000000707007c0c */ /* 0x000fe2000bf26070 */
[--C-:B------:R-:W-:Y:S01]  /*20c0*/  IMAD.MOV.U32 R24, RZ, RZ, R4.reuse ;  /* 0x000000ffff187224 */ /* 0x100fe200078e0004 */
[----:B------:R-:W5:Y:S01]  /*20d0*/  @!P5 LDG.E R20, desc[UR12][R2.64+0x400] ;  /* 0x0004000c0214d981 */ /* 0x000f62000c1e1900 */
[----:B------:R-:W-:Y:S01]  /*20e0*/  IMAD.MOV.U32 R30, RZ, RZ, R4 ;  /* 0x000000ffff1e7224 */ /* 0x000fe200078e0004 */
[----:B------:R-:W-:Y:S01]  /*20f0*/  ISETP.GE.U32.AND P5, PT, R5, UR7, PT ;  /* 0x0000000705007c0c */ /* 0x000fe2000bfa6070 */
[C---:B------:R-:W-:Y:S01]  /*2100*/  VIADD R5, R28.reuse, 0x200 ;  /* 0x000002001c057836 */ /* 0x040fe20000000000 */
[----:B------:R-:W5:Y:S01]  /*2110*/  @!P2 LDG.E R22, desc[UR12][R2.64+0x480] ;  /* 0x0004800c0216a981 */ /* 0x000f62000c1e1900 */
[----:B------:R-:W-:-:S03]  /*2120*/  VIADD R7, R28, 0x220 ;  /* 0x000002201c077836 */ /* 0x000fc60000000000 */
[----:B------:R-:W5:Y:S01]  /*2130*/  @!P3 LDG.E R24, desc[UR12][R2.64+0x500] ;  /* 0x0005000c0218b981 */ /* 0x000f62000c1e1900 */
[----:B------:R-:W-:Y:S02]  /*2140*/  ISETP.GE.U32.AND P2, PT, R5, UR7, PT ;  /* 0x0000000705007c0c */ /* 0x000fe4000bf46070 */
[----:B------:R-:W-:Y:S01]  /*2150*/  ISETP.GE.U32.AND P3, PT, R7, UR7, PT ;  /* 0x0000000707007c0c */ /* 0x000fe2000bf66070 */
[----:B------:R-:W5:Y:S01]  /*2160*/  @!P4 LDG.E R30, desc[UR12][R2.64+0x580] ;  /* 0x0005800c021ec981 */ /* 0x000f62000c1e1900 */
[----:B------:R-:W-:Y:S01]  /*2170*/  ISETP.GE.U32.AND P4, PT, R40, UR7, PT ;  /* 0x0000000728007c0c */ /* 0x000fe2000bf86070 */
[--C-:B------:R-:W-:Y:S02]  /*2180*/  IMAD.MOV.U32 R32, RZ, RZ, R4.reuse ;  /* 0x000000ffff207224 */ /* 0x100fe400078e0004 */
[--C-:B------:R-:W-:Y:S02]  /*2190*/  IMAD.MOV.U32 R34, RZ, RZ, R4.reuse ;  /* 0x000000ffff227224 */ /* 0x100fe400078e0004 */
[----:B------:R-:W-:-:S02]  /*21a0*/  IMAD.MOV.U32 R38, RZ, RZ, R4 ;  /* 0x000000ffff267224 */ /* 0x000fc400078e0004 */
[--C-:B------:R-:W-:Y:S01]  /*21b0*/  IMAD.MOV.U32 R42, RZ, RZ, R4.reuse ;  /* 0x000000ffff2a7224 */ /* 0x100fe200078e0004 */
[----:B------:R-:W5:Y:S01]  /*21c0*/  @!P6 LDG.E R32, desc[UR12][R2.64+0x600] ;  /* 0x0006000c0220e981 */ /* 0x000f62000c1e1900 */
[--C-:B------:R-:W-:Y:S02]  /*21d0*/  IMAD.MOV.U32 R44, RZ, RZ, R4.reuse ;  /* 0x000000ffff2c7224 */ /* 0x100fe400078e0004 */
[----:B------:R-:W-:Y:S01]  /*21e0*/  IMAD.MOV.U32 R5, RZ, RZ, R4 ;  /* 0x000000ffff057224 */ /* 0x000fe200078e0004 */
[----:B------:R-:W5:Y:S04]  /*21f0*/  @!P0 LDG.E R34, desc[UR12][R2.64+0x680] ;  /* 0x0006800c02228981 */ /* 0x000f68000c1e1900 */
[----:B------:R-:W5:Y:S04]  /*2200*/  @!P1 LDG.E R38, desc[UR12][R2.64+0x700] ;  /* 0x0007000c02269981 */ /* 0x000f68000c1e1900 */
[----:B------:R-:W5:Y:S04]  /*2210*/  @!P5 LDG.E R42, desc[UR12][R2.64+0x780] ;  /* 0x0007800c022ad981 */ /* 0x000f68000c1e1900 */
[----:B------:R-:W5:Y:S04]  /*2220*/  @!P2 LDG.E R44, desc[UR12][R2.64+0x800] ;  /* 0x0008000c022ca981 */ /* 0x000f68000c1e1900 */
[----:B------:R-:W5:Y:S04]  /*2230*/  @!P3 LDG.E R5, desc[UR12][R2.64+0x880] ;  /* 0x0008800c0205b981 */ /* 0x000f68000c1e1900 */
[----:B------:R-:W5:Y:S01]  /*2240*/  @!P4 LDG.E R4, desc[UR12][R2.64+0x900] ;  /* 0x0009000c0204c981 */ /* 0x000f62000c1e1900 */
[----:B------:R-:W0:Y:S01]  /*2250*/  S2R R35, SR_LANEID ;  /* 0x0000000000237919 */ /* 0x000e220000000000 */
[----:B------:R-:W1:Y:S01]  /*2260*/  S2UR UR5, SR_CgaCtaId ;  /* 0x00000000000579c3 */ /* 0x000e620000008800 */
[----:B------:R-:W-:Y:S01]  /*2270*/  SHF.R.U32.HI R36, RZ, 0x5, R43 ;  /* 0x00000005ff247819 */ /* 0x000fe2000001162b */
[----:B------:R-:W-:-:S02]  /*2280*/  UMOV UR4, 0x400 ;  /* 0x0000040000047882 */ /* 0x000fc40000000000 */
[----:B-1----:R-:W-:Y:S02]  /*2290*/  ULEA UR4, UR5, UR4, 0x18 ;  /* 0x0000000405047291 */ /* 0x002fe4000f8ec0ff */
[----:B0-----:R-:W-:-:S05]  /*22a0*/  IMAD R27, R36, 0x260, R35 ;  /* 0x00000260241b7824 */ /* 0x001fca00078e0223 */
[----:B------:R-:W-:-:S05]  /*22b0*/  LEA R27, R27, UR4, 0x2 ;  /* 0x000000041b1b7c11 */ /* 0x000fca000f8e10ff */
[----:B------:R-:W-:Y:S01]  /*22c0*/  IMAD R26, R35, 0x48, R27 ;  /* 0x00000048231a7824 */ /* 0x000fe200078e021b */
[----:B------:R-:W-:Y:S01]  /*22d0*/  UISETP.NE.AND UP0, UPT, UR6, URZ, UPT ;  /* 0x000000ff0600728c */ /* 0x000fe2000bf05270 */
        /* <DEDUP_REMOVED lines=42> */
[----:B------:R-:W-:Y:S02]  /*2580*/  ISETP.NE.AND P1, PT, R35, 0x1f, PT ;  /* 0x0000001f2300780c */ /* 0x000fe40003f25270 */
[----:B------:R-:W-:Y:S02]  /*2590*/  IADD3 R8, PT, PT, R33, R34, R8 ;  /* 0x0000002221087210 */ /* 0x000fe40007ffe008 */
[----:B------:R-:W-:Y:S02]  /*25a0*/  ISETP.NE.AND P2, PT, R36, 0xc, PT ;  /* 0x0000000c2400780c */ /* 0x000fe40003f45270 */
[----:B------:R-:W-:Y:S02]  /*25b0*/  IADD3 R8, PT, PT, R31, R32, R8 ;  /* 0x000000201f087210 */ /* 0x000fe40007ffe008 */
[----:B------:R-:W-:-:S02]  /*25c0*/  ISETP.GE.U32.AND P3, PT, R43, 0x20, PT ;  /* 0x000000202b00780c */ /* 0x000fc40003f66070 */
        /* <DEDUP_REMOVED lines=48> */
[----:B------:R-:W-:Y:S02]  /*28d0*/  ISETP.NE.AND P0, PT, R36, 0xa, PT ;  /* 0x0000000a2400780c */ /* 0x000fe40003f05270 */
[----:B------:R-:W-:Y:S02]  /*28e0*/  SEL R8, R16, R8, !P1 ;  /* 0x0000000810087207 */ /* 0x000fe40004800000 */
[----:B------:R-:W-:Y:S02]  /*28f0*/  ISETP.NE.AND P1, PT, R36, 0xb, PT ;  /* 0x0000000b2400780c */ /* 0x000fe40003f25270 */
[----:B------:R-:W-:Y:S02]  /*2900*/  SEL R8, R17, R8, !P0 ;  /* 0x0000000811087207 */ /* 0x000fe40004000000 */
[----:B------:R-:W-:-:S02]  /*2910*/  ISETP.NE.AND P0, PT, R35, RZ, PT ;  /* 0x000000ff2300720c */ /* 0x000fc40003f05270 */
[----:B------:R-:W-:Y:S01]  /*2920*/  SEL R8, R18, R8, !P1 ;  /* 0x0000000812087207 */ /* 0x000fe20004800000 */
[----:B------:R-:W-:Y:S01]  /*2930*/  @!P2 IMAD.IADD R8, R19, 0x1, R18 ;  /* 0x000000011308a824 */ /* 0x000fe200078e0212 */
[----:B------:R-:W-:Y:S02]  /*2940*/  SEL R9, R37, RZ, P0 ;  /* 0x000000ff25097207 */ /* 0x000fe40000000000 */
[----:B------:R-:W-:-:S03]  /*2950*/  ISETP.NE.AND P0, PT, R43, RZ, PT ;  /* 0x000000ff2b00720c */ /* 0x000fc60003f05270 */
[----:B------:R-:W-:-:S05]  /*2960*/  @P3 IMAD.IADD R37, R8, 0x1, R9 ;  /* 0x0000000108253824 */ /* 0x000fca00078e0209 */
[----:B------:R-:W-:Y:S01]  /*2970*/  SEL R8, R37, RZ, P0 ;  /* 0x000000ff25087207 */ /* 0x000fe20000000000 */
[----:B------:R-:W-:Y:S06]  /*2980*/  BRA `(.L_x_1291) ;  /* 0x0000000c005c7947 */ /* 0x000fec0003800000 */
.L_x_1290:
[----:B0-----:R-:W-:Y:S02]  /*2990*/  IADD3 R8, PT, PT, R23, R24, R25 ;  /* 0x0000001817087210 */ /* 0x001fe40007ffe019 */
        /* <DEDUP_REMOVED lines=61> */
[----:B------:R-:W-:Y:S01]  /*2d70*/  ISETP.GT.U32.AND P0, PT, R43, 0x1f, PT ;  /* 0x0000001f2b00780c */ /* 0x000fe20003f04070 */
        /* <DEDUP_REMOVED lines=22> */
.L_x_1337:
[----:B------:R-:W-:Y:S05]  /*2ee0*/  @!P0 BRA `(.L_x_1294) ;  /* 0x0000000000248947 */ /* 0x000fea0003800000 */
[----:B------:R-:W-:-:S07]  /*2ef0*/  IMAD.MOV.U32 R9, RZ, RZ, 0x1de ;  /* 0x000001deff097424 */ /* 0x000fce00078e00ff */
.L_x_1296:
[----:B------:R-:W-:Y:S05]  /*2f00*/  NANOSLEEP R9 ;  /* 0x000000090000735d */ /* 0x000fea0003800000 */
[----:B------:R-:W2:Y:S01]  /*2f10*/  LD.E.64.STRONG.GPU R14, desc[UR12][R16.64+0x100] ;  /* 0x0001000c100e7980 */ /* 0x000ea2000c10fb00 */
[----:B------:R-:W-:Y:S01]  /*2f20*/  UMOV UR5, 0xffffffff ;  /* 0xffffffff00057882 */ /* 0x000fe20000000000 */
[----:B------:R-:W-:Y:S02]  /*2f30*/  SHF.R.U32.HI R9, RZ, 0x1, R9 ;  /* 0x00000001ff097819 */ /* 0x000fe40000011609 */
[----:B--2---:R-:W-:Y:S01]  /*2f40*/  ISETP.NE.AND P0, PT, R14, 0x63, PT ;  /* 0x000000630e00780c */ /* 0x004fe20003f05270 */
[----:B------:R-:W-:-:S12]  /*2f50*/  BRA.DIV UR5, `(.L_x_1295) ;  /* 0x0000001a05687947 */ /* 0x000fd8000b800000 */
[----:B------:R-:W-:-:S13]  /*2f60*/  VOTE.ANY P0, !P0 ;  /* 0x0000000000ff7806 */ /* 0x000fda0004000100 */
.L_x_1340:
[----:B------:R-:W-:Y:S05]  /*2f70*/  @P0 BRA `(.L_x_1296) ;  /* 0xfffffffc00e00947 */ /* 0x000fea000383ffff */
.L_x_1294:
        /* <DEDUP_REMOVED lines=8> */
[----:B------:R-:W-:-:S04]  /*3000*/  LOP3.LUT R9, R8, R9, RZ, 0xc, !PT ;  /* 0x0000000908097212 */ /* 0x000fc800078e0cff */
[----:B------:R0:W1:Y:S02]  /*3010*/  POPC R38, R9 ;  /* 0x0000000900267309 */ /* 0x0000640000000000 */
[C---:B0-----:R-:W-:Y:S01]  /*3020*/  VIADD R9, R35.reuse, 0x4 ;  /* 0x0000000423097836 */ /* 0x041fe20000000000 */
[----:B-1----:R-:W0:Y:S01]  /*3030*/  SHFL.DOWN PT, R16, R15, 0x1, R38 ;  /* 0x082000000f107989 */ /* 0x002e2200000e0026 */
[----:B------:R-:W-:-:S04]  /*3040*/  ISETP.GE.AND P0, PT, R35, R38, PT ;  /* 0x000000262300720c */ /* 0x000fc80003f06270 */
[----:B0-----:R-:W-:Y:S02]  /*3050*/  SEL R16, R16, RZ, !P0 ;  /* 0x000000ff10107207 */ /* 0x001fe40004000000 */
[----:B------:R-:W-:-:S03]  /*3060*/  ISETP.GT.AND P0, PT, R19, R38, PT ;  /* 0x000000261300720c */ /* 0x000fc60003f04270 */
[----:B------:R-:W-:Y:S02]  /*3070*/  IMAD.IADD R17, R16, 0x1, R15 ;  /* 0x0000000110117824 */ /* 0x000fe400078e020f */
[----:B------:R-:W-:-:S03]  /*3080*/  VIADD R15, R35, 0x10 ;  /* 0x00000010230f7836 */ /* 0x000fc60000000000 */
[----:B------:R-:W0:Y:S02]  /*3090*/  SHFL.DOWN PT, R16, R17, 0x2, R38 ;  /* 0x0840000011107989 */ /* 0x000e2400000e0026 */
[-C--:B------:R-:W-:Y:S02]  /*30a0*/  ISETP.GT.AND P2, PT, R15, R38.reuse, PT ;  /* 0x000000260f00720c */ /* 0x080fe40003f44270 */
        /* <DEDUP_REMOVED lines=10> */
[----:B0-----:R-:W-:Y:S02]  /*3150*/  IADD3 R36, P3, PT, R8, 0x100, RZ ;  /* 0x0000010008247810 */ /* 0x001fe40007f7e0ff */
[----:B-1----:R-:W-:Y:S02]  /*3160*/  SEL R16, R16, RZ, !P0 ;  /* 0x000000ff10107207 */ /* 0x002fe40004000000 */
[----:B------:R-:W-:-:S03]  /*3170*/  ISETP.NE.AND P0, PT, R14, 0x65, PT ;  /* 0x000000650e00780c */ /* 0x000fc60003f05270 */
[----:B------:R-:W-:Y:S02]  /*3180*/  IMAD.IADD R17, R37, 0x1, R16 ;  /* 0x0000000125117824 */ /* 0x000fe400078e0210 */
[----:B------:R-:W-:-:S03]  /*3190*/  IMAD.X R37, RZ, RZ, R9, P3 ;  /* 0x000000ffff257224 */ /* 0x000fc600018e0609 */
[----:B------:R-:W0:Y:S05]  /*31a0*/  SHFL.DOWN PT, R16, R17, 0x10, R38 ;  /* 0x0a00000011107989 */ /* 0x000e2a00000e0026 */
[----:B------:R-:W-:Y:S02]  /*31b0*/  VOTE.ALL P0, P0 ;  /* 0x0000000000ff7806 */ /* 0x000fe40000000000 */
[----:B0-----:R-:W-:-:S05]  /*31c0*/  SEL R16, R16, RZ, !P2 ;  /* 0x000000ff10107207 */ /* 0x001fca0005000000 */
[----:B------:R-:W-:-:S07]  /*31d0*/  IMAD.IADD R19, R17, 0x1, R16 ;  /* 0x0000000111137824 */ /* 0x000fce00078e0210 */
.L_x_1349:
[----:B------:R-:W-:Y:S05]  /*31e0*/  @!P0 BRA `(.L_x_1298) ;  /* 0x0000000000e48947 */ /* 0x000fea0003800000 */
[----:B------:R-:W-:-:S07]  /*31f0*/  IMAD.MOV.U32 R38, RZ, RZ, 0x1de ;  /* 0x000001deff267424 */ /* 0x000fce00078e00ff */
.L_x_1304:
        /* <DEDUP_REMOVED lines=10> */
.L_x_1352:
[----:B------:R-:W-:Y:S05]  /*32a0*/  @!P0 BRA `(.L_x_1300) ;  /* 0x0000000000248947 */ /* 0x000fea0003800000 */
[----:B------:R-:W-:-:S07]  /*32b0*/  IMAD.MOV.U32 R9, RZ, RZ, R38 ;  /* 0x000000ffff097224 */ /* 0x000fce00078e0026 */
.L_x_1302:
[----:B------:R-:W-:Y:S05]  /*32c0*/  NANOSLEEP R9 ;  /* 0x000000090000735d */ /* 0x000fea0003800000 */
[----:B------:R-:W2:Y:S01]  /*32d0*/  LD.E.64.STRONG.GPU R14, desc[UR12][R16.64+-0x100] ;  /* 0xffff000c100e7980 */ /* 0x000ea2000c10fb00 */
[----:B------:R-:W-:Y:S01]  /*32e0*/  UMOV UR5, 0xffffffff ;  /* 0xffffffff00057882 */ /* 0x000fe20000000000 */
[----:B------:R-:W-:Y:S02]  /*32f0*/  SHF.R.U32.HI R9, RZ, 0x1, R9 ;  /* 0x00000001ff097819 */ /* 0x000fe40000011609 */
[----:B--2---:R-:W-:Y:S01]  /*3300*/  ISETP.NE.AND P0, PT, R14, 0x63, PT ;  /* 0x000000630e00780c */ /* 0x004fe20003f05270 */
[----:B------:R-:W-:-:S12]  /*3310*/  BRA.DIV UR5, `(.L_x_1301) ;  /* 0x0000001a05c07947 */ /* 0x000fd8000b800000 */
[----:B------:R-:W-:-:S13]  /*3320*/  VOTE.ANY P0, !P0 ;  /* 0x0000000000ff7806 */ /* 0x000fda0004000100 */
.L_x_1355:
[----:B------:R-:W-:Y:S05]  /*3330*/  @P0 BRA `(.L_x_1302) ;  /* 0xfffffffc00e00947 */ /* 0x000fea000383ffff */
.L_x_1300:
        /* <DEDUP_REMOVED lines=8> */
[----:B------:R-:W-:-:S05]  /*33c0*/  VIADD R8, R35, 0x2 ;  /* 0x0000000223087836 */ /* 0x000fca0000000000 */
        /* <DEDUP_REMOVED lines=26> */
.L_x_1364:
[----:B------:R-:W-:Y:S05]  /*3570*/  @P0 BRA `(.L_x_1304) ;  /* 0xfffffffc00200947 */ /* 0x000fea000383ffff */
.L_x_1298:
        /* <DEDUP_REMOVED lines=15> */
.L_x_1292:
[----:B------:R-:W-:Y:S05]  /*3670*/  WARPSYNC.ALL ;  /* 0x0000000000007948 */ /* 0x000fea0003800000 */
[----:B------:R-:W0:Y:S08]  /*3680*/  S2UR UR5, SR_CgaCtaId ;  /* 0x00000000000579c3 */ /* 0x000e300000008800 */
[----:B------:R-:W-:Y:S01]  /*3690*/  BAR.SYNC.DEFER_BLOCKING 0x0 ;  /* 0x0000000000007b1d */ /* 0x000fe20000010000 */
[----:B------:R-:W-:-:S05]  /*36a0*/  ISETP.NE.AND P0, PT, R43, RZ, PT ;  /* 0x000000ff2b00720c */ /* 0x000fca0003f05270 */
[----:B------:R-:W-:Y:S02]  /*36b0*/  UMOV UR4, 0x400 ;  /* 0x0000040000047882 */ /* 0x000fe40000000000 */
[----:B0-----:R-:W-:-:S09]  /*36c0*/  ULEA UR4, UR5, UR4, 0x18 ;  /* 0x0000000405047291 */ /* 0x001fd2000f8ec0ff */
[----:B------:R-:W0:Y:S02]  /*36d0*/  LDS R9, [UR4+0x54] ;  /* 0x00005404ff097984 */ /* 0x000e240008000800 */
[----:B0-----:R-:W-:-:S05]  /*36e0*/  SEL R9, R9, RZ, P0 ;  /* 0x000000ff09097207 */ /* 0x001fca0000000000 */
[----:B------:R-:W-:-:S07]  /*36f0*/  IMAD.IADD R8, R9, 0x1, R8 ;  /* 0x0000000109087824 */ /* 0x000fce00078e0208 */
.L_x_1291:
[----:B------:R-:W-:Y:S01]  /*3700*/  IMAD.IADD R25, R25, 0x1, R8 ;  /* 0x0000000119197824 */ /* 0x000fe200078e0208 */
[----:B------:R-:W-:Y:S01]  /*3710*/  BAR.SYNC.DEFER_BLOCKING 0x0 ;  /* 0x0000000000007b1d */ /* 0x000fe20000010000 */
[----:B------:R-:W-:Y:S01]  /*3720*/  ISETP.NE.AND P0, PT, R43, RZ, PT ;  /* 0x000000ff2b00720c */ /* 0x000fe20003f05270 */
[----:B-1----:R-:W-:Y:S02]  /*3730*/  IMAD.U32 R10, RZ, RZ, UR7 ;  /* 0x00000007ff0a7e24 */ /* 0x002fe4000f8e00ff */
[----:B------:R-:W-:Y:S02]  /*3740*/  IMAD.IADD R24, R24, 0x1, R25 ;  /* 0x0000000118187824 */ /* 0x000fe400078e0219 */
[----:B------:R-:W0:Y:S02]  /*3750*/  LDCU.64 UR8, c[0x0][0x388] ;  /* 0x00007100ff0877ac */ /* 0x000e240008000a00 */
        /* <DEDUP_REMOVED lines=33> */
[----:B------:R1:W-:Y:S04]  /*3970*/  STS [R26+0x40], R3 ;  /* 0x000040031a007388 */ /* 0x0003e80000000800 */
[----:B------:R-:W-:Y:S04]  /*3980*/  STS [R26+0x44], R9 ;  /* 0x000044091a007388 */ /* 0x000fe80000000800 */
[----:B------:R-:W-:Y:S01]  /*3990*/  STS [R26+0x48], R11 ;  /* 0x0000480b1a007388 */ /* 0x000fe20000000800 */
        /* <DEDUP_REMOVED lines=22> */
[----:B-1----:R-:W-:-:S05]  /*3b00*/  IADD3 R3, P0, PT, R28, UR10, RZ ;  /* 0x0000000a1c037c10 */ /* 0x002fca000ff1e0ff */
[----:B------:R-:W1:Y:S01]  /*3b10*/  S2R R2, SR_TID.X ;  /* 0x0000000000027919 */ /* 0x000e620000002100 */
[----:B------:R-:W3:Y:S01]  /*3b20*/  LDS R29, [UR4+0x7b80] ;  /* 0x007b8004ff1d7984 */ /* 0x000ee20008000800 */
[C---:B-1----:R-:W-:Y:S02]  /*3b30*/  LOP3.LUT R4, R2.reuse, 0x3e0, RZ, 0xc0, !PT ;  /* 0x000003e002047812 */ /* 0x042fe400078ec0ff */
[----:B------:R-:W-:-:S05]  /*3b40*/  LOP3.LUT R2, R2, 0x1f, RZ, 0xc0, !PT ;  /* 0x0000001f02027812 */ /* 0x000fca00078ec0ff */
[----:B------:R-:W-:Y:S02]  /*3b50*/  IMAD R6, R4, 0x13, R2 ;  /* 0x0000001304067824 */ /* 0x000fe400078e0202 */
[----:B------:R-:W-:Y:S01]  /*3b60*/  IMAD.X R4, RZ, RZ, UR11, P0 ;  /* 0x0000000bff047e24 */ /* 0x000fe200080e06ff */
[C---:B0-----:R-:W-:Y:S01]  /*3b70*/  LEA R2, P0, R3.reuse, UR8, 0x2 ;  /* 0x0000000803027c11 */ /* 0x041fe2000f8010ff */
[C---:B------:R-:W-:Y:S02]  /*3b80*/  VIADD R8, R6.reuse, 0x20 ;  /* 0x0000002006087836 */ /* 0x040fe40000000000 */
[C---:B--2---:R-:W-:Y:S01]  /*3b90*/  VIADD R10, R6.reuse, 0xa0 ;  /* 0x000000a0060a7836 */ /* 0x044fe20000000000 */
        /* <DEDUP_REMOVED lines=17> */
[----:B------:R0:W-:Y:S04]  /*3cb0*/  @!P3 STG.E desc[UR12][R2.64+0x100], R37 ;  /* 0x000100250200b986 */ /* 0x0001e8000c10190c */
        /* <DEDUP_REMOVED lines=37> */
.L_x_1278:
[----:B------:R-:W-:Y:S01]  /*3f10*/  BSSY B1, `(.L_x_1305) ;  /* 0x0000006000017945 */ /* 0x000fe20003800000 */
[----:B------:R-:W-:Y:S01]  /*3f20*/  PLOP3.LUT P0, PT, P0, PT, PT, 0x8, 0x80 ;  /* 0x000000000080781c */ /* 0x000fe2000070e170 */
[----:B------:R-:W-:-:S12]  /*3f30*/  IMAD.MOV.U32 R8, RZ, RZ, -0x1 ;  /* 0xffffffffff087424 */ /* 0x000fd800078e00ff */
[----:B------:R-:W-:Y:S05]  /*3f40*/  WARPSYNC.COLLECTIVE R8, `(.L_x_1306) ;  /* 0x0000000008087348 */ /* 0x000fea0003c00000 */
[----:B------:R-:W-:Y:S01]  /*3f50*/  VOTE.ANY P0, P0 ;  /* 0x0000000000ff7806 */ /* 0x000fe20000000100 */
[----:B------:R-:W-:-:S12]  /*3f60*/  ENDCOLLECTIVE ;  /* 0x000000000000791b */ /* 0x000fd80003800000 */
.L_x_1306:
[----:B------:R-:W-:Y:S05]  /*3f70*/  BSYNC B1 ;  /* 0x0000000000017941 */ /* 0x000fea0003800000 */
.L_x_1305:
[----:B------:R-:W-:Y:S05]  /*3f80*/  BRA `(.L_x_1307) ;  /* 0xffffffd000087947 */ /* 0x000fea000383ffff */
.L_x_1280:
[----:B------:R-:W-:Y:S01]  /*3f90*/  BSSY B1, `(.L_x_1308) ;  /* 0x0000006000017945 */ /* 0x000fe20003800000 */
[----:B------:R-:W-:Y:S01]  /*3fa0*/  PLOP3.LUT P0, PT, P0, PT, PT, 0x8, 0x80 ;  /* 0x000000000080781c */ /* 0x000fe2000070e170 */
[----:B------:R-:W-:-:S12]  /*3fb0*/  IMAD.MOV.U32 R8, RZ, RZ, -0x1 ;  /* 0xffffffffff087424 */ /* 0x000fd800078e00ff */
[----:B------:R-:W-:Y:S05]  /*3fc0*/  WARPSYNC.COLLECTIVE R8, `(.L_x_1309) ;  /* 0x0000000008087348 */ /* 0x000fea0003c00000 */
[----:B------:R-:W-:Y:S01]  /*3fd0*/  VOTE.ANY P0, P0 ;  /* 0x0000000000ff7806 */ /* 0x000fe20000000100 */
[----:B------:R-:W-:-:S12]  /*3fe0*/  ENDCOLLECTIVE ;  /* 0x000000000000791b */ /* 0x000fd80003800000 */
.L_x_1309:
[----:B------:R-:W-:Y:S05]  /*3ff0*/  BSYNC B1 ;  /* 0x0000000000017941 */ /* 0x000fea0003800000 */
.L_x_1308:
[----:B------:R-:W-:Y:S05]  /*4000*/  BRA `(.L_x_1310) ;  /* 0xffffffd0000c7947 */ /* 0x000fea000383ffff */
.L_x_1282:
        /* <DEDUP_REMOVED lines=8> */
.L_x_1312:
[----:B------:R-:W-:Y:S05]  /*4090*/  BSYNC B1 ;  /* 0x0000000000017941 */ /* 0x000fea0003800000 */
.L_x_1311:
[----:B------:R-:W-:Y:S01]  /*40a0*/  LOP3.LUT R8, R8, 0x80000000, R45, 0xec, !PT ;  /* 0x8000000008087812 */ /* 0x000fe200078eec2d */
[----:B------:R-:W-:Y:S02]  /*40b0*/  IMAD.MOV.U32 R10, RZ, RZ, 0x1 ;  /* 0x00000001ff0a7424 */ /* 0x000fe400078e00ff */
[----:B------:R-:W-:Y:S02]  /*40c0*/  VIADD R33, R44, 0x2 ;  /* 0x000000022c217836 */ /* 0x000fe40000000000 */
[----:B------:R-:W-:Y:S02]  /*40d0*/  VIADD R9, R8, 0xffffffff ;  /* 0xffffffff08097836 */ /* 0x000fe40000000000 */
[C---:B------:R-:W-:Y:S02]  /*40e0*/  VIADD R32, R44.reuse, 0x4 ;  /* 0x000000042c207836 */ /* 0x040fe40000000000 */
[----:B------:R-:W-:Y:S01]  /*40f0*/  VIADD R19, R44, 0x8 ;  /* 0x000000082c137836 */ /* 0x000fe20000000000 */
[----:B------:R-:W-:Y:S01]  /*4100*/  LOP3.LUT R38, R8, R9, RZ, 0xc, !PT ;  /* 0x0000000908267212 */ /* 0x000fe200078e0cff */
[----:B------:R-:W-:-:S02]  /*4110*/  IMAD.MOV.U32 R8, RZ, RZ, -0x1 ;  /* 0xffffffffff087424 */ /* 0x000fc400078e00ff */
[----:B------:R-:W-:-:S03]  /*4120*/  VIADD R34, R44, 0x10 ;  /* 0x000000102c227836 */ /* 0x000fc60000000000 */
[----:B------:R-:W0:Y:S02]  /*4130*/  POPC R38, R38 ;  /* 0x0000002600267309 */ /* 0x000e240000000000 */
[----:B0-----:R-:W-:-:S07]  /*4140*/  IMAD.MOV.U32 R9, RZ, RZ, R38 ;  /* 0x000000ffff097224 */ /* 0x001fce00078e0026 */
[----:B------:R-:W-:Y:S05]  /*4150*/  WARPSYNC.COLLECTIVE R8, `(.L_x_1313) ;  /* 0x0000000008087348 */ /* 0x000fea0003c00000 */
[----:B------:R0:W1:Y:S02]  /*4160*/  SHFL.DOWN P2, R16, R15, R10, R9 ;  /* 0x0800000a0f107389 */ /* 0x0000640000040009 */
[----:B01----:R-:W-:Y:S05]  /*4170*/  ENDCOLLECTIVE ;  /* 0x000000000000791b */ /* 0x003fea0003800000 */
.L_x_1313:
        /* <DEDUP_REMOVED lines=8> */
.L_x_1314:
        /* <DEDUP_REMOVED lines=8> */
.L_x_1315:
        /* <DEDUP_REMOVED lines=8> */
.L_x_1316:
        /* <DEDUP_REMOVED lines=8> */
.L_x_1317:
[----:B------:R-:W0:Y:S01]  /*4380*/  LDC.64 R8, c[0x0][0x390] ;  /* 0x0000e400ff087b82 */ /* 0x000e220000000a00 */
[----:B------:R-:W-:-:S04]  /*4390*/  ISETP.GT.AND P2, PT, R34, R38, PT ;  /* 0x000000262200720c */ /* 0x000fc80003f44270 */
[----:B------:R-:W-:-:S05]  /*43a0*/  SEL R16, R16, RZ, !P2 ;  /* 0x000000ff10107207 */ /* 0x000fca0005000000 */
[----:B------:R-:W-:Y:S01]  /*43b0*/  IMAD.IADD R36, R17, 0x1, R16 ;  /* 0x0000000111247824 */ /* 0x000fe200078e0210 */
[----:B0-----:R-:W-:Y:S01]  /*43c0*/  IADD3 R35, P2, PT, R8, 0x100, RZ ;  /* 0x0000010008237810 */ /* 0x001fe20007f5e0ff */
[----:B------:R-:W-:-:S04]  /*43d0*/  IMAD.MOV.U32 R8, RZ, RZ, -0x1 ;  /* 0xffffffffff087424 */ /* 0x000fc800078e00ff */
[----:B------:R-:W-:-:S08]  /*43e0*/  IMAD.X R37, RZ, RZ, R9, P2 ;  /* 0x000000ffff257224 */ /* 0x000fd000010e0609 */
[----:B------:R-:W-:Y:S05]  /*43f0*/  WARPSYNC.COLLECTIVE R8, `(.L_x_1318) ;  /* 0x0000000008087348 */ /* 0x000fea0003c00000 */
[----:B------:R-:W-:Y:S01]  /*4400*/  VOTE.ALL P0, P0 ;  /* 0x0000000000ff7806 */ /* 0x000fe20000000000 */
[----:B------:R-:W-:-:S12]  /*4410*/  ENDCOLLECTIVE ;  /* 0x000000000000791b */ /* 0x000fd80003800000 */
.L_x_1318:
[----:B------:R-:W-:Y:S05]  /*4420*/  BRA `(.L_x_1319) ;  /* 0xffffffcc00a07947 */ /* 0x000fea000383ffff */
.L_x_1284:
[----:B------:R-:W-:Y:S01]  /*4430*/  BSSY B1, `(.L_x_1320) ;  /* 0x0000006000017945 */ /* 0x000fe20003800000 */
[----:B------:R-:W-:Y:S01]  /*4440*/  PLOP3.LUT P0, PT, P0, PT, PT, 0x8, 0x80 ;  /* 0x000000000080781c */ /* 0x000fe2000070e170 */
[----:B------:R-:W-:-:S12]  /*4450*/  IMAD.MOV.U32 R8, RZ, RZ, -0x1 ;  /* 0xffffffffff087424 */ /* 0x000fd800078e00ff */
[----:B------:R-:W-:Y:S05]  /*4460*/  WARPSYNC.COLLECTIVE R8, `(.L_x_1321) ;  /* 0x0000000008087348 */ /* 0x000fea0003c00000 */
[----:B------:R-:W-:Y:S01]  /*4470*/  VOTE.ANY P0, P0 ;  /* 0x0000000000ff7806 */ /* 0x000fe20000000100 */
[----:B------:R-:W-:-:S12]  /*4480*/  ENDCOLLECTIVE ;  /* 0x000000000000791b */ /* 0x000fd80003800000 */
.L_x_1321:
[----:B------:R-:W-:Y:S05]  /*4490*/  BSYNC B1 ;  /* 0x0000000000017941 */ /* 0x000fea0003800000 */
.L_x_1320:
[----:B------:R-:W-:Y:S05]  /*44a0*/  BRA `(.L_x_1322) ;  /* 0xffffffcc00b07947 */ /* 0x000fea000383ffff */
.L_x_1286:
[----:B------:R-:W-:Y:S01]  /*44b0*/  BSSY B1, `(.L_x_1323) ;  /* 0x0000006000017945 */ /* 0x000fe20003800000 */
[----:B------:R-:W-:Y:S01]  /*44c0*/  PLOP3.LUT P0, PT, P0, PT, PT, 0x8, 0x80 ;  /* 0x000000000080781c */ /* 0x000fe2000070e170 */
[----:B------:R-:W-:-:S12]  /*44d0*/  IMAD.MOV.U32 R8, RZ, RZ, -0x1 ;  /* 0xffffffffff087424 */ /* 0x000fd800078e00ff */
[----:B------:R-:W-:Y:S05]  /*44e0*/  WARPSYNC.COLLECTIVE R8, `(.L_x_1324) ;  /* 0x0000000008087348 */ /* 0x000fea0003c00000 */
[----:B------:R-:W-:Y:S01]  /*44f0*/  VOTE.ANY P0, P0 ;  /* 0x0000000000ff7806 */ /* 0x000fe20000000100 */
[----:B------:R-:W-:-:S12]  /*4500*/  ENDCOLLECTIVE ;  /* 0x000000000000791b */ /* 0x000fd80003800000 */
.L_x_1324:
[----:B------:R-:W-:Y:S05]  /*4510*/  BSYNC B1 ;  /* 0x0000000000017941 */ /* 0x000fea0003800000 */
.L_x_1323:
[----:B------:R-:W-:Y:S05]  /*4520*/  BRA `(.L_x_1325) ;  /* 0xffffffcc00b47947 */ /* 0x000fea000383ffff */
.L_x_1288:
[----:B------:R-:W-:Y:S01]  /*4530*/  BSSY B1, `(.L_x_1326) ;  /* 0x0000006000017945 */ /* 0x000fe20003800000 */
[----:B------:R-:W-:Y:S01]  /*4540*/  PLOP3.LUT P2, PT, P0, PT, PT, 0x8, 0x80 ;  /* 0x000000000080781c */ /* 0x000fe2000074e170 */
[----:B------:R-:W-:-:S12]  /*4550*/  IMAD.MOV.U32 R8, RZ, RZ, -0x1 ;  /* 0xffffffffff087424 */ /* 0x000fd800078e00ff */
[----:B------:R-:W-:Y:S05]  /*4560*/  WARPSYNC.COLLECTIVE R8, `(.L_x_1327) ;  /* 0x0000000008087348 */ /* 0x000fea0003c00000 */
[----:B------:R-:W-:Y:S01]  /*4570*/  VOTE.ANY R8, PT, P2 ;  /* 0x0000000000087806 */ /* 0x000fe200010e0100 */
[----:B------:R-:W-:Y:S06]  /*4580*/  ENDCOLLECTIVE ;  /* 0x000000000000791b */ /* 0x000fec0003800000 */
.L_x_1327:
[----:B------:R-:W-:Y:S05]  /*4590*/  BSYNC B1 ;  /* 0x0000000000017941 */ /* 0x000fea0003800000 */
.L_x_1326:
[----:B------:R-:W-:Y:S01]  /*45a0*/  LOP3.LUT R8, R8, 0x80000000, R45, 0xec, !PT ;  /* 0x8000000008087812 */ /* 0x000fe200078eec2d */
[----:B------:R-:W-:Y:S02]  /*45b0*/  IMAD.MOV.U32 R10, RZ, RZ, 0x1 ;  /* 0x00000001ff0a7424 */ /* 0x000fe400078e00ff */
[----:B------:R-:W-:Y:S02]  /*45c0*/  VIADD R18, R18, 0xffffffe0 ;  /* 0xffffffe012127836 */ /* 0x000fe40000000000 */
[----:B------:R-:W-:-:S05]  /*45d0*/  VIADD R9, R8, 0xffffffff ;  /* 0xffffffff08097836 */ /* 0x000fca0000000000 */
[----:B------:R-:W-:Y:S01]  /*45e0*/  LOP3.LUT R17, R8, R9, RZ, 0xc, !PT ;  /* 0x0000000908117212 */ /* 0x000fe200078e0cff */
[----:B------:R-:W-:-:S03]  /*45f0*/  IMAD.MOV.U32 R8, RZ, RZ, -0x1 ;  /* 0xffffffffff087424 */ /* 0x000fc600078e00ff */
[----:B------:R0:W1:Y:S04]  /*4600*/  POPC R9, R17 ;  /* 0x0000001100097309 */ /* 0x0000680000000000 */
[----:B01----:R-:W-:Y:S05]  /*4610*/  WARPSYNC.COLLECTIVE R8, `(.L_x_1328) ;  /* 0x0000000008087348 */ /* 0x003fea0003c00000 */
[----:B-1----:R1:W2:Y:S02]  /*4620*/  SHFL.DOWN P2, R16, R15, R10, R9 ;  /* 0x0800000a0f107389 */ /* 0x0022a40000040009 */
[----:B012---:R-:W-:Y:S05]  /*4630*/  ENDCOLLECTIVE ;  /* 0x000000000000791b */ /* 0x007fea0003800000 */
.L_x_1328:
[----:B------:R-:W-:Y:S01]  /*4640*/  ISETP.GE.AND P0, PT, R44, R9, PT ;  /* 0x000000092c00720c */ /* 0x000fe20003f06270 */
[----:B------:R-:W-:-:S03]  /*4650*/  IMAD.MOV.U32 R10, RZ, RZ, 0x2 ;  /* 0x00000002ff0a7424 */ /* 0x000fc600078e00ff */
[----:B------:R-:W-:Y:S02]  /*4660*/  SEL R16, R16, RZ, !P0 ;  /* 0x000000ff10107207 */ /* 0x000fe40004000000 */
[----:B------:R-:W-:-:S03]  /*4670*/  ISETP.GT.AND P0, PT, R33, R9, PT ;  /* 0x000000092100720c */ /* 0x000fc60003f04270 */
[----:B------:R-:W-:-:S10]  /*4680*/  IMAD.IADD R15, R16, 0x1, R15 ;  /* 0x00000001100f7824 */ /* 0x000fd400078e020f */
[----:B------:R-:W-:Y:S05]  /*4690*/  WARPSYNC.COLLECTIVE R8, `(.L_x_1329) ;  /* 0x0000000008087348 */ /* 0x000fea0003c00000 */
[----:B------:R0:W1:Y:S02]  /*46a0*/  SHFL.DOWN P2, R16, R15, R10, R9 ;  /* 0x0800000a0f107389 */ /* 0x0000640000040009 */
[----:B01----:R-:W-:Y:S05]  /*46b0*/  ENDCOLLECTIVE ;  /* 0x000000000000791b */ /* 0x003fea0003800000 */
.L_x_1329:
[----:B------:R-:W-:Y:S01]  /*46c0*/  IMAD.MOV.U32 R10, RZ, RZ, 0x4 ;  /* 0x00000004ff0a7424 */ /* 0x000fe200078e00ff */
[----:B------:R-:W-:Y:S02]  /*46d0*/  SEL R16, R16, RZ, !P0 ;  /* 0x000000ff10107207 */ /* 0x000fe40004000000 */
[----:B------:R-:W-:-:S03]  /*46e0*/  ISETP.GT.AND P0, PT, R32, R9, PT ;  /* 0x000000092000720c */ /* 0x000fc60003f04270 */
[----:B------:R-:W-:-:S10]  /*46f0*/  IMAD.IADD R15, R15, 0x1, R16 ;  /* 0x000000010f0f7824 */ /* 0x000fd400078e0210 */
[----:B------:R-:W-:Y:S05]  /*4700*/  WARPSYNC.COLLECTIVE R8, `(.L_x_1330) ;  /* 0x0000000008087348 */ /* 0x000fea0003c00000 */
[----:B------:R0:W1:Y:S02]  /*4710*/  SHFL.DOWN P2, R16, R15, R10, R9 ;  /* 0x0800000a0f107389 */ /* 0x0000640000040009 */
[----:B01----:R-:W-:Y:S05]  /*4720*/  ENDCOLLECTIVE ;  /* 0x000000000000791b */ /* 0x003fea0003800000 */
.L_x_1330:
[----:B------:R-:W-:Y:S01]  /*4730*/  IMAD.MOV.U32 R10, RZ, RZ, 0x8 ;  /* 0x00000008ff0a7424 */ /* 0x000fe200078e00ff */
[----:B------:R-:W-:Y:S02]  /*4740*/  SEL R16, R16, RZ, !P0 ;  /* 0x000000ff10107207 */ /* 0x000fe40004000000 */
[----:B------:R-:W-:-:S03]  /*4750*/  ISETP.GT.AND P0, PT, R19, R9, PT ;  /* 0x000000091300720c */ /* 0x000fc60003f04270 */
[----:B------:R-:W-:-:S10]  /*4760*/  IMAD.IADD R15, R15, 0x1, R16 ;  /* 0x000000010f0f7824 */ /* 0x000fd400078e0210 */
[----:B------:R-:W-:Y:S05]  /*4770*/  WARPSYNC.COLLECTIVE R8, `(.L_x_1331) ;  /* 0x0000000008087348 */ /* 0x000fea0003c00000 */
[----:B------:R0:W1:Y:S02]  /*4780*/  SHFL.DOWN P2, R16, R15, R10, R9 ;  /* 0x0800000a0f107389 */ /* 0x0000640000040009 */
[----:B01----:R-:W-:Y:S05]  /*4790*/  ENDCOLLECTIVE ;  /* 0x000000000000791b */ /* 0x003fea0003800000 */
.L_x_1331:
[----:B------:R-:W-:Y:S01]  /*47a0*/  IMAD.MOV.U32 R10, RZ, RZ, 0x10 ;  /* 0x00000010ff0a7424 */ /* 0x000fe200078e00ff */
[----:B------:R-:W-:Y:S02]  /*47b0*/  SEL R16, R16, RZ, !P0 ;  /* 0x000000ff10107207 */ /* 0x000fe40004000000 */
[----:B------:R-:W-:-:S03]  /*47c0*/  ISETP.GT.AND P0, PT, R34, R9, PT ;  /* 0x000000092200720c */ /* 0x000fc60003f04270 */
[----:B------:R-:W-:-:S10]  /*47d0*/  IMAD.IADD R15, R15, 0x1, R16 ;  /* 0x000000010f0f7824 */ /* 0x000fd400078e0210 */
[----:B------:R-:W-:Y:S05]  /*47e0*/  WARPSYNC.COLLECTIVE R8, `(.L_x_1332) ;  /* 0x0000000008087348 */ /* 0x000fea0003c00000 */
[----:B------:R0:W1:Y:S02]  /*47f0*/  SHFL.DOWN P2, R16, R15, R10, R9 ;  /* 0x0800000a0f107389 */ /* 0x0000640000040009 */
[----:B01----:R-:W-:Y:S05]  /*4800*/  ENDCOLLECTIVE ;  /* 0x000000000000791b */ /* 0x003fea0003800000 */
.L_x_1332:
[----:B------:R-:W-:Y:S02]  /*4810*/  SEL R16, R16, RZ, !P0 ;  /* 0x000000ff10107207 */ /* 0x000fe40004000000 */
[----:B------:R-:W-:Y:S02]  /*4820*/  ISETP.NE.AND P0, PT, R14, 0x65, PT ;  /* 0x000000650e00780c */ /* 0x000fe40003f05270 */
[----:B------:R-:W-:-:S11]  /*4830*/  IADD3 R36, PT, PT, R15, R16, R36 ;  /* 0x000000100f247210 */ /* 0x000fd60007ffe024 */
[----:B------:R-:W-:Y:S05]  /*4840*/  WARPSYNC.COLLECTIVE R8, `(.L_x_1333) ;  /* 0x0000000008087348 */ /* 0x000fea0003c00000 */
[----:B------:R-:W-:Y:S01]  /*4850*/  VOTE.ALL P0, P0 ;  /* 0x0000000000ff7806 */ /* 0x000fe20000000000 */
[----:B------:R-:W-:-:S12]  /*4860*/  ENDCOLLECTIVE ;  /* 0x000000000000791b */ /* 0x000fd80003800000 */
.L_x_1333:
[----:B------:R-:W-:Y:S05]  /*4870*/  BRA `(.L_x_1334) ;  /* 0xffffffcc00607947 */ /* 0x000fea000383ffff */
.L_x_1293:
[----:B------:R-:W-:Y:S01]  /*4880*/  BSSY B0, `(.L_x_1335) ;  /* 0x0000006000007945 */ /* 0x000fe20003800000 */
[----:B------:R-:W-:Y:S01]  /*4890*/  PLOP3.LUT P0, PT, P0, PT, PT, 0x8, 0x80 ;  /* 0x000000000080781c */ /* 0x000fe2000070e170 */
[----:B------:R-:W-:-:S12]  /*48a0*/  IMAD.MOV.U32 R8, RZ, RZ, -0x1 ;  /* 0xffffffffff087424 */ /* 0x000fd800078e00ff */
[----:B------:R-:W-:Y:S05]  /*48b0*/  WARPSYNC.COLLECTIVE R8, `(.L_x_1336) ;  /* 0x0000000008087348 */ /* 0x000fea0003c00000 */
[----:B------:R-:W-:Y:S01]  /*48c0*/  VOTE.ANY P0, P0 ;  /* 0x0000000000ff7806 */ /* 0x000fe20000000100 */
[----:B------:R-:W-:-:S12]  /*48d0*/  ENDCOLLECTIVE ;  /* 0x000000000000791b */ /* 0x000fd80003800000 */
.L_x_1336:
[----:B------:R-:W-:Y:S05]  /*48e0*/  BSYNC B0 ;  /* 0x0000000000007941 */ /* 0x000fea0003800000 */
.L_x_1335:
[----:B------:R-:W-:Y:S05]  /*48f0*/  BRA `(.L_x_1337) ;  /* 0xffffffe400787947 */ /* 0x000fea000383ffff */
.L_x_1295:
[----:B------:R-:W-:Y:S01]  /*4900*/  BSSY B0, `(.L_x_1338) ;  /* 0x0000006000007945 */ /* 0x000fe20003800000 */
[----:B------:R-:W-:Y:S01]  /*4910*/  PLOP3.LUT P0, PT, P0, PT, PT, 0x8, 0x80 ;  /* 0x000000000080781c */ /* 0x000fe2000070e170 */
[----:B------:R-:W-:-:S12]  /*4920*/  IMAD.MOV.U32 R8, RZ, RZ, -0x1 ;  /* 0xffffffffff087424 */ /* 0x000fd800078e00ff */
[----:B------:R-:W-:Y:S05]  /*4930*/  WARPSYNC.COLLECTIVE R8, `(.L_x_1339) ;  /* 0x0000000008087348 */ /* 0x000fea0003c00000 */
[----:B------:R-:W-:Y:S01]  /*4940*/  VOTE.ANY P0, P0 ;  /* 0x0000000000ff7806 */ /* 0x000fe20000000100 */
[----:B------:R-:W-:-:S12]  /*4950*/  ENDCOLLECTIVE ;  /* 0x000000000000791b */ /* 0x000fd80003800000 */
.L_x_1339:
[----:B------:R-:W-:Y:S05]  /*4960*/  BSYNC B0 ;  /* 0x0000000000007941 */ /* 0x000fea0003800000 */
.L_x_1338:
[----:B------:R-:W-:Y:S05]  /*4970*/  BRA `(.L_x_1340) ;  /* 0xffffffe4007c7947 */ /* 0x000fea000383ffff */
.L_x_1297:
        /* <DEDUP_REMOVED lines=8> */
.L_x_1342:
[----:B------:R-:W-:Y:S05]  /*4a00*/  BSYNC B0 ;  /* 0x0000000000007941 */ /* 0x000fea0003800000 */
.L_x_1341:
[----:B------:R-:W-:Y:S01]  /*4a10*/  LOP3.LUT R8, R8, 0x80000000, R42, 0xec, !PT ;  /* 0x8000000008087812 */ /* 0x000fe200078eec2a */
[----:B------:R-:W-:Y:S02]  /*4a20*/  IMAD.MOV.U32 R10, RZ, RZ, 0x1 ;  /* 0x00000001ff0a7424 */ /* 0x000fe400078e00ff */
[----:B------:R-:W-:Y:S02]  /*4a30*/  VIADD R19, R35, 0x2 ;  /* 0x0000000223137836 */ /* 0x000fe40000000000 */
[----:B------:R-:W-:-:S05]  /*4a40*/  VIADD R9, R8, 0xffffffff ;  /* 0xffffffff08097836 */ /* 0x000fca0000000000 */
[----:B------:R-:W-:Y:S01]  /*4a50*/  LOP3.LUT R38, R8, R9, RZ, 0xc, !PT ;  /* 0x0000000908267212 */ /* 0x000fe200078e0cff */
[----:B------:R-:W-:-:S05]  /*4a60*/  IMAD.MOV.U32 R8, RZ, RZ, -0x1 ;  /* 0xffffffffff087424 */ /* 0x000fca00078e00ff */
[----:B------:R-:W0:Y:S02]  /*4a70*/  POPC R38, R38 ;  /* 0x0000002600267309 */ /* 0x000e240000000000 */
[----:B0-----:R-:W-:Y:S01]  /*4a80*/  IMAD.MOV.U32 R9, RZ, RZ, R38 ;  /* 0x000000ffff097224 */ /* 0x001fe200078e0026 */
[----:B------:R-:W-:-:S13]  /*4a90*/  ISETP.GT.AND P3, PT, R19, R38, PT ;  /* 0x000000261300720c */ /* 0x000fda0003f64270 */
[----:B------:R-:W-:Y:S05]  /*4aa0*/  WARPSYNC.COLLECTIVE R8, `(.L_x_1343) ;  /* 0x0000000008087348 */ /* 0x000fea0003c00000 */
[----:B------:R0:W1:Y:S02]  /*4ab0*/  SHFL.DOWN P2, R16, R15, R10, R9 ;  /* 0x0800000a0f107389 */ /* 0x0000640000040009 */
[----:B01----:R-:W-:Y:S05]  /*4ac0*/  ENDCOLLECTIVE ;  /* 0x000000000000791b */ /* 0x003fea0003800000 */
.L_x_1343:
        /* <DEDUP_REMOVED lines=8> */
.L_x_1344:
[----:B------:R-:W-:Y:S01]  /*4b50*/  IMAD.MOV.U32 R10, RZ, RZ, 0x4 ;  /* 0x00000004ff0a7424 */ /* 0x000fe200078e00ff */
        /* <DEDUP_REMOVED lines=9> */
.L_x_1345:
        /* <DEDUP_REMOVED lines=9> */
.L_x_1346:
[----:B------:R-:W-:Y:S01]  /*4c80*/  IMAD.MOV.U32 R10, RZ, RZ, 0x10 ;  /* 0x00000010ff0a7424 */ /* 0x000fe200078e00ff */
[----:B------:R-:W-:-:S05]  /*4c90*/  SEL R16, R16, RZ, !P3 ;  /* 0x000000ff10107207 */ /* 0x000fca0005800000 */
[----:B------:R-:W-:-:S04]  /*4ca0*/  IMAD.IADD R17, R37, 0x1, R16 ;  /* 0x0000000125117824 */ /* 0x000fc800078e0210 */
[----:B------:R-:W-:-:S07]  /*4cb0*/  IMAD.MOV.U32 R15, RZ, RZ, R17 ;  /* 0x000000ffff0f7224 */ /* 0x000fce00078e0011 */
[----:B------:R-:W-:Y:S05]  /*4cc0*/  WARPSYNC.COLLECTIVE R8, `(.L_x_1347) ;  /* 0x0000000008087348 */ /* 0x000fea0003c00000 */
[----:B------:R0:W1:Y:S02]  /*4cd0*/  SHFL.DOWN P2, R16, R15, R10, R9 ;  /* 0x0800000a0f107389 */ /* 0x0000640000040009 */
[----:B01----:R-:W-:Y:S05]  /*4ce0*/  ENDCOLLECTIVE ;  /* 0x000000000000791b */ /* 0x003fea0003800000 */
.L_x_1347:
        /* <DEDUP_REMOVED lines=10> */
.L_x_1348:
[----:B------:R-:W-:Y:S05]  /*4d90*/  BRA `(.L_x_1349) ;  /* 0xffffffe400107947 */ /* 0x000fea000383ffff */
.L_x_1299:
[----:B------:R-:W-:Y:S01]  /*4da0*/  BSSY B0, `(.L_x_1350) ;  /* 0x0000006000007945 */ /* 0x000fe20003800000 */
[----:B------:R-:W-:Y:S01]  /*4db0*/  PLOP3.LUT P0, PT, P0, PT, PT, 0x8, 0x80 ;  /* 0x000000000080781c */ /* 0x000fe2000070e170 */
[----:B------:R-:W-:-:S12]  /*4dc0*/  IMAD.MOV.U32 R8, RZ, RZ, -0x1 ;  /* 0xffffffffff087424 */ /* 0x000fd800078e00ff */
[----:B------:R-:W-:Y:S05]  /*4dd0*/  WARPSYNC.COLLECTIVE R8, `(.L_x_1351) ;  /* 0x0000000008087348 */ /* 0x000fea0003c00000 */
[----:B------:R-:W-:Y:S01]  /*4de0*/  VOTE.ANY P0, P0 ;  /* 0x0000000000ff7806 */ /* 0x000fe20000000100 */
[----:B------:R-:W-:-:S12]  /*4df0*/  ENDCOLLECTIVE ;  /* 0x000000000000791b */ /* 0x000fd80003800000 */
.L_x_1351:
[----:B------:R-:W-:Y:S05]  /*4e00*/  BSYNC B0 ;  /* 0x0000000000007941 */ /* 0x000fea0003800000 */
.L_x_1350:
[----:B------:R-:W-:Y:S05]  /*4e10*/  BRA `(.L_x_1352) ;  /* 0xffffffe400207947 */ /* 0x000fea000383ffff */
.L_x_1301:
[----:B------:R-:W-:Y:S01]  /*4e20*/  BSSY B0, `(.L_x_1353) ;  /* 0x0000006000007945 */ /* 0x000fe20003800000 */
[----:B------:R-:W-:Y:S01]  /*4e30*/  PLOP3.LUT P0, PT, P0, PT, PT, 0x8, 0x80 ;  /* 0x000000000080781c */ /* 0x000fe2000070e170 */
[----:B------:R-:W-:-:S12]  /*4e40*/  IMAD.MOV.U32 R8, RZ, RZ, -0x1 ;  /* 0xffffffffff087424 */ /* 0x000fd800078e00ff */
[----:B------:R-:W-:Y:S05]  /*4e50*/  WARPSYNC.COLLECTIVE R8, `(.L_x_1354) ;  /* 0x0000000008087348 */ /* 0x000fea0003c00000 */
[----:B------:R-:W-:Y:S01]  /*4e60*/  VOTE.ANY P0, P0 ;  /* 0x0000000000ff7806 */ /* 0x000fe20000000100 */
[----:B------:R-:W-:-:S12]  /*4e70*/  ENDCOLLECTIVE ;  /* 0x000000000000791b */ /* 0x000fd80003800000 */
.L_x_1354:
[----:B------:R-:W-:Y:S05]  /*4e80*/  BSYNC B0 ;  /* 0x0000000000007941 */ /* 0x000fea0003800000 */
.L_x_1353:
[----:B------:R-:W-:Y:S05]  /*4e90*/  BRA `(.L_x_1355) ;  /* 0xffffffe400247947 */ /* 0x000fea000383ffff */
.L_x_1303:
[----:B------:R-:W-:Y:S01]  /*4ea0*/  BSSY B0, `(.L_x_1356) ;  /* 0x0000006000007945 */ /* 0x000fe20003800000 */
[----:B------:R-:W-:Y:S01]  /*4eb0*/  PLOP3.LUT P2, PT, P0, PT, PT, 0x8, 0x80 ;  /* 0x000000000080781c */ /* 0x000fe2000074e170 */
[----:B------:R-:W-:-:S12]  /*4ec0*/  IMAD.MOV.U32 R8, RZ, RZ, -0x1 ;  /* 0xffffffffff087424 */ /* 0x000fd800078e00ff */
[----:B------:R-:W-:Y:S05]  /*4ed0*/  WARPSYNC.COLLECTIVE R8, `(.L_x_1357) ;  /* 0x0000000008087348 */ /* 0x000fea0003c00000 */
[----:B------:R-:W-:Y:S01]  /*4ee0*/  VOTE.ANY R8, PT, P2 ;  /* 0x0000000000087806 */ /* 0x000fe200010e0100 */
[----:B------:R-:W-:Y:S06]  /*4ef0*/  ENDCOLLECTIVE ;  /* 0x000000000000791b */ /* 0x000fec0003800000 */
.L_x_1357:
[----:B------:R-:W-:Y:S05]  /*4f00*/  BSYNC B0 ;  /* 0x0000000000007941 */ /* 0x000fea0003800000 */
.L_x_1356:
        /* <DEDUP_REMOVED lines=10> */
.L_x_1358:
        /* <DEDUP_REMOVED lines=10> */
.L_x_1359:
        /* <DEDUP_REMOVED lines=9> */
.L_x_1360:
[----:B------:R-:W-:Y:S01]  /*50e0*/  IMAD.MOV.U32 R10, RZ, RZ, 0x8 ;  /* 0x00000008ff0a7424 */ /* 0x000fe200078e00ff */
[----:B------:R-:W-:-:S05]  /*50f0*/  SEL R16, R16, RZ, !P0 ;  /* 0x000000ff10107207 */ /* 0x000fca0004000000 */
[----:B------:R-:W-:Y:S02]  /*5100*/  IMAD.IADD R45, R17, 0x1, R16 ;  /* 0x00000001112d7824 */ /* 0x000fe400078e0210 */
[C---:B------:R-:W-:Y:S02]  /*5110*/  VIADD R16, R35.reuse, 0x8 ;  /* 0x0000000823107836 */ /* 0x040fe40000000000 */
[----:B------:R-:W-:Y:S02]  /*5120*/  IMAD.MOV.U32 R15, RZ, RZ, R45 ;  /* 0x000000ffff0f7224 */ /* 0x000fe400078e002d */
[----:B------:R-:W-:Y:S01]  /*5130*/  VIADD R17, R35, 0x10 ;  /* 0x0000001023117836 */ /* 0x000fe20000000000 */
[----:B------:R-:W-:-:S13]  /*5140*/  ISETP.GT.AND P0, PT, R16, R9, PT ;  /* 0x000000091000720c */ /* 0x000fda0003f04270 */
[----:B------:R-:W-:Y:S05]  /*5150*/  WARPSYNC.COLLECTIVE R8, `(.L_x_1361) ;  /* 0x0000000008087348 */ /* 0x000fea0003c00000 */
[----:B------:R0:W1:Y:S02]  /*5160*/  SHFL.DOWN P2, R16, R15, R10, R9 ;  /* 0x0800000a0f107389 */ /* 0x0000640000040009 */
[----:B01----:R-:W-:Y:S05]  /*5170*/  ENDCOLLECTIVE ;  /* 0x000000000000791b */ /* 0x003fea0003800000 */
.L_x_1361:
        /* <DEDUP_REMOVED lines=8> */
.L_x_1362:
[----:B------:R-:W-:Y:S02]  /*5200*/  SEL R16, R16, RZ, !P0 ;  /* 0x000000ff10107207 */ /* 0x000fe40004000000 */
[----:B------:R-:W-:Y:S02]  /*5210*/  ISETP.NE.AND P0, PT, R14, 0x65, PT ;  /* 0x000000650e00780c */ /* 0x000fe40003f05270 */
[----:B------:R-:W-:-:S11]  /*5220*/  IADD3 R19, PT, PT, R44, R16, R19 ;  /* 0x000000102c137210 */ /* 0x000fd60007ffe013 */
[----:B------:R-:W-:Y:S05]  /*5230*/  WARPSYNC.COLLECTIVE R8, `(.L_x_1363) ;  /* 0x0000000008087348 */ /* 0x000fea0003c00000 */
[----:B------:R-:W-:Y:S01]  /*5240*/  VOTE.ALL P0, P0 ;  /* 0x0000000000ff7806 */ /* 0x000fe20000000000 */
[----:B------:R-:W-:-:S12]  /*5250*/  ENDCOLLECTIVE ;  /* 0x000000000000791b */ /* 0x000fd80003800000 */
.L_x_1363:
[----:B------:R-:W-:Y:S05]  /*5260*/  BRA `(.L_x_1364) ;  /* 0xffffffe000c07947 */ /* 0x000fea000383ffff */
.L_x_1365:
        /* <DEDUP_REMOVED lines=9> */
.L_x_3740:


//--------------------- .text._ZN3cub18CUB_300001_SM_10006detail4scan16DeviceScanKernelINS2_10policy_hubIiiijN4cuda3std3__44plusIvEEE10Policy1000EN6thrust24THRUST_300001_SM_1000_NS6detail15normal_iteratorINSD_10device_ptrIiEEEESI_NS0_13ScanTileStateIiLb1EEES9_NS0_8NullTypeEjiLb0ESL_EEvT0_T1_T2_iT3_T4_T5_ --------------------------
	.section	.text._ZN3cub18CUB_300001_SM_10006detail4scan16DeviceScanKernelINS2_10policy_hubIiiijN4cuda3std3__44plusIvEEE10Policy1000EN6thrust24THRUST_300001_SM_1000_NS6detail15normal_iteratorINSD_10device_ptrIiEEEESI_NS0_13ScanTileStateIiLb1EEES9_NS0_8NullTypeEjiLb0ESL_EEvT0_T1_T2_iT3_T4_T5_,"ax",@progbits
	.align	128
        .global         _ZN3cub18CUB_300001_SM_10006detail4scan16DeviceScanKernelINS2_10policy_hubIiiijN4cuda3std3__44plusIvEEE10Policy1000EN6thrust24THRUST_300001_SM_1000_NS6detail15normal_iteratorINSD_10device_ptrIiEEEESI_NS0_13ScanTileStateIiLb1EEES9_NS0_8NullTypeEjiLb0ESL_EEvT0_T1_T2_iT3_T4_T5_
        .type           _ZN3cub18CUB_300001_SM_10006detail4scan16DeviceScanKernelINS2_10policy_hubIiiijN4cuda3std3__44plusIvEEE10Policy1000EN6thrust24THRUST_300001_SM_1000_NS6detail15normal_iteratorINSD_10device_ptrIiEEEESI_NS0_13ScanTileStateIiLb1EEES9_NS0_8NullTypeEjiLb0ESL_EEvT0_T1_T2_iT3_T4_T5_,@function
        .size           _ZN3cub18CUB_300001_SM_10006detail4scan16DeviceScanKernelINS2_10policy_hubIiiijN4cuda3std3__44plusIvEEE10Policy1000EN6thrust24THRUST_300001_SM_1000_NS6detail15normal_iteratorINSD_10device_ptrIiEEEESI_NS0_13ScanTileStateIiLb1EEES9_NS0_8NullTypeEjiLb0ESL_EEvT0_T1_T2_iT3_T4_T5_,(.L_x_3741 - _ZN3cub18CUB_300001_SM_10006detail4scan16DeviceScanKernelINS2_10policy_hubIiiijN4cuda3std3__44plusIvEEE10Policy1000EN6thrust24THRUST_300001_SM_1000_NS6detail15normal_iteratorINSD_10device_ptrIiEEEESI_NS0_13ScanTileStateIiLb1EEES9_NS0_8NullTypeEjiLb0ESL_EEvT0_T1_T2_iT3_T4_T5_)
        .other          _ZN3cub18CUB_300001_SM_10006detail4scan16DeviceScanKernelINS2_10policy_hubIiiijN4cuda3std3__44plusIvEEE10Policy1000EN6thrust24THRUST_300001_SM_1000_NS6detail15normal_iteratorINSD_10device_ptrIiEEEESI_NS0_13ScanTileStateIiLb1EEES9_NS0_8NullTypeEjiLb0ESL_EEvT0_T1_T2_iT3_T4_T5_,@"STO_CUDA_ENTRY STV_DEFAULT"
_ZN3cub18CUB_300001_SM_10006detail4scan16DeviceScanKernelINS2_10policy_hubIiiijN4cuda3std3__44plusIvEEE10Policy1000EN6thrust24THRUST_300001_SM_1000_NS6detail15normal_iteratorINSD_10device_ptrIiEEEESI_NS0_13ScanTileStateIiLb1EEES9_NS0_8NullTypeEjiLb0ESL_EEvT0_T1_T2_iT3_T4_T5_:
.text._ZN3cub18CUB_300001_SM_10006detail4scan16DeviceScanKernelINS2_10policy_hubIiiijN4cuda3std3__44plusIvEEE10Policy1000EN6thrust24THRUST_300001_SM_1000_NS6detail15normal_iteratorINSD_10device_ptrIiEEEESI_NS0_13ScanTileStateIiLb1EEES9_NS0_8NullTypeEjiLb0ESL_EEvT0_T1_T2_iT3_T4_T5_:
[----:B------:R-:W-:Y:S08]  /*0000*/  LDC R1, c[0x0][0x37c] ;  /* 0x0000df00ff017b82 */ /* 0x000ff00000000800 */
[----:B------:R-:W0:Y:S01]  /*0010*/  S2UR UR4, SR_CTAID.X ;  /* 0x00000000000479c3 */ /* 0x000e220000002500 */
[----:B------:R-:W1:Y:S01]  /*0020*/  LDCU UR5, c[0x0][0x3a0] ;  /* 0x00007400ff0577ac */ /* 0x000e620008000800 */
[----:B------:R-:W2:Y:S06]  /*0030*/  LDCU.64 UR8, c[0x0][0x358] ;  /* 0x00006b00ff0877ac */ /* 0x000eac0008000a00 */
[----:B------:R-:W0:Y:S02]  /*0040*/  LDC R42, c[0x0][0x398] ;  /* 0x0000e600ff2a7b82 */ /* 0x000e240000000800 */
[----:B0-----:R-:W-:-:S04]  /*0050*/  VIADD R42, R42, UR4 ;  /* 0x000000042a2a7c36 */ /* 0x001fc80008000000 */
[----:B------:R-:W-:-:S05]  /*0060*/  IMAD R3, R42, 0x2100, RZ ;  /* 0x000021002a037824 */ /* 0x000fca00078e02ff */
[----:B-1----:R-:W-:-:S04]  /*0070*/  IADD3 R0, PT, PT, -R3, UR5, RZ ;  /* 0x0000000503007c10 */ /* 0x002fc8000fffe1ff */
[----:B------:R-:W-:-:S13]  /*0080*/  ISETP.GE.U32.AND P0, PT, R0, 0x2101, PT ;  /* 0x000021010000780c */ /* 0x000fda0003f06070 */
[----:B--2---:R-:W-:Y:S05]  /*0090*/  @!P0 BRA `(.L_x_1366) ;  /* 0x0000001c00a88947 */ /* 0x004fea0003800000 */
[----:B------:R-:W0:Y:S01]  /*00a0*/  S2R R16, SR_TID.X ;  /* 0x0000000000107919 */ /* 0x000e220000002100 */
[----:B------:R-:W1:Y:S01]  /*00b0*/  LDCU.64 UR4, c[0x0][0x380] ;  /* 0x00007000ff0477ac */ /* 0x000e620008000a00 */
        /* <DEDUP_REMOVED lines=80> */
[----:B------:R-:W-:Y:S02]  /*05c0*/  ISETP.GE.U32.AND P2, PT, R16, 0x20, PT ;  /* 0x000000201000780c */ /* 0x000fe40003f46070 */
[----:B----4-:R-:W-:Y:S02]  /*05d0*/  IADD3 R17, PT, PT, R18, R33, R17 ;  /* 0x0000002112117210 */ /* 0x010fe40007ffe011 */
[----:B------:R-:W-:-:S02]  /*05e0*/  ISETP.NE.AND P3, PT, R39, RZ, PT ;  /* 0x000000ff2700720c */ /* 0x000fc40003f65270 */
        /* <DEDUP_REMOVED lines=28> */
[----:B------:R-:W-:Y:S01]  /*07b0*/  SEL R20, R21, R20, !P0 ;  /* 0x0000001415147207 */ /* 0x000fe20004000000 */
[----:B------:R-:W-:Y:S01]  /*07c0*/  IMAD.IADD R21, R42, 0x1, -R17 ;  /* 0x000000012a157824 */ /* 0x000fe200078e0a11 */
[----:B------:R-:W-:Y:S01]  /*07d0*/  ISETP.NE.AND P0, PT, R40, 0x3, PT ;  /* 0x000000032800780c */ /* 0x000fe20003f05270 */
[----:B------:R-:W-:-:S03]  /*07e0*/  IMAD.IADD R23, R23, 0x1, R22 ;  /* 0x0000000117177824 */ /* 0x000fc600078e0216 */
[----:B------:R-:W-:Y:S01]  /*07f0*/  SEL R20, R22, R20, !P0 ;  /* 0x0000001416147207 */ /* 0x000fe20004000000 */
[----:B-1----:R-:W-:Y:S01]  /*0800*/  IMAD.IADD R24, R23, 0x1, R24 ;  /* 0x0000000117187824 */ /* 0x002fe200078e0218 */
[C---:B------:R-:W-:Y:S02]  /*0810*/  ISETP.NE.AND P0, PT, R40.reuse, 0x4, PT ;  /* 0x000000042800780c */ /* 0x040fe40003f05270 */
[----:B------:R-:W-:Y:S01]  /*0820*/  SEL R17, R21, RZ, P3 ;  /* 0x000000ff15117207 */ /* 0x000fe20001800000 */
        /* <DEDUP_REMOVED lines=20> */
[----:B------:R-:W-:-:S02]  /*0970*/  ISETP.NE.AND P0, PT, R16, RZ, PT ;  /* 0x000000ff1000720c */ /* 0x000fc40003f05270 */
[----:B------:R-:W-:-:S05]  /*0980*/  SEL R20, R30, R20, !P1 ;  /* 0x000000141e147207 */ /* 0x000fca0004800000 */
[----:B------:R-:W-:-:S06]  /*0990*/  @P2 IMAD.IADD R21, R20, 0x1, R17 ;  /* 0x0000000114152824 */ /* 0x000fcc00078e0211 */
[----:B------:R-:W-:Y:S05]  /*09a0*/  @P0 BRA `(.L_x_1369) ;  /* 0x0000000c00f00947 */ /* 0x000fea0003800000 */
[----:B------:R-:W0:Y:S01]  /*09b0*/  LDC.64 R16, c[0x0][0x390] ;  /* 0x0000e400ff107b82 */ /* 0x000e220000000a00 */
[----:B------:R-:W-:Y:S02]  /*09c0*/  IMAD.MOV.U32 R30, RZ, RZ, 0x65 ;  /* 0x00000065ff1e7424 */ /* 0x000fe400078e00ff */
[----:B------:R-:W-:-:S03]  /*09d0*/  IMAD.MOV.U32 R21, RZ, RZ, RZ ;  /* 0x000000ffff157224 */ /* 0x000fc600078e00ff */
[----:B0-----:R0:W-:Y:S01]  /*09e0*/  ST.E.64.STRONG.GPU desc[UR8][R16.64+0x100], R30 ;  /* 0x0001001e10007985 */ /* 0x0011e2000c10fb08 */
[----:B------:R-:W-:Y:S05]  /*09f0*/  BRA `(.L_x_1369) ;  /* 0x0000000c00dc7947 */ /* 0x000fea0003800000 */
.L_x_1368:
        /* <DEDUP_REMOVED lines=82> */
.L_x_1400:
[----:B------:R-:W-:Y:S05]  /*0f20*/  @!P0 BRA `(.L_x_1372) ;  /* 0x0000000000748947 */ /* 0x000fea0003800000 */
[----:B------:R-:W-:-:S07]  /*0f30*/  IMAD.MOV.U32 R22, RZ, RZ, 0x3b8 ;  /* 0x000003b8ff167424 */ /* 0x000fce00078e00ff */
.L_x_1374:
        /* <DEDUP_REMOVED lines=27> */
.L_x_1403:
[----:B------:R-:W-:Y:S05]  /*10f0*/  @P0 BRA `(.L_x_1374) ;  /* 0xfffffffc00900947 */ /* 0x000fea000383ffff */
.L_x_1372:
[----:B------:R-:W-:Y:S01]  /*1100*/  UMOV UR5, 0xffffffff ;  /* 0xffffffff00057882 */ /* 0x000fe20000000000 */
[----:B------:R-:W-:Y:S02]  /*1110*/  ISETP.NE.AND P0, PT, R28, 0x65, PT ;  /* 0x000000651c00780c */ /* 0x000fe40003f05270 */
[----:B------:R-:W-:Y:S11]  /*1120*/  BRA.DIV UR5, `(.L_x_1375) ;  /* 0x0000003605287947 */ /* 0x000ff6000b800000 */
[----:B------:R-:W0:Y:S01]  /*1130*/  S2R R25, SR_GEMASK ;  /* 0x0000000000197919 */ /* 0x000e220000003c00 */
[----:B------:R-:W-:Y:S01]  /*1140*/  VOTE.ANY R21, PT, !P0 ;  /* 0x0000000000157806 */ /* 0x000fe200040e0100 */
        /* <DEDUP_REMOVED lines=10> */
[----:B0-----:R-:W-:Y:S02]  /*11f0*/  IADD3 R44, P3, PT, R16, 0x100, RZ ;  /* 0x00000100102c7810 */ /* 0x001fe40007f7e0ff */
[----:B-1----:R-:W-:Y:S02]  /*1200*/  SEL R22, R22, RZ, !P0 ;  /* 0x000000ff16167207 */ /* 0x002fe40004000000 */
[----:B------:R-:W-:-:S03]  /*1210*/  ISETP.GT.AND P0, PT, R41, R48, PT ;  /* 0x000000302900720c */ /* 0x000fc60003f04270 */
[----:B------:R-:W-:-:S05]  /*1220*/  IMAD.IADD R43, R22, 0x1, R29 ;  /* 0x00000001162b7824 */ /* 0x000fca00078e021d */
[----:B------:R-:W0:Y:S02]  /*1230*/  SHFL.DOWN PT, R22, R43, 0x2, R48 ;  /* 0x084000002b167989 */ /* 0x000e2400000e0030 */
[----:B0-----:R-:W-:Y:S02]  /*1240*/  SEL R22, R22, RZ, !P0 ;  /* 0x000000ff16167207 */ /* 0x001fe40004000000 */
[----:B------:R-:W-:-:S03]  /*1250*/  ISETP.GT.AND P0, PT, R40, R48, PT ;  /* 0x000000302800720c */ /* 0x000fc60003f04270 */
[----:B------:R-:W-:Y:S02]  /*1260*/  IMAD.IADD R45, R43, 0x1, R22 ;  /* 0x000000012b2d7824 */ /* 0x000fe400078e0216 */
[----:B------:R-:W-:-:S03]  /*1270*/  VIADD R43, R39, 0x10 ;  /* 0x00000010272b7836 */ /* 0x000fc60000000000 */
[----:B------:R-:W0:Y:S02]  /*1280*/  SHFL.DOWN PT, R22, R45, 0x4, R48 ;  /* 0x088000002d167989 */ /* 0x000e2400000e0030 */
[-C--:B------:R-:W-:Y:S02]  /*1290*/  ISETP.GT.AND P2, PT, R43, R48.reuse, PT ;  /* 0x000000302b00720c */ /* 0x080fe40003f44270 */
[----:B0-----:R-:W-:Y:S02]  /*12a0*/  SEL R22, R22, RZ, !P0 ;  /* 0x000000ff16167207 */ /* 0x001fe40004000000 */
[----:B------:R-:W-:-:S03]  /*12b0*/  ISETP.GT.AND P0, PT, R30, R48, PT ;  /* 0x000000301e00720c */ /* 0x000fc60003f04270 */
[----:B------:R-:W-:Y:S02]  /*12c0*/  IMAD.IADD R29, R45, 0x1, R22 ;  /* 0x000000012d1d7824 */ /* 0x000fe400078e0216 */
[----:B------:R-:W-:-:S03]  /*12d0*/  IMAD.X R45, RZ, RZ, R17, P3 ;  /* 0x000000ffff2d7224 */ /* 0x000fc600018e0611 */
        /* <DEDUP_REMOVED lines=8> */
.L_x_1412:
[----:B------:R-:W-:Y:S05]  /*1360*/  @!P0 BRA `(.L_x_1376) ;  /* 0x00000004001c8947 */ /* 0x000fea0003800000 */
[----:B------:R-:W-:-:S07]  /*1370*/  IMAD.MOV.U32 R47, RZ, RZ, 0x3b8 ;  /* 0x000003b8ff2f7424 */ /* 0x000fce00078e00ff */
.L_x_1382:
        /* <DEDUP_REMOVED lines=8> */
.L_x_1415:
[----:B------:R-:W-:Y:S05]  /*1400*/  @!P0 BRA `(.L_x_1378) ;  /* 0x0000000000748947 */ /* 0x000fea0003800000 */
[----:B------:R-:W-:-:S07]  /*1410*/  IMAD.MOV.U32 R22, RZ, RZ, R47 ;  /* 0x000000ffff167224 */ /* 0x000fce00078e002f */
.L_x_1380:
        /* <DEDUP_REMOVED lines=27> */
.L_x_1418:
[----:B------:R-:W-:Y:S05]  /*15d0*/  @P0 BRA `(.L_x_1380) ;  /* 0xfffffffc00900947 */ /* 0x000fea000383ffff */
.L_x_1378:
        /* <DEDUP_REMOVED lines=31> */
.L_x_1427:
[----:B------:R-:W-:Y:S05]  /*17d0*/  @P0 BRA `(.L_x_1382) ;  /* 0xfffffff800e80947 */ /* 0x000fea000383ffff */
.L_x_1376:
        /* <DEDUP_REMOVED lines=15> */
.L_x_1370:
        /* <DEDUP_REMOVED lines=10> */
.L_x_1369:
[----:B------:R-:W-:Y:S05]  /*1970*/  BSYNC.RECONVERGENT B0 ;  /* 0x0000000000007941 */ /* 0x000fea0003800200 */
.L_x_1367:
[----:B------:R-:W-:Y:S01]  /*1980*/  IMAD.IADD R36, R36, 0x1, R21 ;  /* 0x0000000124247824 */ /* 0x000fe200078e0215 */
[----:B0-----:R-:W0:Y:S01]  /*1990*/  S2R R16, SR_TID.X ;  /* 0x0000000000107919 */ /* 0x001e220000002100 */
[----:B------:R-:W1:Y:S01]  /*19a0*/  S2UR UR6, SR_CgaCtaId ;  /* 0x00000000000679c3 */ /* 0x000e620000008800 */
[----:B------:R-:W-:Y:S01]  /*19b0*/  UMOV UR5, 0x400 ;  /* 0x0000040000057882 */ /* 0x000fe20000000000 */
[----:B------:R-:W-:Y:S01]  /*19c0*/  IMAD.IADD R37, R37, 0x1, R36 ;  /* 0x0000000125257824 */ /* 0x000fe200078e0224 */
[----:B------:R-:W2:Y:S03]  /*19d0*/  S2R R17, SR_LANEID ;  /* 0x0000000000117919 */ /* 0x000ea60000000000 */
[----:B------:R-:W-:Y:S02]  /*19e0*/  IMAD.IADD R34, R34, 0x1, R37 ;  /* 0x0000000122227824 */ /* 0x000fe400078e0225 */
[----:B------:R-:W-:Y:S02]  /*19f0*/  BAR.SYNC.DEFER_BLOCKING 0x0 ;  /* 0x0000000000007b1d */ /* 0x000fe40000010000 */
[----:B------:R-:W-:-:S04]  /*1a00*/  IMAD.IADD R35, R35, 0x1, R34 ;  /* 0x0000000123237824 */ /* 0x000fc800078e0222 */
[----:B------:R-:W-:-:S04]  /*1a10*/  IMAD.IADD R32, R32, 0x1, R35 ;  /* 0x0000000120207824 */ /* 0x000fc800078e0223 */
[----:B------:R-:W-:-:S04]  /*1a20*/  IMAD.IADD R33, R33, 0x1, R32 ;  /* 0x0000000121217824 */ /* 0x000fc800078e0220 */
[----:B------:R-:W-:Y:S01]  /*1a30*/  IMAD.IADD R18, R18, 0x1, R33 ;  /* 0x0000000112127824 */ /* 0x000fe200078e0221 */
[----:B-1----:R-:W-:-:S03]  /*1a40*/  ULEA UR5, UR6, UR5, 0x18 ;  /* 0x0000000506057291 */ /* 0x002fc6000f8ec0ff */
[----:B------:R-:W-:Y:S01]  /*1a50*/  IMAD.IADD R19, R19, 0x1, R18 ;  /* 0x0000000113137824 */ /* 0x000fe200078e0212 */
[----:B------:R-:W1:Y:S03]  /*1a60*/  LDCU.64 UR6, c[0x0][0x388] ;  /* 0x00007100ff0677ac */ /* 0x000e660008000a00 */
[----:B------:R-:W-:Y:S01]  /*1a70*/  IMAD.IADD R14, R14, 0x1, R19 ;  /* 0x000000010e0e7824 */ /* 0x000fe200078e0213 */
[----:B0-----:R-:W-:-:S03]  /*1a80*/  SHF.R.U32.HI R16, RZ, 0x5, R16 ;  /* 0x00000005ff107819 */ /* 0x001fc60000011610 */
[----:B------:R-:W-:Y:S02]  /*1a90*/  IMAD.IADD R15, R15, 0x1, R14 ;  /* 0x000000010f0f7824 */ /* 0x000fe400078e020e */
[----:B--2---:R-:W-:Y:S02]  /*1aa0*/  IMAD R16, R16, 0x2c0, R17 ;  /* 0x000002c010107824 */ /* 0x004fe400078e0211 */
[----:B------:R-:W-:-:S03]  /*1ab0*/  IMAD.IADD R12, R12, 0x1, R15 ;  /* 0x000000010c0c7824 */ /* 0x000fc600078e020f */
[----:B------:R-:W-:Y:S01]  /*1ac0*/  LEA R16, R16, UR5, 0x2 ;  /* 0x0000000510107c11 */ /* 0x000fe2000f8e10ff */
[----:B------:R-:W-:Y:S01]  /*1ad0*/  IMAD.IADD R13, R13, 0x1, R12 ;  /* 0x000000010d0d7824 */ /* 0x000fe200078e020c */
[----:B-1----:R-:W-:-:S03]  /*1ae0*/  IADD3 R38, P0, PT, R38, UR6, RZ ;  /* 0x0000000626267c10 */ /* 0x002fc6000ff1e0ff */
        /* <DEDUP_REMOVED lines=69> */
.L_x_1366:
[----:B------:R-:W-:-:S13]  /*1f40*/  ISETP.NE.AND P0, PT, R0, RZ, PT ;  /* 0x000000ff0000720c */ /* 0x000fda0003f05270 */
[----:B------:R-:W-:Y:S05]  /*1f50*/  @!P0 EXIT ;  /* 0x000000000000894d */ /* 0x000fea0003800000 */
[----:B------:R-:W0:Y:S02]  /*1f60*/  LDC.64 R4, c[0x0][0x380] ;  /* 0x0000e000ff047b82 */ /* 0x000e240000000a00 */
[----:B0-----:R-:W-:-:S05]  /*1f70*/  IMAD.WIDE.U32 R4, R3, 0x4, R4 ;  /* 0x0000000403047825 */ /* 0x001fca00078e0004 */
[----:B------:R0:W2:Y:S01]  /*1f80*/  LDG.E R6, desc[UR8][R4.64] ;  /* 0x0000000804067981 */ /* 0x0000a2000c1e1900 */
[----:B------:R-:W1:Y:S02]  /*1f90*/  S2R R2, SR_TID.X ;  /* 0x0000000000027919 */ /* 0x000e640000002100 */
[C---:B-1----:R-:W-:Y:S02]  /*1fa0*/  LOP3.LUT R3, R2.reuse, 0x1f, RZ, 0xc0, !PT ;  /* 0x0000001f02037812 */ /* 0x042fe400078ec0ff */
        /* <DEDUP_REMOVED lines=34> */
[----:B------:R-:W5:Y:S01]  /*21d0*/  @!P5 LDG.E R8, desc[UR8][R4.64+0x80] ;  /* 0x000080080408d981 */ /* 0x000f62000c1e1900 */
[-C--:B------:R-:W-:Y:S01]  /*21e0*/  ISETP.GE.U32.AND P5, PT, R9, R0.reuse, PT ;  /* 0x000000000900720c */ /* 0x080fe20003fa6070 */
[--C-:B------:R-:W-:Y:S02]  /*21f0*/  IMAD.MOV.U32 R20, RZ, RZ, R16.reuse ;  /* 0x000000ffff147224 */ /* 0x100fe400078e0010 */
[----:B------:R-:W5:Y:S01]  /*2200*/  @!P2 LDG.E R18, desc[UR8][R4.64+0x280] ;  /* 0x000280080412a981 */ /* 0x000f62000c1e1900 */
[-C--:B------:R-:W-:Y:S01]  /*2210*/  ISETP.GE.U32.AND P2, PT, R7, R0.reuse, PT ;  /* 0x000000000700720c */ /* 0x080fe20003f46070 */
[C---:B------:R-:W-:Y:S02]  /*2220*/  VIADD R7, R3.reuse, 0x1a0 ;  /* 0x000001a003077836 */ /* 0x040fe40000000000 */
[--C-:B------:R-:W-:Y:S01]  /*2230*/  IMAD.MOV.U32 R14, RZ, RZ, R16.reuse ;  /* 0x000000ffff0e7224 */ /* 0x100fe200078e0010 */
[----:B------:R-:W5:Y:S01]  /*2240*/  @!P1 LDG.E R20, desc[UR8][R4.64+0x300] ;  /* 0x0003000804149981 */ /* 0x000f62000c1e1900 */
[----:B------:R-:W-:Y:S01]  /*2250*/  VIADD R9, R3, 0x160 ;  /* 0x0000016003097836 */ /* 0x000fe20000000000 */
[----:B------:R-:W-:Y:S01]  /*2260*/  ISETP.GE.U32.AND P1, PT, R7, R0, PT ;  /* 0x000000000700720c */ /* 0x000fe20003f26070 */
[----:B------:R-:W-:-:S02]  /*2270*/  IMAD.MOV.U32 R24, RZ, RZ, R16 ;  /* 0x000000ffff187224 */ /* 0x000fc400078e0010 */
[----:B------:R-:W-:Y:S01]  /*2280*/  VIADD R7, R3, 0x1e0 ;  /* 0x000001e003077836 */ /* 0x000fe20000000000 */
        /* <DEDUP_REMOVED lines=17> */
[----:B------:R-:W-:Y:S02]  /*23a0*/  VIADD R7, R3, 0x280 ;  /* 0x0000028003077836 */ /* 0x000fe40000000000 */
[--C-:B------:R-:W-:Y:S01]  /*23b0*/  IMAD.MOV.U32 R28, RZ, RZ, R16.reuse ;  /* 0x000000ffff1c7224 */ /* 0x100fe200078e0010 */
[----:B------:R-:W5:Y:S01]  /*23c0*/  @!P2 LDG.E R32, desc[UR8][R4.64+0x600] ;  /* 0x000600080420a981 */ /* 0x000f62000c1e1900 */
[--C-:B------:R-:W-:Y:S01]  /*23d0*/  IMAD.MOV.U32 R34, RZ, RZ, R16.reuse ;  /* 0x000000ffff227224 */ /* 0x100fe200078e0010 */
[----:B------:R-:W-:Y:S01]  /*23e0*/  ISETP.GE.U32.AND P2, PT, R7, R0, PT ;  /* 0x000000000700720c */ /* 0x000fe20003f46070 */
[----:B------:R-:W-:-:S02]  /*23f0*/  IMAD.MOV.U32 R36, RZ, RZ, R16 ;  /* 0x000000ffff247224 */ /* 0x000fc400078e0010 */
[C---:B------:R-:W-:Y:S01]  /*2400*/  VIADD R9, R3.reuse, 0x220 ;  /* 0x0000022003097836 */ /* 0x040fe20000000000 */
[----:B------:R-:W5:Y:S01]  /*2410*/  @!P4 LDG.E R28, desc[UR8][R4.64+0x500] ;  /* 0x00050008041cc981 */ /* 0x000f62000c1e1900 */
[----:B------:R-:W-:-:S03]  /*2420*/  VIADD R7, R3, 0x2a0 ;  /* 0x000002a003077836 */ /* 0x000fc60000000000 */
[----:B------:R-:W5:Y:S01]  /*2430*/  @!P1 LDG.E R34, desc[UR8][R4.64+0x680] ;  /* 0x0006800804229981 */ /* 0x000f62000c1e1900 */
[-C--:B------:R-:W-:Y:S02]  /*2440*/  ISETP.GE.U32.AND P4, PT, R9, R0.reuse, PT ;  /* 0x000000000900720c */ /* 0x080fe40003f86070 */
[-C--:B------:R-:W-:Y:S01]  /*2450*/  ISETP.GE.U32.AND P1, PT, R39, R0.reuse, PT ;  /* 0x000000002700720c */ /* 0x080fe20003f26070 */
[----:B------:R-:W5:Y:S01]  /*2460*/  @!P6 LDG.E R36, desc[UR8][R4.64+0x700] ;  /* 0x000700080424e981 */ /* 0x000f62000c1e1900 */
[----:B------:R-:W-:Y:S01]  /*2470*/  ISETP.GE.U32.AND P6, PT, R7, R0, PT ;  /* 0x000000000700720c */ /* 0x000fe20003fc6070 */
        /* <DEDUP_REMOVED lines=62> */
[----:B----4-:R-:W-:Y:S02]  /*2860*/  IADD3 R16, PT, PT, R10, R9, R16 ;  /* 0x000000090a107210 */ /* 0x010fe40007ffe010 */
[----:B------:R-:W-:-:S02]  /*2870*/  ISETP.GE.U32.AND P3, PT, R2, 0x20, PT ;  /* 0x000000200200780c */ /* 0x000fc40003f66070 */
        /* <DEDUP_REMOVED lines=54> */
[----:B------:R-:W-:-:S02]  /*2be0*/  SEL R17, R42, RZ, P1 ;  /* 0x000000ff2a117207 */ /* 0x000fc40000800000 */
[----:B------:R-:W-:-:S03]  /*2bf0*/  ISETP.NE.AND P0, PT, R2, RZ, PT ;  /* 0x000000ff0200720c */ /* 0x000fc60003f05270 */
[----:B------:R-:W-:-:S05]  /*2c00*/  @P3 IMAD.IADD R42, R16, 0x1, R17 ;  /* 0x00000001102a3824 */ /* 0x000fca00078e0211 */
[----:B------:R-:W-:Y:S01]  /*2c10*/  SEL R17, R42, RZ, P0 ;  /* 0x000000ff2a117207 */ /* 0x000fe20000000000 */
[----:B------:R-:W-:Y:S06]  /*2c20*/  BRA `(.L_x_1384) ;  /* 0x0000000c00e87947 */ /* 0x000fec0003800000 */
.L_x_1383:
        /* <DEDUP_REMOVED lines=82> */
.L_x_1430:
[----:B------:R-:W-:Y:S05]  /*3150*/  @!P0 BRA `(.L_x_1387) ;  /* 0x0000000000748947 */ /* 0x000fea0003800000 */
[----:B------:R-:W-:-:S07]  /*3160*/  IMAD.MOV.U32 R20, RZ, RZ, 0x3b8 ;  /* 0x000003b8ff147424 */ /* 0x000fce00078e00ff */
.L_x_1389:
        /* <DEDUP_REMOVED lines=27> */
.L_x_1433:
[----:B------:R-:W-:Y:S05]  /*3320*/  @P0 BRA `(.L_x_1389) ;  /* 0xfffffffc00900947 */ /* 0x000fea000383ffff */
.L_x_1387:
        /* <DEDUP_REMOVED lines=29> */
[----:B------:R-:W-:Y:S02]  /*3500*/  IMAD.IADD R48, R50, 0x1, R17 ;  /* 0x0000000132307824 */ /* 0x000fe400078e0211 */
[----:B------:R-:W0:Y:S01]  /*3510*/  LDC.64 R16, c[0x0][0x390] ;  /* 0x0000e400ff107b82 */ /* 0x000e220000000a00 */
[----:B------:R-:W-:-:S02]  /*3520*/  ISETP.GT.AND P2, PT, R18, R47, PT ;  /* 0x0000002f1200720c */ /* 0x000fc40003f44270 */
[----:B------:R-:W1:Y:S05]  /*3530*/  SHFL.DOWN PT, R22, R48, 0x10, R47 ;  /* 0x0a00000030167989 */ /* 0x000e6a00000e002f */
[----:B------:R-:W-:Y:S02]  /*3540*/  VOTE.ALL P0, P0 ;  /* 0x0000000000ff7806 */ /* 0x000fe40000000000 */
[----:B0-----:R-:W-:Y:S02]  /*3550*/  IADD3 R44, P3, PT, R16, 0x100, RZ ;  /* 0x00000100102c7810 */ /* 0x001fe40007f7e0ff */
[----:B-1----:R-:W-:-:S03]  /*3560*/  SEL R19, R22, RZ, !P2 ;  /* 0x000000ff16137207 */ /* 0x002fc60005000000 */
[----:B------:R-:W-:Y:S02]  /*3570*/  IMAD.X R45, RZ, RZ, R17, P3 ;  /* 0x000000ffff2d7224 */ /* 0x000fe400018e0611 */
[----:B------:R-:W-:-:S07]  /*3580*/  IMAD.IADD R46, R48, 0x1, R19 ;  /* 0x00000001302e7824 */ /* 0x000fce00078e0213 */
.L_x_1442:
[----:B------:R-:W-:Y:S05]  /*3590*/  @!P0 BRA `(.L_x_1391) ;  /* 0x00000004002c8947 */ /* 0x000fea0003800000 */
[----:B------:R-:W-:-:S07]  /*35a0*/  IMAD.MOV.U32 R47, RZ, RZ, 0x3b8 ;  /* 0x000003b8ff2f7424 */ /* 0x000fce00078e00ff */
.L_x_1397:
        /* <DEDUP_REMOVED lines=8> */
.L_x_1445:
[----:B------:R-:W-:Y:S05]  /*3630*/  @!P0 BRA `(.L_x_1393) ;  /* 0x0000000000748947 */ /* 0x000fea0003800000 */
[----:B------:R-:W-:-:S07]  /*3640*/  IMAD.MOV.U32 R20, RZ, RZ, R47 ;  /* 0x000000ffff147224 */ /* 0x000fce00078e002f */
.L_x_1395:
        /* <DEDUP_REMOVED lines=27> */
.L_x_1448:
[----:B------:R-:W-:Y:S05]  /*3800*/  @P0 BRA `(.L_x_1395) ;  /* 0xfffffffc00900947 */ /* 0x000fea000383ffff */
.L_x_1393:
        /* <DEDUP_REMOVED lines=35> */
.L_x_1457:
[----:B------:R-:W-:Y:S05]  /*3a40*/  @P0 BRA `(.L_x_1397) ;  /* 0xfffffff800d80947 */ /* 0x000fea000383ffff */
.L_x_1391:
        /* <DEDUP_REMOVED lines=15> */
.L_x_1385:
        /* <DEDUP_REMOVED lines=9> */
.L_x_1384:
        /* <DEDUP_REMOVED lines=11> */
[----:B------:R2:W-:Y:S03]  /*3c80*/  STS.64 [R40], R4 ;  /* 0x0000000428007388 */ /* 0x0005e60000000a00 */
[----:B------:R-:W-:Y:S01]  /*3c90*/  IMAD.IADD R11, R11, 0x1, R10 ;  /* 0x000000010b0b7824 */ /* 0x000fe200078e020a */
[----:B------:R-:W-:Y:S03]  /*3ca0*/  STS.64 [R40+0x8], R6 ;  /* 0x0000080628007388 */ /* 0x000fe60000000a00 */
[----:B------:R-:W-:Y:S01]  /*3cb0*/  IMAD.IADD R12, R12, 0x1, R11 ;  /* 0x000000010c0c7824 */ /* 0x000fe200078e020b */
[----:B------:R3:W-:Y:S03]  /*3cc0*/  STS.64 [R40+0x10], R8 ;  /* 0x0000100828007388 */ /* 0x0007e60000000a00 */
        /* <DEDUP_REMOVED lines=23> */
[----:B------:R-:W-:Y:S01]  /*3e40*/  LOP3.LUT R6, R5, 0x1f, RZ, 0xc0, !PT ;  /* 0x0000001f05067812 */ /* 0x000fe200078ec0ff */
[----:B------:R-:W-:Y:S01]  /*3e50*/  IMAD.IADD R36, R36, 0x1, R35 ;  /* 0x0000000124247824 */ /* 0x000fe200078e0223 */
[----:B------:R-:W-:Y:S03]  /*3e60*/  STS.64 [R40+0x48], R34 ;  /* 0x0000482228007388 */ /* 0x000fe60000000a00 */
[----:B------:R-:W-:Y:S01]  /*3e70*/  IMAD.IADD R37, R37, 0x1, R36 ;  /* 0x0000000125257824 */ /* 0x000fe200078e0224 */
[----:B---3--:R-:W-:Y:S01]  /*3e80*/  LOP3.LUT R10, R8, 0x1f, RZ, 0xc0, !PT ;  /* 0x0000001f080a7812 */ /* 0x008fe200078ec0ff */
[----:B------:R-:W-:-:S03]  /*3e90*/  IMAD R6, R4, 0x16, R6 ;  /* 0x0000001604067824 */ /* 0x000fc600078e0206 */
[----:B------:R-:W-:Y:S01]  /*3ea0*/  STS.64 [R40+0x50], R36 ;  /* 0x0000502428007388 */ /* 0x000fe20000000a00 */
        /* <DEDUP_REMOVED lines=29> */
[----:B------:R-:W-:Y:S02]  /*4080*/  VIADD R41, R6, 0x20 ;  /* 0x0000002006297836 */ /* 0x000fe40000000000 */
[----:B--2---:R-:W-:Y:S01]  /*4090*/  IMAD.X R0, RZ, RZ, RZ, P0 ;  /* 0x000000ffff007224 */ /* 0x004fe200000e06ff */
[----:B-1----:R-:W-:-:S04]  /*40a0*/  LEA R4, P0, R5, UR6, 0x2 ;  /* 0x0000000605047c11 */ /* 0x002fc8000f8010ff */
[----:B------:R-:W-:Y:S01]  /*40b0*/  LEA.HI.X R5, R5, UR7, R0, 0x2, P0 ;  /* 0x0000000705057c11 */ /* 0x000fe200080f1400 */
[----:B------:R-:W-:Y:S01]  /*40c0*/  VIADD R0, R10, 0xe0 ;  /* 0x000000e00a007836 */ /* 0x000fe20000000000 */
[----:B------:R-:W0:Y:S02]  /*40d0*/  LDS R2, [UR4+0x8400] ;  /* 0x00840004ff027984 */ /* 0x000e240008000800 */
[-C--:B0-----:R-:W-:Y:S01]  /*40e0*/  ISETP.GE.AND P6, PT, R3, R2.reuse, PT ;  /* 0x000000020300720c */ /* 0x081fe20003fc6270 */
[C---:B------:R-:W-:Y:S01]  /*40f0*/  VIADD R3, R6.reuse, 0xa0 ;  /* 0x000000a006037836 */ /* 0x040fe20000000000 */
        /* <DEDUP_REMOVED lines=10> */
[----:B------:R-:W-:Y:S01]  /*41a0*/  @!P6 STG.E desc[UR8][R4.64], R45 ;  /* 0x0000002d0400e986 */ /* 0x000fe2000c101908 */
[-C--:B------:R-:W-:Y:S01]  /*41b0*/  ISETP.GE.AND P6, PT, R3, R2.reuse, PT ;  /* 0x000000020300720c */ /* 0x080fe20003fc6270 */
[----:B------:R-:W-:Y:S02]  /*41c0*/  VIADD R3, R6, 0x140 ;  /* 0x0000014006037836 */ /* 0x000fe40000000000 */
        /* <DEDUP_REMOVED lines=12> */
[----:B------:R0:W-:Y:S01]  /*4290*/  @!P3 STG.E desc[UR8][R4.64+0x100], R43 ;  /* 0x0001002b0400b986 */ /* 0x0001e2000c101908 */
[----:B------:R-:W-:Y:S01]  /*42a0*/  ISETP.GE.AND P3, PT, R41, R2, PT ;  /* 0x000000022900720c */ /* 0x000fe20003f66270 */
[----:B------:R-:W-:-:S02]  /*42b0*/  VIADD R41, R10, 0x1c0 ;  /* 0x000001c00a297836 */ /* 0x000fc40000000000 */
[----:B------:R1:W-:Y:S01]  /*42c0*/  @!P1 STG.E desc[UR8][R4.64+0x380], R37 ;  /* 0x0003802504009986 */ /* 0x0003e2000c101908 */
[-C--:B------:R-:W-:Y:S01]  /*42d0*/  ISETP.GE.AND P1, PT, R3, R2.reuse, PT ;  /* 0x000000020300720c */ /* 0x080fe20003f26270 */
[C---:B------:R-:W-:Y:S02]  /*42e0*/  VIADD R3, R6.reuse, 0x1e0 ;  /* 0x000001e006037836 */ /* 0x040fe40000000000 */
[----:B------:R1:W-:Y:S03]  /*42f0*/  @!P5 STG.E desc[UR8][R4.64+0x480], R33 ;  /* 0x000480210400d986 */ /* 0x0003e6000c101908 */
[-C--:B------:R-:W-:Y:S01]  /*4300*/  ISETP.GE.AND P5, PT, R3, R2.reuse, PT ;  /* 0x000000020300720c */ /* 0x080fe20003fa6270 */
[C---:B------:R-:W-:Y:S01]  /*4310*/  VIADD R3, R6.reuse, 0x240 ;  /* 0x0000024006037836 */ /* 0x040fe20000000000 */
[----:B------:R1:W-:Y:S01]  /*4320*/  @!P6 STG.E desc[UR8][R4.64+0x400], R35 ;  /* 0x000400230400e986 */ /* 0x0003e2000c101908 */
[----:B------:R-:W-:Y:S01]  /*4330*/  ISETP.GE.AND P6, PT, R41, R2, PT ;  /* 0x000000022900720c */ /* 0x000fe20003fc6270 */
[----:B------:R-:W-:-:S02]  /*4340*/  VIADD R41, R6, 0x200 ;  /* 0x0000020006297836 */ /* 0x000fc40000000000 */
[----:B------:R1:W-:Y:S01]  /*4350*/  @!P3 STG.E desc[UR8][R4.64+0x180], R29 ;  /* 0x0001801d0400b986 */ /* 0x0003e2000c101908 */
[-C--:B------:R-:W-:Y:S01]  /*4360*/  ISETP.GE.AND P3, PT, R3, R2.reuse, PT ;  /* 0x000000020300720c */ /* 0x080fe20003f66270 */
[----:B------:R-:W-:Y:S02]  /*4370*/  VIADD R3, R6, 0x280 ;  /* 0x0000028006037836 */ /* 0x000fe40000000000 */
[----:B------:R1:W-:Y:S01]  /*4380*/  @!P1 STG.E desc[UR8][R4.64+0x680], R25 ;  /* 0x0006801904009986 */ /* 0x0003e2000c101908 */
[----:B0-----:R-:W-:Y:S02]  /*4390*/  VIADD R43, R10, 0x220 ;  /* 0x000002200a2b7836 */ /* 0x001fe40000000000 */
        /* <DEDUP_REMOVED lines=19> */
.L_x_1371:
[----:B------:R-:W-:Y:S01]  /*44d0*/  BSSY B1, `(.L_x_1398) ;  /* 0x0000006000017945 */ /* 0x000fe20003800000 */
[----:B------:R-:W-:Y:S01]  /*44e0*/  PLOP3.LUT P0, PT, P0, PT, PT, 0x8, 0x80 ;  /* 0x000000000080781c */ /* 0x000fe2000070e170 */
[----:B------:R-:W-:-:S12]  /*44f0*/  IMAD.MOV.U32 R21, RZ, RZ, -0x1 ;  /* 0xffffffffff157424 */ /* 0x000fd800078e00ff */
[----:B------:R-:W-:Y:S05]  /*4500*/  WARPSYNC.COLLECTIVE R21, `(.L_x_1399) ;  /* 0x0000000015087348 */ /* 0x000fea0003c00000 */
[----:B------:R-:W-:Y:S01]  /*4510*/  VOTE.ANY P0, P0 ;  /* 0x0000000000ff7806 */ /* 0x000fe20000000100 */
[----:B------:R-:W-:-:S12]  /*4520*/  ENDCOLLECTIVE ;  /* 0x000000000000791b */ /* 0x000fd80003800000 */
.L_x_1399:
[----:B------:R-:W-:Y:S05]  /*4530*/  BSYNC B1 ;  /* 0x0000000000017941 */ /* 0x000fea0003800000 */
.L_x_1398:
[----:B------:R-:W-:Y:S05]  /*4540*/  BRA `(.L_x_1400) ;  /* 0xffffffc800747947 */ /* 0x000fea000383ffff */
.L_x_1373:
[----:B------:R-:W-:Y:S01]  /*4550*/  BSSY B1, `(.L_x_1401) ;  /* 0x0000006000017945 */ /* 0x000fe20003800000 */
[----:B------:R-:W-:Y:S01]  /*4560*/  PLOP3.LUT P0, PT, P0, PT, PT, 0x8, 0x80 ;  /* 0x000000000080781c */ /* 0x000fe2000070e170 */
[----:B------:R-:W-:-:S12]  /*4570*/  IMAD.MOV.U32 R21, RZ, RZ, -0x1 ;  /* 0xffffffffff157424 */ /* 0x000fd800078e00ff */
[----:B------:R-:W-:Y:S05]  /*4580*/  WARPSYNC.COLLECTIVE R21, `(.L_x_1402) ;  /* 0x0000000015087348 */ /* 0x000fea0003c00000 */
[----:B------:R-:W-:Y:S01]  /*4590*/  VOTE.ANY P0, P0 ;  /* 0x0000000000ff7806 */ /* 0x000fe20000000100 */
[----:B------:R-:W-:-:S12]  /*45a0*/  ENDCOLLECTIVE ;  /* 0x000000000000791b */ /* 0x000fd80003800000 */
.L_x_1402:
[----:B------:R-:W-:Y:S05]  /*45b0*/  BSYNC B1 ;  /* 0x0000000000017941 */ /* 0x000fea0003800000 */
.L_x_1401:
[----:B------:R-:W-:Y:S05]  /*45c0*/  BRA `(.L_x_1403) ;  /* 0xffffffc800c87947 */ /* 0x000fea000383ffff */
.L_x_1375:
[----:B------:R-:W0:Y:S01]  /*45d0*/  S2R R25, SR_GEMASK ;  /* 0x0000000000197919 */ /* 0x000e220000003c00 */
[----:B------:R-:W-:Y:S01]  /*45e0*/  BSSY B1, `(.L_x_1404) ;  /* 0x0000006000017945 */ /* 0x000fe20003800000 */
[----:B------:R-:W-:Y:S01]  /*45f0*/  PLOP3.LUT P0, PT, P0, PT, PT, 0x8, 0x80 ;  /* 0x000000000080781c */ /* 0x000fe2000070e170 */
[----:B------:R-:W-:-:S12]  /*4600*/  IMAD.MOV.U32 R21, RZ, RZ, -0x1 ;  /* 0xffffffffff157424 */ /* 0x000fd800078e00ff */
[----:B0-----:R-:W-:Y:S05]  /*4610*/  WARPSYNC.COLLECTIVE R21, `(.L_x_1405) ;  /* 0x0000000015087348 */ /* 0x001fea0003c00000 */
[----:B------:R-:W-:Y:S01]  /*4620*/  VOTE.ANY R21, PT, P0 ;  /* 0x0000000000157806 */ /* 0x000fe200000e0100 */
[----:B0-----:R-:W-:Y:S06]  /*4630*/  ENDCOLLECTIVE ;  /* 0x000000000000791b */ /* 0x001fec0003800000 */
.L_x_1405:
[----:B------:R-:W-:Y:S05]  /*4640*/  BSYNC B1 ;  /* 0x0000000000017941 */ /* 0x000fea0003800000 */
.L_x_1404:
[----:B------:R-:W-:Y:S01]  /*4650*/  LOP3.LUT R21, R21, 0x80000000, R25, 0xec, !PT ;  /* 0x8000000015157812 */ /* 0x000fe200078eec19 */
[----:B------:R-:W-:Y:S02]  /*4660*/  IMAD.MOV.U32 R20, RZ, RZ, R29 ;  /* 0x000000ffff147224 */ /* 0x000fe400078e001d */
[----:B------:R-:W-:Y:S02]  /*4670*/  VIADD R41, R39, 0x2 ;  /* 0x0000000227297836 */ /* 0x000fe40000000000 */
[----:B------:R-:W-:Y:S02]  /*4680*/  VIADD R16, R21, 0xffffffff ;  /* 0xffffffff15107836 */ /* 0x000fe40000000000 */
[C---:B------:R-:W-:Y:S02]  /*4690*/  VIADD R40, R39.reuse, 0x4 ;  /* 0x0000000427287836 */ /* 0x040fe40000000000 */
[----:B------:R-:W-:Y:S01]  /*46a0*/  VIADD R30, R39, 0x8 ;  /* 0x00000008271e7836 */ /* 0x000fe20000000000 */
[----:B------:R-:W-:Y:S01]  /*46b0*/  LOP3.LUT R48, R21, R16, RZ, 0xc, !PT ;  /* 0x0000001015307212 */ /* 0x000fe200078e0cff */
[----:B------:R-:W-:-:S02]  /*46c0*/  IMAD.MOV.U32 R16, RZ, RZ, 0x1 ;  /* 0x00000001ff107424 */ /* 0x000fc400078e00ff */
[----:B------:R-:W-:-:S03]  /*46d0*/  IMAD.MOV.U32 R21, RZ, RZ, -0x1 ;  /* 0xffffffffff157424 */ /* 0x000fc600078e00ff */
[----:B------:R-:W0:Y:S02]  /*46e0*/  POPC R48, R48 ;  /* 0x0000003000307309 */ /* 0x000e240000000000 */
[----:B0-----:R-:W-:Y:S01]  /*46f0*/  IMAD.MOV.U32 R17, RZ, RZ, R48 ;  /* 0x000000ffff117224 */ /* 0x001fe200078e0030 */
[----:B------:R-:W-:-:S13]  /*4700*/  ISETP.GE.AND P0, PT, R39, R48, PT ;  /* 0x000000302700720c */ /* 0x000fda0003f06270 */
[----:B------:R-:W-:Y:S05]  /*4710*/  WARPSYNC.COLLECTIVE R21, `(.L_x_1406) ;  /* 0x0000000015087348 */ /* 0x000fea0003c00000 */
[----:B------:R0:W1:Y:S02]  /*4720*/  SHFL.DOWN P3, R22, R20, R16, R17 ;  /* 0x0800001014167389 */ /* 0x0000640000060011 */
[----:B01----:R-:W-:Y:S05]  /*4730*/  ENDCOLLECTIVE ;  /* 0x000000000000791b */ /* 0x003fea0003800000 */
.L_x_1406:
        /* <DEDUP_REMOVED lines=8> */
.L_x_1407:
[----:B------:R-:W-:Y:S01]  /*47c0*/  IMAD.MOV.U32 R16, RZ, RZ, 0x4 ;  /* 0x00000004ff107424 */ /* 0x000fe200078e00ff */
[----:B------:R-:W-:Y:S02]  /*47d0*/  SEL R22, R22, RZ, !P0 ;  /* 0x000000ff16167207 */ /* 0x000fe40004000000 */
[----:B------:R-:W-:-:S03]  /*47e0*/  ISETP.GT.AND P0, PT, R40, R48, PT ;  /* 0x000000302800720c */ /* 0x000fc60003f04270 */
[----:B------:R-:W-:Y:S02]  /*47f0*/  IMAD.IADD R45, R43, 0x1, R22 ;  /* 0x000000012b2d7824 */ /* 0x000fe400078e0216 */
[----:B------:R-:W-:Y:S02]  /*4800*/  VIADD R43, R39, 0x10 ;  /* 0x00000010272b7836 */ /* 0x000fe40000000000 */
[----:B------:R-:W-:-:S03]  /*4810*/  IMAD.MOV.U32 R20, RZ, RZ, R45 ;  /* 0x000000ffff147224 */ /* 0x000fc600078e002d */
[----:B------:R-:W-:-:S13]  /*4820*/  ISETP.GT.AND P2, PT, R43, R48, PT ;  /* 0x000000302b00720c */ /* 0x000fda0003f44270 */
[----:B------:R-:W-:Y:S05]  /*4830*/  WARPSYNC.COLLECTIVE R21, `(.L_x_1408) ;  /* 0x0000000015087348 */ /* 0x000fea0003c00000 */
[----:B------:R0:W1:Y:S02]  /*4840*/  SHFL.DOWN P3, R22, R20, R16, R17 ;  /* 0x0800001014167389 */ /* 0x0000640000060011 */
[----:B01----:R-:W-:Y:S05]  /*4850*/  ENDCOLLECTIVE ;  /* 0x000000000000791b */ /* 0x003fea0003800000 */
.L_x_1408:
        /* <DEDUP_REMOVED lines=8> */
.L_x_1409:
[----:B------:R-:W-:Y:S01]  /*48e0*/  IMAD.MOV.U32 R16, RZ, RZ, 0x10 ;  /* 0x00000010ff107424 */ /* 0x000fe200078e00ff */
[----:B------:R-:W-:Y:S02]  /*48f0*/  SEL R22, R22, RZ, !P0 ;  /* 0x000000ff16167207 */ /* 0x000fe40004000000 */
[----:B------:R-:W-:-:S03]  /*4900*/  ISETP.NE.AND P0, PT, R28, 0x65, PT ;  /* 0x000000651c00780c */ /* 0x000fc60003f05270 */
[----:B------:R-:W-:Y:S02]  /*4910*/  IMAD.IADD R47, R29, 0x1, R22 ;  /* 0x000000011d2f7824 */ /* 0x000fe400078e0216 */
[----:B------:R-:W0:Y:S02]  /*4920*/  LDC.64 R28, c[0x0][0x390] ;  /* 0x0000e400ff1c7b82 */ /* 0x000e240000000a00 */
[----:B------:R-:W-:-:S07]  /*4930*/  IMAD.MOV.U32 R20, RZ, RZ, R47 ;  /* 0x000000ffff147224 */ /* 0x000fce00078e002f */
[----:B0-----:R-:W-:Y:S05]  /*4940*/  WARPSYNC.COLLECTIVE R21, `(.L_x_1410) ;  /* 0x0000000015087348 */ /* 0x001fea0003c00000 */
[----:B------:R1:W2:Y:S02]  /*4950*/  SHFL.DOWN P3, R22, R20, R16, R17 ;  /* 0x0800001014167389 */ /* 0x0002a40000060011 */
[----:B012---:R-:W-:Y:S05]  /*4960*/  ENDCOLLECTIVE ;  /* 0x000000000000791b */ /* 0x007fea0003800000 */
.L_x_1410:
[----:B------:R-:W-:Y:S05]  /*4970*/  WARPSYNC.COLLECTIVE R21, `(.L_x_1411) ;  /* 0x0000000015087348 */ /* 0x000fea0003c00000 */
[----:B------:R-:W-:Y:S01]  /*4980*/  VOTE.ALL P0, P0 ;  /* 0x0000000000ff7806 */ /* 0x000fe20000000000 */
[----:B------:R-:W-:-:S12]  /*4990*/  ENDCOLLECTIVE ;  /* 0x000000000000791b */ /* 0x000fd80003800000 */
.L_x_1411:
[----:B------:R-:W-:Y:S02]  /*49a0*/  IADD3 R44, P3, PT, R28, 0x100, RZ ;  /* 0x000001001c2c7810 */ /* 0x000fe40007f7e0ff */
[----:B------:R-:W-:-:S03]  /*49b0*/  SEL R22, R22, RZ, !P2 ;  /* 0x000000ff16167207 */ /* 0x000fc60005000000 */
[----:B------:R-:W-:Y:S02]  /*49c0*/  IMAD.X R45, RZ, RZ, R29, P3 ;  /* 0x000000ffff2d7224 */ /* 0x000fe400018e061d */
[----:B------:R-:W-:Y:S01]  /*49d0*/  IMAD.IADD R46, R47, 0x1, R22 ;  /* 0x000000012f2e7824 */ /* 0x000fe200078e0216 */
[----:B------:R-:W-:Y:S06]  /*49e0*/  BRA `(.L_x_1412) ;  /* 0xffffffc8005c7947 */ /* 0x000fec000383ffff */
.L_x_1377:
[----:B------:R-:W-:Y:S01]  /*49f0*/  BSSY B1, `(.L_x_1413) ;  /* 0x0000006000017945 */ /* 0x000fe20003800000 */
[----:B------:R-:W-:Y:S01]  /*4a00*/  PLOP3.LUT P0, PT, P0, PT, PT, 0x8, 0x80 ;  /* 0x000000000080781c */ /* 0x000fe2000070e170 */
[----:B------:R-:W-:-:S12]  /*4a10*/  IMAD.MOV.U32 R21, RZ, RZ, -0x1 ;  /* 0xffffffffff157424 */ /* 0x000fd800078e00ff */
[----:B------:R-:W-:Y:S05]  /*4a20*/  WARPSYNC.COLLECTIVE R21, `(.L_x_1414) ;  /* 0x0000000015087348 */ /* 0x000fea0003c00000 */
[----:B------:R-:W-:Y:S01]  /*4a30*/  VOTE.ANY P0, P0 ;  /* 0x0000000000ff7806 */ /* 0x000fe20000000100 */
[----:B------:R-:W-:-:S12]  /*4a40*/  ENDCOLLECTIVE ;  /* 0x000000000000791b */ /* 0x000fd80003800000 */
.L_x_1414:
[----:B------:R-:W-:Y:S05]  /*4a50*/  BSYNC B1 ;  /* 0x0000000000017941 */ /* 0x000fea0003800000 */
.L_x_1413:
[----:B------:R-:W-:Y:S05]  /*4a60*/  BRA `(.L_x_1415) ;  /* 0xffffffc800647947 */ /* 0x000fea000383ffff */
.L_x_1379:
[----:B------:R-:W-:Y:S01]  /*4a70*/  BSSY B1, `(.L_x_1416) ;  /* 0x0000006000017945 */ /* 0x000fe20003800000 */
[----:B------:R-:W-:Y:S01]  /*4a80*/  PLOP3.LUT P0, PT, P0, PT, PT, 0x8, 0x80 ;  /* 0x000000000080781c */ /* 0x000fe2000070e170 */
[----:B------:R-:W-:-:S12]  /*4a90*/  IMAD.MOV.U32 R21, RZ, RZ, -0x1 ;  /* 0xffffffffff157424 */ /* 0x000fd800078e00ff */
[----:B------:R-:W-:Y:S05]  /*4aa0*/  WARPSYNC.COLLECTIVE R21, `(.L_x_1417) ;  /* 0x0000000015087348 */ /* 0x000fea0003c00000 */
[----:B------:R-:W-:Y:S01]  /*4ab0*/  VOTE.ANY P0, P0 ;  /* 0x0000000000ff7806 */ /* 0x000fe20000000100 */
[----:B------:R-:W-:-:S12]  /*4ac0*/  ENDCOLLECTIVE ;  /* 0x000000000000791b */ /* 0x000fd80003800000 */
.L_x_1417:
[----:B------:R-:W-:Y:S05]  /*4ad0*/  BSYNC B1 ;  /* 0x0000000000017941 */ /* 0x000fea0003800000 */
.L_x_1416:
[----:B------:R-:W-:Y:S05]  /*4ae0*/  BRA `(.L_x_1418) ;  /* 0xffffffc800b87947 */ /* 0x000fea000383ffff */
.L_x_1381:
[----:B------:R-:W-:Y:S01]  /*4af0*/  BSSY B1, `(.L_x_1419) ;  /* 0x0000006000017945 */ /* 0x000fe20003800000 */
[----:B------:R-:W-:Y:S01]  /*4b00*/  PLOP3.LUT P0, PT, P0, PT, PT, 0x8, 0x80 ;  /* 0x000000000080781c */ /* 0x000fe2000070e170 */
[----:B------:R-:W-:-:S12]  /*4b10*/  IMAD.MOV.U32 R21, RZ, RZ, -0x1 ;  /* 0xffffffffff157424 */ /* 0x000fd800078e00ff */
[----:B------:R-:W-:Y:S05]  /*4b20*/  WARPSYNC.COLLECTIVE R21, `(.L_x_1420) ;  /* 0x0000000015087348 */ /* 0x000fea0003c00000 */
[----:B------:R-:W-:Y:S01]  /*4b30*/  VOTE.ANY R21, PT, P0 ;  /* 0x0000000000157806 */ /* 0x000fe200000e0100 */
[----:B------:R-:W-:Y:S06]  /*4b40*/  ENDCOLLECTIVE ;  /* 0x000000000000791b */ /* 0x000fec0003800000 */
.L_x_1420:
[----:B------:R-:W-:Y:S05]  /*4b50*/  BSYNC B1 ;  /* 0x0000000000017941 */ /* 0x000fea0003800000 */
.L_x_1419:
[----:B------:R-:W-:Y:S01]  /*4b60*/  LOP3.LUT R21, R21, 0x80000000, R25, 0xec, !PT ;  /* 0x8000000015157812 */ /* 0x000fe200078eec19 */
[----:B------:R-:W-:Y:S02]  /*4b70*/  IMAD.MOV.U32 R20, RZ, RZ, R29 ;  /* 0x000000ffff147224 */ /* 0x000fe400078e001d */
[----:B------:R-:W-:Y:S02]  /*4b80*/  VIADD R24, R24, 0xffffffe0 ;  /* 0xffffffe018187836 */ /* 0x000fe40000000000 */
[----:B------:R-:W-:-:S05]  /*4b90*/  VIADD R16, R21, 0xffffffff ;  /* 0xffffffff15107836 */ /* 0x000fca0000000000 */
[----:B------:R-:W-:Y:S01]  /*4ba0*/  LOP3.LUT R49, R21, R16, RZ, 0xc, !PT ;  /* 0x0000001015317212 */ /* 0x000fe200078e0cff */
[----:B------:R-:W-:Y:S02]  /*4bb0*/  IMAD.MOV.U32 R16, RZ, RZ, 0x1 ;  /* 0x00000001ff107424 */ /* 0x000fe400078e00ff */
[----:B------:R-:W-:Y:S01]  /*4bc0*/  IMAD.MOV.U32 R21, RZ, RZ, -0x1 ;  /* 0xffffffffff157424 */ /* 0x000fe200078e00ff */
[----:B------:R0:W1:Y:S06]  /*4bd0*/  POPC R17, R49 ;  /* 0x0000003100117309 */ /* 0x00006c0000000000 */
[----:B01----:R-:W-:Y:S05]  /*4be0*/  WARPSYNC.COLLECTIVE R21, `(.L_x_1421) ;  /* 0x0000000015087348 */ /* 0x003fea0003c00000 */
[----:B-1----:R1:W2:Y:S02]  /*4bf0*/  SHFL.DOWN P3, R22, R20, R16, R17 ;  /* 0x0800001014167389 */ /* 0x0022a40000060011 */
[----:B012---:R-:W-:Y:S05]  /*4c00*/  ENDCOLLECTIVE ;  /* 0x000000000000791b */ /* 0x007fea0003800000 */
.L_x_1421:
        /* <DEDUP_REMOVED lines=9> */
.L_x_1422:
        /* <DEDUP_REMOVED lines=8> */
.L_x_1423:
        /* <DEDUP_REMOVED lines=8> */
.L_x_1424:
        /* <DEDUP_REMOVED lines=8> */
.L_x_1425:
[----:B------:R-:W-:Y:S02]  /*4e20*/  SEL R22, R22, RZ, !P0 ;  /* 0x000000ff16167207 */ /* 0x000fe40004000000 */
[----:B------:R-:W-:Y:S02]  /*4e30*/  ISETP.NE.AND P0, PT, R28, 0x65, PT ;  /* 0x000000651c00780c */ /* 0x000fe40003f05270 */
[----:B------:R-:W-:-:S11]  /*4e40*/  IADD3 R46, PT, PT, R29, R22, R46 ;  /* 0x000000161d2e7210 */ /* 0x000fd60007ffe02e */
[----:B------:R-:W-:Y:S05]  /*4e50*/  WARPSYNC.COLLECTIVE R21, `(.L_x_1426) ;  /* 0x0000000015087348 */ /* 0x000fea0003c00000 */
[----:B------:R-:W-:Y:S01]  /*4e60*/  VOTE.ALL P0, P0 ;  /* 0x0000000000ff7806 */ /* 0x000fe20000000000 */
[----:B------:R-:W-:-:S12]  /*4e70*/  ENDCOLLECTIVE ;  /* 0x000000000000791b */ /* 0x000fd80003800000 */
.L_x_1426:
[----:B------:R-:W-:Y:S05]  /*4e80*/  BRA `(.L_x_1427) ;  /* 0xffffffc800507947 */ /* 0x000fea000383ffff */
.L_x_1386:
[----:B------:R-:W-:Y:S01]  /*4e90*/  BSSY B0, `(.L_x_1428) ;  /* 0x0000006000007945 */ /* 0x000fe20003800000 */
[----:B------:R-:W-:Y:S01]  /*4ea0*/  PLOP3.LUT P0, PT, P0, PT, PT, 0x8, 0x80 ;  /* 0x000000000080781c */ /* 0x000fe2000070e170 */
[----:B------:R-:W-:-:S12]  /*4eb0*/  IMAD.MOV.U32 R21, RZ, RZ, -0x1 ;  /* 0xffffffffff157424 */ /* 0x000fd800078e00ff */
[----:B------:R-:W-:Y:S05]  /*4ec0*/  WARPSYNC.COLLECTIVE R21, `(.L_x_1429) ;  /* 0x0000000015087348 */ /* 0x000fea0003c00000 */
[----:B------:R-:W-:Y:S01]  /*4ed0*/  VOTE.ANY P0, P0 ;  /* 0x0000000000ff7806 */ /* 0x000fe20000000100 */
[----:B------:R-:W-:-:S12]  /*4ee0*/  ENDCOLLECTIVE ;  /* 0x000000000000791b */ /* 0x000fd80003800000 */
.L_x_1429:
[----:B------:R-:W-:Y:S05]  /*4ef0*/  BSYNC B0 ;  /* 0x0000000000007941 */ /* 0x000fea0003800000 */
.L_x_1428:
[----:B------:R-:W-:Y:S05]  /*4f00*/  BRA `(.L_x_1430) ;  /* 0xffffffe000907947 */ /* 0x000fea000383ffff */
.L_x_1388:
[----:B------:R-:W-:Y:S01]  /*4f10*/  BSSY B0, `(.L_x_1431) ;  /* 0x0000006000007945 */ /* 0x000fe20003800000 */
[----:B------:R-:W-:Y:S01]  /*4f20*/  PLOP3.LUT P0, PT, P0, PT, PT, 0x8, 0x80 ;  /* 0x000000000080781c */ /* 0x000fe2000070e170 */
[----:B------:R-:W-:-:S12]  /*4f30*/  IMAD.MOV.U32 R21, RZ, RZ, -0x1 ;  /* 0xffffffffff157424 */ /* 0x000fd800078e00ff */
[----:B------:R-:W-:Y:S05]  /*4f40*/  WARPSYNC.COLLECTIVE R21, `(.L_x_1432) ;  /* 0x0000000015087348 */ /* 0x000fea0003c00000 */
[----:B------:R-:W-:Y:S01]  /*4f50*/  VOTE.ANY P0, P0 ;  /* 0x0000000000ff7806 */ /* 0x000fe20000000100 */
[----:B------:R-:W-:-:S12]  /*4f60*/  ENDCOLLECTIVE ;  /* 0x000000000000791b */ /* 0x000fd80003800000 */
.L_x_1432:
[----:B------:R-:W-:Y:S05]  /*4f70*/  BSYNC B0 ;  /* 0x0000000000007941 */ /* 0x000fea0003800000 */
.L_x_1431:
[----:B------:R-:W-:Y:S05]  /*4f80*/  BRA `(.L_x_1433) ;  /* 0xffffffe000e47947 */ /* 0x000fea000383ffff */
.L_x_1390:
[----:B------:R-:W0:Y:S01]  /*4f90*/  S2R R26, SR_GEMASK ;  /* 0x00000000001a7919 */ /* 0x000e220000003c00 */
[----:B------:R-:W-:Y:S01]  /*4fa0*/  BSSY B0, `(.L_x_1434) ;  /* 0x0000006000007945 */ /* 0x000fe20003800000 */
[----:B------:R-:W-:Y:S01]  /*4fb0*/  PLOP3.LUT P0, PT, P0, PT, PT, 0x8, 0x80 ;  /* 0x000000000080781c */ /* 0x000fe2000070e170 */
[----:B------:R-:W-:-:S12]  /*4fc0*/  IMAD.MOV.U32 R21, RZ, RZ, -0x1 ;  /* 0xffffffffff157424 */ /* 0x000fd800078e00ff */
[----:B0-----:R-:W-:Y:S05]  /*4fd0*/  WARPSYNC.COLLECTIVE R21, `(.L_x_1435) ;  /* 0x0000000015087348 */ /* 0x001fea0003c00000 */
[----:B------:R-:W-:Y:S01]  /*4fe0*/  VOTE.ANY R21, PT, P0 ;  /* 0x0000000000157806 */ /* 0x000fe200000e0100 */
[----:B0-----:R-:W-:Y:S06]  /*4ff0*/  ENDCOLLECTIVE ;  /* 0x000000000000791b */ /* 0x001fec0003800000 */
.L_x_1435:
[----:B------:R-:W-:Y:S05]  /*5000*/  BSYNC B0 ;  /* 0x0000000000007941 */ /* 0x000fea0003800000 */
.L_x_1434:
[----:B------:R-:W-:Y:S01]  /*5010*/  LOP3.LUT R21, R21, 0x80000000, R26, 0xec, !PT ;  /* 0x8000000015157812 */ /* 0x000fe200078eec1a */
[----:B------:R-:W-:-:S04]  /*5020*/  IMAD.MOV.U32 R20, RZ, RZ, R19 ;  /* 0x000000ffff147224 */ /* 0x000fc800078e0013 */
[----:B------:R-:W-:-:S05]  /*5030*/  VIADD R16, R21, 0xffffffff ;  /* 0xffffffff15107836 */ /* 0x000fca0000000000 */
[----:B------:R-:W-:Y:S01]  /*5040*/  LOP3.LUT R47, R21, R16, RZ, 0xc, !PT ;  /* 0x00000010152f7212 */ /* 0x000fe200078e0cff */
[----:B------:R-:W-:Y:S02]  /*5050*/  IMAD.MOV.U32 R16, RZ, RZ, 0x1 ;  /* 0x00000001ff107424 */ /* 0x000fe400078e00ff */
[----:B------:R-:W-:-:S03]  /*5060*/  IMAD.MOV.U32 R21, RZ, RZ, -0x1 ;  /* 0xffffffffff157424 */ /* 0x000fc600078e00ff */
[----:B------:R-:W0:Y:S02]  /*5070*/  POPC R47, R47 ;  /* 0x0000002f002f7309 */ /* 0x000e240000000000 */
[----:B0-----:R-:W-:Y:S01]  /*5080*/  IMAD.MOV.U32 R17, RZ, RZ, R47 ;  /* 0x000000ffff117224 */ /* 0x001fe200078e002f */
[----:B------:R-:W-:-:S13]  /*5090*/  ISETP.GE.AND P0, PT, R38, R47, PT ;  /* 0x0000002f2600720c */ /* 0x000fda0003f06270 */
[----:B------:R-:W-:Y:S05]  /*50a0*/  WARPSYNC.COLLECTIVE R21, `(.L_x_1436) ;  /* 0x0000000015087348 */ /* 0x000fea0003c00000 */
[----:B------:R0:W1:Y:S02]  /*50b0*/  SHFL.DOWN P3, R22, R20, R16, R17 ;  /* 0x0800001014167389 */ /* 0x0000640000060011 */
[----:B01----:R-:W-:Y:S05]  /*50c0*/  ENDCOLLECTIVE ;  /* 0x000000000000791b */ /* 0x003fea0003800000 */
.L_x_1436:
        /* <DEDUP_REMOVED lines=9> */
.L_x_1437:
        /* <DEDUP_REMOVED lines=9> */
.L_x_1438:
        /* <DEDUP_REMOVED lines=9> */
.L_x_1439:
[----:B------:R-:W-:Y:S01]  /*5280*/  IMAD.MOV.U32 R16, RZ, RZ, 0x10 ;  /* 0x00000010ff107424 */ /* 0x000fe200078e00ff */
[----:B------:R-:W-:Y:S02]  /*5290*/  SEL R19, R22, RZ, !P0 ;  /* 0x000000ff16137207 */ /* 0x000fe40004000000 */
[----:B------:R-:W-:Y:S01]  /*52a0*/  ISETP.NE.AND P0, PT, R18, 0x65, PT ;  /* 0x000000651200780c */ /* 0x000fe20003f05270 */
[----:B------:R-:W-:Y:S02]  /*52b0*/  VIADD R18, R38, 0x10 ;  /* 0x0000001026127836 */ /* 0x000fe40000000000 */
[----:B------:R-:W-:-:S03]  /*52c0*/  IMAD.IADD R48, R50, 0x1, R19 ;  /* 0x0000000132307824 */ /* 0x000fc600078e0213 */
[----:B------:R-:W-:Y:S01]  /*52d0*/  ISETP.GT.AND P2, PT, R18, R47, PT ;  /* 0x0000002f1200720c */ /* 0x000fe20003f44270 */
[----:B------:R-:W-:Y:S01]  /*52e0*/  IMAD.MOV.U32 R20, RZ, RZ, R48 ;  /* 0x000000ffff147224 */ /* 0x000fe200078e0030 */
[----:B------:R-:W0:Y:S11]  /*52f0*/  LDC.64 R18, c[0x0][0x390] ;  /* 0x0000e400ff127b82 */ /* 0x000e360000000a00 */
[----:B0-----:R-:W-:Y:S05]  /*5300*/  WARPSYNC.COLLECTIVE R21, `(.L_x_1440) ;  /* 0x0000000015087348 */ /* 0x001fea0003c00000 */
[----:B------:R1:W2:Y:S02]  /*5310*/  SHFL.DOWN P3, R22, R20, R16, R17 ;  /* 0x0800001014167389 */ /* 0x0002a40000060011 */
[----:B012---:R-:W-:Y:S05]  /*5320*/  ENDCOLLECTIVE ;  /* 0x000000000000791b */ /* 0x007fea0003800000 */
.L_x_1440:
[----:B------:R-:W-:Y:S05]  /*5330*/  WARPSYNC.COLLECTIVE R21, `(.L_x_1441) ;  /* 0x0000000015087348 */ /* 0x000fea0003c00000 */
[----:B------:R-:W-:Y:S01]  /*5340*/  VOTE.ALL P0, P0 ;  /* 0x0000000000ff7806 */ /* 0x000fe20000000000 */
[----:B------:R-:W-:-:S12]  /*5350*/  ENDCOLLECTIVE ;  /* 0x000000000000791b */ /* 0x000fd80003800000 */
.L_x_1441:
[----:B------:R-:W-:Y:S02]  /*5360*/  SEL R45, R22, RZ, !P2 ;  /* 0x000000ff162d7207 */ /* 0x000fe40005000000 */
[----:B------:R-:W-:-:S03]  /*5370*/  IADD3 R44, P3, PT, R18, 0x100, RZ ;  /* 0x00000100122c7810 */ /* 0x000fc60007f7e0ff */
[----:B------:R-:W-:Y:S02]  /*5380*/  IMAD.IADD R46, R48, 0x1, R45 ;  /* 0x00000001302e7824 */ /* 0x000fe400078e022d */
[----:B------:R-:W-:Y:S01]  /*5390*/  IMAD.X R45, RZ, RZ, R19, P3 ;  /* 0x000000ffff2d7224 */ /* 0x000fe200018e0613 */
[----:B------:R-:W-:Y:S07]  /*53a0*/  BRA `(.L_x_1442) ;  /* 0xffffffe000787947 */ /* 0x000fee000383ffff */
.L_x_1392:
[----:B------:R-:W-:Y:S01]  /*53b0*/  BSSY B0, `(.L_x_1443) ;  /* 0x0000006000007945 */ /* 0x000fe20003800000 */
[----:B------:R-:W-:Y:S01]  /*53c0*/  PLOP3.LUT P0, PT, P0, PT, PT, 0x8, 0x80 ;  /* 0x000000000080781c */ /* 0x000fe2000070e170 */
[----:B------:R-:W-:-:S12]  /*53d0*/  IMAD.MOV.U32 R21, RZ, RZ, -0x1 ;  /* 0xffffffffff157424 */ /* 0x000fd800078e00ff */
[----:B------:R-:W-:Y:S05]  /*53e0*/  WARPSYNC.COLLECTIVE R21, `(.L_x_1444) ;  /* 0x0000000015087348 */ /* 0x000fea0003c00000 */
[----:B------:R-:W-:Y:S01]  /*53f0*/  VOTE.ANY P0, P0 ;  /* 0x0000000000ff7806 */ /* 0x000fe20000000100 */
[----:B------:R-:W-:-:S12]  /*5400*/  ENDCOLLECTIVE ;  /* 0x000000000000791b */ /* 0x000fd80003800000 */
.L_x_1444:
[----:B------:R-:W-:Y:S05]  /*5410*/  BSYNC B0 ;  /* 0x0000000000007941 */ /* 0x000fea0003800000 */
.L_x_1443:
[----:B------:R-:W-:Y:S05]  /*5420*/  BRA `(.L_x_1445) ;  /* 0xffffffe000807947 */ /* 0x000fea000383ffff */
.L_x_1394:
[----:B------:R-:W-:Y:S01]  /*5430*/  BSSY B0, `(.L_x_1446) ;  /* 0x0000006000007945 */ /* 0x000fe20003800000 */
[----:B------:R-:W-:Y:S01]  /*5440*/  PLOP3.LUT P0, PT, P0, PT, PT, 0x8, 0x80 ;  /* 0x000000000080781c */ /* 0x000fe2000070e170 */
[----:B------:R-:W-:-:S12]  /*5450*/  IMAD.MOV.U32 R21, RZ, RZ, -0x1 ;  /* 0xffffffffff157424 */ /* 0x000fd800078e00ff */
[----:B------:R-:W-:Y:S05]  /*5460*/  WARPSYNC.COLLECTIVE R21, `(.L_x_1447) ;  /* 0x0000000015087348 */ /* 0x000fea0003c00000 */
[----:B------:R-:W-:Y:S01]  /*5470*/  VOTE.ANY P0, P0 ;  /* 0x0000000000ff7806 */ /* 0x000fe20000000100 */
[----:B------:R-:W-:-:S12]  /*5480*/  ENDCOLLECTIVE ;  /* 0x000000000000791b */ /* 0x000fd80003800000 */
.L_x_1447:
[----:B------:R-:W-:Y:S05]  /*5490*/  BSYNC B0 ;  /* 0x0000000000007941 */ /* 0x000fea0003800000 */
.L_x_1446:
[----:B------:R-:W-:Y:S05]  /*54a0*/  BRA `(.L_x_1448) ;  /* 0xffffffe000d47947 */ /* 0x000fea000383ffff */
.L_x_1396:
[----:B------:R-:W-:Y:S01]  /*54b0*/  BSSY B0, `(.L_x_1449) ;  /* 0x0000006000007945 */ /* 0x000fe20003800000 */
[----:B------:R-:W-:Y:S01]  /*54c0*/  PLOP3.LUT P0, PT, P0, PT, PT, 0x8, 0x80 ;  /* 0x000000000080781c */ /* 0x000fe2000070e170 */
[----:B------:R-:W-:-:S12]  /*54d0*/  IMAD.MOV.U32 R21, RZ, RZ, -0x1 ;  /* 0xffffffffff157424 */ /* 0x000fd800078e00ff */
[----:B------:R-:W-:Y:S05]  /*54e0*/  WARPSYNC.COLLECTIVE R21, `(.L_x_1450) ;  /* 0x0000000015087348 */ /* 0x000fea0003c00000 */
[----:B------:R-:W-:Y:S01]  /*54f0*/  VOTE.ANY R21, PT, P0 ;  /* 0x0000000000157806 */ /* 0x000fe200000e0100 */
[----:B------:R-:W-:Y:S06]  /*5500*/  ENDCOLLECTIVE ;  /* 0x000000000000791b */ /* 0x000fec0003800000 */
.L_x_1450:
[----:B------:R-:W-:Y:S05]  /*5510*/  BSYNC B0 ;  /* 0x0000000000007941 */ /* 0x000fea0003800000 */
.L_x_1449:
        /* <DEDUP_REMOVED lines=11> */
.L_x_1451:
        /* <DEDUP_REMOVED lines=10> */
.L_x_1452:
[----:B------:R-:W-:Y:S01]  /*5670*/  IMAD.MOV.U32 R16, RZ, RZ, 0x4 ;  /* 0x00000004ff107424 */ /* 0x000fe200078e00ff */
[----:B------:R-:W-:Y:S01]  /*5680*/  SEL R19, R22, RZ, !P0 ;  /* 0x000000ff16137207 */ /* 0x000fe20004000000 */
[----:B------:R-:W-:-:S04]  /*5690*/  VIADD R22, R38, 0x4 ;  /* 0x0000000426167836 */ /* 0x000fc80000000000 */
[----:B------:R-:W-:Y:S01]  /*56a0*/  IMAD.IADD R50, R48, 0x1, R19 ;  /* 0x0000000130327824 */ /* 0x000fe200078e0213 */
[----:B------:R-:W-:Y:S01]  /*56b0*/  ISETP.GT.AND P0, PT, R22, R17, PT ;  /* 0x000000111600720c */ /* 0x000fe20003f04270 */
[----:B------:R-:W-:Y:S02]  /*56c0*/  VIADD R48, R38, 0x10 ;  /* 0x0000001026307836 */ /* 0x000fe40000000000 */
[----:B------:R-:W-:-:S10]  /*56d0*/  IMAD.MOV.U32 R20, RZ, RZ, R50 ;  /* 0x000000ffff147224 */ /* 0x000fd400078e0032 */
[----:B------:R-:W-:Y:S05]  /*56e0*/  WARPSYNC.COLLECTIVE R21, `(.L_x_1453) ;  /* 0x0000000015087348 */ /* 0x000fea0003c00000 */
[----:B------:R0:W1:Y:S02]  /*56f0*/  SHFL.DOWN P3, R22, R20, R16, R17 ;  /* 0x0800001014167389 */ /* 0x0000640000060011 */
[----:B01----:R-:W-:Y:S05]  /*5700*/  ENDCOLLECTIVE ;  /* 0x000000000000791b */ /* 0x003fea0003800000 */
.L_x_1453:
        /* <DEDUP_REMOVED lines=9> */
.L_x_1454:
        /* <DEDUP_REMOVED lines=8> */
.L_x_1455:
[----:B------:R-:W-:Y:S02]  /*5820*/  SEL R22, R22, RZ, !P0 ;  /* 0x000000ff16167207 */ /* 0x000fe40004000000 */
[----:B------:R-:W-:Y:S02]  /*5830*/  ISETP.NE.AND P0, PT, R18, 0x65, PT ;  /* 0x000000651200780c */ /* 0x000fe40003f05270 */
[----:B------:R-:W-:-:S11]  /*5840*/  IADD3 R46, PT, PT, R19, R22, R46 ;  /* 0x00000016132e7210 */ /* 0x000fd60007ffe02e */
[----:B------:R-:W-:Y:S05]  /*5850*/  WARPSYNC.COLLECTIVE R21, `(.L_x_1456) ;  /* 0x0000000015087348 */ /* 0x000fea0003c00000 */
[----:B------:R-:W-:Y:S01]  /*5860*/  VOTE.ALL P0, P0 ;  /* 0x0000000000ff7806 */ /* 0x000fe20000000000 */
[----:B------:R-:W-:-:S12]  /*5870*/  ENDCOLLECTIVE ;  /* 0x000000000000791b */ /* 0x000fd80003800000 */
.L_x_1456:
[----:B------:R-:W-:Y:S05]  /*5880*/  BRA `(.L_x_1457) ;  /* 0xffffffe0006c7947 */ /* 0x000fea000383ffff */
.L_x_1458:
        /* <DEDUP_REMOVED lines=15> */
.L_x_3741:


//--------------------- .text._ZN3cub18CUB_300001_SM_10006detail4scan20DeviceScanInitKernelINS0_13ScanTileStateIiLb1EEEEEvT_i --------------------------
	.section	.text._ZN3cub18CUB_300001_SM_10006detail4scan20DeviceScanInitKernelINS0_13ScanTileStateIiLb1EEEEEvT_i,"ax",@progbits
	.align	128
        .global         _ZN3cub18CUB_300001_SM_10006detail4scan20DeviceScanInitKernelINS0_13ScanTileStateIiLb1EEEEEvT_i
        .type           _ZN3cub18CUB_300001_SM_10006detail4scan20DeviceScanInitKernelINS0_13ScanTileStateIiLb1EEEEEvT_i,@function
        .size           _ZN3cub18CUB_300001_SM_10006detail4scan20DeviceScanInitKernelINS0_13ScanTileStateIiLb1EEEEEvT_i,(.L_x_3742 - _ZN3cub18CUB_300001_SM_10006detail4scan20DeviceScanInitKernelINS0_13ScanTileStateIiLb1EEEEEvT_i)
        .other          _ZN3cub18CUB_300001_SM_10006detail4scan20DeviceScanInitKernelINS0_13ScanTileStateIiLb1EEEEEvT_i,@"STO_CUDA_ENTRY STV_DEFAULT"
_ZN3cub18CUB_300001_SM_10006detail4scan20DeviceScanInitKernelINS0_13ScanTileStateIiLb1EEEEEvT_i:
.text._ZN3cub18CUB_300001_SM_10006detail4scan20DeviceScanInitKernelINS0_13ScanTileStateIiLb1EEEEEvT_i:
[----:B------:R-:W-:Y:S01]  /*0000*/  LDC R1, c[0x0][0x37c] ;  /* 0x0000df00ff017b82 */ /* 0x000fe20000000800 */
[----:B------:R-:W0:Y:S07]  /*0010*/  S2R R0, SR_TID.X ;  /* 0x0000000000007919 */ /* 0x000e2e0000002100 */
[----:B------:R-:W1:Y:S01]  /*0020*/  S2UR UR6, SR_CTAID.X ;  /* 0x00000000000679c3 */ /* 0x000e620000002500 */
[----:B------:R-:W2:Y:S07]  /*0030*/  LDCU UR4, c[0x0][0x388] ;  /* 0x00007100ff0477ac */ /* 0x000eae0008000800 */
[----:B------:R-:W1:Y:S01]  /*0040*/  LDC R5, c[0x0][0x360] ;  /* 0x0000d800ff057b82 */ /* 0x000e620000000800 */
[----:B0-----:R-:W-:Y:S01]  /*0050*/  ISETP.GT.U32.AND P0, PT, R0, 0x1f, PT ;  /* 0x0000001f0000780c */ /* 0x001fe20003f04070 */
[----:B-1----:R-:W-:-:S03]  /*0060*/  IMAD R5, R5, UR6, R0 ;  /* 0x0000000605057c24 */ /* 0x002fc6000f8e0200 */
[----:B------:R-:W-:Y:S02]  /*0070*/  ISETP.NE.OR P0, PT, RZ, UR6, P0 ;  /* 0x00000006ff007c0c */ /* 0x000fe40008705670 */
[----:B--2---:R-:W-:Y:S01]  /*0080*/  ISETP.GE.AND P1, PT, R5, UR4, PT ;  /* 0x0000000405007c0c */ /* 0x004fe2000bf26270 */
[----:B------:R-:W0:-:S12]  /*0090*/  LDCU.64 UR4, c[0x0][0x358] ;  /* 0x00006b00ff0477ac */ /* 0x000e180008000a00 */
[----:B------:R-:W1:Y:S01]  /*00a0*/  @!P1 LDC.64 R2, c[0x0][0x380] ;  /* 0x0000e000ff029b82 */ /* 0x000e620000000a00 */
[----:B------:R-:W-:Y:S01]  /*00b0*/  @!P1 MOV R4, 0x63 ;  /* 0x0000006300049802 */ /* 0x000fe20000000f00 */
[----:B-1----:R-:W-:-:S04]  /*00c0*/  @!P1 IMAD.WIDE R2, R5, 0x8, R2 ;  /* 0x0000000805029825 */ /* 0x002fc800078e0202 */
[----:B------:R-:W-:-:S05]  /*00d0*/  HFMA2 R5, -RZ, RZ, 0, 0 ;  /* 0x00000000ff057431 */ /* 0x000fca00000001ff */
[----:B0-----:R0:W-:Y:S01]  /*00e0*/  @!P1 STG.E.64 desc[UR4][R2.64+0x100], R4 ;  /* 0x0001000402009986 */ /* 0x0011e2000c101b04 */
[----:B------:R-:W-:Y:S05]  /*00f0*/  @P0 EXIT ;  /* 0x000000000000094d */ /* 0x000fea0003800000 */
[----:B0-----:R-:W0:Y:S02]  /*0100*/  LDC.64 R2, c[0x0][0x380] ;  /* 0x0000e000ff027b82 */ /* 0x001e240000000a00 */
[----:B0-----:R-:W-:-:S05]  /*0110*/  IMAD.WIDE.U32 R2, R0, 0x8, R2 ;  /* 0x0000000800027825 */ /* 0x001fca00078e0002 */
[----:B------:R-:W-:Y:S01]  /*0120*/  STG.E.64 desc[UR4][R2.64], RZ ;  /* 0x000000ff02007986 */ /* 0x000fe2000c101b04 */
[----:B------:R-:W-:Y:S05]  /*0130*/  EXIT ;  /* 0x000000000000794d */ /* 0x000fea0003800000 */
.L_x_1459:
        /* <DEDUP_REMOVED lines=12> */
.L_x_3742:


//--------------------- .text._ZN3cub18CUB_300001_SM_10006detail6reduce18DeviceReduceKernelINS2_10policy_hubIfyN4cuda3std3__44plusIfEEE10Policy1000EN6thrust24THRUST_300001_SM_1000_NS6detail15normal_iteratorINSD_10device_ptrIfEEEEyS9_fNS7_10__identityEEEvT0_PT3_T1_NS0_13GridEvenShareISN_EET2_T4_ --------------------------
	.section	.text._ZN3cub18CUB_300001_SM_10006detail6reduce18DeviceReduceKernelINS2_10policy_hubIfyN4cuda3std3__44plusIfEEE10Policy1000EN6thrust24THRUST_300001_SM_1000_NS6detail15normal_iteratorINSD_10device_ptrIfEEEEyS9_fNS7_10__identityEEEvT0_PT3_T1_NS0_13GridEvenShareISN_EET2_T4_,"ax",@progbits
	.align	128
        .global         _ZN3cub18CUB_300001_SM_10006detail6reduce18DeviceReduceKernelINS2_10policy_hubIfyN4cuda3std3__44plusIfEEE10Policy1000EN6thrust24THRUST_300001_SM_1000_NS6detail15normal_iteratorINSD_10device_ptrIfEEEEyS9_fNS7_10__identityEEEvT0_PT3_T1_NS0_13GridEvenShareISN_EET2_T4_
        .type           _ZN3cub18CUB_300001_SM_10006detail6reduce18DeviceReduceKernelINS2_10policy_hubIfyN4cuda3std3__44plusIfEEE10Policy1000EN6thrust24THRUST_300001_SM_1000_NS6detail15normal_iteratorINSD_10device_ptrIfEEEEyS9_fNS7_10__identityEEEvT0_PT3_T1_NS0_13GridEvenShareISN_EET2_T4_,@function
        .size           _ZN3cub18CUB_300001_SM_10006detail6reduce18DeviceReduceKernelINS2_10policy_hubIfyN4cuda3std3__44plusIfEEE10Policy1000EN6thrust24THRUST_300001_SM_1000_NS6detail15normal_iteratorINSD_10device_ptrIfEEEEyS9_fNS7_10__identityEEEvT0_PT3_T1_NS0_13GridEvenShareISN_EET2_T4_,(.L_x_3743 - _ZN3cub18CUB_300001_SM_10006detail6reduce18DeviceReduceKernelINS2_10policy_hubIfyN4cuda3std3__44plusIfEEE10Policy1000EN6thrust24THRUST_300001_SM_1000_NS6detail15normal_iteratorINSD_10device_ptrIfEEEEyS9_fNS7_10__identityEEEvT0_PT3_T1_NS0_13GridEvenShareISN_EET2_T4_)
        .other          _ZN3cub18CUB_300001_SM_10006detail6reduce18DeviceReduceKernelINS2_10policy_hubIfyN4cuda3std3__44plusIfEEE10Policy1000EN6thrust24THRUST_300001_SM_1000_NS6detail15normal_iteratorINSD_10device_ptrIfEEEEyS9_fNS7_10__identityEEEvT0_PT3_T1_NS0_13GridEvenShareISN_EET2_T4_,@"STO_CUDA_ENTRY STV_DEFAULT"
_ZN3cub18CUB_300001_SM_10006detail6reduce18DeviceReduceKernelINS2_10policy_hubIfyN4cuda3std3__44plusIfEEE10Policy1000EN6thrust24THRUST_300001_SM_1000_NS6detail15normal_iteratorINSD_10device_ptrIfEEEEyS9_fNS7_10__identityEEEvT0_PT3_T1_NS0_13GridEvenShareISN_EET2_T4_:
.text._ZN3cub18CUB_300001_SM_10006detail6reduce18DeviceReduceKernelINS2_10policy_hubIfyN4cuda3std3__44plusIfEEE10Policy1000EN6thrust24THRUST_300001_SM_1000_NS6detail15normal_iteratorINSD_10device_ptrIfEEEEyS9_fNS7_10__identityEEEvT0_PT3_T1_NS0_13GridEvenShareISN_EET2_T4_:
[----:B------:R-:W-:Y:S08]  /*0000*/  LDC R1, c[0x0][0x37c] ;  /* 0x0000df00ff017b82 */ /* 0x000ff00000000800 */
[----:B------:R-:W0:Y:S01]  /*0010*/  S2UR UR16, SR_CTAID.X ;  /* 0x00000000001079c3 */ /* 0x000e220000002500 */
[----:B------:R-:W1:Y:S01]  /*0020*/  LDCU.64 UR8, c[0x0][0x3b8] ;  /* 0x00007700ff0877ac */ /* 0x000e620008000a00 */
[----:B------:R-:W-:Y:S01]  /*0030*/  BSSY.RECONVERGENT B0, `(.L_x_1460) ;  /* 0x0000229000007945 */ /* 0x000fe20003800200 */
[----:B------:R-:W2:Y:S01]  /*0040*/  LDCU UR5, c[0x0][0x3c0] ;  /* 0x00007800ff0577ac */ /* 0x000ea20008000800 */
[----:B------:R-:W3:Y:S01]  /*0050*/  LDCU.64 UR14, c[0x0][0x358] ;  /* 0x00006b00ff0e77ac */ /* 0x000ee20008000a00 */
[----:B-1----:R-:W-:-:S02]  /*0060*/  IMAD.U32 R2, RZ, RZ, UR8 ;  /* 0x00000008ff027e24 */ /* 0x002fc4000f8e00ff */
[----:B------:R-:W-:Y:S01]  /*0070*/  IMAD.U32 R3, RZ, RZ, UR9 ;  /* 0x00000009ff037e24 */ /* 0x000fe2000f8e00ff */
[----:B--2---:R-:W-:Y:S02]  /*0080*/  USHF.L.U32 UR5, UR5, 0xc, URZ ;  /* 0x0000000c05057899 */ /* 0x004fe400080006ff */
[----:B0-----:R-:W-:Y:S02]  /*0090*/  USHF.L.U32 UR7, UR16, 0xc, URZ ;  /* 0x0000000c10077899 */ /* 0x001fe400080006ff */
[----:B------:R-:W-:-:S04]  /*00a0*/  USHF.R.S32.HI UR4, URZ, 0x1f, UR5 ;  /* 0x0000001fff047899 */ /* 0x000fc80008011405 */
[----:B------:R-:W-:-:S04]  /*00b0*/  IADD3 R23, P1, PT, R2, -UR7, RZ ;  /* 0x8000000702177c10 */ /* 0x000fc8000ff3e0ff */
[----:B------:R-:W-:Y:S02]  /*00c0*/  ISETP.GT.U32.AND P0, PT, R23, 0xfff, PT ;  /* 0x00000fff1700780c */ /* 0x000fe40003f04070 */
[----:B------:R-:W-:-:S04]  /*00d0*/  IADD3.X R22, PT, PT, R3, -0x1, RZ, P1, !PT ;  /* 0xffffffff03167810 */ /* 0x000fc80000ffe4ff */
[----:B------:R-:W-:-:S13]  /*00e0*/  ISETP.GT.U32.AND.EX P0, PT, R22, RZ, PT, P0 ;  /* 0x000000ff1600720c */ /* 0x000fda0003f04100 */
[----:B---3--:R-:W-:Y:S05]  /*00f0*/  @P0 BRA `(.L_x_1461) ;  /* 0x0000000c00c40947 */ /* 0x008fea0003800000 */
[----:B------:R-:W0:Y:S01]  /*0100*/  S2R R0, SR_TID.X ;  /* 0x0000000000007919 */ /* 0x000e220000002100 */
[----:B------:R-:W-:Y:S01]  /*0110*/  IADD3 R5, PT, PT, R2, -UR7, RZ ;  /* 0x8000000702057c10 */ /* 0x000fe2000fffe0ff */
[----:B------:R-:W-:Y:S01]  /*0120*/  BSSY.RECONVERGENT B1, `(.L_x_1462) ;  /* 0x000000a000017945 */ /* 0x000fe20003800200 */
[----:B------:R-:W-:Y:S02]  /*0130*/  IMAD.MOV.U32 R4, RZ, RZ, RZ ;  /* 0x000000ffff047224 */ /* 0x000fe400078e00ff */
[----:B0-----:R-:W-:Y:S02]  /*0140*/  ISETP.GE.AND P0, PT, R0, R5, PT ;  /* 0x000000050000720c */ /* 0x001fe40003f06270 */
[----:B------:R-:W-:-:S11]  /*0150*/  MOV R6, R0 ;  /* 0x0000000000067202 */ /* 0x000fd60000000f00 */
[----:B------:R-:W-:Y:S05]  /*0160*/  @P0 BRA `(.L_x_1463) ;  /* 0x0000000000140947 */ /* 0x000fea0003800000 */
[----:B------:R-:W0:Y:S01]  /*0170*/  LDC.64 R8, c[0x0][0x380] ;  /* 0x0000e000ff087b82 */ /* 0x000e220000000a00 */
[----:B------:R-:W-:-:S04]  /*0180*/  VIADD R3, R0, UR7 ;  /* 0x0000000700037c36 */ /* 0x000fc80008000000 */
[----:B0-----:R-:W-:-:S05]  /*0190*/  IMAD.WIDE.U32 R8, R3, 0x4, R8 ;  /* 0x0000000403087825 */ /* 0x001fca00078e0008 */
[----:B------:R0:W5:Y:S01]  /*01a0*/  LDG.E R4, desc[UR14][R8.64] ;  /* 0x0000000e08047981 */ /* 0x000162000c1e1900 */
[----:B------:R-:W-:-:S07]  /*01b0*/  IADD3 R6, PT, PT, R0, 0x100, RZ ;  /* 0x0000010000067810 */ /* 0x000fce0007ffe0ff */
.L_x_1463:
[----:B------:R-:W-:Y:S05]  /*01c0*/  BSYNC.RECONVERGENT B1 ;  /* 0x0000000000017941 */ /* 0x000fea0003800200 */
.L_x_1462:
[----:B------:R-:W-:Y:S01]  /*01d0*/  ISETP.GE.AND P0, PT, R6, R5, PT ;  /* 0x000000050600720c */ /* 0x000fe20003f06270 */
[----:B------:R-:W-:-:S12]  /*01e0*/  BSSY.RECONVERGENT B1, `(.L_x_1464) ;  /* 0x0000079000017945 */ /* 0x000fd80003800200 */
[----:B------:R-:W-:Y:S05]  /*01f0*/  @P0 BRA `(.L_x_1465) ;  /* 0x0000000400dc0947 */ /* 0x000fea0003800000 */
[----:B------:R-:W-:Y:S01]  /*0200*/  LOP3.LUT R3, RZ, R6, RZ, 0x33, !PT ;  /* 0x00000006ff037212 */ /* 0x000fe200078e33ff */
[----:B------:R-:W-:Y:S03]  /*0210*/  BSSY.RECONVERGENT B2, `(.L_x_1466) ;  /* 0x0000037000027945 */ /* 0x000fe60003800200 */
[----:B------:R-:W-:-:S04]  /*0220*/  IADD3 R3, PT, PT, R2, -UR7, R3 ;  /* 0x8000000702037c10 */ /* 0x000fc8000fffe003 */
[C---:B------:R-:W-:Y:S02]  /*0230*/  ISETP.GE.U32.AND P1, PT, R3.reuse, 0xf00, PT ;  /* 0x00000f000300780c */ /* 0x040fe40003f26070 */
[----:B------:R-:W-:-:S04]  /*0240*/  LEA.HI R7, R3, 0x1, RZ, 0x18 ;  /* 0x0000000103077811 */ /* 0x000fc800078fc0ff */
[----:B------:R-:W-:-:S04]  /*0250*/  LOP3.LUT R22, R7, 0xf, RZ, 0xc0, !PT ;  /* 0x0000000f07167812 */ /* 0x000fc800078ec0ff */
[----:B------:R-:W-:-:S03]  /*0260*/  ISETP.NE.AND P0, PT, R22, RZ, PT ;  /* 0x000000ff1600720c */ /* 0x000fc60003f05270 */
[----:B------:R-:W-:Y:S10]  /*0270*/  @!P1 BRA `(.L_x_1467) ;  /* 0x0000000000c09947 */ /* 0x000ff40003800000 */
[----:B------:R-:W1:Y:S01]  /*0280*/  LDCU.64 UR8, c[0x0][0x380] ;  /* 0x00007000ff0877ac */ /* 0x000e620008000a00 */
[----:B------:R-:W-:Y:S01]  /*0290*/  IMAD.WIDE.U32 R2, R6, 0x4, RZ ;  /* 0x0000000406027825 */ /* 0x000fe200078e00ff */
[----:B------:R-:W-:Y:S01]  /*02a0*/  LOP3.LUT R11, R7, 0x1fffff0, RZ, 0xc0, !PT ;  /* 0x01fffff0070b7812 */ /* 0x000fe200078ec0ff */
[----:B------:R-:W-:-:S04]  /*02b0*/  UIMAD.WIDE.U32 UR4, UR16, 0x4000, URZ ;  /* 0x00004000100478a5 */ /* 0x000fc8000f8e00ff */
[----:B------:R-:W-:Y:S02]  /*02c0*/  IMAD.MOV R11, RZ, RZ, -R11 ;  /* 0x000000ffff0b7224 */ /* 0x000fe400078e0a0b */
[----:B------:R-:W-:Y:S02]  /*02d0*/  LOP3.LUT R2, R2, UR4, RZ, 0xfc, !PT ;  /* 0x0000000402027c12 */ /* 0x000fe4000f8efcff */
[----:B------:R-:W-:Y:S02]  /*02e0*/  LOP3.LUT R3, R3, UR5, RZ, 0xfc, !PT ;  /* 0x0000000503037c12 */ /* 0x000fe4000f8efcff */
[----:B-1----:R-:W-:-:S04]  /*02f0*/  IADD3 R2, P1, PT, R2, UR8, RZ ;  /* 0x0000000802027c10 */ /* 0x002fc8000ff3e0ff */
[----:B------:R-:W-:-:S04]  /*0300*/  IADD3 R2, P2, PT, R2, 0x2000, RZ ;  /* 0x0000200002027810 */ /* 0x000fc80007f5e0ff */
[----:B------:R-:W-:-:S09]  /*0310*/  IADD3.X R3, PT, PT, RZ, UR9, R3, P2, P1 ;  /* 0x00000009ff037c10 */ /* 0x000fd200097e2403 */
.L_x_1468:
        /* <DEDUP_REMOVED lines=14> */
[----:B0-----:R-:W4:Y:S04]  /*0400*/  LDG.E R9, desc[UR14][R2.64+0x1800] ;  /* 0x0018000e02097981 */ /* 0x001f28000c1e1900 */
[----:B------:R0:W4:Y:S01]  /*0410*/  LDG.E R8, desc[UR14][R2.64+0x1c00] ;  /* 0x001c000e02087981 */ /* 0x000122000c1e1900 */
[----:B------:R-:W-:-:S02]  /*0420*/  IADD3 R11, PT, PT, R11, 0x10, RZ ;  /* 0x000000100b0b7810 */ /* 0x000fc40007ffe0ff */
[----:B------:R-:W-:Y:S02]  /*0430*/  IADD3 R6, PT, PT, R6, 0x1000, RZ ;  /* 0x0000100006067810 */ /* 0x000fe40007ffe0ff */
[----:B------:R-:W-:Y:S02]  /*0440*/  ISETP.NE.AND P1, PT, R11, RZ, PT ;  /* 0x000000ff0b00720c */ /* 0x000fe40003f25270 */
[----:B0-----:R-:W-:-:S05]  /*0450*/  IADD3 R2, P2, PT, R2, 0x4000, RZ ;  /* 0x0000400002027810 */ /* 0x001fca0007f5e0ff */
[----:B------:R-:W-:Y:S02]  /*0460*/  IMAD.X R3, RZ, RZ, R3, P2 ;  /* 0x000000ffff037224 */ /* 0x000fe400010e0603 */
[----:B--2--5:R-:W-:-:S04]  /*0470*/  FADD R21, R21, R4 ;  /* 0x0000000415157221 */ /* 0x024fc80000000000 */
[----:B---3--:R-:W-:-:S04]  /*0480*/  FADD R20, R21, R20 ;  /* 0x0000001415147221 */ /* 0x008fc80000000000 */
[----:B----4-:R-:W-:-:S04]  /*0490*/  FADD R20, R20, R23 ;  /* 0x0000001714147221 */ /* 0x010fc80000000000 */
[----:B------:R-:W-:-:S04]  /*04a0*/  FADD R20, R20, R25 ;  /* 0x0000001914147221 */ /* 0x000fc80000000000 */
        /* <DEDUP_REMOVED lines=11> */
[----:B------:R-:W-:Y:S01]  /*0560*/  FADD R4, R9, R8 ;  /* 0x0000000809047221 */ /* 0x000fe20000000000 */
[----:B------:R-:W-:Y:S06]  /*0570*/  @P1 BRA `(.L_x_1468) ;  /* 0xfffffffc00681947 */ /* 0x000fec000383ffff */
.L_x_1467:
[----:B------:R-:W-:Y:S05]  /*0580*/  BSYNC.RECONVERGENT B2 ;  /* 0x0000000000027941 */ /* 0x000fea0003800200 */
.L_x_1466:
[----:B------:R-:W-:Y:S05]  /*0590*/  @!P0 BRA `(.L_x_1465) ;  /* 0x0000000000f48947 */ /* 0x000fea0003800000 */
[----:B------:R-:W-:Y:S01]  /*05a0*/  ISETP.GE.U32.AND P0, PT, R22, 0x8, PT ;  /* 0x000000081600780c */ /* 0x000fe20003f06070 */
[----:B------:R-:W-:Y:S01]  /*05b0*/  BSSY.RECONVERGENT B2, `(.L_x_1469) ;  /* 0x000001a000027945 */ /* 0x000fe20003800200 */
[----:B------:R-:W-:-:S04]  /*05c0*/  LOP3.LUT R10, R7, 0x7, RZ, 0xc0, !PT ;  /* 0x00000007070a7812 */ /* 0x000fc800078ec0ff */
[----:B------:R-:W-:-:S07]  /*05d0*/  ISETP.NE.AND P1, PT, R10, RZ, PT ;  /* 0x000000ff0a00720c */ /* 0x000fce0003f25270 */
[----:B------:R-:W-:Y:S06]  /*05e0*/  @!P0 BRA `(.L_x_1470) ;  /* 0x0000000000588947 */ /* 0x000fec0003800000 */
[----:B------:R-:W1:Y:S01]  /*05f0*/  LDCU.64 UR4, c[0x0][0x380] ;  /* 0x00007000ff0477ac */ /* 0x000e620008000a00 */
[----:B------:R-:W-:-:S04]  /*0600*/  IADD3 R3, P0, PT, R6, UR7, RZ ;  /* 0x0000000706037c10 */ /* 0x000fc8000ff1e0ff */
[----:B0-----:R-:W-:Y:S02]  /*0610*/  LEA.HI.X.SX32 R8, R6, RZ, 0x1, P0 ;  /* 0x000000ff06087211 */ /* 0x001fe400000f0eff */
[----:B-1----:R-:W-:-:S04]  /*0620*/  LEA R2, P0, R3, UR4, 0x2 ;  /* 0x0000000403027c11 */ /* 0x002fc8000f8010ff */
[----:B------:R-:W-:-:S05]  /*0630*/  LEA.HI.X R3, R3, UR5, R8, 0x2, P0 ;  /* 0x0000000503037c11 */ /* 0x000fca00080f1408 */
[----:B------:R-:W2:Y:S04]  /*0640*/  LDG.E R9, desc[UR14][R2.64] ;  /* 0x0000000e02097981 */ /* 0x000ea8000c1e1900 */
[----:B------:R-:W3:Y:S04]  /*0650*/  LDG.E R8, desc[UR14][R2.64+0x400] ;  /* 0x0004000e02087981 */ /* 0x000ee8000c1e1900 */
[----:B------:R-:W4:Y:S04]  /*0660*/  LDG.E R11, desc[UR14][R2.64+0x800] ;  /* 0x0008000e020b7981 */ /* 0x000f28000c1e1900 */
[----:B------:R-:W4:Y:S04]  /*0670*/  LDG.E R13, desc[UR14][R2.64+0xc00] ;  /* 0x000c000e020d7981 */ /* 0x000f28000c1e1900 */
[----:B------:R-:W4:Y:S04]  /*0680*/  LDG.E R15, desc[UR14][R2.64+0x1000] ;  /* 0x0010000e020f7981 */ /* 0x000f28000c1e1900 */
[----:B------:R-:W4:Y:S04]  /*0690*/  LDG.E R17, desc[UR14][R2.64+0x1400] ;  /* 0x0014000e02117981 */ /* 0x000f28000c1e1900 */
[----:B------:R-:W4:Y:S04]  /*06a0*/  LDG.E R19, desc[UR14][R2.64+0x1800] ;  /* 0x0018000e02137981 */ /* 0x000f28000c1e1900 */
[----:B------:R-:W4:Y:S01]  /*06b0*/  LDG.E R21, desc[UR14][R2.64+0x1c00] ;  /* 0x001c000e02157981 */ /* 0x000f22000c1e1900 */
[----:B------:R-:W-:-:S02]  /*06c0*/  VIADD R6, R6, 0x800 ;  /* 0x0000080006067836 */ /* 0x000fc40000000000 */
[----:B--2--5:R-:W-:-:S04]  /*06d0*/  FADD R9, R4, R9 ;  /* 0x0000000904097221 */ /* 0x024fc80000000000 */
[----:B---3--:R-:W-:-:S04]  /*06e0*/  FADD R8, R9, R8 ;  /* 0x0000000809087221 */ /* 0x008fc80000000000 */
[----:B----4-:R-:W-:-:S04]  /*06f0*/  FADD R8, R8, R11 ;  /* 0x0000000b08087221 */ /* 0x010fc80000000000 */
[----:B------:R-:W-:-:S04]  /*0700*/  FADD R8, R8, R13 ;  /* 0x0000000d08087221 */ /* 0x000fc80000000000 */
[----:B------:R-:W-:-:S04]  /*0710*/  FADD R8, R8, R15 ;  /* 0x0000000f08087221 */ /* 0x000fc80000000000 */
[----:B------:R-:W-:-:S04]  /*0720*/  FADD R8, R8, R17 ;  /* 0x0000001108087221 */ /* 0x000fc80000000000 */
[----:B------:R-:W-:-:S04]  /*0730*/  FADD R8, R8, R19 ;  /* 0x0000001308087221 */ /* 0x000fc80000000000 */
[----:B------:R-:W-:-:S07]  /*0740*/  FADD R4, R8, R21 ;  /* 0x0000001508047221 */ /* 0x000fce0000000000 */
.L_x_1470:
[----:B------:R-:W-:Y:S05]  /*0750*/  BSYNC.RECONVERGENT B2 ;  /* 0x0000000000027941 */ /* 0x000fea0003800200 */
.L_x_1469:
        /* <DEDUP_REMOVED lines=14> */
[----:B------:R-:W4:Y:S01]  /*0840*/  LDG.E R13, desc[UR14][R2.64+0xc00] ;  /* 0x000c000e020d7981 */ /* 0x000f22000c1e1900 */
[----:B------:R-:W-:Y:S01]  /*0850*/  IADD3 R6, PT, PT, R6, 0x400, RZ ;  /* 0x0000040006067810 */ /* 0x000fe20007ffe0ff */
[----:B--2--5:R-:W-:-:S04]  /*0860*/  FADD R9, R4, R9 ;  /* 0x0000000904097221 */ /* 0x024fc80000000000 */
[----:B---3--:R-:W-:-:S04]  /*0870*/  FADD R8, R9, R8 ;  /* 0x0000000809087221 */ /* 0x008fc80000000000 */
[----:B----4-:R-:W-:-:S04]  /*0880*/  FADD R8, R8, R11 ;  /* 0x0000000b08087221 */ /* 0x010fc80000000000 */
[----:B------:R-:W-:-:S07]  /*0890*/  FADD R4, R8, R13 ;  /* 0x0000000d08047221 */ /* 0x000fce0000000000 */
.L_x_1472:
[----:B------:R-:W-:Y:S05]  /*08a0*/  BSYNC.RECONVERGENT B2 ;  /* 0x0000000000027941 */ /* 0x000fea0003800200 */
.L_x_1471:
[----:B------:R-:W-:Y:S05]  /*08b0*/  @!P1 BRA `(.L_x_1465) ;  /* 0x00000000002c9947 */ /* 0x000fea0003800000 */
[----:B------:R-:W1:Y:S01]  /*08c0*/  LDC.64 R2, c[0x0][0x380] ;  /* 0x0000e000ff027b82 */ /* 0x000e620000000a00 */
[----:B0-----:R-:W-:Y:S01]  /*08d0*/  IMAD.U32 R9, RZ, RZ, UR16 ;  /* 0x00000010ff097e24 */ /* 0x001fe2000f8e00ff */
[----:B------:R-:W-:-:S03]  /*08e0*/  IADD3 R7, PT, PT, -R7, RZ, RZ ;  /* 0x000000ff07077210 */ /* 0x000fc60007ffe1ff */
[----:B-1----:R-:W-:-:S07]  /*08f0*/  IMAD.WIDE.U32 R2, R9, 0x4000, R2 ;  /* 0x0000400009027825 */ /* 0x002fce00078e0002 */
.L_x_1473:
[----:B------:R-:W-:-:S06]  /*0900*/  IMAD.WIDE R8, R6, 0x4, R2 ;  /* 0x0000000406087825 */ /* 0x000fcc00078e0202 */
[----:B------:R-:W2:Y:S01]  /*0910*/  LDG.E R9, desc[UR14][R8.64] ;  /* 0x0000000e08097981 */ /* 0x000ea2000c1e1900 */
[----:B------:R-:W-:Y:S01]  /*0920*/  VIADD R7, R7, 0x1 ;  /* 0x0000000107077836 */ /* 0x000fe20000000000 */
[----:B------:R-:W-:-:S04]  /*0930*/  IADD3 R6, PT, PT, R6, 0x100, RZ ;  /* 0x0000010006067810 */ /* 0x000fc80007ffe0ff */
[----:B------:R-:W-:Y:S01]  /*0940*/  ISETP.NE.AND P0, PT, R7, RZ, PT ;  /* 0x000000ff0700720c */ /* 0x000fe20003f05270 */
[----:B--2--5:R-:W-:-:S12]  /*0950*/  FADD R4, R9, R4 ;  /* 0x0000000409047221 */ /* 0x024fd80000000000 */
[----:B------:R-:W-:Y:S05]  /*0960*/  @P0 BRA `(.L_x_1473) ;  /* 0xfffffffc00e40947 */ /* 0x000fea000383ffff */
.L_x_1465:
[----:B------:R-:W-:Y:S05]  /*0970*/  BSYNC.RECONVERGENT B1 ;  /* 0x0000000000017941 */ /* 0x000fea0003800200 */
.L_x_1464:
[----:B------:R-:W-:Y:S01]  /*0980*/  ISETP.GE.AND P0, PT, R5, 0x100, PT ;  /* 0x000001000500780c */ /* 0x000fe20003f06270 */
[----:B-----5:R-:W-:-:S12]  /*0990*/  IMAD.MOV.U32 R11, RZ, RZ, R4 ;  /* 0x000000ffff0b7224 */ /* 0x020fd800078e0004 */
[----:B------:R-:W-:Y:S05]  /*09a0*/  @!P0 BRA `(.L_x_1474) ;  /* 0x0000000000ac8947 */ /* 0x000fea0003800000 */
[----:B------:R-:W1:Y:S01]  /*09b0*/  S2R R7, SR_LANEID ;  /* 0x0000000000077919 */ /* 0x000e620000000000 */
[----:B------:R-:W2:Y:S02]  /*09c0*/  SHFL.DOWN PT, R2, R11, 0x1, 0x1f ;  /* 0x08201f000b027f89 */ /* 0x000ea400000e0000 */
[----:B--2---:R-:W-:Y:S01]  /*09d0*/  FADD R2, R2, R11 ;  /* 0x0000000b02027221 */ /* 0x004fe20000000000 */
[C---:B-1----:R-:W-:Y:S02]  /*09e0*/  ISETP.GT.AND P0, PT, R7.reuse, 0x1e, PT ;  /* 0x0000001e0700780c */ /* 0x042fe40003f04270 */
[----:B------:R-:W-:Y:S02]  /*09f0*/  ISETP.NE.AND P1, PT, R7, RZ, PT ;  /* 0x000000ff0700720c */ /* 0x000fe40003f25270 */
[----:B------:R-:W-:Y:S02]  /*0a00*/  FSEL R2, R11, R2, P0 ;  /* 0x000000020b027208 */ /* 0x000fe40000000000 */
[----:B------:R-:W-:-:S03]  /*0a10*/  ISETP.GT.AND P0, PT, R7, 0x1d, PT ;  /* 0x0000001d0700780c */ /* 0x000fc60003f04270 */
[----:B------:R-:W1:Y:S06]  /*0a20*/  SHFL.DOWN PT, R3, R2, 0x2, 0x1f ;  /* 0x08401f0002037f89 */ /* 0x000e6c00000e0000 */
[----:B------:R-:W2:Y:S01]  /*0a30*/  @!P1 S2R R6, SR_CgaCtaId ;  /* 0x0000000000069919 */ /* 0x000ea20000008800 */
[----:B------:R-:W-:Y:S02]  /*0a40*/  @!P1 MOV R5, 0x400 ;  /* 0x0000040000059802 */ /* 0x000fe40000000f00 */
[----:B------:R-:W-:-:S04]  /*0a50*/  @!P1 SHF.R.U32.HI R4, RZ, 0x3, R0 ;  /* 0x00000003ff049819 */ /* 0x000fc80000011600 */
[----:B------:R-:W-:Y:S01]  /*0a60*/  @!P1 LOP3.LUT R4, R4, 0x7c, RZ, 0xc0, !PT ;  /* 0x0000007c04049812 */ /* 0x000fe200078ec0ff */
[----:B-1----:R-:W-:Y:S01]  /*0a70*/  @!P0 FADD R2, R2, R3 ;  /* 0x0000000302028221 */ /* 0x002fe20000000000 */
[----:B------:R-:W-:-:S04]  /*0a80*/  ISETP.GT.AND P0, PT, R7, 0x1b, PT ;  /* 0x0000001b0700780c */ /* 0x000fc80003f04270 */
[----:B------:R-:W1:Y:S01]  /*0a90*/  SHFL.DOWN PT, R3, R2, 0x4, 0x1f ;  /* 0x08801f0002037f89 */ /* 0x000e6200000e0000 */
[----:B--2---:R-:W-:-:S04]  /*0aa0*/  @!P1 LEA R5, R6, R5, 0x18 ;  /* 0x0000000506059211 */ /* 0x004fc800078ec0ff */
[----:B------:R-:W-:-:S04]  /*0ab0*/  @!P1 IADD3 R4, PT, PT, R4, R5, RZ ;  /* 0x0000000504049210 */ /* 0x000fc80007ffe0ff */
[----:B-1----:R-:W-:Y:S01]  /*0ac0*/  @!P0 FADD R2, R2, R3 ;  /* 0x0000000302028221 */ /* 0x002fe20000000000 */
[----:B------:R-:W-:-:S04]  /*0ad0*/  ISETP.GT.AND P0, PT, R7, 0x17, PT ;  /* 0x000000170700780c */ /* 0x000fc80003f04270 */
[----:B------:R-:W1:Y:S09]  /*0ae0*/  SHFL.DOWN PT, R3, R2, 0x8, 0x1f ;  /* 0x09001f0002037f89 */ /* 0x000e7200000e0000 */
[----:B-1----:R-:W-:Y:S01]  /*0af0*/  @!P0 FADD R2, R2, R3 ;  /* 0x0000000302028221 */ /* 0x002fe20000000000 */
[----:B------:R-:W-:-:S04]  /*0b00*/  ISETP.NE.AND P0, PT, R0, RZ, PT ;  /* 0x000000ff0000720c */ /* 0x000fc80003f05270 */
[----:B------:R-:W1:Y:S02]  /*0b10*/  SHFL.DOWN PT, R3, R2, 0x10, 0x1f ;  /* 0x0a001f0002037f89 */ /* 0x000e6400000e0000 */
[----:B-1----:R-:W-:-:S05]  /*0b20*/  FADD R3, R2, R3 ;  /* 0x0000000302037221 */ /* 0x002fca0000000000 */
[----:B------:R2:W-:Y:S01]  /*0b30*/  @!P1 STS [R4+0x8], R3 ;  /* 0x0000080304009388 */ /* 0x0005e20000000800 */
[----:B------:R-:W-:Y:S01]  /*0b40*/  BAR.SYNC.DEFER_BLOCKING 0x0 ;  /* 0x0000000000007b1d */ /* 0x000fe20000010000 */
[----:B------:R-:W-:-:S04]  /*0b50*/  ISETP.GT.AND P1, PT, R7, 0xf, PT ;  /* 0x0000000f0700780c */ /* 0x000fc80003f24270 */
[----:B0-----:R-:W-:Y:S01]  /*0b60*/  FSEL R9, R2, R3, P1 ;  /* 0x0000000302097208 */ /* 0x001fe20000800000 */
[----:B------:R-:W-:Y:S08]  /*0b70*/  @P0 BRA `(.L_x_1475) ;  /* 0x0000001400d00947 */ /* 0x000ff00003800000 */
[----:B------:R-:W0:Y:S01]  /*0b80*/  S2UR UR5, SR_CgaCtaId ;  /* 0x00000000000579c3 */ /* 0x000e220000008800 */
[----:B------:R-:W-:Y:S02]  /*0b90*/  UMOV UR4, 0x400 ;  /* 0x0000040000047882 */ /* 0x000fe40000000000 */
[----:B0-----:R-:W-:-:S09]  /*0ba0*/  ULEA UR4, UR5, UR4, 0x18 ;  /* 0x0000000405047291 */ /* 0x001fd2000f8ec0ff */
[----:B------:R-:W0:Y:S04]  /*0bb0*/  LDS R0, [UR4+0xc] ;  /* 0x00000c04ff007984 */ /* 0x000e280008000800 */
[----:B--2---:R-:W1:Y:S04]  /*0bc0*/  LDS.128 R4, [UR4+0x10] ;  /* 0x00001004ff047984 */ /* 0x004e680008000c00 */
[----:B------:R-:W2:Y:S01]  /*0bd0*/  LDS.64 R2, [UR4+0x20] ;  /* 0x00002004ff027984 */ /* 0x000ea20008000a00 */
[----:B0-----:R-:W-:-:S04]  /*0be0*/  FADD R9, R9, R0 ;  /* 0x0000000009097221 */ /* 0x001fc80000000000 */
[----:B-1----:R-:W-:-:S04]  /*0bf0*/  FADD R4, R9, R4 ;  /* 0x0000000409047221 */ /* 0x002fc80000000000 */
[----:B------:R-:W-:-:S04]  /*0c00*/  FADD R5, R4, R5 ;  /* 0x0000000504057221 */ /* 0x000fc80000000000 */
[----:B------:R-:W-:-:S04]  /*0c10*/  FADD R6, R5, R6 ;  /* 0x0000000605067221 */ /* 0x000fc80000000000 */
[----:B------:R-:W-:-:S04]  /*0c20*/  FADD R7, R6, R7 ;  /* 0x0000000706077221 */ /* 0x000fc80000000000 */
[----:B--2---:R-:W-:-:S04]  /*0c30*/  FADD R2, R7, R2 ;  /* 0x0000000207027221 */ /* 0x004fc80000000000 */
[----:B------:R-:W-:Y:S01]  /*0c40*/  FADD R9, R2, R3 ;  /* 0x0000000302097221 */ /* 0x000fe20000000000 */
[----:B------:R-:W-:Y:S06]  /*0c50*/  BRA `(.L_x_1475) ;  /* 0x0000001400987947 */ /* 0x000fec0003800000 */
.L_x_1474:
[----:B0-----:R-:W0:Y:S01]  /*0c60*/  S2R R9, SR_LANEID ;  /* 0x0000000000097919 */ /* 0x001e220000000000 */
[----:B------:R-:W-:-:S05]  /*0c70*/  LOP3.LUT R2, R0, 0x3e0, RZ, 0xc0, !PT ;  /* 0x000003e000027812 */ /* 0x000fca00078ec0ff */
[----:B------:R-:W-:Y:S01]  /*0c80*/  VIADD R4, R2, 0x20 ;  /* 0x0000002002047836 */ /* 0x000fe20000000000 */
[----:B------:R-:W-:-:S04]  /*0c90*/  LOP3.LUT R2, RZ, R2, RZ, 0x33, !PT ;  /* 0x00000002ff027212 */ /* 0x000fc800078e33ff */
[----:B------:R-:W-:Y:S02]  /*0ca0*/  ISETP.GT.AND P0, PT, R4, R5, PT ;  /* 0x000000050400720c */ /* 0x000fe40003f04270 */
[----:B------:R-:W-:-:S04]  /*0cb0*/  IADD3 R2, PT, PT, R5, R2, RZ ;  /* 0x0000000205027210 */ /* 0x000fc80007ffe0ff */
[----:B------:R-:W-:-:S05]  /*0cc0*/  SEL R2, R2, 0x1f, P0 ;  /* 0x0000001f02027807 */ /* 0x000fca0000000000 */
[----:B------:R-:W1:Y:S01]  /*0cd0*/  SHFL.DOWN PT, R3, R11, 0x1, R2 ;  /* 0x082000000b037989 */ /* 0x000e6200000e0002 */
[C---:B0-----:R-:W-:Y:S01]  /*0ce0*/  ISETP.GE.AND P0, PT, R9.reuse, R2, PT ;  /* 0x000000020900720c */ /* 0x041fe20003f06270 */
[C---:B------:R-:W-:Y:S01]  /*0cf0*/  VIADD R7, R9.reuse, 0x2 ;  /* 0x0000000209077836 */ /* 0x040fe20000000000 */
[----:B------:R-:W-:-:S11]  /*0d00*/  ISETP.NE.AND P1, PT, R9, RZ, PT ;  /* 0x000000ff0900720c */ /* 0x000fd60003f25270 */
[----:B-1----:R-:W-:Y:S01]  /*0d10*/  @!P0 FADD R11, R3, R11 ;  /* 0x0000000b030b8221 */ /* 0x002fe20000000000 */
[----:B------:R-:W-:Y:S01]  /*0d20*/  ISETP.GT.AND P0, PT, R7, R2, PT ;  /* 0x000000020700720c */ /* 0x000fe20003f04270 */
[----:B------:R-:W0:Y:S01]  /*0d30*/  @!P1 S2R R13, SR_CgaCtaId ;  /* 0x00000000000d9919 */ /* 0x000e220000008800 */
[----:B------:R-:W-:Y:S02]  /*0d40*/  IADD3 R7, PT, PT, R9, 0x4, RZ ;  /* 0x0000000409077810 */ /* 0x000fe40007ffe0ff */
[----:B------:R-:W-:Y:S01]  /*0d50*/  @!P1 MOV R6, 0x400 ;  /* 0x0000040000069802 */ /* 0x000fe20000000f00 */
[----:B------:R-:W1:Y:S01]  /*0d60*/  SHFL.DOWN PT, R3, R11, 0x2, R2 ;  /* 0x084000000b037989 */ /* 0x000e6200000e0002 */
[----:B------:R-:W-:-:S04]  /*0d70*/  @!P1 SHF.R.U32.HI R4, RZ, 0x3, R0 ;  /* 0x00000003ff049819 */ /* 0x000fc80000011600 */
[----:B------:R-:W-:-:S03]  /*0d80*/  @!P1 LOP3.LUT R4, R4, 0x7c, RZ, 0xc0, !PT ;  /* 0x0000007c04049812 */ /* 0x000fc600078ec0ff */
[----:B-1----:R-:W-:Y:S01]  /*0d90*/  @!P0 FADD R11, R11, R3 ;  /* 0x000000030b0b8221 */ /* 0x002fe20000000000 */
[----:B------:R-:W-:Y:S01]  /*0da0*/  ISETP.GT.AND P0, PT, R7, R2, PT ;  /* 0x000000020700720c */ /* 0x000fe20003f04270 */
[----:B------:R-:W-:Y:S01]  /*0db0*/  VIADD R7, R9, 0x8 ;  /* 0x0000000809077836 */ /* 0x000fe20000000000 */
[----:B0-----:R-:W-:Y:S02]  /*0dc0*/  @!P1 LEA R13, R13, R6, 0x18 ;  /* 0x000000060d0d9211 */ /* 0x001fe400078ec0ff */
[----:B------:R-:W0:Y:S03]  /*0dd0*/  SHFL.DOWN PT, R3, R11, 0x4, R2 ;  /* 0x088000000b037989 */ /* 0x000e2600000e0002 */
[----:B------:R-:W-:-:S06]  /*0de0*/  @!P1 IMAD.IADD R4, R4, 0x1, R13 ;  /* 0x0000000104049824 */ /* 0x000fcc00078e020d */
[----:B0-----:R-:W-:Y:S01]  /*0df0*/  @!P0 FADD R11, R11, R3 ;  /* 0x000000030b0b8221 */ /* 0x001fe20000000000 */
[-C--:B------:R-:W-:Y:S02]  /*0e00*/  ISETP.GT.AND P0, PT, R7, R2.reuse, PT ;  /* 0x000000020700720c */ /* 0x080fe40003f04270 */
[----:B------:R-:W-:Y:S02]  /*0e10*/  IADD3 R7, PT, PT, R9, 0x10, RZ ;  /* 0x0000001009077810 */ /* 0x000fe40007ffe0ff */
[----:B------:R-:W0:Y:S09]  /*0e20*/  SHFL.DOWN PT, R3, R11, 0x8, R2 ;  /* 0x090000000b037989 */ /* 0x000e3200000e0002 */
[----:B0-----:R-:W-:Y:S01]  /*0e30*/  @!P0 FADD R11, R11, R3 ;  /* 0x000000030b0b8221 */ /* 0x001fe20000000000 */
[----:B------:R-:W-:-:S04]  /*0e40*/  ISETP.GT.AND P0, PT, R7, R2, PT ;  /* 0x000000020700720c */ /* 0x000fc80003f04270 */
[----:B------:R-:W0:Y:S09]  /*0e50*/  SHFL.DOWN PT, R3, R11, 0x10, R2 ;  /* 0x0a0000000b037989 */ /* 0x000e3200000e0002 */
[----:B0-----:R-:W-:Y:S01]  /*0e60*/  @!P0 FADD R11, R11, R3 ;  /* 0x000000030b0b8221 */ /* 0x001fe20000000000 */
[----:B------:R-:W-:-:S04]  /*0e70*/  ISETP.NE.AND P0, PT, R0, RZ, PT ;  /* 0x000000ff0000720c */ /* 0x000fc80003f05270 */
[----:B------:R-:W-:-:S05]  /*0e80*/  MOV R9, R11 ;  /* 0x0000000b00097202 */ /* 0x000fca0000000f00 */
[----:B------:R1:W-:Y:S01]  /*0e90*/  @!P1 STS [R4+0x8], R9 ;  /* 0x0000080904009388 */ /* 0x0003e20000000800 */
[----:B------:R-:W-:Y:S06]  /*0ea0*/  BAR.SYNC.DEFER_BLOCKING 0x0 ;  /* 0x0000000000007b1d */ /* 0x000fec0000010000 */
[----:B------:R-:W-:Y:S05]  /*0eb0*/  @P0 BRA `(.L_x_1475) ;  /* 0x0000001400000947 */ /* 0x000fea0003800000 */
[----:B------:R-:W0:Y:S01]  /*0ec0*/  S2UR UR5, SR_CgaCtaId ;  /* 0x00000000000579c3 */ /* 0x000e220000008800 */
[----:B------:R-:W-:Y:S01]  /*0ed0*/  UMOV UR4, 0x400 ;  /* 0x0000040000047882 */ /* 0x000fe20000000000 */
[C---:B------:R-:W-:Y:S02]  /*0ee0*/  ISETP.GT.AND P2, PT, R5.reuse, 0x20, PT ;  /* 0x000000200500780c */ /* 0x040fe40003f44270 */
[C---:B------:R-:W-:Y:S02]  /*0ef0*/  ISETP.GT.AND P4, PT, R5.reuse, 0x40, PT ;  /* 0x000000400500780c */ /* 0x040fe40003f84270 */
[C---:B------:R-:W-:Y:S02]  /*0f00*/  ISETP.GT.AND P3, PT, R5.reuse, 0x60, PT ;  /* 0x000000600500780c */ /* 0x040fe40003f64270 */
[----:B------:R-:W-:Y:S01]  /*0f10*/  ISETP.GT.AND P1, PT, R5, 0x80, PT ;  /* 0x000000800500780c */ /* 0x000fe20003f24270 */
[----:B0-----:R-:W-:-:S09]  /*0f20*/  ULEA UR4, UR5, UR4, 0x18 ;  /* 0x0000000405047291 */ /* 0x001fd2000f8ec0ff */
[----:B------:R-:W1:Y:S04]  /*0f30*/  LDS R0, [UR4+0xc] ;  /* 0x00000c04ff007984 */ /* 0x000e680008000800 */
[----:B------:R-:W0:Y:S04]  /*0f40*/  LDS.128 R12, [UR4+0x10] ;  /* 0x00001004ff0c7984 */ /* 0x000e280008000c00 */
[----:B------:R-:W2:Y:S01]  /*0f50*/  LDS.64 R2, [UR4+0x20] ;  /* 0x00002004ff027984 */ /* 0x000ea20008000a00 */
[----:B-1----:R-:W-:Y:S01]  /*0f60*/  @P2 FADD R9, R9, R0 ;  /* 0x0000000009092221 */ /* 0x002fe20000000000 */
[----:B------:R-:W-:-:S03]  /*0f70*/  ISETP.GT.AND P2, PT, R5, 0xa0, PT ;  /* 0x000000a00500780c */ /* 0x000fc60003f44270 */
[----:B0-----:R-:W-:Y:S01]  /*0f80*/  @P4 FADD R9, R9, R12 ;  /* 0x0000000c09094221 */ /* 0x001fe20000000000 */
[----:B------:R-:W-:-:S03]  /*0f90*/  ISETP.GT.AND P4, PT, R5, 0xc0, PT ;  /* 0x000000c00500780c */ /* 0x000fc60003f84270 */
[----:B------:R-:W-:Y:S01]  /*0fa0*/  @P3 FADD R9, R9, R13 ;  /* 0x0000000d09093221 */ /* 0x000fe20000000000 */
[----:B------:R-:W-:-:S03]  /*0fb0*/  ISETP.GT.AND P3, PT, R5, 0xe0, PT ;  /* 0x000000e00500780c */ /* 0x000fc60003f64270 */
[----:B------:R-:W-:-:S04]  /*0fc0*/  @P1 FADD R9, R9, R14 ;  /* 0x0000000e09091221 */ /* 0x000fc80000000000 */
[----:B------:R-:W-:-:S04]  /*0fd0*/  @P2 FADD R9, R9, R15 ;  /* 0x0000000f09092221 */ /* 0x000fc80000000000 */
[----:B--2---:R-:W-:-:S04]  /*0fe0*/  @P4 FADD R9, R9, R2 ;  /* 0x0000000209094221 */ /* 0x004fc80000000000 */
[----:B------:R-:W-:Y:S01]  /*0ff0*/  @P3 FADD R9, R9, R3 ;  /* 0x0000000309093221 */ /* 0x000fe20000000000 */
[----:B------:R-:W-:Y:S06]  /*1000*/  BRA `(.L_x_1475) ;  /* 0x0000001000ac7947 */ /* 0x000fec0003800000 */
.L_x_1461:
[----:B------:R-:W0:Y:S01]  /*1010*/  S2R R0, SR_TID.X ;  /* 0x0000000000007919 */ /* 0x000e220000002100 */
[----:B------:R-:W1:Y:S01]  /*1020*/  LDC.64 R4, c[0x0][0x380] ;  /* 0x0000e000ff047b82 */ /* 0x000e620000000a00 */
[----:B0-----:R-:W-:-:S04]  /*1030*/  VIADD R7, R0, UR7 ;  /* 0x0000000700077c36 */ /* 0x001fc80008000000 */
[----:B-1----:R-:W-:-:S05]  /*1040*/  IMAD.WIDE.U32 R4, R7, 0x4, R4 ;  /* 0x0000000407047825 */ /* 0x002fca00078e0004 */
[----:B------:R-:W2:Y:S04]  /*1050*/  LDG.E R7, desc[UR14][R4.64] ;  /* 0x0000000e04077981 */ /* 0x000ea8000c1e1900 */
[----:B------:R-:W2:Y:S04]  /*1060*/  LDG.E R8, desc[UR14][R4.64+0x400] ;  /* 0x0004000e04087981 */ /* 0x000ea8000c1e1900 */
[----:B------:R-:W3:Y:S04]  /*1070*/  LDG.E R9, desc[UR14][R4.64+0x800] ;  /* 0x0008000e04097981 */ /* 0x000ee8000c1e1900 */
[----:B------:R-:W3:Y:S04]  /*1080*/  LDG.E R10, desc[UR14][R4.64+0xc00] ;  /* 0x000c000e040a7981 */ /* 0x000ee8000c1e1900 */
[----:B------:R-:W4:Y:S04]  /*1090*/  LDG.E R11, desc[UR14][R4.64+0x1000] ;  /* 0x0010000e040b7981 */ /* 0x000f28000c1e1900 */
        /* <DEDUP_REMOVED lines=11> */
[----:B------:R-:W-:-:S04]  /*1150*/  ISETP.GE.U32.AND P0, PT, R23, UR5, PT ;  /* 0x0000000517007c0c */ /* 0x000fc8000bf06070 */
[----:B------:R-:W-:Y:S01]  /*1160*/  ISETP.GE.U32.AND.EX P0, PT, R22, UR4, PT, P0 ;  /* 0x0000000416007c0c */ /* 0x000fe2000bf06100 */
[----:B--2---:R-:W-:Y:S01]  /*1170*/  FADD R7, R7, R8 ;  /* 0x0000000807077221 */ /* 0x004fe20000000000 */
[----:B---3--:R-:W-:-:S04]  /*1180*/  FADD R10, R9, R10 ;  /* 0x0000000a090a7221 */ /* 0x008fc80000000000 */
[----:B------:R-:W-:Y:S01]  /*1190*/  FADD R7, R7, R10 ;  /* 0x0000000a07077221 */ /* 0x000fe20000000000 */
[----:B----4-:R-:W-:Y:S01]  /*11a0*/  FADD R11, R11, R12 ;  /* 0x0000000c0b0b7221 */ /* 0x010fe20000000000 */
[----:B-----5:R-:W-:-:S04]  /*11b0*/  FADD R14, R13, R14 ;  /* 0x0000000e0d0e7221 */ /* 0x020fc80000000000 */
[----:B------:R-:W-:Y:S01]  /*11c0*/  FADD R14, R11, R14 ;  /* 0x0000000e0b0e7221 */ /* 0x000fe20000000000 */
[----:B------:R-:W-:-:S03]  /*11d0*/  FADD R15, R15, R16 ;  /* 0x000000100f0f7221 */ /* 0x000fc60000000000 */
[----:B------:R-:W-:Y:S01]  /*11e0*/  FADD R7, R7, R14 ;  /* 0x0000000e07077221 */ /* 0x000fe20000000000 */
[----:B------:R-:W-:-:S04]  /*11f0*/  FADD R18, R17, R18 ;  /* 0x0000001211127221 */ /* 0x000fc80000000000 */
[----:B------:R-:W-:Y:S01]  /*1200*/  FADD R15, R15, R18 ;  /* 0x000000120f0f7221 */ /* 0x000fe20000000000 */
[----:B------:R-:W-:Y:S01]  /*1210*/  FADD R19, R19, R20 ;  /* 0x0000001413137221 */ /* 0x000fe20000000000 */
[----:B------:R-:W-:-:S04]  /*1220*/  FADD R6, R6, R21 ;  /* 0x0000001506067221 */ /* 0x000fc80000000000 */
[----:B------:R-:W-:-:S04]  /*1230*/  FADD R6, R19, R6 ;  /* 0x0000000613067221 */ /* 0x000fc80000000000 */
[----:B------:R-:W-:-:S04]  /*1240*/  FADD R6, R15, R6 ;  /* 0x000000060f067221 */ /* 0x000fc80000000000 */
[----:B------:R-:W-:Y:S01]  /*1250*/  FADD R7, R7, R6 ;  /* 0x0000000607077221 */ /* 0x000fe20000000000 */
[----:B------:R-:W-:Y:S06]  /*1260*/  @!P0 BRA `(.L_x_1476) ;  /* 0x0000000c006c8947 */ /* 0x000fec0003800000 */
[----:B------:R-:W-:Y:S01]  /*1270*/  UIADD3 UR8, UP0, UPT, UR5, UR7, URZ ;  /* 0x0000000705087290 */ /* 0x000fe2000ff1e0ff */
[----:B------:R-:W-:Y:S01]  /*1280*/  IADD3 R23, P2, PT, R2, -0x1000, RZ ;  /* 0xfffff00002177810 */ /* 0x000fe20007f5e0ff */
[----:B------:R-:W0:Y:S01]  /*1290*/  LDCU.64 UR12, c[0x0][0x380] ;  /* 0x00007000ff0c77ac */ /* 0x000e220008000a00 */
[----:B------:R-:W-:Y:S02]  /*12a0*/  LOP3.LUT R5, RZ, R0, RZ, 0x33, !PT ;  /* 0x00000000ff057212 */ /* 0x000fe400078e33ff */
[----:B------:R-:W-:Y:S01]  /*12b0*/  IADD3.X R8, PT, PT, R3, -0x1, RZ, P2, !PT ;  /* 0xffffffff03087810 */ /* 0x000fe200017fe4ff */
[----:B------:R-:W-:Y:S01]  /*12c0*/  UIADD3.X UR9, UPT, UPT, URZ, UR4, URZ, UP0, !UPT ;  /* 0x00000004ff097290 */ /* 0x000fe200087fe4ff */
[----:B------:R-:W-:Y:S01]  /*12d0*/  ISETP.LT.U32.AND P0, PT, R23, UR8, PT ;  /* 0x0000000817007c0c */ /* 0x000fe2000bf01070 */
[----:B------:R-:W-:Y:S01]  /*12e0*/  UMOV UR6, UR5 ;  /* 0x0000000500067c82 */ /* 0x000fe20008000000 */
[----:B------:R-:W-:Y:S01]  /*12f0*/  IADD3 R9, P1, PT, R0, UR8, RZ ;  /* 0x0000000800097c10 */ /* 0x000fe2000ff3e0ff */
[----:B------:R-:W-:Y:S01]  /*1300*/  UMOV UR4, URZ ;  /* 0x000000ff00047c82 */ /* 0x000fe20008000000 */
[----:B------:R-:W-:Y:S01]  /*1310*/  IADD3 R5, PT, PT, R2, -UR5, R5 ;  /* 0x8000000502057c10 */ /* 0x000fe2000fffe005 */
[----:B------:R-:W-:Y:S01]  /*1320*/  UMOV UR10, UR8 ;  /* 0x00000008000a7c82 */ /* 0x000fe20008000000 */
[----:B------:R-:W-:Y:S01]  /*1330*/  MOV R11, UR9 ;  /* 0x00000009000b7c02 */ /* 0x000fe20008000f00 */
[----:B------:R-:W-:-:S03]  /*1340*/  IMAD.X R0, RZ, RZ, UR9, P1 ;  /* 0x00000009ff007e24 */ /* 0x000fc600088e06ff */
[----:B------:R-:W-:Y:S02]  /*1350*/  ISETP.GT.U32.AND.EX P0, PT, R11, R8, PT, P0 ;  /* 0x000000080b00720c */ /* 0x000fe40003f04100 */
[----:B0-----:R-:W-:-:S04]  /*1360*/  LEA R6, P2, R9, UR12, 0x2 ;  /* 0x0000000c09067c11 */ /* 0x001fc8000f8410ff */
[----:B------:R-:W-:Y:S02]  /*1370*/  IADD3 R6, P1, PT, R6, 0x2000, RZ ;  /* 0x0000200006067810 */ /* 0x000fe40007f3e0ff */
[----:B------:R-:W-:Y:S02]  /*1380*/  LEA.HI.X R9, R9, UR13, R0, 0x2, P2 ;  /* 0x0000000d09097c11 */ /* 0x000fe400090f1400 */
[----:B------:R-:W-:Y:S01]  /*1390*/  IADD3 R0, PT, PT, R5, -UR7, RZ ;  /* 0x8000000705007c10 */ /* 0x000fe2000fffe0ff */
[----:B------:R-:W-:Y:S02]  /*13a0*/  UMOV UR7, UR9 ;  /* 0x0000000900077c82 */ /* 0x000fe40008000000 */
[----:B------:R-:W-:Y:S01]  /*13b0*/  IMAD.X R9, RZ, RZ, R9, P1 ;  /* 0x000000ffff097224 */ /* 0x000fe200008e0609 */
[----:B------:R-:W-:Y:S06]  /*13c0*/  @P0 BRA `(.L_x_1477) ;  /* 0x0000000400000947 */ /* 0x000fec0003800000 */
[----:B------:R-:W0:Y:S01]  /*13d0*/  LDC.64 R2, c[0x0][0x3b8] ;  /* 0x0000ee00ff027b82 */ /* 0x000e220000000a00 */
[----:B------:R-:W1:Y:S01]  /*13e0*/  LDCU.64 UR12, c[0x0][0x380] ;  /* 0x00007000ff0c77ac */ /* 0x000e620008000a00 */
[----:B------:R-:W-:Y:S01]  /*13f0*/  NOP ;  /* 0x0000000000007918 */ /* 0x000fe20000000000 */
.L_x_1478:
[----:B------:R-:W2:Y:S02]  /*1400*/  S2R R5, SR_TID.X ;  /* 0x0000000000057919 */ /* 0x000ea40000002100 */
[----:B--2---:R-:W-:-:S04]  /*1410*/  IADD3 R5, P0, PT, R5, UR8, RZ ;  /* 0x0000000805057c10 */ /* 0x004fc8000ff1e0ff */
[----:B------:R-:W-:Y:S02]  /*1420*/  IADD3.X R10, PT, PT, RZ, UR9, RZ, P0, !PT ;  /* 0x00000009ff0a7c10 */ /* 0x000fe400087fe4ff */
[----:B-1----:R-:W-:-:S04]  /*1430*/  LEA R4, P0, R5, UR12, 0x2 ;  /* 0x0000000c05047c11 */ /* 0x002fc8000f8010ff */
[----:B------:R-:W-:-:S05]  /*1440*/  LEA.HI.X R5, R5, UR13, R10, 0x2, P0 ;  /* 0x0000000d05057c11 */ /* 0x000fca00080f140a */
        /* <DEDUP_REMOVED lines=15> */
[----:B------:R1:W5:Y:S01]  /*1540*/  LDG.E R22, desc[UR14][R4.64+0x3c00] ;  /* 0x003c000e04167981 */ /* 0x000362000c1e1900 */
[----:B------:R-:W-:-:S02]  /*1550*/  USHF.R.S32.HI UR11, URZ, 0x1f, UR5 ;  /* 0x0000001fff0b7899 */ /* 0x000fc40008011405 */
[----:B------:R-:W-:-:S04]  /*1560*/  UIADD3 UR6, UP0, UPT, UR5, UR10, URZ ;  /* 0x0000000a05067290 */ /* 0x000fc8000ff1e0ff */
[----:B------:R-:W-:Y:S01]  /*1570*/  UIADD3.X UR7, UPT, UPT, UR11, UR7, URZ, UP0, !UPT ;  /* 0x000000070b077290 */ /* 0x000fe200087fe4ff */
[----:B--2---:R-:W-:Y:S01]  /*1580*/  FADD R7, R24, R7 ;  /* 0x0000000718077221 */ /* 0x004fe20000000000 */
[----:B0-----:R-:W-:-:S04]  /*1590*/  IADD3 R24, P1, PT, R2, -UR8, RZ ;  /* 0x8000000802187c10 */ /* 0x001fc8000ff3e0ff */
[----:B------:R-:W-:Y:S02]  /*15a0*/  ISETP.GE.U32.AND P0, PT, R24, UR5, PT ;  /* 0x0000000518007c0c */ /* 0x000fe4000bf06070 */
[----:B-1----:R-:W-:Y:S01]  /*15b0*/  IADD3.X R4, PT, PT, R3, ~UR9, RZ, P1, !PT ;  /* 0x8000000903047c10 */ /* 0x002fe20008ffe4ff */
[----:B---3--:R-:W-:-:S03]  /*15c0*/  FADD R26, R25, R26 ;  /* 0x0000001a191a7221 */ /* 0x008fc60000000000 */
[----:B------:R-:W-:Y:S01]  /*15d0*/  ISETP.GE.U32.AND.EX P0, PT, R4, UR11, PT, P0 ;  /* 0x0000000b04007c0c */ /* 0x000fe2000bf06100 */
        /* <DEDUP_REMOVED lines=12> */
[----:B------:R-:W-:-:S04]  /*16a0*/  FADD R7, R7, R10 ;  /* 0x0000000a07077221 */ /* 0x000fc80000000000 */
[----:B------:R-:W-:Y:S01]  /*16b0*/  FADD R7, R22, R7 ;  /* 0x0000000716077221 */ /* 0x000fe20000000000 */
[----:B------:R-:W-:Y:S06]  /*16c0*/  @!P0 BRA `(.L_x_1476) ;  /* 0x0000000800548947 */ /* 0x000fec0003800000 */
[----:B------:R-:W-:Y:S01]  /*16d0*/  UIADD3 UR8, UP0, UPT, UR5, UR8, URZ ;  /* 0x0000000805087290 */ /* 0x000fe2000ff1e0ff */
[----:B------:R-:W-:Y:S01]  /*16e0*/  MOV R5, R9 ;  /* 0x0000000900057202 */ /* 0x000fe20000000f00 */
[----:B------:R-:W-:Y:S01]  /*16f0*/  IMAD.U32 R11, RZ, RZ, UR5 ;  /* 0x00000005ff0b7e24 */ /* 0x000fe2000f8e00ff */
[----:B------:R-:W-:Y:S01]  /*1700*/  UIADD3 UR4, UPT, UPT, UR4, 0x1, URZ ;  /* 0x0000000104047890 */ /* 0x000fe2000fffe0ff */
[----:B------:R-:W-:Y:S01]  /*1710*/  IMAD.MOV.U32 R4, RZ, RZ, R6 ;  /* 0x000000ffff047224 */ /* 0x000fe200078e0006 */
[----:B------:R-:W-:Y:S01]  /*1720*/  UIADD3.X UR9, UPT, UPT, UR11, UR9, URZ, UP0, !UPT ;  /* 0x000000090b097290 */ /* 0x000fe200087fe4ff */
[----:B------:R-:W-:Y:S01]  /*1730*/  ISETP.LT.U32.AND P0, PT, R23, UR8, PT ;  /* 0x0000000817007c0c */ /* 0x000fe2000bf01070 */
[----:B------:R-:W-:Y:S01]  /*1740*/  VIADD R0, R0, -UR5 ;  /* 0x8000000500007c36 */ /* 0x000fe20008000000 */
[----:B------:R-:W-:Y:S01]  /*1750*/  UMOV UR10, UR6 ;  /* 0x00000006000a7c82 */ /* 0x000fe20008000000 */
[----:B------:R-:W-:Y:S02]  /*1760*/  IMAD.WIDE R4, R11, 0x4, R4 ;  /* 0x000000040b047825 */ /* 0x000fe400078e0204 */
[----:B------:R-:W-:-:S02]  /*1770*/  MOV R13, UR9 ;  /* 0x00000009000d7c02 */ /* 0x000fc40008000f00 */
[----:B------:R-:W-:Y:S01]  /*1780*/  IMAD.MOV.U32 R6, RZ, RZ, R4 ;  /* 0x000000ffff067224 */ /* 0x000fe200078e0004 */
[----:B------:R-:W-:Y:S02]  /*1790*/  MOV R9, R5 ;  /* 0x0000000500097202 */ /* 0x000fe40000000f00 */
[----:B------:R-:W-:-:S13]  /*17a0*/  ISETP.GT.U32.AND.EX P0, PT, R13, R8, PT, P0 ;  /* 0x000000080d00720c */ /* 0x000fda0003f04100 */
[----:B------:R-:W-:Y:S05]  /*17b0*/  @!P0 BRA `(.L_x_1478) ;  /* 0xfffffffc00108947 */ /* 0x000fea000383ffff */
[----:B------:R-:W-:-:S05]  /*17c0*/  UMOV UR6, UR5 ;  /* 0x0000000500067c82 */ /* 0x000fca0008000000 */
.L_x_1477:
[----:B------:R-:W0:Y:S01]  /*17d0*/  S2R R5, SR_TID.X ;  /* 0x0000000000057919 */ /* 0x000e220000002100 */
[C---:B------:R-:W-:Y:S01]  /*17e0*/  IADD3 R4, PT, PT, R2.reuse, -UR8, RZ ;  /* 0x8000000802047c10 */ /* 0x040fe2000fffe0ff */
[----:B------:R-:W-:Y:S01]  /*17f0*/  IMAD.U32 R8, RZ, RZ, UR9 ;  /* 0x00000009ff087e24 */ /* 0x000fe2000f8e00ff */
[----:B------:R-:W-:Y:S01]  /*1800*/  ISETP.LE.U32.AND P1, PT, R2, UR8, PT ;  /* 0x0000000802007c0c */ /* 0x000fe2000bf23070 */
[----:B------:R-:W-:Y:S01]  /*1810*/  BSSY.RECONVERGENT B1, `(.L_x_1476) ;  /* 0x0000080000017945 */ /* 0x000fe20003800200 */
[----:B0-----:R-:W-:-:S04]  /*1820*/  ISETP.GE.AND P0, PT, R5, R4, PT ;  /* 0x000000040500720c */ /* 0x001fc80003f06270 */
[----:B------:R-:W-:-:S13]  /*1830*/  ISETP.GE.U32.OR.EX P0, PT, R8, R3, P0, P1 ;  /* 0x000000030800720c */ /* 0x000fda0000706510 */
[----:B------:R-:W-:Y:S05]  /*1840*/  @P0 BRA `(.L_x_1479) ;  /* 0x0000000400f00947 */ /* 0x000fea0003800000 */
[----:B------:R-:W0:Y:S01]  /*1850*/  LDC R4, c[0x0][0x3c0] ;  /* 0x0000f000ff047b82 */ /* 0x000e220000000800 */
[----:B------:R-:W-:Y:S01]  /*1860*/  USHF.L.U32 UR5, UR16, 0xc, URZ ;  /* 0x0000000c10057899 */ /* 0x000fe200080006ff */
[----:B------:R-:W-:Y:S01]  /*1870*/  LOP3.LUT R3, RZ, R5, RZ, 0x33, !PT ;  /* 0x00000005ff037212 */ /* 0x000fe200078e33ff */
[----:B------:R-:W-:Y:S02]  /*1880*/  BSSY.RECONVERGENT B2, `(.L_x_1480) ;  /* 0x0000037000027945 */ /* 0x000fe40003800200 */
[----:B------:R-:W-:-:S06]  /*1890*/  UIADD3 UR5, UPT, UPT, UR5, UR6, URZ ;  /* 0x0000000605057290 */ /* 0x000fcc000fffe0ff */
[----:B------:R-:W-:Y:S01]  /*18a0*/  IADD3 R2, PT, PT, R2, -UR5, R3 ;  /* 0x8000000502027c10 */ /* 0x000fe2000fffe003 */
[----:B0-----:R-:W-:Y:S01]  /*18b0*/  IMAD R3, R4, UR4, RZ ;  /* 0x0000000404037c24 */ /* 0x001fe2000f8e02ff */
[----:B------:R-:W-:-:S03]  /*18c0*/  MOV R4, R5 ;  /* 0x0000000500047202 */ /* 0x000fc60000000f00 */
[----:B------:R-:W-:-:S05]  /*18d0*/  IMAD R2, R3, -0x1000, R2 ;  /* 0xfffff00003027824 */ /* 0x000fca00078e0202 */
[C---:B------:R-:W-:Y:S02]  /*18e0*/  ISETP.GE.U32.AND P0, PT, R2.reuse, 0xf00, PT ;  /* 0x00000f000200780c */ /* 0x040fe40003f06070 */
[----:B------:R-:W-:-:S04]  /*18f0*/  LEA.HI R19, R2, 0x1, RZ, 0x18 ;  /* 0x0000000102137811 */ /* 0x000fc800078fc0ff */
[----:B------:R-:W-:-:S04]  /*1900*/  LOP3.LUT R21, R19, 0xf, RZ, 0xc0, !PT ;  /* 0x0000000f13157812 */ /* 0x000fc800078ec0ff */
[----:B------:R-:W-:-:S03]  /*1910*/  ISETP.NE.AND P1, PT, R21, RZ, PT ;  /* 0x000000ff1500720c */ /* 0x000fc60003f25270 */
[----:B------:R-:W-:Y:S10]  /*1920*/  @!P0 BRA `(.L_x_1481) ;  /* 0x0000000000b08947 */ /* 0x000ff40003800000 */
[----:B------:R-:W-:Y:S01]  /*1930*/  LEA.HI R2, R0, 0x1, RZ, 0x18 ;  /* 0x0000000100027811 */ /* 0x000fe200078fc0ff */
[----:B------:R-:W-:-:S03]  /*1940*/  IMAD.MOV.U32 R4, RZ, RZ, R5 ;  /* 0x000000ffff047224 */ /* 0x000fc600078e0005 */
[----:B------:R-:W-:-:S04]  /*1950*/  LOP3.LUT R2, R2, 0x1fffff0, RZ, 0xc0, !PT ;  /* 0x01fffff002027812 */ /* 0x000fc800078ec0ff */
[----:B------:R-:W-:-:S07]  /*1960*/  IADD3 R8, PT, PT, -R2, RZ, RZ ;  /* 0x000000ff02087210 */ /* 0x000fce0007ffe1ff */
.L_x_1482:
[----:B------:R-:W-:Y:S01]  /*1970*/  IMAD.MOV.U32 R2, RZ, RZ, R6 ;  /* 0x000000ffff027224 */ /* 0x000fe200078e0006 */
[----:B------:R-:W-:-:S05]  /*1980*/  MOV R3, R9 ;  /* 0x0000000900037202 */ /* 0x000fca0000000f00 */
        /* <DEDUP_REMOVED lines=16> */
[----:B------:R-:W-:-:S02]  /*1a90*/  VIADD R8, R8, 0x10 ;  /* 0x0000001008087836 */ /* 0x000fc40000000000 */
[----:B------:R-:W-:-:S03]  /*1aa0*/  VIADD R4, R4, 0x1000 ;  /* 0x0000100004047836 */ /* 0x000fc60000000000 */
[----:B------:R-:W-:Y:S01]  /*1ab0*/  ISETP.NE.AND P0, PT, R8, RZ, PT ;  /* 0x000000ff0800720c */ /* 0x000fe20003f05270 */
[----:B--2---:R-:W-:-:S04]  /*1ac0*/  FADD R18, R18, R7 ;  /* 0x0000000712127221 */ /* 0x004fc80000000000 */
[----:B---3--:R-:W-:-:S04]  /*1ad0*/  FADD R17, R18, R17 ;  /* 0x0000001112117221 */ /* 0x008fc80000000000 */
[----:B----4-:R-:W-:-:S04]  /*1ae0*/  FADD R17, R17, R20 ;  /* 0x0000001411117221 */ /* 0x010fc80000000000 */
[----:B-----5:R-:W-:-:S04]  /*1af0*/  FADD R17, R17, R22 ;  /* 0x0000001611117221 */ /* 0x020fc80000000000 */
        /* <DEDUP_REMOVED lines=10> */
[----:B------:R-:W-:-:S03]  /*1ba0*/  IADD3 R6, P2, PT, R2, 0x4000, RZ ;  /* 0x0000400002067810 */ /* 0x000fc60007f5e0ff */
[----:B------:R-:W-:Y:S01]  /*1bb0*/  FADD R10, R10, R9 ;  /* 0x000000090a0a7221 */ /* 0x000fe20000000000 */
[----:B------:R-:W-:-:S03]  /*1bc0*/  IADD3.X R9, PT, PT, RZ, R3, RZ, P2, !PT ;  /* 0x00000003ff097210 */ /* 0x000fc600017fe4ff */
[----:B------:R-:W-:Y:S01]  /*1bd0*/  FADD R7, R10, R5 ;  /* 0x000000050a077221 */ /* 0x000fe20000000000 */
[----:B------:R-:W-:Y:S06]  /*1be0*/  @P0 BRA `(.L_x_1482) ;  /* 0xfffffffc00600947 */ /* 0x000fec000383ffff */
.L_x_1481:
[----:B------:R-:W-:Y:S05]  /*1bf0*/  BSYNC.RECONVERGENT B2 ;  /* 0x0000000000027941 */ /* 0x000fea0003800200 */
.L_x_1480:
[----:B------:R-:W-:Y:S05]  /*1c00*/  @!P1 BRA `(.L_x_1479) ;  /* 0x0000000400009947 */ /* 0x000fea0003800000 */
[----:B------:R-:W-:Y:S01]  /*1c10*/  ISETP.GE.U32.AND P0, PT, R21, 0x8, PT ;  /* 0x000000081500780c */ /* 0x000fe20003f06070 */
[----:B------:R-:W-:Y:S01]  /*1c20*/  BSSY.RECONVERGENT B2, `(.L_x_1483) ;  /* 0x0000019000027945 */ /* 0x000fe20003800200 */
[----:B------:R-:W-:-:S04]  /*1c30*/  LOP3.LUT R9, R19, 0x7, RZ, 0xc0, !PT ;  /* 0x0000000713097812 */ /* 0x000fc800078ec0ff */
[----:B------:R-:W-:-:S07]  /*1c40*/  ISETP.NE.AND P1, PT, R9, RZ, PT ;  /* 0x000000ff0900720c */ /* 0x000fce0003f25270 */
[----:B------:R-:W-:Y:S06]  /*1c50*/  @!P0 BRA `(.L_x_1484) ;  /* 0x0000000000548947 */ /* 0x000fec0003800000 */
[----:B------:R-:W-:-:S04]  /*1c60*/  IADD3 R3, P0, PT, R4, UR8, RZ ;  /* 0x0000000804037c10 */ /* 0x000fc8000ff1e0ff */
[----:B------:R-:W-:Y:S02]  /*1c70*/  IADD3.X R6, PT, PT, RZ, UR9, RZ, P0, !PT ;  /* 0x00000009ff067c10 */ /* 0x000fe400087fe4ff */
[----:B------:R-:W-:-:S04]  /*1c80*/  LEA R2, P0, R3, UR12, 0x2 ;  /* 0x0000000c03027c11 */ /* 0x000fc8000f8010ff */
[----:B------:R-:W-:-:S05]  /*1c90*/  LEA.HI.X R3, R3, UR13, R6, 0x2, P0 ;  /* 0x0000000d03037c11 */ /* 0x000fca00080f1406 */
[----:B------:R-:W2:Y:S04]  /*1ca0*/  LDG.E R6, desc[UR14][R2.64] ;  /* 0x0000000e02067981 */ /* 0x000ea8000c1e1900 */
[----:B------:R-:W3:Y:S04]  /*1cb0*/  LDG.E R5, desc[UR14][R2.64+0x400] ;  /* 0x0004000e02057981 */ /* 0x000ee8000c1e1900 */
[----:B------:R-:W4:Y:S04]  /*1cc0*/  LDG.E R8, desc[UR14][R2.64+0x800] ;  /* 0x0008000e02087981 */ /* 0x000f28000c1e1900 */
[----:B------:R-:W5:Y:S04]  /*1cd0*/  LDG.E R10, desc[UR14][R2.64+0xc00] ;  /* 0x000c000e020a7981 */ /* 0x000f68000c1e1900 */
[----:B------:R-:W5:Y:S04]  /*1ce0*/  LDG.E R12, desc[UR14][R2.64+0x1000] ;  /* 0x0010000e020c7981 */ /* 0x000f68000c1e1900 */
[----:B------:R-:W5:Y:S04]  /*1cf0*/  LDG.E R14, desc[UR14][R2.64+0x1400] ;  /* 0x0014000e020e7981 */ /* 0x000f68000c1e1900 */
[----:B------:R-:W5:Y:S04]  /*1d00*/  LDG.E R16, desc[UR14][R2.64+0x1800] ;  /* 0x0018000e02107981 */ /* 0x000f68000c1e1900 */
[----:B------:R-:W5:Y:S01]  /*1d10*/  LDG.E R18, desc[UR14][R2.64+0x1c00] ;  /* 0x001c000e02127981 */ /* 0x000f62000c1e1900 */
[----:B------:R-:W-:-:S02]  /*1d20*/  VIADD R4, R4, 0x800 ;  /* 0x0000080004047836 */ /* 0x000fc40000000000 */
[----:B--2---:R-:W-:-:S04]  /*1d30*/  FADD R6, R7, R6 ;  /* 0x0000000607067221 */ /* 0x004fc80000000000 */
[----:B---3--:R-:W-:-:S04]  /*1d40*/  FADD R5, R6, R5 ;  /* 0x0000000506057221 */ /* 0x008fc80000000000 */
[----:B----4-:R-:W-:-:S04]  /*1d50*/  FADD R5, R5, R8 ;  /* 0x0000000805057221 */ /* 0x010fc80000000000 */
[----:B-----5:R-:W-:-:S04]  /*1d60*/  FADD R5, R5, R10 ;  /* 0x0000000a05057221 */ /* 0x020fc80000000000 */
[----:B------:R-:W-:-:S04]  /*1d70*/  FADD R5, R5, R12 ;  /* 0x0000000c05057221 */ /* 0x000fc80000000000 */
[----:B------:R-:W-:-:S04]  /*1d80*/  FADD R5, R5, R14 ;  /* 0x0000000e05057221 */ /* 0x000fc80000000000 */
[----:B------:R-:W-:-:S04]  /*1d90*/  FADD R5, R5, R16 ;  /* 0x0000001005057221 */ /* 0x000fc80000000000 */
[----:B------:R-:W-:-:S07]  /*1da0*/  FADD R7, R5, R18 ;  /* 0x0000001205077221 */ /* 0x000fce0000000000 */
.L_x_1484:
[----:B------:R-:W-:Y:S05]  /*1db0*/  BSYNC.RECONVERGENT B2 ;  /* 0x0000000000027941 */ /* 0x000fea0003800200 */
.L_x_1483:
[----:B------:R-:W-:Y:S05]  /*1dc0*/  @!P1 BRA `(.L_x_1479) ;  /* 0x0000000000909947 */ /* 0x000fea0003800000 */
[----:B------:R-:W-:Y:S01]  /*1dd0*/  ISETP.GE.U32.AND P0, PT, R9, 0x4, PT ;  /* 0x000000040900780c */ /* 0x000fe20003f06070 */
[----:B------:R-:W-:Y:S01]  /*1de0*/  BSSY.RECONVERGENT B2, `(.L_x_1485) ;  /* 0x0000010000027945 */ /* 0x000fe20003800200 */
[----:B------:R-:W-:-:S11]  /*1df0*/  LOP3.LUT P1, RZ, R19, 0x3, RZ, 0xc0, !PT ;  /* 0x0000000313ff7812 */ /* 0x000fd6000782c0ff */
[----:B------:R-:W-:Y:S05]  /*1e00*/  @!P0 BRA `(.L_x_1486) ;  /* 0x0000000000348947 */ /* 0x000fea0003800000 */
[----:B------:R-:W-:-:S04]  /*1e10*/  IADD3 R3, P0, PT, R4, UR8, RZ ;  /* 0x0000000804037c10 */ /* 0x000fc8000ff1e0ff */
[----:B------:R-:W-:Y:S02]  /*1e20*/  IADD3.X R6, PT, PT, RZ, UR9, RZ, P0, !PT ;  /* 0x00000009ff067c10 */ /* 0x000fe400087fe4ff */
[----:B------:R-:W-:-:S04]  /*1e30*/  LEA R2, P0, R3, UR12, 0x2 ;  /* 0x0000000c03027c11 */ /* 0x000fc8000f8010ff */
[----:B------:R-:W-:-:S05]  /*1e40*/  LEA.HI.X R3, R3, UR13, R6, 0x2, P0 ;  /* 0x0000000d03037c11 */ /* 0x000fca00080f1406 */
[----:B------:R-:W2:Y:S04]  /*1e50*/  LDG.E R6, desc[UR14][R2.64] ;  /* 0x0000000e02067981 */ /* 0x000ea8000c1e1900 */
[----:B------:R-:W3:Y:S04]  /*1e60*/  LDG.E R5, desc[UR14][R2.64+0x400] ;  /* 0x0004000e02057981 */ /* 0x000ee8000c1e1900 */
[----:B------:R-:W4:Y:S04]  /*1e70*/  LDG.E R8, desc[UR14][R2.64+0x800] ;  /* 0x0008000e02087981 */ /* 0x000f28000c1e1900 */
[----:B------:R-:W5:Y:S01]  /*1e80*/  LDG.E R10, desc[UR14][R2.64+0xc00] ;  /* 0x000c000e020a7981 */ /* 0x000f62000c1e1900 */
[----:B------:R-:W-:-:S02]  /*1e90*/  VIADD R4, R4, 0x400 ;  /* 0x0000040004047836 */ /* 0x000fc40000000000 */
[----:B--2---:R-:W-:-:S04]  /*1ea0*/  FADD R6, R7, R6 ;  /* 0x0000000607067221 */ /* 0x004fc80000000000 */
[----:B---3--:R-:W-:-:S04]  /*1eb0*/  FADD R5, R6, R5 ;  /* 0x0000000506057221 */ /* 0x008fc80000000000 */
[----:B----4-:R-:W-:-:S04]  /*1ec0*/  FADD R5, R5, R8 ;  /* 0x0000000805057221 */ /* 0x010fc80000000000 */
[----:B-----5:R-:W-:-:S07]  /*1ed0*/  FADD R7, R5, R10 ;  /* 0x0000000a05077221 */ /* 0x020fce0000000000 */
.L_x_1486:
[----:B------:R-:W-:Y:S05]  /*1ee0*/  BSYNC.RECONVERGENT B2 ;  /* 0x0000000000027941 */ /* 0x000fea0003800200 */
.L_x_1485:
[----:B------:R-:W-:Y:S05]  /*1ef0*/  @!P1 BRA `(.L_x_1479) ;  /* 0x0000000000449947 */ /* 0x000fea0003800000 */
[----:B------:R-:W-:Y:S02]  /*1f00*/  LOP3.LUT R0, R0, 0xffff, RZ, 0xc0, !PT ;  /* 0x0000ffff00007812 */ /* 0x000fe400078ec0ff */
[----:B------:R-:W-:Y:S02]  /*1f10*/  IADD3 R5, P0, PT, R4, UR10, RZ ;  /* 0x0000000a04057c10 */ /* 0x000fe4000ff1e0ff */
[----:B------:R-:W-:Y:S02]  /*1f20*/  LEA.HI R0, R0, 0x1, RZ, 0x18 ;  /* 0x0000000100007811 */ /* 0x000fe400078fc0ff */
[----:B------:R-:W-:Y:S02]  /*1f30*/  LEA R4, P1, R5, UR12, 0x2 ;  /* 0x0000000c05047c11 */ /* 0x000fe4000f8210ff */
[----:B------:R-:W-:Y:S02]  /*1f40*/  LOP3.LUT R0, R0, 0x3, RZ, 0xc0, !PT ;  /* 0x0000000300007812 */ /* 0x000fe400078ec0ff */
[----:B------:R-:W-:-:S03]  /*1f50*/  IADD3.X R2, PT, PT, RZ, UR7, RZ, P0, !PT ;  /* 0x00000007ff027c10 */ /* 0x000fc600087fe4ff */
[----:B------:R-:W-:Y:S01]  /*1f60*/  IMAD.MOV R0, RZ, RZ, -R0 ;  /* 0x000000ffff007224 */ /* 0x000fe200078e0a00 */
[----:B------:R-:W-:-:S07]  /*1f70*/  LEA.HI.X R5, R5, UR13, R2, 0x2, P1 ;  /* 0x0000000d05057c11 */ /* 0x000fce00088f1402 */
.L_x_1487:
[----:B------:R-:W-:Y:S01]  /*1f80*/  MOV R2, R4 ;  /* 0x0000000400027202 */ /* 0x000fe20000000f00 */
[----:B------:R-:W-:-:S05]  /*1f90*/  IMAD.MOV.U32 R3, RZ, RZ, R5 ;  /* 0x000000ffff037224 */ /* 0x000fca00078e0005 */
[----:B------:R-:W2:Y:S01]  /*1fa0*/  LDG.E R2, desc[UR14][R2.64] ;  /* 0x0000000e02027981 */ /* 0x000ea2000c1e1900 */
[----:B------:R-:W-:Y:S02]  /*1fb0*/  IADD3 R0, PT, PT, R0, 0x1, RZ ;  /* 0x0000000100007810 */ /* 0x000fe40007ffe0ff */
[----:B------:R-:W-:Y:S02]  /*1fc0*/  IADD3 R4, P1, PT, R4, 0x400, RZ ;  /* 0x0000040004047810 */ /* 0x000fe40007f3e0ff */
[----:B------:R-:W-:-:S03]  /*1fd0*/  ISETP.NE.AND P0, PT, R0, RZ, PT ;  /* 0x000000ff0000720c */ /* 0x000fc60003f05270 */
[----:B------:R-:W-:Y:S02]  /*1fe0*/  IMAD.X R5, RZ, RZ, R5, P1 ;  /* 0x000000ffff057224 */ /* 0x000fe400008e0605 */
[----:B--2---:R-:W-:-:S08]  /*1ff0*/  FADD R7, R2, R7 ;  /* 0x0000000702077221 */ /* 0x004fd00000000000 */
[----:B------:R-:W-:Y:S05]  /*2000*/  @P0 BRA `(.L_x_1487) ;  /* 0xfffffffc00dc0947 */ /* 0x000fea000383ffff */
.L_x_1479:
[----:B------:R-:W-:Y:S05]  /*2010*/  BSYNC.RECONVERGENT B1 ;  /* 0x0000000000017941 */ /* 0x000fea0003800200 */
.L_x_1476:
[----:B------:R-:W0:Y:S01]  /*2020*/  S2R R6, SR_LANEID ;  /* 0x0000000000067919 */ /* 0x000e220000000000 */
[----:B------:R-:W1:Y:S01]  /*2030*/  SHFL.DOWN PT, R0, R7, 0x1, 0x1f ;  /* 0x08201f0007007f89 */ /* 0x000e6200000e0000 */
[----:B------:R-:W2:Y:S01]  /*2040*/  S2R R5, SR_TID.X ;  /* 0x0000000000057919 */ /* 0x000ea20000002100 */
[C---:B0-----:R-:W-:Y:S02]  /*2050*/  ISETP.GT.AND P0, PT, R6.reuse, 0x1e, PT ;  /* 0x0000001e0600780c */ /* 0x041fe40003f04270 */
[----:B------:R-:W-:-:S11]  /*2060*/  ISETP.NE.AND P1, PT, R6, RZ, PT ;  /* 0x000000ff0600720c */ /* 0x000fd60003f25270 */
[----:B-1----:R-:W-:Y:S01]  /*2070*/  @!P0 FADD R7, R0, R7 ;  /* 0x0000000700078221 */ /* 0x002fe20000000000 */
[----:B------:R-:W-:Y:S01]  /*2080*/  ISETP.GT.AND P0, PT, R6, 0x1d, PT ;  /* 0x0000001d0600780c */ /* 0x000fe20003f04270 */
[----:B------:R-:W0:Y:S01]  /*2090*/  @!P1 S2R R4, SR_CgaCtaId ;  /* 0x0000000000049919 */ /* 0x000e220000008800 */
[----:B------:R-:W-:Y:S02]  /*20a0*/  @!P1 MOV R3, 0x400 ;  /* 0x0000040000039802 */ /* 0x000fe40000000f00 */
[----:B--2---:R-:W-:Y:S01]  /*20b0*/  @!P1 SHF.R.U32.HI R2, RZ, 0x3, R5 ;  /* 0x00000003ff029819 */ /* 0x004fe20000011605 */
[----:B------:R-:W1:Y:S03]  /*20c0*/  SHFL.DOWN PT, R0, R7, 0x2, 0x1f ;  /* 0x08401f0007007f89 */ /* 0x000e6600000e0000 */
[----:B------:R-:W-:-:S05]  /*20d0*/  @!P1 LOP3.LUT R2, R2, 0x7c, RZ, 0xc0, !PT ;  /* 0x0000007c02029812 */ /* 0x000fca00078ec0ff */
[----:B-1----:R-:W-:Y:S01]  /*20e0*/  @!P0 FADD R7, R7, R0 ;  /* 0x0000000007078221 */ /* 0x002fe20000000000 */
[----:B------:R-:W-:Y:S02]  /*20f0*/  ISETP.GT.AND P0, PT, R6, 0x1b, PT ;  /* 0x0000001b0600780c */ /* 0x000fe40003f04270 */
[----:B0-----:R-:W-:Y:S02]  /*2100*/  @!P1 LEA R3, R4, R3, 0x18 ;  /* 0x0000000304039211 */ /* 0x001fe400078ec0ff */
[----:B------:R-:W0:Y:S02]  /*2110*/  SHFL.DOWN PT, R0, R7, 0x4, 0x1f ;  /* 0x08801f0007007f89 */ /* 0x000e2400000e0000 */
[----:B------:R-:W-:-:S07]  /*2120*/  @!P1 IADD3 R3, PT, PT, R2, R3, RZ ;  /* 0x0000000302039210 */ /* 0x000fce0007ffe0ff */
[----:B0-----:R-:W-:Y:S01]  /*2130*/  @!P0 FADD R7, R7, R0 ;  /* 0x0000000007078221 */ /* 0x001fe20000000000 */
[----:B------:R-:W-:-:S04]  /*2140*/  ISETP.GT.AND P0, PT, R6, 0x17, PT ;  /* 0x000000170600780c */ /* 0x000fc80003f04270 */
[----:B------:R-:W0:Y:S09]  /*2150*/  SHFL.DOWN PT, R0, R7, 0x8, 0x1f ;  /* 0x09001f0007007f89 */ /* 0x000e3200000e0000 */
[----:B0-----:R-:W-:Y:S01]  /*2160*/  @!P0 FADD R7, R7, R0 ;  /* 0x0000000007078221 */ /* 0x001fe20000000000 */
[----:B------:R-:W-:-:S04]  /*2170*/  ISETP.NE.AND P0, PT, R5, RZ, PT ;  /* 0x000000ff0500720c */ /* 0x000fc80003f05270 */
[----:B------:R-:W0:Y:S02]  /*2180*/  SHFL.DOWN PT, R0, R7, 0x10, 0x1f ;  /* 0x0a001f0007007f89 */ /* 0x000e2400000e0000 */
[----:B0-----:R-:W-:-:S05]  /*2190*/  FADD R0, R7, R0 ;  /* 0x0000000007007221 */ /* 0x001fca0000000000 */
[----:B------:R0:W-:Y:S01]  /*21a0*/  @!P1 STS [R3+0x8], R0 ;  /* 0x0000080003009388 */ /* 0x0001e20000000800 */
[----:B------:R-:W-:Y:S01]  /*21b0*/  BAR.SYNC.DEFER_BLOCKING 0x0 ;  /* 0x0000000000007b1d */ /* 0x000fe20000010000 */
[----:B------:R-:W-:-:S04]  /*21c0*/  ISETP.GT.AND P1, PT, R6, 0xf, PT ;  /* 0x0000000f0600780c */ /* 0x000fc80003f24270 */
[----:B------:R-:W-:Y:S01]  /*21d0*/  FSEL R9, R7, R0, P1 ;  /* 0x0000000007097208 */ /* 0x000fe20000800000 */
[----:B------:R-:W-:Y:S08]  /*21e0*/  @P0 BRA `(.L_x_1475) ;  /* 0x0000000000340947 */ /* 0x000ff00003800000 */
[----:B------:R-:W1:Y:S01]  /*21f0*/  S2UR UR5, SR_CgaCtaId ;  /* 0x00000000000579c3 */ /* 0x000e620000008800 */
[----:B------:R-:W-:Y:S02]  /*2200*/  UMOV UR4, 0x400 ;  /* 0x0000040000047882 */ /* 0x000fe40000000000 */
[----:B-1----:R-:W-:-:S09]  /*2210*/  ULEA UR4, UR5, UR4, 0x18 ;  /* 0x0000000405047291 */ /* 0x002fd2000f8ec0ff */
[----:B0-----:R-:W0:Y:S04]  /*2220*/  LDS R0, [UR4+0xc] ;  /* 0x00000c04ff007984 */ /* 0x001e280008000800 */
[----:B------:R-:W1:Y:S04]  /*2230*/  LDS.128 R4, [UR4+0x10] ;  /* 0x00001004ff047984 */ /* 0x000e680008000c00 */
[----:B------:R-:W2:Y:S01]  /*2240*/  LDS.64 R2, [UR4+0x20] ;  /* 0x00002004ff027984 */ /* 0x000ea20008000a00 */
[----:B0-----:R-:W-:-:S04]  /*2250*/  FADD R9, R9, R0 ;  /* 0x0000000009097221 */ /* 0x001fc80000000000 */
[----:B-1----:R-:W-:-:S04]  /*2260*/  FADD R4, R9, R4 ;  /* 0x0000000409047221 */ /* 0x002fc80000000000 */
[----:B------:R-:W-:-:S04]  /*2270*/  FADD R5, R4, R5 ;  /* 0x0000000504057221 */ /* 0x000fc80000000000 */
[----:B------:R-:W-:-:S04]  /*2280*/  FADD R6, R5, R6 ;  /* 0x0000000605067221 */ /* 0x000fc80000000000 */
[----:B------:R-:W-:-:S04]  /*2290*/  FADD R7, R6, R7 ;  /* 0x0000000706077221 */ /* 0x000fc80000000000 */
[----:B--2---:R-:W-:-:S04]  /*22a0*/  FADD R2, R7, R2 ;  /* 0x0000000207027221 */ /* 0x004fc80000000000 */
[----:B------:R-:W-:-:S07]  /*22b0*/  FADD R9, R2, R3 ;  /* 0x0000000302097221 */ /* 0x000fce0000000000 */
.L_x_1475:
[----:B------:R-:W-:Y:S05]  /*22c0*/  BSYNC.RECONVERGENT B0 ;  /* 0x0000000000007941 */ /* 0x000fea0003800200 */
.L_x_1460:
[----:B------:R-:W-:Y:S05]  /*22d0*/  @P0 EXIT ;  /* 0x000000000000094d */ /* 0x000fea0003800000 */
[----:B------:R-:W3:Y:S02]  /*22e0*/  LDCU.64 UR4, c[0x0][0x388] ;  /* 0x00007100ff0477ac */ /* 0x000ee40008000a00 */
[----:B---3--:R-:W-:-:S06]  /*22f0*/  UIMAD.WIDE.U32 UR4, UR16, 0x4, UR4 ;  /* 0x00000004100478a5 */ /* 0x008fcc000f8e0004 */
[----:B------:R-:W-:Y:S01]  /*2300*/  IMAD.U32 R2, RZ, RZ, UR4 ;  /* 0x00000004ff027e24 */ /* 0x000fe2000f8e00ff */
[----:B0-2---:R-:W-:-:S05]  /*2310*/  MOV R3, UR5 ;  /* 0x0000000500037c02 */ /* 0x005fca0008000f00 */
[----:B------:R-:W-:Y:S01]  /*2320*/  STG.E desc[UR14][R2.64], R9 ;  /* 0x0000000902007986 */ /* 0x000fe2000c10190e */
[----:B------:R-:W-:Y:S05]  /*2330*/  EXIT ;  /* 0x000000000000794d */ /* 0x000fea0003800000 */
.L_x_1488:
        /* <DEDUP_REMOVED lines=12> */
.L_x_3743:


//--------------------- .text._ZN3cub18CUB_300001_SM_10006detail6reduce28DeviceReduceSingleTileKernelINS2_10policy_hubIfyN4cuda3std3__44plusIfEEE10Policy1000EN6thrust24THRUST_300001_SM_1000_NS6detail15normal_iteratorINSD_10device_ptrIfEEEEPfyS9_ffNS7_10__identityEEEvT0_T1_T2_T3_T4_T6_ --------------------------
	.section	.text._ZN3cub18CUB_300001_SM_10006detail6reduce28DeviceReduceSingleTileKernelINS2_10policy_hubIfyN4cuda3std3__44plusIfEEE10Policy1000EN6thrust24THRUST_300001_SM_1000_NS6detail15normal_iteratorINSD_10device_ptrIfEEEEPfyS9_ffNS7_10__identityEEEvT0_T1_T2_T3_T4_T6_,"ax",@progbits
	.align	128
        .global         _ZN3cub18CUB_300001_SM_10006detail6reduce28DeviceReduceSingleTileKernelINS2_10policy_hubIfyN4cuda3std3__44plusIfEEE10Policy1000EN6thrust24THRUST_300001_SM_1000_NS6detail15normal_iteratorINSD_10device_ptrIfEEEEPfyS9_ffNS7_10__identityEEEvT0_T1_T2_T3_T4_T6_
        .type           _ZN3cub18CUB_300001_SM_10006detail6reduce28DeviceReduceSingleTileKernelINS2_10policy_hubIfyN4cuda3std3__44plusIfEEE10Policy1000EN6thrust24THRUST_300001_SM_1000_NS6detail15normal_iteratorINSD_10device_ptrIfEEEEPfyS9_ffNS7_10__identityEEEvT0_T1_T2_T3_T4_T6_,@function
        .size           _ZN3cub18CUB_300001_SM_10006detail6reduce28DeviceReduceSingleTileKernelINS2_10policy_hubIfyN4cuda3std3__44plusIfEEE10Policy1000EN6thrust24THRUST_300001_SM_1000_NS6detail15normal_iteratorINSD_10device_ptrIfEEEEPfyS9_ffNS7_10__identityEEEvT0_T1_T2_T3_T4_T6_,(.L_x_3744 - _ZN3cub18CUB_300001_SM_10006detail6reduce28DeviceReduceSingleTileKernelINS2_10policy_hubIfyN4cuda3std3__44plusIfEEE10Policy1000EN6thrust24THRUST_300001_SM_1000_NS6detail15normal_iteratorINSD_10device_ptrIfEEEEPfyS9_ffNS7_10__identityEEEvT0_T1_T2_T3_T4_T6_)
        .other          _ZN3cub18CUB_300001_SM_10006detail6reduce28DeviceReduceSingleTileKernelINS2_10policy_hubIfyN4cuda3std3__44plusIfEEE10Policy1000EN6thrust24THRUST_300001_SM_1000_NS6detail15normal_iteratorINSD_10device_ptrIfEEEEPfyS9_ffNS7_10__identityEEEvT0_T1_T2_T3_T4_T6_,@"STO_CUDA_ENTRY STV_DEFAULT"
_ZN3cub18CUB_300001_SM_10006detail6reduce28DeviceReduceSingleTileKernelINS2_10policy_hubIfyN4cuda3std3__44plusIfEEE10Policy1000EN6thrust24THRUST_300001_SM_1000_NS6detail15normal_iteratorINSD_10device_ptrIfEEEEPfyS9_ffNS7_10__identityEEEvT0_T1_T2_T3_T4_T6_:
.text._ZN3cub18CUB_300001_SM_10006detail6reduce28DeviceReduceSingleTileKernelINS2_10policy_hubIfyN4cuda3std3__44plusIfEEE10Policy1000EN6thrust24THRUST_300001_SM_1000_NS6detail15normal_iteratorINSD_10device_ptrIfEEEEPfyS9_ffNS7_10__identityEEEvT0_T1_T2_T3_T4_T6_:
[----:B------:R-:W-:Y:S01]  /*0000*/  LDC R1, c[0x0][0x37c] ;  /* 0x0000df00ff017b82 */ /* 0x000fe20000000800 */
[----:B------:R-:W0:Y:S01]  /*0010*/  LDCU.64 UR4, c[0x0][0x390] ;  /* 0x00007200ff0477ac */ /* 0x000e220008000a00 */
[----:B------:R-:W1:Y:S01]  /*0020*/  LDCU.64 UR6, c[0x0][0x358] ;  /* 0x00006b00ff0677ac */ /* 0x000e620008000a00 */
[----:B0-----:R-:W-:Y:S01]  /*0030*/  MOV R4, UR4 ;  /* 0x0000000400047c02 */ /* 0x001fe20008000f00 */
[----:B------:R-:W-:-:S03]  /*0040*/  IMAD.U32 R0, RZ, RZ, UR5 ;  /* 0x00000005ff007e24 */ /* 0x000fc6000f8e00ff */
[----:B------:R-:W-:-:S04]  /*0050*/  ISETP.NE.U32.AND P0, PT, R4, RZ, PT ;  /* 0x000000ff0400720c */ /* 0x000fc80003f05070 */
[----:B------:R-:W-:-:S13]  /*0060*/  ISETP.NE.AND.EX P0, PT, R0, RZ, PT, P0 ;  /* 0x000000ff0000720c */ /* 0x000fda0003f05300 */
[----:B-1----:R-:W-:Y:S05]  /*0070*/  @P0 BRA `(.L_x_1489) ;  /* 0x00000000001c0947 */ /* 0x002fea0003800000 */
[----:B------:R-:W0:Y:S02]  /*0080*/  S2R R0, SR_TID.X ;  /* 0x0000000000007919 */ /* 0x000e240000002100 */
[----:B0-----:R-:W-:-:S13]  /*0090*/  ISETP.NE.AND P0, PT, R0, RZ, PT ;  /* 0x000000ff0000720c */ /* 0x001fda0003f05270 */
[----:B------:R-:W-:Y:S05]  /*00a0*/  @P0 EXIT ;  /* 0x000000000000094d */ /* 0x000fea0003800000 */
[----:B------:R-:W0:Y:S08]  /*00b0*/  LDC R5, c[0x0][0x39c] ;  /* 0x0000e700ff057b82 */ /* 0x000e300000000800 */
[----:B------:R-:W0:Y:S02]  /*00c0*/  LDC.64 R2, c[0x0][0x388] ;  /* 0x0000e200ff027b82 */ /* 0x000e240000000a00 */
[----:B0-----:R-:W-:Y:S01]  /*00d0*/  STG.E desc[UR6][R2.64], R5 ;  /* 0x0000000502007986 */ /* 0x001fe2000c101906 */
[----:B------:R-:W-:Y:S05]  /*00e0*/  EXIT ;  /* 0x000000000000794d */ /* 0x000fea0003800000 */
.L_x_1489:
[----:B------:R-:W-:Y:S01]  /*00f0*/  ISETP.GT.U32.AND P0, PT, R4, 0xfff, PT ;  /* 0x00000fff0400780c */ /* 0x000fe20003f04070 */
[----:B------:R-:W-:Y:S03]  /*0100*/  BSSY.RECONVERGENT B0, `(.L_x_1490) ;  /* 0x00001f3000007945 */ /* 0x000fe60003800200 */
[----:B------:R-:W-:-:S13]  /*0110*/  ISETP.GT.U32.AND.EX P0, PT, R0, RZ, PT, P0 ;  /* 0x000000ff0000720c */ /* 0x000fda0003f04100 */
[----:B------:R-:W-:Y:S05]  /*0120*/  @P0 BRA `(.L_x_1491) ;  /* 0x0000000c00ac0947 */ /* 0x000fea0003800000 */
[----:B------:R-:W0:Y:S01]  /*0130*/  S2R R5, SR_TID.X ;  /* 0x0000000000057919 */ /* 0x000e220000002100 */
[----:B------:R-:W-:Y:S01]  /*0140*/  BSSY.RECONVERGENT B1, `(.L_x_1492) ;  /* 0x0000009000017945 */ /* 0x000fe20003800200 */
[----:B------:R-:W-:Y:S01]  /*0150*/  HFMA2 R6, -RZ, RZ, 0, 0 ;  /* 0x00000000ff067431 */ /* 0x000fe200000001ff */
[----:B0-----:R-:W-:Y:S01]  /*0160*/  ISETP.GE.U32.AND P0, PT, R5, R4, PT ;  /* 0x000000040500720c */ /* 0x001fe20003f06070 */
[----:B------:R-:W-:-:S12]  /*0170*/  IMAD.MOV.U32 R7, RZ, RZ, R5 ;  /* 0x000000ffff077224 */ /* 0x000fd800078e0005 */
[----:B------:R-:W-:Y:S05]  /*0180*/  @P0 BRA `(.L_x_1493) ;  /* 0x0000000000100947 */ /* 0x000fea0003800000 */
[----:B------:R-:W0:Y:S02]  /*0190*/  LDC.64 R2, c[0x0][0x380] ;  /* 0x0000e000ff027b82 */ /* 0x000e240000000a00 */
[----:B0-----:R-:W-:-:S05]  /*01a0*/  IMAD.WIDE.U32 R2, R5, 0x4, R2 ;  /* 0x0000000405027825 */ /* 0x001fca00078e0002 */
[----:B------:R0:W5:Y:S01]  /*01b0*/  LDG.E R6, desc[UR6][R2.64] ;  /* 0x0000000602067981 */ /* 0x000162000c1e1900 */
[----:B------:R-:W-:-:S07]  /*01c0*/  IADD3 R7, PT, PT, R5, 0x100, RZ ;  /* 0x0000010005077810 */ /* 0x000fce0007ffe0ff */
.L_x_1493:
[----:B------:R-:W-:Y:S05]  /*01d0*/  BSYNC.RECONVERGENT B1 ;  /* 0x0000000000017941 */ /* 0x000fea0003800200 */
.L_x_1492:
[----:B------:R-:W-:Y:S01]  /*01e0*/  ISETP.GE.U32.AND P0, PT, R7, R4, PT ;  /* 0x000000040700720c */ /* 0x000fe20003f06070 */
[----:B------:R-:W-:-:S12]  /*01f0*/  BSSY.RECONVERGENT B1, `(.L_x_1494) ;  /* 0x000006d000017945 */ /* 0x000fd80003800200 */
[----:B------:R-:W-:Y:S05]  /*0200*/  @P0 BRA `(.L_x_1495) ;  /* 0x0000000400ac0947 */ /* 0x000fea0003800000 */
[----:B0-----:R-:W-:Y:S01]  /*0210*/  LOP3.LUT R3, RZ, R7, RZ, 0x33, !PT ;  /* 0x00000007ff037212 */ /* 0x001fe200078e33ff */
[----:B------:R-:W-:Y:S04]  /*0220*/  BSSY.RECONVERGENT B2, `(.L_x_1496) ;  /* 0x0000033000027945 */ /* 0x000fe80003800200 */
[----:B------:R-:W-:-:S05]  /*0230*/  IMAD.IADD R3, R3, 0x1, R4 ;  /* 0x0000000103037824 */ /* 0x000fca00078e0204 */
[C---:B------:R-:W-:Y:S02]  /*0240*/  ISETP.GE.U32.AND P0, PT, R3.reuse, 0xf00, PT ;  /* 0x00000f000300780c */ /* 0x040fe40003f06070 */
[----:B------:R-:W-:-:S04]  /*0250*/  LEA.HI R8, R3, 0x1, RZ, 0x18 ;  /* 0x0000000103087811 */ /* 0x000fc800078fc0ff */
[----:B------:R-:W-:-:S04]  /*0260*/  LOP3.LUT R22, R8, 0xf, RZ, 0xc0, !PT ;  /* 0x0000000f08167812 */ /* 0x000fc800078ec0ff */
[----:B------:R-:W-:-:S03]  /*0270*/  ISETP.NE.AND P1, PT, R22, RZ, PT ;  /* 0x000000ff1600720c */ /* 0x000fc60003f25270 */
[----:B------:R-:W-:Y:S10]  /*0280*/  @!P0 BRA `(.L_x_1497) ;  /* 0x0000000000b08947 */ /* 0x000ff40003800000 */
[----:B------:R-:W0:Y:S01]  /*0290*/  LDC.64 R2, c[0x0][0x380] ;  /* 0x0000e000ff027b82 */ /* 0x000e220000000a00 */
[----:B------:R-:W-:-:S04]  /*02a0*/  LOP3.LUT R9, R8, 0x1fffff0, RZ, 0xc0, !PT ;  /* 0x01fffff008097812 */ /* 0x000fc800078ec0ff */
[----:B------:R-:W-:Y:S01]  /*02b0*/  IADD3 R9, PT, PT, -R9, RZ, RZ ;  /* 0x000000ff09097210 */ /* 0x000fe20007ffe1ff */
[----:B0-----:R-:W-:-:S03]  /*02c0*/  IMAD.WIDE.U32 R2, R7, 0x4, R2 ;  /* 0x0000000407027825 */ /* 0x001fc600078e0002 */
[----:B------:R-:W-:-:S05]  /*02d0*/  IADD3 R2, P0, PT, R2, 0x2000, RZ ;  /* 0x0000200002027810 */ /* 0x000fca0007f1e0ff */
[----:B------:R-:W-:-:S08]  /*02e0*/  IMAD.X R3, RZ, RZ, R3, P0 ;  /* 0x000000ffff037224 */ /* 0x000fd000000e0603 */
.L_x_1498:
        /* <DEDUP_REMOVED lines=38> */
.L_x_1497:
[----:B------:R-:W-:Y:S05]  /*0550*/  BSYNC.RECONVERGENT B2 ;  /* 0x0000000000027941 */ /* 0x000fea0003800200 */
.L_x_1496:
[----:B------:R-:W-:Y:S05]  /*0560*/  @!P1 BRA `(.L_x_1495) ;  /* 0x0000000000d49947 */ /* 0x000fea0003800000 */
[----:B------:R-:W-:Y:S01]  /*0570*/  ISETP.GE.U32.AND P0, PT, R22, 0x8, PT ;  /* 0x000000081600780c */ /* 0x000fe20003f06070 */
[----:B------:R-:W-:Y:S01]  /*0580*/  BSSY.RECONVERGENT B2, `(.L_x_1499) ;  /* 0x0000017000027945 */ /* 0x000fe20003800200 */
[----:B------:R-:W-:-:S04]  /*0590*/  LOP3.LUT R11, R8, 0x7, RZ, 0xc0, !PT ;  /* 0x00000007080b7812 */ /* 0x000fc800078ec0ff */
[----:B------:R-:W-:-:S07]  /*05a0*/  ISETP.NE.AND P1, PT, R11, RZ, PT ;  /* 0x000000ff0b00720c */ /* 0x000fce0003f25270 */
[----:B------:R-:W-:Y:S06]  /*05b0*/  @!P0 BRA `(.L_x_1500) ;  /* 0x00000000004c8947 */ /* 0x000fec0003800000 */
[----:B------:R-:W0:Y:S02]  /*05c0*/  LDC.64 R2, c[0x0][0x380] ;  /* 0x0000e000ff027b82 */ /* 0x000e240000000a00 */
[----:B0-----:R-:W-:-:S05]  /*05d0*/  IMAD.WIDE R2, R7, 0x4, R2 ;  /* 0x0000000407027825 */ /* 0x001fca00078e0202 */
        /* <DEDUP_REMOVED lines=17> */
.L_x_1500:
[----:B------:R-:W-:Y:S05]  /*06f0*/  BSYNC.RECONVERGENT B2 ;  /* 0x0000000000027941 */ /* 0x000fea0003800200 */
.L_x_1499:
        /* <DEDUP_REMOVED lines=17> */
.L_x_1502:
[----:B------:R-:W-:Y:S05]  /*0810*/  BSYNC.RECONVERGENT B2 ;  /* 0x0000000000027941 */ /* 0x000fea0003800200 */
.L_x_1501:
[----:B------:R-:W-:Y:S05]  /*0820*/  @!P1 BRA `(.L_x_1495) ;  /* 0x0000000000249947 */ /* 0x000fea0003800000 */
[----:B------:R-:W0:Y:S01]  /*0830*/  LDC.64 R8, c[0x0][0x380] ;  /* 0x0000e000ff087b82 */ /* 0x000e220000000a00 */
[----:B------:R-:W-:-:S07]  /*0840*/  IMAD.MOV R10, RZ, RZ, -R10 ;  /* 0x000000ffff0a7224 */ /* 0x000fce00078e0a0a */
.L_x_1503:
[----:B0-----:R-:W-:-:S06]  /*0850*/  IMAD.WIDE R2, R7, 0x4, R8 ;  /* 0x0000000407027825 */ /* 0x001fcc00078e0208 */
[----:B------:R-:W2:Y:S01]  /*0860*/  LDG.E R3, desc[UR6][R2.64] ;  /* 0x0000000602037981 */ /* 0x000ea2000c1e1900 */
[----:B------:R-:W-:Y:S01]  /*0870*/  IADD3 R10, PT, PT, R10, 0x1, RZ ;  /* 0x000000010a0a7810 */ /* 0x000fe20007ffe0ff */
[----:B------:R-:W-:-:S03]  /*0880*/  VIADD R7, R7, 0x100 ;  /* 0x0000010007077836 */ /* 0x000fc60000000000 */
[----:B------:R-:W-:Y:S01]  /*0890*/  ISETP.NE.AND P0, PT, R10, RZ, PT ;  /* 0x000000ff0a00720c */ /* 0x000fe20003f05270 */
[----:B--2--5:R-:W-:-:S12]  /*08a0*/  FADD R6, R3, R6 ;  /* 0x0000000603067221 */ /* 0x024fd80000000000 */
[----:B------:R-:W-:Y:S05]  /*08b0*/  @P0 BRA `(.L_x_1503) ;  /* 0xfffffffc00e40947 */ /* 0x000fea000383ffff */
.L_x_1495:
[----:B------:R-:W-:Y:S05]  /*08c0*/  BSYNC.RECONVERGENT B1 ;  /* 0x0000000000017941 */ /* 0x000fea0003800200 */
.L_x_1494:
[----:B------:R-:W-:Y:S02]  /*08d0*/  ISETP.GE.U32.AND P0, PT, R4, 0x100, PT ;  /* 0x000001000400780c */ /* 0x000fe40003f06070 */
[----:B-----5:R-:W-:Y:S02]  /*08e0*/  MOV R9, R6 ;  /* 0x0000000600097202 */ /* 0x020fe40000000f00 */
[----:B------:R-:W-:-:S13]  /*08f0*/  ISETP.GE.U32.AND.EX P0, PT, R0, RZ, PT, P0 ;  /* 0x000000ff0000720c */ /* 0x000fda0003f06100 */
[----:B------:R-:W-:Y:S05]  /*0900*/  @!P0 BRA `(.L_x_1504) ;  /* 0x0000000000ac8947 */ /* 0x000fea0003800000 */
[----:B------:R-:W1:Y:S01]  /*0910*/  S2R R6, SR_LANEID ;  /* 0x0000000000067919 */ /* 0x000e620000000000 */
[----:B------:R-:W-:Y:S01]  /*0920*/  ISETP.NE.AND P5, PT, R5, RZ, PT ;  /* 0x000000ff0500720c */ /* 0x000fe20003fa5270 */
[----:B------:R-:W2:Y:S02]  /*0930*/  SHFL.DOWN PT, R0, R9, 0x1, 0x1f ;  /* 0x08201f0009007f89 */ /* 0x000ea400000e0000 */
[----:B--2---:R-:W-:Y:S01]  /*0940*/  FADD R0, R0, R9 ;  /* 0x0000000900007221 */ /* 0x004fe20000000000 */
[C---:B-1----:R-:W-:Y:S02]  /*0950*/  ISETP.GT.AND P0, PT, R6.reuse, 0x1e, PT ;  /* 0x0000001e0600780c */ /* 0x042fe40003f04270 */
[C---:B------:R-:W-:Y:S02]  /*0960*/  ISETP.NE.AND P1, PT, R6.reuse, RZ, PT ;  /* 0x000000ff0600720c */ /* 0x040fe40003f25270 */
[----:B------:R-:W-:Y:S02]  /*0970*/  FSEL R0, R9, R0, P0 ;  /* 0x0000000009007208 */ /* 0x000fe40000000000 */
[----:B------:R-:W-:-:S03]  /*0980*/  ISETP.GT.AND P0, PT, R6, 0x1d, PT ;  /* 0x0000001d0600780c */ /* 0x000fc60003f04270 */
[----:B0-----:R-:W0:Y:S06]  /*0990*/  SHFL.DOWN PT, R3, R0, 0x2, 0x1f ;  /* 0x08401f0000037f89 */ /* 0x001e2c00000e0000 */
[----:B------:R-:W1:Y:S01]  /*09a0*/  @!P1 S2R R7, SR_CgaCtaId ;  /* 0x0000000000079919 */ /* 0x000e620000008800 */
[----:B------:R-:W-:Y:S02]  /*09b0*/  @!P1 MOV R4, 0x400 ;  /* 0x0000040000049802 */ /* 0x000fe40000000f00 */
[----:B------:R-:W-:-:S04]  /*09c0*/  @!P1 SHF.R.U32.HI R2, RZ, 0x3, R5 ;  /* 0x00000003ff029819 */ /* 0x000fc80000011605 */
[----:B------:R-:W-:Y:S01]  /*09d0*/  @!P1 LOP3.LUT R2, R2, 0x7c, RZ, 0xc0, !PT ;  /* 0x0000007c02029812 */ /* 0x000fe200078ec0ff */
[----:B0-----:R-:W-:Y:S01]  /*09e0*/  @!P0 FADD R0, R0, R3 ;  /* 0x0000000300008221 */ /* 0x001fe20000000000 */
[----:B------:R-:W-:-:S04]  /*09f0*/  ISETP.GT.AND P0, PT, R6, 0x1b, PT ;  /* 0x0000001b0600780c */ /* 0x000fc80003f04270 */
[----:B------:R-:W0:Y:S01]  /*0a00*/  SHFL.DOWN PT, R3, R0, 0x4, 0x1f ;  /* 0x08801f0000037f89 */ /* 0x000e2200000e0000 */
[----:B-1----:R-:W-:-:S05]  /*0a10*/  @!P1 LEA R7, R7, R4, 0x18 ;  /* 0x0000000407079211 */ /* 0x002fca00078ec0ff */
[----:B------:R-:W-:-:S03]  /*0a20*/  @!P1 IMAD.IADD R2, R2, 0x1, R7 ;  /* 0x0000000102029824 */ /* 0x000fc600078e0207 */
[----:B0-----:R-:W-:Y:S01]  /*0a30*/  @!P0 FADD R0, R0, R3 ;  /* 0x0000000300008221 */ /* 0x001fe20000000000 */
[----:B------:R-:W-:-:S04]  /*0a40*/  ISETP.GT.AND P0, PT, R6, 0x17, PT ;  /* 0x000000170600780c */ /* 0x000fc80003f04270 */
[----:B------:R-:W0:Y:S09]  /*0a50*/  SHFL.DOWN PT, R3, R0, 0x8, 0x1f ;  /* 0x09001f0000037f89 */ /* 0x000e3200000e0000 */
[----:B0-----:R-:W-:Y:S01]  /*0a60*/  @!P0 FADD R0, R0, R3 ;  /* 0x0000000300008221 */ /* 0x001fe20000000000 */
[----:B------:R-:W-:-:S04]  /*0a70*/  ISETP.GT.AND P0, PT, R6, 0xf, PT ;  /* 0x0000000f0600780c */ /* 0x000fc80003f04270 */
[----:B------:R-:W0:Y:S02]  /*0a80*/  SHFL.DOWN PT, R3, R0, 0x10, 0x1f ;  /* 0x0a001f0000037f89 */ /* 0x000e2400000e0000 */
[----:B0-----:R-:W-:-:S05]  /*0a90*/  FADD R3, R0, R3 ;  /* 0x0000000300037221 */ /* 0x001fca0000000000 */
[----:B------:R1:W-:Y:S01]  /*0aa0*/  @!P1 STS [R2+0x8], R3 ;  /* 0x0000080302009388 */ /* 0x0003e20000000800 */
[----:B------:R-:W-:Y:S01]  /*0ab0*/  FSEL R8, R0, R3, P0 ;  /* 0x0000000300087208 */ /* 0x000fe20000000000 */
[----:B------:R-:W-:Y:S06]  /*0ac0*/  BAR.SYNC.DEFER_BLOCKING 0x0 ;  /* 0x0000000000007b1d */ /* 0x000fec0000010000 */
[----:B------:R-:W-:Y:S05]  /*0ad0*/  @P5 BRA `(.L_x_1505) ;  /* 0x0000001400545947 */ /* 0x000fea0003800000 */
[----:B------:R-:W0:Y:S01]  /*0ae0*/  S2UR UR5, SR_CgaCtaId ;  /* 0x00000000000579c3 */ /* 0x000e220000008800 */
[----:B------:R-:W-:Y:S02]  /*0af0*/  UMOV UR4, 0x400 ;  /* 0x0000040000047882 */ /* 0x000fe40000000000 */
[----:B0-----:R-:W-:-:S09]  /*0b00*/  ULEA UR4, UR5, UR4, 0x18 ;  /* 0x0000000405047291 */ /* 0x001fd2000f8ec0ff */
[----:B-1----:R-:W0:Y:S04]  /*0b10*/  LDS R3, [UR4+0xc] ;  /* 0x00000c04ff037984 */ /* 0x002e280008000800 */
        /* <DEDUP_REMOVED lines=10> */
.L_x_1504:
[----:B------:R-:W1:Y:S01]  /*0bc0*/  S2R R8, SR_LANEID ;  /* 0x0000000000087919 */ /* 0x000e620000000000 */
[C---:B0-----:R-:W-:Y:S02]  /*0bd0*/  LOP3.LUT R2, R5.reuse, 0x3e0, RZ, 0xc0, !PT ;  /* 0x000003e005027812 */ /* 0x041fe400078ec0ff */
[----:B------:R-:W-:Y:S02]  /*0be0*/  ISETP.NE.AND P5, PT, R5, RZ, PT ;  /* 0x000000ff0500720c */ /* 0x000fe40003fa5270 */
[----:B------:R-:W-:Y:S02]  /*0bf0*/  LOP3.LUT R7, RZ, R2, RZ, 0x33, !PT ;  /* 0x00000002ff077212 */ /* 0x000fe400078e33ff */
[----:B------:R-:W-:-:S03]  /*0c00*/  IADD3 R3, PT, PT, R2, 0x20, RZ ;  /* 0x0000002002037810 */ /* 0x000fc60007ffe0ff */
[----:B------:R-:W-:Y:S01]  /*0c10*/  IMAD.IADD R7, R7, 0x1, R4 ;  /* 0x0000000107077824 */ /* 0x000fe200078e0204 */
[----:B------:R-:W-:-:S04]  /*0c20*/  ISETP.GT.U32.AND P0, PT, R3, R4, PT ;  /* 0x000000040300720c */ /* 0x000fc80003f04070 */
[----:B------:R-:W-:-:S05]  /*0c30*/  SEL R7, R7, 0x1f, P0 ;  /* 0x0000001f07077807 */ /* 0x000fca0000000000 */
[----:B------:R-:W0:Y:S01]  /*0c40*/  SHFL.DOWN PT, R2, R9, 0x1, R7 ;  /* 0x0820000009027989 */ /* 0x000e2200000e0007 */
[C---:B-1----:R-:W-:Y:S02]  /*0c50*/  ISETP.GE.AND P0, PT, R8.reuse, R7, PT ;  /* 0x000000070800720c */ /* 0x042fe40003f06270 */
[C---:B------:R-:W-:Y:S02]  /*0c60*/  IADD3 R6, PT, PT, R8.reuse, 0x2, RZ ;  /* 0x0000000208067810 */ /* 0x040fe40007ffe0ff */
[----:B------:R-:W-:-:S09]  /*0c70*/  ISETP.NE.AND P1, PT, R8, RZ, PT ;  /* 0x000000ff0800720c */ /* 0x000fd20003f25270 */
[----:B0-----:R-:W-:Y:S01]  /*0c80*/  @!P0 FADD R9, R2, R9 ;  /* 0x0000000902098221 */ /* 0x001fe20000000000 */
[----:B------:R-:W-:Y:S01]  /*0c90*/  ISETP.GT.AND P0, PT, R6, R7, PT ;  /* 0x000000070600720c */ /* 0x000fe20003f04270 */
[----:B------:R-:W-:Y:S02]  /*0ca0*/  VIADD R6, R8, 0x4 ;  /* 0x0000000408067836 */ /* 0x000fe40000000000 */
[----:B------:R-:W0:Y:S01]  /*0cb0*/  @!P1 S2R R11, SR_CgaCtaId ;  /* 0x00000000000b9919 */ /* 0x000e220000008800 */
[----:B------:R-:W-:Y:S01]  /*0cc0*/  @!P1 SHF.R.U32.HI R3, RZ, 0x3, R5 ;  /* 0x00000003ff039819 */ /* 0x000fe20000011605 */
[----:B------:R-:W1:Y:S03]  /*0cd0*/  SHFL.DOWN PT, R2, R9, 0x2, R7 ;  /* 0x0840000009027989 */ /* 0x000e6600000e0007 */
[----:B------:R-:W-:-:S05]  /*0ce0*/  @!P1 LOP3.LUT R3, R3, 0x7c, RZ, 0xc0, !PT ;  /* 0x0000007c03039812 */ /* 0x000fca00078ec0ff */
[----:B-1----:R-:W-:Y:S01]  /*0cf0*/  @!P0 FADD R9, R9, R2 ;  /* 0x0000000209098221 */ /* 0x002fe20000000000 */
[-C--:B------:R-:W-:Y:S02]  /*0d00*/  ISETP.GT.AND P0, PT, R6, R7.reuse, PT ;  /* 0x000000070600720c */ /* 0x080fe40003f04270 */
[----:B------:R-:W-:Y:S02]  /*0d10*/  IADD3 R6, PT, PT, R8, 0x8, RZ ;  /* 0x0000000808067810 */ /* 0x000fe40007ffe0ff */
[----:B------:R-:W1:Y:S09]  /*0d20*/  SHFL.DOWN PT, R2, R9, 0x4, R7 ;  /* 0x0880000009027989 */ /* 0x000e7200000e0007 */
[----:B-1----:R-:W-:Y:S01]  /*0d30*/  @!P0 FADD R9, R9, R2 ;  /* 0x0000000209098221 */ /* 0x002fe20000000000 */
[----:B------:R-:W-:Y:S01]  /*0d40*/  ISETP.GT.AND P0, PT, R6, R7, PT ;  /* 0x000000070600720c */ /* 0x000fe20003f04270 */
[----:B------:R-:W-:-:S03]  /*0d50*/  VIADD R6, R8, 0x10 ;  /* 0x0000001008067836 */ /* 0x000fc60000000000 */
[----:B------:R-:W1:Y:S09]  /*0d60*/  SHFL.DOWN PT, R2, R9, 0x8, R7 ;  /* 0x0900000009027989 */ /* 0x000e7200000e0007 */
[----:B-1----:R-:W-:Y:S01]  /*0d70*/  @!P0 FADD R9, R9, R2 ;  /* 0x0000000209098221 */ /* 0x002fe20000000000 */
[----:B------:R-:W-:-:S02]  /*0d80*/  ISETP.GT.AND P0, PT, R6, R7, PT ;  /* 0x000000070600720c */ /* 0x000fc40003f04270 */
[----:B------:R-:W-:Y:S02]  /*0d90*/  @!P1 MOV R6, 0x400 ;  /* 0x0000040000069802 */ /* 0x000fe40000000f00 */
[----:B------:R-:W1:Y:S02]  /*0da0*/  SHFL.DOWN PT, R2, R9, 0x10, R7 ;  /* 0x0a00000009027989 */ /* 0x000e6400000e0007 */
[----:B0-----:R-:W-:-:S04]  /*0db0*/  @!P1 LEA R6, R11, R6, 0x18 ;  /* 0x000000060b069211 */ /* 0x001fc800078ec0ff */
[----:B------:R-:W-:-:S03]  /*0dc0*/  @!P1 IADD3 R3, PT, PT, R3, R6, RZ ;  /* 0x0000000603039210 */ /* 0x000fc60007ffe0ff */
[----:B-1----:R-:W-:-:S04]  /*0dd0*/  @!P0 FADD R9, R9, R2 ;  /* 0x0000000209098221 */ /* 0x002fc80000000000 */
[----:B------:R-:W-:-:S05]  /*0de0*/  IMAD.MOV.U32 R8, RZ, RZ, R9 ;  /* 0x000000ffff087224 */ /* 0x000fca00078e0009 */
[----:B------:R0:W-:Y:S01]  /*0df0*/  @!P1 STS [R3+0x8], R8 ;  /* 0x0000080803009388 */ /* 0x0001e20000000800 */
[----:B------:R-:W-:Y:S06]  /*0e00*/  BAR.SYNC.DEFER_BLOCKING 0x0 ;  /* 0x0000000000007b1d */ /* 0x000fec0000010000 */
[----:B------:R-:W-:Y:S05]  /*0e10*/  @P5 BRA `(.L_x_1505) ;  /* 0x0000001000845947 */ /* 0x000fea0003800000 */
[----:B------:R-:W1:Y:S01]  /*0e20*/  S2UR UR5, SR_CgaCtaId ;  /* 0x00000000000579c3 */ /* 0x000e620000008800 */
[----:B------:R-:W-:Y:S01]  /*0e30*/  UMOV UR4, 0x400 ;  /* 0x0000040000047882 */ /* 0x000fe20000000000 */
[C---:B------:R-:W-:Y:S02]  /*0e40*/  ISETP.GT.U32.AND P3, PT, R4.reuse, 0x20, PT ;  /* 0x000000200400780c */ /* 0x040fe40003f64070 */
[----:B------:R-:W-:Y:S02]  /*0e50*/  ISETP.GT.U32.AND P1, PT, R4, 0x40, PT ;  /* 0x000000400400780c */ /* 0x000fe40003f24070 */
[----:B------:R-:W-:Y:S02]  /*0e60*/  ISETP.GT.U32.AND.EX P3, PT, R0, RZ, PT, P3 ;  /* 0x000000ff0000720c */ /* 0x000fe40003f64130 */
[----:B------:R-:W-:Y:S02]  /*0e70*/  ISETP.GT.U32.AND P0, PT, R4, 0x60, PT ;  /* 0x000000600400780c */ /* 0x000fe40003f04070 */
[----:B------:R-:W-:-:S02]  /*0e80*/  ISETP.GT.U32.AND.EX P1, PT, R0, RZ, PT, P1 ;  /* 0x000000ff0000720c */ /* 0x000fc40003f24110 */
[----:B------:R-:W-:Y:S02]  /*0e90*/  ISETP.GT.U32.AND P2, PT, R4, 0x80, PT ;  /* 0x000000800400780c */ /* 0x000fe40003f44070 */
[----:B------:R-:W-:Y:S02]  /*0ea0*/  ISETP.GT.U32.AND.EX P0, PT, R0, RZ, PT, P0 ;  /* 0x000000ff0000720c */ /* 0x000fe40003f04100 */
[----:B------:R-:W-:Y:S02]  /*0eb0*/  ISETP.GT.U32.AND P4, PT, R4, 0xa0, PT ;  /* 0x000000a00400780c */ /* 0x000fe40003f84070 */
[C---:B------:R-:W-:Y:S02]  /*0ec0*/  ISETP.GT.U32.AND.EX P2, PT, R0.reuse, RZ, PT, P2 ;  /* 0x000000ff0000720c */ /* 0x040fe40003f44120 */
[----:B------:R-:W-:Y:S01]  /*0ed0*/  ISETP.GT.U32.AND.EX P4, PT, R0, RZ, PT, P4 ;  /* 0x000000ff0000720c */ /* 0x000fe20003f84140 */
[----:B-1----:R-:W-:-:S09]  /*0ee0*/  ULEA UR4, UR5, UR4, 0x18 ;  /* 0x0000000405047291 */ /* 0x002fd2000f8ec0ff */
[----:B0-----:R-:W0:Y:S04]  /*0ef0*/  LDS R3, [UR4+0xc] ;  /* 0x00000c04ff037984 */ /* 0x001e280008000800 */
[----:B------:R-:W1:Y:S04]  /*0f00*/  LDS.128 R12, [UR4+0x10] ;  /* 0x00001004ff0c7984 */ /* 0x000e680008000c00 */
[----:B------:R-:W2:Y:S01]  /*0f10*/  LDS.64 R6, [UR4+0x20] ;  /* 0x00002004ff067984 */ /* 0x000ea20008000a00 */
[----:B0-----:R-:W-:Y:S01]  /*0f20*/  @P3 FADD R8, R8, R3 ;  /* 0x0000000308083221 */ /* 0x001fe20000000000 */
[----:B------:R-:W-:-:S03]  /*0f30*/  ISETP.GT.U32.AND P3, PT, R4, 0xc0, PT ;  /* 0x000000c00400780c */ /* 0x000fc60003f64070 */
[----:B-1----:R-:W-:Y:S01]  /*0f40*/  @P1 FADD R8, R8, R12 ;  /* 0x0000000c08081221 */ /* 0x002fe20000000000 */
[----:B------:R-:W-:Y:S02]  /*0f50*/  ISETP.GT.U32.AND P1, PT, R4, 0xe0, PT ;  /* 0x000000e00400780c */ /* 0x000fe40003f24070 */
[----:B------:R-:W-:Y:S01]  /*0f60*/  ISETP.GT.U32.AND.EX P3, PT, R0, RZ, PT, P3 ;  /* 0x000000ff0000720c */ /* 0x000fe20003f64130 */
[----:B------:R-:W-:Y:S01]  /*0f70*/  @P0 FADD R8, R8, R13 ;  /* 0x0000000d08080221 */ /* 0x000fe20000000000 */
[----:B------:R-:W-:-:S03]  /*0f80*/  ISETP.GT.U32.AND.EX P1, PT, R0, RZ, PT, P1 ;  /* 0x000000ff0000720c */ /* 0x000fc60003f24110 */
[----:B------:R-:W-:-:S04]  /*0f90*/  @P2 FADD R8, R8, R14 ;  /* 0x0000000e08082221 */ /* 0x000fc80000000000 */
[----:B------:R-:W-:-:S04]  /*0fa0*/  @P4 FADD R8, R8, R15 ;  /* 0x0000000f08084221 */ /* 0x000fc80000000000 */
[----:B--2---:R-:W-:-:S04]  /*0fb0*/  @P3 FADD R8, R8, R6 ;  /* 0x0000000608083221 */ /* 0x004fc80000000000 */
[----:B------:R-:W-:Y:S01]  /*0fc0*/  @P1 FADD R8, R8, R7 ;  /* 0x0000000708081221 */ /* 0x000fe20000000000 */
[----:B------:R-:W-:Y:S06]  /*0fd0*/  BRA `(.L_x_1505) ;  /* 0x0000001000147947 */ /* 0x000fec0003800000 */
.L_x_1491:
[----:B------:R-:W0:Y:S01]  /*0fe0*/  S2R R8, SR_TID.X ;  /* 0x0000000000087919 */ /* 0x000e220000002100 */
[----:B------:R-:W0:Y:S02]  /*0ff0*/  LDC.64 R2, c[0x0][0x380] ;  /* 0x0000e000ff027b82 */ /* 0x000e240000000a00 */
[----:B0-----:R-:W-:-:S05]  /*1000*/  IMAD.WIDE.U32 R2, R8, 0x4, R2 ;  /* 0x0000000408027825 */ /* 0x001fca00078e0002 */
        /* <DEDUP_REMOVED lines=16> */
[----:B--2---:R-:W-:Y:S01]  /*1110*/  FADD R9, R9, R12 ;  /* 0x0000000c09097221 */ /* 0x004fe20000000000 */
[----:B---3--:R-:W-:Y:S01]  /*1120*/  FADD R14, R11, R14 ;  /* 0x0000000e0b0e7221 */ /* 0x008fe20000000000 */
[----:B------:R-:W-:-:S03]  /*1130*/  HFMA2 R11, -RZ, RZ, 0, 0.00048828125 ;  /* 0x00001000ff0b7431 */ /* 0x000fc600000001ff */
[----:B------:R-:W-:Y:S01]  /*1140*/  FADD R14, R9, R14 ;  /* 0x0000000e090e7221 */ /* 0x000fe20000000000 */
[----:B------:R-:W-:Y:S01]  /*1150*/  IADD3 R9, P1, PT, R4, -0x1000, RZ ;  /* 0xfffff00004097810 */ /* 0x000fe20007f3e0ff */
[----:B----4-:R-:W-:-:S03]  /*1160*/  FADD R13, R13, R16 ;  /* 0x000000100d0d7221 */ /* 0x010fc60000000000 */
[----:B------:R-:W-:Y:S02]  /*1170*/  ISETP.GE.U32.AND P0, PT, R9, 0x1000, PT ;  /* 0x000010000900780c */ /* 0x000fe40003f06070 */
[----:B------:R-:W-:-:S04]  /*1180*/  IADD3.X R12, PT, PT, R0, -0x1, RZ, P1, !PT ;  /* 0xffffffff000c7810 */ /* 0x000fc80000ffe4ff */
[----:B------:R-:W-:Y:S01]  /*1190*/  ISETP.GE.U32.AND.EX P0, PT, R12, RZ, PT, P0 ;  /* 0x000000ff0c00720c */ /* 0x000fe20003f06100 */
        /* <DEDUP_REMOVED lines=11> */
[----:B------:R-:W-:Y:S01]  /*1250*/  IMAD.MOV.U32 R13, RZ, RZ, RZ ;  /* 0x000000ffff0d7224 */ /* 0x000fe200078e00ff */
[----:B------:R-:W-:Y:S06]  /*1260*/  @!P0 BRA `(.L_x_1506) ;  /* 0x0000000000c08947 */ /* 0x000fec0003800000 */
[----:B------:R-:W0:Y:S01]  /*1270*/  LDC.64 R4, c[0x0][0x390] ;  /* 0x0000e400ff047b82 */ /* 0x000e220000000a00 */
[----:B------:R-:W-:Y:S01]  /*1280*/  MOV R11, 0x1000 ;  /* 0x00001000000b7802 */ /* 0x000fe20000000f00 */
[----:B------:R-:W-:-:S07]  /*1290*/  IMAD.MOV.U32 R13, RZ, RZ, RZ ;  /* 0x000000ffff0d7224 */ /* 0x000fce00078e00ff */
.L_x_1508:
[----:B------:R-:W-:-:S04]  /*12a0*/  LEA R6, P0, R11, R2, 0x2 ;  /* 0x000000020b067211 */ /* 0x000fc800078010ff */
[----:B------:R-:W-:-:S05]  /*12b0*/  LEA.HI.X R7, R11, R3, R13, 0x2, P0 ;  /* 0x000000030b077211 */ /* 0x000fca00000f140d */
[----:B------:R-:W2:Y:S04]  /*12c0*/  LDG.E R0, desc[UR6][R6.64+0x2400] ;  /* 0x0024000606007981 */ /* 0x000ea8000c1e1900 */
[----:B------:R-:W2:Y:S04]  /*12d0*/  LDG.E R15, desc[UR6][R6.64+0x2800] ;  /* 0x00280006060f7981 */ /* 0x000ea8000c1e1900 */
        /* <DEDUP_REMOVED lines=13> */
[----:B------:R0:W5:Y:S02]  /*13b0*/  LDG.E R20, desc[UR6][R6.64+0x3c00] ;  /* 0x003c000606147981 */ /* 0x000164000c1e1900 */
[----:B0-----:R-:W-:-:S04]  /*13c0*/  IADD3 R6, P1, PT, -R11, R4, RZ ;  /* 0x000000040b067210 */ /* 0x001fc80007f3e1ff */
[----:B------:R-:W-:Y:S01]  /*13d0*/  ISETP.GE.U32.AND P0, PT, R6, 0x1000, PT ;  /* 0x000010000600780c */ /* 0x000fe20003f06070 */
[----:B--2---:R-:W-:Y:S01]  /*13e0*/  FADD R15, R0, R15 ;  /* 0x0000000f000f7221 */ /* 0x004fe20000000000 */
[----:B------:R-:W-:-:S04]  /*13f0*/  MOV R0, R5 ;  /* 0x0000000500007202 */ /* 0x000fc80000000f00 */
[----:B------:R-:W-:Y:S01]  /*1400*/  IADD3.X R6, PT, PT, ~R13, R0, RZ, P1, !PT ;  /* 0x000000000d067210 */ /* 0x000fe20000ffe5ff */
[----:B---3--:R-:W-:-:S03]  /*1410*/  FADD R10, R27, R10 ;  /* 0x0000000a1b0a7221 */ /* 0x008fc60000000000 */
[----:B------:R-:W-:Y:S01]  /*1420*/  ISETP.GE.U32.AND.EX P0, PT, R6, RZ, PT, P0 ;  /* 0x000000ff0600720c */ /* 0x000fe20003f06100 */
[----:B----4-:R-:W-:-:S04]  /*1430*/  FADD R29, R26, R29 ;  /* 0x0000001d1a1d7221 */ /* 0x010fc80000000000 */
[----:B------:R-:W-:Y:S01]  /*1440*/  FADD R10, R10, R29 ;  /* 0x0000001d0a0a7221 */ /* 0x000fe20000000000 */
[----:B-----5:R-:W-:Y:S01]  /*1450*/  FADD R24, R24, R25 ;  /* 0x0000001918187221 */ /* 0x020fe20000000000 */
[----:B------:R-:W-:-:S04]  /*1460*/  FADD R23, R23, R22 ;  /* 0x0000001617177221 */ /* 0x000fc80000000000 */
[----:B------:R-:W-:Y:S01]  /*1470*/  FADD R23, R24, R23 ;  /* 0x0000001718177221 */ /* 0x000fe20000000000 */
[----:B------:R-:W-:-:S04]  /*1480*/  FADD R18, R18, R21 ;  /* 0x0000001512127221 */ /* 0x000fc80000000000 */
[----:B------:R-:W-:Y:S01]  /*1490*/  FADD R15, R18, R15 ;  /* 0x0000000f120f7221 */ /* 0x000fe20000000000 */
[----:B------:R-:W-:Y:S01]  /*14a0*/  FADD R14, R14, R17 ;  /* 0x000000110e0e7221 */ /* 0x000fe20000000000 */
[----:B------:R-:W-:-:S04]  /*14b0*/  FADD R19, R16, R19 ;  /* 0x0000001310137221 */ /* 0x000fc80000000000 */
[----:B------:R-:W-:Y:S01]  /*14c0*/  FADD R14, R14, R19 ;  /* 0x000000130e0e7221 */ /* 0x000fe20000000000 */
[----:B------:R-:W-:-:S03]  /*14d0*/  FADD R10, R10, R23 ;  /* 0x000000170a0a7221 */ /* 0x000fc60000000000 */
[----:B------:R-:W-:-:S04]  /*14e0*/  FADD R15, R15, R14 ;  /* 0x0000000e0f0f7221 */ /* 0x000fc80000000000 */
[----:B------:R-:W-:-:S04]  /*14f0*/  FADD R15, R10, R15 ;  /* 0x0000000f0a0f7221 */ /* 0x000fc80000000000 */
[----:B------:R-:W-:Y:S01]  /*1500*/  FADD R10, R20, R15 ;  /* 0x0000000f140a7221 */ /* 0x000fe20000000000 */
[----:B------:R-:W-:Y:S06]  /*1510*/  @!P0 BRA `(.L_x_1507) ;  /* 0x00000008001c8947 */ /* 0x000fec0003800000 */
[----:B------:R-:W-:-:S05]  /*1520*/  IADD3 R11, P0, PT, R11, 0x1000, RZ ;  /* 0x000010000b0b7810 */ /* 0x000fca0007f1e0ff */
[----:B------:R-:W-:Y:S01]  /*1530*/  IMAD.X R13, RZ, RZ, R13, P0 ;  /* 0x000000ffff0d7224 */ /* 0x000fe200000e060d */
[----:B------:R-:W-:-:S04]  /*1540*/  ISETP.GT.U32.AND P0, PT, R11, R9, PT ;  /* 0x000000090b00720c */ /* 0x000fc80003f04070 */
[----:B------:R-:W-:-:S13]  /*1550*/  ISETP.GT.U32.AND.EX P0, PT, R13, R12, PT, P0 ;  /* 0x0000000c0d00720c */ /* 0x000fda0003f04100 */
[----:B------:R-:W-:Y:S05]  /*1560*/  @!P0 BRA `(.L_x_1508) ;  /* 0xfffffffc004c8947 */ /* 0x000fea000383ffff */
.L_x_1506:
[CC--:B------:R-:W-:Y:S01]  /*1570*/  IADD3 R3, PT, PT, -R11.reuse, R4.reuse, RZ ;  /* 0x000000040b037210 */ /* 0x0c0fe20007ffe1ff */
[----:B------:R-:W-:Y:S01]  /*1580*/  BSSY.RECONVERGENT B1, `(.L_x_1507) ;  /* 0x0000080000017945 */ /* 0x000fe20003800200 */
[----:B------:R-:W-:Y:S02]  /*1590*/  ISETP.GE.U32.AND P1, PT, R11, R4, PT ;  /* 0x000000040b00720c */ /* 0x000fe40003f26070 */
[----:B------:R-:W-:-:S04]  /*15a0*/  ISETP.GE.AND P0, PT, R8, R3, PT ;  /* 0x000000030800720c */ /* 0x000fc80003f06270 */
[----:B------:R-:W-:-:S13]  /*15b0*/  ISETP.GE.U32.OR.EX P0, PT, R13, R0, P0, P1 ;  /* 0x000000000d00720c */ /* 0x000fda0000706510 */
[----:B------:R-:W-:Y:S05]  /*15c0*/  @P0 BRA `(.L_x_1509) ;  /* 0x0000000400ec0947 */ /* 0x000fea0003800000 */
[----:B------:R-:W-:Y:S01]  /*15d0*/  LOP3.LUT R0, RZ, R8, RZ, 0x33, !PT ;  /* 0x00000008ff007212 */ /* 0x000fe200078e33ff */
[----:B------:R-:W-:Y:S03]  /*15e0*/  BSSY.RECONVERGENT B2, `(.L_x_1510) ;  /* 0x0000038000027945 */ /* 0x000fe60003800200 */
[----:B------:R-:W-:-:S04]  /*15f0*/  IADD3 R0, PT, PT, -R11, R4, R0 ;  /* 0x000000040b007210 */ /* 0x000fc80007ffe100 */
[C---:B------:R-:W-:Y:S02]  /*1600*/  ISETP.GE.U32.AND P1, PT, R0.reuse, 0xf00, PT ;  /* 0x00000f000000780c */ /* 0x040fe40003f26070 */
[----:B------:R-:W-:Y:S02]  /*1610*/  LEA.HI R4, R0, 0x1, RZ, 0x18 ;  /* 0x0000000100047811 */ /* 0x000fe400078fc0ff */
[----:B------:R-:W-:Y:S02]  /*1620*/  MOV R0, R8 ;  /* 0x0000000800007202 */ /* 0x000fe40000000f00 */
[----:B------:R-:W-:-:S04]  /*1630*/  LOP3.LUT R24, R4, 0xf, RZ, 0xc0, !PT ;  /* 0x0000000f04187812 */ /* 0x000fc800078ec0ff */
[----:B------:R-:W-:-:S03]  /*1640*/  ISETP.NE.AND P0, PT, R24, RZ, PT ;  /* 0x000000ff1800720c */ /* 0x000fc60003f05270 */
[----:B------:R-:W-:Y:S10]  /*1650*/  @!P1 BRA `(.L_x_1511) ;  /* 0x0000000000c09947 */ /* 0x000ff40003800000 */
[----:B------:R-:W0:Y:S01]  /*1660*/  LDCU.64 UR4, c[0x0][0x380] ;  /* 0x00007000ff0477ac */ /* 0x000e220008000a00 */
[----:B------:R-:W-:Y:S02]  /*1670*/  IADD3 R3, P1, PT, R8, R11, RZ ;  /* 0x0000000b08037210 */ /* 0x000fe40007f3e0ff */
[----:B------:R-:W-:-:S03]  /*1680*/  LOP3.LUT R9, R4, 0x1fffff0, RZ, 0xc0, !PT ;  /* 0x01fffff004097812 */ /* 0x000fc600078ec0ff */
[----:B------:R-:W-:Y:S01]  /*1690*/  IMAD.X R0, RZ, RZ, R13, P1 ;  /* 0x000000ffff007224 */ /* 0x000fe200008e060d */
[----:B------:R-:W-:Y:S02]  /*16a0*/  IADD3 R9, PT, PT, -R9, RZ, RZ ;  /* 0x000000ff09097210 */ /* 0x000fe40007ffe1ff */
[----:B0-----:R-:W-:-:S04]  /*16b0*/  LEA R2, P2, R3, UR4, 0x2 ;  /* 0x0000000403027c11 */ /* 0x001fc8000f8410ff */
[----:B------:R-:W-:Y:S02]  /*16c0*/  IADD3 R2, P1, PT, R2, 0x2000, RZ ;  /* 0x0000200002027810 */ /* 0x000fe40007f3e0ff */
[----:B------:R-:W-:Y:S02]  /*16d0*/  LEA.HI.X R3, R3, UR5, R0, 0x2, P2 ;  /* 0x0000000503037c11 */ /* 0x000fe400090f1400 */
[----:B------:R-:W-:-:S03]  /*16e0*/  MOV R0, R8 ;  /* 0x0000000800007202 */ /* 0x000fc60000000f00 */
[----:B------:R-:W-:-:S07]  /*16f0*/  IMAD.X R3, RZ, RZ, R3, P1 ;  /* 0x000000ffff037224 */ /* 0x000fce00008e0603 */
.L_x_1512:
        /* <DEDUP_REMOVED lines=16> */
[----:B------:R-:W-:Y:S01]  /*1800*/  IADD3 R9, PT, PT, R9, 0x10, RZ ;  /* 0x0000001009097810 */ /* 0x000fe20007ffe0ff */
[----:B------:R-:W-:-:S03]  /*1810*/  VIADD R0, R0, 0x1000 ;  /* 0x0000100000007836 */ /* 0x000fc60000000000 */
[----:B------:R-:W-:Y:S02]  /*1820*/  ISETP.NE.AND P1, PT, R9, RZ, PT ;  /* 0x000000ff0900720c */ /* 0x000fe40003f25270 */
[----:B0-----:R-:W-:-:S04]  /*1830*/  IADD3 R2, P2, PT, R2, 0x4000, RZ ;  /* 0x0000400002027810 */ /* 0x001fc80007f5e0ff */
[----:B------:R-:W-:Y:S01]  /*1840*/  IADD3.X R3, PT, PT, RZ, R3, RZ, P2, !PT ;  /* 0x00000003ff037210 */ /* 0x000fe200017fe4ff */
        /* <DEDUP_REMOVED lines=17> */
.L_x_1511:
[----:B------:R-:W-:Y:S05]  /*1960*/  BSYNC.RECONVERGENT B2 ;  /* 0x0000000000027941 */ /* 0x000fea0003800200 */
.L_x_1510:
[----:B------:R-:W-:Y:S05]  /*1970*/  @!P0 BRA `(.L_x_1509) ;  /* 0x0000000400008947 */ /* 0x000fea0003800000 */
[----:B------:R-:W-:Y:S01]  /*1980*/  ISETP.GE.U32.AND P0, PT, R24, 0x8, PT ;  /* 0x000000081800780c */ /* 0x000fe20003f06070 */
[----:B------:R-:W-:Y:S01]  /*1990*/  BSSY.RECONVERGENT B2, `(.L_x_1513) ;  /* 0x000001a000027945 */ /* 0x000fe20003800200 */
[----:B------:R-:W-:-:S04]  /*19a0*/  LOP3.LUT R7, R4, 0x7, RZ, 0xc0, !PT ;  /* 0x0000000704077812 */ /* 0x000fc800078ec0ff */
[----:B------:R-:W-:-:S07]  /*19b0*/  ISETP.NE.AND P1, PT, R7, RZ, PT ;  /* 0x000000ff0700720c */ /* 0x000fce0003f25270 */
[----:B------:R-:W-:Y:S06]  /*19c0*/  @!P0 BRA `(.L_x_1514) ;  /* 0x0000000000588947 */ /* 0x000fec0003800000 */
[----:B------:R-:W0:Y:S01]  /*19d0*/  LDCU.64 UR4, c[0x0][0x380] ;  /* 0x00007000ff0477ac */ /* 0x000e220008000a00 */
[----:B------:R-:W-:-:S04]  /*19e0*/  IADD3 R3, P0, PT, R0, R11, RZ ;  /* 0x0000000b00037210 */ /* 0x000fc80007f1e0ff */
[----:B------:R-:W-:Y:S02]  /*19f0*/  IADD3.X R6, PT, PT, RZ, R13, RZ, P0, !PT ;  /* 0x0000000dff067210 */ /* 0x000fe400007fe4ff */
[----:B0-----:R-:W-:-:S04]  /*1a00*/  LEA R2, P0, R3, UR4, 0x2 ;  /* 0x0000000403027c11 */ /* 0x001fc8000f8010ff */
        /* <DEDUP_REMOVED lines=9> */
[----:B------:R-:W-:Y:S01]  /*1aa0*/  IADD3 R0, PT, PT, R0, 0x800, RZ ;  /* 0x0000080000007810 */ /* 0x000fe20007ffe0ff */
        /* <DEDUP_REMOVED lines=8> */
.L_x_1514:
[----:B------:R-:W-:Y:S05]  /*1b30*/  BSYNC.RECONVERGENT B2 ;  /* 0x0000000000027941 */ /* 0x000fea0003800200 */
.L_x_1513:
[----:B------:R-:W-:Y:S05]  /*1b40*/  @!P1 BRA `(.L_x_1509) ;  /* 0x00000000008c9947 */ /* 0x000fea0003800000 */
[----:B------:R-:W-:Y:S01]  /*1b50*/  ISETP.GE.U32.AND P0, PT, R7, 0x4, PT ;  /* 0x000000040700780c */ /* 0x000fe20003f06070 */
[----:B------:R-:W-:Y:S01]  /*1b60*/  BSSY.RECONVERGENT B2, `(.L_x_1515) ;  /* 0x0000012000027945 */ /* 0x000fe20003800200 */
[----:B------:R-:W-:-:S04]  /*1b70*/  LOP3.LUT R6, R4, 0x3, RZ, 0xc0, !PT ;  /* 0x0000000304067812 */ /* 0x000fc800078ec0ff */
[----:B------:R-:W-:-:S07]  /*1b80*/  ISETP.NE.AND P1, PT, R6, RZ, PT ;  /* 0x000000ff0600720c */ /* 0x000fce0003f25270 */
[----:B------:R-:W-:Y:S06]  /*1b90*/  @!P0 BRA `(.L_x_1516) ;  /* 0x0000000000388947 */ /* 0x000fec0003800000 */
[----:B------:R-:W0:Y:S01]  /*1ba0*/  LDCU.64 UR4, c[0x0][0x380] ;  /* 0x00007000ff0477ac */ /* 0x000e220008000a00 */
[----:B------:R-:W-:-:S05]  /*1bb0*/  IADD3 R3, P0, PT, R0, R11, RZ ;  /* 0x0000000b00037210 */ /* 0x000fca0007f1e0ff */
[----:B------:R-:W-:Y:S01]  /*1bc0*/  IMAD.X R4, RZ, RZ, R13, P0 ;  /* 0x000000ffff047224 */ /* 0x000fe200000e060d */
[----:B0-----:R-:W-:-:S04]  /*1bd0*/  LEA R2, P0, R3, UR4, 0x2 ;  /* 0x0000000403027c11 */ /* 0x001fc8000f8010ff */
[----:B------:R-:W-:-:S05]  /*1be0*/  LEA.HI.X R3, R3, UR5, R4, 0x2, P0 ;  /* 0x0000000503037c11 */ /* 0x000fca00080f1404 */
[----:B------:R-:W2:Y:S04]  /*1bf0*/  LDG.E R5, desc[UR6][R2.64] ;  /* 0x0000000602057981 */ /* 0x000ea8000c1e1900 */
[----:B------:R-:W3:Y:S04]  /*1c00*/  LDG.E R4, desc[UR6][R2.64+0x400] ;  /* 0x0004000602047981 */ /* 0x000ee8000c1e1900 */
[----:B------:R-:W4:Y:S04]  /*1c10*/  LDG.E R7, desc[UR6][R2.64+0x800] ;  /* 0x0008000602077981 */ /* 0x000f28000c1e1900 */
[----:B------:R-:W5:Y:S01]  /*1c20*/  LDG.E R9, desc[UR6][R2.64+0xc00] ;  /* 0x000c000602097981 */ /* 0x000f62000c1e1900 */
[----:B------:R-:W-:Y:S01]  /*1c30*/  IADD3 R0, PT, PT, R0, 0x400, RZ ;  /* 0x0000040000007810 */ /* 0x000fe20007ffe0ff */
[----:B--2---:R-:W-:-:S04]  /*1c40*/  FADD R5, R10, R5 ;  /* 0x000000050a057221 */ /* 0x004fc80000000000 */
[----:B---3--:R-:W-:-:S04]  /*1c50*/  FADD R4, R5, R4 ;  /* 0x0000000405047221 */ /* 0x008fc80000000000 */
[----:B----4-:R-:W-:-:S04]  /*1c60*/  FADD R4, R4, R7 ;  /* 0x0000000704047221 */ /* 0x010fc80000000000 */
[----:B-----5:R-:W-:-:S07]  /*1c70*/  FADD R10, R4, R9 ;  /* 0x00000009040a7221 */ /* 0x020fce0000000000 */
.L_x_1516:
[----:B------:R-:W-:Y:S05]  /*1c80*/  BSYNC.RECONVERGENT B2 ;  /* 0x0000000000027941 */ /* 0x000fea0003800200 */
.L_x_1515:
[----:B------:R-:W-:Y:S05]  /*1c90*/  @!P1 BRA `(.L_x_1509) ;  /* 0x0000000000389947 */ /* 0x000fea0003800000 */
[----:B------:R-:W0:Y:S01]  /*1ca0*/  LDCU.64 UR4, c[0x0][0x380] ;  /* 0x00007000ff0477ac */ /* 0x000e220008000a00 */
[----:B------:R-:W-:Y:S01]  /*1cb0*/  IADD3 R5, P0, PT, R0, R11, RZ ;  /* 0x0000000b00057210 */ /* 0x000fe20007f1e0ff */
[----:B------:R-:W-:-:S03]  /*1cc0*/  IMAD.MOV R0, RZ, RZ, -R6 ;  /* 0x000000ffff007224 */ /* 0x000fc600078e0a06 */
[----:B------:R-:W-:Y:S02]  /*1cd0*/  IADD3.X R4, PT, PT, RZ, R13, RZ, P0, !PT ;  /* 0x0000000dff047210 */ /* 0x000fe400007fe4ff */
[----:B0-----:R-:W-:-:S04]  /*1ce0*/  LEA R2, P1, R5, UR4, 0x2 ;  /* 0x0000000405027c11 */ /* 0x001fc8000f8210ff */
[----:B------:R-:W-:-:S09]  /*1cf0*/  LEA.HI.X R5, R5, UR5, R4, 0x2, P1 ;  /* 0x0000000505057c11 */ /* 0x000fd200088f1404 */
.L_x_1517:
[----:B------:R-:W-:-:S06]  /*1d00*/  MOV R3, R5 ;  /* 0x0000000500037202 */ /* 0x000fcc0000000f00 */
[----:B------:R0:W2:Y:S01]  /*1d10*/  LDG.E R3, desc[UR6][R2.64] ;  /* 0x0000000602037981 */ /* 0x0000a2000c1e1900 */
[----:B------:R-:W-:-:S04]  /*1d20*/  IADD3 R0, PT, PT, R0, 0x1, RZ ;  /* 0x0000000100007810 */ /* 0x000fc80007ffe0ff */
[----:B------:R-:W-:Y:S02]  /*1d30*/  ISETP.NE.AND P0, PT, R0, RZ, PT ;  /* 0x000000ff0000720c */ /* 0x000fe40003f05270 */
[----:B0-----:R-:W-:-:S05]  /*1d40*/  IADD3 R2, P1, PT, R2, 0x400, RZ ;  /* 0x0000040002027810 */ /* 0x001fca0007f3e0ff */
[----:B------:R-:W-:Y:S02]  /*1d50*/  IMAD.X R5, RZ, RZ, R5, P1 ;  /* 0x000000ffff057224 */ /* 0x000fe400008e0605 */
[----:B--2---:R-:W-:-:S04]  /*1d60*/  FADD R10, R3, R10 ;  /* 0x0000000a030a7221 */ /* 0x004fc80000000000 */
[----:B------:R-:W-:Y:S05]  /*1d70*/  @P0 BRA `(.L_x_1517) ;  /* 0xfffffffc00e00947 */ /* 0x000fea000383ffff */
.L_x_1509:
[----:B------:R-:W-:Y:S05]  /*1d80*/  BSYNC.RECONVERGENT B1 ;  /* 0x0000000000017941 */ /* 0x000fea0003800200 */
.L_x_1507:
[----:B------:R-:W0:Y:S01]  /*1d90*/  S2R R6, SR_LANEID ;  /* 0x0000000000067919 */ /* 0x000e220000000000 */
[----:B------:R-:W-:Y:S02]  /*1da0*/  MOV R3, R10 ;  /* 0x0000000a00037202 */ /* 0x000fe40000000f00 */
[----:B------:R-:W-:-:S03]  /*1db0*/  ISETP.NE.AND P5, PT, R8, RZ, PT ;  /* 0x000000ff0800720c */ /* 0x000fc60003fa5270 */
[----:B------:R-:W1:Y:S01]  /*1dc0*/  SHFL.DOWN PT, R0, R3, 0x1, 0x1f ;  /* 0x08201f0003007f89 */ /* 0x000e6200000e0000 */
[C---:B0-----:R-:W-:Y:S02]  /*1dd0*/  ISETP.GT.AND P0, PT, R6.reuse, 0x1e, PT ;  /* 0x0000001e0600780c */ /* 0x041fe40003f04270 */
[----:B------:R-:W-:-:S11]  /*1de0*/  ISETP.NE.AND P1, PT, R6, RZ, PT ;  /* 0x000000ff0600720c */ /* 0x000fd60003f25270 */
[----:B-1----:R-:W-:Y:S01]  /*1df0*/  @!P0 FADD R3, R0, R3 ;  /* 0x0000000300038221 */ /* 0x002fe20000000000 */
[----:B------:R-:W-:Y:S01]  /*1e00*/  ISETP.GT.AND P0, PT, R6, 0x1d, PT ;  /* 0x0000001d0600780c */ /* 0x000fe20003f04270 */
[----:B------:R-:W0:Y:S01]  /*1e10*/  @!P1 S2R R5, SR_CgaCtaId ;  /* 0x0000000000059919 */ /* 0x000e220000008800 */
[----:B------:R-:W-:Y:S02]  /*1e20*/  @!P1 MOV R4, 0x400 ;  /* 0x0000040000049802 */ /* 0x000fe40000000f00 */
[----:B------:R-:W-:Y:S01]  /*1e30*/  @!P1 SHF.R.U32.HI R2, RZ, 0x3, R8 ;  /* 0x00000003ff029819 */ /* 0x000fe20000011608 */
        /* <DEDUP_REMOVED lines=31> */
.L_x_1505:
[----:B------:R-:W-:Y:S05]  /*2030*/  BSYNC.RECONVERGENT B0 ;  /* 0x0000000000007941 */ /* 0x000fea0003800200 */
.L_x_1490:
[----:B------:R-:W-:Y:S05]  /*2040*/  @P5 EXIT ;  /* 0x000000000000594d */ /* 0x000fea0003800000 */
[----:B01----:R-:W0:Y:S01]  /*2050*/  LDC.64 R2, c[0x0][0x388] ;  /* 0x0000e200ff027b82 */ /* 0x003e220000000a00 */
[----:B------:R-:W2:Y:S02]  /*2060*/  LDCU UR4, c[0x0][0x39c] ;  /* 0x00007380ff0477ac */ /* 0x000ea40008000800 */
[----:B--2---:R-:W-:-:S05]  /*2070*/  FADD R5, R8, UR4 ;  /* 0x0000000408057e21 */ /* 0x004fca0008000000 */
[----:B0-----:R-:W-:Y:S01]  /*2080*/  STG.E desc[UR6][R2.64], R5 ;  /* 0x0000000502007986 */ /* 0x001fe2000c101906 */
[----:B------:R-:W-:Y:S05]  /*2090*/  EXIT ;  /* 0x000000000000794d */ /* 0x000fea0003800000 */
.L_x_1518:
        /* <DEDUP_REMOVED lines=14> */
.L_x_3744:


//--------------------- .text._ZN3cub18CUB_300001_SM_10006detail6reduce18DeviceReduceKernelINS2_10policy_hubIfjN4cuda3std3__44plusIfEEE10Policy1000EN6thrust24THRUST_300001_SM_1000_NS6detail15normal_iteratorINSD_10device_ptrIfEEEEjS9_fNS7_10__identityEEEvT0_PT3_T1_NS0_13GridEvenShareISN_EET2_T4_ --------------------------
	.section	.text._ZN3cub18CUB_300001_SM_10006detail6reduce18DeviceReduceKernelINS2_10policy_hubIfjN4cuda3std3__44plusIfEEE10Policy1000EN6thrust24THRUST_300001_SM_1000_NS6detail15normal_iteratorINSD_10device_ptrIfEEEEjS9_fNS7_10__identityEEEvT0_PT3_T1_NS0_13GridEvenShareISN_EET2_T4_,"ax",@progbits
	.align	128
        .global         _ZN3cub18CUB_300001_SM_10006detail6reduce18DeviceReduceKernelINS2_10policy_hubIfjN4cuda3std3__44plusIfEEE10Policy1000EN6thrust24THRUST_300001_SM_1000_NS6detail15normal_iteratorINSD_10device_ptrIfEEEEjS9_fNS7_10__identityEEEvT0_PT3_T1_NS0_13GridEvenShareISN_EET2_T4_
        .type           _ZN3cub18CUB_300001_SM_10006detail6reduce18DeviceReduceKernelINS2_10policy_hubIfjN4cuda3std3__44plusIfEEE10Policy1000EN6thrust24THRUST_300001_SM_1000_NS6detail15normal_iteratorINSD_10device_ptrIfEEEEjS9_fNS7_10__identityEEEvT0_PT3_T1_NS0_13GridEvenShareISN_EET2_T4_,@function
        .size           _ZN3cub18CUB_300001_SM_10006detail6reduce18DeviceReduceKernelINS2_10policy_hubIfjN4cuda3std3__44plusIfEEE10Policy1000EN6thrust24THRUST_300001_SM_1000_NS6detail15normal_iteratorINSD_10device_ptrIfEEEEjS9_fNS7_10__identityEEEvT0_PT3_T1_NS0_13GridEvenShareISN_EET2_T4_,(.L_x_3745 - _ZN3cub18CUB_300001_SM_10006detail6reduce18DeviceReduceKernelINS2_10policy_hubIfjN4cuda3std3__44plusIfEEE10Policy1000EN6thrust24THRUST_300001_SM_1000_NS6detail15normal_iteratorINSD_10device_ptrIfEEEEjS9_fNS7_10__identityEEEvT0_PT3_T1_NS0_13GridEvenShareISN_EET2_T4_)
        .other          _ZN3cub18CUB_300001_SM_10006detail6reduce18DeviceReduceKernelINS2_10policy_hubIfjN4cuda3std3__44plusIfEEE10Policy1000EN6thrust24THRUST_300001_SM_1000_NS6detail15normal_iteratorINSD_10device_ptrIfEEEEjS9_fNS7_10__identityEEEvT0_PT3_T1_NS0_13GridEvenShareISN_EET2_T4_,@"STO_CUDA_ENTRY STV_DEFAULT"
_ZN3cub18CUB_300001_SM_10006detail6reduce18DeviceReduceKernelINS2_10policy_hubIfjN4cuda3std3__44plusIfEEE10Policy1000EN6thrust24THRUST_300001_SM_1000_NS6detail15normal_iteratorINSD_10device_ptrIfEEEEjS9_fNS7_10__identityEEEvT0_PT3_T1_NS0_13GridEvenShareISN_EET2_T4_:
.text._ZN3cub18CUB_300001_SM_10006detail6reduce18DeviceReduceKernelINS2_10policy_hubIfjN4cuda3std3__44plusIfEEE10Policy1000EN6thrust24THRUST_300001_SM_1000_NS6detail15normal_iteratorINSD_10device_ptrIfEEEEjS9_fNS7_10__identityEEEvT0_PT3_T1_NS0_13GridEvenShareISN_EET2_T4_:
[----:B------:R-:W-:Y:S01]  /*0000*/  LDC R1, c[0x0][0x37c] ;  /* 0x0000df00ff017b82 */ /* 0x000fe20000000800 */
[----:B------:R-:W0:Y:S07]  /*0010*/  S2R R3, SR_CTAID.X ;  /* 0x0000000000037919 */ /* 0x000e2e0000002500 */
[----:B------:R-:W1:Y:S01]  /*0020*/  LDC.64 R6, c[0x0][0x3a8] ;  /* 0x0000ea00ff067b82 */ /* 0x000e620000000a00 */
[----:B------:R-:W2:Y:S01]  /*0030*/  LDCU.64 UR6, c[0x0][0x358] ;  /* 0x00006b00ff0677ac */ /* 0x000ea20008000a00 */
[----:B------:R-:W-:Y:S01]  /*0040*/  BSSY.RECONVERGENT B0, `(.L_x_1519) ;  /* 0x000027a000007945 */ /* 0x000fe20003800200 */
[----:B-1----:R-:W-:Y:S01]  /*0050*/  SHF.L.U32 R13, R7, 0xd, RZ ;  /* 0x0000000d070d7819 */ /* 0x002fe200000006ff */
[----:B0-----:R-:W-:-:S05]  /*0060*/  IMAD R0, R3, -0x2000, R6 ;  /* 0xffffe00003007824 */ /* 0x001fca00078e0206 */
[----:B------:R-:W-:-:S13]  /*0070*/  ISETP.GT.U32.AND P0, PT, R0, 0x1fff, PT ;  /* 0x00001fff0000780c */ /* 0x000fda0003f04070 */
[----:B--2---:R-:W-:Y:S05]  /*0080*/  @P0 BRA `(.L_x_1520) ;  /* 0x0000001000d40947 */ /* 0x004fea0003800000 */
[----:B------:R-:W0:Y:S01]  /*0090*/  S2R R2, SR_TID.X ;  /* 0x0000000000027919 */ /* 0x000e220000002100 */
[----:B------:R-:W-:Y:S01]  /*00a0*/  BSSY.RECONVERGENT B1, `(.L_x_1521) ;  /* 0x000000a000017945 */ /* 0x000fe20003800200 */
[----:B------:R-:W-:Y:S01]  /*00b0*/  HFMA2 R15, -RZ, RZ, 0, 0 ;  /* 0x00000000ff0f7431 */ /* 0x000fe200000001ff */
[----:B0-----:R-:W-:Y:S02]  /*00c0*/  ISETP.GE.U32.AND P0, PT, R2, R0, PT ;  /* 0x000000000200720c */ /* 0x001fe40003f06070 */
[----:B------:R-:W-:-:S11]  /*00d0*/  MOV R4, R2 ;  /* 0x0000000200047202 */ /* 0x000fd60000000f00 */
[----:B------:R-:W-:Y:S05]  /*00e0*/  @P0 BRA `(.L_x_1522) ;  /* 0x0000000000140947 */ /* 0x000fea0003800000 */
[----:B------:R-:W0:Y:S01]  /*00f0*/  LDC.64 R8, c[0x0][0x380] ;  /* 0x0000e000ff087b82 */ /* 0x000e220000000a00 */
[----:B------:R-:W-:-:S05]  /*0100*/  LEA R5, R3, R2, 0xd ;  /* 0x0000000203057211 */ /* 0x000fca00078e68ff */
[----:B0-----:R-:W-:-:S05]  /*0110*/  IMAD.WIDE.U32 R8, R5, 0x4, R8 ;  /* 0x0000000405087825 */ /* 0x001fca00078e0008 */
[----:B------:R0:W5:Y:S01]  /*0120*/  LDG.E R15, desc[UR6][R8.64] ;  /* 0x00000006080f7981 */ /* 0x000162000c1e1900 */
[----:B------:R-:W-:-:S07]  /*0130*/  IADD3 R4, PT, PT, R2, 0x200, RZ ;  /* 0x0000020002047810 */ /* 0x000fce0007ffe0ff */
.L_x_1522:
[----:B------:R-:W-:Y:S05]  /*0140*/  BSYNC.RECONVERGENT B1 ;  /* 0x0000000000017941 */ /* 0x000fea0003800200 */
.L_x_1521:
[----:B------:R-:W-:Y:S01]  /*0150*/  ISETP.GE.U32.AND P0, PT, R4, R0, PT ;  /* 0x000000000400720c */ /* 0x000fe20003f06070 */
[----:B------:R-:W-:-:S12]  /*0160*/  BSSY.RECONVERGENT B1, `(.L_x_1523) ;  /* 0x00000a5000017945 */ /* 0x000fd80003800200 */
[----:B------:R-:W-:Y:S05]  /*0170*/  @P0 BRA `(.L_x_1524) ;  /* 0x00000008008c0947 */ /* 0x000fea0003800000 */
[----:B------:R-:W-:Y:S01]  /*0180*/  LOP3.LUT R5, RZ, R4, RZ, 0x33, !PT ;  /* 0x00000004ff057212 */ /* 0x000fe200078e33ff */
[----:B------:R-:W-:Y:S03]  /*0190*/  BSSY.RECONVERGENT B2, `(.L_x_1525) ;  /* 0x0000053000027945 */ /* 0x000fe60003800200 */
[----:B------:R-:W-:-:S05]  /*01a0*/  IADD3 R6, PT, PT, R5, R6, RZ ;  /* 0x0000000605067210 */ /* 0x000fca0007ffe0ff */
[----:B------:R-:W-:-:S05]  /*01b0*/  IMAD R6, R3, -0x2000, R6 ;  /* 0xffffe00003067824 */ /* 0x000fca00078e0206 */
[C---:B------:R-:W-:Y:S02]  /*01c0*/  ISETP.GE.U32.AND P0, PT, R6.reuse, 0x1e00, PT ;  /* 0x00001e000600780c */ /* 0x040fe40003f06070 */
[----:B------:R-:W-:-:S04]  /*01d0*/  LEA.HI R5, R6, 0x1, RZ, 0x17 ;  /* 0x0000000106057811 */ /* 0x000fc800078fb8ff */
[----:B------:R-:W-:-:S07]  /*01e0*/  LOP3.LUT R6, R5, 0xf, RZ, 0xc0, !PT ;  /* 0x0000000f05067812 */ /* 0x000fce00078ec0ff */
[----:B------:R-:W-:Y:S05]  /*01f0*/  @!P0 BRA `(.L_x_1526) ;  /* 0x0000000400308947 */ /* 0x000fea0003800000 */
[----:B------:R-:W-:Y:S01]  /*0200*/  LOP3.LUT R10, R5, 0xfffff0, RZ, 0xc0, !PT ;  /* 0x00fffff0050a7812 */ /* 0x000fe200078ec0ff */
[----:B------:R-:W-:Y:S01]  /*0210*/  BSSY.RECONVERGENT B3, `(.L_x_1527) ;  /* 0x0000049000037945 */ /* 0x000fe20003800200 */
[----:B0-----:R-:W-:Y:S02]  /*0220*/  LOP3.LUT R9, R4, 0x1000, RZ, 0xfc, !PT ;  /* 0x0000100004097812 */ /* 0x001fe400078efcff */
[----:B------:R-:W-:Y:S02]  /*0230*/  LEA R4, R3, R4, 0xd ;  /* 0x0000000403047211 */ /* 0x000fe400078e68ff */
[----:B------:R-:W-:-:S07]  /*0240*/  IADD3 R10, PT, PT, -R10, RZ, RZ ;  /* 0x000000ff0a0a7210 */ /* 0x000fce0007ffe1ff */
.L_x_1528:
[----:B------:R-:W0:Y:S02]  /*0250*/  LDC.64 R12, c[0x0][0x380] ;  /* 0x0000e000ff0c7b82 */ /* 0x000e240000000a00 */
[----:B0-----:R-:W-:-:S05]  /*0260*/  IMAD.WIDE.U32 R22, R4, 0x4, R12 ;  /* 0x0000000404167825 */ /* 0x001fca00078e000c */
[----:B------:R0:W2:Y:S01]  /*0270*/  LDG.E R8, desc[UR6][R22.64] ;  /* 0x0000000616087981 */ /* 0x0000a2000c1e1900 */
[C---:B------:R-:W-:Y:S02]  /*0280*/  IADD3 R25, PT, PT, R4.reuse, 0x200, RZ ;  /* 0x0000020004197810 */ /* 0x040fe40007ffe0ff */
[C---:B------:R-:W-:Y:S02]  /*0290*/  IADD3 R21, PT, PT, R4.reuse, 0x400, RZ ;  /* 0x0000040004157810 */ /* 0x040fe40007ffe0ff */
[C---:B------:R-:W-:Y:S01]  /*02a0*/  IADD3 R17, PT, PT, R4.reuse, 0x600, RZ ;  /* 0x0000060004117810 */ /* 0x040fe20007ffe0ff */
[----:B------:R-:W-:Y:S01]  /*02b0*/  IMAD.WIDE.U32 R24, R25, 0x4, R12 ;  /* 0x0000000419187825 */ /* 0x000fe200078e000c */
[----:B------:R-:W-:-:S03]  /*02c0*/  IADD3 R19, PT, PT, R4, 0x800, RZ ;  /* 0x0000080004137810 */ /* 0x000fc60007ffe0ff */
[--C-:B------:R-:W-:Y:S01]  /*02d0*/  IMAD.WIDE.U32 R20, R21, 0x4, R12.reuse ;  /* 0x0000000415147825 */ /* 0x100fe200078e000c */
[----:B------:R-:W3:Y:S01]  /*02e0*/  LDG.E R7, desc[UR6][R24.64] ;  /* 0x0000000618077981 */ /* 0x000ee2000c1e1900 */
[C---:B------:R-:W-:Y:S02]  /*02f0*/  IADD3 R11, PT, PT, R4.reuse, 0xa00, RZ ;  /* 0x00000a00040b7810 */ /* 0x040fe40007ffe0ff */
[--C-:B------:R-:W-:Y:S01]  /*0300*/  IMAD.WIDE.U32 R16, R17, 0x4, R12.reuse ;  /* 0x0000000411107825 */ /* 0x100fe200078e000c */
[----:B------:R1:W4:Y:S01]  /*0310*/  LDG.E R29, desc[UR6][R20.64] ;  /* 0x00000006141d7981 */ /* 0x000322000c1e1900 */
[C---:B------:R-:W-:Y:S02]  /*0320*/  IADD3 R14, PT, PT, R4.reuse, 0xc00, RZ ;  /* 0x00000c00040e7810 */ /* 0x040fe40007ffe0ff */
[--C-:B------:R-:W-:Y:S01]  /*0330*/  IMAD.WIDE.U32 R18, R19, 0x4, R12.reuse ;  /* 0x0000000413127825 */ /* 0x100fe200078e000c */
[----:B------:R1:W4:Y:S03]  /*0340*/  LDG.E R28, desc[UR6][R16.64] ;  /* 0x00000006101c7981 */ /* 0x000326000c1e1900 */
[----:B0-----:R-:W-:Y:S01]  /*0350*/  IMAD.WIDE.U32 R22, R11, 0x4, R12 ;  /* 0x000000040b167825 */ /* 0x001fe200078e000c */
[----:B------:R-:W4:Y:S01]  /*0360*/  LDG.E R27, desc[UR6][R18.64] ;  /* 0x00000006121b7981 */ /* 0x000f22000c1e1900 */
[----:B------:R-:W-:-:S02]  /*0370*/  IADD3 R11, PT, PT, R4, 0xe00, RZ ;  /* 0x00000e00040b7810 */ /* 0x000fc40007ffe0ff */
[--C-:B-1----:R-:W-:Y:S01]  /*0380*/  IMAD.WIDE.U32 R20, R14, 0x4, R12.reuse ;  /* 0x000000040e147825 */ /* 0x102fe200078e000c */
[----:B------:R0:W4:Y:S01]  /*0390*/  LDG.E R26, desc[UR6][R22.64] ;  /* 0x00000006161a7981 */ /* 0x000122000c1e1900 */
[C---:B------:R-:W-:Y:S02]  /*03a0*/  IADD3 R14, PT, PT, R4.reuse, 0x1000, RZ ;  /* 0x00001000040e7810 */ /* 0x040fe40007ffe0ff */
[C---:B------:R-:W-:Y:S01]  /*03b0*/  IADD3 R24, PT, PT, R4.reuse, 0x1200, RZ ;  /* 0x0000120004187810 */ /* 0x040fe20007ffe0ff */
[--C-:B------:R-:W-:Y:S01]  /*03c0*/  IMAD.WIDE.U32 R16, R11, 0x4, R12.reuse ;  /* 0x000000040b107825 */ /* 0x100fe200078e000c */
[----:B------:R1:W4:Y:S01]  /*03d0*/  LDG.E R25, desc[UR6][R20.64] ;  /* 0x0000000614197981 */ /* 0x000322000c1e1900 */
[----:B------:R-:W-:Y:S02]  /*03e0*/  IADD3 R11, PT, PT, R4, 0x1400, RZ ;  /* 0x00001400040b7810 */ /* 0x000fe40007ffe0ff */
[--C-:B0-----:R-:W-:Y:S02]  /*03f0*/  IMAD.WIDE.U32 R22, R24, 0x4, R12.reuse ;  /* 0x0000000418167825 */ /* 0x101fe400078e000c */
[----:B------:R0:W4:Y:S02]  /*0400*/  LDG.E R24, desc[UR6][R16.64] ;  /* 0x0000000610187981 */ /* 0x000124000c1e1900 */
[--C-:B-1----:R-:W-:Y:S01]  /*0410*/  IMAD.WIDE.U32 R20, R14, 0x4, R12.reuse ;  /* 0x000000040e147825 */ /* 0x102fe200078e000c */
[C---:B------:R-:W-:Y:S01]  /*0420*/  IADD3 R14, PT, PT, R4.reuse, 0x1600, RZ ;  /* 0x00001600040e7810 */ /* 0x040fe20007ffe0ff */
[----:B------:R1:W4:Y:S04]  /*0430*/  LDG.E R18, desc[UR6][R22.64] ;  /* 0x0000000616127981 */ /* 0x000328000c1e1900 */
[----:B------:R1:W4:Y:S01]  /*0440*/  LDG.E R19, desc[UR6][R20.64] ;  /* 0x0000000614137981 */ /* 0x000322000c1e1900 */
[----:B0-----:R-:W-:Y:S01]  /*0450*/  IMAD.WIDE.U32 R16, R11, 0x4, R12 ;  /* 0x000000040b107825 */ /* 0x001fe200078e000c */
[----:B-1----:R-:W-:-:S04]  /*0460*/  IADD3 R23, PT, PT, R4, 0x1800, RZ ;  /* 0x0000180004177810 */ /* 0x002fc80007ffe0ff */
[----:B------:R0:W4:Y:S01]  /*0470*/  LDG.E R11, desc[UR6][R16.64] ;  /* 0x00000006100b7981 */ /* 0x000122000c1e1900 */
[C---:B------:R-:W-:Y:S01]  /*0480*/  IADD3 R21, PT, PT, R4.reuse, 0x1a00, RZ ;  /* 0x00001a0004157810 */ /* 0x040fe20007ffe0ff */
[----:B0-----:R-:W-:Y:S01]  /*0490*/  IMAD.WIDE.U32 R16, R23, 0x4, R12 ;  /* 0x0000000417107825 */ /* 0x001fe200078e000c */
[----:B------:R-:W-:-:S03]  /*04a0*/  IADD3 R23, PT, PT, R4, 0x1c00, RZ ;  /* 0x00001c0004177810 */ /* 0x000fc60007ffe0ff */
[--C-:B------:R-:W-:Y:S02]  /*04b0*/  IMAD.WIDE.U32 R20, R21, 0x4, R12.reuse ;  /* 0x0000000415147825 */ /* 0x100fe400078e000c */
[----:B------:R-:W4:Y:S02]  /*04c0*/  LDG.E R16, desc[UR6][R16.64] ;  /* 0x0000000610107981 */ /* 0x000f24000c1e1900 */
[----:B------:R-:W-:Y:S02]  /*04d0*/  IMAD.WIDE.U32 R22, R23, 0x4, R12 ;  /* 0x0000000417167825 */ /* 0x000fe400078e000c */
[----:B------:R-:W4:Y:S04]  /*04e0*/  LDG.E R20, desc[UR6][R20.64] ;  /* 0x0000000614147981 */ /* 0x000f28000c1e1900 */
[----:B------:R-:W4:Y:S01]  /*04f0*/  LDG.E R22, desc[UR6][R22.64] ;  /* 0x0000000616167981 */ /* 0x000f22000c1e1900 */
[----:B--2--5:R-:W-:Y:S01]  /*0500*/  FADD R8, R8, R15 ;  /* 0x0000000f08087221 */ /* 0x024fe20000000000 */
[----:B------:R-:W-:-:S06]  /*0510*/  IMAD.WIDE.U32 R14, R14, 0x4, R12 ;  /* 0x000000040e0e7825 */ /* 0x000fcc00078e000c */
[----:B------:R0:W2:Y:S02]  /*0520*/  LDG.E R14, desc[UR6][R14.64] ;  /* 0x000000060e0e7981 */ /* 0x0000a4000c1e1900 */
[----:B0-----:R-:W-:-:S05]  /*0530*/  IADD3 R15, PT, PT, R4, 0x1e00, RZ ;  /* 0x00001e00040f7810 */ /* 0x001fca0007ffe0ff */
[----:B------:R-:W-:-:S06]  /*0540*/  IMAD.WIDE.U32 R12, R15, 0x4, R12 ;  /* 0x000000040f0c7825 */ /* 0x000fcc00078e000c */
[----:B------:R-:W2:Y:S01]  /*0550*/  LDG.E R12, desc[UR6][R12.64] ;  /* 0x000000060c0c7981 */ /* 0x000ea2000c1e1900 */
        /* <DEDUP_REMOVED lines=8> */
[----:B------:R-:W-:Y:S01]  /*05e0*/  FADD R18, R19, R18 ;  /* 0x0000001213127221 */ /* 0x000fe20000000000 */
[----:B------:R-:W-:-:S03]  /*05f0*/  IADD3 R10, PT, PT, R10, 0x10, RZ ;  /* 0x000000100a0a7810 */ /* 0x000fc60007ffe0ff */
[----:B------:R-:W-:Y:S01]  /*0600*/  FADD R11, R18, R11 ;  /* 0x0000000b120b7221 */ /* 0x000fe20000000000 */
[----:B------:R-:W-:Y:S02]  /*0610*/  ISETP.NE.AND P0, PT, R10, RZ, PT ;  /* 0x000000ff0a00720c */ /* 0x000fe40003f05270 */
[----:B------:R-:W-:Y:S02]  /*0620*/  IADD3 R9, PT, PT, R9, 0x2000, RZ ;  /* 0x0000200009097810 */ /* 0x000fe40007ffe0ff */
[----:B------:R-:W-:Y:S01]  /*0630*/  IADD3 R4, PT, PT, R4, 0x2000, RZ ;  /* 0x0000200004047810 */ /* 0x000fe20007ffe0ff */
[----:B--2---:R-:W-:-:S04]  /*0640*/  FADD R11, R11, R14 ;  /* 0x0000000e0b0b7221 */ /* 0x004fc80000000000 */
[----:B------:R-:W-:-:S04]  /*0650*/  FADD R11, R11, R16 ;  /* 0x000000100b0b7221 */ /* 0x000fc80000000000 */
[----:B------:R-:W-:-:S04]  /*0660*/  FADD R11, R11, R20 ;  /* 0x000000140b0b7221 */ /* 0x000fc80000000000 */
[----:B------:R-:W-:-:S04]  /*0670*/  FADD R11, R11, R22 ;  /* 0x000000160b0b7221 */ /* 0x000fc80000000000 */
[----:B------:R-:W-:Y:S01]  /*0680*/  FADD R15, R11, R12 ;  /* 0x0000000c0b0f7221 */ /* 0x000fe20000000000 */
[----:B------:R-:W-:Y:S06]  /*0690*/  @P0 BRA `(.L_x_1528) ;  /* 0xfffffff800ec0947 */ /* 0x000fec000383ffff */
[----:B------:R-:W-:Y:S05]  /*06a0*/  BSYNC.RECONVERGENT B3 ;  /* 0x0000000000037941 */ /* 0x000fea0003800200 */
.L_x_1527:
[----:B------:R-:W-:-:S07]  /*06b0*/  IADD3 R4, PT, PT, R9, -0x1000, RZ ;  /* 0xfffff00009047810 */ /* 0x000fce0007ffe0ff */
.L_x_1526:
[----:B------:R-:W-:Y:S05]  /*06c0*/  BSYNC.RECONVERGENT B2 ;  /* 0x0000000000027941 */ /* 0x000fea0003800200 */
.L_x_1525:
[----:B------:R-:W-:-:S13]  /*06d0*/  ISETP.NE.AND P0, PT, R6, RZ, PT ;  /* 0x000000ff0600720c */ /* 0x000fda0003f05270 */
[----:B------:R-:W-:Y:S05]  /*06e0*/  @!P0 BRA `(.L_x_1524) ;  /* 0x0000000400308947 */ /* 0x000fea0003800000 */
[----:B------:R-:W-:Y:S01]  /*06f0*/  ISETP.GE.U32.AND P0, PT, R6, 0x8, PT ;  /* 0x000000080600780c */ /* 0x000fe20003f06070 */
[----:B------:R-:W-:Y:S01]  /*0700*/  BSSY.RECONVERGENT B2, `(.L_x_1529) ;  /* 0x0000026000027945 */ /* 0x000fe20003800200 */
[----:B------:R-:W-:-:S04]  /*0710*/  LOP3.LUT R22, R5, 0x7, RZ, 0xc0, !PT ;  /* 0x0000000705167812 */ /* 0x000fc800078ec0ff */
[----:B------:R-:W-:-:S07]  /*0720*/  ISETP.NE.AND P1, PT, R22, RZ, PT ;  /* 0x000000ff1600720c */ /* 0x000fce0003f25270 */
[----:B------:R-:W-:Y:S06]  /*0730*/  @!P0 BRA `(.L_x_1530) ;  /* 0x0000000000888947 */ /* 0x000fec0003800000 */
[----:B------:R-:W1:Y:S01]  /*0740*/  LDC.64 R6, c[0x0][0x380] ;  /* 0x0000e000ff067b82 */ /* 0x000e620000000a00 */
[----:B------:R-:W-:-:S04]  /*0750*/  LEA R19, R3, R4, 0xd ;  /* 0x0000000403137211 */ /* 0x000fc800078e68ff */
[C---:B------:R-:W-:Y:S02]  /*0760*/  IADD3 R17, PT, PT, R19.reuse, 0x200, RZ ;  /* 0x0000020013117810 */ /* 0x040fe40007ffe0ff */
[C---:B------:R-:W-:Y:S02]  /*0770*/  IADD3 R21, PT, PT, R19.reuse, 0x400, RZ ;  /* 0x0000040013157810 */ /* 0x040fe40007ffe0ff */
[C---:B------:R-:W-:Y:S02]  /*0780*/  IADD3 R13, PT, PT, R19.reuse, 0x600, RZ ;  /* 0x00000600130d7810 */ /* 0x040fe40007ffe0ff */
[C---:B0-----:R-:W-:Y:S01]  /*0790*/  IADD3 R9, PT, PT, R19.reuse, 0x800, RZ ;  /* 0x0000080013097810 */ /* 0x041fe20007ffe0ff */
[----:B-1----:R-:W-:-:S04]  /*07a0*/  IMAD.WIDE.U32 R10, R19, 0x4, R6 ;  /* 0x00000004130a7825 */ /* 0x002fc800078e0006 */
[--C-:B------:R-:W-:Y:S01]  /*07b0*/  IMAD.WIDE.U32 R16, R17, 0x4, R6.reuse ;  /* 0x0000000411107825 */ /* 0x100fe200078e0006 */
[----:B------:R0:W2:Y:S03]  /*07c0*/  LDG.E R14, desc[UR6][R10.64] ;  /* 0x000000060a0e7981 */ /* 0x0000a6000c1e1900 */
[--C-:B------:R-:W-:Y:S01]  /*07d0*/  IMAD.WIDE.U32 R20, R21, 0x4, R6.reuse ;  /* 0x0000000415147825 */ /* 0x100fe200078e0006 */
[----:B------:R1:W3:Y:S03]  /*07e0*/  LDG.E R18, desc[UR6][R16.64] ;  /* 0x0000000610127981 */ /* 0x0002e6000c1e1900 */
[--C-:B------:R-:W-:Y:S01]  /*07f0*/  IMAD.WIDE.U32 R12, R13, 0x4, R6.reuse ;  /* 0x000000040d0c7825 */ /* 0x100fe200078e0006 */
[----:B------:R-:W-:Y:S01]  /*0800*/  IADD3 R23, PT, PT, R19, 0xa00, RZ ;  /* 0x00000a0013177810 */ /* 0x000fe20007ffe0ff */
[----:B------:R-:W4:Y:S02]  /*0810*/  LDG.E R20, desc[UR6][R20.64] ;  /* 0x0000000614147981 */ /* 0x000f24000c1e1900 */
[--C-:B------:R-:W-:Y:S01]  /*0820*/  IMAD.WIDE.U32 R8, R9, 0x4, R6.reuse ;  /* 0x0000000409087825 */ /* 0x100fe200078e0006 */
[----:B------:R-:W-:Y:S01]  /*0830*/  IADD3 R25, PT, PT, R19, 0xc00, RZ ;  /* 0x00000c0013197810 */ /* 0x000fe20007ffe0ff */
[----:B------:R-:W4:Y:S02]  /*0840*/  LDG.E R12, desc[UR6][R12.64] ;  /* 0x000000060c0c7981 */ /* 0x000f24000c1e1900 */
[--C-:B0-----:R-:W-:Y:S01]  /*0850*/  IMAD.WIDE.U32 R10, R23, 0x4, R6.reuse ;  /* 0x00000004170a7825 */ /* 0x101fe200078e0006 */
[----:B------:R-:W-:Y:S01]  /*0860*/  IADD3 R19, PT, PT, R19, 0xe00, RZ ;  /* 0x00000e0013137810 */ /* 0x000fe20007ffe0ff */
[----:B------:R-:W4:Y:S02]  /*0870*/  LDG.E R8, desc[UR6][R8.64] ;  /* 0x0000000608087981 */ /* 0x000f24000c1e1900 */
[----:B-1----:R-:W-:-:S02]  /*0880*/  IMAD.WIDE.U32 R16, R25, 0x4, R6 ;  /* 0x0000000419107825 */ /* 0x002fc400078e0006 */
[----:B------:R-:W4:Y:S02]  /*0890*/  LDG.E R11, desc[UR6][R10.64] ;  /* 0x000000060a0b7981 */ /* 0x000f24000c1e1900 */
[----:B------:R-:W-:Y:S02]  /*08a0*/  IMAD.WIDE.U32 R6, R19, 0x4, R6 ;  /* 0x0000000413067825 */ /* 0x000fe400078e0006 */
[----:B------:R-:W4:Y:S04]  /*08b0*/  LDG.E R17, desc[UR6][R16.64] ;  /* 0x0000000610117981 */ /* 0x000f28000c1e1900 */
[----:B------:R-:W4:Y:S01]  /*08c0*/  LDG.E R7, desc[UR6][R6.64] ;  /* 0x0000000606077981 */ /* 0x000f22000c1e1900 */
[----:B------:R-:W-:Y:S01]  /*08d0*/  IADD3 R4, PT, PT, R4, 0x1000, RZ ;  /* 0x0000100004047810 */ /* 0x000fe20007ffe0ff */
        /* <DEDUP_REMOVED lines=8> */
.L_x_1530:
[----:B------:R-:W-:Y:S05]  /*0960*/  BSYNC.RECONVERGENT B2 ;  /* 0x0000000000027941 */ /* 0x000fea0003800200 */
.L_x_1529:
[----:B------:R-:W-:Y:S05]  /*0970*/  @!P1 BRA `(.L_x_1524) ;  /* 0x00000000008c9947 */ /* 0x000fea0003800000 */
[----:B------:R-:W-:Y:S01]  /*0980*/  ISETP.GE.U32.AND P0, PT, R22, 0x4, PT ;  /* 0x000000041600780c */ /* 0x000fe20003f06070 */
[----:B------:R-:W-:Y:S01]  /*0990*/  BSSY.RECONVERGENT B2, `(.L_x_1531) ;  /* 0x0000016000027945 */ /* 0x000fe20003800200 */
[----:B------:R-:W-:-:S04]  /*09a0*/  LOP3.LUT R5, R5, 0x3, RZ, 0xc0, !PT ;  /* 0x0000000305057812 */ /* 0x000fc800078ec0ff */
[----:B------:R-:W-:-:S07]  /*09b0*/  ISETP.NE.AND P1, PT, R5, RZ, PT ;  /* 0x000000ff0500720c */ /* 0x000fce0003f25270 */
[----:B------:R-:W-:Y:S06]  /*09c0*/  @!P0 BRA `(.L_x_1532) ;  /* 0x0000000000488947 */ /* 0x000fec0003800000 */
[----:B------:R-:W0:Y:S01]  /*09d0*/  LDC.64 R6, c[0x0][0x380] ;  /* 0x0000e000ff067b82 */ /* 0x000e220000000a00 */
[----:B------:R-:W-:-:S04]  /*09e0*/  LEA R13, R3, R4, 0xd ;  /* 0x00000004030d7211 */ /* 0x000fc800078e68ff */
[C---:B------:R-:W-:Y:S02]  /*09f0*/  IADD3 R11, PT, PT, R13.reuse, 0x200, RZ ;  /* 0x000002000d0b7810 */ /* 0x040fe40007ffe0ff */
[C---:B------:R-:W-:Y:S02]  /*0a00*/  IADD3 R17, PT, PT, R13.reuse, 0x400, RZ ;  /* 0x000004000d117810 */ /* 0x040fe40007ffe0ff */
[C---:B------:R-:W-:Y:S01]  /*0a10*/  IADD3 R19, PT, PT, R13.reuse, 0x600, RZ ;  /* 0x000006000d137810 */ /* 0x040fe20007ffe0ff */
[----:B0-----:R-:W-:-:S04]  /*0a20*/  IMAD.WIDE.U32 R8, R13, 0x4, R6 ;  /* 0x000000040d087825 */ /* 0x001fc800078e0006 */
[--C-:B------:R-:W-:Y:S02]  /*0a30*/  IMAD.WIDE.U32 R10, R11, 0x4, R6.reuse ;  /* 0x000000040b0a7825 */ /* 0x100fe400078e0006 */
[----:B------:R-:W2:Y:S02]  /*0a40*/  LDG.E R8, desc[UR6][R8.64] ;  /* 0x0000000608087981 */ /* 0x000ea4000c1e1900 */
[--C-:B------:R-:W-:Y:S02]  /*0a50*/  IMAD.WIDE.U32 R12, R17, 0x4, R6.reuse ;  /* 0x00000004110c7825 */ /* 0x100fe400078e0006 */
[----:B------:R-:W3:Y:S02]  /*0a60*/  LDG.E R10, desc[UR6][R10.64] ;  /* 0x000000060a0a7981 */ /* 0x000ee4000c1e1900 */
[----:B------:R-:W-:Y:S02]  /*0a70*/  IMAD.WIDE.U32 R6, R19, 0x4, R6 ;  /* 0x0000000413067825 */ /* 0x000fe400078e0006 */
[----:B------:R-:W4:Y:S04]  /*0a80*/  LDG.E R12, desc[UR6][R12.64] ;  /* 0x000000060c0c7981 */ /* 0x000f28000c1e1900 */
[----:B------:R-:W4:Y:S01]  /*0a90*/  LDG.E R6, desc[UR6][R6.64] ;  /* 0x0000000606067981 */ /* 0x000f22000c1e1900 */
[----:B------:R-:W-:Y:S01]  /*0aa0*/  IADD3 R4, PT, PT, R4, 0x800, RZ ;  /* 0x0000080004047810 */ /* 0x000fe20007ffe0ff */
[----:B--2--5:R-:W-:-:S04]  /*0ab0*/  FADD R15, R15, R8 ;  /* 0x000000080f0f7221 */ /* 0x024fc80000000000 */
[----:B---3--:R-:W-:-:S04]  /*0ac0*/  FADD R15, R15, R10 ;  /* 0x0000000a0f0f7221 */ /* 0x008fc80000000000 */
[----:B----4-:R-:W-:-:S04]  /*0ad0*/  FADD R15, R15, R12 ;  /* 0x0000000c0f0f7221 */ /* 0x010fc80000000000 */
[----:B------:R-:W-:-:S07]  /*0ae0*/  FADD R15, R15, R6 ;  /* 0x000000060f0f7221 */ /* 0x000fce0000000000 */
.L_x_1532:
[----:B------:R-:W-:Y:S05]  /*0af0*/  BSYNC.RECONVERGENT B2 ;  /* 0x0000000000027941 */ /* 0x000fea0003800200 */
.L_x_1531:
[----:B------:R-:W-:Y:S05]  /*0b00*/  @!P1 BRA `(.L_x_1524) ;  /* 0x0000000000289947 */ /* 0x000fea0003800000 */
[----:B------:R-:W1:Y:S01]  /*0b10*/  LDC.64 R6, c[0x0][0x380] ;  /* 0x0000e000ff067b82 */ /* 0x000e620000000a00 */
[----:B0-----:R-:W-:Y:S02]  /*0b20*/  LEA R9, R3, R4, 0xd ;  /* 0x0000000403097211 */ /* 0x001fe400078e68ff */
[----:B------:R-:W-:-:S07]  /*0b30*/  IADD3 R8, PT, PT, -R5, RZ, RZ ;  /* 0x000000ff05087210 */ /* 0x000fce0007ffe1ff */
.L_x_1533:
[----:B-1----:R-:W-:-:S06]  /*0b40*/  IMAD.WIDE.U32 R4, R9, 0x4, R6 ;  /* 0x0000000409047825 */ /* 0x002fcc00078e0006 */
[----:B------:R-:W2:Y:S01]  /*0b50*/  LDG.E R4, desc[UR6][R4.64] ;  /* 0x0000000604047981 */ /* 0x000ea2000c1e1900 */
[----:B------:R-:W-:Y:S02]  /*0b60*/  IADD3 R8, PT, PT, R8, 0x1, RZ ;  /* 0x0000000108087810 */ /* 0x000fe40007ffe0ff */
[----:B------:R-:W-:Y:S02]  /*0b70*/  IADD3 R9, PT, PT, R9, 0x200, RZ ;  /* 0x0000020009097810 */ /* 0x000fe40007ffe0ff */
[----:B------:R-:W-:Y:S01]  /*0b80*/  ISETP.NE.AND P0, PT, R8, RZ, PT ;  /* 0x000000ff0800720c */ /* 0x000fe20003f05270 */
[----:B--2--5:R-:W-:-:S12]  /*0b90*/  FADD R15, R4, R15 ;  /* 0x0000000f040f7221 */ /* 0x024fd80000000000 */
[----:B------:R-:W-:Y:S05]  /*0ba0*/  @P0 BRA `(.L_x_1533) ;  /* 0xfffffffc00e40947 */ /* 0x000fea000383ffff */
.L_x_1524:
[----:B------:R-:W-:Y:S05]  /*0bb0*/  BSYNC.RECONVERGENT B1 ;  /* 0x0000000000017941 */ /* 0x000fea0003800200 */
.L_x_1523:
[----:B------:R-:W-:-:S13]  /*0bc0*/  ISETP.GE.U32.AND P0, PT, R0, 0x200, PT ;  /* 0x000002000000780c */ /* 0x000fda0003f06070 */
[----:B------:R-:W-:Y:S05]  /*0bd0*/  @!P0 BRA `(.L_x_1534) ;  /* 0x0000000000d08947 */ /* 0x000fea0003800000 */
[----:B0-----:R-:W0:Y:S01]  /*0be0*/  S2R R8, SR_LANEID ;  /* 0x0000000000087919 */ /* 0x001e220000000000 */
[----:B-----5:R-:W1:Y:S02]  /*0bf0*/  SHFL.DOWN PT, R0, R15, 0x1, 0x1f ;  /* 0x08201f000f007f89 */ /* 0x020e6400000e0000 */
[----:B-1----:R-:W-:Y:S01]  /*0c00*/  FADD R0, R0, R15 ;  /* 0x0000000f00007221 */ /* 0x002fe20000000000 */
[C---:B0-----:R-:W-:Y:S02]  /*0c10*/  ISETP.GT.AND P0, PT, R8.reuse, 0x1e, PT ;  /* 0x0000001e0800780c */ /* 0x041fe40003f04270 */
[C---:B------:R-:W-:Y:S02]  /*0c20*/  ISETP.NE.AND P1, PT, R8.reuse, RZ, PT ;  /* 0x000000ff0800720c */ /* 0x040fe40003f25270 */
[----:B------:R-:W-:Y:S02]  /*0c30*/  FSEL R0, R15, R0, P0 ;  /* 0x000000000f007208 */ /* 0x000fe40000000000 */
[----:B------:R-:W-:-:S03]  /*0c40*/  ISETP.GT.AND P0, PT, R8, 0x1d, PT ;  /* 0x0000001d0800780c */ /* 0x000fc60003f04270 */
[----:B------:R-:W0:Y:S06]  /*0c50*/  SHFL.DOWN PT, R5, R0, 0x2, 0x1f ;  /* 0x08401f0000057f89 */ /* 0x000e2c00000e0000 */
[----:B------:R-:W1:Y:S01]  /*0c60*/  @!P1 S2R R7, SR_CgaCtaId ;  /* 0x0000000000079919 */ /* 0x000e620000008800 */
[----:B------:R-:W-:Y:S02]  /*0c70*/  @!P1 MOV R6, 0x400 ;  /* 0x0000040000069802 */ /* 0x000fe40000000f00 */
[----:B------:R-:W-:-:S04]  /*0c80*/  @!P1 SHF.R.U32.HI R4, RZ, 0x3, R2 ;  /* 0x00000003ff049819 */ /* 0x000fc80000011602 */
[----:B------:R-:W-:Y:S01]  /*0c90*/  @!P1 LOP3.LUT R4, R4, 0x7c, RZ, 0xc0, !PT ;  /* 0x0000007c04049812 */ /* 0x000fe200078ec0ff */
[----:B0-----:R-:W-:Y:S01]  /*0ca0*/  @!P0 FADD R0, R0, R5 ;  /* 0x0000000500008221 */ /* 0x001fe20000000000 */
[----:B------:R-:W-:-:S04]  /*0cb0*/  ISETP.GT.AND P0, PT, R8, 0x1b, PT ;  /* 0x0000001b0800780c */ /* 0x000fc80003f04270 */
[----:B------:R-:W0:Y:S01]  /*0cc0*/  SHFL.DOWN PT, R5, R0, 0x4, 0x1f ;  /* 0x08801f0000057f89 */ /* 0x000e2200000e0000 */
[----:B-1----:R-:W-:-:S04]  /*0cd0*/  @!P1 LEA R7, R7, R6, 0x18 ;  /* 0x0000000607079211 */ /* 0x002fc800078ec0ff */
[----:B------:R-:W-:-:S04]  /*0ce0*/  @!P1 IADD3 R4, PT, PT, R4, R7, RZ ;  /* 0x0000000704049210 */ /* 0x000fc80007ffe0ff */
        /* <DEDUP_REMOVED lines=12> */
[----:B------:R-:W0:Y:S01]  /*0db0*/  S2UR UR5, SR_CgaCtaId ;  /* 0x00000000000579c3 */ /* 0x000e220000008800 */
[----:B------:R-:W-:Y:S02]  /*0dc0*/  UMOV UR4, 0x400 ;  /* 0x0000040000047882 */ /* 0x000fe40000000000 */
[----:B0-----:R-:W-:-:S09]  /*0dd0*/  ULEA UR4, UR5, UR4, 0x18 ;  /* 0x0000000405047291 */ /* 0x001fd2000f8ec0ff */
[----:B------:R-:W0:Y:S04]  /*0de0*/  LDS.128 R12, [UR4+0x10] ;  /* 0x00001004ff0c7984 */ /* 0x000e280008000c00 */
[----:B------:R-:W2:Y:S04]  /*0df0*/  LDS.128 R8, [UR4+0x20] ;  /* 0x00002004ff087984 */ /* 0x000ea80008000c00 */
[----:B-1----:R-:W1:Y:S04]  /*0e00*/  LDS.128 R4, [UR4+0x30] ;  /* 0x00003004ff047984 */ /* 0x002e680008000c00 */
[----:B------:R-:W3:Y:S01]  /*0e10*/  LDS.128 R16, [UR4+0x40] ;  /* 0x00004004ff107984 */ /* 0x000ee20008000c00 */
[----:B0-----:R-:W-:-:S04]  /*0e20*/  FADD R13, R20, R13 ;  /* 0x0000000d140d7221 */ /* 0x001fc80000000000 */
[----:B------:R-:W-:-:S04]  /*0e30*/  FADD R14, R13, R14 ;  /* 0x0000000e0d0e7221 */ /* 0x000fc80000000000 */
[----:B------:R-:W-:-:S04]  /*0e40*/  FADD R15, R14, R15 ;  /* 0x0000000f0e0f7221 */ /* 0x000fc80000000000 */
[----:B--2---:R-:W-:-:S04]  /*0e50*/  FADD R8, R15, R8 ;  /* 0x000000080f087221 */ /* 0x004fc80000000000 */
[----:B------:R-:W-:-:S04]  /*0e60*/  FADD R9, R8, R9 ;  /* 0x0000000908097221 */ /* 0x000fc80000000000 */
[----:B------:R-:W-:-:S04]  /*0e70*/  FADD R10, R9, R10 ;  /* 0x0000000a090a7221 */ /* 0x000fc80000000000 */
[----:B------:R-:W-:-:S04]  /*0e80*/  FADD R11, R10, R11 ;  /* 0x0000000b0a0b7221 */ /* 0x000fc80000000000 */
[----:B-1----:R-:W-:-:S04]  /*0e90*/  FADD R4, R11, R4 ;  /* 0x000000040b047221 */ /* 0x002fc80000000000 */
[----:B------:R-:W-:-:S04]  /*0ea0*/  FADD R5, R4, R5 ;  /* 0x0000000504057221 */ /* 0x000fc80000000000 */
[----:B------:R-:W-:-:S04]  /*0eb0*/  FADD R6, R5, R6 ;  /* 0x0000000605067221 */ /* 0x000fc80000000000 */
[----:B------:R-:W-:-:S04]  /*0ec0*/  FADD R7, R6, R7 ;  /* 0x0000000706077221 */ /* 0x000fc80000000000 */
[----:B---3--:R-:W-:-:S04]  /*0ed0*/  FADD R16, R7, R16 ;  /* 0x0000001007107221 */ /* 0x008fc80000000000 */
[----:B------:R-:W-:-:S04]  /*0ee0*/  FADD R17, R16, R17 ;  /* 0x0000001110117221 */ /* 0x000fc80000000000 */
[----:B------:R-:W-:-:S04]  /*0ef0*/  FADD R18, R17, R18 ;  /* 0x0000001211127221 */ /* 0x000fc80000000000 */
[----:B------:R-:W-:Y:S01]  /*0f00*/  FADD R20, R18, R19 ;  /* 0x0000001312147221 */ /* 0x000fe20000000000 */
[----:B------:R-:W-:Y:S06]  /*0f10*/  BRA `(.L_x_1535) ;  /* 0x0000001800307947 */ /* 0x000fec0003800000 */
.L_x_1534:
[----:B0-----:R-:W0:Y:S01]  /*0f20*/  S2R R8, SR_LANEID ;  /* 0x0000000000087919 */ /* 0x001e220000000000 */
[----:B------:R-:W-:-:S04]  /*0f30*/  LOP3.LUT R4, R2, 0x3e0, RZ, 0xc0, !PT ;  /* 0x000003e002047812 */ /* 0x000fc800078ec0ff */
[----:B------:R-:W-:Y:S02]  /*0f40*/  IADD3 R5, PT, PT, R4, 0x20, RZ ;  /* 0x0000002004057810 */ /* 0x000fe40007ffe0ff */
[----:B------:R-:W-:Y:S02]  /*0f50*/  LOP3.LUT R7, RZ, R4, RZ, 0x33, !PT ;  /* 0x00000004ff077212 */ /* 0x000fe400078e33ff */
[----:B------:R-:W-:Y:S02]  /*0f60*/  ISETP.GT.U32.AND P0, PT, R5, R0, PT ;  /* 0x000000000500720c */ /* 0x000fe40003f04070 */
[----:B------:R-:W-:-:S04]  /*0f70*/  IADD3 R7, PT, PT, R0, R7, RZ ;  /* 0x0000000700077210 */ /* 0x000fc80007ffe0ff */
[----:B------:R-:W-:-:S05]  /*0f80*/  SEL R7, R7, 0x1f, P0 ;  /* 0x0000001f07077807 */ /* 0x000fca0000000000 */
[----:B-----5:R-:W1:Y:S01]  /*0f90*/  SHFL.DOWN PT, R4, R15, 0x1, R7 ;  /* 0x082000000f047989 */ /* 0x020e6200000e0007 */
[C---:B0-----:R-:W-:Y:S02]  /*0fa0*/  ISETP.GE.AND P0, PT, R8.reuse, R7, PT ;  /* 0x000000070800720c */ /* 0x041fe40003f06270 */
[C---:B------:R-:W-:Y:S02]  /*0fb0*/  IADD3 R6, PT, PT, R8.reuse, 0x2, RZ ;  /* 0x0000000208067810 */ /* 0x040fe40007ffe0ff */
[----:B------:R-:W-:-:S09]  /*0fc0*/  ISETP.NE.AND P1, PT, R8, RZ, PT ;  /* 0x000000ff0800720c */ /* 0x000fd20003f25270 */
[----:B-1----:R-:W-:Y:S01]  /*0fd0*/  @!P0 FADD R15, R4, R15 ;  /* 0x0000000f040f8221 */ /* 0x002fe20000000000 */
[----:B------:R-:W-:Y:S02]  /*0fe0*/  ISETP.GT.AND P0, PT, R6, R7, PT ;  /* 0x000000070600720c */ /* 0x000fe40003f04270 */
[----:B------:R-:W-:Y:S01]  /*0ff0*/  IADD3 R6, PT, PT, R8, 0x4, RZ ;  /* 0x0000000408067810 */ /* 0x000fe20007ffe0ff */
        /* <DEDUP_REMOVED lines=9> */
[----:B------:R-:W-:-:S02]  /*1090*/  ISETP.GT.AND P0, PT, R6, R7, PT ;  /* 0x000000070600720c */ /* 0x000fc40003f04270 */
[----:B------:R-:W-:Y:S02]  /*10a0*/  IADD3 R6, PT, PT, R8, 0x10, RZ ;  /* 0x0000001008067810 */ /* 0x000fe40007ffe0ff */
[----:B------:R-:W1:Y:S09]  /*10b0*/  SHFL.DOWN PT, R4, R15, 0x8, R7 ;  /* 0x090000000f047989 */ /* 0x000e7200000e0007 */
[----:B-1----:R-:W-:Y:S01]  /*10c0*/  @!P0 FADD R15, R15, R4 ;  /* 0x000000040f0f8221 */ /* 0x002fe20000000000 */
[----:B------:R-:W-:-:S02]  /*10d0*/  ISETP.GT.AND P0, PT, R6, R7, PT ;  /* 0x000000070600720c */ /* 0x000fc40003f04270 */
[----:B------:R-:W-:Y:S02]  /*10e0*/  @!P1 MOV R6, 0x400 ;  /* 0x0000040000069802 */ /* 0x000fe40000000f00 */
[----:B------:R-:W1:Y:S02]  /*10f0*/  SHFL.DOWN PT, R4, R15, 0x10, R7 ;  /* 0x0a0000000f047989 */ /* 0x000e6400000e0007 */
[----:B0-----:R-:W-:-:S04]  /*1100*/  @!P1 LEA R6, R9, R6, 0x18 ;  /* 0x0000000609069211 */ /* 0x001fc800078ec0ff */
[----:B------:R-:W-:-:S03]  /*1110*/  @!P1 IADD3 R5, PT, PT, R5, R6, RZ ;  /* 0x0000000605059210 */ /* 0x000fc60007ffe0ff */
[----:B-1----:R-:W-:Y:S01]  /*1120*/  @!P0 FADD R15, R15, R4 ;  /* 0x000000040f0f8221 */ /* 0x002fe20000000000 */
[----:B------:R-:W-:-:S04]  /*1130*/  ISETP.NE.AND P0, PT, R2, RZ, PT ;  /* 0x000000ff0200720c */ /* 0x000fc80003f05270 */
[----:B------:R-:W-:-:S05]  /*1140*/  MOV R20, R15 ;  /* 0x0000000f00147202 */ /* 0x000fca0000000f00 */
[----:B------:R0:W-:Y:S01]  /*1150*/  @!P1 STS [R5+0x10], R20 ;  /* 0x0000101405009388 */ /* 0x0001e20000000800 */
[----:B------:R-:W-:Y:S06]  /*1160*/  BAR.SYNC.DEFER_BLOCKING 0x0 ;  /* 0x0000000000007b1d */ /* 0x000fec0000010000 */
[----:B------:R-:W-:Y:S05]  /*1170*/  @P0 BRA `(.L_x_1535) ;  /* 0x0000001400980947 */ /* 0x000fea0003800000 */
[----:B------:R-:W1:Y:S01]  /*1180*/  S2UR UR5, SR_CgaCtaId ;  /* 0x00000000000579c3 */ /* 0x000e620000008800 */
[----:B------:R-:W-:Y:S01]  /*1190*/  UMOV UR4, 0x400 ;  /* 0x0000040000047882 */ /* 0x000fe20000000000 */
[C---:B------:R-:W-:Y:S02]  /*11a0*/  ISETP.GT.U32.AND P2, PT, R0.reuse, 0x20, PT ;  /* 0x000000200000780c */ /* 0x040fe40003f44070 */
[C---:B------:R-:W-:Y:S02]  /*11b0*/  ISETP.GT.U32.AND P3, PT, R0.reuse, 0x40, PT ;  /* 0x000000400000780c */ /* 0x040fe40003f64070 */
[C---:B------:R-:W-:Y:S02]  /*11c0*/  ISETP.GT.U32.AND P1, PT, R0.reuse, 0x60, PT ;  /* 0x000000600000780c */ /* 0x040fe40003f24070 */
[----:B------:R-:W-:Y:S01]  /*11d0*/  ISETP.GT.U32.AND P4, PT, R0, 0xc0, PT ;  /* 0x000000c00000780c */ /* 0x000fe20003f84070 */
[----:B-1----:R-:W-:-:S09]  /*11e0*/  ULEA UR4, UR5, UR4, 0x18 ;  /* 0x0000000405047291 */ /* 0x002fd2000f8ec0ff */
[----:B0-----:R-:W0:Y:S04]  /*11f0*/  LDS.128 R4, [UR4+0x10] ;  /* 0x00001004ff047984 */ /* 0x001e280008000c00 */
[----:B------:R-:W1:Y:S04]  /*1200*/  LDS.128 R8, [UR4+0x20] ;  /* 0x00002004ff087984 */ /* 0x000e680008000c00 */
[----:B------:R-:W2:Y:S04]  /*1210*/  LDS.128 R12, [UR4+0x30] ;  /* 0x00003004ff0c7984 */ /* 0x000ea80008000c00 */
[----:B------:R-:W3:Y:S01]  /*1220*/  LDS.128 R16, [UR4+0x40] ;  /* 0x00004004ff107984 */ /* 0x000ee20008000c00 */
[----:B0-----:R-:W-:Y:S01]  /*1230*/  @P2 FADD R20, R20, R5 ;  /* 0x0000000514142221 */ /* 0x001fe20000000000 */
[----:B------:R-:W-:-:S03]  /*1240*/  ISETP.GT.U32.AND P2, PT, R0, 0x80, PT ;  /* 0x000000800000780c */ /* 0x000fc60003f44070 */
[----:B------:R-:W-:Y:S01]  /*1250*/  @P3 FADD R20, R20, R6 ;  /* 0x0000000614143221 */ /* 0x000fe20000000000 */
[----:B------:R-:W-:-:S03]  /*1260*/  ISETP.GT.U32.AND P3, PT, R0, 0xa0, PT ;  /* 0x000000a00000780c */ /* 0x000fc60003f64070 */
[----:B------:R-:W-:Y:S01]  /*1270*/  @P1 FADD R20, R20, R7 ;  /* 0x0000000714141221 */ /* 0x000fe20000000000 */
[----:B------:R-:W-:-:S05]  /*1280*/  ISETP.GT.U32.AND P1, PT, R0, 0xe0, PT ;  /* 0x000000e00000780c */ /* 0x000fca0003f24070 */
[----:B-1----:R-:W-:Y:S01]  /*1290*/  @P2 FADD R20, R20, R8 ;  /* 0x0000000814142221 */ /* 0x002fe20000000000 */
[----:B------:R-:W-:-:S03]  /*12a0*/  ISETP.GT.U32.AND P2, PT, R0, 0x100, PT ;  /* 0x000001000000780c */ /* 0x000fc60003f44070 */
[----:B------:R-:W-:Y:S01]  /*12b0*/  @P3 FADD R20, R20, R9 ;  /* 0x0000000914143221 */ /* 0x000fe20000000000 */
[----:B------:R-:W-:-:S03]  /*12c0*/  ISETP.GT.U32.AND P3, PT, R0, 0x120, PT ;  /* 0x000001200000780c */ /* 0x000fc60003f64070 */
[----:B------:R-:W-:Y:S01]  /*12d0*/  @P4 FADD R20, R20, R10 ;  /* 0x0000000a14144221 */ /* 0x000fe20000000000 */
[----:B------:R-:W-:-:S03]  /*12e0*/  ISETP.GT.U32.AND P4, PT, R0, 0x140, PT ;  /* 0x000001400000780c */ /* 0x000fc60003f84070 */
[----:B------:R-:W-:Y:S01]  /*12f0*/  @P1 FADD R20, R20, R11 ;  /* 0x0000000b14141221 */ /* 0x000fe20000000000 */
[----:B------:R-:W-:-:S03]  /*1300*/  ISETP.GT.U32.AND P1, PT, R0, 0x160, PT ;  /* 0x000001600000780c */ /* 0x000fc60003f24070 */
[----:B--2---:R-:W-:Y:S01]  /*1310*/  @P2 FADD R20, R20, R12 ;  /* 0x0000000c14142221 */ /* 0x004fe20000000000 */
[----:B------:R-:W-:-:S03]  /*1320*/  ISETP.GT.U32.AND P2, PT, R0, 0x180, PT ;  /* 0x000001800000780c */ /* 0x000fc60003f44070 */
[----:B------:R-:W-:Y:S01]  /*1330*/  @P3 FADD R20, R20, R13 ;  /* 0x0000000d14143221 */ /* 0x000fe20000000000 */
[----:B------:R-:W-:-:S03]  /*1340*/  ISETP.GT.U32.AND P3, PT, R0, 0x1a0, PT ;  /* 0x000001a00000780c */ /* 0x000fc60003f64070 */
[----:B------:R-:W-:Y:S01]  /*1350*/  @P4 FADD R20, R20, R14 ;  /* 0x0000000e14144221 */ /* 0x000fe20000000000 */
[----:B------:R-:W-:-:S03]  /*1360*/  ISETP.GT.U32.AND P4, PT, R0, 0x1c0, PT ;  /* 0x000001c00000780c */ /* 0x000fc60003f84070 */
[----:B------:R-:W-:Y:S01]  /*1370*/  @P1 FADD R20, R20, R15 ;  /* 0x0000000f14141221 */ /* 0x000fe20000000000 */
[----:B------:R-:W-:-:S03]  /*1380*/  ISETP.GT.U32.AND P1, PT, R0, 0x1e0, PT ;  /* 0x000001e00000780c */ /* 0x000fc60003f24070 */
[----:B---3--:R-:W-:-:S04]  /*1390*/  @P2 FADD R20, R20, R16 ;  /* 0x0000001014142221 */ /* 0x008fc80000000000 */
[----:B------:R-:W-:-:S04]  /*13a0*/  @P3 FADD R20, R20, R17 ;  /* 0x0000001114143221 */ /* 0x000fc80000000000 */
[----:B------:R-:W-:-:S04]  /*13b0*/  @P4 FADD R20, R20, R18 ;  /* 0x0000001214144221 */ /* 0x000fc80000000000 */
[----:B------:R-:W-:Y:S01]  /*13c0*/  @P1 FADD R20, R20, R19 ;  /* 0x0000001314141221 */ /* 0x000fe20000000000 */
[----:B------:R-:W-:Y:S06]  /*13d0*/  BRA `(.L_x_1535) ;  /* 0x0000001400007947 */ /* 0x000fec0003800000 */
.L_x_1520:
[----:B------:R-:W0:Y:S01]  /*13e0*/  S2R R2, SR_TID.X ;  /* 0x0000000000027919 */ /* 0x000e220000002100 */
[----:B------:R-:W1:Y:S02]  /*13f0*/  LDCU.64 UR4, c[0x0][0x380] ;  /* 0x00007000ff0477ac */ /* 0x000e640008000a00 */
[----:B-1----:R-:W-:Y:S02]  /*1400*/  MOV R4, UR4 ;  /* 0x0000000400047c02 */ /* 0x002fe40008000f00 */
[----:B------:R-:W-:Y:S02]  /*1410*/  MOV R5, UR5 ;  /* 0x0000000500057c02 */ /* 0x000fe40008000f00 */
[----:B0-----:R-:W-:-:S05]  /*1420*/  LEA R9, R3, R2, 0xd ;  /* 0x0000000203097211 */ /* 0x001fca00078e68ff */
[----:B------:R-:W-:-:S05]  /*1430*/  IMAD.WIDE.U32 R8, R9, 0x4, R4 ;  /* 0x0000000409087825 */ /* 0x000fca00078e0004 */
        /* <DEDUP_REMOVED lines=16> */
[----:B------:R-:W-:Y:S01]  /*1540*/  ISETP.GE.U32.AND P0, PT, R0, R13, PT ;  /* 0x0000000d0000720c */ /* 0x000fe20003f06070 */
        /* <DEDUP_REMOVED lines=16> */
[----:B------:R-:W-:Y:S01]  /*1650*/  LEA R9, R3, R13, 0xd ;  /* 0x0000000d03097211 */ /* 0x000fe200078e68ff */
[----:B------:R-:W-:Y:S01]  /*1660*/  UMOV UR4, URZ ;  /* 0x000000ff00047c82 */ /* 0x000fe20008000000 */
[----:B------:R-:W-:Y:S02]  /*1670*/  IADD3 R8, PT, PT, R6, -0x2000, RZ ;  /* 0xffffe00006087810 */ /* 0x000fe40007ffe0ff */
[----:B------:R-:W-:Y:S02]  /*1680*/  LOP3.LUT R0, RZ, R2, RZ, 0x33, !PT ;  /* 0x00000002ff007212 */ /* 0x000fe400078e33ff */
[----:B------:R-:W-:Y:S02]  /*1690*/  ISETP.GT.U32.AND P0, PT, R9, R8, PT ;  /* 0x000000080900720c */ /* 0x000fe40003f04070 */
[----:B------:R-:W-:Y:S02]  /*16a0*/  IADD3 R10, PT, PT, -R13, R6, R0 ;  /* 0x000000060d0a7210 */ /* 0x000fe40007ffe100 */
[----:B------:R-:W-:-:S02]  /*16b0*/  IADD3 R7, PT, PT, R9, 0x1000, R2 ;  /* 0x0000100009077810 */ /* 0x000fc40007ffe002 */
[----:B------:R-:W-:Y:S01]  /*16c0*/  MOV R0, R9 ;  /* 0x0000000900007202 */ /* 0x000fe20000000f00 */
[----:B------:R-:W-:-:S06]  /*16d0*/  IMAD R2, R3, -0x2000, R10 ;  /* 0xffffe00003027824 */ /* 0x000fcc00078e020a */
[----:B------:R-:W-:Y:S05]  /*16e0*/  @P0 BRA `(.L_x_1537) ;  /* 0x0000000000bc0947 */ /* 0x000fea0003800000 */
[----:B------:R-:W0:Y:S08]  /*16f0*/  LDC R6, c[0x0][0x3a8] ;  /* 0x0000ea00ff067b82 */ /* 0x000e300000000800 */
[----:B------:R-:W1:Y:S02]  /*1700*/  LDC.64 R4, c[0x0][0x380] ;  /* 0x0000e000ff047b82 */ /* 0x000e640000000a00 */
.L_x_1538:
[----:B------:R-:W2:Y:S02]  /*1710*/  S2R R10, SR_TID.X ;  /* 0x00000000000a7919 */ /* 0x000ea40000002100 */
[----:B--2---:R-:W-:-:S05]  /*1720*/  IADD3 R11, PT, PT, R10, R9, RZ ;  /* 0x000000090a0b7210 */ /* 0x004fca0007ffe0ff */
[----:B-1----:R-:W-:-:S05]  /*1730*/  IMAD.WIDE.U32 R10, R11, 0x4, R4 ;  /* 0x000000040b0a7825 */ /* 0x002fca00078e0004 */
        /* <DEDUP_REMOVED lines=13> */
[----:B---3--:R-:W-:-:S02]  /*1810*/  FADD R14, R14, R15 ;  /* 0x0000000f0e0e7221 */ /* 0x008fc40000000000 */
[----:B------:R-:W2:Y:S01]  /*1820*/  LDG.E R15, desc[UR6][R10.64+0x7000] ;  /* 0x007000060a0f7981 */ /* 0x000ea2000c1e1900 */
[----:B----4-:R-:W-:-:S03]  /*1830*/  FADD R12, R16, R17 ;  /* 0x00000011100c7221 */ /* 0x010fc60000000000 */
[----:B------:R-:W3:Y:S04]  /*1840*/  LDG.E R17, desc[UR6][R10.64+0x5800] ;  /* 0x005800060a117981 */ /* 0x000ee8000c1e1900 */
[----:B------:R-:W2:Y:S01]  /*1850*/  LDG.E R16, desc[UR6][R10.64+0x6800] ;  /* 0x006800060a107981 */ /* 0x000ea2000c1e1900 */
[----:B------:R-:W-:-:S03]  /*1860*/  FADD R14, R23, R14 ;  /* 0x0000000e170e7221 */ /* 0x000fc60000000000 */
[----:B------:R-:W4:Y:S01]  /*1870*/  LDG.E R23, desc[UR6][R10.64+0x7800] ;  /* 0x007800060a177981 */ /* 0x000f22000c1e1900 */
[----:B-----5:R-:W-:-:S04]  /*1880*/  FADD R19, R19, R20 ;  /* 0x0000001413137221 */ /* 0x020fc80000000000 */
[----:B------:R-:W-:Y:S01]  /*1890*/  FADD R19, R12, R19 ;  /* 0x000000130c137221 */ /* 0x000fe20000000000 */
[----:B0-----:R-:W-:Y:S01]  /*18a0*/  IADD3 R12, PT, PT, -R9, R6, RZ ;  /* 0x00000006090c7210 */ /* 0x001fe20007ffe1ff */
[----:B------:R-:W-:-:S03]  /*18b0*/  FADD R21, R21, R22 ;  /* 0x0000001615157221 */ /* 0x000fc60000000000 */
[----:B------:R-:W-:Y:S01]  /*18c0*/  ISETP.GE.U32.AND P0, PT, R12, R13, PT ;  /* 0x0000000d0c00720c */ /* 0x000fe20003f06070 */
[----:B------:R-:W-:-:S04]  /*18d0*/  FADD R24, R24, R25 ;  /* 0x0000001918187221 */ /* 0x000fc80000000000 */
[----:B------:R-:W-:Y:S01]  /*18e0*/  FADD R21, R21, R24 ;  /* 0x0000001815157221 */ /* 0x000fe20000000000 */
[----:B------:R-:W-:Y:S01]  /*18f0*/  FADD R14, R14, R19 ;  /* 0x000000130e0e7221 */ /* 0x000fe20000000000 */
[----:B---3--:R-:W-:Y:S01]  /*1900*/  FADD R17, R17, R18 ;  /* 0x0000001211117221 */ /* 0x008fe20000000000 */
[----:B--2---:R-:W-:-:S04]  /*1910*/  FADD R16, R16, R15 ;  /* 0x0000000f10107221 */ /* 0x004fc80000000000 */
[----:B------:R-:W-:-:S04]  /*1920*/  FADD R16, R17, R16 ;  /* 0x0000001011107221 */ /* 0x000fc80000000000 */
[----:B------:R-:W-:-:S04]  /*1930*/  FADD R21, R21, R16 ;  /* 0x0000001015157221 */ /* 0x000fc80000000000 */
[----:B------:R-:W-:-:S04]  /*1940*/  FADD R14, R14, R21 ;  /* 0x000000150e0e7221 */ /* 0x000fc80000000000 */
[----:B----4-:R-:W-:Y:S01]  /*1950*/  FADD R23, R23, R14 ;  /* 0x0000000e17177221 */ /* 0x010fe20000000000 */
[----:B------:R-:W-:Y:S06]  /*1960*/  @!P0 BRA `(.L_x_1536) ;  /* 0x0000000800d08947 */ /* 0x000fec0003800000 */
[C---:B------:R-:W-:Y:S01]  /*1970*/  IADD3 R9, PT, PT, R13.reuse, R9, RZ ;  /* 0x000000090d097210 */ /* 0x040fe20007ffe0ff */
[----:B------:R-:W-:Y:S01]  /*1980*/  UIADD3 UR4, UPT, UPT, UR4, 0x1, URZ ;  /* 0x0000000104047890 */ /* 0x000fe2000fffe0ff */
[----:B------:R-:W-:Y:S02]  /*1990*/  IADD3 R0, PT, PT, R13, R0, RZ ;  /* 0x000000000d007210 */ /* 0x000fe40007ffe0ff */
[----:B------:R-:W-:Y:S02]  /*19a0*/  ISETP.GT.U32.AND P0, PT, R9, R8, PT ;  /* 0x000000080900720c */ /* 0x000fe40003f04070 */
[C---:B------:R-:W-:Y:S02]  /*19b0*/  IADD3 R2, PT, PT, -R13.reuse, R2, RZ ;  /* 0x000000020d027210 */ /* 0x040fe40007ffe1ff */
[----:B------:R-:W-:-:S09]  /*19c0*/  IADD3 R7, PT, PT, R13, R7, RZ ;  /* 0x000000070d077210 */ /* 0x000fd20007ffe0ff */
[----:B------:R-:W-:Y:S05]  /*19d0*/  @!P0 BRA `(.L_x_1538) ;  /* 0xfffffffc004c8947 */ /* 0x000fea000383ffff */
.L_x_1537:
[----:B------:R-:W0:Y:S01]  /*19e0*/  S2R R16, SR_TID.X ;  /* 0x0000000000107919 */ /* 0x000e220000002100 */
[----:B------:R-:W-:Y:S01]  /*19f0*/  IADD3 R8, PT, PT, -R9, R6, RZ ;  /* 0x0000000609087210 */ /* 0x000fe20007ffe1ff */
[----:B------:R-:W-:Y:S03]  /*1a00*/  BSSY.RECONVERGENT B1, `(.L_x_1536) ;  /* 0x00000aa000017945 */ /* 0x000fe60003800200 */
[----:B0-----:R-:W-:-:S04]  /*1a10*/  ISETP.GE.AND P0, PT, R16, R8, PT ;  /* 0x000000081000720c */ /* 0x001fc80003f06270 */
[----:B------:R-:W-:-:S13]  /*1a20*/  ISETP.GE.U32.OR P0, PT, R9, R6, P0 ;  /* 0x000000060900720c */ /* 0x000fda0000706470 */
[----:B------:R-:W-:Y:S05]  /*1a30*/  @P0 BRA `(.L_x_1539) ;  /* 0x0000000800980947 */ /* 0x000fea0003800000 */
[----:B------:R-:W0:Y:S01]  /*1a40*/  LDC R10, c[0x0][0x3ac] ;  /* 0x0000eb00ff0a7b82 */ /* 0x000e220000000800 */
[----:B------:R-:W-:Y:S01]  /*1a50*/  LOP3.LUT R11, RZ, R16, RZ, 0x33, !PT ;  /* 0x00000010ff0b7212 */ /* 0x000fe200078e33ff */
[----:B------:R-:W-:Y:S06]  /*1a60*/  BSSY.RECONVERGENT B2, `(.L_x_1540) ;  /* 0x0000056000027945 */ /* 0x000fec0003800200 */
[----:B------:R-:W1:Y:S01]  /*1a70*/  LDC R8, c[0x0][0x3ac] ;  /* 0x0000eb00ff087b82 */ /* 0x000e620000000800 */
[----:B0-----:R-:W-:-:S04]  /*1a80*/  SHF.L.U32 R10, R10, 0xd, RZ ;  /* 0x0000000d0a0a7819 */ /* 0x001fc800000006ff */
[----:B------:R-:W-:-:S04]  /*1a90*/  LEA R10, R3, R10, 0xd ;  /* 0x0000000a030a7211 */ /* 0x000fc800078e68ff */
[----:B------:R-:W-:Y:S01]  /*1aa0*/  IADD3 R6, PT, PT, -R10, R6, R11 ;  /* 0x000000060a067210 */ /* 0x000fe20007ffe10b */
[----:B-1----:R-:W-:-:S04]  /*1ab0*/  IMAD R11, R8, UR4, RZ ;  /* 0x00000004080b7c24 */ /* 0x002fc8000f8e02ff */
[----:B------:R-:W-:-:S05]  /*1ac0*/  IMAD R6, R11, -0x2000, R6 ;  /* 0xffffe0000b067824 */ /* 0x000fca00078e0206 */
[C---:B------:R-:W-:Y:S02]  /*1ad0*/  ISETP.GE.U32.AND P0, PT, R6.reuse, 0x1e00, PT ;  /* 0x00001e000600780c */ /* 0x040fe40003f06070 */
[----:B------:R-:W-:-:S04]  /*1ae0*/  LEA.HI R6, R6, 0x1, RZ, 0x17 ;  /* 0x0000000106067811 */ /* 0x000fc800078fb8ff */
[----:B------:R-:W-:-:S07]  /*1af0*/  LOP3.LUT R8, R6, 0xf, RZ, 0xc0, !PT ;  /* 0x0000000f06087812 */ /* 0x000fce00078ec0ff */
[----:B------:R-:W-:Y:S05]  /*1b00*/  @!P0 BRA `(.L_x_1541) ;  /* 0x00000004002c8947 */ /* 0x000fea0003800000 */
[----:B------:R-:W-:Y:S01]  /*1b10*/  LEA.HI R10, R2, 0x1, RZ, 0x17 ;  /* 0x00000001020a7811 */ /* 0x000fe200078fb8ff */
[----:B------:R-:W-:Y:S01]  /*1b20*/  BSSY.RECONVERGENT B3, `(.L_x_1542) ;  /* 0x0000048000037945 */ /* 0x000fe20003800200 */
[----:B------:R-:W-:Y:S02]  /*1b30*/  LOP3.LUT R11, R16, 0x1000, RZ, 0xfc, !PT ;  /* 0x00001000100b7812 */ /* 0x000fe400078efcff */
[----:B------:R-:W-:-:S04]  /*1b40*/  LOP3.LUT R10, R10, 0xfffff0, RZ, 0xc0, !PT ;  /* 0x00fffff00a0a7812 */ /* 0x000fc800078ec0ff */
[----:B------:R-:W-:-:S07]  /*1b50*/  IADD3 R13, PT, PT, -R10, RZ, RZ ;  /* 0x000000ff0a0d7210 */ /* 0x000fce0007ffe1ff */
.L_x_1543:
[C---:B------:R-:W-:Y:S02]  /*1b60*/  IADD3 R15, PT, PT, R7.reuse, -0x1000, RZ ;  /* 0xfffff000070f7810 */ /* 0x040fe40007ffe0ff */
[----:B------:R-:W-:-:S03]  /*1b70*/  IADD3 R25, PT, PT, R7, -0xe00, RZ ;  /* 0xfffff20007197810 */ /* 0x000fc60007ffe0ff */
[----:B------:R-:W-:Y:S01]  /*1b80*/  IMAD.WIDE.U32 R14, R15, 0x4, R4 ;  /* 0x000000040f0e7825 */ /* 0x000fe200078e0004 */
[----:B------:R-:W-:-:S04]  /*1b90*/  IADD3 R21, PT, PT, R7, -0xc00, RZ ;  /* 0xfffff40007157810 */ /* 0x000fc80007ffe0ff */
[----:B------:R0:W2:Y:S01]  /*1ba0*/  LDG.E R22, desc[UR6][R14.64] ;  /* 0x000000060e167981 */ /* 0x0000a2000c1e1900 */
[----:B------:R-:W-:-:S04]  /*1bb0*/  IMAD.WIDE.U32 R24, R25, 0x4, R4 ;  /* 0x0000000419187825 */ /* 0x000fc800078e0004 */
[--C-:B------:R-:W-:Y:S01]  /*1bc0*/  IMAD.WIDE.U32 R20, R21, 0x4, R4.reuse ;  /* 0x0000000415147825 */ /* 0x100fe200078e0004 */
[----:B------:R-:W3:Y:S04]  /*1bd0*/  LDG.E R16, desc[UR6][R24.64] ;  /* 0x0000000618107981 */ /* 0x000ee8000c1e1900 */
[----:B------:R1:W4:Y:S01]  /*1be0*/  LDG.E R17, desc[UR6][R20.64] ;  /* 0x0000000614117981 */ /* 0x000322000c1e1900 */
[C---:B------:R-:W-:Y:S02]  /*1bf0*/  IADD3 R19, PT, PT, R7.reuse, -0xa00, RZ ;  /* 0xfffff60007137810 */ /* 0x040fe40007ffe0ff */
[C---:B------:R-:W-:Y:S02]  /*1c00*/  IADD3 R29, PT, PT, R7.reuse, -0x800, RZ ;  /* 0xfffff800071d7810 */ /* 0x040fe40007ffe0ff */
[----:B------:R-:W-:Y:S01]  /*1c10*/  IADD3 R27, PT, PT, R7, -0x600, RZ ;  /* 0xfffffa00071b7810 */ /* 0x000fe20007ffe0ff */
[----:B------:R-:W-:Y:S01]  /*1c20*/  IMAD.WIDE.U32 R18, R19, 0x4, R4 ;  /* 0x0000000413127825 */ /* 0x000fe200078e0004 */
[----:B------:R-:W-:-:S03]  /*1c30*/  IADD3 R12, PT, PT, R7, -0x400, RZ ;  /* 0xfffffc00070c7810 */ /* 0x000fc60007ffe0ff */
[--C-:B------:R-:W-:Y:S01]  /*1c40*/  IMAD.WIDE.U32 R28, R29, 0x4, R4.reuse ;  /* 0x000000041d1c7825 */ /* 0x100fe200078e0004 */
[----:B------:R-:W5:Y:S03]  /*1c50*/  LDG.E R10, desc[UR6][R18.64] ;  /* 0x00000006120a7981 */ /* 0x000f66000c1e1900 */
[----:B0-----:R-:W-:Y:S01]  /*1c60*/  IMAD.WIDE.U32 R14, R27, 0x4, R4 ;  /* 0x000000041b0e7825 */ /* 0x001fe200078e0004 */
[----:B------:R-:W-:-:S03]  /*1c70*/  IADD3 R27, PT, PT, R7, -0x200, RZ ;  /* 0xfffffe00071b7810 */ /* 0x000fc60007ffe0ff */
[--C-:B-1----:R-:W-:Y:S02]  /*1c80*/  IMAD.WIDE.U32 R20, R12, 0x4, R4.reuse ;  /* 0x000000040c147825 */ /* 0x102fe400078e0004 */
[----:B------:R0:W5:Y:S04]  /*1c90*/  LDG.E R12, desc[UR6][R14.64] ;  /* 0x000000060e0c7981 */ /* 0x000168000c1e1900 */
[----:B------:R1:W5:Y:S01]  /*1ca0*/  LDG.E R18, desc[UR6][R28.64] ;  /* 0x000000061c127981 */ /* 0x000362000c1e1900 */
[----:B------:R-:W-:-:S04]  /*1cb0*/  IMAD.WIDE.U32 R24, R7, 0x4, R4 ;  /* 0x0000000407187825 */ /* 0x000fc800078e0004 */
[----:B0-----:R-:W-:Y:S01]  /*1cc0*/  IMAD.WIDE.U32 R14, R27, 0x4, R4 ;  /* 0x000000041b0e7825 */ /* 0x001fe200078e0004 */
[----:B------:R-:W5:Y:S04]  /*1cd0*/  LDG.E R19, desc[UR6][R24.64] ;  /* 0x0000000618137981 */ /* 0x000f68000c1e1900 */
[----:B------:R0:W5:Y:S01]  /*1ce0*/  LDG.E R27, desc[UR6][R20.64] ;  /* 0x00000006141b7981 */ /* 0x000162000c1e1900 */
[----:B-1----:R-:W-:-:S03]  /*1cf0*/  IADD3 R29, PT, PT, R7, 0x200, RZ ;  /* 0x00000200071d7810 */ /* 0x002fc60007ffe0ff */
[----:B------:R1:W5:Y:S01]  /*1d00*/  LDG.E R26, desc[UR6][R14.64] ;  /* 0x000000060e1a7981 */ /* 0x000362000c1e1900 */
[----:B0-----:R-:W-:Y:S01]  /*1d10*/  IADD3 R21, PT, PT, R7, 0x400, RZ ;  /* 0x0000040007157810 */ /* 0x001fe20007ffe0ff */
[----:B------:R-:W-:Y:S01]  /*1d20*/  IMAD.WIDE.U32 R28, R29, 0x4, R4 ;  /* 0x000000041d1c7825 */ /* 0x000fe200078e0004 */
[----:B-1----:R-:W-:-:S05]  /*1d30*/  IADD3 R15, PT, PT, R7, 0x800, RZ ;  /* 0x00000800070f7810 */ /* 0x002fca0007ffe0ff */
[----:B------:R-:W5:Y:S01]  /*1d40*/  LDG.E R28, desc[UR6][R28.64] ;  /* 0x000000061c1c7981 */ /* 0x000f62000c1e1900 */
[----:B------:R-:W-:-:S06]  /*1d50*/  IMAD.WIDE.U32 R14, R15, 0x4, R4 ;  /* 0x000000040f0e7825 */ /* 0x000fcc00078e0004 */
[----:B------:R-:W5:Y:S01]  /*1d60*/  LDG.E R14, desc[UR6][R14.64] ;  /* 0x000000060e0e7981 */ /* 0x000f62000c1e1900 */
[----:B--2---:R-:W-:Y:S01]  /*1d70*/  FADD R25, R22, R23 ;  /* 0x0000001716197221 */ /* 0x004fe20000000000 */
[----:B------:R-:W-:Y:S01]  /*1d80*/  IMAD.WIDE.U32 R22, R21, 0x4, R4 ;  /* 0x0000000415167825 */ /* 0x000fe200078e0004 */
[----:B------:R-:W-:-:S03]  /*1d90*/  IADD3 R21, PT, PT, R7, 0x600, RZ ;  /* 0x0000060007157810 */ /* 0x000fc60007ffe0ff */
[----:B---3--:R-:W-:Y:S02]  /*1da0*/  FADD R16, R25, R16 ;  /* 0x0000001019107221 */ /* 0x008fe40000000000 */
[----:B------:R-:W-:Y:S01]  /*1db0*/  IMAD.WIDE.U32 R20, R21, 0x4, R4 ;  /* 0x0000000415147825 */ /* 0x000fe200078e0004 */
[----:B------:R-:W-:Y:S01]  /*1dc0*/  IADD3 R25, PT, PT, R7, 0xa00, RZ ;  /* 0x00000a0007197810 */ /* 0x000fe20007ffe0ff */
[----:B------:R-:W2:Y:S04]  /*1dd0*/  LDG.E R29, desc[UR6][R22.64] ;  /* 0x00000006161d7981 */ /* 0x000ea8000c1e1900 */
[----:B------:R4:W3:Y:S02]  /*1de0*/  LDG.E R20, desc[UR6][R20.64] ;  /* 0x0000000614147981 */ /* 0x0008e4000c1e1900 */
[----:B----4-:R-:W-:Y:S01]  /*1df0*/  FADD R21, R16, R17 ;  /* 0x0000001110157221 */ /* 0x010fe20000000000 */
[----:B------:R-:W-:Y:S01]  /*1e00*/  IMAD.WIDE.U32 R16, R25, 0x4, R4 ;  /* 0x0000000419107825 */ /* 0x000fe200078e0004 */
[----:B------:R-:W-:-:S05]  /*1e10*/  IADD3 R25, PT, PT, R7, 0xc00, RZ ;  /* 0x00000c0007197810 */ /* 0x000fca0007ffe0ff */
[--C-:B------:R-:W-:Y:S01]  /*1e20*/  IMAD.WIDE.U32 R22, R25, 0x4, R4.reuse ;  /* 0x0000000419167825 */ /* 0x100fe200078e0004 */
[----:B------:R-:W-:Y:S01]  /*1e30*/  IADD3 R25, PT, PT, R7, 0xe00, RZ ;  /* 0x00000e0007197810 */ /* 0x000fe20007ffe0ff */
[----:B------:R-:W4:Y:S04]  /*1e40*/  LDG.E R16, desc[UR6][R16.64] ;  /* 0x0000000610107981 */ /* 0x000f28000c1e1900 */
[----:B------:R-:W-:Y:S01]  /*1e50*/  IMAD.WIDE.U32 R24, R25, 0x4, R4 ;  /* 0x0000000419187825 */ /* 0x000fe200078e0004 */
[----:B------:R-:W4:Y:S05]  /*1e60*/  LDG.E R22, desc[UR6][R22.64] ;  /* 0x0000000616167981 */ /* 0x000f2a000c1e1900 */
[----:B------:R-:W4:Y:S01]  /*1e70*/  LDG.E R24, desc[UR6][R24.64] ;  /* 0x0000000618187981 */ /* 0x000f22000c1e1900 */
[----:B-----5:R-:W-:-:S04]  /*1e80*/  FADD R21, R21, R10 ;  /* 0x0000000a15157221 */ /* 0x020fc80000000000 */
[----:B------:R-:W-:-:S04]  /*1e90*/  FADD R21, R21, R18 ;  /* 0x0000001215157221 */ /* 0x000fc80000000000 */
[----:B------:R-:W-:-:S04]  /*1ea0*/  FADD R12, R21, R12 ;  /* 0x0000000c150c7221 */ /* 0x000fc80000000000 */
[----:B------:R-:W-:-:S04]  /*1eb0*/  FADD R27, R12, R27 ;  /* 0x0000001b0c1b7221 */ /* 0x000fc80000000000 */
[----:B------:R-:W-:-:S04]  /*1ec0*/  FADD R26, R27, R26 ;  /* 0x0000001a1b1a7221 */ /* 0x000fc80000000000 */
[----:B------:R-:W-:-:S04]  /*1ed0*/  FADD R19, R26, R19 ;  /* 0x000000131a137221 */ /* 0x000fc80000000000 */
[----:B------:R-:W-:Y:S01]  /*1ee0*/  FADD R28, R19, R28 ;  /* 0x0000001c131c7221 */ /* 0x000fe20000000000 */
[----:B------:R-:W-:-:S04]  /*1ef0*/  IADD3 R13, PT, PT, R13, 0x10, RZ ;  /* 0x000000100d0d7810 */ /* 0x000fc80007ffe0ff */
[----:B------:R-:W-:Y:S02]  /*1f00*/  ISETP.NE.AND P0, PT, R13, RZ, PT ;  /* 0x000000ff0d00720c */ /* 0x000fe40003f05270 */
[----:B------:R-:W-:Y:S02]  /*1f10*/  IADD3 R11, PT, PT, R11, 0x2000, RZ ;  /* 0x000020000b0b7810 */ /* 0x000fe40007ffe0ff */
[----:B------:R-:W-:Y:S01]  /*1f20*/  IADD3 R7, PT, PT, R7, 0x2000, RZ ;  /* 0x0000200007077810 */ /* 0x000fe20007ffe0ff */
[----:B--2---:R-:W-:-:S04]  /*1f30*/  FADD R29, R28, R29 ;  /* 0x0000001d1c1d7221 */ /* 0x004fc80000000000 */
[----:B---3--:R-:W-:-:S04]  /*1f40*/  FADD R29, R29, R20 ;  /* 0x000000141d1d7221 */ /* 0x008fc80000000000 */
[----:B------:R-:W-:-:S04]  /*1f50*/  FADD R29, R29, R14 ;  /* 0x0000000e1d1d7221 */ /* 0x000fc80000000000 */
[----:B----4-:R-:W-:-:S04]  /*1f60*/  FADD R29, R29, R16 ;  /* 0x000000101d1d7221 */ /* 0x010fc80000000000 */
[----:B------:R-:W-:-:S04]  /*1f70*/  FADD R29, R29, R22 ;  /* 0x000000161d1d7221 */ /* 0x000fc80000000000 */
[----:B------:R-:W-:Y:S01]  /*1f80*/  FADD R23, R29, R24 ;  /* 0x000000181d177221 */ /* 0x000fe20000000000 */
[----:B------:R-:W-:Y:S06]  /*1f90*/  @P0 BRA `(.L_x_1543) ;  /* 0xfffffff800f00947 */ /* 0x000fec000383ffff */
[----:B------:R-:W-:Y:S05]  /*1fa0*/  BSYNC.RECONVERGENT B3 ;  /* 0x0000000000037941 */ /* 0x000fea0003800200 */
.L_x_1542:
[----:B------:R-:W-:-:S07]  /*1fb0*/  IADD3 R16, PT, PT, R11, -0x1000, RZ ;  /* 0xfffff0000b107810 */ /* 0x000fce0007ffe0ff */
.L_x_1541:
[----:B------:R-:W-:Y:S05]  /*1fc0*/  BSYNC.RECONVERGENT B2 ;  /* 0x0000000000027941 */ /* 0x000fea0003800200 */
.L_x_1540:
[----:B------:R-:W-:-:S13]  /*1fd0*/  ISETP.NE.AND P0, PT, R8, RZ, PT ;  /* 0x000000ff0800720c */ /* 0x000fda0003f05270 */
[----:B------:R-:W-:Y:S05]  /*1fe0*/  @!P0 BRA `(.L_x_1539) ;  /* 0x00000004002c8947 */ /* 0x000fea0003800000 */
[----:B------:R-:W-:Y:S01]  /*1ff0*/  ISETP.GE.U32.AND P0, PT, R8, 0x8, PT ;  /* 0x000000080800780c */ /* 0x000fe20003f06070 */
[----:B------:R-:W-:Y:S01]  /*2000*/  BSSY.RECONVERGENT B2, `(.L_x_1544) ;  /* 0x0000025000027945 */ /* 0x000fe20003800200 */
[----:B------:R-:W-:-:S04]  /*2010*/  LOP3.LUT R22, R6, 0x7, RZ, 0xc0, !PT ;  /* 0x0000000706167812 */ /* 0x000fc800078ec0ff */
[----:B------:R-:W-:-:S07]  /*2020*/  ISETP.NE.AND P1, PT, R22, RZ, PT ;  /* 0x000000ff1600720c */ /* 0x000fce0003f25270 */
[----:B------:R-:W-:Y:S06]  /*2030*/  @!P0 BRA `(.L_x_1545) ;  /* 0x0000000000848947 */ /* 0x000fec0003800000 */
[----:B------:R-:W-:-:S04]  /*2040*/  IADD3 R7, PT, PT, R16, R9, RZ ;  /* 0x0000000910077210 */ /* 0x000fc80007ffe0ff */
[C---:B------:R-:W-:Y:S01]  /*2050*/  IADD3 R21, PT, PT, R7.reuse, 0x200, RZ ;  /* 0x0000020007157810 */ /* 0x040fe20007ffe0ff */
[C---:B------:R-:W-:Y:S01]  /*2060*/  IMAD.WIDE.U32 R14, R7.reuse, 0x4, R4 ;  /* 0x00000004070e7825 */ /* 0x040fe200078e0004 */
[----:B------:R-:W-:-:S03]  /*2070*/  IADD3 R19, PT, PT, R7, 0x400, RZ ;  /* 0x0000040007137810 */ /* 0x000fc60007ffe0ff */
[--C-:B------:R-:W-:Y:S01]  /*2080*/  IMAD.WIDE.U32 R20, R21, 0x4, R4.reuse ;  /* 0x0000000415147825 */ /* 0x100fe200078e0004 */
[----:B------:R0:W2:Y:S01]  /*2090*/  LDG.E R8, desc[UR6][R14.64] ;  /* 0x000000060e087981 */ /* 0x0000a2000c1e1900 */
[----:B------:R-:W-:Y:S02]  /*20a0*/  IADD3 R11, PT, PT, R7, 0x600, RZ ;  /* 0x00000600070b7810 */ /* 0x000fe40007ffe0ff */
[--C-:B------:R-:W-:Y:S01]  /*20b0*/  IMAD.WIDE.U32 R18, R19, 0x4, R4.reuse ;  /* 0x0000000413127825 */ /* 0x100fe200078e0004 */
[----:B------:R1:W3:Y:S01]  /*20c0*/  LDG.E R17, desc[UR6][R20.64] ;  /* 0x0000000614117981 */ /* 0x0002e2000c1e1900 */
[----:B------:R-:W-:Y:S02]  /*20d0*/  IADD3 R13, PT, PT, R7, 0x800, RZ ;  /* 0x00000800070d7810 */ /* 0x000fe40007ffe0ff */
[--C-:B------:R-:W-:Y:S01]  /*20e0*/  IMAD.WIDE.U32 R10, R11, 0x4, R4.reuse ;  /* 0x000000040b0a7825 */ /* 0x100fe200078e0004 */
[----:B------:R-:W-:Y:S01]  /*20f0*/  IADD3 R25, PT, PT, R7, 0xa00, RZ ;  /* 0x00000a0007197810 */ /* 0x000fe20007ffe0ff */
[----:B------:R-:W4:Y:S02]  /*2100*/  LDG.E R18, desc[UR6][R18.64] ;  /* 0x0000000612127981 */ /* 0x000f24000c1e1900 */
[--C-:B------:R-:W-:Y:S01]  /*2110*/  IMAD.WIDE.U32 R12, R13, 0x4, R4.reuse ;  /* 0x000000040d0c7825 */ /* 0x100fe200078e0004 */
[----:B------:R-:W-:Y:S01]  /*2120*/  IADD3 R27, PT, PT, R7, 0xc00, RZ ;  /* 0x00000c00071b7810 */ /* 0x000fe20007ffe0ff */
[----:B------:R-:W5:Y:S02]  /*2130*/  LDG.E R10, desc[UR6][R10.64] ;  /* 0x000000060a0a7981 */ /* 0x000f64000c1e1900 */
[--C-:B0-----:R-:W-:Y:S01]  /*2140*/  IMAD.WIDE.U32 R14, R25, 0x4, R4.reuse ;  /* 0x00000004190e7825 */ /* 0x101fe200078e0004 */
[----:B------:R-:W-:Y:S01]  /*2150*/  IADD3 R25, PT, PT, R7, 0xe00, RZ ;  /* 0x00000e0007197810 */ /* 0x000fe20007ffe0ff */
[----:B------:R-:W5:Y:S02]  /*2160*/  LDG.E R12, desc[UR6][R12.64] ;  /* 0x000000060c0c7981 */ /* 0x000f64000c1e1900 */
[----:B-1----:R-:W-:-:S02]  /*2170*/  IMAD.WIDE.U32 R20, R27, 0x4, R4 ;  /* 0x000000041b147825 */ /* 0x002fc400078e0004 */
[----:B------:R-:W5:Y:S02]  /*2180*/  LDG.E R15, desc[UR6][R14.64] ;  /* 0x000000060e0f7981 */ /* 0x000f64000c1e1900 */
[----:B------:R-:W-:Y:S02]  /*2190*/  IMAD.WIDE.U32 R24, R25, 0x4, R4 ;  /* 0x0000000419187825 */ /* 0x000fe400078e0004 */
        /* <DEDUP_REMOVED lines=11> */
.L_x_1545:
[----:B------:R-:W-:Y:S05]  /*2250*/  BSYNC.RECONVERGENT B2 ;  /* 0x0000000000027941 */ /* 0x000fea0003800200 */
.L_x_1544:
[----:B------:R-:W-:Y:S05]  /*2260*/  @!P1 BRA `(.L_x_1539) ;  /* 0x00000000008c9947 */ /* 0x000fea0003800000 */
[----:B------:R-:W-:Y:S01]  /*2270*/  ISETP.GE.U32.AND P0, PT, R22, 0x4, PT ;  /* 0x000000041600780c */ /* 0x000fe20003f06070 */
[----:B------:R-:W-:Y:S01]  /*2280*/  BSSY.RECONVERGENT B2, `(.L_x_1546) ;  /* 0x0000014000027945 */ /* 0x000fe20003800200 */
[----:B------:R-:W-:-:S11]  /*2290*/  LOP3.LUT P1, RZ, R6, 0x3, RZ, 0xc0, !PT ;  /* 0x0000000306ff7812 */ /* 0x000fd6000782c0ff */
[----:B------:R-:W-:Y:S05]  /*22a0*/  @!P0 BRA `(.L_x_1547) ;  /* 0x0000000000448947 */ /* 0x000fea0003800000 */
[----:B------:R-:W-:-:S04]  /*22b0*/  IADD3 R11, PT, PT, R16, R9, RZ ;  /* 0x00000009100b7210 */ /* 0x000fc80007ffe0ff */
[C---:B------:R-:W-:Y:S01]  /*22c0*/  IADD3 R9, PT, PT, R11.reuse, 0x200, RZ ;  /* 0x000002000b097810 */ /* 0x040fe20007ffe0ff */
[C---:B------:R-:W-:Y:S01]  /*22d0*/  IMAD.WIDE.U32 R6, R11.reuse, 0x4, R4 ;  /* 0x000000040b067825 */ /* 0x040fe200078e0004 */
[----:B------:R-:W-:-:S03]  /*22e0*/  IADD3 R13, PT, PT, R11, 0x400, RZ ;  /* 0x000004000b0d7810 */ /* 0x000fc60007ffe0ff */
[--C-:B------:R-:W-:Y:S01]  /*22f0*/  IMAD.WIDE.U32 R8, R9, 0x4, R4.reuse ;  /* 0x0000000409087825 */ /* 0x100fe200078e0004 */
[----:B------:R-:W-:Y:S01]  /*2300*/  IADD3 R15, PT, PT, R11, 0x600, RZ ;  /* 0x000006000b0f7810 */ /* 0x000fe20007ffe0ff */
[----:B------:R-:W2:Y:S02]  /*2310*/  LDG.E R6, desc[UR6][R6.64] ;  /* 0x0000000606067981 */ /* 0x000ea4000c1e1900 */
[--C-:B------:R-:W-:Y:S02]  /*2320*/  IMAD.WIDE.U32 R10, R13, 0x4, R4.reuse ;  /* 0x000000040d0a7825 */ /* 0x100fe400078e0004 */
[----:B------:R-:W3:Y:S02]  /*2330*/  LDG.E R8, desc[UR6][R8.64] ;  /* 0x0000000608087981 */ /* 0x000ee4000c1e1900 */
[----:B------:R-:W-:Y:S02]  /*2340*/  IMAD.WIDE.U32 R12, R15, 0x4, R4 ;  /* 0x000000040f0c7825 */ /* 0x000fe400078e0004 */
[----:B------:R-:W4:Y:S04]  /*2350*/  LDG.E R10, desc[UR6][R10.64] ;  /* 0x000000060a0a7981 */ /* 0x000f28000c1e1900 */
[----:B------:R-:W5:Y:S01]  /*2360*/  LDG.E R12, desc[UR6][R12.64] ;  /* 0x000000060c0c7981 */ /* 0x000f62000c1e1900 */
[----:B------:R-:W-:Y:S01]  /*2370*/  IADD3 R16, PT, PT, R16, 0x800, RZ ;  /* 0x0000080010107810 */ /* 0x000fe20007ffe0ff */
[----:B--2---:R-:W-:-:S04]  /*2380*/  FADD R23, R23, R6 ;  /* 0x0000000617177221 */ /* 0x004fc80000000000 */
[----:B---3--:R-:W-:-:S04]  /*2390*/  FADD R23, R23, R8 ;  /* 0x0000000817177221 */ /* 0x008fc80000000000 */
[----:B----4-:R-:W-:-:S04]  /*23a0*/  FADD R23, R23, R10 ;  /* 0x0000000a17177221 */ /* 0x010fc80000000000 */
[----:B-----5:R-:W-:-:S07]  /*23b0*/  FADD R23, R23, R12 ;  /* 0x0000000c17177221 */ /* 0x020fce0000000000 */
.L_x_1547:
[----:B------:R-:W-:Y:S05]  /*23c0*/  BSYNC.RECONVERGENT B2 ;  /* 0x0000000000027941 */ /* 0x000fea0003800200 */
.L_x_1546:
[----:B------:R-:W-:Y:S05]  /*23d0*/  @!P1 BRA `(.L_x_1539) ;  /* 0x0000000000309947 */ /* 0x000fea0003800000 */
[----:B------:R-:W-:Y:S02]  /*23e0*/  LOP3.LUT R2, R2, 0xffff, RZ, 0xc0, !PT ;  /* 0x0000ffff02027812 */ /* 0x000fe400078ec0ff */
[----:B------:R-:W-:Y:S02]  /*23f0*/  IADD3 R9, PT, PT, R16, R0, RZ ;  /* 0x0000000010097210 */ /* 0x000fe40007ffe0ff */
[----:B------:R-:W-:-:S04]  /*2400*/  LEA.HI R2, R2, 0x1, RZ, 0x17 ;  /* 0x0000000102027811 */ /* 0x000fc800078fb8ff */
[----:B------:R-:W-:-:S04]  /*2410*/  LOP3.LUT R2, R2, 0x3, RZ, 0xc0, !PT ;  /* 0x0000000302027812 */ /* 0x000fc800078ec0ff */
[----:B------:R-:W-:-:S07]  /*2420*/  IADD3 R2, PT, PT, -R2, RZ, RZ ;  /* 0x000000ff02027210 */ /* 0x000fce0007ffe1ff */
.L_x_1548:
[----:B------:R-:W-:-:S06]  /*2430*/  IMAD.WIDE.U32 R6, R9, 0x4, R4 ;  /* 0x0000000409067825 */ /* 0x000fcc00078e0004 */
[----:B------:R-:W2:Y:S01]  /*2440*/  LDG.E R6, desc[UR6][R6.64] ;  /* 0x0000000606067981 */ /* 0x000ea2000c1e1900 */
[----:B------:R-:W-:Y:S02]  /*2450*/  IADD3 R2, PT, PT, R2, 0x1, RZ ;  /* 0x0000000102027810 */ /* 0x000fe40007ffe0ff */
[----:B------:R-:W-:Y:S02]  /*2460*/  IADD3 R9, PT, PT, R9, 0x200, RZ ;  /* 0x0000020009097810 */ /* 0x000fe40007ffe0ff */
[----:B------:R-:W-:Y:S01]  /*2470*/  ISETP.NE.AND P0, PT, R2, RZ, PT ;  /* 0x000000ff0200720c */ /* 0x000fe20003f05270 */
[----:B--2---:R-:W-:-:S12]  /*2480*/  FADD R23, R6, R23 ;  /* 0x0000001706177221 */ /* 0x004fd80000000000 */
[----:B------:R-:W-:Y:S05]  /*2490*/  @P0 BRA `(.L_x_1548) ;  /* 0xfffffffc00e40947 */ /* 0x000fea000383ffff */
.L_x_1539:
[----:B------:R-:W-:Y:S05]  /*24a0*/  BSYNC.RECONVERGENT B1 ;  /* 0x0000000000017941 */ /* 0x000fea0003800200 */
.L_x_1536:
        /* <DEDUP_REMOVED lines=33> */
[----:B------:R-:W1:Y:S04]  /*26c0*/  LDS.128 R8, [UR4+0x20] ;  /* 0x00002004ff087984 */ /* 0x000e680008000c00 */
[----:B--2---:R-:W2:Y:S04]  /*26d0*/  LDS.128 R4, [UR4+0x30] ;  /* 0x00003004ff047984 */ /* 0x004ea80008000c00 */
[----:B------:R-:W3:Y:S01]  /*26e0*/  LDS.128 R16, [UR4+0x40] ;  /* 0x00004004ff107984 */ /* 0x000ee20008000c00 */
[----:B0-----:R-:W-:-:S04]  /*26f0*/  FADD R13, R20, R13 ;  /* 0x0000000d140d7221 */ /* 0x001fc80000000000 */
[----:B------:R-:W-:-:S04]  /*2700*/  FADD R14, R13, R14 ;  /* 0x0000000e0d0e7221 */ /* 0x000fc80000000000 */
[----:B------:R-:W-:-:S04]  /*2710*/  FADD R15, R14, R15 ;  /* 0x0000000f0e0f7221 */ /* 0x000fc80000000000 */
[----:B-1----:R-:W-:-:S04]  /*2720*/  FADD R8, R15, R8 ;  /* 0x000000080f087221 */ /* 0x002fc80000000000 */
[----:B------:R-:W-:-:S04]  /*2730*/  FADD R9, R8, R9 ;  /* 0x0000000908097221 */ /* 0x000fc80000000000 */
[----:B------:R-:W-:-:S04]  /*2740*/  FADD R10, R9, R10 ;  /* 0x0000000a090a7221 */ /* 0x000fc80000000000 */
[----:B------:R-:W-:-:S04]  /*2750*/  FADD R11, R10, R11 ;  /* 0x0000000b0a0b7221 */ /* 0x000fc80000000000 */
[----:B--2---:R-:W-:-:S04]  /*2760*/  FADD R4, R11, R4 ;  /* 0x000000040b047221 */ /* 0x004fc80000000000 */
[----:B------:R-:W-:-:S04]  /*2770*/  FADD R5, R4, R5 ;  /* 0x0000000504057221 */ /* 0x000fc80000000000 */
[----:B------:R-:W-:-:S04]  /*2780*/  FADD R6, R5, R6 ;  /* 0x0000000605067221 */ /* 0x000fc80000000000 */
[----:B------:R-:W-:-:S04]  /*2790*/  FADD R7, R6, R7 ;  /* 0x0000000706077221 */ /* 0x000fc80000000000 */
[----:B---3--:R-:W-:-:S04]  /*27a0*/  FADD R16, R7, R16 ;  /* 0x0000001007107221 */ /* 0x008fc80000000000 */
[----:B------:R-:W-:-:S04]  /*27b0*/  FADD R17, R16, R17 ;  /* 0x0000001110117221 */ /* 0x000fc80000000000 */
[----:B------:R-:W-:-:S04]  /*27c0*/  FADD R18, R17, R18 ;  /* 0x0000001211127221 */ /* 0x000fc80000000000 */
[----:B------:R-:W-:-:S07]  /*27d0*/  FADD R20, R18, R19 ;  /* 0x0000001312147221 */ /* 0x000fce0000000000 */
.L_x_1535:
[----:B------:R-:W-:Y:S05]  /*27e0*/  BSYNC.RECONVERGENT B0 ;  /* 0x0000000000007941 */ /* 0x000fea0003800200 */
.L_x_1519:
[----:B------:R-:W-:Y:S05]  /*27f0*/  @P0 EXIT ;  /* 0x000000000000094d */ /* 0x000fea0003800000 */
[----:B012---:R-:W0:Y:S02]  /*2800*/  LDC.64 R4, c[0x0][0x388] ;  /* 0x0000e200ff047b82 */ /* 0x007e240000000a00 */
[----:B0-----:R-:W-:-:S05]  /*2810*/  IMAD.WIDE.U32 R2, R3, 0x4, R4 ;  /* 0x0000000403027825 */ /* 0x001fca00078e0004 */
[----:B------:R-:W-:Y:S01]  /*2820*/  STG.E desc[UR6][R2.64], R20 ;  /* 0x0000001402007986 */ /* 0x000fe2000c101906 */
[----:B------:R-:W-:Y:S05]  /*2830*/  EXIT ;  /* 0x000000000000794d */ /* 0x000fea0003800000 */
.L_x_1549:
        /* <DEDUP_REMOVED lines=12> */
.L_x_3745:


//--------------------- .text._ZN3cub18CUB_300001_SM_10006detail6reduce28DeviceReduceSingleTileKernelINS2_10policy_hubIfjN4cuda3std3__44plusIfEEE10Policy1000EN6thrust24THRUST_300001_SM_1000_NS6detail15normal_iteratorINSD_10device_ptrIfEEEEPfjS9_ffNS7_10__identityEEEvT0_T1_T2_T3_T4_T6_ --------------------------
	.section	.text._ZN3cub18CUB_300001_SM_10006detail6reduce28DeviceReduceSingleTileKernelINS2_10policy_hubIfjN4cuda3std3__44plusIfEEE10Policy1000EN6thrust24THRUST_300001_SM_1000_NS6detail15normal_iteratorINSD_10device_ptrIfEEEEPfjS9_ffNS7_10__identityEEEvT0_T1_T2_T3_T4_T6_,"ax",@progbits
	.align	128
        .global         _ZN3cub18CUB_300001_SM_10006detail6reduce28DeviceReduceSingleTileKernelINS2_10policy_hubIfjN4cuda3std3__44plusIfEEE10Policy1000EN6thrust24THRUST_300001_SM_1000_NS6detail15normal_iteratorINSD_10device_ptrIfEEEEPfjS9_ffNS7_10__identityEEEvT0_T1_T2_T3_T4_T6_
        .type           _ZN3cub18CUB_300001_SM_10006detail6reduce28DeviceReduceSingleTileKernelINS2_10policy_hubIfjN4cuda3std3__44plusIfEEE10Policy1000EN6thrust24THRUST_300001_SM_1000_NS6detail15normal_iteratorINSD_10device_ptrIfEEEEPfjS9_ffNS7_10__identityEEEvT0_T1_T2_T3_T4_T6_,@function
        .size           _ZN3cub18CUB_300001_SM_10006detail6reduce28DeviceReduceSingleTileKernelINS2_10policy_hubIfjN4cuda3std3__44plusIfEEE10Policy1000EN6thrust24THRUST_300001_SM_1000_NS6detail15normal_iteratorINSD_10device_ptrIfEEEEPfjS9_ffNS7_10__identityEEEvT0_T1_T2_T3_T4_T6_,(.L_x_3746 - _ZN3cub18CUB_300001_SM_10006detail6reduce28DeviceReduceSingleTileKernelINS2_10policy_hubIfjN4cuda3std3__44plusIfEEE10Policy1000EN6thrust24THRUST_300001_SM_1000_NS6detail15normal_iteratorINSD_10device_ptrIfEEEEPfjS9_ffNS7_10__identityEEEvT0_T1_T2_T3_T4_T6_)
        .other          _ZN3cub18CUB_300001_SM_10006detail6reduce28DeviceReduceSingleTileKernelINS2_10policy_hubIfjN4cuda3std3__44plusIfEEE10Policy1000EN6thrust24THRUST_300001_SM_1000_NS6detail15normal_iteratorINSD_10device_ptrIfEEEEPfjS9_ffNS7_10__identityEEEvT0_T1_T2_T3_T4_T6_,@"STO_CUDA_ENTRY STV_DEFAULT"
_ZN3cub18CUB_300001_SM_10006detail6reduce28DeviceReduceSingleTileKernelINS2_10policy_hubIfjN4cuda3std3__44plusIfEEE10Policy1000EN6thrust24THRUST_300001_SM_1000_NS6detail15normal_iteratorINSD_10device_ptrIfEEEEPfjS9_ffNS7_10__identityEEEvT0_T1_T2_T3_T4_T6_:
.text._ZN3cub18CUB_300001_SM_10006detail6reduce28DeviceReduceSingleTileKernelINS2_10policy_hubIfjN4cuda3std3__44plusIfEEE10Policy1000EN6thrust24THRUST_300001_SM_1000_NS6detail15normal_iteratorINSD_10device_ptrIfEEEEPfjS9_ffNS7_10__identityEEEvT0_T1_T2_T3_T4_T6_:
[----:B------:R-:W-:Y:S01]  /*0000*/  LDC R1, c[0x0][0x37c] ;  /* 0x0000df00ff017b82 */ /* 0x000fe20000000800 */
[----:B------:R-:W0:Y:S01]  /*0010*/  LDCU UR4, c[0x0][0x390] ;  /* 0x00007200ff0477ac */ /* 0x000e220008000800 */
[----:B------:R-:W1:Y:S01]  /*0020*/  LDCU.64 UR6, c[0x0][0x358] ;  /* 0x00006b00ff0677ac */ /* 0x000e620008000a00 */
[----:B0-----:R-:W-:-:S04]  /*0030*/  MOV R4, UR4 ;  /* 0x0000000400047c02 */ /* 0x001fc80008000f00 */
[----:B------:R-:W-:-:S13]  /*0040*/  ISETP.NE.AND P0, PT, R4, RZ, PT ;  /* 0x000000ff0400720c */ /* 0x000fda0003f05270 */
        /* <DEDUP_REMOVED lines=8> */
.L_x_1550:
[----:B------:R-:W-:Y:S01]  /*00d0*/  ISETP.GT.U32.AND P0, PT, R4, 0x1fff, PT ;  /* 0x00001fff0400780c */ /* 0x000fe20003f04070 */
[----:B------:R-:W-:-:S12]  /*00e0*/  BSSY.RECONVERGENT B0, `(.L_x_1551) ;  /* 0x000022c000007945 */ /* 0x000fd80003800200 */
[----:B------:R-:W-:Y:S05]  /*00f0*/  @P0 BRA `(.L_x_1552) ;  /* 0x0000001000000947 */ /* 0x000fea0003800000 */
[----:B------:R-:W0:Y:S01]  /*0100*/  S2R R5, SR_TID.X ;  /* 0x0000000000057919 */ /* 0x000e220000002100 */
[----:B------:R-:W-:Y:S01]  /*0110*/  BSSY.RECONVERGENT B1, `(.L_x_1553) ;  /* 0x0000009000017945 */ /* 0x000fe20003800200 */
[----:B------:R-:W-:Y:S01]  /*0120*/  HFMA2 R0, -RZ, RZ, 0, 0 ;  /* 0x00000000ff007431 */ /* 0x000fe200000001ff */
[----:B0-----:R-:W-:Y:S02]  /*0130*/  ISETP.GE.U32.AND P0, PT, R5, R4, PT ;  /* 0x000000040500720c */ /* 0x001fe40003f06070 */
[----:B------:R-:W-:-:S11]  /*0140*/  MOV R7, R5 ;  /* 0x0000000500077202 */ /* 0x000fd60000000f00 */
[----:B------:R-:W-:Y:S05]  /*0150*/  @P0 BRA `(.L_x_1554) ;  /* 0x0000000000100947 */ /* 0x000fea0003800000 */
[----:B------:R-:W0:Y:S02]  /*0160*/  LDC.64 R2, c[0x0][0x380] ;  /* 0x0000e000ff027b82 */ /* 0x000e240000000a00 */
[----:B0-----:R-:W-:-:S05]  /*0170*/  IMAD.WIDE.U32 R2, R5, 0x4, R2 ;  /* 0x0000000405027825 */ /* 0x001fca00078e0002 */
[----:B------:R0:W5:Y:S01]  /*0180*/  LDG.E R0, desc[UR6][R2.64] ;  /* 0x0000000602007981 */ /* 0x000162000c1e1900 */
[----:B------:R-:W-:-:S07]  /*0190*/  IADD3 R7, PT, PT, R5, 0x200, RZ ;  /* 0x0000020005077810 */ /* 0x000fce0007ffe0ff */
.L_x_1554:
[----:B------:R-:W-:Y:S05]  /*01a0*/  BSYNC.RECONVERGENT B1 ;  /* 0x0000000000017941 */ /* 0x000fea0003800200 */
.L_x_1553:
[----:B------:R-:W-:Y:S01]  /*01b0*/  ISETP.GE.U32.AND P0, PT, R7, R4, PT ;  /* 0x000000040700720c */ /* 0x000fe20003f06070 */
[----:B------:R-:W-:-:S12]  /*01c0*/  BSSY.RECONVERGENT B1, `(.L_x_1555) ;  /* 0x0000070000017945 */ /* 0x000fd80003800200 */
[----:B------:R-:W-:Y:S05]  /*01d0*/  @P0 BRA `(.L_x_1556) ;  /* 0x0000000400b80947 */ /* 0x000fea0003800000 */
[----:B0-----:R-:W-:Y:S01]  /*01e0*/  LOP3.LUT R3, RZ, R7, RZ, 0x33, !PT ;  /* 0x00000007ff037212 */ /* 0x001fe200078e33ff */
[----:B------:R-:W-:Y:S03]  /*01f0*/  BSSY.RECONVERGENT B2, `(.L_x_1557) ;  /* 0x0000033000027945 */ /* 0x000fe60003800200 */
[----:B------:R-:W-:-:S04]  /*0200*/  IADD3 R3, PT, PT, R3, R4, RZ ;  /* 0x0000000403037210 */ /* 0x000fc80007ffe0ff */
        /* <DEDUP_REMOVED lines=9> */
[----:B------:R-:W-:-:S04]  /*02a0*/  IADD3 R2, P0, PT, R2, 0x4000, RZ ;  /* 0x0000400002027810 */ /* 0x000fc80007f1e0ff */
[----:B------:R-:W-:-:S09]  /*02b0*/  IADD3.X R3, PT, PT, RZ, R3, RZ, P0, !PT ;  /* 0x00000003ff037210 */ /* 0x000fd200007fe4ff */
.L_x_1559:
        /* <DEDUP_REMOVED lines=19> */
[----:B0-----:R-:W-:-:S04]  /*03f0*/  IADD3 R2, P2, PT, R2, 0x8000, RZ ;  /* 0x0000800002027810 */ /* 0x001fc80007f5e0ff */
[----:B------:R-:W-:Y:S01]  /*0400*/  IADD3.X R3, PT, PT, RZ, R3, RZ, P2, !PT ;  /* 0x00000003ff037210 */ /* 0x000fe200017fe4ff */
        /* <DEDUP_REMOVED lines=17> */
.L_x_1558:
[----:B------:R-:W-:Y:S05]  /*0520*/  BSYNC.RECONVERGENT B2 ;  /* 0x0000000000027941 */ /* 0x000fea0003800200 */
.L_x_1557:
[----:B------:R-:W-:Y:S05]  /*0530*/  @!P1 BRA `(.L_x_1556) ;  /* 0x0000000000e09947 */ /* 0x000fea0003800000 */
[----:B------:R-:W-:Y:S01]  /*0540*/  ISETP.GE.U32.AND P0, PT, R22, 0x8, PT ;  /* 0x000000081600780c */ /* 0x000fe20003f06070 */
[----:B------:R-:W-:Y:S01]  /*0550*/  BSSY.RECONVERGENT B2, `(.L_x_1560) ;  /* 0x0000017000027945 */ /* 0x000fe20003800200 */
[----:B------:R-:W-:-:S04]  /*0560*/  LOP3.LUT R10, R6, 0x7, RZ, 0xc0, !PT ;  /* 0x00000007060a7812 */ /* 0x000fc800078ec0ff */
[----:B------:R-:W-:-:S07]  /*0570*/  ISETP.NE.AND P1, PT, R10, RZ, PT ;  /* 0x000000ff0a00720c */ /* 0x000fce0003f25270 */
[----:B------:R-:W-:Y:S06]  /*0580*/  @!P0 BRA `(.L_x_1561) ;  /* 0x00000000004c8947 */ /* 0x000fec0003800000 */
[----:B------:R-:W0:Y:S02]  /*0590*/  LDC.64 R2, c[0x0][0x380] ;  /* 0x0000e000ff027b82 */ /* 0x000e240000000a00 */
[----:B0-----:R-:W-:-:S05]  /*05a0*/  IMAD.WIDE.U32 R2, R7, 0x4, R2 ;  /* 0x0000000407027825 */ /* 0x001fca00078e0002 */
        /* <DEDUP_REMOVED lines=17> */
.L_x_1561:
[----:B------:R-:W-:Y:S05]  /*06c0*/  BSYNC.RECONVERGENT B2 ;  /* 0x0000000000027941 */ /* 0x000fea0003800200 */
.L_x_1560:
        /* <DEDUP_REMOVED lines=17> */
.L_x_1563:
[----:B------:R-:W-:Y:S05]  /*07e0*/  BSYNC.RECONVERGENT B2 ;  /* 0x0000000000027941 */ /* 0x000fea0003800200 */
.L_x_1562:
[----:B------:R-:W-:Y:S05]  /*07f0*/  @!P1 BRA `(.L_x_1556) ;  /* 0x0000000000309947 */ /* 0x000fea0003800000 */
[----:B------:R-:W0:Y:S01]  /*0800*/  LDC.64 R2, c[0x0][0x380] ;  /* 0x0000e000ff027b82 */ /* 0x000e220000000a00 */
[----:B------:R-:W-:Y:S01]  /*0810*/  IADD3 R6, PT, PT, -R6, RZ, RZ ;  /* 0x000000ff06067210 */ /* 0x000fe20007ffe1ff */
[----:B0-----:R-:W-:-:S05]  /*0820*/  IMAD.WIDE.U32 R2, R7, 0x4, R2 ;  /* 0x0000000407027825 */ /* 0x001fca00078e0002 */
[----:B------:R-:W-:-:S07]  /*0830*/  MOV R7, R3 ;  /* 0x0000000300077202 */ /* 0x000fce0000000f00 */
.L_x_1564:
[----:B------:R-:W-:-:S06]  /*0840*/  MOV R3, R7 ;  /* 0x0000000700037202 */ /* 0x000fcc0000000f00 */
[----:B------:R0:W2:Y:S01]  /*0850*/  LDG.E R3, desc[UR6][R2.64] ;  /* 0x0000000602037981 */ /* 0x0000a2000c1e1900 */
[----:B------:R-:W-:-:S04]  /*0860*/  IADD3 R6, PT, PT, R6, 0x1, RZ ;  /* 0x0000000106067810 */ /* 0x000fc80007ffe0ff */
[----:B------:R-:W-:Y:S02]  /*0870*/  ISETP.NE.AND P0, PT, R6, RZ, PT ;  /* 0x000000ff0600720c */ /* 0x000fe40003f05270 */
[----:B0-----:R-:W-:-:S04]  /*0880*/  IADD3 R2, P1, PT, R2, 0x800, RZ ;  /* 0x0000080002027810 */ /* 0x001fc80007f3e0ff */
[----:B------:R-:W-:Y:S01]  /*0890*/  IADD3.X R7, PT, PT, RZ, R7, RZ, P1, !PT ;  /* 0x00000007ff077210 */ /* 0x000fe20000ffe4ff */
[----:B--2--5:R-:W-:-:S06]  /*08a0*/  FADD R0, R3, R0 ;  /* 0x0000000003007221 */ /* 0x024fcc0000000000 */
[----:B------:R-:W-:Y:S05]  /*08b0*/  @P0 BRA `(.L_x_1564) ;  /* 0xfffffffc00e00947 */ /* 0x000fea000383ffff */
.L_x_1556:
[----:B------:R-:W-:Y:S05]  /*08c0*/  BSYNC.RECONVERGENT B1 ;  /* 0x0000000000017941 */ /* 0x000fea0003800200 */
.L_x_1555:
[----:B------:R-:W-:Y:S02]  /*08d0*/  ISETP.GE.U32.AND P0, PT, R4, 0x200, PT ;  /* 0x000002000400780c */ /* 0x000fe40003f06070 */
[----:B-----5:R-:W-:-:S11]  /*08e0*/  MOV R9, R0 ;  /* 0x0000000000097202 */ /* 0x020fd60000000f00 */
[----:B------:R-:W-:Y:S05]  /*08f0*/  @!P0 BRA `(.L_x_1565) ;  /* 0x0000000000d08947 */ /* 0x000fea0003800000 */
[----:B------:R-:W1:Y:S01]  /*0900*/  S2R R6, SR_LANEID ;  /* 0x0000000000067919 */ /* 0x000e620000000000 */
        /* <DEDUP_REMOVED lines=33> */
[----:B------:R-:W3:Y:S04]  /*0b20*/  LDS.128 R8, [UR4+0x30] ;  /* 0x00003004ff087984 */ /* 0x000ee80008000c00 */
[----:B------:R-:W4:Y:S01]  /*0b30*/  LDS.128 R16, [UR4+0x40] ;  /* 0x00004004ff107984 */ /* 0x000f220008000c00 */
[----:B0-----:R-:W-:-:S04]  /*0b40*/  FADD R5, R0, R5 ;  /* 0x0000000500057221 */ /* 0x001fc80000000000 */
        /* <DEDUP_REMOVED lines=9> */
[----:B------:R-:W-:-:S04]  /*0be0*/  FADD R11, R10, R11 ;  /* 0x0000000b0a0b7221 */ /* 0x000fc80000000000 */
[----:B----4-:R-:W-:-:S04]  /*0bf0*/  FADD R16, R11, R16 ;  /* 0x000000100b107221 */ /* 0x010fc80000000000 */
[----:B------:R-:W-:-:S04]  /*0c00*/  FADD R17, R16, R17 ;  /* 0x0000001110117221 */ /* 0x000fc80000000000 */
[----:B------:R-:W-:-:S04]  /*0c10*/  FADD R18, R17, R18 ;  /* 0x0000001211127221 */ /* 0x000fc80000000000 */
[----:B------:R-:W-:Y:S01]  /*0c20*/  FADD R0, R18, R19 ;  /* 0x0000001312007221 */ /* 0x000fe20000000000 */
[----:B------:R-:W-:Y:S06]  /*0c30*/  BRA `(.L_x_1566) ;  /* 0x0000001400d87947 */ /* 0x000fec0003800000 */
.L_x_1565:
[----:B------:R-:W1:Y:S01]  /*0c40*/  S2R R6, SR_LANEID ;  /* 0x0000000000067919 */ /* 0x000e620000000000 */
[----:B------:R-:W-:-:S04]  /*0c50*/  LOP3.LUT R0, R5, 0x3e0, RZ, 0xc0, !PT ;  /* 0x000003e005007812 */ /* 0x000fc800078ec0ff */
[----:B0-----:R-:W-:Y:S02]  /*0c60*/  IADD3 R3, PT, PT, R0, 0x20, RZ ;  /* 0x0000002000037810 */ /* 0x001fe40007ffe0ff */
[----:B------:R-:W-:Y:S02]  /*0c70*/  LOP3.LUT R7, RZ, R0, RZ, 0x33, !PT ;  /* 0x00000000ff077212 */ /* 0x000fe400078e33ff */
[-C--:B------:R-:W-:Y:S02]  /*0c80*/  ISETP.GT.U32.AND P0, PT, R3, R4.reuse, PT ;  /* 0x000000040300720c */ /* 0x080fe40003f04070 */
[----:B------:R-:W-:-:S04]  /*0c90*/  IADD3 R7, PT, PT, R7, R4, RZ ;  /* 0x0000000407077210 */ /* 0x000fc80007ffe0ff */
[----:B------:R-:W-:-:S05]  /*0ca0*/  SEL R7, R7, 0x1f, P0 ;  /* 0x0000001f07077807 */ /* 0x000fca0000000000 */
[----:B------:R-:W0:Y:S01]  /*0cb0*/  SHFL.DOWN PT, R0, R9, 0x1, R7 ;  /* 0x0820000009007989 */ /* 0x000e2200000e0007 */
[C---:B-1----:R-:W-:Y:S02]  /*0cc0*/  ISETP.GE.AND P0, PT, R6.reuse, R7, PT ;  /* 0x000000070600720c */ /* 0x042fe40003f06270 */
[C---:B------:R-:W-:Y:S02]  /*0cd0*/  IADD3 R2, PT, PT, R6.reuse, 0x2, RZ ;  /* 0x0000000206027810 */ /* 0x040fe40007ffe0ff */
[----:B------:R-:W-:-:S09]  /*0ce0*/  ISETP.NE.AND P1, PT, R6, RZ, PT ;  /* 0x000000ff0600720c */ /* 0x000fd20003f25270 */
[----:B0-----:R-:W-:Y:S01]  /*0cf0*/  @!P0 FADD R9, R0, R9 ;  /* 0x0000000900098221 */ /* 0x001fe20000000000 */
[-C--:B------:R-:W-:Y:S02]  /*0d00*/  ISETP.GT.AND P0, PT, R2, R7.reuse, PT ;  /* 0x000000070200720c */ /* 0x080fe40003f04270 */
[----:B------:R-:W-:Y:S01]  /*0d10*/  IADD3 R2, PT, PT, R6, 0x4, RZ ;  /* 0x0000000406027810 */ /* 0x000fe20007ffe0ff */
[----:B------:R-:W0:Y:S01]  /*0d20*/  @!P1 S2R R8, SR_CgaCtaId ;  /* 0x0000000000089919 */ /* 0x000e220000008800 */
[----:B------:R-:W-:Y:S01]  /*0d30*/  @!P1 MOV R3, 0x400 ;  /* 0x0000040000039802 */ /* 0x000fe20000000f00 */
[----:B------:R-:W1:Y:S08]  /*0d40*/  SHFL.DOWN PT, R0, R9, 0x2, R7 ;  /* 0x0840000009007989 */ /* 0x000e7000000e0007 */
[----:B-1----:R-:W-:Y:S01]  /*0d50*/  @!P0 FADD R9, R9, R0 ;  /* 0x0000000009098221 */ /* 0x002fe20000000000 */
[----:B------:R-:W-:-:S02]  /*0d60*/  ISETP.GT.AND P0, PT, R2, R7, PT ;  /* 0x000000070200720c */ /* 0x000fc40003f04270 */
[----:B------:R-:W-:Y:S02]  /*0d70*/  IADD3 R2, PT, PT, R6, 0x8, RZ ;  /* 0x0000000806027810 */ /* 0x000fe40007ffe0ff */
[----:B------:R-:W1:Y:S01]  /*0d80*/  SHFL.DOWN PT, R0, R9, 0x4, R7 ;  /* 0x0880000009007989 */ /* 0x000e6200000e0007 */
[----:B0-----:R-:W-:-:S08]  /*0d90*/  @!P1 LEA R3, R8, R3, 0x18 ;  /* 0x0000000308039211 */ /* 0x001fd000078ec0ff */
[----:B-1----:R-:W-:Y:S01]  /*0da0*/  @!P0 FADD R9, R9, R0 ;  /* 0x0000000009098221 */ /* 0x002fe20000000000 */
[-C--:B------:R-:W-:Y:S02]  /*0db0*/  ISETP.GT.AND P0, PT, R2, R7.reuse, PT ;  /* 0x000000070200720c */ /* 0x080fe40003f04270 */
[----:B------:R-:W-:Y:S02]  /*0dc0*/  IADD3 R2, PT, PT, R6, 0x10, RZ ;  /* 0x0000001006027810 */ /* 0x000fe40007ffe0ff */
[----:B------:R-:W0:Y:S09]  /*0dd0*/  SHFL.DOWN PT, R0, R9, 0x8, R7 ;  /* 0x0900000009007989 */ /* 0x000e3200000e0007 */
[----:B0-----:R-:W-:Y:S01]  /*0de0*/  @!P0 FADD R9, R9, R0 ;  /* 0x0000000009098221 */ /* 0x001fe20000000000 */
[----:B------:R-:W-:-:S02]  /*0df0*/  ISETP.GT.AND P0, PT, R2, R7, PT ;  /* 0x000000070200720c */ /* 0x000fc40003f04270 */
[----:B------:R-:W-:Y:S02]  /*0e00*/  @!P1 SHF.R.U32.HI R2, RZ, 0x3, R5 ;  /* 0x00000003ff029819 */ /* 0x000fe40000011605 */
[----:B------:R-:W0:Y:S02]  /*0e10*/  SHFL.DOWN PT, R0, R9, 0x10, R7 ;  /* 0x0a00000009007989 */ /* 0x000e2400000e0007 */
[----:B------:R-:W-:-:S04]  /*0e20*/  @!P1 LOP3.LUT R2, R2, 0x7c, RZ, 0xc0, !PT ;  /* 0x0000007c02029812 */ /* 0x000fc800078ec0ff */
[----:B------:R-:W-:-:S03]  /*0e30*/  @!P1 IADD3 R3, PT, PT, R2, R3, RZ ;  /* 0x0000000302039210 */ /* 0x000fc60007ffe0ff */
[----:B0-----:R-:W-:Y:S01]  /*0e40*/  @!P0 FADD R9, R9, R0 ;  /* 0x0000000009098221 */ /* 0x001fe20000000000 */
        /* <DEDUP_REMOVED lines=12> */
[----:B------:R-:W0:Y:S04]  /*0f10*/  LDS.128 R20, [UR4+0x10] ;  /* 0x00001004ff147984 */ /* 0x000e280008000c00 */
        /* <DEDUP_REMOVED lines=30> */
.L_x_1552:
[----:B------:R-:W0:Y:S01]  /*1100*/  S2R R0, SR_TID.X ;  /* 0x0000000000007919 */ /* 0x000e220000002100 */
[----:B------:R-:W1:Y:S02]  /*1110*/  LDCU.64 UR4, c[0x0][0x380] ;  /* 0x00007000ff0477ac */ /* 0x000e640008000a00 */
[----:B-1----:R-:W-:Y:S02]  /*1120*/  MOV R12, UR4 ;  /* 0x00000004000c7c02 */ /* 0x002fe40008000f00 */
[----:B------:R-:W-:-:S03]  /*1130*/  MOV R13, UR5 ;  /* 0x00000005000d7c02 */ /* 0x000fc60008000f00 */
        /* <DEDUP_REMOVED lines=17> */
[----:B------:R-:W-:Y:S01]  /*1250*/  UMOV UR4, 0x2000 ;  /* 0x0000200000047882 */ /* 0x000fe20000000000 */
[----:B--2---:R-:W-:Y:S01]  /*1260*/  FADD R20, R20, R21 ;  /* 0x0000001514147221 */ /* 0x004fe20000000000 */
[----:B------:R-:W-:-:S04]  /*1270*/  IADD3 R21, PT, PT, R4, -0x2000, RZ ;  /* 0xffffe00004157810 */ /* 0x000fc80007ffe0ff */
[----:B------:R-:W-:Y:S01]  /*1280*/  ISETP.GE.U32.AND P0, PT, R21, 0x2000, PT ;  /* 0x000020001500780c */ /* 0x000fe20003f06070 */
[----:B---3--:R-:W-:Y:S01]  /*1290*/  FADD R6, R6, R7 ;  /* 0x0000000706067221 */ /* 0x008fe20000000000 */
[----:B----4-:R-:W-:-:S04]  /*12a0*/  FADD R9, R8, R9 ;  /* 0x0000000908097221 */ /* 0x010fc80000000000 */
[----:B------:R-:W-:Y:S01]  /*12b0*/  FADD R6, R6, R9 ;  /* 0x0000000906067221 */ /* 0x000fe20000000000 */
[----:B-----5:R-:W-:Y:S01]  /*12c0*/  FADD R10, R10, R11 ;  /* 0x0000000b0a0a7221 */ /* 0x020fe20000000000 */
[----:B------:R-:W-:-:S04]  /*12d0*/  FADD R15, R14, R15 ;  /* 0x0000000f0e0f7221 */ /* 0x000fc80000000000 */
[----:B------:R-:W-:Y:S01]  /*12e0*/  FADD R15, R10, R15 ;  /* 0x0000000f0a0f7221 */ /* 0x000fe20000000000 */
[----:B------:R-:W-:Y:S01]  /*12f0*/  FADD R16, R16, R17 ;  /* 0x0000001110107221 */ /* 0x000fe20000000000 */
[----:B------:R-:W-:-:S04]  /*1300*/  FADD R19, R18, R19 ;  /* 0x0000001312137221 */ /* 0x000fc80000000000 */
[----:B------:R-:W-:Y:S01]  /*1310*/  FADD R16, R16, R19 ;  /* 0x0000001310107221 */ /* 0x000fe20000000000 */
[----:B------:R-:W-:-:S04]  /*1320*/  FADD R5, R5, R22 ;  /* 0x0000001605057221 */ /* 0x000fc80000000000 */
[----:B------:R-:W-:Y:S01]  /*1330*/  FADD R5, R20, R5 ;  /* 0x0000000514057221 */ /* 0x000fe20000000000 */
[----:B------:R-:W-:-:S03]  /*1340*/  FADD R6, R6, R15 ;  /* 0x0000000f06067221 */ /* 0x000fc60000000000 */
[----:B------:R-:W-:-:S04]  /*1350*/  FADD R5, R16, R5 ;  /* 0x0000000510057221 */ /* 0x000fc80000000000 */
[----:B------:R-:W-:Y:S01]  /*1360*/  FADD R5, R6, R5 ;  /* 0x0000000506057221 */ /* 0x000fe20000000000 */
[----:B------:R-:W-:Y:S06]  /*1370*/  @!P0 BRA `(.L_x_1567) ;  /* 0x0000000000ac8947 */ /* 0x000fec0003800000 */
[----:B------:R-:W0:Y:S01]  /*1380*/  LDC R4, c[0x0][0x390] ;  /* 0x0000e400ff047b82 */ /* 0x000e220000000800 */
[----:B------:R-:W-:-:S07]  /*1390*/  UMOV UR4, 0x2000 ;  /* 0x0000200000047882 */ /* 0x000fce0000000000 */
[----:B------:R-:W1:Y:S02]  /*13a0*/  LDC.64 R12, c[0x0][0x380] ;  /* 0x0000e000ff0c7b82 */ /* 0x000e640000000a00 */
.L_x_1569:
[----:B------:R-:W-:-:S05]  /*13b0*/  IADD3 R3, PT, PT, R0, UR4, RZ ;  /* 0x0000000400037c10 */ /* 0x000fca000fffe0ff */
        /* <DEDUP_REMOVED lines=17> */
[----:B0-----:R-:W-:-:S04]  /*14d0*/  IADD3 R2, PT, PT, R4, -UR4, RZ ;  /* 0x8000000404027c10 */ /* 0x001fc8000fffe0ff */
[----:B------:R-:W-:Y:S01]  /*14e0*/  ISETP.GE.U32.AND P0, PT, R2, 0x2000, PT ;  /* 0x000020000200780c */ /* 0x000fe20003f06070 */
        /* <DEDUP_REMOVED lines=17> */
[----:B------:R-:W-:-:S06]  /*1600*/  UIADD3 UR4, UPT, UPT, UR4, 0x2000, URZ ;  /* 0x0000200004047890 */ /* 0x000fcc000fffe0ff */
[----:B------:R-:W-:-:S13]  /*1610*/  ISETP.LT.U32.AND P0, PT, R21, UR4, PT ;  /* 0x0000000415007c0c */ /* 0x000fda000bf01070 */
[----:B------:R-:W-:Y:S05]  /*1620*/  @!P0 BRA `(.L_x_1569) ;  /* 0xfffffffc00608947 */ /* 0x000fea000383ffff */
.L_x_1567:
[----:B------:R-:W-:Y:S01]  /*1630*/  IADD3 R3, PT, PT, R4, -UR4, RZ ;  /* 0x8000000404037c10 */ /* 0x000fe2000fffe0ff */
[----:B------:R-:W-:Y:S03]  /*1640*/  BSSY.RECONVERGENT B1, `(.L_x_1568) ;  /* 0x00000a3000017945 */ /* 0x000fe60003800200 */
[----:B------:R-:W-:-:S04]  /*1650*/  ISETP.GE.AND P0, PT, R0, R3, PT ;  /* 0x000000030000720c */ /* 0x000fc80003f06270 */
[----:B------:R-:W-:-:S13]  /*1660*/  ISETP.LE.U32.OR P0, PT, R4, UR4, P0 ;  /* 0x0000000404007c0c */ /* 0x000fda0008703470 */
[----:B------:R-:W-:Y:S05]  /*1670*/  @P0 BRA `(.L_x_1570) ;  /* 0x00000008007c0947 */ /* 0x000fea0003800000 */
[-C--:B------:R-:W-:Y:S01]  /*1680*/  LOP3.LUT R3, RZ, R0.reuse, RZ, 0x33, !PT ;  /* 0x00000000ff037212 */ /* 0x080fe200078e33ff */
[----:B------:R-:W-:Y:S01]  /*1690*/  BSSY.RECONVERGENT B2, `(.L_x_1571) ;  /* 0x0000052000027945 */ /* 0x000fe20003800200 */
[----:B------:R-:W-:Y:S02]  /*16a0*/  MOV R6, R0 ;  /* 0x0000000000067202 */ /* 0x000fe40000000f00 */
[----:B------:R-:W-:-:S04]  /*16b0*/  IADD3 R3, PT, PT, R4, -UR4, R3 ;  /* 0x8000000404037c10 */ /* 0x000fc8000fffe003 */
[C---:B------:R-:W-:Y:S02]  /*16c0*/  ISETP.GE.U32.AND P0, PT, R3.reuse, 0x1e00, PT ;  /* 0x00001e000300780c */ /* 0x040fe40003f06070 */
[----:B------:R-:W-:-:S04]  /*16d0*/  LEA.HI R3, R3, 0x1, RZ, 0x17 ;  /* 0x0000000103037811 */ /* 0x000fc800078fb8ff */
[----:B------:R-:W-:-:S07]  /*16e0*/  LOP3.LUT R4, R3, 0xf, RZ, 0xc0, !PT ;  /* 0x0000000f03047812 */ /* 0x000fce00078ec0ff */
[----:B------:R-:W-:Y:S05]  /*16f0*/  @!P0 BRA `(.L_x_1572) ;  /* 0x00000004002c8947 */ /* 0x000fea0003800000 */
[----:B------:R-:W-:Y:S01]  /*1700*/  LOP3.LUT R7, R3, 0xfffff0, RZ, 0xc0, !PT ;  /* 0x00fffff003077812 */ /* 0x000fe200078ec0ff */
[----:B------:R-:W-:Y:S01]  /*1710*/  BSSY.RECONVERGENT B3, `(.L_x_1573) ;  /* 0x0000048000037945 */ /* 0x000fe20003800200 */
[C---:B------:R-:W-:Y:S02]  /*1720*/  LOP3.LUT R6, R0.reuse, 0x1000, RZ, 0xfc, !PT ;  /* 0x0000100000067812 */ /* 0x040fe400078efcff */
[----:B------:R-:W-:Y:S02]  /*1730*/  IADD3 R2, PT, PT, R0, UR4, RZ ;  /* 0x0000000400027c10 */ /* 0x000fe4000fffe0ff */
[----:B------:R-:W-:-:S07]  /*1740*/  IADD3 R7, PT, PT, -R7, RZ, RZ ;  /* 0x000000ff07077210 */ /* 0x000fce0007ffe1ff */
.L_x_1574:
[C---:B------:R-:W-:Y:S01]  /*1750*/  IADD3 R19, PT, PT, R2.reuse, 0x200, RZ ;  /* 0x0000020002137810 */ /* 0x040fe20007ffe0ff */
[C---:B------:R-:W-:Y:S01]  /*1760*/  IMAD.WIDE.U32 R14, R2.reuse, 0x4, R12 ;  /* 0x00000004020e7825 */ /* 0x040fe200078e000c */
[----:B------:R-:W-:-:S03]  /*1770*/  IADD3 R11, PT, PT, R2, 0x400, RZ ;  /* 0x00000400020b7810 */ /* 0x000fc60007ffe0ff */
[--C-:B------:R-:W-:Y:S01]  /*1780*/  IMAD.WIDE.U32 R18, R19, 0x4, R12.reuse ;  /* 0x0000000413127825 */ /* 0x100fe200078e000c */
[----:B------:R0:W2:Y:S01]  /*1790*/  LDG.E R8, desc[UR6][R14.64] ;  /* 0x000000060e087981 */ /* 0x0000a2000c1e1900 */
[C---:B------:R-:W-:Y:S02]  /*17a0*/  IADD3 R21, PT, PT, R2.reuse, 0x600, RZ ;  /* 0x0000060002157810 */ /* 0x040fe40007ffe0ff */
[--C-:B------:R-:W-:Y:S01]  /*17b0*/  IMAD.WIDE.U32 R10, R11, 0x4, R12.reuse ;  /* 0x000000040b0a7825 */ /* 0x100fe200078e000c */
[----:B------:R1:W3:Y:S01]  /*17c0*/  LDG.E R9, desc[UR6][R18.64] ;  /* 0x0000000612097981 */ /* 0x0002e2000c1e1900 */
[C---:B------:R-:W-:Y:S02]  /*17d0*/  IADD3 R17, PT, PT, R2.reuse, 0x800, RZ ;  /* 0x0000080002117810 */ /* 0x040fe40007ffe0ff */
[--C-:B------:R-:W-:Y:S02]  /*17e0*/  IMAD.WIDE.U32 R20, R21, 0x4, R12.reuse ;  /* 0x0000000415147825 */ /* 0x100fe400078e000c */
[----:B------:R4:W5:Y:S01]  /*17f0*/  LDG.E R10, desc[UR6][R10.64] ;  /* 0x000000060a0a7981 */ /* 0x000962000c1e1900 */
[----:B------:R-:W-:Y:S01]  /*1800*/  IADD3 R29, PT, PT, R2, 0xa00, RZ ;  /* 0x00000a00021d7810 */ /* 0x000fe20007ffe0ff */
[----:B------:R-:W-:-:S02]  /*1810*/  IMAD.WIDE.U32 R16, R17, 0x4, R12 ;  /* 0x0000000411107825 */ /* 0x000fc400078e000c */
[----:B------:R4:W5:Y:S01]  /*1820*/  LDG.E R27, desc[UR6][R20.64] ;  /* 0x00000006141b7981 */ /* 0x000962000c1e1900 */
[C---:B------:R-:W-:Y:S01]  /*1830*/  IADD3 R23, PT, PT, R2.reuse, 0xc00, RZ ;  /* 0x00000c0002177810 */ /* 0x040fe20007ffe0ff */
[--C-:B------:R-:W-:Y:S02]  /*1840*/  IMAD.WIDE.U32 R28, R29, 0x4, R12.reuse ;  /* 0x000000041d1c7825 */ /* 0x100fe400078e000c */
[----:B------:R-:W5:Y:S01]  /*1850*/  LDG.E R26, desc[UR6][R16.64] ;  /* 0x00000006101a7981 */ /* 0x000f62000c1e1900 */
[C---:B------:R-:W-:Y:S01]  /*1860*/  IADD3 R22, PT, PT, R2.reuse, 0xe00, RZ ;  /* 0x00000e0002167810 */ /* 0x040fe20007ffe0ff */
[--C-:B0-----:R-:W-:Y:S02]  /*1870*/  IMAD.WIDE.U32 R14, R23, 0x4, R12.reuse ;  /* 0x00000004170e7825 */ /* 0x101fe400078e000c */
[----:B------:R0:W5:Y:S01]  /*1880*/  LDG.E R25, desc[UR6][R28.64] ;  /* 0x000000061c197981 */ /* 0x000162000c1e1900 */
[----:B------:R-:W-:Y:S01]  /*1890*/  IADD3 R23, PT, PT, R2, 0x1000, RZ ;  /* 0x0000100002177810 */ /* 0x000fe20007ffe0ff */
[----:B-1----:R-:W-:-:S02]  /*18a0*/  IMAD.WIDE.U32 R18, R22, 0x4, R12 ;  /* 0x0000000416127825 */ /* 0x002fc400078e000c */
[----:B------:R1:W5:Y:S01]  /*18b0*/  LDG.E R24, desc[UR6][R14.64] ;  /* 0x000000060e187981 */ /* 0x000362000c1e1900 */
[C---:B----4-:R-:W-:Y:S01]  /*18c0*/  IADD3 R11, PT, PT, R2.reuse, 0x1200, RZ ;  /* 0x00001200020b7810 */ /* 0x050fe20007ffe0ff */
[--C-:B------:R-:W-:Y:S02]  /*18d0*/  IMAD.WIDE.U32 R20, R23, 0x4, R12.reuse ;  /* 0x0000000417147825 */ /* 0x100fe400078e000c */
[----:B------:R4:W5:Y:S01]  /*18e0*/  LDG.E R23, desc[UR6][R18.64] ;  /* 0x0000000612177981 */ /* 0x000962000c1e1900 */
[C---:B0-----:R-:W-:Y:S01]  /*18f0*/  IADD3 R29, PT, PT, R2.reuse, 0x1400, RZ ;  /* 0x00001400021d7810 */ /* 0x041fe20007ffe0ff */
[--C-:B------:R-:W-:Y:S02]  /*1900*/  IMAD.WIDE.U32 R16, R11, 0x4, R12.reuse ;  /* 0x000000040b107825 */ /* 0x100fe400078e000c */
[----:B------:R-:W5:Y:S01]  /*1910*/  LDG.E R22, desc[UR6][R20.64] ;  /* 0x0000000614167981 */ /* 0x000f62000c1e1900 */
[----:B-1----:R-:W-:Y:S01]  /*1920*/  IADD3 R15, PT, PT, R2, 0x1600, RZ ;  /* 0x00001600020f7810 */ /* 0x002fe20007ffe0ff */
[----:B------:R-:W-:-:S02]  /*1930*/  IMAD.WIDE.U32 R28, R29, 0x4, R12 ;  /* 0x000000041d1c7825 */ /* 0x000fc400078e000c */
[----:B------:R0:W5:Y:S01]  /*1940*/  LDG.E R11, desc[UR6][R16.64] ;  /* 0x00000006100b7981 */ /* 0x000162000c1e1900 */
[C---:B----4-:R-:W-:Y:S01]  /*1950*/  IADD3 R19, PT, PT, R2.reuse, 0x1800, RZ ;  /* 0x0000180002137810 */ /* 0x050fe20007ffe0ff */
[--C-:B------:R-:W-:Y:S02]  /*1960*/  IMAD.WIDE.U32 R14, R15, 0x4, R12.reuse ;  /* 0x000000040f0e7825 */ /* 0x100fe400078e000c */
[----:B------:R-:W4:Y:S02]  /*1970*/  LDG.E R28, desc[UR6][R28.64] ;  /* 0x000000061c1c7981 */ /* 0x000f24000c1e1900 */
[----:B------:R-:W-:Y:S01]  /*1980*/  IMAD.WIDE.U32 R18, R19, 0x4, R12 ;  /* 0x0000000413127825 */ /* 0x000fe200078e000c */
[C---:B0-----:R-:W-:Y:S02]  /*1990*/  IADD3 R17, PT, PT, R2.reuse, 0x1a00, RZ ;  /* 0x00001a0002117810 */ /* 0x041fe40007ffe0ff */
[----:B------:R-:W-:-:S03]  /*19a0*/  IADD3 R21, PT, PT, R2, 0x1c00, RZ ;  /* 0x00001c0002157810 */ /* 0x000fc60007ffe0ff */
[----:B------:R-:W4:Y:S04]  /*19b0*/  LDG.E R18, desc[UR6][R18.64] ;  /* 0x0000000612127981 */ /* 0x000f28000c1e1900 */
[----:B------:R0:W4:Y:S01]  /*19c0*/  LDG.E R29, desc[UR6][R14.64] ;  /* 0x000000060e1d7981 */ /* 0x000122000c1e1900 */
[----:B------:R-:W-:Y:S01]  /*19d0*/  IADD3 R20, PT, PT, R2, 0x1e00, RZ ;  /* 0x00001e0002147810 */ /* 0x000fe20007ffe0ff */
[----:B0-----:R-:W-:-:S04]  /*19e0*/  IMAD.WIDE.U32 R14, R17, 0x4, R12 ;  /* 0x00000004110e7825 */ /* 0x001fc800078e000c */
[--C-:B------:R-:W-:Y:S02]  /*19f0*/  IMAD.WIDE.U32 R16, R21, 0x4, R12.reuse ;  /* 0x0000000415107825 */ /* 0x100fe400078e000c */
[----:B------:R-:W4:Y:S02]  /*1a00*/  LDG.E R14, desc[UR6][R14.64] ;  /* 0x000000060e0e7981 */ /* 0x000f24000c1e1900 */
[----:B------:R-:W-:Y:S02]  /*1a10*/  IMAD.WIDE.U32 R20, R20, 0x4, R12 ;  /* 0x0000000414147825 */ /* 0x000fe400078e000c */
[----:B------:R-:W4:Y:S04]  /*1a20*/  LDG.E R16, desc[UR6][R16.64] ;  /* 0x0000000610107981 */ /* 0x000f28000c1e1900 */
[----:B------:R-:W4:Y:S01]  /*1a30*/  LDG.E R20, desc[UR6][R20.64] ;  /* 0x0000000614147981 */ /* 0x000f22000c1e1900 */
[----:B------:R-:W-:-:S04]  /*1a40*/  IADD3 R7, PT, PT, R7, 0x10, RZ ;  /* 0x0000001007077810 */ /* 0x000fc80007ffe0ff */
[----:B------:R-:W-:Y:S02]  /*1a50*/  ISETP.NE.AND P0, PT, R7, RZ, PT ;  /* 0x000000ff0700720c */ /* 0x000fe40003f05270 */
[----:B------:R-:W-:Y:S02]  /*1a60*/  IADD3 R6, PT, PT, R6, 0x2000, RZ ;  /* 0x0000200006067810 */ /* 0x000fe40007ffe0ff */
[----:B------:R-:W-:Y:S01]  /*1a70*/  IADD3 R2, PT, PT, R2, 0x2000, RZ ;  /* 0x0000200002027810 */ /* 0x000fe20007ffe0ff */
[----:B--2---:R-:W-:-:S04]  /*1a80*/  FADD R8, R8, R5 ;  /* 0x0000000508087221 */ /* 0x004fc80000000000 */
[----:B---3--:R-:W-:-:S04]  /*1a90*/  FADD R9, R8, R9 ;  /* 0x0000000908097221 */ /* 0x008fc80000000000 */
        /* <DEDUP_REMOVED lines=8> */
[----:B----4-:R-:W-:-:S04]  /*1b20*/  FADD R28, R11, R28 ;  /* 0x0000001c0b1c7221 */ /* 0x010fc80000000000 */
[----:B------:R-:W-:-:S04]  /*1b30*/  FADD R29, R28, R29 ;  /* 0x0000001d1c1d7221 */ /* 0x000fc80000000000 */
[----:B------:R-:W-:-:S04]  /*1b40*/  FADD R29, R29, R18 ;  /* 0x000000121d1d7221 */ /* 0x000fc80000000000 */
[----:B------:R-:W-:-:S04]  /*1b50*/  FADD R29, R29, R14 ;  /* 0x0000000e1d1d7221 */ /* 0x000fc80000000000 */
[----:B------:R-:W-:-:S04]  /*1b60*/  FADD R29, R29, R16 ;  /* 0x000000101d1d7221 */ /* 0x000fc80000000000 */
[----:B------:R-:W-:Y:S01]  /*1b70*/  FADD R5, R29, R20 ;  /* 0x000000141d057221 */ /* 0x000fe20000000000 */
[----:B------:R-:W-:Y:S06]  /*1b80*/  @P0 BRA `(.L_x_1574) ;  /* 0xfffffff800f00947 */ /* 0x000fec000383ffff */
[----:B------:R-:W-:Y:S05]  /*1b90*/  BSYNC.RECONVERGENT B3 ;  /* 0x0000000000037941 */ /* 0x000fea0003800200 */
.L_x_1573:
[----:B------:R-:W-:-:S07]  /*1ba0*/  IADD3 R6, PT, PT, R6, -0x1000, RZ ;  /* 0xfffff00006067810 */ /* 0x000fce0007ffe0ff */
.L_x_1572:
[----:B------:R-:W-:Y:S05]  /*1bb0*/  BSYNC.RECONVERGENT B2 ;  /* 0x0000000000027941 */ /* 0x000fea0003800200 */
.L_x_1571:
[----:B------:R-:W-:-:S13]  /*1bc0*/  ISETP.NE.AND P0, PT, R4, RZ, PT ;  /* 0x000000ff0400720c */ /* 0x000fda0003f05270 */
[----:B------:R-:W-:Y:S05]  /*1bd0*/  @!P0 BRA `(.L_x_1570) ;  /* 0x0000000400248947 */ /* 0x000fea0003800000 */
[----:B------:R-:W-:Y:S01]  /*1be0*/  ISETP.GE.U32.AND P0, PT, R4, 0x8, PT ;  /* 0x000000080400780c */ /* 0x000fe20003f06070 */
[----:B------:R-:W-:Y:S01]  /*1bf0*/  BSSY.RECONVERGENT B2, `(.L_x_1575) ;  /* 0x0000025000027945 */ /* 0x000fe20003800200 */
[----:B------:R-:W-:-:S04]  /*1c00*/  LOP3.LUT R22, R3, 0x7, RZ, 0xc0, !PT ;  /* 0x0000000703167812 */ /* 0x000fc800078ec0ff */
[----:B------:R-:W-:-:S07]  /*1c10*/  ISETP.NE.AND P1, PT, R22, RZ, PT ;  /* 0x000000ff1600720c */ /* 0x000fce0003f25270 */
[----:B------:R-:W-:Y:S06]  /*1c20*/  @!P0 BRA `(.L_x_1576) ;  /* 0x0000000000848947 */ /* 0x000fec0003800000 */
[----:B------:R-:W-:-:S04]  /*1c30*/  IADD3 R7, PT, PT, R6, UR4, RZ ;  /* 0x0000000406077c10 */ /* 0x000fc8000fffe0ff */
        /* <DEDUP_REMOVED lines=32> */
.L_x_1576:
[----:B------:R-:W-:Y:S05]  /*1e40*/  BSYNC.RECONVERGENT B2 ;  /* 0x0000000000027941 */ /* 0x000fea0003800200 */
.L_x_1575:
        /* <DEDUP_REMOVED lines=23> */
.L_x_1578:
[----:B------:R-:W-:Y:S05]  /*1fc0*/  BSYNC.RECONVERGENT B2 ;  /* 0x0000000000027941 */ /* 0x000fea0003800200 */
.L_x_1577:
[----:B------:R-:W-:Y:S05]  /*1fd0*/  @!P1 BRA `(.L_x_1570) ;  /* 0x0000000000249947 */ /* 0x000fea0003800000 */
[----:B------:R-:W-:Y:S02]  /*1fe0*/  IADD3 R7, PT, PT, R6, UR4, RZ ;  /* 0x0000000406077c10 */ /* 0x000fe4000fffe0ff */
[----:B------:R-:W-:-:S07]  /*1ff0*/  IADD3 R4, PT, PT, -R4, RZ, RZ ;  /* 0x000000ff04047210 */ /* 0x000fce0007ffe1ff */
.L_x_1579:
[----:B------:R-:W-:-:S06]  /*2000*/  IMAD.WIDE.U32 R2, R7, 0x4, R12 ;  /* 0x0000000407027825 */ /* 0x000fcc00078e000c */
[----:B------:R-:W2:Y:S01]  /*2010*/  LDG.E R2, desc[UR6][R2.64] ;  /* 0x0000000602027981 */ /* 0x000ea2000c1e1900 */
[----:B------:R-:W-:Y:S02]  /*2020*/  IADD3 R4, PT, PT, R4, 0x1, RZ ;  /* 0x0000000104047810 */ /* 0x000fe40007ffe0ff */
[----:B------:R-:W-:Y:S02]  /*2030*/  IADD3 R7, PT, PT, R7, 0x200, RZ ;  /* 0x0000020007077810 */ /* 0x000fe40007ffe0ff */
[----:B------:R-:W-:Y:S01]  /*2040*/  ISETP.NE.AND P0, PT, R4, RZ, PT ;  /* 0x000000ff0400720c */ /* 0x000fe20003f05270 */
[----:B--2---:R-:W-:-:S12]  /*2050*/  FADD R5, R2, R5 ;  /* 0x0000000502057221 */ /* 0x004fd80000000000 */
[----:B------:R-:W-:Y:S05]  /*2060*/  @P0 BRA `(.L_x_1579) ;  /* 0xfffffffc00e40947 */ /* 0x000fea000383ffff */
.L_x_1570:
[----:B------:R-:W-:Y:S05]  /*2070*/  BSYNC.RECONVERGENT B1 ;  /* 0x0000000000017941 */ /* 0x000fea0003800200 */
.L_x_1568:
[----:B------:R-:W0:Y:S01]  /*2080*/  S2R R6, SR_LANEID ;  /* 0x0000000000067919 */ /* 0x000e220000000000 */
        /* <DEDUP_REMOVED lines=32> */
[----:B------:R-:W3:Y:S04]  /*2290*/  LDS.128 R8, [UR4+0x30] ;  /* 0x00003004ff087984 */ /* 0x000ee80008000c00 */
[----:B------:R-:W4:Y:S01]  /*22a0*/  LDS.128 R16, [UR4+0x40] ;  /* 0x00004004ff107984 */ /* 0x000f220008000c00 */
[----:B0-----:R-:W-:-:S04]  /*22b0*/  FADD R5, R0, R5 ;  /* 0x0000000500057221 */ /* 0x001fc80000000000 */
        /* <DEDUP_REMOVED lines=13> */
[----:B------:R-:W-:-:S07]  /*2390*/  FADD R0, R18, R19 ;  /* 0x0000001312007221 */ /* 0x000fce0000000000 */
.L_x_1566:
[----:B------:R-:W-:Y:S05]  /*23a0*/  BSYNC.RECONVERGENT B0 ;  /* 0x0000000000007941 */ /* 0x000fea0003800200 */
.L_x_1551:
[----:B------:R-:W-:Y:S05]  /*23b0*/  @P0 EXIT ;  /* 0x000000000000094d */ /* 0x000fea0003800000 */
[----:B012---:R-:W0:Y:S01]  /*23c0*/  LDC.64 R2, c[0x0][0x388] ;  /* 0x0000e200ff027b82 */ /* 0x007e220000000a00 */
[----:B------:R-:W1:Y:S02]  /*23d0*/  LDCU UR4, c[0x0][0x398] ;  /* 0x00007300ff0477ac */ /* 0x000e640008000800 */
[----:B-1----:R-:W-:-:S05]  /*23e0*/  FADD R5, R0, UR4 ;  /* 0x0000000400057e21 */ /* 0x002fca0008000000 */
[----:B0-----:R-:W-:Y:S01]  /*23f0*/  STG.E desc[UR6][R2.64], R5 ;  /* 0x0000000502007986 */ /* 0x001fe2000c101906 */
[----:B------:R-:W-:Y:S05]  /*2400*/  EXIT ;  /* 0x000000000000794d */ /* 0x000fea0003800000 */
.L_x_1580:
        /* <DEDUP_REMOVED lines=15> */
.L_x_3746:


//--------------------- .text._ZN3cub18CUB_300001_SM_10006detail6reduce28DeviceReduceSingleTileKernelINS2_10policy_hubIfyN4cuda3__47maximumIfEEE10Policy1000EPfSB_iS8_ffNS5_3std3__410__identityEEEvT0_T1_T2_T3_T4_T6_ --------------------------
	.section	.text._ZN3cub18CUB_300001_SM_10006detail6reduce28DeviceReduceSingleTileKernelINS2_10policy_hubIfyN4cuda3__47maximumIfEEE10Policy1000EPfSB_iS8_ffNS5_3std3__410__identityEEEvT0_T1_T2_T3_T4_T6_,"ax",@progbits
	.align	128
        .global         _ZN3cub18CUB_300001_SM_10006detail6reduce28DeviceReduceSingleTileKernelINS2_10policy_hubIfyN4cuda3__47maximumIfEEE10Policy1000EPfSB_iS8_ffNS5_3std3__410__identityEEEvT0_T1_T2_T3_T4_T6_
        .type           _ZN3cub18CUB_300001_SM_10006detail6reduce28DeviceReduceSingleTileKernelINS2_10policy_hubIfyN4cuda3__47maximumIfEEE10Policy1000EPfSB_iS8_ffNS5_3std3__410__identityEEEvT0_T1_T2_T3_T4_T6_,@function
        .size           _ZN3cub18CUB_300001_SM_10006detail6reduce28DeviceReduceSingleTileKernelINS2_10policy_hubIfyN4cuda3__47maximumIfEEE10Policy1000EPfSB_iS8_ffNS5_3std3__410__identityEEEvT0_T1_T2_T3_T4_T6_,(.L_x_3747 - _ZN3cub18CUB_300001_SM_10006detail6reduce28DeviceReduceSingleTileKernelINS2_10policy_hubIfyN4cuda3__47maximumIfEEE10Policy1000EPfSB_iS8_ffNS5_3std3__410__identityEEEvT0_T1_T2_T3_T4_T6_)
        .other          _ZN3cub18CUB_300001_SM_10006detail6reduce28DeviceReduceSingleTileKernelINS2_10policy_hubIfyN4cuda3__47maximumIfEEE10Policy1000EPfSB_iS8_ffNS5_3std3__410__identityEEEvT0_T1_T2_T3_T4_T6_,@"STO_CUDA_ENTRY STV_DEFAULT"
_ZN3cub18CUB_300001_SM_10006detail6reduce28DeviceReduceSingleTileKernelINS2_10policy_hubIfyN4cuda3__47maximumIfEEE10Policy1000EPfSB_iS8_ffNS5_3std3__410__identityEEEvT0_T1_T2_T3_T4_T6_:
.text._ZN3cub18CUB_300001_SM_10006detail6reduce28DeviceReduceSingleTileKernelINS2_10policy_hubIfyN4cuda3__47maximumIfEEE10Policy1000EPfSB_iS8_ffNS5_3std3__410__identityEEEvT0_T1_T2_T3_T4_T6_:
[----:B------:R-:W-:Y:S01]  /*0000*/  LDC R1, c[0x0][0x37c] ;  /* 0x0000df00ff017b82 */ /* 0x000fe20000000800 */
[----:B------:R-:W0:Y:S01]  /*0010*/  LDCU UR4, c[0x0][0x390] ;  /* 0x00007200ff0477ac */ /* 0x000e220008000800 */
[----:B------:R-:W1:Y:S01]  /*0020*/  LDCU.64 UR6, c[0x0][0x358] ;  /* 0x00006b00ff0677ac */ /* 0x000e620008000a00 */
[----:B0-----:R-:W-:-:S05]  /*0030*/  IMAD.U32 R20, RZ, RZ, UR4 ;  /* 0x00000004ff147e24 */ /* 0x001fca000f8e00ff */
        /* <DEDUP_REMOVED lines=9> */
.L_x_1581:
[----:B------:R-:W0:Y:S01]  /*00d0*/  LDCU UR4, c[0x0][0x380] ;  /* 0x00007000ff0477ac */ /* 0x000e220008000800 */
[----:B------:R-:W-:Y:S01]  /*00e0*/  BSSY.RECONVERGENT B0, `(.L_x_1582) ;  /* 0x00004c0000007945 */ /* 0x000fe20003800200 */
[----:B0-----:R-:W-:-:S09]  /*00f0*/  ULOP3.LUT UP0, URZ, UR4, 0xf, URZ, 0xc0, !UPT ;  /* 0x0000000f04ff7892 */ /* 0x001fd2000f80c0ff */
[----:B------:R-:W-:Y:S05]  /*0100*/  BRA.U UP0, `(.L_x_1583) ;  /* 0x00000025004c7547 */ /* 0x000fea000b800000 */
[----:B------:R-:W-:-:S13]  /*0110*/  ISETP.GT.AND P0, PT, R20, 0xfff, PT ;  /* 0x00000fff1400780c */ /* 0x000fda0003f04270 */
[----:B------:R-:W-:Y:S05]  /*0120*/  @P0 BRA `(.L_x_1584) ;  /* 0x00000010007c0947 */ /* 0x000fea0003800000 */
[----:B------:R-:W0:Y:S01]  /*0130*/  S2R R7, SR_TID.X ;  /* 0x0000000000077919 */ /* 0x000e220000002100 */
[----:B------:R-:W-:Y:S01]  /*0140*/  BSSY.RECONVERGENT B1, `(.L_x_1585) ;  /* 0x0000009000017945 */ /* 0x000fe20003800200 */
[----:B------:R-:W-:Y:S01]  /*0150*/  IMAD.MOV.U32 R0, RZ, RZ, RZ ;  /* 0x000000ffff007224 */ /* 0x000fe200078e00ff */
[----:B0-----:R-:W-:Y:S01]  /*0160*/  ISETP.GE.AND P0, PT, R7, R20, PT ;  /* 0x000000140700720c */ /* 0x001fe20003f06270 */
[----:B------:R-:W-:-:S12]  /*0170*/  IMAD.MOV.U32 R9, RZ, RZ, R7 ;  /* 0x000000ffff097224 */ /* 0x000fd800078e0007 */
[----:B------:R-:W-:Y:S05]  /*0180*/  @P0 BRA `(.L_x_1586) ;  /* 0x0000000000100947 */ /* 0x000fea0003800000 */
[----:B------:R-:W0:Y:S02]  /*0190*/  LDC.64 R2, c[0x0][0x380] ;  /* 0x0000e000ff027b82 */ /* 0x000e240000000a00 */
[----:B0-----:R-:W-:-:S05]  /*01a0*/  IMAD.WIDE.U32 R2, R7, 0x4, R2 ;  /* 0x0000000407027825 */ /* 0x001fca00078e0002 */
[----:B------:R0:W5:Y:S01]  /*01b0*/  LDG.E.CONSTANT R0, desc[UR6][R2.64] ;  /* 0x0000000602007981 */ /* 0x000162000c1e9900 */
[----:B------:R-:W-:-:S07]  /*01c0*/  VIADD R9, R7, 0x100 ;  /* 0x0000010007097836 */ /* 0x000fce0000000000 */
.L_x_1586:
[----:B------:R-:W-:Y:S05]  /*01d0*/  BSYNC.RECONVERGENT B1 ;  /* 0x0000000000017941 */ /* 0x000fea0003800200 */
.L_x_1585:
[----:B------:R-:W-:Y:S01]  /*01e0*/  ISETP.GE.AND P0, PT, R9, R20, PT ;  /* 0x000000140900720c */ /* 0x000fe20003f06270 */
[----:B------:R-:W-:-:S12]  /*01f0*/  BSSY.RECONVERGENT B1, `(.L_x_1587) ;  /* 0x0000091000017945 */ /* 0x000fd80003800200 */
[----:B------:R-:W-:Y:S05]  /*0200*/  @P0 BRA `(.L_x_1588) ;  /* 0x00000008003c0947 */ /* 0x000fea0003800000 */
[----:B0-----:R-:W-:Y:S01]  /*0210*/  LOP3.LUT R3, RZ, R9, RZ, 0x33, !PT ;  /* 0x00000009ff037212 */ /* 0x001fe200078e33ff */
[----:B------:R-:W-:Y:S04]  /*0220*/  BSSY.RECONVERGENT B2, `(.L_x_1589) ;  /* 0x0000016000027945 */ /* 0x000fe80003800200 */
[----:B------:R-:W-:-:S05]  /*0230*/  IMAD.IADD R4, R3, 0x1, R20 ;  /* 0x0000000103047824 */ /* 0x000fca00078e0214 */
[C---:B------:R-:W-:Y:S02]  /*0240*/  LOP3.LUT R2, R4.reuse, 0x300, RZ, 0xc0, !PT ;  /* 0x0000030004027812 */ /* 0x040fe400078ec0ff */
[----:B------:R-:W-:Y:S02]  /*0250*/  ISETP.GE.U32.AND P0, PT, R4, 0x300, PT ;  /* 0x000003000400780c */ /* 0x000fe40003f06070 */
[----:B------:R-:W-:-:S13]  /*0260*/  ISETP.NE.AND P1, PT, R2, 0x300, PT ;  /* 0x000003000200780c */ /* 0x000fda0003f25270 */
[----:B------:R-:W-:Y:S05]  /*0270*/  @!P1 BRA `(.L_x_1590) ;  /* 0x0000000000409947 */ /* 0x000fea0003800000 */
[----:B------:R-:W0:Y:S01]  /*0280*/  LDC.64 R2, c[0x0][0x380] ;  /* 0x0000e000ff027b82 */ /* 0x000e220000000a00 */
[----:B------:R-:W-:-:S04]  /*0290*/  LEA.HI R4, R4, 0x1, RZ, 0x18 ;  /* 0x0000000104047811 */ /* 0x000fc800078fc0ff */
[----:B------:R-:W-:-:S05]  /*02a0*/  LOP3.LUT R4, R4, 0x3, RZ, 0xc0, !PT ;  /* 0x0000000304047812 */ /* 0x000fca00078ec0ff */
[----:B------:R-:W-:Y:S02]  /*02b0*/  IMAD.MOV R4, RZ, RZ, -R4 ;  /* 0x000000ffff047224 */ /* 0x000fe400078e0a04 */
[----:B0-----:R-:W-:-:S04]  /*02c0*/  IMAD.WIDE.U32 R2, R9, 0x4, R2 ;  /* 0x0000000409027825 */ /* 0x001fc800078e0002 */
[----:B------:R-:W-:-:S07]  /*02d0*/  IMAD.MOV.U32 R5, RZ, RZ, R3 ;  /* 0x000000ffff057224 */ /* 0x000fce00078e0003 */
.L_x_1591:
[----:B------:R-:W-:-:S06]  /*02e0*/  IMAD.MOV.U32 R3, RZ, RZ, R5 ;  /* 0x000000ffff037224 */ /* 0x000fcc00078e0005 */
[----:B------:R0:W2:Y:S01]  /*02f0*/  LDG.E.CONSTANT R3, desc[UR6][R2.64] ;  /* 0x0000000602037981 */ /* 0x0000a2000c1e9900 */
[----:B------:R-:W-:Y:S02]  /*0300*/  VIADD R4, R4, 0x1 ;  /* 0x0000000104047836 */ /* 0x000fe40000000000 */
[----:B------:R-:W-:-:S03]  /*0310*/  VIADD R9, R9, 0x100 ;  /* 0x0000010009097836 */ /* 0x000fc60000000000 */
[----:B------:R-:W-:Y:S02]  /*0320*/  ISETP.NE.AND P2, PT, R4, RZ, PT ;  /* 0x000000ff0400720c */ /* 0x000fe40003f45270 */
[----:B0-----:R-:W-:-:S05]  /*0330*/  IADD3 R2, P3, PT, R2, 0x400, RZ ;  /* 0x0000040002027810 */ /* 0x001fca0007f7e0ff */
[----:B------:R-:W-:Y:S01]  /*0340*/  IMAD.X R5, RZ, RZ, R5, P3 ;  /* 0x000000ffff057224 */ /* 0x000fe200018e0605 */
[----:B--2--5:R-:W-:-:S04]  /*0350*/  FSETP.GEU.AND P1, PT, R0, R3, PT ;  /* 0x000000030000720b */ /* 0x024fc80003f2e000 */
[----:B------:R-:W-:Y:S01]  /*0360*/  FSEL R0, R3, R0, !P1 ;  /* 0x0000000003007208 */ /* 0x000fe20004800000 */
[----:B------:R-:W-:Y:S08]  /*0370*/  @P2 BRA `(.L_x_1591) ;  /* 0xfffffffc00d82947 */ /* 0x000ff0000383ffff */
.L_x_1590:
[----:B------:R-:W-:Y:S05]  /*0380*/  BSYNC.RECONVERGENT B2 ;  /* 0x0000000000027941 */ /* 0x000fea0003800200 */
.L_x_1589:
[----:B------:R-:W-:Y:S05]  /*0390*/  @!P0 BRA `(.L_x_1588) ;  /* 0x0000000400d88947 */ /* 0x000fea0003800000 */
[----:B------:R-:W-:Y:S01]  /*03a0*/  IMAD.IADD R2, R20, 0x1, -R9 ;  /* 0x0000000114027824 */ /* 0x000fe200078e0a09 */
[----:B------:R-:W-:Y:S01]  /*03b0*/  BSSY.RECONVERGENT B2, `(.L_x_1592) ;  /* 0x0000041000027945 */ /* 0x000fe20003800200 */
[----:B------:R-:W-:-:S03]  /*03c0*/  PLOP3.LUT P0, PT, PT, PT, PT, 0x80, 0x8 ;  /* 0x000000000008781c */ /* 0x000fc60003f0f070 */
[----:B------:R-:W-:-:S13]  /*03d0*/  ISETP.GT.AND P1, PT, R2, 0xc00, PT ;  /* 0x00000c000200780c */ /* 0x000fda0003f24270 */
[----:B------:R-:W-:Y:S05]  /*03e0*/  @!P1 BRA `(.L_x_1593) ;  /* 0x0000000000f49947 */ /* 0x000fea0003800000 */
[----:B------:R-:W-:Y:S01]  /*03f0*/  PLOP3.LUT P0, PT, PT, PT, PT, 0x8, 0x80 ;  /* 0x000000000080781c */ /* 0x000fe20003f0e170 */
[----:B------:R-:W-:-:S12]  /*0400*/  VIADD R6, R20, 0xfffff400 ;  /* 0xfffff40014067836 */ /* 0x000fd80000000000 */
.L_x_1594:
[----:B------:R-:W0:Y:S02]  /*0410*/  LDC.64 R2, c[0x0][0x380] ;  /* 0x0000e000ff027b82 */ /* 0x000e240000000a00 */
[----:B0-----:R-:W-:-:S05]  /*0420*/  IMAD.WIDE R22, R9, 0x4, R2 ;  /* 0x0000000409167825 */ /* 0x001fca00078e0202 */
[----:B------:R-:W2:Y:S04]  /*0430*/  LDG.E.CONSTANT R11, desc[UR6][R22.64] ;  /* 0x00000006160b7981 */ /* 0x000ea8000c1e9900 */
[----:B------:R-:W3:Y:S04]  /*0440*/  LDG.E.CONSTANT R8, desc[UR6][R22.64+0x400] ;  /* 0x0004000616087981 */ /* 0x000ee8000c1e9900 */
[----:B------:R-:W4:Y:S01]  /*0450*/  LDG.E.CONSTANT R10, desc[UR6][R22.64+0x800] ;  /* 0x00080006160a7981 */ /* 0x000f22000c1e9900 */
[----:B------:R-:W-:-:S03]  /*0460*/  VIADD R27, R9, 0x400 ;  /* 0x00000400091b7836 */ /* 0x000fc60000000000 */
[----:B------:R0:W4:Y:S01]  /*0470*/  LDG.E.CONSTANT R15, desc[UR6][R22.64+0xc00] ;  /* 0x000c0006160f7981 */ /* 0x000122000c1e9900 */
[----:B------:R-:W-:-:S05]  /*0480*/  IMAD.WIDE R26, R27, 0x4, R2 ;  /* 0x000000041b1a7825 */ /* 0x000fca00078e0202 */
[----:B------:R-:W4:Y:S04]  /*0490*/  LDG.E.CONSTANT R14, desc[UR6][R26.64] ;  /* 0x000000061a0e7981 */ /* 0x000f28000c1e9900 */
[----:B------:R-:W4:Y:S04]  /*04a0*/  LDG.E.CONSTANT R13, desc[UR6][R26.64+0x400] ;  /* 0x000400061a0d7981 */ /* 0x000f28000c1e9900 */
[----:B------:R-:W4:Y:S01]  /*04b0*/  LDG.E.CONSTANT R12, desc[UR6][R26.64+0x800] ;  /* 0x000800061a0c7981 */ /* 0x000f22000c1e9900 */
[----:B------:R-:W-:-:S03]  /*04c0*/  VIADD R5, R9, 0x800 ;  /* 0x0000080009057836 */ /* 0x000fc60000000000 */
[----:B------:R-:W4:Y:S01]  /*04d0*/  LDG.E.CONSTANT R19, desc[UR6][R26.64+0xc00] ;  /* 0x000c00061a137981 */ /* 0x000f22000c1e9900 */
[----:B------:R-:W-:-:S05]  /*04e0*/  IMAD.WIDE R4, R5, 0x4, R2 ;  /* 0x0000000405047825 */ /* 0x000fca00078e0202 */
[----:B------:R-:W4:Y:S04]  /*04f0*/  LDG.E.CONSTANT R18, desc[UR6][R4.64] ;  /* 0x0000000604127981 */ /* 0x000f28000c1e9900 */
[----:B------:R-:W4:Y:S04]  /*0500*/  LDG.E.CONSTANT R17, desc[UR6][R4.64+0x400] ;  /* 0x0004000604117981 */ /* 0x000f28000c1e9900 */
[----:B------:R-:W4:Y:S01]  /*0510*/  LDG.E.CONSTANT R16, desc[UR6][R4.64+0x800] ;  /* 0x0008000604107981 */ /* 0x000f22000c1e9900 */
[----:B0-----:R-:W-:-:S03]  /*0520*/  VIADD R23, R9, 0xc00 ;  /* 0x00000c0009177836 */ /* 0x001fc60000000000 */
[----:B------:R-:W4:Y:S01]  /*0530*/  LDG.E.CONSTANT R21, desc[UR6][R4.64+0xc00] ;  /* 0x000c000604157981 */ /* 0x000f22000c1e9900 */
[----:B------:R-:W-:-:S05]  /*0540*/  IMAD.WIDE R2, R23, 0x4, R2 ;  /* 0x0000000417027825 */ /* 0x000fca00078e0202 */
[----:B------:R-:W4:Y:S04]  /*0550*/  LDG.E.CONSTANT R24, desc[UR6][R2.64] ;  /* 0x0000000602187981 */ /* 0x000f28000c1e9900 */
[----:B------:R-:W4:Y:S04]  /*0560*/  LDG.E.CONSTANT R23, desc[UR6][R2.64+0x400] ;  /* 0x0004000602177981 */ /* 0x000f28000c1e9900 */
[----:B------:R-:W4:Y:S04]  /*0570*/  LDG.E.CONSTANT R22, desc[UR6][R2.64+0x800] ;  /* 0x0008000602167981 */ /* 0x000f28000c1e9900 */
[----:B------:R-:W4:Y:S01]  /*0580*/  LDG.E.CONSTANT R25, desc[UR6][R2.64+0xc00] ;  /* 0x000c000602197981 */ /* 0x000f22000c1e9900 */
[----:B------:R-:W-:-:S05]  /*0590*/  VIADD R9, R9, 0x1000 ;  /* 0x0000100009097836 */ /* 0x000fca0000000000 */
[----:B------:R-:W-:Y:S02]  /*05a0*/  ISETP.GE.AND P2, PT, R9, R6, PT ;  /* 0x000000060900720c */ /* 0x000fe40003f46270 */
[----:B--2--5:R-:W-:-:S04]  /*05b0*/  FSETP.GEU.AND P1, PT, R0, R11, PT ;  /* 0x0000000b0000720b */ /* 0x024fc80003f2e000 */
[----:B------:R-:W-:-:S04]  /*05c0*/  FSEL R11, R11, R0, !P1 ;  /* 0x000000000b0b7208 */ /* 0x000fc80004800000 */
[----:B---3--:R-:W-:-:S04]  /*05d0*/  FSETP.GEU.AND P1, PT, R11, R8, PT ;  /* 0x000000080b00720b */ /* 0x008fc80003f2e000 */
[----:B------:R-:W-:-:S04]  /*05e0*/  FSEL R11, R8, R11, !P1 ;  /* 0x0000000b080b7208 */ /* 0x000fc80004800000 */
[----:B----4-:R-:W-:-:S04]  /*05f0*/  FSETP.GEU.AND P1, PT, R11, R10, PT ;  /* 0x0000000a0b00720b */ /* 0x010fc80003f2e000 */
[----:B------:R-:W-:-:S04]  /*0600*/  FSEL R10, R10, R11, !P1 ;  /* 0x0000000b0a0a7208 */ /* 0x000fc80004800000 */
[----:B------:R-:W-:-:S04]  /*0610*/  FSETP.GEU.AND P1, PT, R10, R15, PT ;  /* 0x0000000f0a00720b */ /* 0x000fc80003f2e000 */
        /* <DEDUP_REMOVED lines=24> */
[----:B------:R-:W-:Y:S01]  /*07a0*/  FSEL R0, R25, R0, !P1 ;  /* 0x0000000019007208 */ /* 0x000fe20004800000 */
[----:B------:R-:W-:Y:S08]  /*07b0*/  @!P2 BRA `(.L_x_1594) ;  /* 0xfffffffc0014a947 */ /* 0x000ff0000383ffff */
.L_x_1593:
[----:B------:R-:W-:Y:S05]  /*07c0*/  BSYNC.RECONVERGENT B2 ;  /* 0x0000000000027941 */ /* 0x000fea0003800200 */
.L_x_1592:
[----:B------:R-:W-:Y:S01]  /*07d0*/  IMAD.IADD R2, R20, 0x1, -R9 ;  /* 0x0000000114027824 */ /* 0x000fe200078e0a09 */
[----:B------:R-:W-:Y:S04]  /*07e0*/  BSSY.RECONVERGENT B2, `(.L_x_1595) ;  /* 0x0000021000027945 */ /* 0x000fe80003800200 */
[----:B------:R-:W-:-:S13]  /*07f0*/  ISETP.GT.AND P1, PT, R2, 0x400, PT ;  /* 0x000004000200780c */ /* 0x000fda0003f24270 */
[----:B------:R-:W-:Y:S05]  /*0800*/  @!P1 BRA `(.L_x_1596) ;  /* 0x0000000000789947 */ /* 0x000fea0003800000 */
[----:B------:R-:W0:Y:S02]  /*0810*/  LDC.64 R4, c[0x0][0x380] ;  /* 0x0000e000ff047b82 */ /* 0x000e240000000a00 */
[----:B0-----:R-:W-:-:S05]  /*0820*/  IMAD.WIDE R2, R9, 0x4, R4 ;  /* 0x0000000409027825 */ /* 0x001fca00078e0204 */
[----:B------:R-:W2:Y:S04]  /*0830*/  LDG.E.CONSTANT R11, desc[UR6][R2.64] ;  /* 0x00000006020b7981 */ /* 0x000ea8000c1e9900 */
[----:B------:R-:W3:Y:S04]  /*0840*/  LDG.E.CONSTANT R13, desc[UR6][R2.64+0x400] ;  /* 0x00040006020d7981 */ /* 0x000ee8000c1e9900 */
[----:B------:R-:W4:Y:S01]  /*0850*/  LDG.E.CONSTANT R15, desc[UR6][R2.64+0x800] ;  /* 0x00080006020f7981 */ /* 0x000f22000c1e9900 */
[----:B------:R-:W-:-:S03]  /*0860*/  VIADD R19, R9, 0x400 ;  /* 0x0000040009137836 */ /* 0x000fc60000000000 */
[----:B------:R-:W4:Y:S01]  /*0870*/  LDG.E.CONSTANT R17, desc[UR6][R2.64+0xc00] ;  /* 0x000c000602117981 */ /* 0x000f22000c1e9900 */
[----:B------:R-:W-:-:S05]  /*0880*/  IMAD.WIDE R4, R19, 0x4, R4 ;  /* 0x0000000413047825 */ /* 0x000fca00078e0204 */
[----:B------:R-:W4:Y:S04]  /*0890*/  LDG.E.CONSTANT R19, desc[UR6][R4.64] ;  /* 0x0000000604137981 */ /* 0x000f28000c1e9900 */
[----:B------:R-:W4:Y:S04]  /*08a0*/  LDG.E.CONSTANT R21, desc[UR6][R4.64+0x400] ;  /* 0x0004000604157981 */ /* 0x000f28000c1e9900 */
[----:B------:R-:W4:Y:S04]  /*08b0*/  LDG.E.CONSTANT R23, desc[UR6][R4.64+0x800] ;  /* 0x0008000604177981 */ /* 0x000f28000c1e9900 */
[----:B------:R-:W4:Y:S01]  /*08c0*/  LDG.E.CONSTANT R25, desc[UR6][R4.64+0xc00] ;  /* 0x000c000604197981 */ /* 0x000f22000c1e9900 */
[----:B------:R-:W-:Y:S01]  /*08d0*/  VIADD R9, R9, 0x800 ;  /* 0x0000080009097836 */ /* 0x000fe20000000000 */
        /* <DEDUP_REMOVED lines=13> */
[----:B------:R-:W-:Y:S02]  /*09b0*/  FSEL R0, R23, R0, !P0 ;  /* 0x0000000017007208 */ /* 0x000fe40004000000 */
[----:B------:R-:W-:Y:S02]  /*09c0*/  PLOP3.LUT P0, PT, PT, PT, PT, 0x8, 0x80 ;  /* 0x000000000080781c */ /* 0x000fe40003f0e170 */
[----:B------:R-:W-:-:S04]  /*09d0*/  FSETP.GEU.AND P1, PT, R0, R25, PT ;  /* 0x000000190000720b */ /* 0x000fc80003f2e000 */
[----:B------:R-:W-:-:S09]  /*09e0*/  FSEL R0, R25, R0, !P1 ;  /* 0x0000000019007208 */ /* 0x000fd20004800000 */
.L_x_1596:
[----:B------:R-:W-:Y:S05]  /*09f0*/  BSYNC.RECONVERGENT B2 ;  /* 0x0000000000027941 */ /* 0x000fea0003800200 */
.L_x_1595:
[----:B------:R-:W-:-:S13]  /*0a00*/  ISETP.LT.OR P0, PT, R9, R20, P0 ;  /* 0x000000140900720c */ /* 0x000fda0000701670 */
[----:B------:R-:W-:Y:S05]  /*0a10*/  @!P0 BRA `(.L_x_1588) ;  /* 0x0000000000388947 */ /* 0x000fea0003800000 */
[----:B------:R-:W0:Y:S02]  /*0a20*/  LDC.64 R2, c[0x0][0x380] ;  /* 0x0000e000ff027b82 */ /* 0x000e240000000a00 */
[----:B0-----:R-:W-:-:S05]  /*0a30*/  IMAD.WIDE R2, R9, 0x4, R2 ;  /* 0x0000000409027825 */ /* 0x001fca00078e0202 */
[----:B------:R-:W2:Y:S04]  /*0a40*/  LDG.E.CONSTANT R5, desc[UR6][R2.64] ;  /* 0x0000000602057981 */ /* 0x000ea8000c1e9900 */
[----:B------:R-:W3:Y:S04]  /*0a50*/  LDG.E.CONSTANT R9, desc[UR6][R2.64+0x400] ;  /* 0x0004000602097981 */ /* 0x000ee8000c1e9900 */
[----:B------:R-:W4:Y:S04]  /*0a60*/  LDG.E.CONSTANT R11, desc[UR6][R2.64+0x800] ;  /* 0x00080006020b7981 */ /* 0x000f28000c1e9900 */
[----:B------:R-:W4:Y:S01]  /*0a70*/  LDG.E.CONSTANT R13, desc[UR6][R2.64+0xc00] ;  /* 0x000c0006020d7981 */ /* 0x000f22000c1e9900 */
[----:B--2--5:R-:W-:-:S04]  /*0a80*/  FSETP.GEU.AND P0, PT, R0, R5, PT ;  /* 0x000000050000720b */ /* 0x024fc80003f0e000 */
[----:B------:R-:W-:-:S04]  /*0a90*/  FSEL R0, R5, R0, !P0 ;  /* 0x0000000005007208 */ /* 0x000fc80004000000 */
[----:B---3--:R-:W-:-:S04]  /*0aa0*/  FSETP.GEU.AND P0, PT, R0, R9, PT ;  /* 0x000000090000720b */ /* 0x008fc80003f0e000 */
[----:B------:R-:W-:-:S04]  /*0ab0*/  FSEL R0, R9, R0, !P0 ;  /* 0x0000000009007208 */ /* 0x000fc80004000000 */
[----:B----4-:R-:W-:-:S04]  /*0ac0*/  FSETP.GEU.AND P0, PT, R0, R11, PT ;  /* 0x0000000b0000720b */ /* 0x010fc80003f0e000 */
[----:B------:R-:W-:-:S04]  /*0ad0*/  FSEL R0, R11, R0, !P0 ;  /* 0x000000000b007208 */ /* 0x000fc80004000000 */
[----:B------:R-:W-:-:S04]  /*0ae0*/  FSETP.GEU.AND P0, PT, R0, R13, PT ;  /* 0x0000000d0000720b */ /* 0x000fc80003f0e000 */
[----:B------:R-:W-:-:S09]  /*0af0*/  FSEL R0, R13, R0, !P0 ;  /* 0x000000000d007208 */ /* 0x000fd20004000000 */
.L_x_1588:
[----:B------:R-:W-:Y:S05]  /*0b00*/  BSYNC.RECONVERGENT B1 ;  /* 0x0000000000017941 */ /* 0x000fea0003800200 */
.L_x_1587:
[----:B------:R-:W-:Y:S01]  /*0b10*/  ISETP.GE.AND P0, PT, R20, 0x100, PT ;  /* 0x000001001400780c */ /* 0x000fe20003f06270 */
[----:B-----5:R-:W-:-:S12]  /*0b20*/  IMAD.MOV.U32 R9, RZ, RZ, R0 ;  /* 0x000000ffff097224 */ /* 0x020fd800078e0000 */
[----:B------:R-:W-:Y:S05]  /*0b30*/  @!P0 BRA `(.L_x_1597) ;  /* 0x0000000000dc8947 */ /* 0x000fea0003800000 */
[----:B------:R-:W1:Y:S01]  /*0b40*/  S2R R6, SR_LANEID ;  /* 0x0000000000067919 */ /* 0x000e620000000000 */
[----:B------:R-:W2:Y:S02]  /*0b50*/  SHFL.DOWN PT, R0, R9, 0x1, 0x1f ;  /* 0x08201f0009007f89 */ /* 0x000ea400000e0000 */
[C---:B--2---:R-:W-:Y:S02]  /*0b60*/  FSETP.GEU.AND P1, PT, R9.reuse, R0, PT ;  /* 0x000000000900720b */ /* 0x044fe40003f2e000 */
[----:B-1----:R-:W-:Y:S02]  /*0b70*/  ISETP.GT.AND P0, PT, R6, 0x1e, PT ;  /* 0x0000001e0600780c */ /* 0x002fe40003f04270 */
[----:B------:R-:W-:Y:S02]  /*0b80*/  FSEL R0, R0, R9, !P1 ;  /* 0x0000000900007208 */ /* 0x000fe40004800000 */
[----:B------:R-:W-:Y:S02]  /*0b90*/  ISETP.NE.AND P2, PT, R6, RZ, PT ;  /* 0x000000ff0600720c */ /* 0x000fe40003f45270 */
[----:B------:R-:W-:-:S02]  /*0ba0*/  FSEL R0, R9, R0, P0 ;  /* 0x0000000009007208 */ /* 0x000fc40000000000 */
[----:B------:R-:W-:-:S03]  /*0bb0*/  ISETP.GT.AND P0, PT, R6, 0x1d, PT ;  /* 0x0000001d0600780c */ /* 0x000fc60003f04270 */
[----:B0-----:R-:W0:Y:S06]  /*0bc0*/  SHFL.DOWN PT, R3, R0, 0x2, 0x1f ;  /* 0x08401f0000037f89 */ /* 0x001e2c00000e0000 */
[----:B------:R-:W1:Y:S01]  /*0bd0*/  @!P2 S2R R5, SR_CgaCtaId ;  /* 0x000000000005a919 */ /* 0x000e620000008800 */
[----:B------:R-:W-:Y:S02]  /*0be0*/  @!P2 MOV R4, 0x400 ;  /* 0x000004000004a802 */ /* 0x000fe40000000f00 */
[----:B------:R-:W-:-:S04]  /*0bf0*/  @!P2 SHF.R.U32.HI R2, RZ, 0x3, R7 ;  /* 0x00000003ff02a819 */ /* 0x000fc80000011607 */
[----:B------:R-:W-:Y:S02]  /*0c00*/  @!P2 LOP3.LUT R2, R2, 0x7c, RZ, 0xc0, !PT ;  /* 0x0000007c0202a812 */ /* 0x000fe400078ec0ff */
[----:B0-----:R-:W-:-:S04]  /*0c10*/  FSETP.GEU.AND P1, PT, R0, R3, PT ;  /* 0x000000030000720b */ /* 0x001fc80003f2e000 */
[----:B------:R-:W-:Y:S02]  /*0c20*/  @!P0 FSEL R0, R3, R0, !P1 ;  /* 0x0000000003008208 */ /* 0x000fe40004800000 */
[----:B------:R-:W-:-:S03]  /*0c30*/  ISETP.GT.AND P0, PT, R6, 0x1b, PT ;  /* 0x0000001b0600780c */ /* 0x000fc60003f04270 */
[----:B------:R-:W0:Y:S01]  /*0c40*/  SHFL.DOWN PT, R3, R0, 0x4, 0x1f ;  /* 0x08801f0000037f89 */ /* 0x000e2200000e0000 */
[----:B-1----:R-:W-:-:S05]  /*0c50*/  @!P2 LEA R5, R5, R4, 0x18 ;  /* 0x000000040505a211 */ /* 0x002fca00078ec0ff */
[----:B------:R-:W-:Y:S01]  /*0c60*/  @!P2 IMAD.IADD R2, R2, 0x1, R5 ;  /* 0x000000010202a824 */ /* 0x000fe200078e0205 */
[----:B0-----:R-:W-:-:S04]  /*0c70*/  FSETP.GEU.AND P1, PT, R0, R3, PT ;  /* 0x000000030000720b */ /* 0x001fc80003f2e000 */
[----:B------:R-:W-:Y:S02]  /*0c80*/  @!P0 FSEL R0, R3, R0, !P1 ;  /* 0x0000000003008208 */ /* 0x000fe40004800000 */
[----:B------:R-:W-:-:S03]  /*0c90*/  ISETP.GT.AND P0, PT, R6, 0x17, PT ;  /* 0x000000170600780c */ /* 0x000fc60003f04270 */
[----:B------:R-:W0:Y:S02]  /*0ca0*/  SHFL.DOWN PT, R3, R0, 0x8, 0x1f ;  /* 0x09001f0000037f89 */ /* 0x000e2400000e0000 */
[----:B0-----:R-:W-:-:S08]  /*0cb0*/  FSETP.GEU.AND P1, PT, R0, R3, PT ;  /* 0x000000030000720b */ /* 0x001fd00003f2e000 */
[----:B------:R-:W-:Y:S02]  /*0cc0*/  @!P0 FSEL R0, R3, R0, !P1 ;  /* 0x0000000003008208 */ /* 0x000fe40004800000 */
[----:B------:R-:W-:-:S03]  /*0cd0*/  ISETP.GT.AND P1, PT, R6, 0xf, PT ;  /* 0x0000000f0600780c */ /* 0x000fc60003f24270 */
[----:B------:R-:W0:Y:S02]  /*0ce0*/  SHFL.DOWN PT, R3, R0, 0x10, 0x1f ;  /* 0x0a001f0000037f89 */ /* 0x000e2400000e0000 */
[----:B0-----:R-:W-:-:S04]  /*0cf0*/  FSETP.GEU.AND P0, PT, R0, R3, PT ;  /* 0x000000030000720b */ /* 0x001fc80003f0e000 */
[----:B------:R-:W-:Y:S02]  /*0d00*/  FSEL R3, R3, R0, !P0 ;  /* 0x0000000003037208 */ /* 0x000fe40004000000 */
[----:B------:R-:W-:Y:S02]  /*0d10*/  ISETP.NE.AND P0, PT, R7, RZ, PT ;  /* 0x000000ff0700720c */ /* 0x000fe40003f05270 */
[----:B------:R-:W-:Y:S01]  /*0d20*/  FSEL R0, R0, R3, P1 ;  /* 0x0000000300007208 */ /* 0x000fe20000800000 */
[----:B------:R0:W-:Y:S01]  /*0d30*/  @!P2 STS [R2+0x8], R3 ;  /* 0x000008030200a388 */ /* 0x0001e20000000800 */
[----:B------:R-:W-:Y:S09]  /*0d40*/  BAR.SYNC.DEFER_BLOCKING 0x0 ;  /* 0x0000000000007b1d */ /* 0x000ff20000010000 */
[----:B0-----:R-:W-:Y:S05]  /*0d50*/  @P0 BRA `(.L_x_1598) ;  /* 0x0000003c00e00947 */ /* 0x001fea0003800000 */
[----:B------:R-:W0:Y:S01]  /*0d60*/  S2UR UR5, SR_CgaCtaId ;  /* 0x00000000000579c3 */ /* 0x000e220000008800 */
[----:B------:R-:W-:Y:S02]  /*0d70*/  UMOV UR4, 0x400 ;  /* 0x0000040000047882 */ /* 0x000fe40000000000 */
[----:B0-----:R-:W-:-:S09]  /*0d80*/  ULEA UR4, UR5, UR4, 0x18 ;  /* 0x0000000405047291 */ /* 0x001fd2000f8ec0ff */
[----:B------:R-:W0:Y:S04]  /*0d90*/  LDS R3, [UR4+0xc] ;  /* 0x00000c04ff037984 */ /* 0x000e280008000800 */
[----:B------:R-:W1:Y:S04]  /*0da0*/  LDS.128 R4, [UR4+0x10] ;  /* 0x00001004ff047984 */ /* 0x000e680008000c00 */
[----:B------:R-:W2:Y:S01]  /*0db0*/  LDS.64 R8, [UR4+0x20] ;  /* 0x00002004ff087984 */ /* 0x000ea20008000a00 */
[----:B0-----:R-:W-:-:S04]  /*0dc0*/  FSETP.GEU.AND P1, PT, R0, R3, PT ;  /* 0x000000030000720b */ /* 0x001fc80003f2e000 */
[----:B------:R-:W-:-:S04]  /*0dd0*/  FSEL R3, R3, R0, !P1 ;  /* 0x0000000003037208 */ /* 0x000fc80004800000 */
[----:B-1----:R-:W-:-:S04]  /*0de0*/  FSETP.GEU.AND P1, PT, R3, R4, PT ;  /* 0x000000040300720b */ /* 0x002fc80003f2e000 */
[----:B------:R-:W-:-:S04]  /*0df0*/  FSEL R4, R4, R3, !P1 ;  /* 0x0000000304047208 */ /* 0x000fc80004800000 */
[----:B------:R-:W-:-:S04]  /*0e00*/  FSETP.GEU.AND P1, PT, R4, R5, PT ;  /* 0x000000050400720b */ /* 0x000fc80003f2e000 */
[----:B------:R-:W-:-:S04]  /*0e10*/  FSEL R5, R5, R4, !P1 ;  /* 0x0000000405057208 */ /* 0x000fc80004800000 */
[----:B------:R-:W-:-:S04]  /*0e20*/  FSETP.GEU.AND P1, PT, R5, R6, PT ;  /* 0x000000060500720b */ /* 0x000fc80003f2e000 */
[----:B------:R-:W-:-:S04]  /*0e30*/  FSEL R6, R6, R5, !P1 ;  /* 0x0000000506067208 */ /* 0x000fc80004800000 */
[----:B------:R-:W-:-:S04]  /*0e40*/  FSETP.GEU.AND P1, PT, R6, R7, PT ;  /* 0x000000070600720b */ /* 0x000fc80003f2e000 */
[----:B------:R-:W-:-:S04]  /*0e50*/  FSEL R7, R7, R6, !P1 ;  /* 0x0000000607077208 */ /* 0x000fc80004800000 */
[----:B--2---:R-:W-:-:S04]  /*0e60*/  FSETP.GEU.AND P1, PT, R7, R8, PT ;  /* 0x000000080700720b */ /* 0x004fc80003f2e000 */
[----:B------:R-:W-:-:S04]  /*0e70*/  FSEL R0, R8, R7, !P1 ;  /* 0x0000000708007208 */ /* 0x000fc80004800000 */
[----:B------:R-:W-:-:S04]  /*0e80*/  FSETP.GEU.AND P1, PT, R0, R9, PT ;  /* 0x000000090000720b */ /* 0x000fc80003f2e000 */
[----:B------:R-:W-:Y:S01]  /*0e90*/  FSEL R0, R9, R0, !P1 ;  /* 0x0000000009007208 */ /* 0x000fe20004800000 */
[----:B------:R-:W-:Y:S08]  /*0ea0*/  BRA `(.L_x_1598) ;  /* 0x0000003c008c7947 */ /* 0x000ff00003800000 */
.L_x_1597:
[----:B------:R-:W-:Y:S01]  /*0eb0*/  LOP3.LUT R0, R7, 0x3e0, RZ, 0xc0, !PT ;  /* 0x000003e007007812 */ /* 0x000fe200078ec0ff */
[----:B------:R-:W1:Y:S03]  /*0ec0*/  S2R R4, SR_LANEID ;  /* 0x0000000000047919 */ /* 0x000e660000000000 */
[----:B------:R-:W-:Y:S01]  /*0ed0*/  LOP3.LUT R5, RZ, R0, RZ, 0x33, !PT ;  /* 0x00000000ff057212 */ /* 0x000fe200078e33ff */
[----:B0-----:R-:W-:-:S04]  /*0ee0*/  VIADD R3, R0, 0x20 ;  /* 0x0000002000037836 */ /* 0x001fc80000000000 */
[----:B------:R-:W-:Y:S01]  /*0ef0*/  IMAD.IADD R5, R5, 0x1, R20 ;  /* 0x0000000105057824 */ /* 0x000fe200078e0214 */
[----:B------:R-:W-:-:S04]  /*0f00*/  ISETP.GT.AND P0, PT, R3, R20, PT ;  /* 0x000000140300720c */ /* 0x000fc80003f04270 */
[----:B------:R-:W-:-:S05]  /*0f10*/  SEL R5, R5, 0x1f, P0 ;  /* 0x0000001f05057807 */ /* 0x000fca0000000000 */
[----:B------:R-:W0:Y:S01]  /*0f20*/  SHFL.DOWN PT, R0, R9, 0x1, R5 ;  /* 0x0820000009007989 */ /* 0x000e2200000e0005 */
[C---:B-1----:R-:W-:Y:S01]  /*0f30*/  ISETP.GE.AND P0, PT, R4.reuse, R5, PT ;  /* 0x000000050400720c */ /* 0x042fe20003f06270 */
[----:B------:R-:W-:Y:S01]  /*0f40*/  VIADD R2, R4, 0x2 ;  /* 0x0000000204027836 */ /* 0x000fe20000000000 */
[----:B0-----:R-:W-:-:S11]  /*0f50*/  FSETP.GEU.AND P1, PT, R9, R0, PT ;  /* 0x000000000900720b */ /* 0x001fd60003f2e000 */
[----:B------:R-:W-:Y:S02]  /*0f60*/  @!P0 FSEL R9, R0, R9, !P1 ;  /* 0x0000000900098208 */ /* 0x000fe40004800000 */
[----:B------:R-:W-:Y:S01]  /*0f70*/  ISETP.GT.AND P0, PT, R2, R5, PT ;  /* 0x000000050200720c */ /* 0x000fe20003f04270 */
[----:B------:R-:W-:Y:S02]  /*0f80*/  VIADD R2, R4, 0x4 ;  /* 0x0000000404027836 */ /* 0x000fe40000000000 */
[----:B------:R-:W0:Y:S02]  /*0f90*/  SHFL.DOWN PT, R0, R9, 0x2, R5 ;  /* 0x0840000009007989 */ /* 0x000e2400000e0005 */
[----:B0-----:R-:W-:-:S08]  /*0fa0*/  FSETP.GEU.AND P1, PT, R9, R0, PT ;  /* 0x000000000900720b */ /* 0x001fd00003f2e000 */
[----:B------:R-:W-:Y:S02]  /*0fb0*/  @!P0 FSEL R9, R0, R9, !P1 ;  /* 0x0000000900098208 */ /* 0x000fe40004800000 */
[----:B------:R-:W-:Y:S01]  /*0fc0*/  ISETP.GT.AND P0, PT, R2, R5, PT ;  /* 0x000000050200720c */ /* 0x000fe20003f04270 */
[----:B------:R-:W-:Y:S02]  /*0fd0*/  VIADD R2, R4, 0x8 ;  /* 0x0000000804027836 */ /* 0x000fe40000000000 */
[----:B------:R-:W0:Y:S02]  /*0fe0*/  SHFL.DOWN PT, R0, R9, 0x4, R5 ;  /* 0x0880000009007989 */ /* 0x000e2400000e0005 */
[----:B0-----:R-:W-:-:S08]  /*0ff0*/  FSETP.GEU.AND P1, PT, R9, R0, PT ;  /* 0x000000000900720b */ /* 0x001fd00003f2e000 */
[----:B------:R-:W-:Y:S02]  /*1000*/  @!P0 FSEL R9, R0, R9, !P1 ;  /* 0x0000000900098208 */ /* 0x000fe40004800000 */
[----:B------:R-:W-:Y:S01]  /*1010*/  ISETP.GT.AND P1, PT, R2, R5, PT ;  /* 0x000000050200720c */ /* 0x000fe20003f24270 */
[C---:B------:R-:W-:Y:S01]  /*1020*/  VIADD R2, R4.reuse, 0x10 ;  /* 0x0000001004027836 */ /* 0x040fe20000000000 */
[----:B------:R-:W-:Y:S01]  /*1030*/  ISETP.NE.AND P0, PT, R4, RZ, PT ;  /* 0x000000ff0400720c */ /* 0x000fe20003f05270 */
[----:B------:R-:W0:-:S12]  /*1040*/  SHFL.DOWN PT, R0, R9, 0x8, R5 ;  /* 0x0900000009007989 */ /* 0x000e1800000e0005 */
[----:B------:R-:W1:Y:S01]  /*1050*/  @!P0 S2R R6, SR_CgaCtaId ;  /* 0x0000000000068919 */ /* 0x000e620000008800 */
[----:B------:R-:W-:Y:S02]  /*1060*/  @!P0 MOV R3, 0x400 ;  /* 0x0000040000038802 */ /* 0x000fe40000000f00 */
[----:B0-----:R-:W-:-:S04]  /*1070*/  FSETP.GEU.AND P2, PT, R9, R0, PT ;  /* 0x000000000900720b */ /* 0x001fc80003f4e000 */
[----:B------:R-:W-:Y:S02]  /*1080*/  @!P1 FSEL R9, R0, R9, !P2 ;  /* 0x0000000900099208 */ /* 0x000fe40005000000 */
[----:B------:R-:W-:Y:S02]  /*1090*/  ISETP.GT.AND P1, PT, R2, R5, PT ;  /* 0x000000050200720c */ /* 0x000fe40003f24270 */
[----:B------:R-:W-:Y:S01]  /*10a0*/  @!P0 SHF.R.U32.HI R2, RZ, 0x3, R7 ;  /* 0x00000003ff028819 */ /* 0x000fe20000011607 */
[----:B------:R-:W0:Y:S03]  /*10b0*/  SHFL.DOWN PT, R0, R9, 0x10, R5 ;  /* 0x0a00000009007989 */ /* 0x000e2600000e0005 */
[----:B------:R-:W-:Y:S02]  /*10c0*/  @!P0 LOP3.LUT R2, R2, 0x7c, RZ, 0xc0, !PT ;  /* 0x0000007c02028812 */ /* 0x000fe400078ec0ff */
[----:B-1----:R-:W-:-:S05]  /*10d0*/  @!P0 LEA R3, R6, R3, 0x18 ;  /* 0x0000000306038211 */ /* 0x002fca00078ec0ff */
[----:B------:R-:W-:Y:S01]  /*10e0*/  @!P0 IMAD.IADD R3, R2, 0x1, R3 ;  /* 0x0000000102038824 */ /* 0x000fe200078e0203 */
[----:B0-----:R-:W-:-:S04]  /*10f0*/  FSETP.GEU.AND P2, PT, R9, R0, PT ;  /* 0x000000000900720b */ /* 0x001fc80003f4e000 */
[----:B------:R-:W-:-:S05]  /*1100*/  @!P1 FSEL R9, R0, R9, !P2 ;  /* 0x0000000900099208 */ /* 0x000fca0005000000 */
[----:B------:R-:W-:-:S05]  /*1110*/  IMAD.MOV.U32 R0, RZ, RZ, R9 ;  /* 0x000000ffff007224 */ /* 0x000fca00078e0009 */
[----:B------:R0:W-:Y:S01]  /*1120*/  @!P0 STS [R3+0x8], R0 ;  /* 0x0000080003008388 */ /* 0x0001e20000000800 */
[----:B------:R-:W-:Y:S01]  /*1130*/  BAR.SYNC.DEFER_BLOCKING 0x0 ;  /* 0x0000000000007b1d */ /* 0x000fe20000010000 */
[----:B------:R-:W-:-:S13]  /*1140*/  ISETP.NE.AND P0, PT, R7, RZ, PT ;  /* 0x000000ff0700720c */ /* 0x000fda0003f05270 */
[----:B0-----:R-:W-:Y:S05]  /*1150*/  @P0 BRA `(.L_x_1598) ;  /* 0x0000003800e00947 */ /* 0x001fea0003800000 */
[----:B------:R-:W0:Y:S01]  /*1160*/  S2UR UR5, SR_CgaCtaId ;  /* 0x00000000000579c3 */ /* 0x000e220000008800 */
[----:B------:R-:W-:Y:S01]  /*1170*/  UMOV UR4, 0x400 ;  /* 0x0000040000047882 */ /* 0x000fe20000000000 */
[C---:B------:R-:W-:Y:S02]  /*1180*/  ISETP.GT.AND P2, PT, R20.reuse, 0x20, PT ;  /* 0x000000201400780c */ /* 0x040fe40003f44270 */
[----:B------:R-:W-:Y:S01]  /*1190*/  ISETP.GT.AND P1, PT, R20, 0x40, PT ;  /* 0x000000401400780c */ /* 0x000fe20003f24270 */
[----:B0-----:R-:W-:-:S09]  /*11a0*/  ULEA UR4, UR5, UR4, 0x18 ;  /* 0x0000000405047291 */ /* 0x001fd2000f8ec0ff */
[----:B------:R-:W0:Y:S04]  /*11b0*/  LDS R3, [UR4+0xc] ;  /* 0x00000c04ff037984 */ /* 0x000e280008000800 */
[----:B------:R-:W1:Y:S04]  /*11c0*/  LDS.128 R4, [UR4+0x10] ;  /* 0x00001004ff047984 */ /* 0x000e680008000c00 */
[----:B------:R-:W2:Y:S01]  /*11d0*/  LDS.64 R8, [UR4+0x20] ;  /* 0x00002004ff087984 */ /* 0x000ea20008000a00 */
[----:B0-----:R-:W-:-:S04]  /*11e0*/  FSETP.GEU.AND P3, PT, R0, R3, PT ;  /* 0x000000030000720b */ /* 0x001fc80003f6e000 */
[----:B------:R-:W-:Y:S02]  /*11f0*/  @P2 FSEL R0, R3, R0, !P3 ;  /* 0x0000000003002208 */ /* 0x000fe40005800000 */
[----:B------:R-:W-:Y:S02]  /*1200*/  ISETP.GT.AND P2, PT, R20, 0x60, PT ;  /* 0x000000601400780c */ /* 0x000fe40003f44270 */
[----:B-1----:R-:W-:-:S04]  /*1210*/  FSETP.GEU.AND P3, PT, R0, R4, PT ;  /* 0x000000040000720b */ /* 0x002fc80003f6e000 */
[----:B------:R-:W-:Y:S02]  /*1220*/  @P1 FSEL R0, R4, R0, !P3 ;  /* 0x0000000004001208 */ /* 0x000fe40005800000 */
[----:B------:R-:W-:Y:S02]  /*1230*/  ISETP.GT.AND P1, PT, R20, 0x80, PT ;  /* 0x000000801400780c */ /* 0x000fe40003f24270 */
[----:B------:R-:W-:-:S04]  /*1240*/  FSETP.GEU.AND P3, PT, R0, R5, PT ;  /* 0x000000050000720b */ /* 0x000fc80003f6e000 */
        /* <DEDUP_REMOVED lines=8> */
[----:B--2---:R-:W-:-:S04]  /*12d0*/  FSETP.GEU.AND P3, PT, R0, R8, PT ;  /* 0x000000080000720b */ /* 0x004fc80003f6e000 */
[----:B------:R-:W-:-:S04]  /*12e0*/  @P1 FSEL R0, R8, R0, !P3 ;  /* 0x0000000008001208 */ /* 0x000fc80005800000 */
[----:B------:R-:W-:-:S04]  /*12f0*/  FSETP.GEU.AND P1, PT, R0, R9, PT ;  /* 0x000000090000720b */ /* 0x000fc80003f2e000 */
[----:B------:R-:W-:Y:S01]  /*1300*/  @P2 FSEL R0, R9, R0, !P1 ;  /* 0x0000000009002208 */ /* 0x000fe20004800000 */
[----:B------:R-:W-:Y:S08]  /*1310*/  BRA `(.L_x_1598) ;  /* 0x0000003800707947 */ /* 0x000ff00003800000 */
.L_x_1584:
[----:B------:R-:W0:Y:S01]  /*1320*/  S2R R0, SR_TID.X ;  /* 0x0000000000007919 */ /* 0x000e220000002100 */
[----:B------:R-:W1:Y:S01]  /*1330*/  LDC.64 R2, c[0x0][0x380] ;  /* 0x0000e000ff027b82 */ /* 0x000e620000000a00 */
[----:B0-----:R-:W-:-:S04]  /*1340*/  IMAD.SHL.U32 R5, R0, 0x4, RZ ;  /* 0x0000000400057824 */ /* 0x001fc800078e00ff */
[----:B-1----:R-:W-:-:S05]  /*1350*/  IMAD.WIDE.U32 R2, R5, 0x4, R2 ;  /* 0x0000000405027825 */ /* 0x002fca00078e0002 */
[----:B------:R-:W2:Y:S04]  /*1360*/  LDG.E.128.CONSTANT R4, desc[UR6][R2.64] ;  /* 0x0000000602047981 */ /* 0x000ea8000c1e9d00 */
[----:B------:R-:W3:Y:S04]  /*1370*/  LDG.E.128.CONSTANT R8, desc[UR6][R2.64+0x1000] ;  /* 0x0010000602087981 */ /* 0x000ee8000c1e9d00 */
[----:B------:R-:W4:Y:S04]  /*1380*/  LDG.E.128.CONSTANT R12, desc[UR6][R2.64+0x2000] ;  /* 0x00200006020c7981 */ /* 0x000f28000c1e9d00 */
[----:B------:R-:W5:Y:S01]  /*1390*/  LDG.E.128.CONSTANT R16, desc[UR6][R2.64+0x3000] ;  /* 0x0030000602107981 */ /* 0x000f62000c1e9d00 */
[----:B------:R-:W-:Y:S01]  /*13a0*/  IMAD.MOV.U32 R23, RZ, RZ, 0x1000 ;  /* 0x00001000ff177424 */ /* 0x000fe200078e00ff */
[----:B--2---:R-:W-:-:S02]  /*13b0*/  FSETP.GEU.AND P0, PT, R4, R5, PT ;  /* 0x000000050400720b */ /* 0x004fc40003f0e000 */
[----:B------:R-:W-:Y:S02]  /*13c0*/  FSETP.GEU.AND P1, PT, R6, R7, PT ;  /* 0x000000070600720b */ /* 0x000fe40003f2e000 */
[----:B---3--:R-:W-:Y:S02]  /*13d0*/  FSETP.GEU.AND P2, PT, R8, R9, PT ;  /* 0x000000090800720b */ /* 0x008fe40003f4e000 */
[----:B------:R-:W-:Y:S02]  /*13e0*/  FSETP.GEU.AND P3, PT, R10, R11, PT ;  /* 0x0000000b0a00720b */ /* 0x000fe40003f6e000 */
[----:B------:R-:W-:Y:S02]  /*13f0*/  FSEL R4, R5, R4, !P0 ;  /* 0x0000000405047208 */ /* 0x000fe40004000000 */
[----:B------:R-:W-:Y:S02]  /*1400*/  FSEL R7, R7, R6, !P1 ;  /* 0x0000000607077208 */ /* 0x000fe40004800000 */
[----:B------:R-:W-:-:S02]  /*1410*/  FSEL R8, R9, R8, !P2 ;  /* 0x0000000809087208 */ /* 0x000fc40005000000 */
[----:B------:R-:W-:Y:S02]  /*1420*/  FSEL R11, R11, R10, !P3 ;  /* 0x0000000a0b0b7208 */ /* 0x000fe40005800000 */
[----:B----4-:R-:W-:Y:S02]  /*1430*/  FSETP.GEU.AND P0, PT, R12, R13, PT ;  /* 0x0000000d0c00720b */ /* 0x010fe40003f0e000 */
[----:B------:R-:W-:Y:S02]  /*1440*/  FSETP.GEU.AND P1, PT, R14, R15, PT ;  /* 0x0000000f0e00720b */ /* 0x000fe40003f2e000 */
[----:B-----5:R-:W-:Y:S02]  /*1450*/  FSETP.GEU.AND P2, PT, R16, R17, PT ;  /* 0x000000111000720b */ /* 0x020fe40003f4e000 */
[----:B------:R-:W-:Y:S02]  /*1460*/  FSETP.GEU.AND P3, PT, R18, R19, PT ;  /* 0x000000131200720b */ /* 0x000fe40003f6e000 */
[----:B------:R-:W-:-:S02]  /*1470*/  FSEL R12, R13, R12, !P0 ;  /* 0x0000000c0d0c7208 */ /* 0x000fc40004000000 */
[----:B------:R-:W-:Y:S02]  /*1480*/  FSEL R15, R15, R14, !P1 ;  /* 0x0000000e0f0f7208 */ /* 0x000fe40004800000 */
[----:B------:R-:W-:Y:S02]  /*1490*/  FSEL R16, R17, R16, !P2 ;  /* 0x0000001011107208 */ /* 0x000fe40005000000 */
[----:B------:R-:W-:Y:S02]  /*14a0*/  FSEL R19, R19, R18, !P3 ;  /* 0x0000001213137208 */ /* 0x000fe40005800000 */
[----:B------:R-:W-:Y:S02]  /*14b0*/  FSETP.GEU.AND P2, PT, R12, R15, PT ;  /* 0x0000000f0c00720b */ /* 0x000fe40003f4e000 */
[----:B------:R-:W-:Y:S02]  /*14c0*/  FSETP.GEU.AND P3, PT, R16, R19, PT ;  /* 0x000000131000720b */ /* 0x000fe40003f6e000 */
[----:B------:R-:W-:-:S02]  /*14d0*/  FSETP.GEU.AND P1, PT, R8, R11, PT ;  /* 0x0000000b0800720b */ /* 0x000fc40003f2e000 */
[----:B------:R-:W-:Y:S02]  /*14e0*/  FSEL R12, R15, R12, !P2 ;  /* 0x0000000c0f0c7208 */ /* 0x000fe40005000000 */
[----:B------:R-:W-:Y:S02]  /*14f0*/  FSEL R19, R19, R16, !P3 ;  /* 0x0000001013137208 */ /* 0x000fe40005800000 */
[----:B------:R-:W-:Y:S02]  /*1500*/  FSEL R11, R11, R8, !P1 ;  /* 0x000000080b0b7208 */ /* 0x000fe40004800000 */
[----:B------:R-:W-:Y:S02]  /*1510*/  FSETP.GEU.AND P0, PT, R4, R7, PT ;  /* 0x000000070400720b */ /* 0x000fe40003f0e000 */
[----:B------:R-:W-:Y:S02]  /*1520*/  FSETP.GEU.AND P1, PT, R12, R19, PT ;  /* 0x000000130c00720b */ /* 0x000fe40003f2e000 */
[----:B------:R-:W-:-:S02]  /*1530*/  FSEL R4, R7, R4, !P0 ;  /* 0x0000000407047208 */ /* 0x000fc40004000000 */
[----:B------:R-:W-:Y:S02]  /*1540*/  FSEL R19, R19, R12, !P1 ;  /* 0x0000000c13137208 */ /* 0x000fe40004800000 */
[----:B------:R-:W-:Y:S02]  /*1550*/  ISETP.GE.U32.AND P1, PT, R20, 0x2000, PT ;  /* 0x000020001400780c */ /* 0x000fe40003f26070 */
[----:B------:R-:W-:-:S04]  /*1560*/  FSETP.GEU.AND P0, PT, R4, R11, PT ;  /* 0x0000000b0400720b */ /* 0x000fc80003f0e000 */
[----:B------:R-:W-:-:S04]  /*1570*/  FSEL R4, R11, R4, !P0 ;  /* 0x000000040b047208 */ /* 0x000fc80004000000 */
[----:B------:R-:W-:-:S04]  /*1580*/  FSETP.GEU.AND P0, PT, R4, R19, PT ;  /* 0x000000130400720b */ /* 0x000fc80003f0e000 */
[----:B------:R-:W-:Y:S01]  /*1590*/  FSEL R21, R19, R4, !P0 ;  /* 0x0000000413157208 */ /* 0x000fe20004000000 */
[----:B------:R-:W-:Y:S08]  /*15a0*/  @!P1 BRA `(.L_x_1599) ;  /* 0x0000000000bc9947 */ /* 0x000ff00003800000 */
[----:B------:R-:W0:Y:S01]  /*15b0*/  LDC R24, c[0x0][0x390] ;  /* 0x0000e400ff187b82 */ /* 0x000e220000000800 */
[----:B------:R-:W-:Y:S02]  /*15c0*/  VIADD R22, R20, 0xfffff000 ;  /* 0xfffff00014167836 */ /* 0x000fe40000000000 */
[----:B------:R-:W-:-:S07]  /*15d0*/  IMAD.MOV.U32 R23, RZ, RZ, 0x1000 ;  /* 0x00001000ff177424 */ /* 0x000fce00078e00ff */
.L_x_1601:
[----:B------:R-:W-:-:S05]  /*15e0*/  IMAD.WIDE R26, R23, 0x4, R2 ;  /* 0x00000004171a7825 */ /* 0x000fca00078e0202 */
[----:B------:R-:W2:Y:S04]  /*15f0*/  LDG.E.128.CONSTANT R8, desc[UR6][R26.64] ;  /* 0x000000061a087981 */ /* 0x000ea8000c1e9d00 */
[----:B------:R-:W3:Y:S04]  /*1600*/  LDG.E.128.CONSTANT R12, desc[UR6][R26.64+0x1000] ;  /* 0x001000061a0c7981 */ /* 0x000ee8000c1e9d00 */
[----:B------:R-:W4:Y:S04]  /*1610*/  LDG.E.128.CONSTANT R16, desc[UR6][R26.64+0x2000] ;  /* 0x002000061a107981 */ /* 0x000f28000c1e9d00 */
[----:B------:R-:W5:Y:S01]  /*1620*/  LDG.E.128.CONSTANT R4, desc[UR6][R26.64+0x3000] ;  /* 0x003000061a047981 */ /* 0x000f62000c1e9d00 */
[----:B0-----:R-:W-:Y:S01]  /*1630*/  IMAD.MOV.U32 R20, RZ, RZ, R24 ;  /* 0x000000ffff147224 */ /* 0x001fe200078e0018 */
        /* <DEDUP_REMOVED lines=14> */
[----:B------:R-:W-:Y:S01]  /*1720*/  FSEL R18, R4, R19, !P2 ;  /* 0x0000001304127208 */ /* 0x000fe20005000000 */
[----:B------:R-:W-:Y:S01]  /*1730*/  IMAD.IADD R4, R20, 0x1, -R23 ;  /* 0x0000000114047824 */ /* 0x000fe200078e0a17 */
[----:B------:R-:W-:Y:S02]  /*1740*/  FSEL R5, R6, R5, !P3 ;  /* 0x0000000506057208 */ /* 0x000fe40005800000 */
[----:B------:R-:W-:Y:S02]  /*1750*/  FSETP.GEU.AND P0, PT, R21, R8, PT ;  /* 0x000000081500720b */ /* 0x000fe40003f0e000 */
[----:B------:R-:W-:Y:S02]  /*1760*/  FSETP.GEU.AND P1, PT, R10, R13, PT ;  /* 0x0000000d0a00720b */ /* 0x000fe40003f2e000 */
[----:B------:R-:W-:-:S02]  /*1770*/  FSETP.GEU.AND P2, PT, R14, R17, PT ;  /* 0x000000110e00720b */ /* 0x000fc40003f4e000 */
[----:B------:R-:W-:Y:S02]  /*1780*/  FSETP.GEU.AND P3, PT, R18, R5, PT ;  /* 0x000000051200720b */ /* 0x000fe40003f6e000 */
[----:B------:R-:W-:Y:S02]  /*1790*/  FSEL R8, R8, R21, !P0 ;  /* 0x0000001508087208 */ /* 0x000fe40004000000 */
[----:B------:R-:W-:Y:S02]  /*17a0*/  FSEL R13, R13, R10, !P1 ;  /* 0x0000000a0d0d7208 */ /* 0x000fe40004800000 */
[----:B------:R-:W-:Y:S02]  /*17b0*/  FSEL R14, R17, R14, !P2 ;  /* 0x0000000e110e7208 */ /* 0x000fe40005000000 */
[----:B------:R-:W-:Y:S02]  /*17c0*/  FSEL R5, R5, R18, !P3 ;  /* 0x0000001205057208 */ /* 0x000fe40005800000 */
[----:B------:R-:W-:-:S02]  /*17d0*/  FSETP.GEU.AND P0, PT, R8, R13, PT ;  /* 0x0000000d0800720b */ /* 0x000fc40003f0e000 */
[----:B------:R-:W-:Y:S02]  /*17e0*/  FSETP.GEU.AND P1, PT, R14, R5, PT ;  /* 0x000000050e00720b */ /* 0x000fe40003f2e000 */
[----:B------:R-:W-:Y:S02]  /*17f0*/  FSEL R8, R13, R8, !P0 ;  /* 0x000000080d087208 */ /* 0x000fe40004000000 */
[----:B------:R-:W-:Y:S02]  /*1800*/  FSEL R5, R5, R14, !P1 ;  /* 0x0000000e05057208 */ /* 0x000fe40004800000 */
[----:B------:R-:W-:Y:S02]  /*1810*/  ISETP.GE.AND P1, PT, R4, 0x1000, PT ;  /* 0x000010000400780c */ /* 0x000fe40003f26270 */
[----:B------:R-:W-:-:S04]  /*1820*/  FSETP.GEU.AND P0, PT, R8, R5, PT ;  /* 0x000000050800720b */ /* 0x000fc80003f0e000 */
[----:B------:R-:W-:-:S04]  /*1830*/  FSEL R5, R5, R8, !P0 ;  /* 0x0000000805057208 */ /* 0x000fc80004000000 */
[----:B------:R-:W-:-:S04]  /*1840*/  FSETP.GEU.AND P0, PT, R5, R7, PT ;  /* 0x000000070500720b */ /* 0x000fc80003f0e000 */
[----:B------:R-:W-:Y:S01]  /*1850*/  FSEL R21, R7, R5, !P0 ;  /* 0x0000000507157208 */ /* 0x000fe20004000000 */
[----:B------:R-:W-:Y:S08]  /*1860*/  @!P1 BRA `(.L_x_1600) ;  /* 0x00000008009c9947 */ /* 0x000ff00003800000 */
[----:B------:R-:W-:-:S05]  /*1870*/  VIADD R23, R23, 0x1000 ;  /* 0x0000100017177836 */ /* 0x000fca0000000000 */
[----:B------:R-:W-:-:S13]  /*1880*/  ISETP.GT.AND P0, PT, R23, R22, PT ;  /* 0x000000161700720c */ /* 0x000fda0003f04270 */
[----:B------:R-:W-:Y:S05]  /*1890*/  @!P0 BRA `(.L_x_1601) ;  /* 0xfffffffc00508947 */ /* 0x000fea000383ffff */
.L_x_1599:
[----:B------:R-:W-:-:S13]  /*18a0*/  ISETP.GE.AND P0, PT, R23, R20, PT ;  /* 0x000000141700720c */ /* 0x000fda0003f06270 */
[----:B------:R-:W-:Y:S05]  /*18b0*/  @P0 BRA `(.L_x_1600) ;  /* 0x0000000800880947 */ /* 0x000fea0003800000 */
[----:B------:R-:W-:Y:S01]  /*18c0*/  IMAD.IADD R9, R20, 0x1, -R23 ;  /* 0x0000000114097824 */ /* 0x000fe200078e0a17 */
[----:B------:R-:W-:Y:S04]  /*18d0*/  BSSY.RECONVERGENT B1, `(.L_x_1600) ;  /* 0x00000a0000017945 */ /* 0x000fe80003800200 */
[----:B------:R-:W-:-:S13]  /*18e0*/  ISETP.GE.AND P0, PT, R0, R9, PT ;  /* 0x000000090000720c */ /* 0x000fda0003f06270 */
[----:B------:R-:W-:Y:S05]  /*18f0*/  @P0 BRA `(.L_x_1602) ;  /* 0x0000000800740947 */ /* 0x000fea0003800000 */
[----:B------:R-:W-:Y:S01]  /*1900*/  LOP3.LUT R2, RZ, R0, RZ, 0x33, !PT ;  /* 0x00000000ff027212 */ /* 0x000fe200078e33ff */
[----:B------:R-:W-:Y:S01]  /*1910*/  BSSY.RECONVERGENT B2, `(.L_x_1603) ;  /* 0x0000016000027945 */ /* 0x000fe20003800200 */
[----:B------:R-:W-:Y:S02]  /*1920*/  IMAD.MOV.U32 R8, RZ, RZ, R0 ;  /* 0x000000ffff087224 */ /* 0x000fe400078e0000 */
[----:B------:R-:W-:-:S04]  /*1930*/  IADD3 R2, PT, PT, -R23, R20, R2 ;  /* 0x0000001417027210 */ /* 0x000fc80007ffe102 */
[C---:B------:R-:W-:Y:S02]  /*1940*/  LOP3.LUT R3, R2.reuse, 0x300, RZ, 0xc0, !PT ;  /* 0x0000030002037812 */ /* 0x040fe400078ec0ff */
[----:B------:R-:W-:Y:S02]  /*1950*/  ISETP.GE.U32.AND P2, PT, R2, 0x300, PT ;  /* 0x000003000200780c */ /* 0x000fe40003f46070 */
[----:B------:R-:W-:-:S13]  /*1960*/  ISETP.NE.AND P0, PT, R3, 0x300, PT ;  /* 0x000003000300780c */ /* 0x000fda0003f05270 */
[----:B------:R-:W-:Y:S05]  /*1970*/  @!P0 BRA `(.L_x_1604) ;  /* 0x00000000003c8947 */ /* 0x000fea0003800000 */
[----:B------:R-:W0:Y:S01]  /*1980*/  LDC.64 R4, c[0x0][0x380] ;  /* 0x0000e000ff047b82 */ /* 0x000e220000000a00 */
[----:B------:R-:W-:Y:S01]  /*1990*/  LEA.HI R2, R2, 0x1, RZ, 0x18 ;  /* 0x0000000102027811 */ /* 0x000fe200078fc0ff */
[----:B------:R-:W-:Y:S02]  /*19a0*/  IMAD.IADD R7, R0, 0x1, R23 ;  /* 0x0000000100077824 */ /* 0x000fe400078e0217 */
[----:B------:R-:W-:Y:S01]  /*19b0*/  IMAD.MOV.U32 R8, RZ, RZ, R0 ;  /* 0x000000ffff087224 */ /* 0x000fe200078e0000 */
[----:B------:R-:W-:-:S05]  /*19c0*/  LOP3.LUT R2, R2, 0x3, RZ, 0xc0, !PT ;  /* 0x0000000302027812 */ /* 0x000fca00078ec0ff */
[----:B------:R-:W-:-:S07]  /*19d0*/  IMAD.MOV R6, RZ, RZ, -R2 ;  /* 0x000000ffff067224 */ /* 0x000fce00078e0a02 */
.L_x_1605:
[----:B0-----:R-:W-:-:S06]  /*19e0*/  IMAD.WIDE.U32 R2, R7, 0x4, R4 ;  /* 0x0000000407027825 */ /* 0x001fcc00078e0004 */
[----:B------:R-:W2:Y:S01]  /*19f0*/  LDG.E.CONSTANT R2, desc[UR6][R2.64] ;  /* 0x0000000602027981 */ /* 0x000ea2000c1e9900 */
[----:B------:R-:W-:Y:S02]  /*1a00*/  VIADD R6, R6, 0x1 ;  /* 0x0000000106067836 */ /* 0x000fe40000000000 */
[----:B------:R-:W-:Y:S02]  /*1a10*/  VIADD R8, R8, 0x100 ;  /* 0x0000010008087836 */ /* 0x000fe40000000000 */
[----:B------:R-:W-:Y:S01]  /*1a20*/  VIADD R7, R7, 0x100 ;  /* 0x0000010007077836 */ /* 0x000fe20000000000 */
[----:B------:R-:W-:Y:S02]  /*1a30*/  ISETP.NE.AND P1, PT, R6, RZ, PT ;  /* 0x000000ff0600720c */ /* 0x000fe40003f25270 */
[----:B--2---:R-:W-:-:S04]  /*1a40*/  FSETP.GEU.AND P0, PT, R21, R2, PT ;  /* 0x000000021500720b */ /* 0x004fc80003f0e000 */
[----:B------:R-:W-:-:S07]  /*1a50*/  FSEL R21, R2, R21, !P0 ;  /* 0x0000001502157208 */ /* 0x000fce0004000000 */
[----:B------:R-:W-:Y:S05]  /*1a60*/  @P1 BRA `(.L_x_1605) ;  /* 0xfffffffc00dc1947 */ /* 0x000fea000383ffff */
.L_x_1604:
[----:B------:R-:W-:Y:S05]  /*1a70*/  BSYNC.RECONVERGENT B2 ;  /* 0x0000000000027941 */ /* 0x000fea0003800200 */
.L_x_1603:
[----:B------:R-:W-:Y:S05]  /*1a80*/  @!P2 BRA `(.L_x_1602) ;  /* 0x000000080010a947 */ /* 0x000fea0003800000 */
[----:B------:R-:W0:Y:S01]  /*1a90*/  LDCU.64 UR4, c[0x0][0x380] ;  /* 0x00007000ff0477ac */ /* 0x000e220008000a00 */
[----:B------:R-:W-:Y:S01]  /*1aa0*/  IMAD.IADD R5, R9, 0x1, -R8 ;  /* 0x0000000109057824 */ /* 0x000fe200078e0a08 */
[C---:B------:R-:W-:Y:S01]  /*1ab0*/  IADD3 R3, P0, PT, R8.reuse, R23, RZ ;  /* 0x0000001708037210 */ /* 0x040fe20007f1e0ff */
[----:B------:R-:W-:Y:S01]  /*1ac0*/  BSSY.RECONVERGENT B2, `(.L_x_1606) ;  /* 0x000004a000027945 */ /* 0x000fe20003800200 */
[----:B------:R-:W-:Y:S02]  /*1ad0*/  IMAD.IADD R11, R8, 0x1, R23 ;  /* 0x00000001080b7824 */ /* 0x000fe400078e0217 */
[----:B------:R-:W-:Y:S01]  /*1ae0*/  ISETP.GT.AND P1, PT, R5, 0xc00, PT ;  /* 0x00000c000500780c */ /* 0x000fe20003f24270 */
[----:B------:R-:W-:Y:S01]  /*1af0*/  IMAD.X R4, RZ, RZ, RZ, P0 ;  /* 0x000000ffff047224 */ /* 0x000fe200000e06ff */
[----:B0-----:R-:W-:-:S04]  /*1b00*/  LEA R2, P0, R3, UR4, 0x2 ;  /* 0x0000000403027c11 */ /* 0x001fc8000f8010ff */
[----:B------:R-:W-:Y:S02]  /*1b10*/  LEA.HI.X R3, R3, UR5, R4, 0x2, P0 ;  /* 0x0000000503037c11 */ /* 0x000fe400080f1404 */
[----:B------:R-:W-:-:S05]  /*1b20*/  IADD3 R2, P0, PT, R2, 0x800, RZ ;  /* 0x0000080002027810 */ /* 0x000fca0007f1e0ff */
[----:B------:R-:W-:Y:S01]  /*1b30*/  IMAD.X R3, RZ, RZ, R3, P0 ;  /* 0x000000ffff037224 */ /* 0x000fe200000e0603 */
[----:B------:R-:W-:Y:S01]  /*1b40*/  PLOP3.LUT P0, PT, PT, PT, PT, 0x80, 0x8 ;  /* 0x000000000008781c */ /* 0x000fe20003f0f070 */
[----:B------:R-:W-:-:S12]  /*1b50*/  @!P1 BRA `(.L_x_1607) ;  /* 0x0000000400009947 */ /* 0x000fd80003800000 */
[----:B------:R-:W-:Y:S01]  /*1b60*/  PLOP3.LUT P0, PT, PT, PT, PT, 0x8, 0x80 ;  /* 0x000000000080781c */ /* 0x000fe20003f0e170 */
[----:B------:R-:W-:-:S12]  /*1b70*/  VIADD R13, R9, 0xfffff400 ;  /* 0xfffff400090d7836 */ /* 0x000fd80000000000 */
.L_x_1608:
[----:B------:R-:W0:Y:S01]  /*1b80*/  LDC.64 R4, c[0x0][0x380] ;  /* 0x0000e000ff047b82 */ /* 0x000e220000000a00 */
[----:B------:R-:W2:Y:S04]  /*1b90*/  LDG.E.CONSTANT R12, desc[UR6][R2.64+-0x400] ;  /* 0xfffc0006020c7981 */ /* 0x000ea8000c1e9900 */
[----:B------:R-:W3:Y:S01]  /*1ba0*/  LDG.E.CONSTANT R19, desc[UR6][R2.64] ;  /* 0x0000000602137981 */ /* 0x000ee2000c1e9900 */
[----:B------:R-:W-:-:S03]  /*1bb0*/  VIADD R25, R11, 0x400 ;  /* 0x000004000b197836 */ /* 0x000fc60000000000 */
[----:B------:R-:W4:Y:S04]  /*1bc0*/  LDG.E.CONSTANT R18, desc[UR6][R2.64+0x400] ;  /* 0x0004000602127981 */ /* 0x000f28000c1e9900 */
[----:B------:R-:W5:Y:S04]  /*1bd0*/  LDG.E.CONSTANT R16, desc[UR6][R2.64+0xc00] ;  /* 0x000c000602107981 */ /* 0x000f68000c1e9900 */
[----:B------:R-:W5:Y:S01]  /*1be0*/  LDG.E.CONSTANT R15, desc[UR6][R2.64+0x1000] ;  /* 0x00100006020f7981 */ /* 0x000f62000c1e9900 */
[----:B------:R-:W-:-:S03]  /*1bf0*/  VIADD R23, R11, 0x800 ;  /* 0x000008000b177836 */ /* 0x000fc60000000000 */
[----:B------:R-:W5:Y:S01]  /*1c00*/  LDG.E.CONSTANT R14, desc[UR6][R2.64+0x1400] ;  /* 0x00140006020e7981 */ /* 0x000f62000c1e9900 */
[----:B0-----:R-:W-:-:S03]  /*1c10*/  IMAD.WIDE.U32 R6, R11, 0x4, R4 ;  /* 0x000000040b067825 */ /* 0x001fc600078e0004 */
[----:B------:R-:W5:Y:S04]  /*1c20*/  LDG.E.CONSTANT R22, desc[UR6][R2.64+0x2000] ;  /* 0x0020000602167981 */ /* 0x000f68000c1e9900 */
[----:B------:R0:W2:Y:S01]  /*1c30*/  LDG.E.CONSTANT R10, desc[UR6][R6.64] ;  /* 0x00000006060a7981 */ /* 0x0000a2000c1e9900 */
[----:B------:R-:W-:-:S03]  /*1c40*/  IMAD.WIDE.U32 R24, R25, 0x4, R4 ;  /* 0x0000000419187825 */ /* 0x000fc600078e0004 */
[----:B------:R-:W5:Y:S04]  /*1c50*/  LDG.E.CONSTANT R20, desc[UR6][R2.64+0x2400] ;  /* 0x0024000602147981 */ /* 0x000f68000c1e9900 */
[----:B------:R-:W5:Y:S01]  /*1c60*/  LDG.E.CONSTANT R17, desc[UR6][R24.64] ;  /* 0x0000000618117981 */ /* 0x000f62000c1e9900 */
[----:B0-----:R-:W-:-:S03]  /*1c70*/  IMAD.WIDE.U32 R6, R23, 0x4, R4 ;  /* 0x0000000417067825 */ /* 0x001fc600078e0004 */
[----:B------:R-:W5:Y:S04]  /*1c80*/  LDG.E.CONSTANT R23, desc[UR6][R2.64+0x1c00] ;  /* 0x001c000602177981 */ /* 0x000f68000c1e9900 */
[----:B------:R-:W5:Y:S01]  /*1c90*/  LDG.E.CONSTANT R6, desc[UR6][R6.64] ;  /* 0x0000000606067981 */ /* 0x000f62000c1e9900 */
[----:B------:R-:W-:-:S03]  /*1ca0*/  VIADD R27, R11, 0xc00 ;  /* 0x00000c000b1b7836 */ /* 0x000fc60000000000 */
[----:B------:R-:W5:Y:S01]  /*1cb0*/  LDG.E.CONSTANT R26, desc[UR6][R2.64+0x2c00] ;  /* 0x002c0006021a7981 */ /* 0x000f62000c1e9900 */
[----:B------:R-:W-:-:S03]  /*1cc0*/  IMAD.WIDE.U32 R4, R27, 0x4, R4 ;  /* 0x000000041b047825 */ /* 0x000fc600078e0004 */
[----:B------:R-:W5:Y:S04]  /*1cd0*/  LDG.E.CONSTANT R25, desc[UR6][R2.64+0x3000] ;  /* 0x0030000602197981 */ /* 0x000f68000c1e9900 */
[----:B------:R-:W5:Y:S04]  /*1ce0*/  LDG.E.CONSTANT R4, desc[UR6][R4.64] ;  /* 0x0000000604047981 */ /* 0x000f68000c1e9900 */
[----:B------:R0:W5:Y:S01]  /*1cf0*/  LDG.E.CONSTANT R24, desc[UR6][R2.64+0x3400] ;  /* 0x0034000602187981 */ /* 0x000162000c1e9900 */
[----:B------:R-:W-:-:S05]  /*1d00*/  VIADD R8, R8, 0x1000 ;  /* 0x0000100008087836 */ /* 0x000fca0000000000 */
[----:B------:R-:W-:Y:S02]  /*1d10*/  ISETP.GE.AND P2, PT, R8, R13, PT ;  /* 0x0000000d0800720c */ /* 0x000fe40003f46270 */
[----:B0-----:R-:W-:Y:S01]  /*1d20*/  IADD3 R2, P3, PT, R2, 0x4000, RZ ;  /* 0x0000400002027810 */ /* 0x001fe20007f7e0ff */
[----:B------:R-:W-:-:S04]  /*1d30*/  VIADD R11, R11, 0x1000 ;  /* 0x000010000b0b7836 */ /* 0x000fc80000000000 */
[----:B------:R-:W-:Y:S01]  /*1d40*/  IMAD.X R3, RZ, RZ, R3, P3 ;  /* 0x000000ffff037224 */ /* 0x000fe200018e0603 */
[----:B--2---:R-:W-:-:S04]  /*1d50*/  FSETP.GEU.AND P1, PT, R21, R10, PT ;  /* 0x0000000a1500720b */ /* 0x004fc80003f2e000 */
[----:B------:R-:W-:-:S04]  /*1d60*/  FSEL R21, R10, R21, !P1 ;  /* 0x000000150a157208 */ /* 0x000fc80004800000 */
[----:B------:R-:W-:-:S04]  /*1d70*/  FSETP.GEU.AND P1, PT, R21, R12, PT ;  /* 0x0000000c1500720b */ /* 0x000fc80003f2e000 */
[----:B------:R-:W-:-:S04]  /*1d80*/  FSEL R12, R12, R21, !P1 ;  /* 0x000000150c0c7208 */ /* 0x000fc80004800000 */
[----:B---3--:R-:W-:-:S04]  /*1d90*/  FSETP.GEU.AND P1, PT, R12, R19, PT ;  /* 0x000000130c00720b */ /* 0x008fc80003f2e000 */
[----:B------:R-:W-:-:S04]  /*1da0*/  FSEL R19, R19, R12, !P1 ;  /* 0x0000000c13137208 */ /* 0x000fc80004800000 */
[----:B----4-:R-:W-:-:S04]  /*1db0*/  FSETP.GEU.AND P1, PT, R19, R18, PT ;  /* 0x000000121300720b */ /* 0x010fc80003f2e000 */
[----:B------:R-:W-:-:S04]  /*1dc0*/  FSEL R18, R18, R19, !P1 ;  /* 0x0000001312127208 */ /* 0x000fc80004800000 */
[----:B-----5:R-:W-:-:S04]  /*1dd0*/  FSETP.GEU.AND P1, PT, R18, R17, PT ;  /* 0x000000111200720b */ /* 0x020fc80003f2e000 */
        /* <DEDUP_REMOVED lines=24> */
.L_x_1607:
[----:B------:R-:W-:Y:S05]  /*1f60*/  BSYNC.RECONVERGENT B2 ;  /* 0x0000000000027941 */ /* 0x000fea0003800200 */
.L_x_1606:
[----:B------:R-:W-:Y:S01]  /*1f70*/  IMAD.IADD R4, R9, 0x1, -R8 ;  /* 0x0000000109047824 */ /* 0x000fe200078e0a08 */
[----:B------:R-:W-:Y:S04]  /*1f80*/  BSSY.RECONVERGENT B2, `(.L_x_1609) ;  /* 0x0000024000027945 */ /* 0x000fe80003800200 */
[----:B------:R-:W-:-:S13]  /*1f90*/  ISETP.GT.AND P1, PT, R4, 0x400, PT ;  /* 0x000004000400780c */ /* 0x000fda0003f24270 */
[----:B------:R-:W-:Y:S05]  /*1fa0*/  @!P1 BRA `(.L_x_1610) ;  /* 0x0000000000849947 */ /* 0x000fea0003800000 */
[----:B------:R-:W0:Y:S01]  /*1fb0*/  LDC.64 R6, c[0x0][0x380] ;  /* 0x0000e000ff067b82 */ /* 0x000e220000000a00 */
[----:B------:R-:W2:Y:S04]  /*1fc0*/  LDG.E.CONSTANT R13, desc[UR6][R2.64+-0x400] ;  /* 0xfffc0006020d7981 */ /* 0x000ea8000c1e9900 */
[----:B------:R-:W3:Y:S01]  /*1fd0*/  LDG.E.CONSTANT R15, desc[UR6][R2.64] ;  /* 0x00000006020f7981 */ /* 0x000ee2000c1e9900 */
[----:B------:R-:W-:-:S03]  /*1fe0*/  VIADD R19, R11, 0x400 ;  /* 0x000004000b137836 */ /* 0x000fc60000000000 */
[----:B------:R-:W4:Y:S04]  /*1ff0*/  LDG.E.CONSTANT R17, desc[UR6][R2.64+0x400] ;  /* 0x0004000602117981 */ /* 0x000f28000c1e9900 */
[----:B------:R-:W5:Y:S04]  /*2000*/  LDG.E.CONSTANT R23, desc[UR6][R2.64+0x1000] ;  /* 0x0010000602177981 */ /* 0x000f68000c1e9900 */
[----:B------:R-:W5:Y:S01]  /*2010*/  LDG.E.CONSTANT R25, desc[UR6][R2.64+0x1400] ;  /* 0x0014000602197981 */ /* 0x000f62000c1e9900 */
[----:B0-----:R-:W-:-:S06]  /*2020*/  IMAD.WIDE.U32 R4, R11, 0x4, R6 ;  /* 0x000000040b047825 */ /* 0x001fcc00078e0006 */
[----:B------:R-:W2:Y:S01]  /*2030*/  LDG.E.CONSTANT R4, desc[UR6][R4.64] ;  /* 0x0000000604047981 */ /* 0x000ea2000c1e9900 */
[----:B------:R-:W-:-:S03]  /*2040*/  IMAD.WIDE.U32 R6, R19, 0x4, R6 ;  /* 0x0000000413067825 */ /* 0x000fc600078e0006 */
[----:B------:R0:W5:Y:S04]  /*2050*/  LDG.E.CONSTANT R19, desc[UR6][R2.64+0xc00] ;  /* 0x000c000602137981 */ /* 0x000168000c1e9900 */
[----:B------:R-:W5:Y:S01]  /*2060*/  LDG.E.CONSTANT R7, desc[UR6][R6.64] ;  /* 0x0000000606077981 */ /* 0x000f62000c1e9900 */
[----:B------:R-:W-:Y:S01]  /*2070*/  VIADD R8, R8, 0x800 ;  /* 0x0000080008087836 */ /* 0x000fe20000000000 */
        /* <DEDUP_REMOVED lines=17> */
[----:B------:R-:W-:Y:S02]  /*2190*/  FSETP.GEU.AND P1, PT, R4, R25, PT ;  /* 0x000000190400720b */ /* 0x000fe40003f2e000 */
[----:B------:R-:W-:Y:S02]  /*21a0*/  PLOP3.LUT P0, PT, PT, PT, PT, 0x8, 0x80 ;  /* 0x000000000080781c */ /* 0x000fe40003f0e170 */
[----:B------:R-:W-:-:S11]  /*21b0*/  FSEL R21, R25, R4, !P1 ;  /* 0x0000000419157208 */ /* 0x000fd60004800000 */
.L_x_1610:
[----:B------:R-:W-:Y:S05]  /*21c0*/  BSYNC.RECONVERGENT B2 ;  /* 0x0000000000027941 */ /* 0x000fea0003800200 */
.L_x_1609:
[----:B------:R-:W-:-:S13]  /*21d0*/  ISETP.LT.OR P0, PT, R8, R9, P0 ;  /* 0x000000090800720c */ /* 0x000fda0000701670 */
[----:B------:R-:W-:Y:S05]  /*21e0*/  @!P0 BRA `(.L_x_1602) ;  /* 0x0000000000388947 */ /* 0x000fea0003800000 */
[----:B------:R-:W0:Y:S01]  /*21f0*/  LDC.64 R4, c[0x0][0x380] ;  /* 0x0000e000ff047b82 */ /* 0x000e220000000a00 */
[----:B------:R-:W2:Y:S04]  /*2200*/  LDG.E.CONSTANT R6, desc[UR6][R2.64+-0x400] ;  /* 0xfffc000602067981 */ /* 0x000ea8000c1e9900 */
[----:B------:R-:W3:Y:S04]  /*2210*/  LDG.E.CONSTANT R7, desc[UR6][R2.64] ;  /* 0x0000000602077981 */ /* 0x000ee8000c1e9900 */
[----:B------:R-:W4:Y:S01]  /*2220*/  LDG.E.CONSTANT R9, desc[UR6][R2.64+0x400] ;  /* 0x0004000602097981 */ /* 0x000f22000c1e9900 */
[----:B0-----:R-:W-:-:S06]  /*2230*/  IMAD.WIDE.U32 R4, R11, 0x4, R4 ;  /* 0x000000040b047825 */ /* 0x001fcc00078e0004 */
[----:B------:R-:W5:Y:S02]  /*2240*/  LDG.E.CONSTANT R4, desc[UR6][R4.64] ;  /* 0x0000000604047981 */ /* 0x000f64000c1e9900 */
[----:B-----5:R-:W-:-:S04]  /*2250*/  FSETP.GEU.AND P0, PT, R21, R4, PT ;  /* 0x000000041500720b */ /* 0x020fc80003f0e000 */
[----:B------:R-:W-:-:S04]  /*2260*/  FSEL R21, R4, R21, !P0 ;  /* 0x0000001504157208 */ /* 0x000fc80004000000 */
[----:B--2---:R-:W-:-:S04]  /*2270*/  FSETP.GEU.AND P0, PT, R21, R6, PT ;  /* 0x000000061500720b */ /* 0x004fc80003f0e000 */
[----:B------:R-:W-:-:S04]  /*2280*/  FSEL R6, R6, R21, !P0 ;  /* 0x0000001506067208 */ /* 0x000fc80004000000 */
[----:B---3--:R-:W-:-:S04]  /*2290*/  FSETP.GEU.AND P0, PT, R6, R7, PT ;  /* 0x000000070600720b */ /* 0x008fc80003f0e000 */
[----:B------:R-:W-:-:S04]  /*22a0*/  FSEL R6, R7, R6, !P0 ;  /* 0x0000000607067208 */ /* 0x000fc80004000000 */
[----:B----4-:R-:W-:-:S04]  /*22b0*/  FSETP.GEU.AND P0, PT, R6, R9, PT ;  /* 0x000000090600720b */ /* 0x010fc80003f0e000 */
[----:B------:R-:W-:-:S09]  /*22c0*/  FSEL R21, R9, R6, !P0 ;  /* 0x0000000609157208 */ /* 0x000fd20004000000 */
.L_x_1602:
[----:B------:R-:W-:Y:S05]  /*22d0*/  BSYNC.RECONVERGENT B1 ;  /* 0x0000000000017941 */ /* 0x000fea0003800200 */
.L_x_1600:
[----:B------:R-:W0:Y:S01]  /*22e0*/  S2R R6, SR_LANEID ;  /* 0x0000000000067919 */ /* 0x000e220000000000 */
[----:B------:R-:W1:Y:S02]  /*22f0*/  SHFL.DOWN PT, R2, R21, 0x1, 0x1f ;  /* 0x08201f0015027f89 */ /* 0x000e6400000e0000 */
[----:B-1----:R-:W-:Y:S02]  /*2300*/  FSETP.GEU.AND P0, PT, R21, R2, PT ;  /* 0x000000021500720b */ /* 0x002fe40003f0e000 */
[C---:B0-----:R-:W-:Y:S02]  /*2310*/  ISETP.GT.AND P1, PT, R6.reuse, 0x1e, PT ;  /* 0x0000001e0600780c */ /* 0x041fe40003f24270 */
[----:B------:R-:W-:-:S11]  /*2320*/  ISETP.NE.AND P2, PT, R6, RZ, PT ;  /* 0x000000ff0600720c */ /* 0x000fd60003f45270 */
[----:B------:R-:W-:Y:S02]  /*2330*/  @!P1 FSEL R21, R2, R21, !P0 ;  /* 0x0000001502159208 */ /* 0x000fe40004000000 */
[----:B------:R-:W-:Y:S01]  /*2340*/  ISETP.GT.AND P1, PT, R6, 0x1d, PT ;  /* 0x0000001d0600780c */ /* 0x000fe20003f24270 */
[----:B------:R-:W0:Y:S01]  /*2350*/  @!P2 S2R R5, SR_CgaCtaId ;  /* 0x000000000005a919 */ /* 0x000e220000008800 */
[----:B------:R-:W-:Y:S02]  /*2360*/  @!P2 MOV R4, 0x400 ;  /* 0x000004000004a802 */ /* 0x000fe40000000f00 */
[----:B------:R-:W-:Y:S01]  /*2370*/  @!P2 SHF.R.U32.HI R3, RZ, 0x3, R0 ;  /* 0x00000003ff03a819 */ /* 0x000fe20000011600 */
[----:B------:R-:W1:Y:S03]  /*2380*/  SHFL.DOWN PT, R2, R21, 0x2, 0x1f ;  /* 0x08401f0015027f89 */ /* 0x000e6600000e0000 */
[----:B------:R-:W-:-:S02]  /*2390*/  @!P2 LOP3.LUT R3, R3, 0x7c, RZ, 0xc0, !PT ;  /* 0x0000007c0303a812 */ /* 0x000fc400078ec0ff */
[----:B-1----:R-:W-:-:S04]  /*23a0*/  FSETP.GEU.AND P0, PT, R21, R2, PT ;  /* 0x000000021500720b */ /* 0x002fc80003f0e000 */
[----:B------:R-:W-:Y:S02]  /*23b0*/  @!P1 FSEL R21, R2, R21, !P0 ;  /* 0x0000001502159208 */ /* 0x000fe40004000000 */
[----:B------:R-:W-:Y:S02]  /*23c0*/  ISETP.GT.AND P1, PT, R6, 0x1b, PT ;  /* 0x0000001b0600780c */ /* 0x000fe40003f24270 */
[----:B0-----:R-:W-:Y:S01]  /*23d0*/  @!P2 LEA R4, R5, R4, 0x18 ;  /* 0x000000040504a211 */ /* 0x001fe200078ec0ff */
[----:B------:R-:W0:Y:S04]  /*23e0*/  SHFL.DOWN PT, R2, R21, 0x4, 0x1f ;  /* 0x08801f0015027f89 */ /* 0x000e2800000e0000 */
[----:B------:R-:W-:Y:S01]  /*23f0*/  @!P2 IMAD.IADD R3, R3, 0x1, R4 ;  /* 0x000000010303a824 */ /* 0x000fe200078e0204 */
[----:B0-----:R-:W-:-:S05]  /*2400*/  FSETP.GEU.AND P0, PT, R21, R2, PT ;  /* 0x000000021500720b */ /* 0x001fca0003f0e000 */
        /* <DEDUP_REMOVED lines=35> */
.L_x_1583:
        /* <DEDUP_REMOVED lines=12> */
.L_x_1613:
[----:B------:R-:W-:Y:S05]  /*2700*/  BSYNC.RECONVERGENT B1 ;  /* 0x0000000000017941 */ /* 0x000fea0003800200 */
.L_x_1612:
        /* <DEDUP_REMOVED lines=16> */
.L_x_1618:
        /* <DEDUP_REMOVED lines=10> */
.L_x_1617:
[----:B------:R-:W-:Y:S05]  /*28b0*/  BSYNC.RECONVERGENT B2 ;  /* 0x0000000000027941 */ /* 0x000fea0003800200 */
.L_x_1616:
        /* <DEDUP_REMOVED lines=8> */
.L_x_1621:
        /* <DEDUP_REMOVED lines=59> */
.L_x_1620:
[----:B------:R-:W-:Y:S05]  /*2cf0*/  BSYNC.RECONVERGENT B2 ;  /* 0x0000000000027941 */ /* 0x000fea0003800200 */
.L_x_1619:
        /* <DEDUP_REMOVED lines=34> */
.L_x_1623:
[----:B------:R-:W-:Y:S05]  /*2f20*/  BSYNC.RECONVERGENT B2 ;  /* 0x0000000000027941 */ /* 0x000fea0003800200 */
.L_x_1622:
        /* <DEDUP_REMOVED lines=16> */
.L_x_1615:
[----:B------:R-:W-:Y:S05]  /*3030*/  BSYNC.RECONVERGENT B1 ;  /* 0x0000000000017941 */ /* 0x000fea0003800200 */
.L_x_1614:
        /* <DEDUP_REMOVED lines=58> */
.L_x_1624:
[----:B------:R-:W-:Y:S01]  /*33e0*/  LOP3.LUT R0, R7, 0x3e0, RZ, 0xc0, !PT ;  /* 0x000003e007007812 */ /* 0x000fe200078ec0ff */
[----:B0-----:R-:W0:Y:S03]  /*33f0*/  S2R R2, SR_LANEID ;  /* 0x0000000000027919 */ /* 0x001e260000000000 */
[----:B------:R-:W-:Y:S01]  /*3400*/  LOP3.LUT R9, RZ, R0, RZ, 0x33, !PT ;  /* 0x00000000ff097212 */ /* 0x000fe200078e33ff */
[----:B------:R-:W-:-:S04]  /*3410*/  VIADD R3, R0, 0x20 ;  /* 0x0000002000037836 */ /* 0x000fc80000000000 */
[----:B------:R-:W-:Y:S01]  /*3420*/  IMAD.IADD R9, R9, 0x1, R20 ;  /* 0x0000000109097824 */ /* 0x000fe200078e0214 */
[----:B------:R-:W-:-:S04]  /*3430*/  ISETP.GT.AND P0, PT, R3, R20, PT ;  /* 0x000000140300720c */ /* 0x000fc80003f04270 */
[----:B------:R-:W-:-:S05]  /*3440*/  SEL R4, R9, 0x1f, P0 ;  /* 0x0000001f09047807 */ /* 0x000fca0000000000 */
[----:B------:R-:W1:Y:S01]  /*3450*/  SHFL.DOWN PT, R0, R5, 0x1, R4 ;  /* 0x0820000005007989 */ /* 0x000e6200000e0004 */
[C---:B0-----:R-:W-:Y:S01]  /*3460*/  ISETP.GE.AND P1, PT, R2.reuse, R4, PT ;  /* 0x000000040200720c */ /* 0x041fe20003f26270 */
[----:B------:R-:W-:Y:S01]  /*3470*/  VIADD R3, R2, 0x2 ;  /* 0x0000000202037836 */ /* 0x000fe20000000000 */
[----:B-1----:R-:W-:-:S11]  /*3480*/  FSETP.GEU.AND P0, PT, R5, R0, PT ;  /* 0x000000000500720b */ /* 0x002fd60003f0e000 */
[----:B------:R-:W-:Y:S02]  /*3490*/  @!P1 FSEL R5, R0, R5, !P0 ;  /* 0x0000000500059208 */ /* 0x000fe40004000000 */
[----:B------:R-:W-:Y:S01]  /*34a0*/  ISETP.GT.AND P1, PT, R3, R4, PT ;  /* 0x000000040300720c */ /* 0x000fe20003f24270 */
[----:B------:R-:W-:Y:S02]  /*34b0*/  VIADD R3, R2, 0x4 ;  /* 0x0000000402037836 */ /* 0x000fe40000000000 */
[----:B------:R-:W0:Y:S02]  /*34c0*/  SHFL.DOWN PT, R0, R5, 0x2, R4 ;  /* 0x0840000005007989 */ /* 0x000e2400000e0004 */
[----:B0-----:R-:W-:-:S08]  /*34d0*/  FSETP.GEU.AND P0, PT, R5, R0, PT ;  /* 0x000000000500720b */ /* 0x001fd00003f0e000 */
[----:B------:R-:W-:Y:S02]  /*34e0*/  @!P1 FSEL R5, R0, R5, !P0 ;  /* 0x0000000500059208 */ /* 0x000fe40004000000 */
[-C--:B------:R-:W-:Y:S01]  /*34f0*/  ISETP.GT.AND P1, PT, R3, R4.reuse, PT ;  /* 0x000000040300720c */ /* 0x080fe20003f24270 */
[C---:B------:R-:W-:Y:S02]  /*3500*/  VIADD R3, R2.reuse, 0x8 ;  /* 0x0000000802037836 */ /* 0x040fe40000000000 */
[----:B------:R-:W0:Y:S03]  /*3510*/  SHFL.DOWN PT, R0, R5, 0x4, R4 ;  /* 0x0880000005007989 */ /* 0x000e2600000e0004 */
[----:B------:R-:W-:Y:S01]  /*3520*/  ISETP.GT.AND P2, PT, R3, R4, PT ;  /* 0x000000040300720c */ /* 0x000fe20003f44270 */
[----:B------:R-:W-:Y:S01]  /*3530*/  VIADD R3, R2, 0x10 ;  /* 0x0000001002037836 */ /* 0x000fe20000000000 */
[----:B0-----:R-:W-:-:S05]  /*3540*/  FSETP.GEU.AND P0, PT, R5, R0, PT ;  /* 0x000000000500720b */ /* 0x001fca0003f0e000 */
[----:B------:R-:W-:Y:S02]  /*3550*/  @!P1 FSEL R5, R0, R5, !P0 ;  /* 0x0000000500059208 */ /* 0x000fe40004000000 */
[----:B------:R-:W-:-:S03]  /*3560*/  ISETP.NE.AND P0, PT, R2, RZ, PT ;  /* 0x000000ff0200720c */ /* 0x000fc60003f05270 */
[----:B------:R-:W0:Y:S10]  /*3570*/  SHFL.DOWN PT, R0, R5, 0x8, R4 ;  /* 0x0900000005007989 */ /* 0x000e3400000e0004 */
[----:B------:R-:W1:Y:S01]  /*3580*/  @!P0 S2R R6, SR_CgaCtaId ;  /* 0x0000000000068919 */ /* 0x000e620000008800 */
[----:B------:R-:W-:-:S04]  /*3590*/  @!P0 SHF.R.U32.HI R2, RZ, 0x3, R7 ;  /* 0x00000003ff028819 */ /* 0x000fc80000011607 */
[----:B------:R-:W-:Y:S02]  /*35a0*/  @!P0 LOP3.LUT R2, R2, 0x7c, RZ, 0xc0, !PT ;  /* 0x0000007c02028812 */ /* 0x000fe400078ec0ff */
[----:B0-----:R-:W-:-:S04]  /*35b0*/  FSETP.GEU.AND P1, PT, R5, R0, PT ;  /* 0x000000000500720b */ /* 0x001fc80003f2e000 */
[----:B------:R-:W-:Y:S02]  /*35c0*/  @!P2 FSEL R5, R0, R5, !P1 ;  /* 0x000000050005a208 */ /* 0x000fe40004800000 */
[----:B------:R-:W-:Y:S02]  /*35d0*/  ISETP.GT.AND P2, PT, R3, R4, PT ;  /* 0x000000040300720c */ /* 0x000fe40003f44270 */
[----:B------:R-:W-:Y:S01]  /*35e0*/  @!P0 MOV R3, 0x400 ;  /* 0x0000040000038802 */ /* 0x000fe20000000f00 */
[----:B------:R-:W0:Y:S03]  /*35f0*/  SHFL.DOWN PT, R0, R5, 0x10, R4 ;  /* 0x0a00000005007989 */ /* 0x000e2600000e0004 */
        /* <DEDUP_REMOVED lines=37> */
.L_x_1611:
[----:B------:R-:W0:Y:S01]  /*3850*/  S2R R8, SR_TID.X ;  /* 0x0000000000087919 */ /* 0x000e220000002100 */
[----:B------:R-:W0:Y:S02]  /*3860*/  LDC.64 R2, c[0x0][0x380] ;  /* 0x0000e000ff027b82 */ /* 0x000e240000000a00 */
[----:B0-----:R-:W-:-:S05]  /*3870*/  IMAD.WIDE.U32 R2, R8, 0x4, R2 ;  /* 0x0000000408027825 */ /* 0x001fca00078e0002 */
[----:B------:R-:W2:Y:S04]  /*3880*/  LDG.E.CONSTANT R19, desc[UR6][R2.64] ;  /* 0x0000000602137981 */ /* 0x000ea8000c1e9900 */
[----:B------:R-:W2:Y:S04]  /*3890*/  LDG.E.CONSTANT R0, desc[UR6][R2.64+0x400] ;  /* 0x0004000602007981 */ /* 0x000ea8000c1e9900 */
[----:B------:R-:W3:Y:S04]  /*38a0*/  LDG.E.CONSTANT R4, desc[UR6][R2.64+0x800] ;  /* 0x0008000602047981 */ /* 0x000ee8000c1e9900 */
[----:B------:R-:W3:Y:S04]  /*38b0*/  LDG.E.CONSTANT R5, desc[UR6][R2.64+0xc00] ;  /* 0x000c000602057981 */ /* 0x000ee8000c1e9900 */
[----:B------:R-:W4:Y:S04]  /*38c0*/  LDG.E.CONSTANT R6, desc[UR6][R2.64+0x1000] ;  /* 0x0010000602067981 */ /* 0x000f28000c1e9900 */
[----:B------:R-:W4:Y:S04]  /*38d0*/  LDG.E.CONSTANT R7, desc[UR6][R2.64+0x1400] ;  /* 0x0014000602077981 */ /* 0x000f28000c1e9900 */
[----:B------:R-:W5:Y:S04]  /*38e0*/  LDG.E.CONSTANT R9, desc[UR6][R2.64+0x1800] ;  /* 0x0018000602097981 */ /* 0x000f68000c1e9900 */
        /* <DEDUP_REMOVED lines=8> */
[----:B------:R-:W5:Y:S01]  /*3970*/  LDG.E.CONSTANT R18, desc[UR6][R2.64+0x3c00] ;  /* 0x003c000602127981 */ /* 0x000f62000c1e9900 */
[----:B--2---:R-:W-:-:S04]  /*3980*/  FSETP.GEU.AND P0, PT, R19, R0, PT ;  /* 0x000000001300720b */ /* 0x004fc80003f0e000 */
[----:B------:R-:W-:Y:S02]  /*3990*/  FSEL R0, R0, R19, !P0 ;  /* 0x0000001300007208 */ /* 0x000fe40004000000 */
[----:B---3--:R-:W-:-:S04]  /*39a0*/  FSETP.GEU.AND P1, PT, R4, R5, PT ;  /* 0x000000050400720b */ /* 0x008fc80003f2e000 */
[----:B------:R-:W-:Y:S02]  /*39b0*/  FSEL R5, R5, R4, !P1 ;  /* 0x0000000405057208 */ /* 0x000fe40004800000 */
[----:B----4-:R-:W-:-:S04]  /*39c0*/  FSETP.GEU.AND P2, PT, R6, R7, PT ;  /* 0x000000070600720b */ /* 0x010fc80003f4e000 */
[----:B------:R-:W-:Y:S02]  /*39d0*/  FSEL R6, R7, R6, !P2 ;  /* 0x0000000607067208 */ /* 0x000fe40005000000 */
[----:B-----5:R-:W-:-:S04]  /*39e0*/  FSETP.GEU.AND P3, PT, R9, R10, PT ;  /* 0x0000000a0900720b */ /* 0x020fc80003f6e000 */
[----:B------:R-:W-:Y:S02]  /*39f0*/  FSEL R9, R10, R9, !P3 ;  /* 0x000000090a097208 */ /* 0x000fe40005800000 */
[----:B------:R-:W-:-:S04]  /*3a00*/  FSETP.GEU.AND P0, PT, R11, R12, PT ;  /* 0x0000000c0b00720b */ /* 0x000fc80003f0e000 */
[----:B------:R-:W-:Y:S02]  /*3a10*/  FSEL R11, R12, R11, !P0 ;  /* 0x0000000b0c0b7208 */ /* 0x000fe40004000000 */
[----:B------:R-:W-:Y:S02]  /*3a20*/  FSETP.GEU.AND P0, PT, R0, R5, PT ;  /* 0x000000050000720b */ /* 0x000fe40003f0e000 */
[----:B------:R-:W-:Y:S02]  /*3a30*/  FSETP.GEU.AND P1, PT, R13, R14, PT ;  /* 0x0000000e0d00720b */ /* 0x000fe40003f2e000 */
[----:B------:R-:W-:Y:S02]  /*3a40*/  FSEL R0, R5, R0, !P0 ;  /* 0x0000000005007208 */ /* 0x000fe40004000000 */
[----:B------:R-:W-:Y:S02]  /*3a50*/  FSEL R14, R14, R13, !P1 ;  /* 0x0000000d0e0e7208 */ /* 0x000fe40004800000 */
[----:B------:R-:W-:-:S02]  /*3a60*/  FSETP.GEU.AND P1, PT, R6, R9, PT ;  /* 0x000000090600720b */ /* 0x000fc40003f2e000 */
[----:B------:R-:W-:Y:S02]  /*3a70*/  FSETP.GEU.AND P2, PT, R15, R16, PT ;  /* 0x000000100f00720b */ /* 0x000fe40003f4e000 */
[----:B------:R-:W-:Y:S02]  /*3a80*/  FSEL R9, R9, R6, !P1 ;  /* 0x0000000609097208 */ /* 0x000fe40004800000 */
[----:B------:R-:W-:Y:S02]  /*3a90*/  FSEL R15, R16, R15, !P2 ;  /* 0x0000000f100f7208 */ /* 0x000fe40005000000 */
[----:B------:R-:W-:Y:S02]  /*3aa0*/  FSETP.GEU.AND P2, PT, R11, R14, PT ;  /* 0x0000000e0b00720b */ /* 0x000fe40003f4e000 */
[----:B------:R-:W-:Y:S02]  /*3ab0*/  FSETP.GEU.AND P3, PT, R17, R18, PT ;  /* 0x000000121100720b */ /* 0x000fe40003f6e000 */
[----:B------:R-:W-:-:S02]  /*3ac0*/  FSEL R11, R14, R11, !P2 ;  /* 0x0000000b0e0b7208 */ /* 0x000fc40005000000 */
[----:B------:R-:W-:Y:S02]  /*3ad0*/  FSEL R18, R18, R17, !P3 ;  /* 0x0000001112127208 */ /* 0x000fe40005800000 */
[----:B------:R-:W-:Y:S02]  /*3ae0*/  FSETP.GEU.AND P0, PT, R0, R9, PT ;  /* 0x000000090000720b */ /* 0x000fe40003f0e000 */
[----:B------:R-:W-:Y:S02]  /*3af0*/  FSETP.GEU.AND P3, PT, R15, R18, PT ;  /* 0x000000120f00720b */ /* 0x000fe40003f6e000 */
[----:B------:R-:W-:Y:S02]  /*3b00*/  FSEL R0, R9, R0, !P0 ;  /* 0x0000000009007208 */ /* 0x000fe40004000000 */
[----:B------:R-:W-:-:S04]  /*3b10*/  FSEL R18, R18, R15, !P3 ;  /* 0x0000000f12127208 */ /* 0x000fc80005800000 */
[----:B------:R-:W-:-:S04]  /*3b20*/  FSETP.GEU.AND P1, PT, R11, R18, PT ;  /* 0x000000120b00720b */ /* 0x000fc80003f2e000 */
[----:B------:R-:W-:Y:S01]  /*3b30*/  FSEL R5, R18, R11, !P1 ;  /* 0x0000000b12057208 */ /* 0x000fe20004800000 */
[----:B------:R-:W-:Y:S01]  /*3b40*/  IMAD.MOV.U32 R11, RZ, RZ, 0x1000 ;  /* 0x00001000ff0b7424 */ /* 0x000fe200078e00ff */
[----:B------:R-:W-:Y:S02]  /*3b50*/  ISETP.GE.U32.AND P1, PT, R20, 0x2000, PT ;  /* 0x000020001400780c */ /* 0x000fe40003f26070 */
[----:B------:R-:W-:-:S04]  /*3b60*/  FSETP.GEU.AND P0, PT, R0, R5, PT ;  /* 0x000000050000720b */ /* 0x000fc80003f0e000 */
[----:B------:R-:W-:-:S07]  /*3b70*/  FSEL R0, R5, R0, !P0 ;  /* 0x0000000005007208 */ /* 0x000fce0004000000 */
[----:B------:R-:W-:Y:S05]  /*3b80*/  @!P1 BRA `(.L_x_1625) ;  /* 0x0000000000ec9947 */ /* 0x000fea0003800000 */
[----:B------:R-:W0:Y:S01]  /*3b90*/  LDC R7, c[0x0][0x390] ;  /* 0x0000e400ff077b82 */ /* 0x000e220000000800 */
[----:B------:R-:W-:Y:S02]  /*3ba0*/  VIADD R6, R20, 0xfffff000 ;  /* 0xfffff00014067836 */ /* 0x000fe40000000000 */
[----:B------:R-:W-:-:S07]  /*3bb0*/  IMAD.MOV.U32 R11, RZ, RZ, 0x1000 ;  /* 0x00001000ff0b7424 */ /* 0x000fce00078e00ff */
.L_x_1627:
[----:B------:R-:W-:-:S05]  /*3bc0*/  IMAD.WIDE R4, R11, 0x4, R2 ;  /* 0x000000040b047825 */ /* 0x000fca00078e0202 */
        /* <DEDUP_REMOVED lines=15> */
[----:B------:R1:W5:Y:S01]  /*3cc0*/  LDG.E.CONSTANT R16, desc[UR6][R4.64+0x3c00] ;  /* 0x003c000604107981 */ /* 0x000362000c1e9900 */
        /* <DEDUP_REMOVED lines=16> */
[----:B------:R-:W-:Y:S01]  /*3dd0*/  FSEL R23, R23, R20, !P1 ;  /* 0x0000001417177208 */ /* 0x000fe20004800000 */
[----:B0-----:R-:W-:Y:S01]  /*3de0*/  IMAD.MOV.U32 R20, RZ, RZ, R7 ;  /* 0x000000ffff147224 */ /* 0x001fe200078e0007 */
[----:B------:R-:W-:Y:S02]  /*3df0*/  FSEL R10, R13, R10, !P2 ;  /* 0x0000000a0d0a7208 */ /* 0x000fe40005000000 */
[----:B------:R-:W-:Y:S01]  /*3e00*/  FSETP.GEU.AND P2, PT, R24, R15, PT ;  /* 0x0000000f1800720b */ /* 0x000fe20003f4e000 */
[----:B-1----:R-:W-:Y:S01]  /*3e10*/  IMAD.IADD R4, R20, 0x1, -R11 ;  /* 0x0000000114047824 */ /* 0x002fe200078e0a0b */
        /* <DEDUP_REMOVED lines=18> */
.L_x_1625:
        /* <DEDUP_REMOVED lines=20> */
.L_x_1631:
        /* <DEDUP_REMOVED lines=9> */
.L_x_1630:
[----:B------:R-:W-:Y:S05]  /*4110*/  BSYNC.RECONVERGENT B2 ;  /* 0x0000000000027941 */ /* 0x000fea0003800200 */
.L_x_1629:
        /* <DEDUP_REMOVED lines=16> */
.L_x_1634:
        /* <DEDUP_REMOVED lines=62> */
.L_x_1633:
[----:B------:R-:W-:Y:S05]  /*4600*/  BSYNC.RECONVERGENT B2 ;  /* 0x0000000000027941 */ /* 0x000fea0003800200 */
.L_x_1632:
        /* <DEDUP_REMOVED lines=37> */
.L_x_1636:
[----:B------:R-:W-:Y:S05]  /*4860*/  BSYNC.RECONVERGENT B2 ;  /* 0x0000000000027941 */ /* 0x000fea0003800200 */
.L_x_1635:
[----:B------:R-:W-:-:S13]  /*4870*/  ISETP.LT.OR P0, PT, R10, R9, P0 ;  /* 0x000000090a00720c */ /* 0x000fda0000701670 */
[----:B------:R-:W-:Y:S05]  /*4880*/  @!P0 BRA `(.L_x_1628) ;  /* 0x0000000000388947 */ /* 0x000fea0003800000 */
[----:B------:R-:W0:Y:S01]  /*4890*/  LDC.64 R4, c[0x0][0x380] ;  /* 0x0000e000ff047b82 */ /* 0x000e220000000a00 */
[----:B------:R-:W2:Y:S04]  /*48a0*/  LDG.E.CONSTANT R7, desc[UR6][R2.64+-0x400] ;  /* 0xfffc000602077981 */ /* 0x000ea8000c1e9900 */
[----:B------:R-:W3:Y:S01]  /*48b0*/  LDG.E.CONSTANT R9, desc[UR6][R2.64] ;  /* 0x0000000602097981 */ /* 0x000ee2000c1e9900 */
[----:B0-----:R-:W-:-:S03]  /*48c0*/  IMAD.WIDE.U32 R4, R11, 0x4, R4 ;  /* 0x000000040b047825 */ /* 0x001fc600078e0004 */
[----:B------:R-:W4:Y:S04]  /*48d0*/  LDG.E.CONSTANT R11, desc[UR6][R2.64+0x400] ;  /* 0x00040006020b7981 */ /* 0x000f28000c1e9900 */
        /* <DEDUP_REMOVED lines=9> */
.L_x_1628:
[----:B------:R-:W-:Y:S05]  /*4970*/  BSYNC.RECONVERGENT B1 ;  /* 0x0000000000017941 */ /* 0x000fea0003800200 */
.L_x_1626:
[----:B------:R-:W0:Y:S01]  /*4980*/  S2R R6, SR_LANEID ;  /* 0x0000000000067919 */ /* 0x000e220000000000 */
[----:B------:R-:W-:-:S05]  /*4990*/  IMAD.MOV.U32 R3, RZ, RZ, R0 ;  /* 0x000000ffff037224 */ /* 0x000fca00078e0000 */
        /* <DEDUP_REMOVED lines=51> */
[----:B------:R-:W-:-:S09]  /*4cd0*/  FSEL R0, R9, R0, !P1 ;  /* 0x0000000009007208 */ /* 0x000fd20004800000 */
.L_x_1598:
[----:B------:R-:W-:Y:S05]  /*4ce0*/  BSYNC.RECONVERGENT B0 ;  /* 0x0000000000007941 */ /* 0x000fea0003800200 */
.L_x_1582:
[----:B------:R-:W-:Y:S05]  /*4cf0*/  @P0 EXIT ;  /* 0x000000000000094d */ /* 0x000fea0003800000 */
[----:B------:R-:W0:Y:S01]  /*4d00*/  LDCU UR4, c[0x0][0x398] ;  /* 0x00007300ff0477ac */ /* 0x000e220008000800 */
[----:B------:R-:W1:Y:S01]  /*4d10*/  LDC.64 R2, c[0x0][0x388] ;  /* 0x0000e200ff027b82 */ /* 0x000e620000000a00 */
[----:B0-----:R-:W-:-:S04]  /*4d20*/  FSETP.GT.AND P0, PT, R0, UR4, PT ;  /* 0x0000000400007c0b */ /* 0x001fc8000bf04000 */
[----:B------:R-:W-:-:S05]  /*4d30*/  FSEL R5, R0, UR4, P0 ;  /* 0x0000000400057c08 */ /* 0x000fca0008000000 */
[----:B-1----:R-:W-:Y:S01]  /*4d40*/  STG.E desc[UR6][R2.64], R5 ;  /* 0x0000000502007986 */ /* 0x002fe2000c101906 */
[----:B------:R-:W-:Y:S05]  /*4d50*/  EXIT ;  /* 0x000000000000794d */ /* 0x000fea0003800000 */
.L_x_1637:
        /* <DEDUP_REMOVED lines=10> */
.L_x_3747:


//--------------------- .text._ZN3cub18CUB_300001_SM_10006detail6reduce18DeviceReduceKernelINS2_10policy_hubIfyN4cuda3__47maximumIfEEE10Policy1000EN6thrust24THRUST_300001_SM_1000_NS6detail15normal_iteratorINSC_10device_ptrIfEEEEyS8_fZ14demoVectorNormvE9abs_value_0EEvT0_PT3_T1_NS0_13GridEvenShareISM_EET2_T4_ --------------------------
	.section	.text._ZN3cub18CUB_300001_SM_10006detail6reduce18DeviceReduceKernelINS2_10policy_hubIfyN4cuda3__47maximumIfEEE10Policy1000EN6thrust24THRUST_300001_SM_1000_NS6detail15normal_iteratorINSC_10device_ptrIfEEEEyS8_fZ14demoVectorNormvE9abs_value_0EEvT0_PT3_T1_NS0_13GridEvenShareISM_EET2_T4_,"ax",@progbits
	.align	128
        .global         _ZN3cub18CUB_300001_SM_10006detail6reduce18DeviceReduceKernelINS2_10policy_hubIfyN4cuda3__47maximumIfEEE10Policy1000EN6thrust24THRUST_300001_SM_1000_NS6detail15normal_iteratorINSC_10device_ptrIfEEEEyS8_fZ14demoVectorNormvE9abs_value_0EEvT0_PT3_T1_NS0_13GridEvenShareISM_EET2_T4_
        .type           _ZN3cub18CUB_300001_SM_10006detail6reduce18DeviceReduceKernelINS2_10policy_hubIfyN4cuda3__47maximumIfEEE10Policy1000EN6thrust24THRUST_300001_SM_1000_NS6detail15normal_iteratorINSC_10device_ptrIfEEEEyS8_fZ14demoVectorNormvE9abs_value_0EEvT0_PT3_T1_NS0_13GridEvenShareISM_EET2_T4_,@function
        .size           _ZN3cub18CUB_300001_SM_10006detail6reduce18DeviceReduceKernelINS2_10policy_hubIfyN4cuda3__47maximumIfEEE10Policy1000EN6thrust24THRUST_300001_SM_1000_NS6detail15normal_iteratorINSC_10device_ptrIfEEEEyS8_fZ14demoVectorNormvE9abs_value_0EEvT0_PT3_T1_NS0_13GridEvenShareISM_EET2_T4_,(.L_x_3748 - _ZN3cub18CUB_300001_SM_10006detail6reduce18DeviceReduceKernelINS2_10policy_hubIfyN4cuda3__47maximumIfEEE10Policy1000EN6thrust24THRUST_300001_SM_1000_NS6detail15normal_iteratorINSC_10device_ptrIfEEEEyS8_fZ14demoVectorNormvE9abs_value_0EEvT0_PT3_T1_NS0_13GridEvenShareISM_EET2_T4_)
        .other          _ZN3cub18CUB_300001_SM_10006detail6reduce18DeviceReduceKernelINS2_10policy_hubIfyN4cuda3__47maximumIfEEE10Policy1000EN6thrust24THRUST_300001_SM_1000_NS6detail15normal_iteratorINSC_10device_ptrIfEEEEyS8_fZ14demoVectorNormvE9abs_value_0EEvT0_PT3_T1_NS0_13GridEvenShareISM_EET2_T4_,@"STO_CUDA_ENTRY STV_DEFAULT"
_ZN3cub18CUB_300001_SM_10006detail6reduce18DeviceReduceKernelINS2_10policy_hubIfyN4cuda3__47maximumIfEEE10Policy1000EN6thrust24THRUST_300001_SM_1000_NS6detail15normal_iteratorINSC_10device_ptrIfEEEEyS8_fZ14demoVectorNormvE9abs_value_0EEvT0_PT3_T1_NS0_13GridEvenShareISM_EET2_T4_:
.text._ZN3cub18CUB_300001_SM_10006detail6reduce18DeviceReduceKernelINS2_10policy_hubIfyN4cuda3__47maximumIfEEE10Policy1000EN6thrust24THRUST_300001_SM_1000_NS6detail15normal_iteratorINSC_10device_ptrIfEEEEyS8_fZ14demoVectorNormvE9abs_value_0EEvT0_PT3_T1_NS0_13GridEvenShareISM_EET2_T4_:
        /* <DEDUP_REMOVED lines=17> */
[----:B------:R-:W-:Y:S01]  /*0110*/  VIADD R5, R2, -UR9 ;  /* 0x8000000902057c36 */ /* 0x000fe20008000000 */
[----:B------:R-:W-:Y:S01]  /*0120*/  BSSY.RECONVERGENT B1, `(.L_x_1640) ;  /* 0x000000b000017945 */ /* 0x000fe20003800200 */
[----:B------:R-:W-:-:S03]  /*0130*/  IMAD.MOV.U32 R6, RZ, RZ, RZ ;  /* 0x000000ffff067224 */ /* 0x000fc600078e00ff */
[----:B0-----:R-:W-:Y:S01]  /*0140*/  ISETP.GE.AND P0, PT, R0, R5, PT ;  /* 0x000000050000720c */ /* 0x001fe20003f06270 */
[----:B------:R-:W-:-:S12]  /*0150*/  IMAD.MOV.U32 R4, RZ, RZ, R0 ;  /* 0x000000ffff047224 */ /* 0x000fd800078e0000 */
[----:B------:R-:W-:Y:S05]  /*0160*/  @P0 BRA `(.L_x_1641) ;  /* 0x0000000000180947 */ /* 0x000fea0003800000 */
[----:B------:R-:W0:Y:S01]  /*0170*/  LDC.64 R8, c[0x0][0x380] ;  /* 0x0000e000ff087b82 */ /* 0x000e220000000a00 */
[----:B------:R-:W-:-:S04]  /*0180*/  VIADD R3, R0, UR9 ;  /* 0x0000000900037c36 */ /* 0x000fc80008000000 */
[----:B0-----:R-:W-:-:S06]  /*0190*/  IMAD.WIDE.U32 R8, R3, 0x4, R8 ;  /* 0x0000000403087825 */ /* 0x001fcc00078e0008 */
[----:B------:R-:W2:Y:S01]  /*01a0*/  LDG.E R8, desc[UR16][R8.64] ;  /* 0x0000001008087981 */ /* 0x000ea2000c1e1900 */
[----:B------:R-:W-:Y:S02]  /*01b0*/  VIADD R4, R0, 0x100 ;  /* 0x0000010000047836 */ /* 0x000fe40000000000 */
[----:B--2---:R-:W-:-:S07]  /*01c0*/  FADD R6, |R8|, -RZ ;  /* 0x800000ff08067221 */ /* 0x004fce0000000200 */
.L_x_1641:
[----:B------:R-:W-:Y:S05]  /*01d0*/  BSYNC.RECONVERGENT B1 ;  /* 0x0000000000017941 */ /* 0x000fea0003800200 */
.L_x_1640:
        /* <DEDUP_REMOVED lines=11> */
[----:B------:R-:W0:Y:S01]  /*0290*/  LDCU.64 UR6, c[0x0][0x380] ;  /* 0x00007000ff0677ac */ /* 0x000e220008000a00 */
[----:B------:R-:W-:Y:S01]  /*02a0*/  IMAD.WIDE.U32 R2, R4, 0x4, RZ ;  /* 0x0000000404027825 */ /* 0x000fe200078e00ff */
[----:B------:R-:W-:Y:S01]  /*02b0*/  LOP3.LUT R9, R7, 0x1fffff0, RZ, 0xc0, !PT ;  /* 0x01fffff007097812 */ /* 0x000fe200078ec0ff */
[----:B------:R-:W-:-:S04]  /*02c0*/  UIMAD.WIDE.U32 UR4, UR18, 0x4000, URZ ;  /* 0x00004000120478a5 */ /* 0x000fc8000f8e00ff */
[----:B------:R-:W-:Y:S02]  /*02d0*/  IMAD.MOV R9, RZ, RZ, -R9 ;  /* 0x000000ffff097224 */ /* 0x000fe400078e0a09 */
[----:B------:R-:W-:Y:S02]  /*02e0*/  LOP3.LUT R2, R2, UR4, RZ, 0xfc, !PT ;  /* 0x0000000402027c12 */ /* 0x000fe4000f8efcff */
[----:B------:R-:W-:Y:S02]  /*02f0*/  LOP3.LUT R3, R3, UR5, RZ, 0xfc, !PT ;  /* 0x0000000503037c12 */ /* 0x000fe4000f8efcff */
[----:B0-----:R-:W-:-:S04]  /*0300*/  IADD3 R2, P1, PT, R2, UR6, RZ ;  /* 0x0000000602027c10 */ /* 0x001fc8000ff3e0ff */
[----:B------:R-:W-:-:S04]  /*0310*/  IADD3 R2, P2, PT, R2, 0x2000, RZ ;  /* 0x0000200002027810 */ /* 0x000fc80007f5e0ff */
[----:B------:R-:W-:-:S09]  /*0320*/  IADD3.X R3, PT, PT, RZ, UR7, R3, P2, P1 ;  /* 0x00000007ff037c10 */ /* 0x000fd200097e2403 */
.L_x_1646:
        /* <DEDUP_REMOVED lines=16> */
[----:B------:R-:W-:-:S02]  /*0430*/  VIADD R9, R9, 0x10 ;  /* 0x0000001009097836 */ /* 0x000fc40000000000 */
[----:B------:R-:W-:-:S03]  /*0440*/  VIADD R4, R4, 0x1000 ;  /* 0x0000100004047836 */ /* 0x000fc60000000000 */
[----:B------:R-:W-:Y:S02]  /*0450*/  ISETP.NE.AND P2, PT, R9, RZ, PT ;  /* 0x000000ff0900720c */ /* 0x000fe40003f45270 */
[----:B0-----:R-:W-:-:S05]  /*0460*/  IADD3 R2, P3, PT, R2, 0x4000, RZ ;  /* 0x0000400002027810 */ /* 0x001fca0007f7e0ff */
[----:B------:R-:W-:Y:S01]  /*0470*/  IMAD.X R3, RZ, RZ, R3, P3 ;  /* 0x000000ffff037224 */ /* 0x000fe200018e0603 */
[----:B--2---:R-:W-:-:S04]  /*0480*/  FSETP.GEU.AND P1, PT, R6, |R21|, PT ;  /* 0x400000150600720b */ /* 0x004fc80003f2e000 */
[----:B------:R-:W-:-:S04]  /*0490*/  FSEL R6, |R21|, R6, !P1 ;  /* 0x0000000615067208 */ /* 0x000fc80004800200 */
[----:B---3--:R-:W-:-:S04]  /*04a0*/  FSETP.GEU.AND P1, PT, R6, |R23|, PT ;  /* 0x400000170600720b */ /* 0x008fc80003f2e000 */
[----:B------:R-:W-:-:S04]  /*04b0*/  FSEL R6, |R23|, R6, !P1 ;  /* 0x0000000617067208 */ /* 0x000fc80004800200 */
[----:B----4-:R-:W-:-:S04]  /*04c0*/  FSETP.GEU.AND P1, PT, R6, |R25|, PT ;  /* 0x400000190600720b */ /* 0x010fc80003f2e000 */
[----:B------:R-:W-:-:S04]  /*04d0*/  FSEL R6, |R25|, R6, !P1 ;  /* 0x0000000619067208 */ /* 0x000fc80004800200 */
[----:B-----5:R-:W-:-:S04]  /*04e0*/  FSETP.GEU.AND P1, PT, R6, |R27|, PT ;  /* 0x4000001b0600720b */ /* 0x020fc80003f2e000 */
[----:B------:R-:W-:-:S04]  /*04f0*/  FSEL R6, |R27|, R6, !P1 ;  /* 0x000000061b067208 */ /* 0x000fc80004800200 */
[----:B------:R-:W-:-:S04]  /*0500*/  FSETP.GEU.AND P1, PT, R6, |R29|, PT ;  /* 0x4000001d0600720b */ /* 0x000fc80003f2e000 */
        /* <DEDUP_REMOVED lines=22> */
[----:B------:R-:W-:Y:S01]  /*0670*/  FSEL R6, |R8|, R11, !P1 ;  /* 0x0000000b08067208 */ /* 0x000fe20004800200 */
[----:B------:R-:W-:Y:S08]  /*0680*/  @P2 BRA `(.L_x_1646) ;  /* 0xfffffffc00282947 */ /* 0x000ff0000383ffff */
.L_x_1645:
[----:B------:R-:W-:Y:S05]  /*0690*/  BSYNC.RECONVERGENT B2 ;  /* 0x0000000000027941 */ /* 0x000fea0003800200 */
.L_x_1644:
[----:B------:R-:W-:Y:S05]  /*06a0*/  @!P0 BRA `(.L_x_1643) ;  /* 0x0000000400288947 */ /* 0x000fea0003800000 */
[----:B------:R-:W-:Y:S01]  /*06b0*/  ISETP.GE.U32.AND P1, PT, R20, 0x8, PT ;  /* 0x000000081400780c */ /* 0x000fe20003f26070 */
[----:B------:R-:W-:Y:S01]  /*06c0*/  BSSY.RECONVERGENT B2, `(.L_x_1647) ;  /* 0x0000022000027945 */ /* 0x000fe20003800200 */
[----:B------:R-:W-:-:S04]  /*06d0*/  LOP3.LUT R10, R7, 0x7, RZ, 0xc0, !PT ;  /* 0x00000007070a7812 */ /* 0x000fc800078ec0ff */
[----:B------:R-:W-:-:S07]  /*06e0*/  ISETP.NE.AND P0, PT, R10, RZ, PT ;  /* 0x000000ff0a00720c */ /* 0x000fce0003f05270 */
[----:B------:R-:W-:Y:S06]  /*06f0*/  @!P1 BRA `(.L_x_1648) ;  /* 0x0000000000789947 */ /* 0x000fec0003800000 */
[----:B------:R-:W0:Y:S01]  /*0700*/  LDCU.64 UR4, c[0x0][0x380] ;  /* 0x00007000ff0477ac */ /* 0x000e220008000a00 */
[----:B------:R-:W-:-:S04]  /*0710*/  IADD3 R3, P1, PT, R4, UR9, RZ ;  /* 0x0000000904037c10 */ /* 0x000fc8000ff3e0ff */
[----:B------:R-:W-:Y:S02]  /*0720*/  LEA.HI.X.SX32 R8, R4, RZ, 0x1, P1 ;  /* 0x000000ff04087211 */ /* 0x000fe400008f0eff */
        /* <DEDUP_REMOVED lines=10> */
[----:B------:R-:W-:Y:S01]  /*07d0*/  VIADD R4, R4, 0x800 ;  /* 0x0000080004047836 */ /* 0x000fe20000000000 */
        /* <DEDUP_REMOVED lines=15> */
[----:B------:R-:W-:-:S09]  /*08d0*/  FSEL R6, |R23|, R6, !P1 ;  /* 0x0000000617067208 */ /* 0x000fd20004800200 */
.L_x_1648:
[----:B------:R-:W-:Y:S05]  /*08e0*/  BSYNC.RECONVERGENT B2 ;  /* 0x0000000000027941 */ /* 0x000fea0003800200 */
.L_x_1647:
        /* <DEDUP_REMOVED lines=23> */
[----:B------:R-:W-:-:S09]  /*0a60*/  FSEL R6, |R15|, R6, !P1 ;  /* 0x000000060f067208 */ /* 0x000fd20004800200 */
.L_x_1650:
[----:B------:R-:W-:Y:S05]  /*0a70*/  BSYNC.RECONVERGENT B2 ;  /* 0x0000000000027941 */ /* 0x000fea0003800200 */
.L_x_1649:
[----:B------:R-:W-:Y:S05]  /*0a80*/  @!P0 BRA `(.L_x_1643) ;  /* 0x0000000000308947 */ /* 0x000fea0003800000 */
[----:B------:R-:W0:Y:S01]  /*0a90*/  LDC.64 R2, c[0x0][0x380] ;  /* 0x0000e000ff027b82 */ /* 0x000e220000000a00 */
[----:B------:R-:W-:Y:S02]  /*0aa0*/  IMAD.U32 R9, RZ, RZ, UR18 ;  /* 0x00000012ff097e24 */ /* 0x000fe4000f8e00ff */
[----:B------:R-:W-:Y:S02]  /*0ab0*/  IMAD.MOV R7, RZ, RZ, -R7 ;  /* 0x000000ffff077224 */ /* 0x000fe400078e0a07 */
[----:B0-----:R-:W-:-:S07]  /*0ac0*/  IMAD.WIDE.U32 R2, R9, 0x4000, R2 ;  /* 0x0000400009027825 */ /* 0x001fce00078e0002 */
.L_x_1651:
[----:B------:R-:W-:-:S06]  /*0ad0*/  IMAD.WIDE R8, R4, 0x4, R2 ;  /* 0x0000000404087825 */ /* 0x000fcc00078e0202 */
[----:B------:R-:W2:Y:S01]  /*0ae0*/  LDG.E R9, desc[UR16][R8.64] ;  /* 0x0000001008097981 */ /* 0x000ea2000c1e1900 */
[----:B------:R-:W-:Y:S02]  /*0af0*/  VIADD R7, R7, 0x1 ;  /* 0x0000000107077836 */ /* 0x000fe40000000000 */
[----:B------:R-:W-:-:S03]  /*0b00*/  VIADD R4, R4, 0x100 ;  /* 0x0000010004047836 */ /* 0x000fc60000000000 */
[----:B------:R-:W-:Y:S02]  /*0b10*/  ISETP.NE.AND P1, PT, R7, RZ, PT ;  /* 0x000000ff0700720c */ /* 0x000fe40003f25270 */
[----:B--2---:R-:W-:-:S04]  /*0b20*/  FSETP.GEU.AND P0, PT, R6, |R9|, PT ;  /* 0x400000090600720b */ /* 0x004fc80003f0e000 */
[----:B------:R-:W-:-:S07]  /*0b30*/  FSEL R6, |R9|, R6, !P0 ;  /* 0x0000000609067208 */ /* 0x000fce0004000200 */
[----:B------:R-:W-:Y:S05]  /*0b40*/  @P1 BRA `(.L_x_1651) ;  /* 0xfffffffc00e01947 */ /* 0x000fea000383ffff */
.L_x_1643:
[----:B------:R-:W-:Y:S05]  /*0b50*/  BSYNC.RECONVERGENT B1 ;  /* 0x0000000000017941 */ /* 0x000fea0003800200 */
.L_x_1642:
[----:B------:R-:W-:-:S13]  /*0b60*/  ISETP.GE.AND P0, PT, R5, 0x100, PT ;  /* 0x000001000500780c */ /* 0x000fda0003f06270 */
[----:B------:R-:W-:Y:S05]  /*0b70*/  @!P0 BRA `(.L_x_1652) ;  /* 0x0000000000dc8947 */ /* 0x000fea0003800000 */
[----:B------:R-:W0:Y:S01]  /*0b80*/  S2R R7, SR_LANEID ;  /* 0x0000000000077919 */ /* 0x000e220000000000 */
[----:B------:R-:W1:Y:S02]  /*0b90*/  SHFL.DOWN PT, R2, R6, 0x1, 0x1f ;  /* 0x08201f0006027f89 */ /* 0x000e6400000e0000 */
[----:B-1----:R-:W-:Y:S02]  /*0ba0*/  FSETP.GEU.AND P1, PT, R6, R2, PT ;  /* 0x000000020600720b */ /* 0x002fe40003f2e000 */
[C---:B0-----:R-:W-:Y:S02]  /*0bb0*/  ISETP.GT.AND P0, PT, R7.reuse, 0x1e, PT ;  /* 0x0000001e0700780c */ /* 0x041fe40003f04270 */
[----:B------:R-:W-:Y:S02]  /*0bc0*/  FSEL R2, R2, R6, !P1 ;  /* 0x0000000602027208 */ /* 0x000fe40004800000 */
[----:B------:R-:W-:Y:S02]  /*0bd0*/  ISETP.NE.AND P2, PT, R7, RZ, PT ;  /* 0x000000ff0700720c */ /* 0x000fe40003f45270 */
[----:B------:R-:W-:-:S02]  /*0be0*/  FSEL R2, R6, R2, P0 ;  /* 0x0000000206027208 */ /* 0x000fc40000000000 */
[----:B------:R-:W-:-:S03]  /*0bf0*/  ISETP.GT.AND P0, PT, R7, 0x1d, PT ;  /* 0x0000001d0700780c */ /* 0x000fc60003f04270 */
[----:B------:R-:W0:Y:S06]  /*0c00*/  SHFL.DOWN PT, R3, R2, 0x2, 0x1f ;  /* 0x08401f0002037f89 */ /* 0x000e2c00000e0000 */
        /* <DEDUP_REMOVED lines=46> */
.L_x_1652:
[----:B------:R-:W-:Y:S01]  /*0ef0*/  LOP3.LUT R2, R0, 0x3e0, RZ, 0xc0, !PT ;  /* 0x000003e000027812 */ /* 0x000fe200078ec0ff */
[----:B------:R-:W0:Y:S04]  /*0f00*/  S2R R9, SR_LANEID ;  /* 0x0000000000097919 */ /* 0x000e280000000000 */
[----:B------:R-:W-:Y:S01]  /*0f10*/  VIADD R4, R2, 0x20 ;  /* 0x0000002002047836 */ /* 0x000fe20000000000 */
[----:B------:R-:W-:-:S04]  /*0f20*/  LOP3.LUT R2, RZ, R2, RZ, 0x33, !PT ;  /* 0x00000002ff027212 */ /* 0x000fc800078e33ff */
[----:B------:R-:W-:Y:S01]  /*0f30*/  ISETP.GT.AND P0, PT, R4, R5, PT ;  /* 0x000000050400720c */ /* 0x000fe20003f04270 */
[----:B------:R-:W-:-:S05]  /*0f40*/  IMAD.IADD R2, R5, 0x1, R2 ;  /* 0x0000000105027824 */ /* 0x000fca00078e0202 */
        /* <DEDUP_REMOVED lines=65> */
.L_x_1639:
        /* <DEDUP_REMOVED lines=20> */
[----:B--2---:R-:W-:-:S04]  /*14a0*/  FSETP.GEU.AND P0, PT, |R7|, |R8|, PT ;  /* 0x400000080700720b */ /* 0x004fc80003f0e200 */
[----:B------:R-:W-:Y:S02]  /*14b0*/  FSEL R7, |R8|, |R7|, !P0 ;  /* 0x4000000708077208 */ /* 0x000fe40004000200 */
[----:B---3--:R-:W-:-:S04]  /*14c0*/  FSETP.GEU.AND P1, PT, |R9|, |R10|, PT ;  /* 0x4000000a0900720b */ /* 0x008fc80003f2e200 */
[----:B------:R-:W-:Y:S02]  /*14d0*/  FSEL R10, |R10|, |R9|, !P1 ;  /* 0x400000090a0a7208 */ /* 0x000fe40004800200 */
[----:B----4-:R-:W-:-:S04]  /*14e0*/  FSETP.GEU.AND P2, PT, |R11|, |R12|, PT ;  /* 0x4000000c0b00720b */ /* 0x010fc80003f4e200 */
[----:B------:R-:W-:Y:S02]  /*14f0*/  FSEL R11, |R12|, |R11|, !P2 ;  /* 0x4000000b0c0b7208 */ /* 0x000fe40005000200 */
[----:B-----5:R-:W-:-:S04]  /*1500*/  FSETP.GEU.AND P3, PT, |R13|, |R14|, PT ;  /* 0x4000000e0d00720b */ /* 0x020fc80003f6e200 */
[----:B------:R-:W-:Y:S02]  /*1510*/  FSEL R14, |R14|, |R13|, !P3 ;  /* 0x4000000d0e0e7208 */ /* 0x000fe40005800200 */
[----:B------:R-:W-:-:S04]  /*1520*/  FSETP.GEU.AND P0, PT, |R15|, |R16|, PT ;  /* 0x400000100f00720b */ /* 0x000fc80003f0e200 */
[----:B------:R-:W-:Y:S02]  /*1530*/  FSEL R15, |R16|, |R15|, !P0 ;  /* 0x4000000f100f7208 */ /* 0x000fe40004000200 */
[----:B------:R-:W-:Y:S02]  /*1540*/  FSETP.GEU.AND P0, PT, R7, R10, PT ;  /* 0x0000000a0700720b */ /* 0x000fe40003f0e000 */
[----:B------:R-:W-:Y:S02]  /*1550*/  FSETP.GEU.AND P1, PT, |R17|, |R18|, PT ;  /* 0x400000121100720b */ /* 0x000fe40003f2e200 */
[----:B------:R-:W-:Y:S02]  /*1560*/  FSEL R7, R10, R7, !P0 ;  /* 0x000000070a077208 */ /* 0x000fe40004000000 */
[----:B------:R-:W-:Y:S02]  /*1570*/  FSEL R18, |R18|, |R17|, !P1 ;  /* 0x4000001112127208 */ /* 0x000fe40004800200 */
[----:B------:R-:W-:-:S02]  /*1580*/  FSETP.GEU.AND P1, PT, R11, R14, PT ;  /* 0x0000000e0b00720b */ /* 0x000fc40003f2e000 */
[----:B------:R-:W-:Y:S02]  /*1590*/  FSETP.GEU.AND P2, PT, |R19|, |R20|, PT ;  /* 0x400000141300720b */ /* 0x000fe40003f4e200 */
[----:B------:R-:W-:Y:S02]  /*15a0*/  ISETP.GE.U32.AND P0, PT, R23, UR5, PT ;  /* 0x0000000517007c0c */ /* 0x000fe4000bf06070 */
[----:B------:R-:W-:Y:S02]  /*15b0*/  FSEL R19, |R20|, |R19|, !P2 ;  /* 0x4000001314137208 */ /* 0x000fe40005000200 */
[----:B------:R-:W-:Y:S02]  /*15c0*/  FSETP.GEU.AND P2, PT, R15, R18, PT ;  /* 0x000000120f00720b */ /* 0x000fe40003f4e000 */
[----:B------:R-:W-:Y:S02]  /*15d0*/  FSETP.GEU.AND P3, PT, |R6|, |R21|, PT ;  /* 0x400000150600720b */ /* 0x000fe40003f6e200 */
[----:B------:R-:W-:-:S02]  /*15e0*/  FSEL R14, R14, R11, !P1 ;  /* 0x0000000b0e0e7208 */ /* 0x000fc40004800000 */
[----:B------:R-:W-:Y:S02]  /*15f0*/  FSEL R6, |R21|, |R6|, !P3 ;  /* 0x4000000615067208 */ /* 0x000fe40005800200 */
[----:B------:R-:W-:Y:S02]  /*1600*/  FSEL R15, R18, R15, !P2 ;  /* 0x0000000f120f7208 */ /* 0x000fe40005000000 */
[----:B------:R-:W-:Y:S02]  /*1610*/  FSETP.GEU.AND P3, PT, R19, R6, PT ;  /* 0x000000061300720b */ /* 0x000fe40003f6e000 */
[----:B------:R-:W-:Y:S02]  /*1620*/  ISETP.GE.U32.AND.EX P0, PT, R22, UR4, PT, P0 ;  /* 0x0000000416007c0c */ /* 0x000fe4000bf06100 */
[----:B------:R-:W-:Y:S02]  /*1630*/  FSEL R6, R6, R19, !P3 ;  /* 0x0000001306067208 */ /* 0x000fe40005800000 */
[----:B------:R-:W-:-:S02]  /*1640*/  FSETP.GEU.AND P1, PT, R7, R14, PT ;  /* 0x0000000e0700720b */ /* 0x000fc40003f2e000 */
[----:B------:R-:W-:Y:S02]  /*1650*/  FSETP.GEU.AND P2, PT, R15, R6, PT ;  /* 0x000000060f00720b */ /* 0x000fe40003f4e000 */
[----:B------:R-:W-:Y:S02]  /*1660*/  FSEL R7, R14, R7, !P1 ;  /* 0x000000070e077208 */ /* 0x000fe40004800000 */
[----:B------:R-:W-:-:S04]  /*1670*/  FSEL R6, R6, R15, !P2 ;  /* 0x0000000f06067208 */ /* 0x000fc80005000000 */
[----:B------:R-:W-:-:S04]  /*1680*/  FSETP.GEU.AND P1, PT, R7, R6, PT ;  /* 0x000000060700720b */ /* 0x000fc80003f2e000 */
[----:B------:R-:W-:Y:S01]  /*1690*/  FSEL R6, R6, R7, !P1 ;  /* 0x0000000706067208 */ /* 0x000fe20004800000 */
[----:B------:R-:W-:Y:S08]  /*16a0*/  @!P0 BRA `(.L_x_1654) ;  /* 0x0000001000188947 */ /* 0x000ff00003800000 */
        /* <DEDUP_REMOVED lines=11> */
[----:B------:R-:W-:Y:S01]  /*1760*/  IMAD.U32 R4, RZ, RZ, UR8 ;  /* 0x00000008ff047e24 */ /* 0x000fe2000f8e00ff */
[----:B------:R-:W-:Y:S01]  /*1770*/  UMOV UR10, UR8 ;  /* 0x00000008000a7c82 */ /* 0x000fe20008000000 */
[----:B------:R-:W-:-:S03]  /*1780*/  IMAD.X R0, RZ, RZ, UR8, P2 ;  /* 0x00000008ff007e24 */ /* 0x000fc600090e06ff */
[----:B------:R-:W-:Y:S02]  /*1790*/  ISETP.GT.U32.AND.EX P0, PT, R4, R7, PT, P0 ;  /* 0x000000070400720c */ /* 0x000fe40003f04100 */
[----:B0-----:R-:W-:-:S04]  /*17a0*/  LEA R8, P1, R9, UR12, 0x2 ;  /* 0x0000000c09087c11 */ /* 0x001fc8000f8210ff */
[----:B------:R-:W-:Y:S02]  /*17b0*/  IADD3 R8, P2, PT, R8, 0x2000, RZ ;  /* 0x0000200008087810 */ /* 0x000fe40007f5e0ff */
[----:B------:R-:W-:Y:S01]  /*17c0*/  LEA.HI.X R9, R9, UR13, R0, 0x2, P1 ;  /* 0x0000000d09097c11 */ /* 0x000fe200088f1400 */
[----:B------:R-:W-:Y:S01]  /*17d0*/  VIADD R0, R5, -UR9 ;  /* 0x8000000905007c36 */ /* 0x000fe20008000000 */
[----:B------:R-:W-:-:S03]  /*17e0*/  UMOV UR9, UR7 ;  /* 0x0000000700097c82 */ /* 0x000fc60008000000 */
[----:B------:R-:W-:Y:S01]  /*17f0*/  IMAD.X R9, RZ, RZ, R9, P2 ;  /* 0x000000ffff097224 */ /* 0x000fe200010e0609 */
[----:B------:R-:W-:Y:S06]  /*1800*/  @P0 BRA `(.L_x_1655) ;  /* 0x00000004003c0947 */ /* 0x000fec0003800000 */
[----:B------:R-:W0:Y:S01]  /*1810*/  LDC.64 R2, c[0x0][0x3b8] ;  /* 0x0000ee00ff027b82 */ /* 0x000e220000000a00 */
[----:B------:R-:W1:Y:S01]  /*1820*/  LDCU UR11, c[0x0][0x3c0] ;  /* 0x00007800ff0b77ac */ /* 0x000e620008000800 */
[----:B------:R-:W2:Y:S01]  /*1830*/  LDCU.64 UR12, c[0x0][0x380] ;  /* 0x00007000ff0c77ac */ /* 0x000ea20008000a00 */
[----:B------:R-:W-:Y:S01]  /*1840*/  NOP ;  /* 0x0000000000007918 */ /* 0x000fe20000000000 */
.L_x_1656:
[----:B------:R-:W3:Y:S02]  /*1850*/  S2R R5, SR_TID.X ;  /* 0x0000000000057919 */ /* 0x000ee40000002100 */
[----:B---3--:R-:W-:-:S05]  /*1860*/  IADD3 R5, P0, PT, R5, UR7, RZ ;  /* 0x0000000705057c10 */ /* 0x008fca000ff1e0ff */
[----:B------:R-:W-:Y:S01]  /*1870*/  IMAD.X R10, RZ, RZ, UR8, P0 ;  /* 0x00000008ff0a7e24 */ /* 0x000fe200080e06ff */
[----:B--2---:R-:W-:-:S04]  /*1880*/  LEA R4, P0, R5, UR12, 0x2 ;  /* 0x0000000c05047c11 */ /* 0x004fc8000f8010ff */
        /* <DEDUP_REMOVED lines=17> */
[----:B-1----:R-:W-:-:S04]  /*19a0*/  USHF.L.U32 UR14, UR11, 0xc, URZ ;  /* 0x0000000c0b0e7899 */ /* 0x002fc800080006ff */
[----:B------:R-:W-:Y:S02]  /*19b0*/  USHF.R.S32.HI UR15, URZ, 0x1f, UR14 ;  /* 0x0000001fff0f7899 */ /* 0x000fe4000801140e */
[----:B------:R-:W-:-:S04]  /*19c0*/  UIADD3 UR5, UP0, UPT, UR14, UR9, URZ ;  /* 0x000000090e057290 */ /* 0x000fc8000ff1e0ff */
[----:B------:R-:W-:Y:S01]  /*19d0*/  UIADD3.X UR6, UPT, UPT, UR15, UR10, URZ, UP0, !UPT ;  /* 0x0000000a0f067290 */ /* 0x000fe200087fe4ff */
[----:B--2---:R-:W-:-:S04]  /*19e0*/  FSETP.GEU.AND P0, PT, R6, |R21|, PT ;  /* 0x400000150600720b */ /* 0x004fc80003f0e000 */
[----:B------:R-:W-:Y:S02]  /*19f0*/  FSEL R6, |R21|, R6, !P0 ;  /* 0x0000000615067208 */ /* 0x000fe40004000200 */
        /* <DEDUP_REMOVED lines=8> */
[----:B------:R-:W-:-:S04]  /*1a80*/  FSETP.GEU.AND P0, PT, |R12|, |R17|, PT ;  /* 0x400000110c00720b */ /* 0x000fc80003f0e200 */
[----:B------:R-:W-:Y:S02]  /*1a90*/  FSEL R17, |R17|, |R12|, !P0 ;  /* 0x4000000c11117208 */ /* 0x000fe40004000200 */
[----:B------:R-:W-:Y:S02]  /*1aa0*/  FSETP.GEU.AND P1, PT, |R13|, |R14|, PT ;  /* 0x4000000e0d00720b */ /* 0x000fe40003f2e200 */
[----:B------:R-:W-:Y:S02]  /*1ab0*/  FSETP.GEU.AND P0, PT, R6, R23, PT ;  /* 0x000000170600720b */ /* 0x000fe40003f0e000 */
[----:B------:R-:W-:Y:S02]  /*1ac0*/  FSEL R13, |R14|, |R13|, !P1 ;  /* 0x4000000d0e0d7208 */ /* 0x000fe40004800200 */
[----:B------:R-:W-:Y:S02]  /*1ad0*/  FSETP.GEU.AND P2, PT, |R10|, |R15|, PT ;  /* 0x4000000f0a00720b */ /* 0x000fe40003f4e200 */
[----:B------:R-:W-:-:S02]  /*1ae0*/  FSETP.GEU.AND P1, PT, R22, R27, PT ;  /* 0x0000001b1600720b */ /* 0x000fc40003f2e000 */
[----:B------:R-:W-:Y:S02]  /*1af0*/  FSEL R10, |R15|, |R10|, !P2 ;  /* 0x4000000a0f0a7208 */ /* 0x000fe40005000200 */
[----:B------:R-:W-:Y:S02]  /*1b00*/  FSEL R6, R23, R6, !P0 ;  /* 0x0000000617067208 */ /* 0x000fe40004000000 */
[----:B------:R-:W-:Y:S02]  /*1b10*/  FSETP.GEU.AND P0, PT, R16, R17, PT ;  /* 0x000000111000720b */ /* 0x000fe40003f0e000 */
[----:B------:R-:W-:Y:S02]  /*1b20*/  FSETP.GEU.AND P2, PT, R13, R10, PT ;  /* 0x0000000a0d00720b */ /* 0x000fe40003f4e000 */
[----:B------:R-:W-:Y:S02]  /*1b30*/  FSEL R27, R27, R22, !P1 ;  /* 0x000000161b1b7208 */ /* 0x000fe40004800000 */
[----:B------:R-:W-:-:S02]  /*1b40*/  FSEL R16, R17, R16, !P0 ;  /* 0x0000001011107208 */ /* 0x000fc40004000000 */
[----:B------:R-:W-:Y:S02]  /*1b50*/  FSEL R13, R10, R13, !P2 ;  /* 0x0000000d0a0d7208 */ /* 0x000fe40005000000 */
[----:B------:R-:W-:Y:S02]  /*1b60*/  FSETP.GEU.AND P0, PT, R6, R27, PT ;  /* 0x0000001b0600720b */ /* 0x000fe40003f0e000 */
[----:B0-----:R-:W-:Y:S02]  /*1b70*/  IADD3 R4, P2, PT, R2, -UR7, RZ ;  /* 0x8000000702047c10 */ /* 0x001fe4000ff5e0ff */
[----:B------:R-:W-:Y:S02]  /*1b80*/  FSEL R6, R27, R6, !P0 ;  /* 0x000000061b067208 */ /* 0x000fe40004000000 */
[----:B------:R-:W-:Y:S02]  /*1b90*/  FSETP.GEU.AND P1, PT, R16, R13, PT ;  /* 0x0000000d1000720b */ /* 0x000fe40003f2e000 */
[----:B------:R-:W-:-:S02]  /*1ba0*/  ISETP.GE.U32.AND P0, PT, R4, UR14, PT ;  /* 0x0000000e04007c0c */ /* 0x000fc4000bf06070 */
[----:B------:R-:W-:Y:S02]  /*1bb0*/  IADD3.X R4, PT, PT, R3, ~UR8, RZ, P2, !PT ;  /* 0x8000000803047c10 */ /* 0x000fe400097fe4ff */
[----:B------:R-:W-:Y:S02]  /*1bc0*/  FSEL R13, R13, R16, !P1 ;  /* 0x000000100d0d7208 */ /* 0x000fe40004800000 */
[----:B------:R-:W-:Y:S02]  /*1bd0*/  ISETP.GE.U32.AND.EX P0, PT, R4, UR15, PT, P0 ;  /* 0x0000000f04007c0c */ /* 0x000fe4000bf06100 */
[----:B------:R-:W-:-:S04]  /*1be0*/  FSETP.GEU.AND P1, PT, R6, R13, PT ;  /* 0x0000000d0600720b */ /* 0x000fc80003f2e000 */
[----:B------:R-:W-:-:S04]  /*1bf0*/  FSEL R6, R13, R6, !P1 ;  /* 0x000000060d067208 */ /* 0x000fc80004800000 */
[----:B------:R-:W-:-:S04]  /*1c00*/  FSETP.GEU.AND P1, PT, R6, |R11|, PT ;  /* 0x4000000b0600720b */ /* 0x000fc80003f2e000 */
[----:B------:R-:W-:Y:S01]  /*1c10*/  FSEL R6, |R11|, R6, !P1 ;  /* 0x000000060b067208 */ /* 0x000fe20004800200 */
[----:B------:R-:W-:Y:S08]  /*1c20*/  @!P0 BRA `(.L_x_1654) ;  /* 0x0000000800b88947 */ /* 0x000ff00003800000 */
[----:B------:R-:W-:Y:S02]  /*1c30*/  UIADD3 UR7, UP0, UPT, UR14, UR7, URZ ;  /* 0x000000070e077290 */ /* 0x000fe4000ff1e0ff */
[----:B------:R-:W-:Y:S01]  /*1c40*/  IMAD.U32 R5, RZ, RZ, UR14 ;  /* 0x0000000eff057e24 */ /* 0x000fe2000f8e00ff */
[----:B------:R-:W-:Y:S01]  /*1c50*/  UIADD3 UR4, UPT, UPT, UR4, 0x1, URZ ;  /* 0x0000000104047890 */ /* 0x000fe2000fffe0ff */
[----:B------:R-:W-:Y:S01]  /*1c60*/  VIADD R0, R0, -UR14 ;  /* 0x8000000e00007c36 */ /* 0x000fe20008000000 */
[----:B------:R-:W-:Y:S01]  /*1c70*/  UIADD3.X UR8, UPT, UPT, UR15, UR8, URZ, UP0, !UPT ;  /* 0x000000080f087290 */ /* 0x000fe200087fe4ff */
[----:B------:R-:W-:Y:S01]  /*1c80*/  IMAD.WIDE R8, R5, 0x4, R8 ;  /* 0x0000000405087825 */ /* 0x000fe200078e0208 */
[----:B------:R-:W-:Y:S01]  /*1c90*/  ISETP.LT.U32.AND P0, PT, R18, UR7, PT ;  /* 0x0000000712007c0c */ /* 0x000fe2000bf01070 */
[----:B------:R-:W-:Y:S01]  /*1ca0*/  UMOV UR9, UR5 ;  /* 0x0000000500097c82 */ /* 0x000fe20008000000 */
[----:B------:R-:W-:Y:S02]  /*1cb0*/  UMOV UR10, UR6 ;  /* 0x00000006000a7c82 */ /* 0x000fe40008000000 */
[----:B------:R-:W-:-:S05]  /*1cc0*/  IMAD.U32 R4, RZ, RZ, UR8 ;  /* 0x00000008ff047e24 */ /* 0x000fca000f8e00ff */
[----:B------:R-:W-:-:S13]  /*1cd0*/  ISETP.GT.U32.AND.EX P0, PT, R4, R7, PT, P0 ;  /* 0x000000070400720c */ /* 0x000fda0003f04100 */
[----:B------:R-:W-:Y:S05]  /*1ce0*/  @!P0 BRA `(.L_x_1656) ;  /* 0xfffffff800d88947 */ /* 0x000fea000383ffff */
[----:B------:R-:W-:-:S05]  /*1cf0*/  UMOV UR6, UR14 ;  /* 0x0000000e00067c82 */ /* 0x000fca0008000000 */
.L_x_1655:
[----:B------:R-:W0:Y:S01]  /*1d00*/  S2R R5, SR_TID.X ;  /* 0x0000000000057919 */ /* 0x000e220000002100 */
[C---:B------:R-:W-:Y:S01]  /*1d10*/  VIADD R4, R2.reuse, -UR7 ;  /* 0x8000000702047c36 */ /* 0x040fe20008000000 */
[----:B------:R-:W-:Y:S01]  /*1d20*/  ISETP.LE.U32.AND P1, PT, R2, UR7, PT ;  /* 0x0000000702007c0c */ /* 0x000fe2000bf23070 */
[----:B------:R-:W-:Y:S01]  /*1d30*/  IMAD.U32 R10, RZ, RZ, UR8 ;  /* 0x00000008ff0a7e24 */ /* 0x000fe2000f8e00ff */
[----:B------:R-:W-:Y:S02]  /*1d40*/  BSSY.RECONVERGENT B1, `(.L_x_1654) ;  /* 0x000009c000017945 */ /* 0x000fe40003800200 */
[----:B0-----:R-:W-:-:S04]  /*1d50*/  ISETP.GE.AND P0, PT, R5, R4, PT ;  /* 0x000000040500720c */ /* 0x001fc80003f06270 */
[----:B------:R-:W-:-:S13]  /*1d60*/  ISETP.GE.U32.OR.EX P0, PT, R10, R3, P0, P1 ;  /* 0x000000030a00720c */ /* 0x000fda0000706510 */
[----:B------:R-:W-:Y:S05]  /*1d70*/  @P0 BRA `(.L_x_1657) ;  /* 0x0000000800600947 */ /* 0x000fea0003800000 */
[----:B------:R-:W-:Y:S01]  /*1d80*/  USHF.L.U32 UR5, UR18, 0xc, URZ ;  /* 0x0000000c12057899 */ /* 0x000fe200080006ff */
[----:B------:R-:W-:Y:S01]  /*1d90*/  LOP3.LUT R3, RZ, R5, RZ, 0x33, !PT ;  /* 0x00000005ff037212 */ /* 0x000fe200078e33ff */
[----:B------:R-:W-:Y:S01]  /*1da0*/  UIMAD UR14, UR4, UR11, URZ ;  /* 0x0000000b040e72a4 */ /* 0x000fe2000f8e02ff */
[----:B------:R-:W-:Y:S01]  /*1db0*/  BSSY.RECONVERGENT B2, `(.L_x_1658) ;  /* 0x0000047000027945 */ /* 0x000fe20003800200 */
[----:B------:R-:W-:Y:S01]  /*1dc0*/  UIADD3 UR5, UPT, UPT, UR5, UR6, URZ ;  /* 0x0000000605057290 */ /* 0x000fe2000fffe0ff */
[----:B------:R-:W-:-:S03]  /*1dd0*/  IMAD.MOV.U32 R4, RZ, RZ, R5 ;  /* 0x000000ffff047224 */ /* 0x000fc600078e0005 */
[----:B------:R-:W-:Y:S02]  /*1de0*/  IMAD.U32 R7, RZ, RZ, UR14 ;  /* 0x0000000eff077e24 */ /* 0x000fe4000f8e00ff */
[----:B------:R-:W-:-:S05]  /*1df0*/  IADD3 R2, PT, PT, R2, -UR5, R3 ;  /* 0x8000000502027c10 */ /* 0x000fca000fffe003 */
        /* <DEDUP_REMOVED lines=8> */
[----:B------:R-:W-:-:S05]  /*1e80*/  LOP3.LUT R2, R2, 0x1fffff0, RZ, 0xc0, !PT ;  /* 0x01fffff002027812 */ /* 0x000fca00078ec0ff */
[----:B------:R-:W-:-:S07]  /*1e90*/  IMAD.MOV R7, RZ, RZ, -R2 ;  /* 0x000000ffff077224 */ /* 0x000fce00078e0a02 */
.L_x_1660:
[----:B------:R-:W-:Y:S02]  /*1ea0*/  IMAD.MOV.U32 R2, RZ, RZ, R8 ;  /* 0x000000ffff027224 */ /* 0x000fe400078e0008 */
[----:B------:R-:W-:-:S05]  /*1eb0*/  IMAD.MOV.U32 R3, RZ, RZ, R9 ;  /* 0x000000ffff037224 */ /* 0x000fca00078e0009 */
        /* <DEDUP_REMOVED lines=18> */
[----:B------:R-:W-:Y:S02]  /*1fe0*/  ISETP.NE.AND P2, PT, R7, RZ, PT ;  /* 0x000000ff0700720c */ /* 0x000fe40003f45270 */
        /* <DEDUP_REMOVED lines=29> */
[----:B------:R-:W-:Y:S02]  /*21c0*/  FSEL R6, |R8|, R9, !P1 ;  /* 0x0000000908067208 */ /* 0x000fe40004800200 */
[----:B------:R-:W-:Y:S02]  /*21d0*/  IADD3 R8, P3, PT, R2, 0x4000, RZ ;  /* 0x0000400002087810 */ /* 0x000fe40007f7e0ff */
[----:B------:R-:W-:-:S03]  /*21e0*/  FSETP.GEU.AND P1, PT, R6, |R5|, PT ;  /* 0x400000050600720b */ /* 0x000fc60003f2e000 */
[----:B------:R-:W-:Y:S01]  /*21f0*/  IMAD.X R9, RZ, RZ, R3, P3 ;  /* 0x000000ffff097224 */ /* 0x000fe200018e0603 */
[----:B------:R-:W-:Y:S01]  /*2200*/  FSEL R6, |R5|, R6, !P1 ;  /* 0x0000000605067208 */ /* 0x000fe20004800200 */
[----:B------:R-:W-:Y:S08]  /*2210*/  @P2 BRA `(.L_x_1660) ;  /* 0xfffffffc00202947 */ /* 0x000ff0000383ffff */
.L_x_1659:
[----:B------:R-:W-:Y:S05]  /*2220*/  BSYNC.RECONVERGENT B2 ;  /* 0x0000000000027941 */ /* 0x000fea0003800200 */
.L_x_1658:
[----:B------:R-:W-:Y:S05]  /*2230*/  @!P0 BRA `(.L_x_1657) ;  /* 0x0000000400308947 */ /* 0x000fea0003800000 */
[----:B------:R-:W-:Y:S01]  /*2240*/  ISETP.GE.U32.AND P1, PT, R20, 0x8, PT ;  /* 0x000000081400780c */ /* 0x000fe20003f26070 */
[----:B------:R-:W-:Y:S01]  /*2250*/  BSSY.RECONVERGENT B2, `(.L_x_1661) ;  /* 0x0000021000027945 */ /* 0x000fe20003800200 */
[----:B------:R-:W-:-:S04]  /*2260*/  LOP3.LUT R7, R18, 0x7, RZ, 0xc0, !PT ;  /* 0x0000000712077812 */ /* 0x000fc800078ec0ff */
[----:B------:R-:W-:-:S07]  /*2270*/  ISETP.NE.AND P0, PT, R7, RZ, PT ;  /* 0x000000ff0700720c */ /* 0x000fce0003f05270 */
[----:B------:R-:W-:Y:S06]  /*2280*/  @!P1 BRA `(.L_x_1662) ;  /* 0x0000000000749947 */ /* 0x000fec0003800000 */
[----:B------:R-:W-:-:S05]  /*2290*/  IADD3 R3, P1, PT, R4, UR7, RZ ;  /* 0x0000000704037c10 */ /* 0x000fca000ff3e0ff */
[----:B------:R-:W-:Y:S01]  /*22a0*/  IMAD.X R8, RZ, RZ, UR8, P1 ;  /* 0x00000008ff087e24 */ /* 0x000fe200088e06ff */
        /* <DEDUP_REMOVED lines=27> */
.L_x_1662:
[----:B------:R-:W-:Y:S05]  /*2460*/  BSYNC.RECONVERGENT B2 ;  /* 0x0000000000027941 */ /* 0x000fea0003800200 */
.L_x_1661:
[----:B------:R-:W-:Y:S05]  /*2470*/  @!P0 BRA `(.L_x_1657) ;  /* 0x0000000000a08947 */ /* 0x000fea0003800000 */
[----:B------:R-:W-:Y:S01]  /*2480*/  ISETP.GE.U32.AND P1, PT, R7, 0x4, PT ;  /* 0x000000040700780c */ /* 0x000fe20003f26070 */
[----:B------:R-:W-:Y:S01]  /*2490*/  BSSY.RECONVERGENT B2, `(.L_x_1663) ;  /* 0x0000014000027945 */ /* 0x000fe20003800200 */
[----:B------:R-:W-:-:S11]  /*24a0*/  LOP3.LUT P0, RZ, R18, 0x3, RZ, 0xc0, !PT ;  /* 0x0000000312ff7812 */ /* 0x000fd6000780c0ff */
[----:B------:R-:W-:Y:S05]  /*24b0*/  @!P1 BRA `(.L_x_1664) ;  /* 0x0000000000449947 */ /* 0x000fea0003800000 */
[----:B------:R-:W-:-:S05]  /*24c0*/  IADD3 R3, P1, PT, R4, UR7, RZ ;  /* 0x0000000704037c10 */ /* 0x000fca000ff3e0ff */
[----:B------:R-:W-:Y:S01]  /*24d0*/  IMAD.X R8, RZ, RZ, UR8, P1 ;  /* 0x00000008ff087e24 */ /* 0x000fe200088e06ff */
[----:B------:R-:W-:-:S04]  /*24e0*/  LEA R2, P1, R3, UR12, 0x2 ;  /* 0x0000000c03027c11 */ /* 0x000fc8000f8210ff */
        /* <DEDUP_REMOVED lines=14> */
.L_x_1664:
[----:B------:R-:W-:Y:S05]  /*25d0*/  BSYNC.RECONVERGENT B2 ;  /* 0x0000000000027941 */ /* 0x000fea0003800200 */
.L_x_1663:
[----:B------:R-:W-:Y:S05]  /*25e0*/  @!P0 BRA `(.L_x_1657) ;  /* 0x0000000000448947 */ /* 0x000fea0003800000 */
[----:B------:R-:W-:Y:S02]  /*25f0*/  LOP3.LUT R0, R0, 0xffff, RZ, 0xc0, !PT ;  /* 0x0000ffff00007812 */ /* 0x000fe400078ec0ff */
[----:B------:R-:W-:Y:S02]  /*2600*/  IADD3 R4, P0, PT, R4, UR9, RZ ;  /* 0x0000000904047c10 */ /* 0x000fe4000ff1e0ff */
[----:B------:R-:W-:Y:S02]  /*2610*/  LEA.HI R0, R0, 0x1, RZ, 0x18 ;  /* 0x0000000100007811 */ /* 0x000fe400078fc0ff */
[----:B------:R-:W-:Y:S01]  /*2620*/  LEA R2, P1, R4, UR12, 0x2 ;  /* 0x0000000c04027c11 */ /* 0x000fe2000f8210ff */
[----:B------:R-:W-:Y:S01]  /*2630*/  IMAD.X R5, RZ, RZ, UR10, P0 ;  /* 0x0000000aff057e24 */ /* 0x000fe200080e06ff */
[----:B------:R-:W-:-:S04]  /*2640*/  LOP3.LUT R0, R0, 0x3, RZ, 0xc0, !PT ;  /* 0x0000000300007812 */ /* 0x000fc800078ec0ff */
[----:B------:R-:W-:Y:S01]  /*2650*/  LEA.HI.X R5, R4, UR13, R5, 0x2, P1 ;  /* 0x0000000d04057c11 */ /* 0x000fe200088f1405 */
[----:B------:R-:W-:-:S07]  /*2660*/  IMAD.MOV R0, RZ, RZ, -R0 ;  /* 0x000000ffff007224 */ /* 0x000fce00078e0a00 */
.L_x_1665:
[----:B------:R-:W-:-:S06]  /*2670*/  IMAD.MOV.U32 R3, RZ, RZ, R5 ;  /* 0x000000ffff037224 */ /* 0x000fcc00078e0005 */
[----:B------:R0:W2:Y:S01]  /*2680*/  LDG.E R3, desc[UR16][R2.64] ;  /* 0x0000001002037981 */ /* 0x0000a2000c1e1900 */
[----:B------:R-:W-:-:S05]  /*2690*/  VIADD R0, R0, 0x1 ;  /* 0x0000000100007836 */ /* 0x000fca0000000000 */
[----:B------:R-:W-:Y:S02]  /*26a0*/  ISETP.NE.AND P1, PT, R0, RZ, PT ;  /* 0x000000ff0000720c */ /* 0x000fe40003f25270 */
[----:B0-----:R-:W-:-:S05]  /*26b0*/  IADD3 R2, P2, PT, R2, 0x400, RZ ;  /* 0x0000040002027810 */ /* 0x001fca0007f5e0ff */
[----:B------:R-:W-:Y:S01]  /*26c0*/  IMAD.X R5, RZ, RZ, R5, P2 ;  /* 0x000000ffff057224 */ /* 0x000fe200010e0605 */
[----:B--2---:R-:W-:-:S04]  /*26d0*/  FSETP.GEU.AND P0, PT, R6, |R3|, PT ;  /* 0x400000030600720b */ /* 0x004fc80003f0e000 */
[----:B------:R-:W-:Y:S01]  /*26e0*/  FSEL R6, |R3|, R6, !P0 ;  /* 0x0000000603067208 */ /* 0x000fe20004000200 */
[----:B------:R-:W-:Y:S08]  /*26f0*/  @P1 BRA `(.L_x_1665) ;  /* 0xfffffffc00dc1947 */ /* 0x000ff0000383ffff */
.L_x_1657:
[----:B------:R-:W-:Y:S05]  /*2700*/  BSYNC.RECONVERGENT B1 ;  /* 0x0000000000017941 */ /* 0x000fea0003800200 */
.L_x_1654:
[----:B------:R-:W0:Y:S01]  /*2710*/  S2R R7, SR_LANEID ;  /* 0x0000000000077919 */ /* 0x000e220000000000 */
[----:B------:R-:W-:Y:S01]  /*2720*/  IMAD.MOV.U32 R9, RZ, RZ, R6 ;  /* 0x000000ffff097224 */ /* 0x000fe200078e0006 */
[----:B------:R-:W1:Y:S04]  /*2730*/  S2R R5, SR_TID.X ;  /* 0x0000000000057919 */ /* 0x000e680000002100 */
[----:B------:R-:W2:Y:S01]  /*2740*/  SHFL.DOWN PT, R0, R9, 0x1, 0x1f ;  /* 0x08201f0009007f89 */ /* 0x000ea200000e0000 */
[----:B0-----:R-:W-:Y:S02]  /*2750*/  ISETP.GT.AND P1, PT, R7, 0x1e, PT ;  /* 0x0000001e0700780c */ /* 0x001fe40003f24270 */
[----:B--2---:R-:W-:Y:S02]  /*2760*/  FSETP.GEU.AND P0, PT, R9, R0, PT ;  /* 0x000000000900720b */ /* 0x004fe40003f0e000 */
[----:B------:R-:W-:-:S09]  /*2770*/  ISETP.NE.AND P2, PT, R7, RZ, PT ;  /* 0x000000ff0700720c */ /* 0x000fd20003f45270 */
[----:B------:R-:W-:Y:S02]  /*2780*/  @!P1 FSEL R9, R0, R9, !P0 ;  /* 0x0000000900099208 */ /* 0x000fe40004000000 */
[----:B------:R-:W-:Y:S02]  /*2790*/  ISETP.GT.AND P1, PT, R7, 0x1d, PT ;  /* 0x0000001d0700780c */ /* 0x000fe40003f24270 */
[----:B------:R-:W0:Y:S01]  /*27a0*/  @!P2 S2R R4, SR_CgaCtaId ;  /* 0x000000000004a919 */ /* 0x000e220000008800 */
[----:B------:R-:W-:Y:S02]  /*27b0*/  @!P2 MOV R3, 0x400 ;  /* 0x000004000003a802 */ /* 0x000fe40000000f00 */
[----:B-1----:R-:W-:Y:S01]  /*27c0*/  @!P2 SHF.R.U32.HI R2, RZ, 0x3, R5 ;  /* 0x00000003ff02a819 */ /* 0x002fe20000011605 */
        /* <DEDUP_REMOVED lines=43> */
.L_x_1653:
[----:B------:R-:W-:Y:S05]  /*2a80*/  BSYNC.RECONVERGENT B0 ;  /* 0x0000000000007941 */ /* 0x000fea0003800200 */
.L_x_1638:
[----:B------:R-:W-:Y:S05]  /*2a90*/  @P0 EXIT ;  /* 0x000000000000094d */ /* 0x000fea0003800000 */
[----:B------:R-:W0:Y:S02]  /*2aa0*/  LDCU.64 UR4, c[0x0][0x388] ;  /* 0x00007100ff0477ac */ /* 0x000e240008000a00 */
[----:B0-----:R-:W-:-:S06]  /*2ab0*/  UIMAD.WIDE.U32 UR4, UR18, 0x4, UR4 ;  /* 0x00000004120478a5 */ /* 0x001fcc000f8e0004 */
[----:B------:R-:W-:Y:S02]  /*2ac0*/  IMAD.U32 R2, RZ, RZ, UR4 ;  /* 0x00000004ff027e24 */ /* 0x000fe4000f8e00ff */
[----:B------:R-:W-:-:S05]  /*2ad0*/  IMAD.U32 R3, RZ, RZ, UR5 ;  /* 0x00000005ff037e24 */ /* 0x000fca000f8e00ff */
[----:B------:R-:W-:Y:S01]  /*2ae0*/  STG.E desc[UR16][R2.64], R9 ;  /* 0x0000000902007986 */ /* 0x000fe2000c101910 */
[----:B------:R-:W-:Y:S05]  /*2af0*/  EXIT ;  /* 0x000000000000794d */ /* 0x000fea0003800000 */
.L_x_1666:
        /* <DEDUP_REMOVED lines=16> */
.L_x_3748:


//--------------------- .text._ZN3cub18CUB_300001_SM_10006detail6reduce28DeviceReduceSingleTileKernelINS2_10policy_hubIfyN4cuda3__47maximumIfEEE10Policy1000EN6thrust24THRUST_300001_SM_1000_NS6detail15normal_iteratorINSC_10device_ptrIfEEEEPfyS8_ffZ14demoVectorNormvE9abs_value_0EEvT0_T1_T2_T3_T4_T6_ --------------------------
	.section	.text._ZN3cub18CUB_300001_SM_10006detail6reduce28DeviceReduceSingleTileKernelINS2_10policy_hubIfyN4cuda3__47maximumIfEEE10Policy1000EN6thrust24THRUST_300001_SM_1000_NS6detail15normal_iteratorINSC_10device_ptrIfEEEEPfyS8_ffZ14demoVectorNormvE9abs_value_0EEvT0_T1_T2_T3_T4_T6_,"ax",@progbits
	.align	128
        .global         _ZN3cub18CUB_300001_SM_10006detail6reduce28DeviceReduceSingleTileKernelINS2_10policy_hubIfyN4cuda3__47maximumIfEEE10Policy1000EN6thrust24THRUST_300001_SM_1000_NS6detail15normal_iteratorINSC_10device_ptrIfEEEEPfyS8_ffZ14demoVectorNormvE9abs_value_0EEvT0_T1_T2_T3_T4_T6_
        .type           _ZN3cub18CUB_300001_SM_10006detail6reduce28DeviceReduceSingleTileKernelINS2_10policy_hubIfyN4cuda3__47maximumIfEEE10Policy1000EN6thrust24THRUST_300001_SM_1000_NS6detail15normal_iteratorINSC_10device_ptrIfEEEEPfyS8_ffZ14demoVectorNormvE9abs_value_0EEvT0_T1_T2_T3_T4_T6_,@function
        .size           _ZN3cub18CUB_300001_SM_10006detail6reduce28DeviceReduceSingleTileKernelINS2_10policy_hubIfyN4cuda3__47maximumIfEEE10Policy1000EN6thrust24THRUST_300001_SM_1000_NS6detail15normal_iteratorINSC_10device_ptrIfEEEEPfyS8_ffZ14demoVectorNormvE9abs_value_0EEvT0_T1_T2_T3_T4_T6_,(.L_x_3749 - _ZN3cub18CUB_300001_SM_10006detail6reduce28DeviceReduceSingleTileKernelINS2_10policy_hubIfyN4cuda3__47maximumIfEEE10Policy1000EN6thrust24THRUST_300001_SM_1000_NS6detail15normal_iteratorINSC_10device_ptrIfEEEEPfyS8_ffZ14demoVectorNormvE9abs_value_0EEvT0_T1_T2_T3_T4_T6_)
        .other          _ZN3cub18CUB_300001_SM_10006detail6reduce28DeviceReduceSingleTileKernelINS2_10policy_hubIfyN4cuda3__47maximumIfEEE10Policy1000EN6thrust24THRUST_300001_SM_1000_NS6detail15normal_iteratorINSC_10device_ptrIfEEEEPfyS8_ffZ14demoVectorNormvE9abs_value_0EEvT0_T1_T2_T3_T4_T6_,@"STO_CUDA_ENTRY STV_DEFAULT"
_ZN3cub18CUB_300001_SM_10006detail6reduce28DeviceReduceSingleTileKernelINS2_10policy_hubIfyN4cuda3__47maximumIfEEE10Policy1000EN6thrust24THRUST_300001_SM_1000_NS6detail15normal_iteratorINSC_10device_ptrIfEEEEPfyS8_ffZ14demoVectorNormvE9abs_value_0EEvT0_T1_T2_T3_T4_T6_:
.text._ZN3cub18CUB_300001_SM_10006detail6reduce28DeviceReduceSingleTileKernelINS2_10policy_hubIfyN4cuda3__47maximumIfEEE10Policy1000EN6thrust24THRUST_300001_SM_1000_NS6detail15normal_iteratorINSC_10device_ptrIfEEEEPfyS8_ffZ14demoVectorNormvE9abs_value_0EEvT0_T1_T2_T3_T4_T6_:
[----:B------:R-:W-:Y:S01]  /*0000*/  LDC R1, c[0x0][0x37c] ;  /* 0x0000df00ff017b82 */ /* 0x000fe20000000800 */
[----:B------:R-:W0:Y:S01]  /*0010*/  LDCU.64 UR4, c[0x0][0x390] ;  /* 0x00007200ff0477ac */ /* 0x000e220008000a00 */
[----:B------:R-:W1:Y:S01]  /*0020*/  LDCU.64 UR6, c[0x0][0x358] ;  /* 0x00006b00ff0677ac */ /* 0x000e620008000a00 */
[----:B0-----:R-:W-:Y:S02]  /*0030*/  IMAD.U32 R4, RZ, RZ, UR4 ;  /* 0x00000004ff047e24 */ /* 0x001fe4000f8e00ff */
        /* <DEDUP_REMOVED lines=11> */
.L_x_1667:
[----:B------:R-:W-:Y:S01]  /*00f0*/  ISETP.GT.U32.AND P0, PT, R4, 0xfff, PT ;  /* 0x00000fff0400780c */ /* 0x000fe20003f04070 */
[----:B------:R-:W-:Y:S03]  /*0100*/  BSSY.RECONVERGENT B0, `(.L_x_1668) ;  /* 0x0000271000007945 */ /* 0x000fe60003800200 */
[----:B------:R-:W-:-:S13]  /*0110*/  ISETP.GT.U32.AND.EX P0, PT, R0, RZ, PT, P0 ;  /* 0x000000ff0000720c */ /* 0x000fda0003f04100 */
[----:B------:R-:W-:Y:S05]  /*0120*/  @P0 BRA `(.L_x_1669) ;  /* 0x0000001000840947 */ /* 0x000fea0003800000 */
[----:B------:R-:W0:Y:S01]  /*0130*/  S2R R5, SR_TID.X ;  /* 0x0000000000057919 */ /* 0x000e220000002100 */
[----:B------:R-:W-:Y:S01]  /*0140*/  BSSY.RECONVERGENT B1, `(.L_x_1670) ;  /* 0x000000a000017945 */ /* 0x000fe20003800200 */
[----:B------:R-:W-:Y:S01]  /*0150*/  IMAD.MOV.U32 R6, RZ, RZ, RZ ;  /* 0x000000ffff067224 */ /* 0x000fe200078e00ff */
[----:B0-----:R-:W-:Y:S01]  /*0160*/  ISETP.GE.U32.AND P0, PT, R5, R4, PT ;  /* 0x000000040500720c */ /* 0x001fe20003f06070 */
[----:B------:R-:W-:-:S12]  /*0170*/  IMAD.MOV.U32 R7, RZ, RZ, R5 ;  /* 0x000000ffff077224 */ /* 0x000fd800078e0005 */
[----:B------:R-:W-:Y:S05]  /*0180*/  @P0 BRA `(.L_x_1671) ;  /* 0x0000000000140947 */ /* 0x000fea0003800000 */
[----:B------:R-:W0:Y:S02]  /*0190*/  LDC.64 R2, c[0x0][0x380] ;  /* 0x0000e000ff027b82 */ /* 0x000e240000000a00 */
[----:B0-----:R-:W-:-:S06]  /*01a0*/  IMAD.WIDE.U32 R2, R5, 0x4, R2 ;  /* 0x0000000405027825 */ /* 0x001fcc00078e0002 */
[----:B------:R-:W2:Y:S01]  /*01b0*/  LDG.E R2, desc[UR6][R2.64] ;  /* 0x0000000602027981 */ /* 0x000ea2000c1e1900 */
[----:B------:R-:W-:Y:S02]  /*01c0*/  VIADD R7, R5, 0x100 ;  /* 0x0000010005077836 */ /* 0x000fe40000000000 */
[----:B--2---:R-:W-:-:S07]  /*01d0*/  FADD R6, |R2|, -RZ ;  /* 0x800000ff02067221 */ /* 0x004fce0000000200 */
.L_x_1671:
[----:B------:R-:W-:Y:S05]  /*01e0*/  BSYNC.RECONVERGENT B1 ;  /* 0x0000000000017941 */ /* 0x000fea0003800200 */
.L_x_1670:
[----:B------:R-:W-:Y:S01]  /*01f0*/  ISETP.GE.U32.AND P0, PT, R7, R4, PT ;  /* 0x000000040700720c */ /* 0x000fe20003f06070 */
[----:B------:R-:W-:-:S12]  /*0200*/  BSSY.RECONVERGENT B1, `(.L_x_1672) ;  /* 0x000008a000017945 */ /* 0x000fd80003800200 */
[----:B------:R-:W-:Y:S05]  /*0210*/  @P0 BRA `(.L_x_1673) ;  /* 0x0000000800200947 */ /* 0x000fea0003800000 */
[----:B------:R-:W-:Y:S01]  /*0220*/  LOP3.LUT R3, RZ, R7, RZ, 0x33, !PT ;  /* 0x00000007ff037212 */ /* 0x000fe200078e33ff */
        /* <DEDUP_REMOVED lines=8> */
[----:B------:R-:W-:-:S05]  /*02b0*/  LOP3.LUT R9, R8, 0x1fffff0, RZ, 0xc0, !PT ;  /* 0x01fffff008097812 */ /* 0x000fca00078ec0ff */
[----:B------:R-:W-:Y:S02]  /*02c0*/  IMAD.MOV R9, RZ, RZ, -R9 ;  /* 0x000000ffff097224 */ /* 0x000fe400078e0a09 */
[----:B0-----:R-:W-:-:S03]  /*02d0*/  IMAD.WIDE.U32 R2, R7, 0x4, R2 ;  /* 0x0000000407027825 */ /* 0x001fc600078e0002 */
[----:B------:R-:W-:-:S05]  /*02e0*/  IADD3 R2, P1, PT, R2, 0x2000, RZ ;  /* 0x0000200002027810 */ /* 0x000fca0007f3e0ff */
[----:B------:R-:W-:-:S08]  /*02f0*/  IMAD.X R3, RZ, RZ, R3, P1 ;  /* 0x000000ffff037224 */ /* 0x000fd000008e0603 */
.L_x_1676:
        /* <DEDUP_REMOVED lines=54> */
.L_x_1675:
[----:B------:R-:W-:Y:S05]  /*0660*/  BSYNC.RECONVERGENT B2 ;  /* 0x0000000000027941 */ /* 0x000fea0003800200 */
.L_x_1674:
        /* <DEDUP_REMOVED lines=33> */
.L_x_1678:
[----:B------:R-:W-:Y:S05]  /*0880*/  BSYNC.RECONVERGENT B2 ;  /* 0x0000000000027941 */ /* 0x000fea0003800200 */
.L_x_1677:
        /* <DEDUP_REMOVED lines=21> */
.L_x_1680:
[----:B------:R-:W-:Y:S05]  /*09e0*/  BSYNC.RECONVERGENT B2 ;  /* 0x0000000000027941 */ /* 0x000fea0003800200 */
.L_x_1679:
[----:B------:R-:W-:Y:S05]  /*09f0*/  @!P0 BRA `(.L_x_1673) ;  /* 0x0000000000288947 */ /* 0x000fea0003800000 */
[----:B------:R-:W0:Y:S01]  /*0a00*/  LDC.64 R8, c[0x0][0x380] ;  /* 0x0000e000ff087b82 */ /* 0x000e220000000a00 */
[----:B------:R-:W-:-:S07]  /*0a10*/  IMAD.MOV R10, RZ, RZ, -R10 ;  /* 0x000000ffff0a7224 */ /* 0x000fce00078e0a0a */
.L_x_1681:
[----:B0-----:R-:W-:-:S06]  /*0a20*/  IMAD.WIDE R2, R7, 0x4, R8 ;  /* 0x0000000407027825 */ /* 0x001fcc00078e0208 */
[----:B------:R-:W2:Y:S01]  /*0a30*/  LDG.E R3, desc[UR6][R2.64] ;  /* 0x0000000602037981 */ /* 0x000ea2000c1e1900 */
[----:B------:R-:W-:Y:S02]  /*0a40*/  VIADD R10, R10, 0x1 ;  /* 0x000000010a0a7836 */ /* 0x000fe40000000000 */
[----:B------:R-:W-:-:S03]  /*0a50*/  VIADD R7, R7, 0x100 ;  /* 0x0000010007077836 */ /* 0x000fc60000000000 */
[----:B------:R-:W-:Y:S02]  /*0a60*/  ISETP.NE.AND P1, PT, R10, RZ, PT ;  /* 0x000000ff0a00720c */ /* 0x000fe40003f25270 */
[----:B--2---:R-:W-:-:S04]  /*0a70*/  FSETP.GEU.AND P0, PT, R6, |R3|, PT ;  /* 0x400000030600720b */ /* 0x004fc80003f0e000 */
[----:B------:R-:W-:-:S07]  /*0a80*/  FSEL R6, |R3|, R6, !P0 ;  /* 0x0000000603067208 */ /* 0x000fce0004000200 */
[----:B------:R-:W-:Y:S05]  /*0a90*/  @P1 BRA `(.L_x_1681) ;  /* 0xfffffffc00e01947 */ /* 0x000fea000383ffff */
.L_x_1673:
[----:B------:R-:W-:Y:S05]  /*0aa0*/  BSYNC.RECONVERGENT B1 ;  /* 0x0000000000017941 */ /* 0x000fea0003800200 */
.L_x_1672:
[----:B------:R-:W-:Y:S01]  /*0ab0*/  ISETP.GE.U32.AND P0, PT, R4, 0x100, PT ;  /* 0x000001000400780c */ /* 0x000fe20003f06070 */
[----:B------:R-:W-:-:S03]  /*0ac0*/  IMAD.MOV.U32 R9, RZ, RZ, R6 ;  /* 0x000000ffff097224 */ /* 0x000fc600078e0006 */
[----:B------:R-:W-:-:S13]  /*0ad0*/  ISETP.GE.U32.AND.EX P0, PT, R0, RZ, PT, P0 ;  /* 0x000000ff0000720c */ /* 0x000fda0003f06100 */
[----:B------:R-:W-:Y:S05]  /*0ae0*/  @!P0 BRA `(.L_x_1682) ;  /* 0x0000000000dc8947 */ /* 0x000fea0003800000 */
[----:B------:R-:W0:Y:S01]  /*0af0*/  S2R R6, SR_LANEID ;  /* 0x0000000000067919 */ /* 0x000e220000000000 */
[----:B------:R-:W1:Y:S02]  /*0b00*/  SHFL.DOWN PT, R0, R9, 0x1, 0x1f ;  /* 0x08201f0009007f89 */ /* 0x000e6400000e0000 */
[C---:B-1----:R-:W-:Y:S02]  /*0b10*/  FSETP.GEU.AND P1, PT, R9.reuse, R0, PT ;  /* 0x000000000900720b */ /* 0x042fe40003f2e000 */
[----:B0-----:R-:W-:Y:S02]  /*0b20*/  ISETP.GT.AND P0, PT, R6, 0x1e, PT ;  /* 0x0000001e0600780c */ /* 0x001fe40003f04270 */
        /* <DEDUP_REMOVED lines=20> */
[----:B------:R-:W-:-:S05]  /*0c70*/  @!P0 FSEL R0, R3, R0, !P1 ;  /* 0x0000000003008208 */ /* 0x000fca0004800000 */
[----:B------:R-:W0:Y:S02]  /*0c80*/  SHFL.DOWN PT, R3, R0, 0x10, 0x1f ;  /* 0x0a001f0000037f89 */ /* 0x000e2400000e0000 */
[----:B0-----:R-:W-:-:S04]  /*0c90*/  FSETP.GEU.AND P0, PT, R0, R3, PT ;  /* 0x000000030000720b */ /* 0x001fc80003f0e000 */
[----:B------:R-:W-:Y:S02]  /*0ca0*/  FSEL R3, R3, R0, !P0 ;  /* 0x0000000003037208 */ /* 0x000fe40004000000 */
[----:B------:R-:W-:-:S03]  /*0cb0*/  ISETP.GT.AND P0, PT, R6, 0xf, PT ;  /* 0x0000000f0600780c */ /* 0x000fc60003f04270 */
[----:B------:R0:W-:Y:S01]  /*0cc0*/  @!P2 STS [R2+0x8], R3 ;  /* 0x000008030200a388 */ /* 0x0001e20000000800 */
[----:B------:R-:W-:Y:S01]  /*0cd0*/  BAR.SYNC.DEFER_BLOCKING 0x0 ;  /* 0x0000000000007b1d */ /* 0x000fe20000010000 */
[----:B------:R-:W-:Y:S02]  /*0ce0*/  ISETP.NE.AND P2, PT, R5, RZ, PT ;  /* 0x000000ff0500720c */ /* 0x000fe40003f45270 */
[----:B------:R-:W-:-:S11]  /*0cf0*/  FSEL R8, R0, R3, P0 ;  /* 0x0000000300087208 */ /* 0x000fd60000000000 */
        /* <DEDUP_REMOVED lines=22> */
.L_x_1682:
[----:B------:R-:W-:Y:S01]  /*0e60*/  LOP3.LUT R2, R5, 0x3e0, RZ, 0xc0, !PT ;  /* 0x000003e005027812 */ /* 0x000fe200078ec0ff */
[----:B------:R-:W0:Y:S03]  /*0e70*/  S2R R8, SR_LANEID ;  /* 0x0000000000087919 */ /* 0x000e260000000000 */
[----:B------:R-:W-:Y:S01]  /*0e80*/  LOP3.LUT R7, RZ, R2, RZ, 0x33, !PT ;  /* 0x00000002ff077212 */ /* 0x000fe200078e33ff */
[----:B------:R-:W-:-:S04]  /*0e90*/  VIADD R3, R2, 0x20 ;  /* 0x0000002002037836 */ /* 0x000fc80000000000 */
[----:B------:R-:W-:Y:S01]  /*0ea0*/  IMAD.IADD R7, R7, 0x1, R4 ;  /* 0x0000000107077824 */ /* 0x000fe200078e0204 */
[----:B------:R-:W-:-:S04]  /*0eb0*/  ISETP.GT.U32.AND P0, PT, R3, R4, PT ;  /* 0x000000040300720c */ /* 0x000fc80003f04070 */
[----:B------:R-:W-:-:S05]  /*0ec0*/  SEL R7, R7, 0x1f, P0 ;  /* 0x0000001f07077807 */ /* 0x000fca0000000000 */
[----:B------:R-:W1:Y:S01]  /*0ed0*/  SHFL.DOWN PT, R2, R9, 0x1, R7 ;  /* 0x0820000009027989 */ /* 0x000e6200000e0007 */
[C---:B0-----:R-:W-:Y:S01]  /*0ee0*/  ISETP.GE.AND P0, PT, R8.reuse, R7, PT ;  /* 0x000000070800720c */ /* 0x041fe20003f06270 */
[C---:B------:R-:W-:Y:S01]  /*0ef0*/  VIADD R6, R8.reuse, 0x2 ;  /* 0x0000000208067836 */ /* 0x040fe20000000000 */
[----:B------:R-:W-:Y:S02]  /*0f00*/  ISETP.NE.AND P2, PT, R8, RZ, PT ;  /* 0x000000ff0800720c */ /* 0x000fe40003f45270 */
[----:B-1----:R-:W-:-:S09]  /*0f10*/  FSETP.GEU.AND P1, PT, R9, R2, PT ;  /* 0x000000020900720b */ /* 0x002fd20003f2e000 */
[----:B------:R-:W-:Y:S02]  /*0f20*/  @!P0 FSEL R9, R2, R9, !P1 ;  /* 0x0000000902098208 */ /* 0x000fe40004800000 */
[----:B------:R-:W0:Y:S01]  /*0f30*/  @!P2 S2R R11, SR_CgaCtaId ;  /* 0x00000000000ba919 */ /* 0x000e220000008800 */
[----:B------:R-:W-:Y:S01]  /*0f40*/  ISETP.GT.AND P0, PT, R6, R7, PT ;  /* 0x000000070600720c */ /* 0x000fe20003f04270 */
[----:B------:R-:W-:Y:S01]  /*0f50*/  VIADD R6, R8, 0x4 ;  /* 0x0000000408067836 */ /* 0x000fe20000000000 */
[----:B------:R-:W-:Y:S01]  /*0f60*/  @!P2 SHF.R.U32.HI R3, RZ, 0x3, R5 ;  /* 0x00000003ff03a819 */ /* 0x000fe20000011605 */
[----:B------:R-:W1:Y:S03]  /*0f70*/  SHFL.DOWN PT, R2, R9, 0x2, R7 ;  /* 0x0840000009027989 */ /* 0x000e6600000e0007 */
[----:B------:R-:W-:Y:S02]  /*0f80*/  @!P2 LOP3.LUT R3, R3, 0x7c, RZ, 0xc0, !PT ;  /* 0x0000007c0303a812 */ /* 0x000fe400078ec0ff */
[----:B-1----:R-:W-:-:S05]  /*0f90*/  FSETP.GEU.AND P1, PT, R9, R2, PT ;  /* 0x000000020900720b */ /* 0x002fca0003f2e000 */
[----:B------:R-:W-:Y:S02]  /*0fa0*/  @!P0 FSEL R9, R2, R9, !P1 ;  /* 0x0000000902098208 */ /* 0x000fe40004800000 */
[----:B------:R-:W-:Y:S01]  /*0fb0*/  ISETP.GT.AND P0, PT, R6, R7, PT ;  /* 0x000000070600720c */ /* 0x000fe20003f04270 */
[----:B------:R-:W-:Y:S02]  /*0fc0*/  VIADD R6, R8, 0x8 ;  /* 0x0000000808067836 */ /* 0x000fe40000000000 */
[----:B------:R-:W1:Y:S02]  /*0fd0*/  SHFL.DOWN PT, R2, R9, 0x4, R7 ;  /* 0x0880000009027989 */ /* 0x000e6400000e0007 */
[----:B-1----:R-:W-:-:S08]  /*0fe0*/  FSETP.GEU.AND P1, PT, R9, R2, PT ;  /* 0x000000020900720b */ /* 0x002fd00003f2e000 */
[----:B------:R-:W-:Y:S02]  /*0ff0*/  @!P0 FSEL R9, R2, R9, !P1 ;  /* 0x0000000902098208 */ /* 0x000fe40004800000 */
[----:B------:R-:W-:Y:S01]  /*1000*/  ISETP.GT.AND P0, PT, R6, R7, PT ;  /* 0x000000070600720c */ /* 0x000fe20003f04270 */
[----:B------:R-:W-:Y:S02]  /*1010*/  VIADD R6, R8, 0x10 ;  /* 0x0000001008067836 */ /* 0x000fe40000000000 */
[----:B------:R-:W1:Y:S02]  /*1020*/  SHFL.DOWN PT, R2, R9, 0x8, R7 ;  /* 0x0900000009027989 */ /* 0x000e6400000e0007 */
[----:B-1----:R-:W-:-:S08]  /*1030*/  FSETP.GEU.AND P1, PT, R9, R2, PT ;  /* 0x000000020900720b */ /* 0x002fd00003f2e000 */
[----:B------:R-:W-:Y:S02]  /*1040*/  @!P0 FSEL R9, R2, R9, !P1 ;  /* 0x0000000902098208 */ /* 0x000fe40004800000 */
[----:B------:R-:W-:Y:S02]  /*1050*/  ISETP.GT.AND P0, PT, R6, R7, PT ;  /* 0x000000070600720c */ /* 0x000fe40003f04270 */
[----:B------:R-:W-:Y:S01]  /*1060*/  @!P2 MOV R6, 0x400 ;  /* 0x000004000006a802 */ /* 0x000fe20000000f00 */
[----:B------:R-:W1:Y:S03]  /*1070*/  SHFL.DOWN PT, R2, R9, 0x10, R7 ;  /* 0x0a00000009027989 */ /* 0x000e6600000e0007 */
[----:B0-----:R-:W-:-:S05]  /*1080*/  @!P2 LEA R6, R11, R6, 0x18 ;  /* 0x000000060b06a211 */ /* 0x001fca00078ec0ff */
[----:B------:R-:W-:Y:S01]  /*1090*/  @!P2 IMAD.IADD R3, R3, 0x1, R6 ;  /* 0x000000010303a824 */ /* 0x000fe200078e0206 */
[----:B-1----:R-:W-:-:S04]  /*10a0*/  FSETP.GEU.AND P1, PT, R9, R2, PT ;  /* 0x000000020900720b */ /* 0x002fc80003f2e000 */
        /* <DEDUP_REMOVED lines=8> */
[C---:B------:R-:W-:Y:S02]  /*1130*/  ISETP.GT.U32.AND P1, PT, R4.reuse, 0x20, PT ;  /* 0x000000200400780c */ /* 0x040fe40003f24070 */
[----:B------:R-:W-:Y:S02]  /*1140*/  ISETP.GT.U32.AND P0, PT, R4, 0x40, PT ;  /* 0x000000400400780c */ /* 0x000fe40003f04070 */
[C---:B------:R-:W-:Y:S02]  /*1150*/  ISETP.GT.U32.AND.EX P1, PT, R0.reuse, RZ, PT, P1 ;  /* 0x000000ff0000720c */ /* 0x040fe40003f24110 */
[----:B------:R-:W-:Y:S02]  /*1160*/  ISETP.GT.U32.AND.EX P0, PT, R0, RZ, PT, P0 ;  /* 0x000000ff0000720c */ /* 0x000fe40003f04100 */
[----:B------:R-:W-:Y:S01]  /*1170*/  ISETP.GT.U32.AND P3, PT, R4, 0x60, PT ;  /* 0x000000600400780c */ /* 0x000fe20003f64070 */
[----:B0-----:R-:W-:-:S09]  /*1180*/  ULEA UR4, UR5, UR4, 0x18 ;  /* 0x0000000405047291 */ /* 0x001fd2000f8ec0ff */
[----:B------:R-:W0:Y:S04]  /*1190*/  LDS R3, [UR4+0xc] ;  /* 0x00000c04ff037984 */ /* 0x000e280008000800 */
[----:B------:R-:W1:Y:S04]  /*11a0*/  LDS.128 R12, [UR4+0x10] ;  /* 0x00001004ff0c7984 */ /* 0x000e680008000c00 */
[----:B------:R-:W2:Y:S01]  /*11b0*/  LDS.64 R6, [UR4+0x20] ;  /* 0x00002004ff067984 */ /* 0x000ea20008000a00 */
[----:B0-----:R-:W-:-:S04]  /*11c0*/  FSETP.GEU.AND P4, PT, R8, R3, PT ;  /* 0x000000030800720b */ /* 0x001fc80003f8e000 */
[----:B------:R-:W-:Y:S02]  /*11d0*/  @P1 FSEL R8, R3, R8, !P4 ;  /* 0x0000000803081208 */ /* 0x000fe40006000000 */
[----:B------:R-:W-:Y:S02]  /*11e0*/  ISETP.GT.U32.AND.EX P1, PT, R0, RZ, PT, P3 ;  /* 0x000000ff0000720c */ /* 0x000fe40003f24130 */
[----:B-1----:R-:W-:Y:S02]  /*11f0*/  FSETP.GEU.AND P4, PT, R8, R12, PT ;  /* 0x0000000c0800720b */ /* 0x002fe40003f8e000 */
[----:B------:R-:W-:Y:S02]  /*1200*/  ISETP.GT.U32.AND P3, PT, R4, 0x80, PT ;  /* 0x000000800400780c */ /* 0x000fe40003f64070 */
[----:B------:R-:W-:Y:S02]  /*1210*/  @P0 FSEL R8, R12, R8, !P4 ;  /* 0x000000080c080208 */ /* 0x000fe40006000000 */
[----:B------:R-:W-:-:S02]  /*1220*/  ISETP.GT.U32.AND.EX P0, PT, R0, RZ, PT, P3 ;  /* 0x000000ff0000720c */ /* 0x000fc40003f04130 */
[----:B------:R-:W-:Y:S02]  /*1230*/  FSETP.GEU.AND P4, PT, R8, R13, PT ;  /* 0x0000000d0800720b */ /* 0x000fe40003f8e000 */
[----:B------:R-:W-:Y:S02]  /*1240*/  ISETP.GT.U32.AND P3, PT, R4, 0xa0, PT ;  /* 0x000000a00400780c */ /* 0x000fe40003f64070 */
[----:B------:R-:W-:Y:S02]  /*1250*/  @P1 FSEL R8, R13, R8, !P4 ;  /* 0x000000080d081208 */ /* 0x000fe40006000000 */
[----:B------:R-:W-:Y:S02]  /*1260*/  ISETP.GT.U32.AND.EX P1, PT, R0, RZ, PT, P3 ;  /* 0x000000ff0000720c */ /* 0x000fe40003f24130 */
[----:B------:R-:W-:Y:S02]  /*1270*/  FSETP.GEU.AND P4, PT, R8, R14, PT ;  /* 0x0000000e0800720b */ /* 0x000fe40003f8e000 */
[----:B------:R-:W-:-:S02]  /*1280*/  ISETP.GT.U32.AND P3, PT, R4, 0xc0, PT ;  /* 0x000000c00400780c */ /* 0x000fc40003f64070 */
[----:B------:R-:W-:Y:S02]  /*1290*/  @P0 FSEL R8, R14, R8, !P4 ;  /* 0x000000080e080208 */ /* 0x000fe40006000000 */
[----:B------:R-:W-:Y:S02]  /*12a0*/  ISETP.GT.U32.AND.EX P0, PT, R0, RZ, PT, P3 ;  /* 0x000000ff0000720c */ /* 0x000fe40003f04130 */
[----:B------:R-:W-:-:S04]  /*12b0*/  FSETP.GEU.AND P3, PT, R8, R15, PT ;  /* 0x0000000f0800720b */ /* 0x000fc80003f6e000 */
[----:B------:R-:W-:Y:S02]  /*12c0*/  @P1 FSEL R8, R15, R8, !P3 ;  /* 0x000000080f081208 */ /* 0x000fe40005800000 */
[----:B------:R-:W-:Y:S02]  /*12d0*/  ISETP.GT.U32.AND P1, PT, R4, 0xe0, PT ;  /* 0x000000e00400780c */ /* 0x000fe40003f24070 */
[----:B--2---:R-:W-:Y:S02]  /*12e0*/  FSETP.GEU.AND P3, PT, R8, R6, PT ;  /* 0x000000060800720b */ /* 0x004fe40003f6e000 */
[----:B------:R-:W-:Y:S02]  /*12f0*/  ISETP.GT.U32.AND.EX P1, PT, R0, RZ, PT, P1 ;  /* 0x000000ff0000720c */ /* 0x000fe40003f24110 */
[----:B------:R-:W-:-:S04]  /*1300*/  @P0 FSEL R8, R6, R8, !P3 ;  /* 0x0000000806080208 */ /* 0x000fc80005800000 */
[----:B------:R-:W-:-:S07]  /*1310*/  FSETP.GEU.AND P0, PT, R8, R7, PT ;  /* 0x000000070800720b */ /* 0x000fce0003f0e000 */
[----:B------:R-:W-:Y:S01]  /*1320*/  @P1 FSEL R8, R7, R8, !P0 ;  /* 0x0000000807081208 */ /* 0x000fe20004000000 */
[----:B------:R-:W-:Y:S06]  /*1330*/  BRA `(.L_x_1683) ;  /* 0x0000001400347947 */ /* 0x000fec0003800000 */
.L_x_1669:
        /* <DEDUP_REMOVED lines=26> */
[----:B------:R-:W-:Y:S01]  /*14e0*/  FSEL R14, |R14|, |R11|, !P3 ;  /* 0x4000000b0e0e7208 */ /* 0x000fe20005800200 */
[----:B------:R-:W-:Y:S01]  /*14f0*/  IMAD.MOV.U32 R11, RZ, RZ, RZ ;  /* 0x000000ffff0b7224 */ /* 0x000fe200078e00ff */
        /* <DEDUP_REMOVED lines=8> */
[----:B------:R-:W-:Y:S01]  /*1580*/  FSEL R14, R14, R9, !P1 ;  /* 0x000000090e0e7208 */ /* 0x000fe20004800000 */
[----:B------:R-:W-:Y:S01]  /*1590*/  IMAD.MOV.U32 R9, RZ, RZ, 0x1000 ;  /* 0x00001000ff097424 */ /* 0x000fe200078e00ff */
[----:B------:R-:W-:Y:S02]  /*15a0*/  FSEL R17, |R20|, |R17|, !P2 ;  /* 0x4000001114117208 */ /* 0x000fe40005000200 */
[----:B------:R-:W-:Y:S02]  /*15b0*/  FSETP.GEU.AND P1, PT, R5, R14, PT ;  /* 0x0000000e0500720b */ /* 0x000fe40003f2e000 */
[----:B------:R-:W-:Y:S02]  /*15c0*/  FSETP.GEU.AND P3, PT, |R19|, |R22|, PT ;  /* 0x400000161300720b */ /* 0x000fe40003f6e200 */
[----:B------:R-:W-:-:S02]  /*15d0*/  FSETP.GEU.AND P2, PT, R13, R18, PT ;  /* 0x000000120d00720b */ /* 0x000fc40003f4e000 */
[----:B------:R-:W-:Y:S02]  /*15e0*/  FSEL R22, |R22|, |R19|, !P3 ;  /* 0x4000001316167208 */ /* 0x000fe40005800200 */
[----:B------:R-:W-:Y:S02]  /*15f0*/  FSEL R5, R14, R5, !P1 ;  /* 0x000000050e057208 */ /* 0x000fe40004800000 */
[----:B------:R-:W-:Y:S02]  /*1600*/  FSETP.GEU.AND P3, PT, R17, R22, PT ;  /* 0x000000161100720b */ /* 0x000fe40003f6e000 */
[----:B------:R-:W-:Y:S02]  /*1610*/  FSEL R13, R18, R13, !P2 ;  /* 0x0000000d120d7208 */ /* 0x000fe40005000000 */
[----:B------:R-:W-:Y:S02]  /*1620*/  FSEL R22, R22, R17, !P3 ;  /* 0x0000001116167208 */ /* 0x000fe40005800000 */
[----:B------:R-:W-:-:S02]  /*1630*/  IADD3 R12, P3, PT, R4, -0x1000, RZ ;  /* 0xfffff000040c7810 */ /* 0x000fc40007f7e0ff */
[----:B------:R-:W-:Y:S02]  /*1640*/  FSETP.GEU.AND P2, PT, R13, R22, PT ;  /* 0x000000160d00720b */ /* 0x000fe40003f4e000 */
[----:B------:R-:W-:Y:S02]  /*1650*/  ISETP.GE.U32.AND P0, PT, R12, 0x1000, PT ;  /* 0x000010000c00780c */ /* 0x000fe40003f06070 */
[----:B------:R-:W-:Y:S02]  /*1660*/  IADD3.X R14, PT, PT, R0, -0x1, RZ, P3, !PT ;  /* 0xffffffff000e7810 */ /* 0x000fe40001ffe4ff */
[----:B------:R-:W-:Y:S02]  /*1670*/  FSEL R10, R22, R13, !P2 ;  /* 0x0000000d160a7208 */ /* 0x000fe40005000000 */
[----:B------:R-:W-:Y:S02]  /*1680*/  ISETP.GE.U32.AND.EX P0, PT, R14, RZ, PT, P0 ;  /* 0x000000ff0e00720c */ /* 0x000fe40003f06100 */
[----:B------:R-:W-:-:S04]  /*1690*/  FSETP.GEU.AND P1, PT, R5, R10, PT ;  /* 0x0000000a0500720b */ /* 0x000fc80003f2e000 */
[----:B------:R-:W-:-:S07]  /*16a0*/  FSEL R10, R10, R5, !P1 ;  /* 0x000000050a0a7208 */ /* 0x000fce0004800000 */
[----:B------:R-:W-:Y:S05]  /*16b0*/  @!P0 BRA `(.L_x_1684) ;  /* 0x0000000400008947 */ /* 0x000fea0003800000 */
[----:B------:R-:W0:Y:S01]  /*16c0*/  LDC.64 R4, c[0x0][0x390] ;  /* 0x0000e400ff047b82 */ /* 0x000e220000000a00 */
[----:B------:R-:W-:Y:S02]  /*16d0*/  IMAD.MOV.U32 R9, RZ, RZ, 0x1000 ;  /* 0x00001000ff097424 */ /* 0x000fe400078e00ff */
[----:B------:R-:W-:-:S07]  /*16e0*/  IMAD.MOV.U32 R11, RZ, RZ, RZ ;  /* 0x000000ffff0b7224 */ /* 0x000fce00078e00ff */
.L_x_1686:
[----:B------:R-:W-:-:S04]  /*16f0*/  LEA R6, P0, R9, R2, 0x2 ;  /* 0x0000000209067211 */ /* 0x000fc800078010ff */
[----:B------:R-:W-:-:S05]  /*1700*/  LEA.HI.X R7, R9, R3, R11, 0x2, P0 ;  /* 0x0000000309077211 */ /* 0x000fca00000f140b */
        /* <DEDUP_REMOVED lines=33> */
[----:B0-----:R-:W-:Y:S01]  /*1920*/  IMAD.MOV.U32 R0, RZ, RZ, R5 ;  /* 0x000000ffff007224 */ /* 0x001fe200078e0005 */
[----:B------:R-:W-:Y:S02]  /*1930*/  FSEL R21, |R22|, |R21|, !P2 ;  /* 0x4000001516157208 */ /* 0x000fe40005000200 */
[----:B------:R-:W-:Y:S02]  /*1940*/  FSETP.GEU.AND P2, PT, R17, R20, PT ;  /* 0x000000141100720b */ /* 0x000fe40003f4e000 */
[----:B------:R-:W-:Y:S02]  /*1950*/  FSETP.GEU.AND P3, PT, |R23|, |R24|, PT ;  /* 0x400000181700720b */ /* 0x000fe40003f6e200 */
[----:B------:R-:W-:-:S02]  /*1960*/  FSEL R17, R20, R17, !P2 ;  /* 0x0000001114117208 */ /* 0x000fc40005000000 */
[----:B------:R-:W-:Y:S02]  /*1970*/  FSEL R24, |R24|, |R23|, !P3 ;  /* 0x4000001718187208 */ /* 0x000fe40005800200 */
[----:B------:R-:W-:Y:S02]  /*1980*/  FSETP.GEU.AND P0, PT, R10, R15, PT ;  /* 0x0000000f0a00720b */ /* 0x000fe40003f0e000 */
[----:B------:R-:W-:Y:S02]  /*1990*/  FSETP.GEU.AND P3, PT, R21, R24, PT ;  /* 0x000000181500720b */ /* 0x000fe40003f6e000 */
[----:B-1----:R-:W-:Y:S02]  /*19a0*/  IADD3 R6, P2, PT, -R9, R4, RZ ;  /* 0x0000000409067210 */ /* 0x002fe40007f5e1ff */
[----:B------:R-:W-:Y:S02]  /*19b0*/  FSEL R24, R24, R21, !P3 ;  /* 0x0000001518187208 */ /* 0x000fe40005800000 */
[----:B------:R-:W-:-:S02]  /*19c0*/  FSEL R10, R15, R10, !P0 ;  /* 0x0000000a0f0a7208 */ /* 0x000fc40004000000 */
[----:B------:R-:W-:Y:S01]  /*19d0*/  ISETP.GE.U32.AND P0, PT, R6, 0x1000, PT ;  /* 0x000010000600780c */ /* 0x000fe20003f06070 */
[----:B------:R-:W-:Y:S01]  /*19e0*/  IMAD.X R6, R0, 0x1, ~R11, P2 ;  /* 0x0000000100067824 */ /* 0x000fe200010e0e0b */
[----:B------:R-:W-:-:S04]  /*19f0*/  FSETP.GEU.AND P1, PT, R17, R24, PT ;  /* 0x000000181100720b */ /* 0x000fc80003f2e000 */
[----:B------:R-:W-:Y:S02]  /*1a00*/  FSEL R17, R24, R17, !P1 ;  /* 0x0000001118117208 */ /* 0x000fe40004800000 */
[----:B------:R-:W-:Y:S02]  /*1a10*/  ISETP.GE.U32.AND.EX P0, PT, R6, RZ, PT, P0 ;  /* 0x000000ff0600720c */ /* 0x000fe40003f06100 */
[----:B------:R-:W-:-:S04]  /*1a20*/  FSETP.GEU.AND P1, PT, R10, R17, PT ;  /* 0x000000110a00720b */ /* 0x000fc80003f2e000 */
[----:B------:R-:W-:-:S04]  /*1a30*/  FSEL R10, R17, R10, !P1 ;  /* 0x0000000a110a7208 */ /* 0x000fc80004800000 */
[----:B------:R-:W-:-:S04]  /*1a40*/  FSETP.GEU.AND P1, PT, R10, |R25|, PT ;  /* 0x400000190a00720b */ /* 0x000fc80003f2e000 */
[----:B------:R-:W-:Y:S01]  /*1a50*/  FSEL R10, |R25|, R10, !P1 ;  /* 0x0000000a190a7208 */ /* 0x000fe20004800200 */
[----:B------:R-:W-:Y:S08]  /*1a60*/  @!P0 BRA `(.L_x_1685) ;  /* 0x0000000800908947 */ /* 0x000ff00003800000 */
[----:B------:R-:W-:-:S05]  /*1a70*/  IADD3 R9, P0, PT, R9, 0x1000, RZ ;  /* 0x0000100009097810 */ /* 0x000fca0007f1e0ff */
[----:B------:R-:W-:Y:S01]  /*1a80*/  IMAD.X R11, RZ, RZ, R11, P0 ;  /* 0x000000ffff0b7224 */ /* 0x000fe200000e060b */
[----:B------:R-:W-:-:S04]  /*1a90*/  ISETP.GT.U32.AND P0, PT, R9, R12, PT ;  /* 0x0000000c0900720c */ /* 0x000fc80003f04070 */
[----:B------:R-:W-:-:S13]  /*1aa0*/  ISETP.GT.U32.AND.EX P0, PT, R11, R14, PT, P0 ;  /* 0x0000000e0b00720c */ /* 0x000fda0003f04100 */
[----:B------:R-:W-:Y:S05]  /*1ab0*/  @!P0 BRA `(.L_x_1686) ;  /* 0xfffffffc000c8947 */ /* 0x000fea000383ffff */
.L_x_1684:
[----:B------:R-:W-:Y:S01]  /*1ac0*/  IMAD.IADD R3, R4, 0x1, -R9 ;  /* 0x0000000104037824 */ /* 0x000fe200078e0a09 */
[----:B------:R-:W-:Y:S01]  /*1ad0*/  ISETP.GE.U32.AND P1, PT, R9, R4, PT ;  /* 0x000000040900720c */ /* 0x000fe20003f26070 */
[----:B------:R-:W-:Y:S03]  /*1ae0*/  BSSY.RECONVERGENT B1, `(.L_x_1685) ;  /* 0x000009c000017945 */ /* 0x000fe60003800200 */
[----:B------:R-:W-:-:S04]  /*1af0*/  ISETP.GE.AND P0, PT, R8, R3, PT ;  /* 0x000000030800720c */ /* 0x000fc80003f06270 */
[----:B------:R-:W-:-:S13]  /*1b00*/  ISETP.GE.U32.OR.EX P0, PT, R11, R0, P0, P1 ;  /* 0x000000000b00720c */ /* 0x000fda0000706510 */
[----:B------:R-:W-:Y:S05]  /*1b10*/  @P0 BRA `(.L_x_1687) ;  /* 0x0000000800600947 */ /* 0x000fea0003800000 */
[----:B------:R-:W-:Y:S01]  /*1b20*/  LOP3.LUT R0, RZ, R8, RZ, 0x33, !PT ;  /* 0x00000008ff007212 */ /* 0x000fe200078e33ff */
[----:B------:R-:W-:Y:S03]  /*1b30*/  BSSY.RECONVERGENT B2, `(.L_x_1688) ;  /* 0x0000048000027945 */ /* 0x000fe60003800200 */
[----:B------:R-:W-:-:S04]  /*1b40*/  IADD3 R0, PT, PT, -R9, R4, R0 ;  /* 0x0000000409007210 */ /* 0x000fc80007ffe100 */
[C---:B------:R-:W-:Y:S02]  /*1b50*/  ISETP.GE.U32.AND P1, PT, R0.reuse, 0xf00, PT ;  /* 0x00000f000000780c */ /* 0x040fe40003f26070 */
[----:B------:R-:W-:Y:S01]  /*1b60*/  LEA.HI R4, R0, 0x1, RZ, 0x18 ;  /* 0x0000000100047811 */ /* 0x000fe200078fc0ff */
[----:B------:R-:W-:-:S03]  /*1b70*/  IMAD.MOV.U32 R0, RZ, RZ, R8 ;  /* 0x000000ffff007224 */ /* 0x000fc600078e0008 */
[----:B------:R-:W-:-:S04]  /*1b80*/  LOP3.LUT R22, R4, 0xf, RZ, 0xc0, !PT ;  /* 0x0000000f04167812 */ /* 0x000fc800078ec0ff */
[----:B------:R-:W-:-:S03]  /*1b90*/  ISETP.NE.AND P0, PT, R22, RZ, PT ;  /* 0x000000ff1600720c */ /* 0x000fc60003f05270 */
[----:B------:R-:W-:Y:S10]  /*1ba0*/  @!P1 BRA `(.L_x_1689) ;  /* 0x0000000400009947 */ /* 0x000ff40003800000 */
[----:B------:R-:W0:Y:S01]  /*1bb0*/  LDCU.64 UR4, c[0x0][0x380] ;  /* 0x00007000ff0477ac */ /* 0x000e220008000a00 */
[----:B------:R-:W-:Y:S02]  /*1bc0*/  IADD3 R3, P1, PT, R8, R9, RZ ;  /* 0x0000000908037210 */ /* 0x000fe40007f3e0ff */
[----:B------:R-:W-:-:S03]  /*1bd0*/  LOP3.LUT R6, R4, 0x1fffff0, RZ, 0xc0, !PT ;  /* 0x01fffff004067812 */ /* 0x000fc600078ec0ff */
[----:B------:R-:W-:Y:S02]  /*1be0*/  IMAD.X R0, RZ, RZ, R11, P1 ;  /* 0x000000ffff007224 */ /* 0x000fe400008e060b */
[----:B------:R-:W-:Y:S01]  /*1bf0*/  IMAD.MOV R6, RZ, RZ, -R6 ;  /* 0x000000ffff067224 */ /* 0x000fe200078e0a06 */
[----:B0-----:R-:W-:-:S04]  /*1c00*/  LEA R2, P2, R3, UR4, 0x2 ;  /* 0x0000000403027c11 */ /* 0x001fc8000f8410ff */
[----:B------:R-:W-:Y:S02]  /*1c10*/  IADD3 R2, P1, PT, R2, 0x2000, RZ ;  /* 0x0000200002027810 */ /* 0x000fe40007f3e0ff */
[----:B------:R-:W-:Y:S01]  /*1c20*/  LEA.HI.X R3, R3, UR5, R0, 0x2, P2 ;  /* 0x0000000503037c11 */ /* 0x000fe200090f1400 */
[----:B------:R-:W-:-:S04]  /*1c30*/  IMAD.MOV.U32 R0, RZ, RZ, R8 ;  /* 0x000000ffff007224 */ /* 0x000fc800078e0008 */
[----:B------:R-:W-:-:S07]  /*1c40*/  IMAD.X R3, RZ, RZ, R3, P1 ;  /* 0x000000ffff037224 */ /* 0x000fce00008e0603 */
.L_x_1690:
        /* <DEDUP_REMOVED lines=54> */
.L_x_1689:
[----:B------:R-:W-:Y:S05]  /*1fb0*/  BSYNC.RECONVERGENT B2 ;  /* 0x0000000000027941 */ /* 0x000fea0003800200 */
.L_x_1688:
        /* <DEDUP_REMOVED lines=36> */
.L_x_1692:
[----:B------:R-:W-:Y:S05]  /*2200*/  BSYNC.RECONVERGENT B2 ;  /* 0x0000000000027941 */ /* 0x000fea0003800200 */
.L_x_1691:
        /* <DEDUP_REMOVED lines=24> */
.L_x_1694:
[----:B------:R-:W-:Y:S05]  /*2390*/  BSYNC.RECONVERGENT B2 ;  /* 0x0000000000027941 */ /* 0x000fea0003800200 */
.L_x_1693:
[----:B------:R-:W-:Y:S05]  /*23a0*/  @!P0 BRA `(.L_x_1687) ;  /* 0x00000000003c8947 */ /* 0x000fea0003800000 */
[----:B------:R-:W0:Y:S01]  /*23b0*/  LDCU.64 UR4, c[0x0][0x380] ;  /* 0x00007000ff0477ac */ /* 0x000e220008000a00 */
[----:B------:R-:W-:Y:S01]  /*23c0*/  IADD3 R5, P0, PT, R0, R9, RZ ;  /* 0x0000000900057210 */ /* 0x000fe20007f1e0ff */
[----:B------:R-:W-:-:S04]  /*23d0*/  IMAD.MOV R0, RZ, RZ, -R6 ;  /* 0x000000ffff007224 */ /* 0x000fc800078e0a06 */
[----:B------:R-:W-:Y:S01]  /*23e0*/  IMAD.X R4, RZ, RZ, R11, P0 ;  /* 0x000000ffff047224 */ /* 0x000fe200000e060b */
[----:B0-----:R-:W-:-:S04]  /*23f0*/  LEA R2, P1, R5, UR4, 0x2 ;  /* 0x0000000405027c11 */ /* 0x001fc8000f8210ff */
[----:B------:R-:W-:-:S09]  /*2400*/  LEA.HI.X R5, R5, UR5, R4, 0x2, P1 ;  /* 0x0000000505057c11 */ /* 0x000fd200088f1404 */
.L_x_1695:
        /* <DEDUP_REMOVED lines=9> */
.L_x_1687:
[----:B------:R-:W-:Y:S05]  /*24a0*/  BSYNC.RECONVERGENT B1 ;  /* 0x0000000000017941 */ /* 0x000fea0003800200 */
.L_x_1685:
        /* <DEDUP_REMOVED lines=54> */
.L_x_1683:
[----:B------:R-:W-:Y:S05]  /*2810*/  BSYNC.RECONVERGENT B0 ;  /* 0x0000000000007941 */ /* 0x000fea0003800200 */
.L_x_1668:
[----:B------:R-:W-:Y:S05]  /*2820*/  @P2 EXIT ;  /* 0x000000000000294d */ /* 0x000fea0003800000 */
[----:B------:R-:W0:Y:S01]  /*2830*/  LDCU UR4, c[0x0][0x39c] ;  /* 0x00007380ff0477ac */ /* 0x000e220008000800 */
[----:B------:R-:W1:Y:S01]  /*2840*/  LDC.64 R2, c[0x0][0x388] ;  /* 0x0000e200ff027b82 */ /* 0x000e620000000a00 */
[----:B0-----:R-:W-:-:S04]  /*2850*/  FSETP.GT.AND P0, PT, R8, UR4, PT ;  /* 0x0000000408007c0b */ /* 0x001fc8000bf04000 */
[----:B------:R-:W-:-:S05]  /*2860*/  FSEL R5, R8, UR4, P0 ;  /* 0x0000000408057c08 */ /* 0x000fca0008000000 */
[----:B-1----:R-:W-:Y:S01]  /*2870*/  STG.E desc[UR6][R2.64], R5 ;  /* 0x0000000502007986 */ /* 0x002fe2000c101906 */
[----:B------:R-:W-:Y:S05]  /*2880*/  EXIT ;  /* 0x000000000000794d */ /* 0x000fea0003800000 */
.L_x_1696:
        /* <DEDUP_REMOVED lines=15> */
.L_x_3749:


//--------------------- .text._ZN3cub18CUB_300001_SM_10006detail6reduce28DeviceReduceSingleTileKernelINS2_10policy_hubIfjN4cuda3__47maximumIfEEE10Policy1000EPfSB_iS8_ffNS5_3std3__410__identityEEEvT0_T1_T2_T3_T4_T6_ --------------------------
	.section	.text._ZN3cub18CUB_300001_SM_10006detail6reduce28DeviceReduceSingleTileKernelINS2_10policy_hubIfjN4cuda3__47maximumIfEEE10Policy1000EPfSB_iS8_ffNS5_3std3__410__identityEEEvT0_T1_T2_T3_T4_T6_,"ax",@progbits
	.align	128
        .global         _ZN3cub18CUB_300001_SM_10006detail6reduce28DeviceReduceSingleTileKernelINS2_10policy_hubIfjN4cuda3__47maximumIfEEE10Policy1000EPfSB_iS8_ffNS5_3std3__410__identityEEEvT0_T1_T2_T3_T4_T6_
        .type           _ZN3cub18CUB_300001_SM_10006detail6reduce28DeviceReduceSingleTileKernelINS2_10policy_hubIfjN4cuda3__47maximumIfEEE10Policy1000EPfSB_iS8_ffNS5_3std3__410__identityEEEvT0_T1_T2_T3_T4_T6_,@function
        .size           _ZN3cub18CUB_300001_SM_10006detail6reduce28DeviceReduceSingleTileKernelINS2_10policy_hubIfjN4cuda3__47maximumIfEEE10Policy1000EPfSB_iS8_ffNS5_3std3__410__identityEEEvT0_T1_T2_T3_T4_T6_,(.L_x_3750 - _ZN3cub18CUB_300001_SM_10006detail6reduce28DeviceReduceSingleTileKernelINS2_10policy_hubIfjN4cuda3__47maximumIfEEE10Policy1000EPfSB_iS8_ffNS5_3std3__410__identityEEEvT0_T1_T2_T3_T4_T6_)
        .other          _ZN3cub18CUB_300001_SM_10006detail6reduce28DeviceReduceSingleTileKernelINS2_10policy_hubIfjN4cuda3__47maximumIfEEE10Policy1000EPfSB_iS8_ffNS5_3std3__410__identityEEEvT0_T1_T2_T3_T4_T6_,@"STO_CUDA_ENTRY STV_DEFAULT"
_ZN3cub18CUB_300001_SM_10006detail6reduce28DeviceReduceSingleTileKernelINS2_10policy_hubIfjN4cuda3__47maximumIfEEE10Policy1000EPfSB_iS8_ffNS5_3std3__410__identityEEEvT0_T1_T2_T3_T4_T6_:
.text._ZN3cub18CUB_300001_SM_10006detail6reduce28DeviceReduceSingleTileKernelINS2_10policy_hubIfjN4cuda3__47maximumIfEEE10Policy1000EPfSB_iS8_ffNS5_3std3__410__identityEEEvT0_T1_T2_T3_T4_T6_:
        /* <DEDUP_REMOVED lines=13> */
.L_x_1697:
        /* <DEDUP_REMOVED lines=16> */
.L_x_1702:
[----:B------:R-:W-:Y:S05]  /*01d0*/  BSYNC.RECONVERGENT B1 ;  /* 0x0000000000017941 */ /* 0x000fea0003800200 */
.L_x_1701:
        /* <DEDUP_REMOVED lines=16> */
.L_x_1707:
        /* <DEDUP_REMOVED lines=10> */
.L_x_1706:
[----:B------:R-:W-:Y:S05]  /*0380*/  BSYNC.RECONVERGENT B2 ;  /* 0x0000000000027941 */ /* 0x000fea0003800200 */
.L_x_1705:
        /* <DEDUP_REMOVED lines=8> */
.L_x_1710:
        /* <DEDUP_REMOVED lines=59> */
.L_x_1709:
[----:B------:R-:W-:Y:S05]  /*07c0*/  BSYNC.RECONVERGENT B2 ;  /* 0x0000000000027941 */ /* 0x000fea0003800200 */
.L_x_1708:
        /* <DEDUP_REMOVED lines=34> */
.L_x_1712:
[----:B------:R-:W-:Y:S05]  /*09f0*/  BSYNC.RECONVERGENT B2 ;  /* 0x0000000000027941 */ /* 0x000fea0003800200 */
.L_x_1711:
        /* <DEDUP_REMOVED lines=16> */
.L_x_1704:
[----:B------:R-:W-:Y:S05]  /*0b00*/  BSYNC.RECONVERGENT B1 ;  /* 0x0000000000017941 */ /* 0x000fea0003800200 */
.L_x_1703:
        /* <DEDUP_REMOVED lines=58> */
.L_x_1713:
        /* <DEDUP_REMOVED lines=71> */
.L_x_1700:
        /* <DEDUP_REMOVED lines=44> */
.L_x_1717:
        /* <DEDUP_REMOVED lines=44> */
.L_x_1715:
        /* <DEDUP_REMOVED lines=20> */
.L_x_1721:
        /* <DEDUP_REMOVED lines=9> */
.L_x_1720:
[----:B------:R-:W-:Y:S05]  /*1a70*/  BSYNC.RECONVERGENT B2 ;  /* 0x0000000000027941 */ /* 0x000fea0003800200 */
.L_x_1719:
        /* <DEDUP_REMOVED lines=16> */
.L_x_1724:
        /* <DEDUP_REMOVED lines=62> */
.L_x_1723:
[----:B------:R-:W-:Y:S05]  /*1f60*/  BSYNC.RECONVERGENT B2 ;  /* 0x0000000000027941 */ /* 0x000fea0003800200 */
.L_x_1722:
        /* <DEDUP_REMOVED lines=37> */
.L_x_1726:
[----:B------:R-:W-:Y:S05]  /*21c0*/  BSYNC.RECONVERGENT B2 ;  /* 0x0000000000027941 */ /* 0x000fea0003800200 */
.L_x_1725:
        /* <DEDUP_REMOVED lines=16> */
.L_x_1718:
[----:B------:R-:W-:Y:S05]  /*22d0*/  BSYNC.RECONVERGENT B1 ;  /* 0x0000000000017941 */ /* 0x000fea0003800200 */
.L_x_1716:
        /* <DEDUP_REMOVED lines=54> */
.L_x_1699:
        /* <DEDUP_REMOVED lines=12> */
.L_x_1729:
[----:B------:R-:W-:Y:S05]  /*2700*/  BSYNC.RECONVERGENT B1 ;  /* 0x0000000000017941 */ /* 0x000fea0003800200 */
.L_x_1728:
        /* <DEDUP_REMOVED lines=16> */
.L_x_1734:
        /* <DEDUP_REMOVED lines=10> */
.L_x_1733:
[----:B------:R-:W-:Y:S05]  /*28b0*/  BSYNC.RECONVERGENT B2 ;  /* 0x0000000000027941 */ /* 0x000fea0003800200 */
.L_x_1732:
        /* <DEDUP_REMOVED lines=8> */
.L_x_1737:
        /* <DEDUP_REMOVED lines=59> */
.L_x_1736:
[----:B------:R-:W-:Y:S05]  /*2cf0*/  BSYNC.RECONVERGENT B2 ;  /* 0x0000000000027941 */ /* 0x000fea0003800200 */
.L_x_1735:
        /* <DEDUP_REMOVED lines=34> */
.L_x_1739:
[----:B------:R-:W-:Y:S05]  /*2f20*/  BSYNC.RECONVERGENT B2 ;  /* 0x0000000000027941 */ /* 0x000fea0003800200 */
.L_x_1738:
        /* <DEDUP_REMOVED lines=16> */
.L_x_1731:
[----:B------:R-:W-:Y:S05]  /*3030*/  BSYNC.RECONVERGENT B1 ;  /* 0x0000000000017941 */ /* 0x000fea0003800200 */
.L_x_1730:
        /* <DEDUP_REMOVED lines=58> */
.L_x_1740:
        /* <DEDUP_REMOVED lines=71> */
.L_x_1727:
        /* <DEDUP_REMOVED lines=55> */
.L_x_1743:
        /* <DEDUP_REMOVED lines=56> */
.L_x_1741:
        /* <DEDUP_REMOVED lines=20> */
.L_x_1747:
        /* <DEDUP_REMOVED lines=9> */
.L_x_1746:
[----:B------:R-:W-:Y:S05]  /*4110*/  BSYNC.RECONVERGENT B2 ;  /* 0x0000000000027941 */ /* 0x000fea0003800200 */
.L_x_1745:
        /* <DEDUP_REMOVED lines=16> */
.L_x_1750:
        /* <DEDUP_REMOVED lines=62> */
.L_x_1749:
[----:B------:R-:W-:Y:S05]  /*4600*/  BSYNC.RECONVERGENT B2 ;  /* 0x0000000000027941 */ /* 0x000fea0003800200 */
.L_x_1748:
        /* <DEDUP_REMOVED lines=37> */
.L_x_1752:
[----:B------:R-:W-:Y:S05]  /*4860*/  BSYNC.RECONVERGENT B2 ;  /* 0x0000000000027941 */ /* 0x000fea0003800200 */
.L_x_1751:
        /* <DEDUP_REMOVED lines=16> */
.L_x_1744:
[----:B------:R-:W-:Y:S05]  /*4970*/  BSYNC.RECONVERGENT B1 ;  /* 0x0000000000017941 */ /* 0x000fea0003800200 */
.L_x_1742:
        /* <DEDUP_REMOVED lines=54> */
.L_x_1714:
[----:B------:R-:W-:Y:S05]  /*4ce0*/  BSYNC.RECONVERGENT B0 ;  /* 0x0000000000007941 */ /* 0x000fea0003800200 */
.L_x_1698:
[----:B------:R-:W-:Y:S05]  /*4cf0*/  @P0 EXIT ;  /* 0x000000000000094d */ /* 0x000fea0003800000 */
[----:B------:R-:W0:Y:S01]  /*4d00*/  LDCU UR4, c[0x0][0x398] ;  /* 0x00007300ff0477ac */ /* 0x000e220008000800 */
[----:B------:R-:W1:Y:S01]  /*4d10*/  LDC.64 R2, c[0x0][0x388] ;  /* 0x0000e200ff027b82 */ /* 0x000e620000000a00 */
[----:B0-----:R-:W-:-:S04]  /*4d20*/  FSETP.GT.AND P0, PT, R0, UR4, PT ;  /* 0x0000000400007c0b */ /* 0x001fc8000bf04000 */
[----:B------:R-:W-:-:S05]  /*4d30*/  FSEL R5, R0, UR4, P0 ;  /* 0x0000000400057c08 */ /* 0x000fca0008000000 */
[----:B-1----:R-:W-:Y:S01]  /*4d40*/  STG.E desc[UR6][R2.64], R5 ;  /* 0x0000000502007986 */ /* 0x002fe2000c101906 */
[----:B------:R-:W-:Y:S05]  /*4d50*/  EXIT ;  /* 0x000000000000794d */ /* 0x000fea0003800000 */
.L_x_1753:
        /* <DEDUP_REMOVED lines=10> */
.L_x_3750:


//--------------------- .text._ZN3cub18CUB_300001_SM_10006detail6reduce18DeviceReduceKernelINS2_10policy_hubIfjN4cuda3__47maximumIfEEE10Policy1000EN6thrust24THRUST_300001_SM_1000_NS6detail15normal_iteratorINSC_10device_ptrIfEEEEjS8_fZ14demoVectorNormvE9abs_value_0EEvT0_PT3_T1_NS0_13GridEvenShareISM_EET2_T4_ --------------------------
	.section	.text._ZN3cub18CUB_300001_SM_10006detail6reduce18DeviceReduceKernelINS2_10policy_hubIfjN4cuda3__47maximumIfEEE10Policy1000EN6thrust24THRUST_300001_SM_1000_NS6detail15normal_iteratorINSC_10device_ptrIfEEEEjS8_fZ14demoVectorNormvE9abs_value_0EEvT0_PT3_T1_NS0_13GridEvenShareISM_EET2_T4_,"ax",@progbits
	.align	128
        .global         _ZN3cub18CUB_300001_SM_10006detail6reduce18DeviceReduceKernelINS2_10policy_hubIfjN4cuda3__47maximumIfEEE10Policy1000EN6thrust24THRUST_300001_SM_1000_NS6detail15normal_iteratorINSC_10device_ptrIfEEEEjS8_fZ14demoVectorNormvE9abs_value_0EEvT0_PT3_T1_NS0_13GridEvenShareISM_EET2_T4_
        .type           _ZN3cub18CUB_300001_SM_10006detail6reduce18DeviceReduceKernelINS2_10policy_hubIfjN4cuda3__47maximumIfEEE10Policy1000EN6thrust24THRUST_300001_SM_1000_NS6detail15normal_iteratorINSC_10device_ptrIfEEEEjS8_fZ14demoVectorNormvE9abs_value_0EEvT0_PT3_T1_NS0_13GridEvenShareISM_EET2_T4_,@function
        .size           _ZN3cub18CUB_300001_SM_10006detail6reduce18DeviceReduceKernelINS2_10policy_hubIfjN4cuda3__47maximumIfEEE10Policy1000EN6thrust24THRUST_300001_SM_1000_NS6detail15normal_iteratorINSC_10device_ptrIfEEEEjS8_fZ14demoVectorNormvE9abs_value_0EEvT0_PT3_T1_NS0_13GridEvenShareISM_EET2_T4_,(.L_x_3751 - _ZN3cub18CUB_300001_SM_10006detail6reduce18DeviceReduceKernelINS2_10policy_hubIfjN4cuda3__47maximumIfEEE10Policy1000EN6thrust24THRUST_300001_SM_1000_NS6detail15normal_iteratorINSC_10device_ptrIfEEEEjS8_fZ14demoVectorNormvE9abs_value_0EEvT0_PT3_T1_NS0_13GridEvenShareISM_EET2_T4_)
        .other          _ZN3cub18CUB_300001_SM_10006detail6reduce18DeviceReduceKernelINS2_10policy_hubIfjN4cuda3__47maximumIfEEE10Policy1000EN6thrust24THRUST_300001_SM_1000_NS6detail15normal_iteratorINSC_10device_ptrIfEEEEjS8_fZ14demoVectorNormvE9abs_value_0EEvT0_PT3_T1_NS0_13GridEvenShareISM_EET2_T4_,@"STO_CUDA_ENTRY STV_DEFAULT"
_ZN3cub18CUB_300001_SM_10006detail6reduce18DeviceReduceKernelINS2_10policy_hubIfjN4cuda3__47maximumIfEEE10Policy1000EN6thrust24THRUST_300001_SM_1000_NS6detail15normal_iteratorINSC_10device_ptrIfEEEEjS8_fZ14demoVectorNormvE9abs_value_0EEvT0_PT3_T1_NS0_13GridEvenShareISM_EET2_T4_:
.text._ZN3cub18CUB_300001_SM_10006detail6reduce18DeviceReduceKernelINS2_10policy_hubIfjN4cuda3__47maximumIfEEE10Policy1000EN6thrust24THRUST_300001_SM_1000_NS6detail15normal_iteratorINSC_10device_ptrIfEEEEjS8_fZ14demoVectorNormvE9abs_value_0EEvT0_PT3_T1_NS0_13GridEvenShareISM_EET2_T4_:
[----:B------:R-:W-:Y:S01]  /*0000*/  LDC R1, c[0x0][0x37c] ;  /* 0x0000df00ff017b82 */ /* 0x000fe20000000800 */
[----:B------:R-:W0:Y:S07]  /*0010*/  S2R R3, SR_CTAID.X ;  /* 0x0000000000037919 */ /* 0x000e2e0000002500 */
[----:B------:R-:W1:Y:S01]  /*0020*/  LDC.64 R8, c[0x0][0x3a8] ;  /* 0x0000ea00ff087b82 */ /* 0x000e620000000a00 */
[----:B------:R-:W2:Y:S01]  /*0030*/  LDCU.64 UR6, c[0x0][0x358] ;  /* 0x00006b00ff0677ac */ /* 0x000ea20008000a00 */
[----:B------:R-:W-:Y:S01]  /*0040*/  BSSY.RECONVERGENT B0, `(.L_x_1754) ;  /* 0x00002d7000007945 */ /* 0x000fe20003800200 */
[----:B-1----:R-:W-:-:S02]  /*0050*/  IMAD.SHL.U32 R7, R9, 0x1000, RZ ;  /* 0x0000100009077824 */ /* 0x002fc400078e00ff */
[----:B0-----:R-:W-:-:S05]  /*0060*/  IMAD R0, R3, -0x1000, R8 ;  /* 0xfffff00003007824 */ /* 0x001fca00078e0208 */
[----:B------:R-:W-:-:S13]  /*0070*/  ISETP.GT.U32.AND P0, PT, R0, 0xfff, PT ;  /* 0x00000fff0000780c */ /* 0x000fda0003f04070 */
[----:B--2---:R-:W-:Y:S05]  /*0080*/  @P0 BRA `(.L_x_1755) ;  /* 0x0000001400440947 */ /* 0x004fea0003800000 */
[----:B------:R-:W0:Y:S01]  /*0090*/  S2R R2, SR_TID.X ;  /* 0x0000000000027919 */ /* 0x000e220000002100 */
[----:B------:R-:W-:Y:S01]  /*00a0*/  BSSY.RECONVERGENT B1, `(.L_x_1756) ;  /* 0x000000b000017945 */ /* 0x000fe20003800200 */
[----:B------:R-:W-:Y:S01]  /*00b0*/  IMAD.MOV.U32 R19, RZ, RZ, RZ ;  /* 0x000000ffff137224 */ /* 0x000fe200078e00ff */
[----:B0-----:R-:W-:Y:S01]  /*00c0*/  ISETP.GE.U32.AND P0, PT, R2, R0, PT ;  /* 0x000000000200720c */ /* 0x001fe20003f06070 */
[----:B------:R-:W-:-:S12]  /*00d0*/  IMAD.MOV.U32 R4, RZ, RZ, R2 ;  /* 0x000000ffff047224 */ /* 0x000fd800078e0002 */
[----:B------:R-:W-:Y:S05]  /*00e0*/  @P0 BRA `(.L_x_1757) ;  /* 0x0000000000180947 */ /* 0x000fea0003800000 */
[----:B------:R-:W0:Y:S01]  /*00f0*/  LDC.64 R6, c[0x0][0x380] ;  /* 0x0000e000ff067b82 */ /* 0x000e220000000a00 */
[----:B------:R-:W-:-:S04]  /*0100*/  IMAD R5, R3, 0x1000, R2 ;  /* 0x0000100003057824 */ /* 0x000fc800078e0202 */
[----:B0-----:R-:W-:-:S06]  /*0110*/  IMAD.WIDE.U32 R6, R5, 0x4, R6 ;  /* 0x0000000405067825 */ /* 0x001fcc00078e0006 */
[----:B------:R-:W2:Y:S01]  /*0120*/  LDG.E R6, desc[UR6][R6.64] ;  /* 0x0000000606067981 */ /* 0x000ea2000c1e1900 */
[----:B------:R-:W-:Y:S02]  /*0130*/  VIADD R4, R2, 0x100 ;  /* 0x0000010002047836 */ /* 0x000fe40000000000 */
[----:B--2---:R-:W-:-:S07]  /*0140*/  FADD R19, |R6|, -RZ ;  /* 0x800000ff06137221 */ /* 0x004fce0000000200 */
.L_x_1757:
[----:B------:R-:W-:Y:S05]  /*0150*/  BSYNC.RECONVERGENT B1 ;  /* 0x0000000000017941 */ /* 0x000fea0003800200 */
.L_x_1756:
[----:B------:R-:W-:Y:S01]  /*0160*/  ISETP.GE.U32.AND P0, PT, R4, R0, PT ;  /* 0x000000000400720c */ /* 0x000fe20003f06070 */
[----:B------:R-:W-:-:S12]  /*0170*/  BSSY.RECONVERGENT B1, `(.L_x_1758) ;  /* 0x00000c2000017945 */ /* 0x000fd80003800200 */
[----:B------:R-:W-:Y:S05]  /*0180*/  @P0 BRA `(.L_x_1759) ;  /* 0x0000000c00000947 */ /* 0x000fea0003800000 */
[----:B------:R-:W-:Y:S01]  /*0190*/  LOP3.LUT R5, RZ, R4, RZ, 0x33, !PT ;  /* 0x00000004ff057212 */ /* 0x000fe200078e33ff */
[----:B------:R-:W-:Y:S04]  /*01a0*/  BSSY.RECONVERGENT B2, `(.L_x_1760) ;  /* 0x0000063000027945 */ /* 0x000fe80003800200 */
[----:B------:R-:W-:-:S04]  /*01b0*/  IMAD.IADD R8, R5, 0x1, R8 ;  /* 0x0000000105087824 */ /* 0x000fc800078e0208 */
[----:B------:R-:W-:-:S05]  /*01c0*/  IMAD R8, R3, -0x1000, R8 ;  /* 0xfffff00003087824 */ /* 0x000fca00078e0208 */
[C---:B------:R-:W-:Y:S02]  /*01d0*/  ISETP.GE.U32.AND P0, PT, R8.reuse, 0xf00, PT ;  /* 0x00000f000800780c */ /* 0x040fe40003f06070 */
[----:B------:R-:W-:-:S04]  /*01e0*/  LEA.HI R5, R8, 0x1, RZ, 0x18 ;  /* 0x0000000108057811 */ /* 0x000fc800078fc0ff */
[----:B------:R-:W-:-:S07]  /*01f0*/  LOP3.LUT R6, R5, 0xf, RZ, 0xc0, !PT ;  /* 0x0000000f05067812 */ /* 0x000fce00078ec0ff */
[----:B------:R-:W-:Y:S05]  /*0200*/  @!P0 BRA `(.L_x_1761) ;  /* 0x0000000400708947 */ /* 0x000fea0003800000 */
[----:B------:R-:W0:Y:S01]  /*0210*/  LDC.64 R14, c[0x0][0x380] ;  /* 0x0000e000ff0e7b82 */ /* 0x000e220000000a00 */
[----:B------:R-:W-:Y:S01]  /*0220*/  LOP3.LUT R8, R5, 0x1fffff0, RZ, 0xc0, !PT ;  /* 0x01fffff005087812 */ /* 0x000fe200078ec0ff */
[----:B------:R-:W-:Y:S01]  /*0230*/  BSSY.RECONVERGENT B3, `(.L_x_1762) ;  /* 0x0000058000037945 */ /* 0x000fe20003800200 */
[----:B------:R-:W-:Y:S01]  /*0240*/  LOP3.LUT R7, R4, 0x800, RZ, 0xfc, !PT ;  /* 0x0000080004077812 */ /* 0x000fe200078efcff */
[----:B------:R-:W-:Y:S02]  /*0250*/  IMAD R4, R3, 0x1000, R4 ;  /* 0x0000100003047824 */ /* 0x000fe400078e0204 */
[----:B------:R-:W-:-:S07]  /*0260*/  IMAD.MOV R8, RZ, RZ, -R8 ;  /* 0x000000ffff087224 */ /* 0x000fce00078e0a08 */
.L_x_1763:
[----:B0-----:R-:W-:-:S05]  /*0270*/  IMAD.WIDE.U32 R12, R4, 0x4, R14 ;  /* 0x00000004040c7825 */ /* 0x001fca00078e000e */
[----:B------:R-:W2:Y:S01]  /*0280*/  LDG.E R18, desc[UR6][R12.64] ;  /* 0x000000060c127981 */ /* 0x000ea2000c1e1900 */
[----:B------:R-:W-:-:S04]  /*0290*/  VIADD R29, R4, 0x100 ;  /* 0x00000100041d7836 */ /* 0x000fc80000000000 */
[----:B------:R-:W-:-:S06]  /*02a0*/  IMAD.WIDE.U32 R28, R29, 0x4, R14 ;  /* 0x000000041d1c7825 */ /* 0x000fcc00078e000e */
[----:B------:R-:W3:Y:S01]  /*02b0*/  LDG.E R28, desc[UR6][R28.64] ;  /* 0x000000061c1c7981 */ /* 0x000ee2000c1e1900 */
[C---:B------:R-:W-:Y:S02]  /*02c0*/  VIADD R25, R4.reuse, 0x200 ;  /* 0x0000020004197836 */ /* 0x040fe40000000000 */
[----:B------:R-:W-:Y:S02]  /*02d0*/  VIADD R27, R4, 0x300 ;  /* 0x00000300041b7836 */ /* 0x000fe40000000000 */
[----:B------:R-:W-:-:S05]  /*02e0*/  IMAD.WIDE.U32 R24, R25, 0x4, R14 ;  /* 0x0000000419187825 */ /* 0x000fca00078e000e */
[----:B------:R0:W4:Y:S01]  /*02f0*/  LDG.E R9, desc[UR6][R24.64] ;  /* 0x0000000618097981 */ /* 0x000122000c1e1900 */
[----:B------:R-:W-:-:S04]  /*0300*/  IMAD.WIDE.U32 R26, R27, 0x4, R14 ;  /* 0x000000041b1a7825 */ /* 0x000fc800078e000e */
[C---:B------:R-:W-:Y:S01]  /*0310*/  VIADD R21, R4.reuse, 0x400 ;  /* 0x0000040004157836 */ /* 0x040fe20000000000 */
[----:B------:R1:W5:Y:S01]  /*0320*/  LDG.E R10, desc[UR6][R26.64] ;  /* 0x000000061a0a7981 */ /* 0x000362000c1e1900 */
[----:B------:R-:W-:Y:S02]  /*0330*/  VIADD R23, R4, 0x500 ;  /* 0x0000050004177836 */ /* 0x000fe40000000000 */
[----:B------:R-:W-:-:S05]  /*0340*/  IMAD.WIDE.U32 R20, R21, 0x4, R14 ;  /* 0x0000000415147825 */ /* 0x000fca00078e000e */
[----:B------:R1:W5:Y:S01]  /*0350*/  LDG.E R11, desc[UR6][R20.64] ;  /* 0x00000006140b7981 */ /* 0x000362000c1e1900 */
[----:B------:R-:W-:-:S04]  /*0360*/  IMAD.WIDE.U32 R22, R23, 0x4, R14 ;  /* 0x0000000417167825 */ /* 0x000fc800078e000e */
[C---:B------:R-:W-:Y:S01]  /*0370*/  VIADD R17, R4.reuse, 0x600 ;  /* 0x0000060004117836 */ /* 0x040fe20000000000 */
[----:B------:R-:W5:Y:S01]  /*0380*/  LDG.E R12, desc[UR6][R22.64] ;  /* 0x00000006160c7981 */ /* 0x000f62000c1e1900 */
[----:B0-----:R-:W-:Y:S02]  /*0390*/  VIADD R25, R4, 0x700 ;  /* 0x0000070004197836 */ /* 0x001fe40000000000 */
[----:B------:R-:W-:-:S05]  /*03a0*/  IMAD.WIDE.U32 R16, R17, 0x4, R14 ;  /* 0x0000000411107825 */ /* 0x000fca00078e000e */
[----:B------:R0:W5:Y:S01]  /*03b0*/  LDG.E R13, desc[UR6][R16.64] ;  /* 0x00000006100d7981 */ /* 0x000162000c1e1900 */
[----:B------:R-:W-:-:S04]  /*03c0*/  IMAD.WIDE.U32 R24, R25, 0x4, R14 ;  /* 0x0000000419187825 */ /* 0x000fc800078e000e */
[C---:B-1----:R-:W-:Y:S02]  /*03d0*/  VIADD R27, R4.reuse, 0x800 ;  /* 0x00000800041b7836 */ /* 0x042fe40000000000 */
[----:B------:R-:W5:Y:S01]  /*03e0*/  LDG.E R24, desc[UR6][R24.64] ;  /* 0x0000000618187981 */ /* 0x000f62000c1e1900 */
[----:B------:R-:W-:Y:S02]  /*03f0*/  VIADD R21, R4, 0x900 ;  /* 0x0000090004157836 */ /* 0x000fe40000000000 */
[----:B0-----:R-:W-:-:S04]  /*0400*/  IMAD.WIDE.U32 R16, R27, 0x4, R14 ;  /* 0x000000041b107825 */ /* 0x001fc800078e000e */
[--C-:B------:R-:W-:Y:S01]  /*0410*/  IMAD.WIDE.U32 R20, R21, 0x4, R14.reuse ;  /* 0x0000000415147825 */ /* 0x100fe200078e000e */
[----:B------:R0:W5:Y:S03]  /*0420*/  LDG.E R25, desc[UR6][R16.64] ;  /* 0x0000000610197981 */ /* 0x000166000c1e1900 */
[----:B------:R-:W-:Y:S01]  /*0430*/  VIADD R23, R4, 0xa00 ;  /* 0x00000a0004177836 */ /* 0x000fe20000000000 */
[----:B------:R1:W5:Y:S03]  /*0440*/  LDG.E R26, desc[UR6][R20.64] ;  /* 0x00000006141a7981 */ /* 0x000366000c1e1900 */
[----:B------:R-:W-:-:S04]  /*0450*/  IMAD.WIDE.U32 R22, R23, 0x4, R14 ;  /* 0x0000000417167825 */ /* 0x000fc800078e000e */
[----:B------:R-:W-:Y:S01]  /*0460*/  VIADD R29, R4, 0xb00 ;  /* 0x00000b00041d7836 */ /* 0x000fe20000000000 */
[----:B------:R1:W5:Y:S03]  /*0470*/  LDG.E R27, desc[UR6][R22.64] ;  /* 0x00000006161b7981 */ /* 0x000366000c1e1900 */
[----:B0-----:R-:W-:-:S04]  /*0480*/  IMAD.WIDE.U32 R16, R29, 0x4, R14 ;  /* 0x000000041d107825 */ /* 0x001fc800078e000e */
[C---:B-1----:R-:W-:Y:S01]  /*0490*/  VIADD R21, R4.reuse, 0xc00 ;  /* 0x00000c0004157836 */ /* 0x042fe20000000000 */
[----:B------:R0:W5:Y:S01]  /*04a0*/  LDG.E R29, desc[UR6][R16.64] ;  /* 0x00000006101d7981 */ /* 0x000162000c1e1900 */
[----:B------:R-:W-:-:S04]  /*04b0*/  VIADD R23, R4, 0xe00 ;  /* 0x00000e0004177836 */ /* 0x000fc80000000000 */
[----:B------:R-:W-:-:S04]  /*04c0*/  IMAD.WIDE.U32 R22, R23, 0x4, R14 ;  /* 0x0000000417167825 */ /* 0x000fc800078e000e */
[----:B0-----:R-:W-:Y:S02]  /*04d0*/  VIADD R16, R4, 0xf00 ;  /* 0x00000f0004107836 */ /* 0x001fe40000000000 */
[----:B------:R-:W5:Y:S01]  /*04e0*/  LDG.E R22, desc[UR6][R22.64] ;  /* 0x0000000616167981 */ /* 0x000f62000c1e1900 */
[----:B--2---:R-:W-:-:S04]  /*04f0*/  FSETP.GEU.AND P0, PT, R19, |R18|, PT ;  /* 0x400000121300720b */ /* 0x004fc80003f0e000 */
[----:B------:R-:W-:Y:S01]  /*0500*/  FSEL R17, |R18|, R19, !P0 ;  /* 0x0000001312117208 */ /* 0x000fe20004000200 */
[----:B------:R-:W-:-:S04]  /*0510*/  IMAD.WIDE.U32 R18, R21, 0x4, R14 ;  /* 0x0000000415127825 */ /* 0x000fc800078e000e */
[----:B------:R-:W-:Y:S02]  /*0520*/  VIADD R21, R4, 0xd00 ;  /* 0x00000d0004157836 */ /* 0x000fe40000000000 */
[----:B------:R-:W2:Y:S02]  /*0530*/  LDG.E R18, desc[UR6][R18.64] ;  /* 0x0000000612127981 */ /* 0x000ea4000c1e1900 */
[----:B------:R-:W-:Y:S01]  /*0540*/  IMAD.WIDE.U32 R20, R21, 0x4, R14 ;  /* 0x0000000415147825 */ /* 0x000fe200078e000e */
[----:B---3--:R-:W-:-:S05]  /*0550*/  FSETP.GEU.AND P0, PT, R17, |R28|, PT ;  /* 0x4000001c1100720b */ /* 0x008fca0003f0e000 */
[----:B------:R-:W3:Y:S01]  /*0560*/  LDG.E R20, desc[UR6][R20.64] ;  /* 0x0000000614147981 */ /* 0x000ee2000c1e1900 */
[----:B------:R-:W-:Y:S01]  /*0570*/  FSEL R28, |R28|, R17, !P0 ;  /* 0x000000111c1c7208 */ /* 0x000fe20004000200 */
[----:B------:R-:W-:-:S06]  /*0580*/  IMAD.WIDE.U32 R16, R16, 0x4, R14 ;  /* 0x0000000410107825 */ /* 0x000fcc00078e000e */
[----:B------:R-:W3:Y:S01]  /*0590*/  LDG.E R16, desc[UR6][R16.64] ;  /* 0x0000000610107981 */ /* 0x000ee2000c1e1900 */
        /* <DEDUP_REMOVED lines=20> */
[----:B------:R-:W-:-:S05]  /*06e0*/  VIADD R8, R8, 0x10 ;  /* 0x0000001008087836 */ /* 0x000fca0000000000 */
[----:B------:R-:W-:Y:S01]  /*06f0*/  ISETP.NE.AND P1, PT, R8, RZ, PT ;  /* 0x000000ff0800720c */ /* 0x000fe20003f25270 */
[----:B------:R-:W-:Y:S02]  /*0700*/  VIADD R7, R7, 0x1000 ;  /* 0x0000100007077836 */ /* 0x000fe40000000000 */
[----:B------:R-:W-:Y:S01]  /*0710*/  VIADD R4, R4, 0x1000 ;  /* 0x0000100004047836 */ /* 0x000fe20000000000 */
[----:B--2---:R-:W-:-:S04]  /*0720*/  FSETP.GEU.AND P0, PT, R29, |R18|, PT ;  /* 0x400000121d00720b */ /* 0x004fc80003f0e000 */
[----:B------:R-:W-:-:S04]  /*0730*/  FSEL R29, |R18|, R29, !P0 ;  /* 0x0000001d121d7208 */ /* 0x000fc80004000200 */
[----:B---3--:R-:W-:-:S04]  /*0740*/  FSETP.GEU.AND P0, PT, R29, |R20|, PT ;  /* 0x400000141d00720b */ /* 0x008fc80003f0e000 */
[----:B------:R-:W-:-:S04]  /*0750*/  FSEL R29, |R20|, R29, !P0 ;  /* 0x0000001d141d7208 */ /* 0x000fc80004000200 */
[----:B------:R-:W-:-:S04]  /*0760*/  FSETP.GEU.AND P0, PT, R29, |R22|, PT ;  /* 0x400000161d00720b */ /* 0x000fc80003f0e000 */
[----:B------:R-:W-:-:S04]  /*0770*/  FSEL R19, |R22|, R29, !P0 ;  /* 0x0000001d16137208 */ /* 0x000fc80004000200 */
[----:B------:R-:W-:-:S04]  /*0780*/  FSETP.GEU.AND P0, PT, R19, |R16|, PT ;  /* 0x400000101300720b */ /* 0x000fc80003f0e000 */
[----:B------:R-:W-:Y:S01]  /*0790*/  FSEL R19, |R16|, R19, !P0 ;  /* 0x0000001310137208 */ /* 0x000fe20004000200 */
[----:B------:R-:W-:Y:S08]  /*07a0*/  @P1 BRA `(.L_x_1763) ;  /* 0xfffffff800b01947 */ /* 0x000ff0000383ffff */
[----:B------:R-:W-:Y:S05]  /*07b0*/  BSYNC.RECONVERGENT B3 ;  /* 0x0000000000037941 */ /* 0x000fea0003800200 */
.L_x_1762:
[----:B------:R-:W-:-:S07]  /*07c0*/  VIADD R4, R7, 0xfffff800 ;  /* 0xfffff80007047836 */ /* 0x000fce0000000000 */
.L_x_1761:
[----:B------:R-:W-:Y:S05]  /*07d0*/  BSYNC.RECONVERGENT B2 ;  /* 0x0000000000027941 */ /* 0x000fea0003800200 */
.L_x_1760:
[----:B------:R-:W-:-:S13]  /*07e0*/  ISETP.NE.AND P0, PT, R6, RZ, PT ;  /* 0x000000ff0600720c */ /* 0x000fda0003f05270 */
[----:B------:R-:W-:Y:S05]  /*07f0*/  @!P0 BRA `(.L_x_1759) ;  /* 0x0000000400648947 */ /* 0x000fea0003800000 */
[----:B------:R-:W-:Y:S01]  /*0800*/  ISETP.GE.U32.AND P1, PT, R6, 0x8, PT ;  /* 0x000000080600780c */ /* 0x000fe20003f26070 */
[----:B------:R-:W-:Y:S01]  /*0810*/  BSSY.RECONVERGENT B2, `(.L_x_1764) ;  /* 0x000002e000027945 */ /* 0x000fe20003800200 */
[----:B------:R-:W-:-:S04]  /*0820*/  LOP3.LUT R20, R5, 0x7, RZ, 0xc0, !PT ;  /* 0x0000000705147812 */ /* 0x000fc800078ec0ff */
[----:B------:R-:W-:-:S07]  /*0830*/  ISETP.NE.AND P0, PT, R20, RZ, PT ;  /* 0x000000ff1400720c */ /* 0x000fce0003f05270 */
[----:B------:R-:W-:Y:S06]  /*0840*/  @!P1 BRA `(.L_x_1765) ;  /* 0x0000000000a89947 */ /* 0x000fec0003800000 */
[----:B------:R-:W0:Y:S01]  /*0850*/  LDC.64 R6, c[0x0][0x380] ;  /* 0x0000e000ff067b82 */ /* 0x000e220000000a00 */
[----:B------:R-:W-:-:S04]  /*0860*/  IMAD R13, R3, 0x1000, R4 ;  /* 0x00001000030d7824 */ /* 0x000fc800078e0204 */
[C---:B------:R-:W-:Y:S02]  /*0870*/  VIADD R11, R13.reuse, 0x100 ;  /* 0x000001000d0b7836 */ /* 0x040fe40000000000 */
[C---:B------:R-:W-:Y:S02]  /*0880*/  VIADD R23, R13.reuse, 0x200 ;  /* 0x000002000d177836 */ /* 0x040fe40000000000 */
[----:B0-----:R-:W-:-:S05]  /*0890*/  IMAD.WIDE.U32 R8, R13, 0x4, R6 ;  /* 0x000000040d087825 */ /* 0x001fca00078e0006 */
[----:B------:R0:W2:Y:S01]  /*08a0*/  LDG.E R12, desc[UR6][R8.64] ;  /* 0x00000006080c7981 */ /* 0x0000a2000c1e1900 */
[----:B------:R-:W-:-:S05]  /*08b0*/  IMAD.WIDE.U32 R10, R11, 0x4, R6 ;  /* 0x000000040b0a7825 */ /* 0x000fca00078e0006 */
[----:B------:R1:W3:Y:S01]  /*08c0*/  LDG.E R14, desc[UR6][R10.64] ;  /* 0x000000060a0e7981 */ /* 0x0002e2000c1e1900 */
[----:B------:R-:W-:-:S04]  /*08d0*/  IMAD.WIDE.U32 R22, R23, 0x4, R6 ;  /* 0x0000000417167825 */ /* 0x000fc800078e0006 */
[C---:B------:R-:W-:Y:S01]  /*08e0*/  VIADD R25, R13.reuse, 0x300 ;  /* 0x000003000d197836 */ /* 0x040fe20000000000 */
[----:B------:R-:W4:Y:S01]  /*08f0*/  LDG.E R15, desc[UR6][R22.64] ;  /* 0x00000006160f7981 */ /* 0x000f22000c1e1900 */
[----:B------:R-:W-:Y:S02]  /*0900*/  VIADD R17, R13, 0x400 ;  /* 0x000004000d117836 */ /* 0x000fe40000000000 */
[----:B------:R-:W-:-:S05]  /*0910*/  IMAD.WIDE.U32 R24, R25, 0x4, R6 ;  /* 0x0000000419187825 */ /* 0x000fca00078e0006 */
[----:B------:R-:W5:Y:S01]  /*0920*/  LDG.E R18, desc[UR6][R24.64] ;  /* 0x0000000618127981 */ /* 0x000f62000c1e1900 */
[----:B------:R-:W-:-:S04]  /*0930*/  IMAD.WIDE.U32 R16, R17, 0x4, R6 ;  /* 0x0000000411107825 */ /* 0x000fc800078e0006 */
[C---:B0-----:R-:W-:Y:S02]  /*0940*/  VIADD R9, R13.reuse, 0x500 ;  /* 0x000005000d097836 */ /* 0x041fe40000000000 */
[----:B------:R-:W5:Y:S01]  /*0950*/  LDG.E R16, desc[UR6][R16.64] ;  /* 0x0000000610107981 */ /* 0x000f62000c1e1900 */
[----:B-1----:R-:W-:Y:S02]  /*0960*/  VIADD R11, R13, 0x600 ;  /* 0x000006000d0b7836 */ /* 0x002fe40000000000 */
[----:B------:R-:W-:-:S04]  /*0970*/  IMAD.WIDE.U32 R8, R9, 0x4, R6 ;  /* 0x0000000409087825 */ /* 0x000fc800078e0006 */
[--C-:B------:R-:W-:Y:S02]  /*0980*/  IMAD.WIDE.U32 R10, R11, 0x4, R6.reuse ;  /* 0x000000040b0a7825 */ /* 0x100fe400078e0006 */
[----:B------:R-:W5:Y:S02]  /*0990*/  LDG.E R8, desc[UR6][R8.64] ;  /* 0x0000000608087981 */ /* 0x000f64000c1e1900 */
[----:B------:R-:W-:Y:S02]  /*09a0*/  VIADD R13, R13, 0x700 ;  /* 0x000007000d0d7836 */ /* 0x000fe40000000000 */
[----:B------:R-:W5:Y:S02]  /*09b0*/  LDG.E R11, desc[UR6][R10.64] ;  /* 0x000000060a0b7981 */ /* 0x000f64000c1e1900 */
[----:B------:R-:W-:-:S06]  /*09c0*/  IMAD.WIDE.U32 R6, R13, 0x4, R6 ;  /* 0x000000040d067825 */ /* 0x000fcc00078e0006 */
        /* <DEDUP_REMOVED lines=18> */
.L_x_1765:
[----:B------:R-:W-:Y:S05]  /*0af0*/  BSYNC.RECONVERGENT B2 ;  /* 0x0000000000027941 */ /* 0x000fea0003800200 */
.L_x_1764:
        /* <DEDUP_REMOVED lines=10> */
[----:B0-----:R-:W-:-:S04]  /*0ba0*/  IMAD.WIDE.U32 R8, R15, 0x4, R6 ;  /* 0x000000040f087825 */ /* 0x001fc800078e0006 */
[--C-:B------:R-:W-:Y:S02]  /*0bb0*/  IMAD.WIDE.U32 R10, R11, 0x4, R6.reuse ;  /* 0x000000040b0a7825 */ /* 0x100fe400078e0006 */
[----:B------:R-:W2:Y:S02]  /*0bc0*/  LDG.E R8, desc[UR6][R8.64] ;  /* 0x0000000608087981 */ /* 0x000ea4000c1e1900 */
[--C-:B------:R-:W-:Y:S02]  /*0bd0*/  IMAD.WIDE.U32 R12, R13, 0x4, R6.reuse ;  /* 0x000000040d0c7825 */ /* 0x100fe400078e0006 */
[----:B------:R-:W3:Y:S02]  /*0be0*/  LDG.E R10, desc[UR6][R10.64] ;  /* 0x000000060a0a7981 */ /* 0x000ee4000c1e1900 */
[----:B------:R-:W-:Y:S02]  /*0bf0*/  VIADD R15, R15, 0x300 ;  /* 0x000003000f0f7836 */ /* 0x000fe40000000000 */
[----:B------:R-:W4:Y:S02]  /*0c00*/  LDG.E R12, desc[UR6][R12.64] ;  /* 0x000000060c0c7981 */ /* 0x000f24000c1e1900 */
        /* <DEDUP_REMOVED lines=11> */
.L_x_1767:
[----:B------:R-:W-:Y:S05]  /*0cc0*/  BSYNC.RECONVERGENT B2 ;  /* 0x0000000000027941 */ /* 0x000fea0003800200 */
.L_x_1766:
[----:B------:R-:W-:Y:S05]  /*0cd0*/  @!P0 BRA `(.L_x_1759) ;  /* 0x00000000002c8947 */ /* 0x000fea0003800000 */
[----:B------:R-:W0:Y:S01]  /*0ce0*/  LDC.64 R6, c[0x0][0x380] ;  /* 0x0000e000ff067b82 */ /* 0x000e220000000a00 */
[----:B------:R-:W-:Y:S02]  /*0cf0*/  IMAD R9, R3, 0x1000, R4 ;  /* 0x0000100003097824 */ /* 0x000fe400078e0204 */
[----:B------:R-:W-:-:S07]  /*0d00*/  IMAD.MOV R8, RZ, RZ, -R5 ;  /* 0x000000ffff087224 */ /* 0x000fce00078e0a05 */
.L_x_1768:
[----:B0-----:R-:W-:-:S06]  /*0d10*/  IMAD.WIDE.U32 R4, R9, 0x4, R6 ;  /* 0x0000000409047825 */ /* 0x001fcc00078e0006 */
[----:B------:R-:W2:Y:S01]  /*0d20*/  LDG.E R4, desc[UR6][R4.64] ;  /* 0x0000000604047981 */ /* 0x000ea2000c1e1900 */
[----:B------:R-:W-:Y:S02]  /*0d30*/  VIADD R8, R8, 0x1 ;  /* 0x0000000108087836 */ /* 0x000fe40000000000 */
[----:B------:R-:W-:-:S03]  /*0d40*/  VIADD R9, R9, 0x100 ;  /* 0x0000010009097836 */ /* 0x000fc60000000000 */
[----:B------:R-:W-:Y:S02]  /*0d50*/  ISETP.NE.AND P1, PT, R8, RZ, PT ;  /* 0x000000ff0800720c */ /* 0x000fe40003f25270 */
[----:B--2---:R-:W-:-:S04]  /*0d60*/  FSETP.GEU.AND P0, PT, R19, |R4|, PT ;  /* 0x400000041300720b */ /* 0x004fc80003f0e000 */
[----:B------:R-:W-:-:S07]  /*0d70*/  FSEL R19, |R4|, R19, !P0 ;  /* 0x0000001304137208 */ /* 0x000fce0004000200 */
[----:B------:R-:W-:Y:S05]  /*0d80*/  @P1 BRA `(.L_x_1768) ;  /* 0xfffffffc00e01947 */ /* 0x000fea000383ffff */
.L_x_1759:
[----:B------:R-:W-:Y:S05]  /*0d90*/  BSYNC.RECONVERGENT B1 ;  /* 0x0000000000017941 */ /* 0x000fea0003800200 */
.L_x_1758:
[----:B------:R-:W-:-:S13]  /*0da0*/  ISETP.GE.U32.AND P0, PT, R0, 0x100, PT ;  /* 0x000001000000780c */ /* 0x000fda0003f06070 */
        /* <DEDUP_REMOVED lines=56> */
.L_x_1769:
        /* <DEDUP_REMOVED lines=46> */
[----:B------:R-:W-:Y:S01]  /*1410*/  ISETP.GT.U32.AND P1, PT, R0, 0x40, PT ;  /* 0x000000400000780c */ /* 0x000fe20003f24070 */
[----:B0-----:R-:W-:-:S09]  /*1420*/  ULEA UR4, UR5, UR4, 0x18 ;  /* 0x0000000405047291 */ /* 0x001fd2000f8ec0ff */
[----:B------:R-:W0:Y:S04]  /*1430*/  LDS R5, [UR4+0xc] ;  /* 0x00000c04ff057984 */ /* 0x000e280008000800 */
[----:B------:R-:W1:Y:S04]  /*1440*/  LDS.128 R12, [UR4+0x10] ;  /* 0x00001004ff0c7984 */ /* 0x000e680008000c00 */
[----:B------:R-:W2:Y:S01]  /*1450*/  LDS.64 R6, [UR4+0x20] ;  /* 0x00002004ff067984 */ /* 0x000ea20008000a00 */
[----:B0-----:R-:W-:-:S04]  /*1460*/  FSETP.GEU.AND P3, PT, R8, R5, PT ;  /* 0x000000050800720b */ /* 0x001fc80003f6e000 */
[----:B------:R-:W-:Y:S02]  /*1470*/  @P2 FSEL R8, R5, R8, !P3 ;  /* 0x0000000805082208 */ /* 0x000fe40005800000 */
[----:B------:R-:W-:Y:S02]  /*1480*/  ISETP.GT.U32.AND P2, PT, R0, 0x60, PT ;  /* 0x000000600000780c */ /* 0x000fe40003f44070 */
[----:B-1----:R-:W-:-:S04]  /*1490*/  FSETP.GEU.AND P3, PT, R8, R12, PT ;  /* 0x0000000c0800720b */ /* 0x002fc80003f6e000 */
[----:B------:R-:W-:Y:S02]  /*14a0*/  @P1 FSEL R8, R12, R8, !P3 ;  /* 0x000000080c081208 */ /* 0x000fe40005800000 */
[----:B------:R-:W-:Y:S02]  /*14b0*/  ISETP.GT.U32.AND P1, PT, R0, 0x80, PT ;  /* 0x000000800000780c */ /* 0x000fe40003f24070 */
[----:B------:R-:W-:-:S04]  /*14c0*/  FSETP.GEU.AND P3, PT, R8, R13, PT ;  /* 0x0000000d0800720b */ /* 0x000fc80003f6e000 */
        /* <DEDUP_REMOVED lines=8> */
[----:B--2---:R-:W-:-:S04]  /*1550*/  FSETP.GEU.AND P3, PT, R8, R6, PT ;  /* 0x000000060800720b */ /* 0x004fc80003f6e000 */
[----:B------:R-:W-:-:S04]  /*1560*/  @P1 FSEL R8, R6, R8, !P3 ;  /* 0x0000000806081208 */ /* 0x000fc80005800000 */
[----:B------:R-:W-:-:S04]  /*1570*/  FSETP.GEU.AND P1, PT, R8, R7, PT ;  /* 0x000000070800720b */ /* 0x000fc80003f2e000 */
[----:B------:R-:W-:Y:S01]  /*1580*/  @P2 FSEL R8, R7, R8, !P1 ;  /* 0x0000000807082208 */ /* 0x000fe20004800000 */
[----:B------:R-:W-:Y:S08]  /*1590*/  BRA `(.L_x_1770) ;  /* 0x0000001800047947 */ /* 0x000ff00003800000 */
.L_x_1755:
[----:B------:R-:W0:Y:S01]  /*15a0*/  S2R R2, SR_TID.X ;  /* 0x0000000000027919 */ /* 0x000e220000002100 */
[----:B------:R-:W1:Y:S02]  /*15b0*/  LDCU.64 UR4, c[0x0][0x380] ;  /* 0x00007000ff0477ac */ /* 0x000e640008000a00 */
[----:B-1----:R-:W-:Y:S02]  /*15c0*/  IMAD.U32 R14, RZ, RZ, UR4 ;  /* 0x00000004ff0e7e24 */ /* 0x002fe4000f8e00ff */
[----:B------:R-:W-:Y:S02]  /*15d0*/  IMAD.U32 R15, RZ, RZ, UR5 ;  /* 0x00000005ff0f7e24 */ /* 0x000fe4000f8e00ff */
[----:B0-----:R-:W-:-:S04]  /*15e0*/  IMAD R5, R3, 0x1000, R2 ;  /* 0x0000100003057824 */ /* 0x001fc800078e0202 */
        /* <DEDUP_REMOVED lines=33> */
[----:B------:R-:W-:Y:S02]  /*1800*/  FSEL R23, R23, R20, !P1 ;  /* 0x0000001417177208 */ /* 0x000fe40004800000 */
[----:B------:R-:W-:Y:S02]  /*1810*/  FSEL R9, |R10|, |R9|, !P2 ;  /* 0x400000090a097208 */ /* 0x000fe40005000200 */
[----:B------:R-:W-:Y:S02]  /*1820*/  FSETP.GEU.AND P2, PT, R24, R11, PT ;  /* 0x0000000b1800720b */ /* 0x000fe40003f4e000 */
[----:B------:R-:W-:Y:S02]  /*1830*/  FSETP.GEU.AND P3, PT, |R6|, |R13|, PT ;  /* 0x4000000d0600720b */ /* 0x000fe40003f6e200 */
[----:B------:R-:W-:-:S02]  /*1840*/  FSEL R11, R11, R24, !P2 ;  /* 0x000000180b0b7208 */ /* 0x000fc40005000000 */
[----:B------:R-:W-:Y:S02]  /*1850*/  FSEL R6, |R13|, |R6|, !P3 ;  /* 0x400000060d067208 */ /* 0x000fe40005800200 */
[----:B------:R-:W-:Y:S02]  /*1860*/  FSETP.GEU.AND P0, PT, R16, R23, PT ;  /* 0x000000171000720b */ /* 0x000fe40003f0e000 */
[----:B------:R-:W-:Y:S02]  /*1870*/  FSETP.GEU.AND P3, PT, R9, R6, PT ;  /* 0x000000060900720b */ /* 0x000fe40003f6e000 */
[----:B------:R-:W-:Y:S02]  /*1880*/  FSEL R16, R23, R16, !P0 ;  /* 0x0000001017107208 */ /* 0x000fe40004000000 */
[----:B------:R-:W-:-:S04]  /*1890*/  FSEL R6, R6, R9, !P3 ;  /* 0x0000000906067208 */ /* 0x000fc80005800000 */
[----:B------:R-:W-:-:S04]  /*18a0*/  FSETP.GEU.AND P1, PT, R11, R6, PT ;  /* 0x000000060b00720b */ /* 0x000fc80003f2e000 */
[----:B------:R-:W-:Y:S02]  /*18b0*/  FSEL R11, R6, R11, !P1 ;  /* 0x0000000b060b7208 */ /* 0x000fe40004800000 */
[----:B------:R-:W-:Y:S02]  /*18c0*/  ISETP.GE.U32.AND P1, PT, R0, R7, PT ;  /* 0x000000070000720c */ /* 0x000fe40003f26070 */
[----:B------:R-:W-:-:S04]  /*18d0*/  FSETP.GEU.AND P0, PT, R16, R11, PT ;  /* 0x0000000b1000720b */ /* 0x000fc80003f0e000 */
[----:B------:R-:W-:-:S07]  /*18e0*/  FSEL R29, R11, R16, !P0 ;  /* 0x000000100b1d7208 */ /* 0x000fce0004000000 */
[----:B------:R-:W-:Y:S05]  /*18f0*/  @!P1 BRA `(.L_x_1771) ;  /* 0x0000001000549947 */ /* 0x000fea0003800000 */
[----:B------:R-:W-:Y:S01]  /*1900*/  IMAD R5, R3, 0x1000, R7 ;  /* 0x0000100003057824 */ /* 0x000fe200078e0207 */
[----:B------:R-:W-:Y:S01]  /*1910*/  LOP3.LUT R0, RZ, R2, RZ, 0x33, !PT ;  /* 0x00000002ff007212 */ /* 0x000fe200078e33ff */
[----:B------:R-:W-:Y:S01]  /*1920*/  VIADD R10, R8, 0xfffff000 ;  /* 0xfffff000080a7836 */ /* 0x000fe20000000000 */
[----:B------:R-:W-:Y:S01]  /*1930*/  UMOV UR4, URZ ;  /* 0x000000ff00047c82 */ /* 0x000fe20008000000 */
[----:B------:R-:W-:Y:S01]  /*1940*/  IMAD.MOV.U32 R4, RZ, RZ, R5 ;  /* 0x000000ffff047224 */ /* 0x000fe200078e0005 */
[----:B------:R-:W-:Y:S02]  /*1950*/  IADD3 R6, PT, PT, -R7, R8, R0 ;  /* 0x0000000807067210 */ /* 0x000fe40007ffe100 */
[C---:B------:R-:W-:Y:S02]  /*1960*/  ISETP.GT.U32.AND P0, PT, R5.reuse, R10, PT ;  /* 0x0000000a0500720c */ /* 0x040fe40003f04070 */
[----:B------:R-:W-:Y:S01]  /*1970*/  IADD3 R0, PT, PT, R5, 0x800, R2 ;  /* 0x0000080005007810 */ /* 0x000fe20007ffe002 */
[----:B------:R-:W-:-:S10]  /*1980*/  IMAD R6, R3, -0x1000, R6 ;  /* 0xfffff00003067824 */ /* 0x000fd400078e0206 */
[----:B------:R-:W-:Y:S05]  /*1990*/  @P0 BRA `(.L_x_1772) ;  /* 0x0000000400000947 */ /* 0x000fea0003800000 */
[----:B------:R-:W0:Y:S08]  /*19a0*/  LDC R2, c[0x0][0x3a8] ;  /* 0x0000ea00ff027b82 */ /* 0x000e300000000800 */
[----:B------:R-:W1:Y:S02]  /*19b0*/  LDC.64 R14, c[0x0][0x380] ;  /* 0x0000e000ff0e7b82 */ /* 0x000e640000000a00 */
.L_x_1773:
[----:B------:R-:W2:Y:S02]  /*19c0*/  S2R R8, SR_TID.X ;  /* 0x0000000000087919 */ /* 0x000ea40000002100 */
[----:B--2---:R-:W-:-:S04]  /*19d0*/  IMAD.IADD R9, R8, 0x1, R5 ;  /* 0x0000000108097824 */ /* 0x004fc800078e0205 */
        /* <DEDUP_REMOVED lines=13> */
[----:B--2---:R-:W-:-:S04]  /*1ab0*/  FSETP.GEU.AND P0, PT, R29, |R12|, PT ;  /* 0x4000000c1d00720b */ /* 0x004fc80003f0e000 */
[----:B------:R-:W-:Y:S02]  /*1ac0*/  FSEL R29, |R12|, R29, !P0 ;  /* 0x0000001d0c1d7208 */ /* 0x000fe40004000200 */
[----:B---3--:R-:W-:-:S04]  /*1ad0*/  FSETP.GEU.AND P1, PT, |R11|, |R16|, PT ;  /* 0x400000100b00720b */ /* 0x008fc80003f2e200 */
[----:B------:R-:W-:Y:S02]  /*1ae0*/  FSEL R12, |R16|, |R11|, !P1 ;  /* 0x4000000b100c7208 */ /* 0x000fe40004800200 */
[----:B----4-:R-:W-:-:S04]  /*1af0*/  FSETP.GEU.AND P0, PT, |R17|, |R20|, PT ;  /* 0x400000141100720b */ /* 0x010fc80003f0e200 */
[----:B------:R-:W-:Y:S02]  /*1b00*/  FSEL R16, |R20|, |R17|, !P0 ;  /* 0x4000001114107208 */ /* 0x000fe40004000200 */
[----:B------:R-:W2:Y:S01]  /*1b10*/  LDG.E R20, desc[UR6][R8.64+0x2400] ;  /* 0x0024000608147981 */ /* 0x000ea2000c1e1900 */
[----:B-----5:R-:W-:-:S03]  /*1b20*/  FSETP.GEU.AND P2, PT, |R13|, |R18|, PT ;  /* 0x400000120d00720b */ /* 0x020fc60003f4e200 */
[----:B------:R-:W3:Y:S01]  /*1b30*/  LDG.E R17, desc[UR6][R8.64+0x3c00] ;  /* 0x003c000608117981 */ /* 0x000ee2000c1e1900 */
[----:B------:R-:W-:-:S03]  /*1b40*/  FSEL R11, |R18|, |R13|, !P2 ;  /* 0x4000000d120b7208 */ /* 0x000fc60005000200 */
[----:B------:R-:W4:Y:S04]  /*1b50*/  LDG.E R18, desc[UR6][R8.64+0x3400] ;  /* 0x0034000608127981 */ /* 0x000f28000c1e1900 */
[----:B------:R0:W4:Y:S01]  /*1b60*/  LDG.E R13, desc[UR6][R8.64+0x3800] ;  /* 0x00380006080d7981 */ /* 0x000122000c1e1900 */
[----:B------:R-:W-:-:S04]  /*1b70*/  FSETP.GEU.AND P0, PT, |R19|, |R22|, PT ;  /* 0x400000161300720b */ /* 0x000fc80003f0e200 */
[----:B------:R-:W-:Y:S02]  /*1b80*/  FSEL R19, |R22|, |R19|, !P0 ;  /* 0x4000001316137208 */ /* 0x000fe40004000200 */
[----:B------:R-:W-:-:S04]  /*1b90*/  FSETP.GEU.AND P1, PT, |R23|, |R24|, PT ;  /* 0x400000181700720b */ /* 0x000fc80003f2e200 */
[----:B------:R-:W-:Y:S02]  /*1ba0*/  FSEL R23, |R24|, |R23|, !P1 ;  /* 0x4000001718177208 */ /* 0x000fe40004800200 */
[----:B------:R-:W-:-:S04]  /*1bb0*/  FSETP.GEU.AND P1, PT, R11, R16, PT ;  /* 0x000000100b00720b */ /* 0x000fc80003f2e000 */
[----:B------:R-:W-:Y:S01]  /*1bc0*/  FSEL R11, R16, R11, !P1 ;  /* 0x0000000b100b7208 */ /* 0x000fe20004800000 */
[----:B0-----:R-:W-:Y:S01]  /*1bd0*/  IMAD.MOV.U32 R8, RZ, RZ, R2 ;  /* 0x000000ffff087224 */ /* 0x001fe200078e0002 */
[----:B--2---:R-:W-:-:S04]  /*1be0*/  FSETP.GEU.AND P0, PT, |R20|, |R21|, PT ;  /* 0x400000151400720b */ /* 0x004fc80003f0e200 */
[----:B------:R-:W-:Y:S02]  /*1bf0*/  FSEL R20, |R21|, |R20|, !P0 ;  /* 0x4000001415147208 */ /* 0x000fe40004000200 */
[----:B------:R-:W-:Y:S02]  /*1c00*/  FSETP.GEU.AND P0, PT, R29, R12, PT ;  /* 0x0000000c1d00720b */ /* 0x000fe40003f0e000 */
[----:B----4-:R-:W-:-:S04]  /*1c10*/  FSETP.GEU.AND P2, PT, |R18|, |R13|, PT ;  /* 0x4000000d1200720b */ /* 0x010fc80003f4e200 */
[----:B------:R-:W-:Y:S02]  /*1c20*/  FSEL R18, |R13|, |R18|, !P2 ;  /* 0x400000120d127208 */ /* 0x000fe40005000200 */
[----:B------:R-:W-:Y:S02]  /*1c30*/  FSEL R12, R12, R29, !P0 ;  /* 0x0000001d0c0c7208 */ /* 0x000fe40004000000 */
[----:B------:R-:W-:Y:S02]  /*1c40*/  FSETP.GEU.AND P2, PT, R19, R20, PT ;  /* 0x000000141300720b */ /* 0x000fe40003f4e000 */
[----:B------:R-:W-:Y:S02]  /*1c50*/  FSETP.GEU.AND P3, PT, R23, R18, PT ;  /* 0x000000121700720b */ /* 0x000fe40003f6e000 */
[----:B------:R-:W-:Y:S02]  /*1c60*/  FSETP.GEU.AND P0, PT, R12, R11, PT ;  /* 0x0000000b0c00720b */ /* 0x000fe40003f0e000 */
[----:B------:R-:W-:-:S02]  /*1c70*/  FSEL R19, R20, R19, !P2 ;  /* 0x0000001314137208 */ /* 0x000fc40005000000 */
[----:B------:R-:W-:Y:S02]  /*1c80*/  FSEL R18, R18, R23, !P3 ;  /* 0x0000001712127208 */ /* 0x000fe40005800000 */
[----:B------:R-:W-:Y:S01]  /*1c90*/  FSEL R11, R11, R12, !P0 ;  /* 0x0000000c0b0b7208 */ /* 0x000fe20004000000 */
[----:B------:R-:W-:Y:S01]  /*1ca0*/  IMAD.IADD R12, R8, 0x1, -R5 ;  /* 0x00000001080c7824 */ /* 0x000fe200078e0a05 */
[----:B------:R-:W-:-:S04]  /*1cb0*/  FSETP.GEU.AND P1, PT, R19, R18, PT ;  /* 0x000000121300720b */ /* 0x000fc80003f2e000 */
[----:B------:R-:W-:Y:S02]  /*1cc0*/  FSEL R18, R18, R19, !P1 ;  /* 0x0000001312127208 */ /* 0x000fe40004800000 */
[----:B------:R-:W-:Y:S02]  /*1cd0*/  ISETP.GE.U32.AND P1, PT, R12, R7, PT ;  /* 0x000000070c00720c */ /* 0x000fe40003f26070 */
[----:B------:R-:W-:-:S04]  /*1ce0*/  FSETP.GEU.AND P0, PT, R11, R18, PT ;  /* 0x000000120b00720b */ /* 0x000fc80003f0e000 */
[----:B------:R-:W-:-:S04]  /*1cf0*/  FSEL R18, R18, R11, !P0 ;  /* 0x0000000b12127208 */ /* 0x000fc80004000000 */
[----:B---3--:R-:W-:-:S04]  /*1d00*/  FSETP.GEU.AND P0, PT, R18, |R17|, PT ;  /* 0x400000111200720b */ /* 0x008fc80003f0e000 */
[----:B------:R-:W-:Y:S01]  /*1d10*/  FSEL R29, |R17|, R18, !P0 ;  /* 0x00000012111d7208 */ /* 0x000fe20004000200 */
[----:B------:R-:W-:Y:S08]  /*1d20*/  @!P1 BRA `(.L_x_1771) ;  /* 0x0000000c00489947 */ /* 0x000ff00003800000 */
[C---:B------:R-:W-:Y:S01]  /*1d30*/  IMAD.IADD R5, R7.reuse, 0x1, R5 ;  /* 0x0000000107057824 */ /* 0x040fe200078e0205 */
[----:B------:R-:W-:Y:S01]  /*1d40*/  UIADD3 UR4, UPT, UPT, UR4, 0x1, URZ ;  /* 0x0000000104047890 */ /* 0x000fe2000fffe0ff */
[----:B------:R-:W-:Y:S02]  /*1d50*/  IMAD.IADD R4, R7, 0x1, R4 ;  /* 0x0000000107047824 */ /* 0x000fe400078e0204 */
[----:B------:R-:W-:Y:S01]  /*1d60*/  IMAD.IADD R6, R6, 0x1, -R7 ;  /* 0x0000000106067824 */ /* 0x000fe200078e0a07 */
[----:B------:R-:W-:Y:S01]  /*1d70*/  ISETP.GT.U32.AND P0, PT, R5, R10, PT ;  /* 0x0000000a0500720c */ /* 0x000fe20003f04070 */
[----:B------:R-:W-:-:S12]  /*1d80*/  IMAD.IADD R0, R7, 0x1, R0 ;  /* 0x0000000107007824 */ /* 0x000fd800078e0200 */
[----:B------:R-:W-:Y:S05]  /*1d90*/  @!P0 BRA `(.L_x_1773) ;  /* 0xfffffffc00088947 */ /* 0x000fea000383ffff */
.L_x_1772:
[----:B------:R-:W0:Y:S01]  /*1da0*/  S2R R9, SR_TID.X ;  /* 0x0000000000097919 */ /* 0x000e220000002100 */
[----:B------:R-:W-:Y:S01]  /*1db0*/  IMAD.IADD R2, R8, 0x1, -R5 ;  /* 0x0000000108027824 */ /* 0x000fe200078e0a05 */
[----:B------:R-:W-:Y:S04]  /*1dc0*/  BSSY.RECONVERGENT B1, `(.L_x_1771) ;  /* 0x00000c8000017945 */ /* 0x000fe80003800200 */
[----:B0-----:R-:W-:-:S04]  /*1dd0*/  ISETP.GE.AND P0, PT, R9, R2, PT ;  /* 0x000000020900720c */ /* 0x001fc80003f06270 */
[----:B------:R-:W-:-:S13]  /*1de0*/  ISETP.GE.U32.OR P0, PT, R5, R8, P0 ;  /* 0x000000080500720c */ /* 0x000fda0000706470 */
[----:B------:R-:W-:Y:S05]  /*1df0*/  @P0 BRA `(.L_x_1774) ;  /* 0x0000000c00100947 */ /* 0x000fea0003800000 */
[----:B------:R-:W0:Y:S01]  /*1e00*/  LDC R7, c[0x0][0x3ac] ;  /* 0x0000eb00ff077b82 */ /* 0x000e220000000800 */
[----:B------:R-:W-:Y:S07]  /*1e10*/  BSSY.RECONVERGENT B2, `(.L_x_1775) ;  /* 0x0000068000027945 */ /* 0x000fee0003800200 */
[----:B------:R-:W1:Y:S01]  /*1e20*/  LDC R2, c[0x0][0x3ac] ;  /* 0x0000eb00ff027b82 */ /* 0x000e620000000800 */
[----:B0-----:R-:W-:Y:S01]  /*1e30*/  IMAD.SHL.U32 R10, R7, 0x1000, RZ ;  /* 0x00001000070a7824 */ /* 0x001fe200078e00ff */
[----:B------:R-:W-:-:S03]  /*1e40*/  LOP3.LUT R7, RZ, R9, RZ, 0x33, !PT ;  /* 0x00000009ff077212 */ /* 0x000fc600078e33ff */
[----:B------:R-:W-:-:S05]  /*1e50*/  IMAD R10, R3, 0x1000, R10 ;  /* 0x00001000030a7824 */ /* 0x000fca00078e020a */
[----:B------:R-:W-:Y:S01]  /*1e60*/  IADD3 R8, PT, PT, -R10, R8, R7 ;  /* 0x000000080a087210 */ /* 0x000fe20007ffe107 */
[----:B-1----:R-:W-:Y:S02]  /*1e70*/  IMAD R7, R2, UR4, RZ ;  /* 0x0000000402077c24 */ /* 0x002fe4000f8e02ff */
[----:B------:R-:W-:Y:S02]  /*1e80*/  IMAD.MOV.U32 R2, RZ, RZ, R9 ;  /* 0x000000ffff027224 */ /* 0x000fe400078e0009 */
        /* <DEDUP_REMOVED lines=8> */
[----:B------:R-:W-:-:S05]  /*1f10*/  LOP3.LUT R2, R2, 0x1fffff0, RZ, 0xc0, !PT ;  /* 0x01fffff002027812 */ /* 0x000fca00078ec0ff */
[----:B------:R-:W-:-:S07]  /*1f20*/  IMAD.MOV R2, RZ, RZ, -R2 ;  /* 0x000000ffff027224 */ /* 0x000fce00078e0a02 */
.L_x_1778:
[C---:B------:R-:W-:Y:S02]  /*1f30*/  VIADD R13, R0.reuse, 0xfffff800 ;  /* 0xfffff800000d7836 */ /* 0x040fe40000000000 */
[----:B------:R-:W-:Y:S02]  /*1f40*/  VIADD R17, R0, 0xfffff900 ;  /* 0xfffff90000117836 */ /* 0x000fe40000000000 */
[----:B------:R-:W-:-:S05]  /*1f50*/  IMAD.WIDE.U32 R12, R13, 0x4, R14 ;  /* 0x000000040d0c7825 */ /* 0x000fca00078e000e */
[----:B------:R-:W2:Y:S01]  /*1f60*/  LDG.E R21, desc[UR6][R12.64] ;  /* 0x000000060c157981 */ /* 0x000ea2000c1e1900 */
[----:B------:R-:W-:-:S05]  /*1f70*/  IMAD.WIDE.U32 R16, R17, 0x4, R14 ;  /* 0x0000000411107825 */ /* 0x000fca00078e000e */
[----:B------:R0:W3:Y:S01]  /*1f80*/  LDG.E R20, desc[UR6][R16.64] ;  /* 0x0000000610147981 */ /* 0x0000e2000c1e1900 */
[----:B------:R-:W-:-:S04]  /*1f90*/  VIADD R25, R0, 0xfffffa00 ;  /* 0xfffffa0000197836 */ /* 0x000fc80000000000 */
[----:B------:R-:W-:-:S05]  /*1fa0*/  IMAD.WIDE.U32 R24, R25, 0x4, R14 ;  /* 0x0000000419187825 */ /* 0x000fca00078e000e */
[----:B------:R1:W4:Y:S01]  /*1fb0*/  LDG.E R28, desc[UR6][R24.64] ;  /* 0x00000006181c7981 */ /* 0x000322000c1e1900 */
[C---:B------:R-:W-:Y:S02]  /*1fc0*/  VIADD R27, R0.reuse, 0xfffffb00 ;  /* 0xfffffb00001b7836 */ /* 0x040fe40000000000 */
[----:B------:R-:W-:Y:S02]  /*1fd0*/  VIADD R19, R0, 0xfffffc00 ;  /* 0xfffffc0000137836 */ /* 0x000fe40000000000 */
[----:B------:R-:W-:-:S05]  /*1fe0*/  IMAD.WIDE.U32 R26, R27, 0x4, R14 ;  /* 0x000000041b1a7825 */ /* 0x000fca00078e000e */
[----:B------:R-:W5:Y:S01]  /*1ff0*/  LDG.E R10, desc[UR6][R26.64] ;  /* 0x000000061a0a7981 */ /* 0x000f62000c1e1900 */
[----:B------:R-:W-:-:S04]  /*2000*/  IMAD.WIDE.U32 R18, R19, 0x4, R14 ;  /* 0x0000000413127825 */ /* 0x000fc800078e000e */
[C---:B------:R-:W-:Y:S01]  /*2010*/  VIADD R23, R0.reuse, 0xfffffd00 ;  /* 0xfffffd0000177836 */ /* 0x040fe20000000000 */
[----:B------:R-:W5:Y:S01]  /*2020*/  LDG.E R11, desc[UR6][R18.64] ;  /* 0x00000006120b7981 */ /* 0x000f62000c1e1900 */
[----:B0-----:R-:W-:Y:S02]  /*2030*/  VIADD R17, R0, 0xfffffe00 ;  /* 0xfffffe0000117836 */ /* 0x001fe40000000000 */
[----:B------:R-:W-:-:S05]  /*2040*/  IMAD.WIDE.U32 R22, R23, 0x4, R14 ;  /* 0x0000000417167825 */ /* 0x000fca00078e000e */
[----:B------:R-:W5:Y:S01]  /*2050*/  LDG.E R12, desc[UR6][R22.64] ;  /* 0x00000006160c7981 */ /* 0x000f62000c1e1900 */
[----:B------:R-:W-:-:S04]  /*2060*/  IMAD.WIDE.U32 R16, R17, 0x4, R14 ;  /* 0x0000000411107825 */ /* 0x000fc800078e000e */
[----:B-1----:R-:W-:Y:S01]  /*2070*/  VIADD R25, R0, 0xffffff00 ;  /* 0xffffff0000197836 */ /* 0x002fe20000000000 */
[----:B------:R0:W5:Y:S03]  /*2080*/  LDG.E R13, desc[UR6][R16.64] ;  /* 0x00000006100d7981 */ /* 0x000166000c1e1900 */
[----:B------:R-:W-:-:S06]  /*2090*/  IMAD.WIDE.U32 R24, R25, 0x4, R14 ;  /* 0x0000000419187825 */ /* 0x000fcc00078e000e */
[----:B------:R-:W5:Y:S01]  /*20a0*/  LDG.E R24, desc[UR6][R24.64] ;  /* 0x0000000618187981 */ /* 0x000f62000c1e1900 */
[----:B0-----:R-:W-:-:S04]  /*20b0*/  IMAD.WIDE.U32 R16, R0, 0x4, R14 ;  /* 0x0000000400107825 */ /* 0x001fc800078e000e */
[----:B------:R-:W-:Y:S01]  /*20c0*/  VIADD R27, R0, 0x100 ;  /* 0x00000100001b7836 */ /* 0x000fe20000000000 */
[----:B------:R0:W5:Y:S03]  /*20d0*/  LDG.E R25, desc[UR6][R16.64] ;  /* 0x0000000610197981 */ /* 0x000166000c1e1900 */
[----:B------:R-:W-:-:S04]  /*20e0*/  IMAD.WIDE.U32 R18, R27, 0x4, R14 ;  /* 0x000000041b127825 */ /* 0x000fc800078e000e */
[----:B------:R-:W-:Y:S01]  /*20f0*/  VIADD R27, R0, 0x200 ;  /* 0x00000200001b7836 */ /* 0x000fe20000000000 */
[----:B------:R1:W5:Y:S03]  /*2100*/  LDG.E R26, desc[UR6][R18.64] ;  /* 0x00000006121a7981 */ /* 0x000366000c1e1900 */
[----:B------:R-:W-:-:S04]  /*2110*/  IMAD.WIDE.U32 R22, R27, 0x4, R14 ;  /* 0x000000041b167825 */ /* 0x000fc800078e000e */
[----:B0-----:R-:W-:Y:S01]  /*2120*/  VIADD R17, R0, 0x300 ;  /* 0x0000030000117836 */ /* 0x001fe20000000000 */
[----:B------:R0:W5:Y:S03]  /*2130*/  LDG.E R27, desc[UR6][R22.64] ;  /* 0x00000006161b7981 */ /* 0x000166000c1e1900 */
[----:B------:R-:W-:-:S04]  /*2140*/  IMAD.WIDE.U32 R16, R17, 0x4, R14 ;  /* 0x0000000411107825 */ /* 0x000fc800078e000e */
[----:B-1----:R-:W-:-:S04]  /*2150*/  VIADD R19, R0, 0x400 ;  /* 0x0000040000137836 */ /* 0x002fc80000000000 */
[----:B------:R-:W-:-:S06]  /*2160*/  IMAD.WIDE.U32 R18, R19, 0x4, R14 ;  /* 0x0000000413127825 */ /* 0x000fcc00078e000e */
[----:B------:R-:W5:Y:S01]  /*2170*/  LDG.E R18, desc[UR6][R18.64] ;  /* 0x0000000612127981 */ /* 0x000f62000c1e1900 */
[----:B0-----:R-:W-:-:S04]  /*2180*/  VIADD R23, R0, 0x600 ;  /* 0x0000060000177836 */ /* 0x001fc80000000000 */
[----:B------:R-:W-:-:S06]  /*2190*/  IMAD.WIDE.U32 R22, R23, 0x4, R14 ;  /* 0x0000000417167825 */ /* 0x000fcc00078e000e */
[----:B------:R-:W5:Y:S01]  /*21a0*/  LDG.E R22, desc[UR6][R22.64] ;  /* 0x0000000616167981 */ /* 0x000f62000c1e1900 */
[----:B--2---:R-:W-:-:S04]  /*21b0*/  FSETP.GEU.AND P0, PT, R29, |R21|, PT ;  /* 0x400000151d00720b */ /* 0x004fc80003f0e000 */
[----:B------:R-:W-:Y:S02]  /*21c0*/  FSEL R21, |R21|, R29, !P0 ;  /* 0x0000001d15157208 */ /* 0x000fe40004000200 */
[----:B------:R0:W2:Y:S02]  /*21d0*/  LDG.E R29, desc[UR6][R16.64] ;  /* 0x00000006101d7981 */ /* 0x0000a4000c1e1900 */
[----:B---3--:R-:W-:-:S04]  /*21e0*/  FSETP.GEU.AND P0, PT, R21, |R20|, PT ;  /* 0x400000141500720b */ /* 0x008fc80003f0e000 */
[----:B0-----:R-:W-:Y:S01]  /*21f0*/  FSEL R17, |R20|, R21, !P0 ;  /* 0x0000001514117208 */ /* 0x001fe20004000200 */
[----:B------:R-:W-:-:S04]  /*2200*/  VIADD R21, R0, 0x500 ;  /* 0x0000050000157836 */ /* 0x000fc80000000000 */
[----:B------:R-:W-:Y:S01]  /*2210*/  IMAD.WIDE.U32 R20, R21, 0x4, R14 ;  /* 0x0000000415147825 */ /* 0x000fe200078e000e */
[----:B----4-:R-:W-:-:S05]  /*2220*/  FSETP.GEU.AND P0, PT, R17, |R28|, PT ;  /* 0x4000001c1100720b */ /* 0x010fca0003f0e000 */
[----:B------:R-:W3:Y:S01]  /*2230*/  LDG.E R20, desc[UR6][R20.64] ;  /* 0x0000000614147981 */ /* 0x000ee2000c1e1900 */
[----:B------:R-:W-:Y:S01]  /*2240*/  VIADD R16, R0, 0x700 ;  /* 0x0000070000107836 */ /* 0x000fe20000000000 */
[----:B------:R-:W-:-:S03]  /*2250*/  FSEL R28, |R28|, R17, !P0 ;  /* 0x000000111c1c7208 */ /* 0x000fc60004000200 */
[----:B------:R-:W-:-:S06]  /*2260*/  IMAD.WIDE.U32 R16, R16, 0x4, R14 ;  /* 0x0000000410107825 */ /* 0x000fcc00078e000e */
[----:B------:R-:W4:Y:S01]  /*2270*/  LDG.E R16, desc[UR6][R16.64] ;  /* 0x0000000610107981 */ /* 0x000f22000c1e1900 */
        /* <DEDUP_REMOVED lines=22> */
[----:B------:R-:W-:-:S04]  /*23e0*/  FSETP.GEU.AND P0, PT, R29, |R18|, PT ;  /* 0x400000121d00720b */ /* 0x000fc80003f0e000 */
[----:B------:R-:W-:-:S04]  /*23f0*/  FSEL R29, |R18|, R29, !P0 ;  /* 0x0000001d121d7208 */ /* 0x000fc80004000200 */
[----:B---3--:R-:W-:-:S04]  /*2400*/  FSETP.GEU.AND P0, PT, R29, |R20|, PT ;  /* 0x400000141d00720b */ /* 0x008fc80003f0e000 */
[----:B------:R-:W-:-:S04]  /*2410*/  FSEL R29, |R20|, R29, !P0 ;  /* 0x0000001d141d7208 */ /* 0x000fc80004000200 */
[----:B------:R-:W-:-:S04]  /*2420*/  FSETP.GEU.AND P0, PT, R29, |R22|, PT ;  /* 0x400000161d00720b */ /* 0x000fc80003f0e000 */
[----:B------:R-:W-:-:S04]  /*2430*/  FSEL R29, |R22|, R29, !P0 ;  /* 0x0000001d161d7208 */ /* 0x000fc80004000200 */
[----:B----4-:R-:W-:-:S04]  /*2440*/  FSETP.GEU.AND P0, PT, R29, |R16|, PT ;  /* 0x400000101d00720b */ /* 0x010fc80003f0e000 */
[----:B------:R-:W-:Y:S01]  /*2450*/  FSEL R29, |R16|, R29, !P0 ;  /* 0x0000001d101d7208 */ /* 0x000fe20004000200 */
[----:B------:R-:W-:Y:S08]  /*2460*/  @P1 BRA `(.L_x_1778) ;  /* 0xfffffff800b01947 */ /* 0x000ff0000383ffff */
[----:B------:R-:W-:Y:S05]  /*2470*/  BSYNC.RECONVERGENT B3 ;  /* 0x0000000000037941 */ /* 0x000fea0003800200 */
.L_x_1777:
[----:B------:R-:W-:-:S07]  /*2480*/  VIADD R2, R9, 0xfffff800 ;  /* 0xfffff80009027836 */ /* 0x000fce0000000000 */
.L_x_1776:
[----:B------:R-:W-:Y:S05]  /*2490*/  BSYNC.RECONVERGENT B2 ;  /* 0x0000000000027941 */ /* 0x000fea0003800200 */
.L_x_1775:
[----:B------:R-:W-:-:S13]  /*24a0*/  ISETP.NE.AND P0, PT, R8, RZ, PT ;  /* 0x000000ff0800720c */ /* 0x000fda0003f05270 */
[----:B------:R-:W-:Y:S05]  /*24b0*/  @!P0 BRA `(.L_x_1774) ;  /* 0x0000000400608947 */ /* 0x000fea0003800000 */
[----:B------:R-:W-:Y:S01]  /*24c0*/  ISETP.GE.U32.AND P1, PT, R8, 0x8, PT ;  /* 0x000000080800780c */ /* 0x000fe20003f26070 */
[----:B------:R-:W-:Y:S01]  /*24d0*/  BSSY.RECONVERGENT B2, `(.L_x_1779) ;  /* 0x000002d000027945 */ /* 0x000fe20003800200 */
[----:B------:R-:W-:-:S04]  /*24e0*/  LOP3.LUT R22, R7, 0x7, RZ, 0xc0, !PT ;  /* 0x0000000707167812 */ /* 0x000fc800078ec0ff */
[----:B------:R-:W-:-:S07]  /*24f0*/  ISETP.NE.AND P0, PT, R22, RZ, PT ;  /* 0x000000ff1600720c */ /* 0x000fce0003f05270 */
[----:B------:R-:W-:Y:S06]  /*2500*/  @!P1 BRA `(.L_x_1780) ;  /* 0x0000000000a49947 */ /* 0x000fec0003800000 */
[----:B------:R-:W-:-:S04]  /*2510*/  IMAD.IADD R13, R2, 0x1, R5 ;  /* 0x00000001020d7824 */ /* 0x000fc800078e0205 */
[----:B------:R-:W-:-:S04]  /*2520*/  IMAD.WIDE.U32 R8, R13, 0x4, R14 ;  /* 0x000000040d087825 */ /* 0x000fc800078e000e */
[C---:B------:R-:W-:Y:S01]  /*2530*/  VIADD R11, R13.reuse, 0x100 ;  /* 0x000001000d0b7836 */ /* 0x040fe20000000000 */
[----:B------:R0:W2:Y:S01]  /*2540*/  LDG.E R0, desc[UR6][R8.64] ;  /* 0x0000000608007981 */ /* 0x0000a2000c1e1900 */
[----:B------:R-:W-:Y:S02]  /*2550*/  VIADD R25, R13, 0x200 ;  /* 0x000002000d197836 */ /* 0x000fe40000000000 */
[----:B------:R-:W-:-:S05]  /*2560*/  IMAD.WIDE.U32 R10, R11, 0x4, R14 ;  /* 0x000000040b0a7825 */ /* 0x000fca00078e000e */
[----:B------:R1:W3:Y:S01]  /*2570*/  LDG.E R18, desc[UR6][R10.64] ;  /* 0x000000060a127981 */ /* 0x0002e2000c1e1900 */
[----:B------:R-:W-:-:S04]  /*2580*/  IMAD.WIDE.U32 R24, R25, 0x4, R14 ;  /* 0x0000000419187825 */ /* 0x000fc800078e000e */
[C---:B------:R-:W-:Y:S01]  /*2590*/  VIADD R21, R13.reuse, 0x300 ;  /* 0x000003000d157836 */ /* 0x040fe20000000000 */
[----:B------:R-:W4:Y:S01]  /*25a0*/  LDG.E R19, desc[UR6][R24.64] ;  /* 0x0000000618137981 */ /* 0x000f22000c1e1900 */
[----:B------:R-:W-:Y:S02]  /*25b0*/  VIADD R17, R13, 0x400 ;  /* 0x000004000d117836 */ /* 0x000fe40000000000 */
[----:B------:R-:W-:-:S04]  /*25c0*/  IMAD.WIDE.U32 R20, R21, 0x4, R14 ;  /* 0x0000000415147825 */ /* 0x000fc800078e000e */
[--C-:B------:R-:W-:Y:S02]  /*25d0*/  IMAD.WIDE.U32 R16, R17, 0x4, R14.reuse ;  /* 0x0000000411107825 */ /* 0x100fe400078e000e */
[----:B------:R-:W5:Y:S02]  /*25e0*/  LDG.E R20, desc[UR6][R20.64] ;  /* 0x0000000614147981 */ /* 0x000f64000c1e1900 */
        /* <DEDUP_REMOVED lines=27> */
.L_x_1780:
[----:B------:R-:W-:Y:S05]  /*27a0*/  BSYNC.RECONVERGENT B2 ;  /* 0x0000000000027941 */ /* 0x000fea0003800200 */
.L_x_1779:
[----:B------:R-:W-:Y:S05]  /*27b0*/  @!P0 BRA `(.L_x_1774) ;  /* 0x0000000000a08947 */ /* 0x000fea0003800000 */
[----:B------:R-:W-:Y:S01]  /*27c0*/  ISETP.GE.U32.AND P1, PT, R22, 0x4, PT ;  /* 0x000000041600780c */ /* 0x000fe20003f26070 */
[----:B------:R-:W-:Y:S01]  /*27d0*/  BSSY.RECONVERGENT B2, `(.L_x_1781) ;  /* 0x0000018000027945 */ /* 0x000fe20003800200 */
[----:B------:R-:W-:-:S11]  /*27e0*/  LOP3.LUT P0, RZ, R7, 0x3, RZ, 0xc0, !PT ;  /* 0x0000000307ff7812 */ /* 0x000fd6000780c0ff */
[----:B------:R-:W-:Y:S05]  /*27f0*/  @!P1 BRA `(.L_x_1782) ;  /* 0x0000000000549947 */ /* 0x000fea0003800000 */
[----:B------:R-:W-:-:S04]  /*2800*/  IMAD.IADD R5, R2, 0x1, R5 ;  /* 0x0000000102057824 */ /* 0x000fc800078e0205 */
[----:B------:R-:W-:-:S04]  /*2810*/  IMAD.WIDE.U32 R8, R5, 0x4, R14 ;  /* 0x0000000405087825 */ /* 0x000fc800078e000e */
[C---:B------:R-:W-:Y:S02]  /*2820*/  VIADD R11, R5.reuse, 0x100 ;  /* 0x00000100050b7836 */ /* 0x040fe40000000000 */
[----:B------:R-:W2:Y:S01]  /*2830*/  LDG.E R8, desc[UR6][R8.64] ;  /* 0x0000000608087981 */ /* 0x000ea2000c1e1900 */
[----:B------:R-:W-:Y:S02]  /*2840*/  VIADD R13, R5, 0x200 ;  /* 0x00000200050d7836 */ /* 0x000fe40000000000 */
[----:B------:R-:W-:-:S04]  /*2850*/  IMAD.WIDE.U32 R10, R11, 0x4, R14 ;  /* 0x000000040b0a7825 */ /* 0x000fc800078e000e */
        /* <DEDUP_REMOVED lines=15> */
.L_x_1782:
[----:B------:R-:W-:Y:S05]  /*2950*/  BSYNC.RECONVERGENT B2 ;  /* 0x0000000000027941 */ /* 0x000fea0003800200 */
.L_x_1781:
[----:B------:R-:W-:Y:S05]  /*2960*/  @!P0 BRA `(.L_x_1774) ;  /* 0x0000000000348947 */ /* 0x000fea0003800000 */
[----:B------:R-:W-:Y:S01]  /*2970*/  LOP3.LUT R0, R6, 0xffff, RZ, 0xc0, !PT ;  /* 0x0000ffff06007812 */ /* 0x000fe200078ec0ff */
[----:B------:R-:W-:-:S03]  /*2980*/  IMAD.IADD R7, R2, 0x1, R4 ;  /* 0x0000000102077824 */ /* 0x000fc600078e0204 */
[----:B------:R-:W-:-:S04]  /*2990*/  LEA.HI R0, R0, 0x1, RZ, 0x18 ;  /* 0x0000000100007811 */ /* 0x000fc800078fc0ff */
[----:B------:R-:W-:-:S05]  /*29a0*/  LOP3.LUT R0, R0, 0x3, RZ, 0xc0, !PT ;  /* 0x0000000300007812 */ /* 0x000fca00078ec0ff */
[----:B------:R-:W-:-:S07]  /*29b0*/  IMAD.MOV R0, RZ, RZ, -R0 ;  /* 0x000000ffff007224 */ /* 0x000fce00078e0a00 */
.L_x_1783:
[----:B------:R-:W-:-:S06]  /*29c0*/  IMAD.WIDE.U32 R4, R7, 0x4, R14 ;  /* 0x0000000407047825 */ /* 0x000fcc00078e000e */
[----:B------:R-:W2:Y:S01]  /*29d0*/  LDG.E R4, desc[UR6][R4.64] ;  /* 0x0000000604047981 */ /* 0x000ea2000c1e1900 */
[----:B------:R-:W-:Y:S02]  /*29e0*/  VIADD R0, R0, 0x1 ;  /* 0x0000000100007836 */ /* 0x000fe40000000000 */
[----:B------:R-:W-:-:S03]  /*29f0*/  VIADD R7, R7, 0x100 ;  /* 0x0000010007077836 */ /* 0x000fc60000000000 */
[----:B------:R-:W-:Y:S02]  /*2a00*/  ISETP.NE.AND P1, PT, R0, RZ, PT ;  /* 0x000000ff0000720c */ /* 0x000fe40003f25270 */
[----:B--2---:R-:W-:-:S04]  /*2a10*/  FSETP.GEU.AND P0, PT, R29, |R4|, PT ;  /* 0x400000041d00720b */ /* 0x004fc80003f0e000 */
[----:B------:R-:W-:-:S07]  /*2a20*/  FSEL R29, |R4|, R29, !P0 ;  /* 0x0000001d041d7208 */ /* 0x000fce0004000200 */
[----:B------:R-:W-:Y:S05]  /*2a30*/  @P1 BRA `(.L_x_1783) ;  /* 0xfffffffc00e01947 */ /* 0x000fea000383ffff */
.L_x_1774:
[----:B------:R-:W-:Y:S05]  /*2a40*/  BSYNC.RECONVERGENT B1 ;  /* 0x0000000000017941 */ /* 0x000fea0003800200 */
.L_x_1771:
[----:B------:R-:W0:Y:S01]  /*2a50*/  S2R R7, SR_LANEID ;  /* 0x0000000000077919 */ /* 0x000e220000000000 */
[----:B------:R-:W1:Y:S01]  /*2a60*/  SHFL.DOWN PT, R0, R29, 0x1, 0x1f ;  /* 0x08201f001d007f89 */ /* 0x000e6200000e0000 */
[----:B------:R-:W2:Y:S01]  /*2a70*/  S2R R6, SR_TID.X ;  /* 0x0000000000067919 */ /* 0x000ea20000002100 */
[----:B-1----:R-:W-:Y:S02]  /*2a80*/  FSETP.GEU.AND P0, PT, R29, R0, PT ;  /* 0x000000001d00720b */ /* 0x002fe40003f0e000 */
[C---:B0-----:R-:W-:Y:S02]  /*2a90*/  ISETP.GT.AND P1, PT, R7.reuse, 0x1e, PT ;  /* 0x0000001e0700780c */ /* 0x041fe40003f24270 */
[----:B------:R-:W-:-:S11]  /*2aa0*/  ISETP.NE.AND P2, PT, R7, RZ, PT ;  /* 0x000000ff0700720c */ /* 0x000fd60003f45270 */
[----:B------:R-:W-:Y:S02]  /*2ab0*/  @!P1 FSEL R29, R0, R29, !P0 ;  /* 0x0000001d001d9208 */ /* 0x000fe40004000000 */
[----:B------:R-:W-:Y:S01]  /*2ac0*/  ISETP.GT.AND P1, PT, R7, 0x1d, PT ;  /* 0x0000001d0700780c */ /* 0x000fe20003f24270 */
[----:B------:R-:W0:Y:S01]  /*2ad0*/  @!P2 S2R R5, SR_CgaCtaId ;  /* 0x000000000005a919 */ /* 0x000e220000008800 */
[----:B------:R-:W-:Y:S02]  /*2ae0*/  @!P2 MOV R4, 0x400 ;  /* 0x000004000004a802 */ /* 0x000fe40000000f00 */
[----:B--2---:R-:W-:Y:S01]  /*2af0*/  @!P2 SHF.R.U32.HI R2, RZ, 0x3, R6 ;  /* 0x00000003ff02a819 */ /* 0x004fe20000011606 */
        /* <DEDUP_REMOVED lines=43> */
.L_x_1770:
[----:B------:R-:W-:Y:S05]  /*2db0*/  BSYNC.RECONVERGENT B0 ;  /* 0x0000000000007941 */ /* 0x000fea0003800200 */
.L_x_1754:
[----:B------:R-:W-:Y:S05]  /*2dc0*/  @P0 EXIT ;  /* 0x000000000000094d */ /* 0x000fea0003800000 */
[----:B------:R-:W0:Y:S02]  /*2dd0*/  LDC.64 R4, c[0x0][0x388] ;  /* 0x0000e200ff047b82 */ /* 0x000e240000000a00 */
[----:B0-----:R-:W-:-:S05]  /*2de0*/  IMAD.WIDE.U32 R2, R3, 0x4, R4 ;  /* 0x0000000403027825 */ /* 0x001fca00078e0004 */
[----:B------:R-:W-:Y:S01]  /*2df0*/  STG.E desc[UR6][R2.64], R8 ;  /* 0x0000000802007986 */ /* 0x000fe2000c101906 */
[----:B------:R-:W-:Y:S05]  /*2e00*/  EXIT ;  /* 0x000000000000794d */ /* 0x000fea0003800000 */
.L_x_1784:
        /* <DEDUP_REMOVED lines=15> */
.L_x_3751:


//--------------------- .text._ZN3cub18CUB_300001_SM_10006detail6reduce28DeviceReduceSingleTileKernelINS2_10policy_hubIfjN4cuda3__47maximumIfEEE10Policy1000EN6thrust24THRUST_300001_SM_1000_NS6detail15normal_iteratorINSC_10device_ptrIfEEEEPfjS8_ffZ14demoVectorNormvE9abs_value_0EEvT0_T1_T2_T3_T4_T6_ --------------------------
	.section	.text._ZN3cub18CUB_300001_SM_10006detail6reduce28DeviceReduceSingleTileKernelINS2_10policy_hubIfjN4cuda3__47maximumIfEEE10Policy1000EN6thrust24THRUST_300001_SM_1000_NS6detail15normal_iteratorINSC_10device_ptrIfEEEEPfjS8_ffZ14demoVectorNormvE9abs_value_0EEvT0_T1_T2_T3_T4_T6_,"ax",@progbits
	.align	128
        .global         _ZN3cub18CUB_300001_SM_10006detail6reduce28DeviceReduceSingleTileKernelINS2_10policy_hubIfjN4cuda3__47maximumIfEEE10Policy1000EN6thrust24THRUST_300001_SM_1000_NS6detail15normal_iteratorINSC_10device_ptrIfEEEEPfjS8_ffZ14demoVectorNormvE9abs_value_0EEvT0_T1_T2_T3_T4_T6_
        .type           _ZN3cub18CUB_300001_SM_10006detail6reduce28DeviceReduceSingleTileKernelINS2_10policy_hubIfjN4cuda3__47maximumIfEEE10Policy1000EN6thrust24THRUST_300001_SM_1000_NS6detail15normal_iteratorINSC_10device_ptrIfEEEEPfjS8_ffZ14demoVectorNormvE9abs_value_0EEvT0_T1_T2_T3_T4_T6_,@function
        .size           _ZN3cub18CUB_300001_SM_10006detail6reduce28DeviceReduceSingleTileKernelINS2_10policy_hubIfjN4cuda3__47maximumIfEEE10Policy1000EN6thrust24THRUST_300001_SM_1000_NS6detail15normal_iteratorINSC_10device_ptrIfEEEEPfjS8_ffZ14demoVectorNormvE9abs_value_0EEvT0_T1_T2_T3_T4_T6_,(.L_x_3752 - _ZN3cub18CUB_300001_SM_10006detail6reduce28DeviceReduceSingleTileKernelINS2_10policy_hubIfjN4cuda3__47maximumIfEEE10Policy1000EN6thrust24THRUST_300001_SM_1000_NS6detail15normal_iteratorINSC_10device_ptrIfEEEEPfjS8_ffZ14demoVectorNormvE9abs_value_0EEvT0_T1_T2_T3_T4_T6_)
        .other          _ZN3cub18CUB_300001_SM_10006detail6reduce28DeviceReduceSingleTileKernelINS2_10policy_hubIfjN4cuda3__47maximumIfEEE10Policy1000EN6thrust24THRUST_300001_SM_1000_NS6detail15normal_iteratorINSC_10device_ptrIfEEEEPfjS8_ffZ14demoVectorNormvE9abs_value_0EEvT0_T1_T2_T3_T4_T6_,@"STO_CUDA_ENTRY STV_DEFAULT"
_ZN3cub18CUB_300001_SM_10006detail6reduce28DeviceReduceSingleTileKernelINS2_10policy_hubIfjN4cuda3__47maximumIfEEE10Policy1000EN6thrust24THRUST_300001_SM_1000_NS6detail15normal_iteratorINSC_10device_ptrIfEEEEPfjS8_ffZ14demoVectorNormvE9abs_value_0EEvT0_T1_T2_T3_T4_T6_:
.text._ZN3cub18CUB_300001_SM_10006detail6reduce28DeviceReduceSingleTileKernelINS2_10policy_hubIfjN4cuda3__47maximumIfEEE10Policy1000EN6thrust24THRUST_300001_SM_1000_NS6detail15normal_iteratorINSC_10device_ptrIfEEEEPfjS8_ffZ14demoVectorNormvE9abs_value_0EEvT0_T1_T2_T3_T4_T6_:
        /* <DEDUP_REMOVED lines=13> */
.L_x_1785:
[----:B------:R-:W-:Y:S01]  /*00d0*/  ISETP.GT.U32.AND P0, PT, R4, 0xfff, PT ;  /* 0x00000fff0400780c */ /* 0x000fe20003f04070 */
[----:B------:R-:W-:-:S12]  /*00e0*/  BSSY.RECONVERGENT B0, `(.L_x_1786) ;  /* 0x0000287000007945 */ /* 0x000fd80003800200 */
        /* <DEDUP_REMOVED lines=12> */
.L_x_1789:
[----:B------:R-:W-:Y:S05]  /*01b0*/  BSYNC.RECONVERGENT B1 ;  /* 0x0000000000017941 */ /* 0x000fea0003800200 */
.L_x_1788:
        /* <DEDUP_REMOVED lines=17> */
.L_x_1794:
        /* <DEDUP_REMOVED lines=54> */
.L_x_1793:
[----:B------:R-:W-:Y:S05]  /*0630*/  BSYNC.RECONVERGENT B2 ;  /* 0x0000000000027941 */ /* 0x000fea0003800200 */
.L_x_1792:
        /* <DEDUP_REMOVED lines=33> */
.L_x_1796:
[----:B------:R-:W-:Y:S05]  /*0850*/  BSYNC.RECONVERGENT B2 ;  /* 0x0000000000027941 */ /* 0x000fea0003800200 */
.L_x_1795:
        /* <DEDUP_REMOVED lines=21> */
.L_x_1798:
[----:B------:R-:W-:Y:S05]  /*09b0*/  BSYNC.RECONVERGENT B2 ;  /* 0x0000000000027941 */ /* 0x000fea0003800200 */
.L_x_1797:
[----:B------:R-:W-:Y:S05]  /*09c0*/  @!P0 BRA `(.L_x_1791) ;  /* 0x0000000000348947 */ /* 0x000fea0003800000 */
[----:B------:R-:W0:Y:S01]  /*09d0*/  LDC.64 R2, c[0x0][0x380] ;  /* 0x0000e000ff027b82 */ /* 0x000e220000000a00 */
[----:B------:R-:W-:Y:S02]  /*09e0*/  IMAD.MOV R6, RZ, RZ, -R6 ;  /* 0x000000ffff067224 */ /* 0x000fe400078e0a06 */
[----:B0-----:R-:W-:-:S04]  /*09f0*/  IMAD.WIDE.U32 R2, R7, 0x4, R2 ;  /* 0x0000000407027825 */ /* 0x001fc800078e0002 */
[----:B------:R-:W-:-:S07]  /*0a00*/  IMAD.MOV.U32 R7, RZ, RZ, R3 ;  /* 0x000000ffff077224 */ /* 0x000fce00078e0003 */
.L_x_1799:
        /* <DEDUP_REMOVED lines=9> */
.L_x_1791:
[----:B------:R-:W-:Y:S05]  /*0aa0*/  BSYNC.RECONVERGENT B1 ;  /* 0x0000000000017941 */ /* 0x000fea0003800200 */
.L_x_1790:
[----:B------:R-:W-:Y:S01]  /*0ab0*/  ISETP.GE.U32.AND P0, PT, R4, 0x100, PT ;  /* 0x000001000400780c */ /* 0x000fe20003f06070 */
[----:B------:R-:W-:-:S12]  /*0ac0*/  IMAD.MOV.U32 R9, RZ, RZ, R0 ;  /* 0x000000ffff097224 */ /* 0x000fd800078e0000 */
        /* <DEDUP_REMOVED lines=56> */
.L_x_1800:
        /* <DEDUP_REMOVED lines=71> */
.L_x_1787:
[----:B------:R-:W0:Y:S01]  /*12c0*/  S2R R0, SR_TID.X ;  /* 0x0000000000007919 */ /* 0x000e220000002100 */
[----:B------:R-:W1:Y:S02]  /*12d0*/  LDCU.64 UR4, c[0x0][0x380] ;  /* 0x00007000ff0477ac */ /* 0x000e640008000a00 */
[----:B-1----:R-:W-:Y:S02]  /*12e0*/  IMAD.U32 R14, RZ, RZ, UR4 ;  /* 0x00000004ff0e7e24 */ /* 0x002fe4000f8e00ff */
[----:B------:R-:W-:Y:S02]  /*12f0*/  IMAD.U32 R15, RZ, RZ, UR5 ;  /* 0x00000005ff0f7e24 */ /* 0x000fe4000f8e00ff */
        /* <DEDUP_REMOVED lines=31> */
[----:B------:R-:W-:Y:S01]  /*14f0*/  FSEL R18, |R18|, |R17|, !P1 ;  /* 0x4000001112127208 */ /* 0x000fe20004800200 */
[----:B------:R-:W-:Y:S01]  /*1500*/  VIADD R17, R4, 0xfffff000 ;  /* 0xfffff00004117836 */ /* 0x000fe20000000000 */
        /* <DEDUP_REMOVED lines=14> */
[----:B------:R-:W-:Y:S02]  /*15f0*/  ISETP.GE.U32.AND P1, PT, R17, 0x1000, PT ;  /* 0x000010001100780c */ /* 0x000fe40003f26070 */
[----:B------:R-:W-:-:S04]  /*1600*/  FSETP.GEU.AND P0, PT, R5, R22, PT ;  /* 0x000000160500720b */ /* 0x000fc80003f0e000 */
[----:B------:R-:W-:-:S07]  /*1610*/  FSEL R7, R22, R5, !P0 ;  /* 0x0000000516077208 */ /* 0x000fce0004000000 */
[----:B------:R-:W-:Y:S05]  /*1620*/  @!P1 BRA `(.L_x_1802) ;  /* 0x0000000000ec9947 */ /* 0x000fea0003800000 */
[----:B------:R-:W0:Y:S01]  /*1630*/  LDC R4, c[0x0][0x390] ;  /* 0x0000e400ff047b82 */ /* 0x000e220000000800 */
[----:B------:R-:W-:-:S07]  /*1640*/  UMOV UR4, 0x1000 ;  /* 0x0000100000047882 */ /* 0x000fce0000000000 */
[----:B------:R-:W1:Y:S02]  /*1650*/  LDC.64 R14, c[0x0][0x380] ;  /* 0x0000e000ff0e7b82 */ /* 0x000e640000000a00 */
.L_x_1804:
[----:B------:R-:W-:-:S04]  /*1660*/  VIADD R3, R0, UR4 ;  /* 0x0000000400037c36 */ /* 0x000fc80008000000 */
        /* <DEDUP_REMOVED lines=17> */
[----:B0-----:R-:W-:Y:S01]  /*1780*/  VIADD R2, R4, -UR4 ;  /* 0x8000000404027c36 */ /* 0x001fe20008000000 */
        /* <DEDUP_REMOVED lines=30> */
[----:B------:R-:W-:-:S04]  /*1970*/  FSEL R7, R8, R7, !P0 ;  /* 0x0000000708077208 */ /* 0x000fc80004000000 */
[----:B------:R-:W-:-:S04]  /*1980*/  FSETP.GEU.AND P0, PT, R7, |R16|, PT ;  /* 0x400000100700720b */ /* 0x000fc80003f0e000 */
[----:B------:R-:W-:Y:S01]  /*1990*/  FSEL R7, |R16|, R7, !P0 ;  /* 0x0000000710077208 */ /* 0x000fe20004000200 */
[----:B------:R-:W-:Y:S08]  /*19a0*/  @!P1 BRA `(.L_x_1803) ;  /* 0x0000000c00149947 */ /* 0x000ff00003800000 */
[----:B------:R-:W-:-:S06]  /*19b0*/  UIADD3 UR4, UPT, UPT, UR4, 0x1000, URZ ;  /* 0x0000100004047890 */ /* 0x000fcc000fffe0ff */
[----:B------:R-:W-:-:S13]  /*19c0*/  ISETP.LT.U32.AND P0, PT, R17, UR4, PT ;  /* 0x0000000411007c0c */ /* 0x000fda000bf01070 */
[----:B------:R-:W-:Y:S05]  /*19d0*/  @!P0 BRA `(.L_x_1804) ;  /* 0xfffffffc00208947 */ /* 0x000fea000383ffff */
.L_x_1802:
[----:B------:R-:W-:Y:S01]  /*19e0*/  VIADD R3, R4, -UR4 ;  /* 0x8000000404037c36 */ /* 0x000fe20008000000 */
[----:B------:R-:W-:Y:S04]  /*19f0*/  BSSY.RECONVERGENT B1, `(.L_x_1803) ;  /* 0x00000c0000017945 */ /* 0x000fe80003800200 */
[----:B------:R-:W-:-:S04]  /*1a00*/  ISETP.GE.AND P0, PT, R0, R3, PT ;  /* 0x000000030000720c */ /* 0x000fc80003f06270 */
[----:B------:R-:W-:-:S13]  /*1a10*/  ISETP.LE.U32.OR P0, PT, R4, UR4, P0 ;  /* 0x0000000404007c0c */ /* 0x000fda0008703470 */
[----:B------:R-:W-:Y:S05]  /*1a20*/  @P0 BRA `(.L_x_1805) ;  /* 0x0000000800f00947 */ /* 0x000fea0003800000 */
[----:B------:R-:W-:Y:S01]  /*1a30*/  LOP3.LUT R3, RZ, R0, RZ, 0x33, !PT ;  /* 0x00000000ff037212 */ /* 0x000fe200078e33ff */
[----:B------:R-:W-:Y:S01]  /*1a40*/  BSSY.RECONVERGENT B2, `(.L_x_1806) ;  /* 0x0000062000027945 */ /* 0x000fe20003800200 */
[----:B------:R-:W-:Y:S02]  /*1a50*/  IMAD.MOV.U32 R5, RZ, RZ, R0 ;  /* 0x000000ffff057224 */ /* 0x000fe400078e0000 */
[----:B------:R-:W-:-:S04]  /*1a60*/  IADD3 R3, PT, PT, R4, -UR4, R3 ;  /* 0x8000000404037c10 */ /* 0x000fc8000fffe003 */
[C---:B------:R-:W-:Y:S02]  /*1a70*/  ISETP.GE.U32.AND P0, PT, R3.reuse, 0xf00, PT ;  /* 0x00000f000300780c */ /* 0x040fe40003f06070 */
[----:B------:R-:W-:-:S04]  /*1a80*/  LEA.HI R3, R3, 0x1, RZ, 0x18 ;  /* 0x0000000103037811 */ /* 0x000fc800078fc0ff */
[----:B------:R-:W-:-:S07]  /*1a90*/  LOP3.LUT R4, R3, 0xf, RZ, 0xc0, !PT ;  /* 0x0000000f03047812 */ /* 0x000fce00078ec0ff */
[----:B------:R-:W-:Y:S05]  /*1aa0*/  @!P0 BRA `(.L_x_1807) ;  /* 0x00000004006c8947 */ /* 0x000fea0003800000 */
[----:B------:R-:W-:Y:S01]  /*1ab0*/  LOP3.LUT R6, R3, 0x1fffff0, RZ, 0xc0, !PT ;  /* 0x01fffff003067812 */ /* 0x000fe200078ec0ff */
[----:B------:R-:W-:Y:S01]  /*1ac0*/  BSSY.RECONVERGENT B3, `(.L_x_1808) ;  /* 0x0000058000037945 */ /* 0x000fe20003800200 */
[C---:B------:R-:W-:Y:S01]  /*1ad0*/  LOP3.LUT R5, R0.reuse, 0x800, RZ, 0xfc, !PT ;  /* 0x0000080000057812 */ /* 0x040fe200078efcff */
[----:B------:R-:W-:Y:S02]  /*1ae0*/  VIADD R2, R0, UR4 ;  /* 0x0000000400027c36 */ /* 0x000fe40008000000 */
[----:B------:R-:W-:-:S07]  /*1af0*/  IMAD.MOV R6, RZ, RZ, -R6 ;  /* 0x000000ffff067224 */ /* 0x000fce00078e0a06 */
.L_x_1809:
[----:B------:R-:W-:-:S04]  /*1b00*/  IMAD.WIDE.U32 R12, R2, 0x4, R14 ;  /* 0x00000004020c7825 */ /* 0x000fc800078e000e */
[C---:B------:R-:W-:Y:S01]  /*1b10*/  VIADD R17, R2.reuse, 0x100 ;  /* 0x0000010002117836 */ /* 0x040fe20000000000 */
[----:B------:R-:W2:Y:S01]  /*1b20*/  LDG.E R8, desc[UR6][R12.64] ;  /* 0x000000060c087981 */ /* 0x000ea2000c1e1900 */
[----:B------:R-:W-:Y:S02]  /*1b30*/  VIADD R11, R2, 0x200 ;  /* 0x00000200020b7836 */ /* 0x000fe40000000000 */
[----:B------:R-:W-:-:S05]  /*1b40*/  IMAD.WIDE.U32 R16, R17, 0x4, R14 ;  /* 0x0000000411107825 */ /* 0x000fca00078e000e */
[----:B------:R0:W3:Y:S01]  /*1b50*/  LDG.E R9, desc[UR6][R16.64] ;  /* 0x0000000610097981 */ /* 0x0000e2000c1e1900 */
[----:B------:R-:W-:-:S04]  /*1b60*/  IMAD.WIDE.U32 R10, R11, 0x4, R14 ;  /* 0x000000040b0a7825 */ /* 0x000fc800078e000e */
[C---:B------:R-:W-:Y:S02]  /*1b70*/  VIADD R29, R2.reuse, 0x300 ;  /* 0x00000300021d7836 */ /* 0x040fe40000000000 */
[----:B------:R1:W4:Y:S01]  /*1b80*/  LDG.E R10, desc[UR6][R10.64] ;  /* 0x000000060a0a7981 */ /* 0x000322000c1e1900 */
[----:B------:R-:W-:Y:S02]  /*1b90*/  VIADD R21, R2, 0x400 ;  /* 0x0000040002157836 */ /* 0x000fe40000000000 */
[----:B------:R-:W-:-:S06]  /*1ba0*/  IMAD.WIDE.U32 R28, R29, 0x4, R14 ;  /* 0x000000041d1c7825 */ /* 0x000fcc00078e000e */
        /* <DEDUP_REMOVED lines=8> */
[C---:B-1----:R-:W-:Y:S01]  /*1c30*/  VIADD R11, R2.reuse, 0x700 ;  /* 0x00000700020b7836 */ /* 0x042fe20000000000 */
[----:B------:R0:W5:Y:S01]  /*1c40*/  LDG.E R25, desc[UR6][R16.64] ;  /* 0x0000000610197981 */ /* 0x000162000c1e1900 */
[----:B------:R-:W-:Y:S02]  /*1c50*/  VIADD R19, R2, 0x800 ;  /* 0x0000080002137836 */ /* 0x000fe40000000000 */
[----:B0-----:R-:W-:-:S05]  /*1c60*/  IMAD.WIDE.U32 R16, R11, 0x4, R14 ;  /* 0x000000040b107825 */ /* 0x001fca00078e000e */
[----:B------:R-:W5:Y:S01]  /*1c70*/  LDG.E R24, desc[UR6][R16.64] ;  /* 0x0000000610187981 */ /* 0x000f62000c1e1900 */
[----:B------:R-:W-:-:S04]  /*1c80*/  IMAD.WIDE.U32 R18, R19, 0x4, R14 ;  /* 0x0000000413127825 */ /* 0x000fc800078e000e */
[C---:B------:R-:W-:Y:S01]  /*1c90*/  VIADD R21, R2.reuse, 0x900 ;  /* 0x0000090002157836 */ /* 0x040fe20000000000 */
[----:B------:R0:W5:Y:S01]  /*1ca0*/  LDG.E R13, desc[UR6][R18.64] ;  /* 0x00000006120d7981 */ /* 0x000162000c1e1900 */
        /* <DEDUP_REMOVED lines=8> */
[----:B------:R0:W5:Y:S02]  /*1d30*/  LDG.E R29, desc[UR6][R16.64] ;  /* 0x00000006101d7981 */ /* 0x000164000c1e1900 */
[----:B0-----:R-:W-:-:S04]  /*1d40*/  IMAD.WIDE.U32 R16, R19, 0x4, R14 ;  /* 0x0000000413107825 */ /* 0x001fc800078e000e */
[C---:B------:R-:W-:Y:S02]  /*1d50*/  VIADD R19, R2.reuse, 0xd00 ;  /* 0x00000d0002137836 */ /* 0x040fe40000000000 */
[----:B------:R-:W5:Y:S01]  /*1d60*/  LDG.E R16, desc[UR6][R16.64] ;  /* 0x0000000610107981 */ /* 0x000f62000c1e1900 */
[----:B------:R-:W-:Y:S02]  /*1d70*/  VIADD R21, R2, 0xe00 ;  /* 0x00000e0002157836 */ /* 0x000fe40000000000 */
[----:B------:R-:W-:-:S04]  /*1d80*/  IMAD.WIDE.U32 R18, R19, 0x4, R14 ;  /* 0x0000000413127825 */ /* 0x000fc800078e000e */
[--C-:B------:R-:W-:Y:S02]  /*1d90*/  IMAD.WIDE.U32 R20, R21, 0x4, R14.reuse ;  /* 0x0000000415147825 */ /* 0x100fe400078e000e */
[----:B------:R-:W5:Y:S02]  /*1da0*/  LDG.E R18, desc[UR6][R18.64] ;  /* 0x0000000612127981 */ /* 0x000f64000c1e1900 */
[----:B------:R-:W-:Y:S02]  /*1db0*/  VIADD R23, R2, 0xf00 ;  /* 0x00000f0002177836 */ /* 0x000fe40000000000 */
[----:B------:R-:W5:Y:S02]  /*1dc0*/  LDG.E R20, desc[UR6][R20.64] ;  /* 0x0000000614147981 */ /* 0x000f64000c1e1900 */
[----:B------:R-:W-:-:S06]  /*1dd0*/  IMAD.WIDE.U32 R22, R23, 0x4, R14 ;  /* 0x0000000417167825 */ /* 0x000fcc00078e000e */
[----:B------:R-:W5:Y:S01]  /*1de0*/  LDG.E R22, desc[UR6][R22.64] ;  /* 0x0000000616167981 */ /* 0x000f62000c1e1900 */
[----:B------:R-:W-:Y:S02]  /*1df0*/  VIADD R6, R6, 0x10 ;  /* 0x0000001006067836 */ /* 0x000fe40000000000 */
[----:B------:R-:W-:Y:S02]  /*1e00*/  VIADD R5, R5, 0x1000 ;  /* 0x0000100005057836 */ /* 0x000fe40000000000 */
[----:B------:R-:W-:Y:S01]  /*1e10*/  VIADD R2, R2, 0x1000 ;  /* 0x0000100002027836 */ /* 0x000fe20000000000 */
        /* <DEDUP_REMOVED lines=34> */
[----:B------:R-:W-:Y:S05]  /*2040*/  BSYNC.RECONVERGENT B3 ;  /* 0x0000000000037941 */ /* 0x000fea0003800200 */
.L_x_1808:
[----:B------:R-:W-:-:S07]  /*2050*/  VIADD R5, R5, 0xfffff800 ;  /* 0xfffff80005057836 */ /* 0x000fce0000000000 */
.L_x_1807:
[----:B------:R-:W-:Y:S05]  /*2060*/  BSYNC.RECONVERGENT B2 ;  /* 0x0000000000027941 */ /* 0x000fea0003800200 */
.L_x_1806:
[----:B------:R-:W-:-:S13]  /*2070*/  ISETP.NE.AND P0, PT, R4, RZ, PT ;  /* 0x000000ff0400720c */ /* 0x000fda0003f05270 */
[----:B------:R-:W-:Y:S05]  /*2080*/  @!P0 BRA `(.L_x_1805) ;  /* 0x0000000400588947 */ /* 0x000fea0003800000 */
[----:B------:R-:W-:Y:S01]  /*2090*/  ISETP.GE.U32.AND P1, PT, R4, 0x8, PT ;  /* 0x000000080400780c */ /* 0x000fe20003f26070 */
[----:B------:R-:W-:Y:S01]  /*20a0*/  BSSY.RECONVERGENT B2, `(.L_x_1810) ;  /* 0x000002d000027945 */ /* 0x000fe20003800200 */
[----:B------:R-:W-:-:S04]  /*20b0*/  LOP3.LUT R24, R3, 0x7, RZ, 0xc0, !PT ;  /* 0x0000000703187812 */ /* 0x000fc800078ec0ff */
[----:B------:R-:W-:-:S07]  /*20c0*/  ISETP.NE.AND P0, PT, R24, RZ, PT ;  /* 0x000000ff1800720c */ /* 0x000fce0003f05270 */
[----:B------:R-:W-:Y:S06]  /*20d0*/  @!P1 BRA `(.L_x_1811) ;  /* 0x0000000000a49947 */ /* 0x000fec0003800000 */
[----:B------:R-:W-:-:S04]  /*20e0*/  VIADD R9, R5, UR4 ;  /* 0x0000000405097c36 */ /* 0x000fc80008000000 */
        /* <DEDUP_REMOVED lines=13> */
[C---:B------:R-:W-:Y:S02]  /*21c0*/  VIADD R23, R9.reuse, 0x500 ;  /* 0x0000050009177836 */ /* 0x040fe40000000000 */
[----:B------:R-:W5:Y:S01]  /*21d0*/  LDG.E R20, desc[UR6][R20.64] ;  /* 0x0000000614147981 */ /* 0x000f62000c1e1900 */
[----:B0-----:R-:W-:Y:S02]  /*21e0*/  VIADD R11, R9, 0x600 ;  /* 0x00000600090b7836 */ /* 0x001fe40000000000 */
[----:B------:R-:W-:-:S04]  /*21f0*/  IMAD.WIDE.U32 R22, R23, 0x4, R14 ;  /* 0x0000000417167825 */ /* 0x000fc800078e000e */
[--C-:B------:R-:W-:Y:S02]  /*2200*/  IMAD.WIDE.U32 R10, R11, 0x4, R14.reuse ;  /* 0x000000040b0a7825 */ /* 0x100fe400078e000e */
[----:B------:R-:W5:Y:S02]  /*2210*/  LDG.E R22, desc[UR6][R22.64] ;  /* 0x0000000616167981 */ /* 0x000f64000c1e1900 */
[----:B-1----:R-:W-:Y:S02]  /*2220*/  VIADD R13, R9, 0x700 ;  /* 0x00000700090d7836 */ /* 0x002fe40000000000 */
        /* <DEDUP_REMOVED lines=20> */
.L_x_1811:
[----:B------:R-:W-:Y:S05]  /*2370*/  BSYNC.RECONVERGENT B2 ;  /* 0x0000000000027941 */ /* 0x000fea0003800200 */
.L_x_1810:
        /* <DEDUP_REMOVED lines=27> */
.L_x_1813:
[----:B------:R-:W-:Y:S05]  /*2530*/  BSYNC.RECONVERGENT B2 ;  /* 0x0000000000027941 */ /* 0x000fea0003800200 */
.L_x_1812:
[----:B------:R-:W-:Y:S05]  /*2540*/  @!P0 BRA `(.L_x_1805) ;  /* 0x0000000000288947 */ /* 0x000fea0003800000 */
[----:B------:R-:W-:Y:S02]  /*2550*/  VIADD R5, R5, UR4 ;  /* 0x0000000405057c36 */ /* 0x000fe40008000000 */
[----:B------:R-:W-:-:S07]  /*2560*/  IMAD.MOV R4, RZ, RZ, -R4 ;  /* 0x000000ffff047224 */ /* 0x000fce00078e0a04 */
.L_x_1814:
        /* <DEDUP_REMOVED lines=8> */
.L_x_1805:
[----:B------:R-:W-:Y:S05]  /*25f0*/  BSYNC.RECONVERGENT B1 ;  /* 0x0000000000017941 */ /* 0x000fea0003800200 */
.L_x_1803:
        /* <DEDUP_REMOVED lines=53> */
.L_x_1801:
[----:B------:R-:W-:Y:S05]  /*2950*/  BSYNC.RECONVERGENT B0 ;  /* 0x0000000000007941 */ /* 0x000fea0003800200 */
.L_x_1786:
[----:B------:R-:W-:Y:S05]  /*2960*/  @P0 EXIT ;  /* 0x000000000000094d */ /* 0x000fea0003800000 */
[----:B------:R-:W0:Y:S01]  /*2970*/  LDCU UR4, c[0x0][0x398] ;  /* 0x00007300ff0477ac */ /* 0x000e220008000800 */
[----:B------:R-:W1:Y:S01]  /*2980*/  LDC.64 R2, c[0x0][0x388] ;  /* 0x0000e200ff027b82 */ /* 0x000e620000000a00 */
[----:B0-----:R-:W-:-:S04]  /*2990*/  FSETP.GT.AND P0, PT, R0, UR4, PT ;  /* 0x0000000400007c0b */ /* 0x001fc8000bf04000 */
[----:B------:R-:W-:-:S05]  /*29a0*/  FSEL R5, R0, UR4, P0 ;  /* 0x0000000400057c08 */ /* 0x000fca0008000000 */
[----:B-1----:R-:W-:Y:S01]  /*29b0*/  STG.E desc[UR6][R2.64], R5 ;  /* 0x0000000502007986 */ /* 0x002fe2000c101906 */
[----:B------:R-:W-:Y:S05]  /*29c0*/  EXIT ;  /* 0x000000000000794d */ /* 0x000fea0003800000 */
.L_x_1815:
        /* <DEDUP_REMOVED lines=11> */
.L_x_3752:


//--------------------- .text._ZN3cub18CUB_300001_SM_10006detail6reduce18DeviceReduceKernelINS2_10policy_hubIfyN4cuda3std3__44plusIfEEE10Policy1000EN6thrust24THRUST_300001_SM_1000_NS6detail15normal_iteratorINSD_10device_ptrIfEEEEyS9_fZ14demoVectorNormvE6squareEEvT0_PT3_T1_NS0_13GridEvenShareISN_EET2_T4_ --------------------------
	.section	.text._ZN3cub18CUB_300001_SM_10006detail6reduce18DeviceReduceKernelINS2_10policy_hubIfyN4cuda3std3__44plusIfEEE10Policy1000EN6thrust24THRUST_300001_SM_1000_NS6detail15normal_iteratorINSD_10device_ptrIfEEEEyS9_fZ14demoVectorNormvE6squareEEvT0_PT3_T1_NS0_13GridEvenShareISN_EET2_T4_,"ax",@progbits
	.align	128
        .global         _ZN3cub18CUB_300001_SM_10006detail6reduce18DeviceReduceKernelINS2_10policy_hubIfyN4cuda3std3__44plusIfEEE10Policy1000EN6thrust24THRUST_300001_SM_1000_NS6detail15normal_iteratorINSD_10device_ptrIfEEEEyS9_fZ14demoVectorNormvE6squareEEvT0_PT3_T1_NS0_13GridEvenShareISN_EET2_T4_
        .type           _ZN3cub18CUB_300001_SM_10006detail6reduce18DeviceReduceKernelINS2_10policy_hubIfyN4cuda3std3__44plusIfEEE10Policy1000EN6thrust24THRUST_300001_SM_1000_NS6detail15normal_iteratorINSD_10device_ptrIfEEEEyS9_fZ14demoVectorNormvE6squareEEvT0_PT3_T1_NS0_13GridEvenShareISN_EET2_T4_,@function
        .size           _ZN3cub18CUB_300001_SM_10006detail6reduce18DeviceReduceKernelINS2_10policy_hubIfyN4cuda3std3__44plusIfEEE10Policy1000EN6thrust24THRUST_300001_SM_1000_NS6detail15normal_iteratorINSD_10device_ptrIfEEEEyS9_fZ14demoVectorNormvE6squareEEvT0_PT3_T1_NS0_13GridEvenShareISN_EET2_T4_,(.L_x_3753 - _ZN3cub18CUB_300001_SM_10006detail6reduce18DeviceReduceKernelINS2_10policy_hubIfyN4cuda3std3__44plusIfEEE10Policy1000EN6thrust24THRUST_300001_SM_1000_NS6detail15normal_iteratorINSD_10device_ptrIfEEEEyS9_fZ14demoVectorNormvE6squareEEvT0_PT3_T1_NS0_13GridEvenShareISN_EET2_T4_)
        .other          _ZN3cub18CUB_300001_SM_10006detail6reduce18DeviceReduceKernelINS2_10policy_hubIfyN4cuda3std3__44plusIfEEE10Policy1000EN6thrust24THRUST_300001_SM_1000_NS6detail15normal_iteratorINSD_10device_ptrIfEEEEyS9_fZ14demoVectorNormvE6squareEEvT0_PT3_T1_NS0_13GridEvenShareISN_EET2_T4_,@"STO_CUDA_ENTRY STV_DEFAULT"
_ZN3cub18CUB_300001_SM_10006detail6reduce18DeviceReduceKernelINS2_10policy_hubIfyN4cuda3std3__44plusIfEEE10Policy1000EN6thrust24THRUST_300001_SM_1000_NS6detail15normal_iteratorINSD_10device_ptrIfEEEEyS9_fZ14demoVectorNormvE6squareEEvT0_PT3_T1_NS0_13GridEvenShareISN_EET2_T4_:
.text._ZN3cub18CUB_300001_SM_10006detail6reduce18DeviceReduceKernelINS2_10policy_hubIfyN4cuda3std3__44plusIfEEE10Policy1000EN6thrust24THRUST_300001_SM_1000_NS6detail15normal_iteratorINSD_10device_ptrIfEEEEyS9_fZ14demoVectorNormvE6squareEEvT0_PT3_T1_NS0_13GridEvenShareISN_EET2_T4_:
[----:B------:R-:W-:Y:S08]  /*0000*/  LDC R1, c[0x0][0x37c] ;  /* 0x0000df00ff017b82 */ /* 0x000ff00000000800 */
[----:B------:R-:W0:Y:S01]  /*0010*/  S2UR UR16, SR_CTAID.X ;  /* 0x00000000001079c3 */ /* 0x000e220000002500 */
[----:B------:R-:W1:Y:S01]  /*0020*/  LDCU.64 UR8, c[0x0][0x3b8] ;  /* 0x00007700ff0877ac */ /* 0x000e620008000a00 */
[----:B------:R-:W-:Y:S01]  /*0030*/  BSSY.RECONVERGENT B0, `(.L_x_1816) ;  /* 0x0000234000007945 */ /* 0x000fe20003800200 */
[----:B------:R-:W2:Y:S01]  /*0040*/  LDCU UR5, c[0x0][0x3c0] ;  /* 0x00007800ff0577ac */ /* 0x000ea20008000800 */
[----:B------:R-:W3:Y:S01]  /*0050*/  LDCU.64 UR14, c[0x0][0x358] ;  /* 0x00006b00ff0e77ac */ /* 0x000ee20008000a00 */
[----:B-1----:R-:W-:Y:S01]  /*0060*/  MOV R0, UR8 ;  /* 0x0000000800007c02 */ /* 0x002fe20008000f00 */
[----:B------:R-:W-:Y:S01]  /*0070*/  IMAD.U32 R3, RZ, RZ, UR9 ;  /* 0x00000009ff037e24 */ /* 0x000fe2000f8e00ff */
[----:B--2---:R-:W-:-:S02]  /*0080*/  USHF.L.U32 UR5, UR5, 0xc, URZ ;  /* 0x0000000c05057899 */ /* 0x004fc400080006ff */
        /* <DEDUP_REMOVED lines=16> */
[----:B0-----:R-:W-:-:S06]  /*0190*/  IMAD.WIDE.U32 R2, R7, 0x4, R2 ;  /* 0x0000000407027825 */ /* 0x001fcc00078e0002 */
[----:B------:R-:W2:Y:S01]  /*01a0*/  LDG.E R2, desc[UR14][R2.64] ;  /* 0x0000000e02027981 */ /* 0x000ea2000c1e1900 */
[----:B------:R-:W-:Y:S01]  /*01b0*/  IADD3 R6, PT, PT, R4, 0x100, RZ ;  /* 0x0000010004067810 */ /* 0x000fe20007ffe0ff */
[----:B--2---:R-:W-:-:S07]  /*01c0*/  FMUL R7, R2, R2 ;  /* 0x0000000202077220 */ /* 0x004fce0000400000 */
.L_x_1819:
[----:B------:R-:W-:Y:S05]  /*01d0*/  BSYNC.RECONVERGENT B1 ;  /* 0x0000000000017941 */ /* 0x000fea0003800200 */
.L_x_1818:
        /* <DEDUP_REMOVED lines=21> */
.L_x_1824:
        /* <DEDUP_REMOVED lines=16> */
[----:B------:R-:W-:-:S02]  /*0430*/  IADD3 R9, PT, PT, R9, 0x10, RZ ;  /* 0x0000001009097810 */ /* 0x000fc40007ffe0ff */
[----:B------:R-:W-:Y:S02]  /*0440*/  IADD3 R6, PT, PT, R6, 0x1000, RZ ;  /* 0x0000100006067810 */ /* 0x000fe40007ffe0ff */
[----:B------:R-:W-:Y:S02]  /*0450*/  ISETP.NE.AND P1, PT, R9, RZ, PT ;  /* 0x000000ff0900720c */ /* 0x000fe40003f25270 */
[----:B0-----:R-:W-:-:S05]  /*0460*/  IADD3 R2, P2, PT, R2, 0x4000, RZ ;  /* 0x0000400002027810 */ /* 0x001fca0007f5e0ff */
[----:B------:R-:W-:Y:S02]  /*0470*/  IMAD.X R3, RZ, RZ, R3, P2 ;  /* 0x000000ffff037224 */ /* 0x000fe400010e0603 */
[----:B--2---:R-:W-:-:S04]  /*0480*/  FFMA R7, R20, R20, R7 ;  /* 0x0000001414077223 */ /* 0x004fc80000000007 */
[----:B---3--:R-:W-:-:S04]  /*0490*/  FFMA R7, R22, R22, R7 ;  /* 0x0000001616077223 */ /* 0x008fc80000000007 */
[----:B----4-:R-:W-:-:S04]  /*04a0*/  FFMA R7, R24, R24, R7 ;  /* 0x0000001818077223 */ /* 0x010fc80000000007 */
[----:B-----5:R-:W-:-:S04]  /*04b0*/  FFMA R7, R26, R26, R7 ;  /* 0x0000001a1a077223 */ /* 0x020fc80000000007 */
[----:B------:R-:W-:-:S04]  /*04c0*/  FFMA R28, R28, R28, R7 ;  /* 0x0000001c1c1c7223 */ /* 0x000fc80000000007 */
        /* <DEDUP_REMOVED lines=10> */
[----:B------:R-:W-:Y:S01]  /*0570*/  FFMA R7, R10, R10, R11 ;  /* 0x0000000a0a077223 */ /* 0x000fe2000000000b */
[----:B------:R-:W-:Y:S06]  /*0580*/  @P1 BRA `(.L_x_1824) ;  /* 0xfffffffc00681947 */ /* 0x000fec000383ffff */
.L_x_1823:
[----:B------:R-:W-:Y:S05]  /*0590*/  BSYNC.RECONVERGENT B2 ;  /* 0x0000000000027941 */ /* 0x000fea0003800200 */
.L_x_1822:
        /* <DEDUP_REMOVED lines=20> */
[----:B--2---:R-:W-:-:S04]  /*06e0*/  FFMA R7, R8, R8, R7 ;  /* 0x0000000808077223 */ /* 0x004fc80000000007 */
[----:B---3--:R-:W-:-:S04]  /*06f0*/  FFMA R7, R10, R10, R7 ;  /* 0x0000000a0a077223 */ /* 0x008fc80000000007 */
[----:B----4-:R-:W-:-:S04]  /*0700*/  FFMA R7, R12, R12, R7 ;  /* 0x0000000c0c077223 */ /* 0x010fc80000000007 */
[----:B-----5:R-:W-:-:S04]  /*0710*/  FFMA R7, R14, R14, R7 ;  /* 0x0000000e0e077223 */ /* 0x020fc80000000007 */
[----:B------:R-:W-:-:S04]  /*0720*/  FFMA R7, R16, R16, R7 ;  /* 0x0000001010077223 */ /* 0x000fc80000000007 */
[----:B------:R-:W-:-:S04]  /*0730*/  FFMA R7, R18, R18, R7 ;  /* 0x0000001212077223 */ /* 0x000fc80000000007 */
[----:B------:R-:W-:-:S04]  /*0740*/  FFMA R7, R20, R20, R7 ;  /* 0x0000001414077223 */ /* 0x000fc80000000007 */
[----:B------:R-:W-:-:S07]  /*0750*/  FFMA R7, R22, R22, R7 ;  /* 0x0000001616077223 */ /* 0x000fce0000000007 */
.L_x_1826:
[----:B------:R-:W-:Y:S05]  /*0760*/  BSYNC.RECONVERGENT B2 ;  /* 0x0000000000027941 */ /* 0x000fea0003800200 */
.L_x_1825:
        /* <DEDUP_REMOVED lines=15> */
[----:B------:R-:W-:Y:S01]  /*0860*/  IADD3 R6, PT, PT, R6, 0x400, RZ ;  /* 0x0000040006067810 */ /* 0x000fe20007ffe0ff */
[----:B--2---:R-:W-:-:S04]  /*0870*/  FFMA R7, R8, R8, R7 ;  /* 0x0000000808077223 */ /* 0x004fc80000000007 */
[----:B---3--:R-:W-:-:S04]  /*0880*/  FFMA R7, R10, R10, R7 ;  /* 0x0000000a0a077223 */ /* 0x008fc80000000007 */
[----:B----4-:R-:W-:-:S04]  /*0890*/  FFMA R7, R12, R12, R7 ;  /* 0x0000000c0c077223 */ /* 0x010fc80000000007 */
[----:B-----5:R-:W-:-:S07]  /*08a0*/  FFMA R7, R14, R14, R7 ;  /* 0x0000000e0e077223 */ /* 0x020fce0000000007 */
.L_x_1828:
[----:B------:R-:W-:Y:S05]  /*08b0*/  BSYNC.RECONVERGENT B2 ;  /* 0x0000000000027941 */ /* 0x000fea0003800200 */
.L_x_1827:
[----:B------:R-:W-:Y:S05]  /*08c0*/  @!P1 BRA `(.L_x_1821) ;  /* 0x00000000002c9947 */ /* 0x000fea0003800000 */
[----:B------:R-:W0:Y:S01]  /*08d0*/  LDC.64 R2, c[0x0][0x380] ;  /* 0x0000e000ff027b82 */ /* 0x000e220000000a00 */
[----:B------:R-:W-:Y:S01]  /*08e0*/  IMAD.U32 R9, RZ, RZ, UR16 ;  /* 0x00000010ff097e24 */ /* 0x000fe2000f8e00ff */
[----:B------:R-:W-:-:S03]  /*08f0*/  IADD3 R0, PT, PT, -R0, RZ, RZ ;  /* 0x000000ff00007210 */ /* 0x000fc60007ffe1ff */
[----:B0-----:R-:W-:-:S07]  /*0900*/  IMAD.WIDE.U32 R2, R9, 0x4000, R2 ;  /* 0x0000400009027825 */ /* 0x001fce00078e0002 */
.L_x_1829:
[----:B------:R-:W-:-:S06]  /*0910*/  IMAD.WIDE R8, R6, 0x4, R2 ;  /* 0x0000000406087825 */ /* 0x000fcc00078e0202 */
[----:B------:R-:W2:Y:S01]  /*0920*/  LDG.E R8, desc[UR14][R8.64] ;  /* 0x0000000e08087981 */ /* 0x000ea2000c1e1900 */
[----:B------:R-:W-:Y:S01]  /*0930*/  VIADD R0, R0, 0x1 ;  /* 0x0000000100007836 */ /* 0x000fe20000000000 */
[----:B------:R-:W-:-:S04]  /*0940*/  IADD3 R6, PT, PT, R6, 0x100, RZ ;  /* 0x0000010006067810 */ /* 0x000fc80007ffe0ff */
[----:B------:R-:W-:Y:S01]  /*0950*/  ISETP.NE.AND P0, PT, R0, RZ, PT ;  /* 0x000000ff0000720c */ /* 0x000fe20003f05270 */
[----:B--2---:R-:W-:-:S12]  /*0960*/  FFMA R7, R8, R8, R7 ;  /* 0x0000000808077223 */ /* 0x004fd80000000007 */
[----:B------:R-:W-:Y:S05]  /*0970*/  @P0 BRA `(.L_x_1829) ;  /* 0xfffffffc00e40947 */ /* 0x000fea000383ffff */
.L_x_1821:
[----:B------:R-:W-:Y:S05]  /*0980*/  BSYNC.RECONVERGENT B1 ;  /* 0x0000000000017941 */ /* 0x000fea0003800200 */
.L_x_1820:
[----:B------:R-:W-:-:S13]  /*0990*/  ISETP.GE.AND P0, PT, R5, 0x100, PT ;  /* 0x000001000500780c */ /* 0x000fda0003f06270 */
[----:B------:R-:W-:Y:S05]  /*09a0*/  @!P0 BRA `(.L_x_1830) ;  /* 0x0000000000ac8947 */ /* 0x000fea0003800000 */
[----:B------:R-:W0:Y:S01]  /*09b0*/  S2R R8, SR_LANEID ;  /* 0x0000000000087919 */ /* 0x000e220000000000 */
[----:B------:R-:W1:Y:S02]  /*09c0*/  SHFL.DOWN PT, R0, R7, 0x1, 0x1f ;  /* 0x08201f0007007f89 */ /* 0x000e6400000e0000 */
        /* <DEDUP_REMOVED lines=30> */
[----:B------:R-:W0:Y:S04]  /*0bb0*/  LDS R0, [UR4+0xc] ;  /* 0x00000c04ff007984 */ /* 0x000e280008000800 */
[----:B------:R-:W1:Y:S04]  /*0bc0*/  LDS.128 R4, [UR4+0x10] ;  /* 0x00001004ff047984 */ /* 0x000e680008000c00 */
[----:B--2---:R-:W2:Y:S01]  /*0bd0*/  LDS.64 R2, [UR4+0x20] ;  /* 0x00002004ff027984 */ /* 0x004ea20008000a00 */
        /* <DEDUP_REMOVED lines=8> */
.L_x_1830:
[----:B------:R-:W0:Y:S01]  /*0c60*/  S2R R9, SR_LANEID ;  /* 0x0000000000097919 */ /* 0x000e220000000000 */
[----:B------:R-:W-:-:S04]  /*0c70*/  LOP3.LUT R0, R4, 0x3e0, RZ, 0xc0, !PT ;  /* 0x000003e004007812 */ /* 0x000fc800078ec0ff */
[----:B------:R-:W-:Y:S02]  /*0c80*/  IADD3 R2, PT, PT, R0, 0x20, RZ ;  /* 0x0000002000027810 */ /* 0x000fe40007ffe0ff */
[----:B------:R-:W-:Y:S02]  /*0c90*/  LOP3.LUT R0, RZ, R0, RZ, 0x33, !PT ;  /* 0x00000000ff007212 */ /* 0x000fe400078e33ff */
[----:B------:R-:W-:-:S03]  /*0ca0*/  ISETP.GT.AND P0, PT, R2, R5, PT ;  /* 0x000000050200720c */ /* 0x000fc60003f04270 */
[----:B------:R-:W-:-:S05]  /*0cb0*/  IMAD.IADD R0, R5, 0x1, R0 ;  /* 0x0000000105007824 */ /* 0x000fca00078e0200 */
[----:B------:R-:W-:-:S05]  /*0cc0*/  SEL R0, R0, 0x1f, P0 ;  /* 0x0000001f00007807 */ /* 0x000fca0000000000 */
[----:B------:R-:W1:Y:S01]  /*0cd0*/  SHFL.DOWN PT, R2, R7, 0x1, R0 ;  /* 0x0820000007027989 */ /* 0x000e6200000e0000 */
[C---:B0-----:R-:W-:Y:S02]  /*0ce0*/  ISETP.GE.AND P0, PT, R9.reuse, R0, PT ;  /* 0x000000000900720c */ /* 0x041fe40003f06270 */
[C---:B------:R-:W-:Y:S02]  /*0cf0*/  IADD3 R3, PT, PT, R9.reuse, 0x2, RZ ;  /* 0x0000000209037810 */ /* 0x040fe40007ffe0ff */
[----:B------:R-:W-:-:S09]  /*0d00*/  ISETP.NE.AND P1, PT, R9, RZ, PT ;  /* 0x000000ff0900720c */ /* 0x000fd20003f25270 */
[----:B-1----:R-:W-:Y:S01]  /*0d10*/  @!P0 FADD R7, R2, R7 ;  /* 0x0000000702078221 */ /* 0x002fe20000000000 */
[-C--:B------:R-:W-:Y:S01]  /*0d20*/  ISETP.GT.AND P0, PT, R3, R0.reuse, PT ;  /* 0x000000000300720c */ /* 0x080fe20003f04270 */
[----:B------:R-:W-:Y:S02]  /*0d30*/  VIADD R3, R9, 0x4 ;  /* 0x0000000409037836 */ /* 0x000fe40000000000 */
        /* <DEDUP_REMOVED lines=9> */
[----:B------:R-:W-:Y:S01]  /*0dd0*/  ISETP.GT.AND P0, PT, R3, R0, PT ;  /* 0x000000000300720c */ /* 0x000fe20003f04270 */
[----:B------:R-:W-:-:S03]  /*0de0*/  VIADD R3, R9, 0x10 ;  /* 0x0000001009037836 */ /* 0x000fc60000000000 */
        /* <DEDUP_REMOVED lines=8> */
[----:B------:R-:W-:-:S03]  /*0e70*/  ISETP.NE.AND P0, PT, R4, RZ, PT ;  /* 0x000000ff0400720c */ /* 0x000fc60003f05270 */
[----:B------:R-:W-:-:S05]  /*0e80*/  IMAD.MOV.U32 R9, RZ, RZ, R7 ;  /* 0x000000ffff097224 */ /* 0x000fca00078e0007 */
        /* <DEDUP_REMOVED lines=24> */
.L_x_1817:
[----:B------:R-:W0:Y:S01]  /*1010*/  S2R R2, SR_TID.X ;  /* 0x0000000000027919 */ /* 0x000e220000002100 */
[----:B------:R-:W1:Y:S01]  /*1020*/  LDC.64 R4, c[0x0][0x380] ;  /* 0x0000e000ff047b82 */ /* 0x000e620000000a00 */
[----:B0-----:R-:W-:-:S05]  /*1030*/  IADD3 R7, PT, PT, R2, UR6, RZ ;  /* 0x0000000602077c10 */ /* 0x001fca000fffe0ff */
[----:B-1----:R-:W-:-:S05]  /*1040*/  IMAD.WIDE.U32 R4, R7, 0x4, R4 ;  /* 0x0000000407047825 */ /* 0x002fca00078e0004 */
        /* <DEDUP_REMOVED lines=16> */
[----:B------:R-:W-:-:S04]  /*1150*/  ISETP.GE.U32.AND P0, PT, R17, UR5, PT ;  /* 0x0000000511007c0c */ /* 0x000fc8000bf06070 */
[----:B------:R-:W-:Y:S01]  /*1160*/  ISETP.GE.U32.AND.EX P0, PT, R23, UR4, PT, P0 ;  /* 0x0000000417007c0c */ /* 0x000fe2000bf06100 */
[----:B--2---:R-:W-:Y:S01]  /*1170*/  FMUL R17, R16, R16 ;  /* 0x0000001010117220 */ /* 0x004fe20000400000 */
[----:B---3--:R-:W-:Y:S01]  /*1180*/  FMUL R19, R19, R19 ;  /* 0x0000001313137220 */ /* 0x008fe20000400000 */
[----:B----4-:R-:W-:Y:S01]  /*1190*/  FMUL R21, R21, R21 ;  /* 0x0000001515157220 */ /* 0x010fe20000400000 */
[----:B-----5:R-:W-:Y:S01]  /*11a0*/  FMUL R22, R22, R22 ;  /* 0x0000001616167220 */ /* 0x020fe20000400000 */
[----:B------:R-:W-:Y:S01]  /*11b0*/  FMUL R13, R13, R13 ;  /* 0x0000000d0d0d7220 */ /* 0x000fe20000400000 */
[----:B------:R-:W-:Y:S01]  /*11c0*/  FMUL R12, R12, R12 ;  /* 0x0000000c0c0c7220 */ /* 0x000fe20000400000 */
[----:B0-----:R-:W-:Y:S01]  /*11d0*/  FMUL R5, R10, R10 ;  /* 0x0000000a0a057220 */ /* 0x001fe20000400000 */
[----:B------:R-:W-:Y:S01]  /*11e0*/  FMUL R4, R9, R9 ;  /* 0x0000000909047220 */ /* 0x000fe20000400000 */
[----:B------:R-:W-:Y:S01]  /*11f0*/  FFMA R14, R14, R14, R17 ;  /* 0x0000000e0e0e7223 */ /* 0x000fe20000000011 */
[----:B------:R-:W-:Y:S01]  /*1200*/  FFMA R19, R18, R18, R19 ;  /* 0x0000001212137223 */ /* 0x000fe20000000013 */
[----:B------:R-:W-:Y:S01]  /*1210*/  FFMA R21, R20, R20, R21 ;  /* 0x0000001414157223 */ /* 0x000fe20000000015 */
[----:B------:R-:W-:Y:S01]  /*1220*/  FFMA R22, R15, R15, R22 ;  /* 0x0000000f0f167223 */ /* 0x000fe20000000016 */
[----:B------:R-:W-:Y:S01]  /*1230*/  FFMA R13, R8, R8, R13 ;  /* 0x00000008080d7223 */ /* 0x000fe2000000000d */
[----:B------:R-:W-:Y:S01]  /*1240*/  FFMA R12, R7, R7, R12 ;  /* 0x00000007070c7223 */ /* 0x000fe2000000000c */
[----:B------:R-:W-:Y:S01]  /*1250*/  FFMA R5, R6, R6, R5 ;  /* 0x0000000606057223 */ /* 0x000fe20000000005 */
[----:B------:R-:W-:Y:S01]  /*1260*/  FFMA R4, R11, R11, R4 ;  /* 0x0000000b0b047223 */ /* 0x000fe20000000004 */
[----:B------:R-:W-:Y:S01]  /*1270*/  FADD R14, R14, R19 ;  /* 0x000000130e0e7221 */ /* 0x000fe20000000000 */
[----:B------:R-:W-:Y:S01]  /*1280*/  FADD R21, R21, R22 ;  /* 0x0000001615157221 */ /* 0x000fe20000000000 */
[----:B------:R-:W-:Y:S01]  /*1290*/  FADD R12, R13, R12 ;  /* 0x0000000c0d0c7221 */ /* 0x000fe20000000000 */
[----:B------:R-:W-:-:S02]  /*12a0*/  FADD R5, R5, R4 ;  /* 0x0000000405057221 */ /* 0x000fc40000000000 */
[----:B------:R-:W-:Y:S02]  /*12b0*/  FADD R14, R14, R21 ;  /* 0x000000150e0e7221 */ /* 0x000fe40000000000 */
        /* <DEDUP_REMOVED lines=15> */
[----:B------:R-:W-:Y:S01]  /*13b0*/  IADD3.X R2, PT, PT, RZ, UR9, RZ, P1, !PT ;  /* 0x00000009ff027c10 */ /* 0x000fe20008ffe4ff */
[----:B------:R-:W-:-:S02]  /*13c0*/  UMOV UR7, UR9 ;  /* 0x0000000900077c82 */ /* 0x000fc40008000000 */
[----:B------:R-:W-:Y:S01]  /*13d0*/  VIADD R6, R5, -UR6 ;  /* 0x8000000605067c36 */ /* 0x000fe20008000000 */
[----:B------:R-:W-:Y:S02]  /*13e0*/  ISETP.GT.U32.AND.EX P0, PT, R11, R10, PT, P0 ;  /* 0x0000000a0b00720c */ /* 0x000fe40003f04100 */
[----:B0-----:R-:W-:-:S04]  /*13f0*/  LEA R8, P2, R9, UR12, 0x2 ;  /* 0x0000000c09087c11 */ /* 0x001fc8000f8410ff */
[----:B------:R-:W-:Y:S02]  /*1400*/  IADD3 R8, P1, PT, R8, 0x2000, RZ ;  /* 0x0000200008087810 */ /* 0x000fe40007f3e0ff */
[----:B------:R-:W-:-:S04]  /*1410*/  LEA.HI.X R9, R9, UR13, R2, 0x2, P2 ;  /* 0x0000000d09097c11 */ /* 0x000fc800090f1402 */
[----:B------:R-:W-:Y:S01]  /*1420*/  IADD3.X R9, PT, PT, RZ, R9, RZ, P1, !PT ;  /* 0x00000009ff097210 */ /* 0x000fe20000ffe4ff */
[----:B------:R-:W-:Y:S06]  /*1430*/  @P0 BRA `(.L_x_1833) ;  /* 0x0000000400180947 */ /* 0x000fec0003800000 */
[----:B------:R-:W0:Y:S01]  /*1440*/  LDC.64 R2, c[0x0][0x3b8] ;  /* 0x0000ee00ff027b82 */ /* 0x000e220000000a00 */
[----:B------:R-:W1:Y:S01]  /*1450*/  LDCU.64 UR12, c[0x0][0x380] ;  /* 0x00007000ff0c77ac */ /* 0x000e620008000a00 */
[----:B------:R-:W-:Y:S01]  /*1460*/  NOP ;  /* 0x0000000000007918 */ /* 0x000fe20000000000 */
.L_x_1834:
[----:B------:R-:W2:Y:S02]  /*1470*/  S2R R0, SR_TID.X ;  /* 0x0000000000007919 */ /* 0x000ea40000002100 */
[----:B--2---:R-:W-:-:S04]  /*1480*/  IADD3 R0, P0, PT, R0, UR8, RZ ;  /* 0x0000000800007c10 */ /* 0x004fc8000ff1e0ff */
[----:B------:R-:W-:Y:S02]  /*1490*/  IADD3.X R5, PT, PT, RZ, UR9, RZ, P0, !PT ;  /* 0x00000009ff057c10 */ /* 0x000fe400087fe4ff */
[----:B-1----:R-:W-:-:S04]  /*14a0*/  LEA R4, P0, R0, UR12, 0x2 ;  /* 0x0000000c00047c11 */ /* 0x002fc8000f8010ff */
        /* <DEDUP_REMOVED lines=18> */
[----:B------:R-:W-:Y:S01]  /*15d0*/  MOV R27, UR5 ;  /* 0x00000005001b7c02 */ /* 0x000fe20008000f00 */
[----:B------:R-:W-:-:S03]  /*15e0*/  UIADD3 UR6, UP0, UPT, UR5, UR10, URZ ;  /* 0x0000000a05067290 */ /* 0x000fc6000ff1e0ff */
[----:B------:R-:W-:Y:S01]  /*15f0*/  LEA R8, P2, R27, R8, 0x2 ;  /* 0x000000081b087211 */ /* 0x000fe200078410ff */
[----:B------:R-:W-:Y:S01]  /*1600*/  UIADD3.X UR7, UPT, UPT, UR11, UR7, URZ, UP0, !UPT ;  /* 0x000000070b077290 */ /* 0x000fe200087fe4ff */
[----:B--2---:R-:W-:Y:S01]  /*1610*/  FMUL R26, R26, R26 ;  /* 0x0000001a1a1a7220 */ /* 0x004fe20000400000 */
[----:B---3--:R-:W-:Y:S01]  /*1620*/  FFMA R7, R0, R0, R7 ;  /* 0x0000000000077223 */ /* 0x008fe20000000007 */
[----:B0-----:R-:W-:Y:S02]  /*1630*/  IMAD.MOV.U32 R0, RZ, RZ, R2 ;  /* 0x000000ffff007224 */ /* 0x001fe400078e0002 */
[----:B----4-:R-:W-:-:S03]  /*1640*/  FFMA R26, R25, R25, R26 ;  /* 0x00000019191a7223 */ /* 0x010fc6000000001a */
[----:B------:R-:W-:Y:S01]  /*1650*/  IADD3 R25, P1, PT, R0, -UR8, RZ ;  /* 0x8000000800197c10 */ /* 0x000fe2000ff3e0ff */
[----:B-----5:R-:W-:Y:S01]  /*1660*/  FMUL R16, R16, R16 ;  /* 0x0000001010107220 */ /* 0x020fe20000400000 */
[----:B------:R-:W-:Y:S02]  /*1670*/  FADD R7, R7, R26 ;  /* 0x0000001a07077221 */ /* 0x000fe40000000000 */
[----:B------:R-:W-:Y:S01]  /*1680*/  ISETP.GE.U32.AND P0, PT, R25, UR5, PT ;  /* 0x0000000519007c0c */ /* 0x000fe2000bf06070 */
[----:B------:R-:W-:Y:S01]  /*1690*/  FMUL R23, R23, R23 ;  /* 0x0000001717177220 */ /* 0x000fe20000400000 */
[----:B------:R-:W-:Y:S01]  /*16a0*/  FMUL R21, R21, R21 ;  /* 0x0000001515157220 */ /* 0x000fe20000400000 */
[----:B-1----:R-:W-:Y:S01]  /*16b0*/  FMUL R4, R19, R19 ;  /* 0x0000001313047220 */ /* 0x002fe20000400000 */
[----:B------:R-:W-:Y:S01]  /*16c0*/  FMUL R26, R13, R13 ;  /* 0x0000000d0d1a7220 */ /* 0x000fe20000400000 */
[----:B------:R-:W-:Y:S01]  /*16d0*/  FMUL R5, R18, R18 ;  /* 0x0000001212057220 */ /* 0x000fe20000400000 */
[----:B------:R-:W-:Y:S01]  /*16e0*/  FFMA R16, R11, R11, R16 ;  /* 0x0000000b0b107223 */ /* 0x000fe20000000010 */
[----:B------:R-:W-:Y:S01]  /*16f0*/  IADD3.X R11, PT, PT, R3, ~UR9, RZ, P1, !PT ;  /* 0x80000009030b7c10 */ /* 0x000fe20008ffe4ff */
[----:B------:R-:W-:-:S03]  /*1700*/  FFMA R22, R22, R22, R23 ;  /* 0x0000001616167223 */ /* 0x000fc60000000017 */
[----:B------:R-:W-:Y:S01]  /*1710*/  ISETP.GE.U32.AND.EX P0, PT, R11, UR11, PT, P0 ;  /* 0x0000000b0b007c0c */ /* 0x000fe2000bf06100 */
[----:B------:R-:W-:Y:S01]  /*1720*/  FFMA R21, R14, R14, R21 ;  /* 0x0000000e0e157223 */ /* 0x000fe20000000015 */
[----:B------:R-:W-:Y:S01]  /*1730*/  FFMA R4, R15, R15, R4 ;  /* 0x0000000f0f047223 */ /* 0x000fe20000000004 */
[----:B------:R-:W-:Y:S01]  /*1740*/  FFMA R17, R17, R17, R26 ;  /* 0x0000001111117223 */ /* 0x000fe2000000001a */
[----:B------:R-:W-:Y:S01]  /*1750*/  FFMA R5, R12, R12, R5 ;  /* 0x0000000c0c057223 */ /* 0x000fe20000000005 */
[----:B------:R-:W-:Y:S02]  /*1760*/  FADD R22, R22, R21 ;  /* 0x0000001516167221 */ /* 0x000fe40000000000 */
[----:B------:R-:W-:Y:S01]  /*1770*/  FADD R4, R4, R17 ;  /* 0x0000001104047221 */ /* 0x000fe20000000000 */
[----:B------:R-:W-:Y:S01]  /*1780*/  FADD R5, R16, R5 ;  /* 0x0000000510057221 */ /* 0x000fe20000000000 */
[----:B------:R-:W-:-:S03]  /*1790*/  FADD R7, R7, R22 ;  /* 0x0000001607077221 */ /* 0x000fc60000000000 */
[----:B------:R-:W-:Y:S01]  /*17a0*/  FADD R4, R4, R5 ;  /* 0x0000000504047221 */ /* 0x000fe20000000000 */
[----:B------:R-:W-:Y:S01]  /*17b0*/  IMAD.U32 R12, RZ, RZ, UR11 ;  /* 0x0000000bff0c7e24 */ /* 0x000fe2000f8e00ff */
[----:B------:R-:W-:Y:S02]  /*17c0*/  MOV R5, UR5 ;  /* 0x0000000500057c02 */ /* 0x000fe40008000f00 */
[----:B------:R-:W-:Y:S02]  /*17d0*/  FADD R7, R7, R4 ;  /* 0x0000000407077221 */ /* 0x000fe40000000000 */
[----:B------:R-:W-:Y:S02]  /*17e0*/  LEA.HI.X R9, R5, R9, R12, 0x2, P2 ;  /* 0x0000000905097211 */ /* 0x000fe400010f140c */
[----:B------:R-:W-:Y:S01]  /*17f0*/  FFMA R7, R20, R20, R7 ;  /* 0x0000001414077223 */ /* 0x000fe20000000007 */
[----:B------:R-:W-:Y:S06]  /*1800*/  @!P0 BRA `(.L_x_1832) ;  /* 0x0000000800308947 */ /* 0x000fec0003800000 */
[----:B------:R-:W-:Y:S02]  /*1810*/  UIADD3 UR8, UP0, UPT, UR5, UR8, URZ ;  /* 0x0000000805087290 */ /* 0x000fe4000ff1e0ff */
[----:B------:R-:W-:Y:S01]  /*1820*/  IADD3 R6, PT, PT, R6, -UR5, RZ ;  /* 0x8000000506067c10 */ /* 0x000fe2000fffe0ff */
[----:B------:R-:W-:Y:S02]  /*1830*/  UIADD3 UR4, UPT, UPT, UR4, 0x1, URZ ;  /* 0x0000000104047890 */ /* 0x000fe4000fffe0ff */
[----:B------:R-:W-:Y:S01]  /*1840*/  UIADD3.X UR9, UPT, UPT, UR11, UR9, URZ, UP0, !UPT ;  /* 0x000000090b097290 */ /* 0x000fe200087fe4ff */
[----:B------:R-:W-:Y:S01]  /*1850*/  ISETP.LT.U32.AND P0, PT, R24, UR8, PT ;  /* 0x0000000818007c0c */ /* 0x000fe2000bf01070 */
[----:B------:R-:W-:-:S04]  /*1860*/  UMOV UR10, UR6 ;  /* 0x00000006000a7c82 */ /* 0x000fc80008000000 */
[----:B------:R-:W-:-:S04]  /*1870*/  MOV R5, UR9 ;  /* 0x0000000900057c02 */ /* 0x000fc80008000f00 */
[----:B------:R-:W-:-:S13]  /*1880*/  ISETP.GT.U32.AND.EX P0, PT, R5, R10, PT, P0 ;  /* 0x0000000a0500720c */ /* 0x000fda0003f04100 */
[----:B------:R-:W-:Y:S05]  /*1890*/  @!P0 BRA `(.L_x_1834) ;  /* 0xfffffff800f48947 */ /* 0x000fea000383ffff */
.L_x_1833:
[----:B------:R-:W0:Y:S01]  /*18a0*/  S2R R5, SR_TID.X ;  /* 0x0000000000057919 */ /* 0x000e220000002100 */
[C---:B------:R-:W-:Y:S01]  /*18b0*/  VIADD R2, R0.reuse, -UR8 ;  /* 0x8000000800027c36 */ /* 0x040fe20008000000 */
[----:B------:R-:W-:Y:S01]  /*18c0*/  ISETP.LE.U32.AND P1, PT, R0, UR8, PT ;  /* 0x0000000800007c0c */ /* 0x000fe2000bf23070 */
[----:B------:R-:W-:Y:S01]  /*18d0*/  BSSY.RECONVERGENT B1, `(.L_x_1832) ;  /* 0x000007f000017945 */ /* 0x000fe20003800200 */
[----:B------:R-:W-:Y:S02]  /*18e0*/  MOV R4, UR9 ;  /* 0x0000000900047c02 */ /* 0x000fe40008000f00 */
        /* <DEDUP_REMOVED lines=9> */
[----:B0-----:R-:W-:-:S04]  /*1980*/  IMAD R3, R2, UR4, RZ ;  /* 0x0000000402037c24 */ /* 0x001fc8000f8e02ff */
[----:B------:R-:W-:-:S05]  /*1990*/  IMAD R0, R3, -0x1000, R0 ;  /* 0xfffff00003007824 */ /* 0x000fca00078e0200 */
[C---:B------:R-:W-:Y:S02]  /*19a0*/  ISETP.GE.U32.AND P0, PT, R0.reuse, 0xf00, PT ;  /* 0x00000f000000780c */ /* 0x040fe40003f06070 */
[----:B------:R-:W-:Y:S02]  /*19b0*/  LEA.HI R17, R0, 0x1, RZ, 0x18 ;  /* 0x0000000100117811 */ /* 0x000fe400078fc0ff */
[----:B------:R-:W-:Y:S02]  /*19c0*/  MOV R0, R5 ;  /* 0x0000000500007202 */ /* 0x000fe40000000f00 */
[----:B------:R-:W-:-:S04]  /*19d0*/  LOP3.LUT R19, R17, 0xf, RZ, 0xc0, !PT ;  /* 0x0000000f11137812 */ /* 0x000fc800078ec0ff */
[----:B------:R-:W-:-:S03]  /*19e0*/  ISETP.NE.AND P1, PT, R19, RZ, PT ;  /* 0x000000ff1300720c */ /* 0x000fc60003f25270 */
[----:B------:R-:W-:Y:S10]  /*19f0*/  @!P0 BRA `(.L_x_1837) ;  /* 0x0000000000a88947 */ /* 0x000ff40003800000 */
[----:B------:R-:W-:-:S04]  /*1a00*/  LEA.HI R0, R6, 0x1, RZ, 0x18 ;  /* 0x0000000106007811 */ /* 0x000fc800078fc0ff */
[----:B------:R-:W-:Y:S01]  /*1a10*/  LOP3.LUT R2, R0, 0x1fffff0, RZ, 0xc0, !PT ;  /* 0x01fffff000027812 */ /* 0x000fe200078ec0ff */
[----:B------:R-:W-:-:S03]  /*1a20*/  IMAD.MOV.U32 R0, RZ, RZ, R5 ;  /* 0x000000ffff007224 */ /* 0x000fc600078e0005 */
[----:B------:R-:W-:-:S07]  /*1a30*/  IADD3 R2, PT, PT, -R2, RZ, RZ ;  /* 0x000000ff02027210 */ /* 0x000fce0007ffe1ff */
.L_x_1838:
        /* <DEDUP_REMOVED lines=38> */
.L_x_1837:
[----:B------:R-:W-:Y:S05]  /*1ca0*/  BSYNC.RECONVERGENT B2 ;  /* 0x0000000000027941 */ /* 0x000fea0003800200 */
.L_x_1836:
        /* <DEDUP_REMOVED lines=27> */
.L_x_1840:
[----:B------:R-:W-:Y:S05]  /*1e60*/  BSYNC.RECONVERGENT B2 ;  /* 0x0000000000027941 */ /* 0x000fea0003800200 */
.L_x_1839:
        /* <DEDUP_REMOVED lines=18> */
.L_x_1842:
[----:B------:R-:W-:Y:S05]  /*1f90*/  BSYNC.RECONVERGENT B2 ;  /* 0x0000000000027941 */ /* 0x000fea0003800200 */
.L_x_1841:
[----:B------:R-:W-:Y:S05]  /*1fa0*/  @!P1 BRA `(.L_x_1835) ;  /* 0x0000000000449947 */ /* 0x000fea0003800000 */
[----:B------:R-:W-:Y:S02]  /*1fb0*/  LOP3.LUT R6, R6, 0xffff, RZ, 0xc0, !PT ;  /* 0x0000ffff06067812 */ /* 0x000fe400078ec0ff */
[----:B------:R-:W-:Y:S02]  /*1fc0*/  IADD3 R5, P0, PT, R0, UR10, RZ ;  /* 0x0000000a00057c10 */ /* 0x000fe4000ff1e0ff */
[----:B------:R-:W-:Y:S02]  /*1fd0*/  LEA.HI R0, R6, 0x1, RZ, 0x18 ;  /* 0x0000000106007811 */ /* 0x000fe400078fc0ff */
[----:B------:R-:W-:Y:S01]  /*1fe0*/  LEA R4, P1, R5, UR12, 0x2 ;  /* 0x0000000c05047c11 */ /* 0x000fe2000f8210ff */
[----:B------:R-:W-:Y:S01]  /*1ff0*/  IMAD.X R2, RZ, RZ, UR7, P0 ;  /* 0x00000007ff027e24 */ /* 0x000fe200080e06ff */
[----:B------:R-:W-:-:S04]  /*2000*/  LOP3.LUT R0, R0, 0x3, RZ, 0xc0, !PT ;  /* 0x0000000300007812 */ /* 0x000fc800078ec0ff */
[----:B------:R-:W-:Y:S02]  /*2010*/  LEA.HI.X R5, R5, UR13, R2, 0x2, P1 ;  /* 0x0000000d05057c11 */ /* 0x000fe400088f1402 */
[----:B------:R-:W-:-:S07]  /*2020*/  IADD3 R0, PT, PT, -R0, RZ, RZ ;  /* 0x000000ff00007210 */ /* 0x000fce0007ffe1ff */
.L_x_1843:
[----:B------:R-:W-:Y:S01]  /*2030*/  MOV R2, R4 ;  /* 0x0000000400027202 */ /* 0x000fe20000000f00 */
[----:B------:R-:W-:-:S05]  /*2040*/  IMAD.MOV.U32 R3, RZ, RZ, R5 ;  /* 0x000000ffff037224 */ /* 0x000fca00078e0005 */
[----:B------:R-:W2:Y:S01]  /*2050*/  LDG.E R2, desc[UR14][R2.64] ;  /* 0x0000000e02027981 */ /* 0x000ea2000c1e1900 */
[----:B------:R-:W-:Y:S02]  /*2060*/  IADD3 R0, PT, PT, R0, 0x1, RZ ;  /* 0x0000000100007810 */ /* 0x000fe40007ffe0ff */
[----:B------:R-:W-:Y:S02]  /*2070*/  IADD3 R4, P1, PT, R4, 0x400, RZ ;  /* 0x0000040004047810 */ /* 0x000fe40007f3e0ff */
[----:B------:R-:W-:Y:S02]  /*2080*/  ISETP.NE.AND P0, PT, R0, RZ, PT ;  /* 0x000000ff0000720c */ /* 0x000fe40003f05270 */
[----:B------:R-:W-:Y:S01]  /*2090*/  IADD3.X R5, PT, PT, RZ, R5, RZ, P1, !PT ;  /* 0x00000005ff057210 */ /* 0x000fe20000ffe4ff */
[----:B--2---:R-:W-:-:S10]  /*20a0*/  FFMA R7, R2, R2, R7 ;  /* 0x0000000202077223 */ /* 0x004fd40000000007 */
[----:B------:R-:W-:Y:S05]  /*20b0*/  @P0 BRA `(.L_x_1843) ;  /* 0xfffffffc00dc0947 */ /* 0x000fea000383ffff */
.L_x_1835:
[----:B------:R-:W-:Y:S05]  /*20c0*/  BSYNC.RECONVERGENT B1 ;  /* 0x0000000000017941 */ /* 0x000fea0003800200 */
.L_x_1832:
        /* <DEDUP_REMOVED lines=15> */
[----:B------:R-:W0:Y:S03]  /*21c0*/  SHFL.DOWN PT, R0, R7, 0x4, 0x1f ;  /* 0x08801f0007007f89 */ /* 0x000e2600000e0000 */
[----:B------:R-:W-:-:S06]  /*21d0*/  @!P1 IMAD.IADD R3, R2, 0x1, R3 ;  /* 0x0000000102039824 */ /* 0x000fcc00078e0203 */
        /* <DEDUP_REMOVED lines=25> */
.L_x_1831:
[----:B------:R-:W-:Y:S05]  /*2370*/  BSYNC.RECONVERGENT B0 ;  /* 0x0000000000007941 */ /* 0x000fea0003800200 */
.L_x_1816:
[----:B------:R-:W-:Y:S05]  /*2380*/  @P0 EXIT ;  /* 0x000000000000094d */ /* 0x000fea0003800000 */
[----:B------:R-:W3:Y:S02]  /*2390*/  LDCU.64 UR4, c[0x0][0x388] ;  /* 0x00007100ff0477ac */ /* 0x000ee40008000a00 */
[----:B---3--:R-:W-:-:S06]  /*23a0*/  UIMAD.WIDE.U32 UR4, UR16, 0x4, UR4 ;  /* 0x00000004100478a5 */ /* 0x008fcc000f8e0004 */
[----:B--2---:R-:W-:Y:S02]  /*23b0*/  MOV R2, UR4 ;  /* 0x0000000400027c02 */ /* 0x004fe40008000f00 */
[----:B0-----:R-:W-:-:S05]  /*23c0*/  MOV R3, UR5 ;  /* 0x0000000500037c02 */ /* 0x001fca0008000f00 */
[----:B------:R-:W-:Y:S01]  /*23d0*/  STG.E desc[UR14][R2.64], R9 ;  /* 0x0000000902007986 */ /* 0x000fe2000c10190e */
[----:B------:R-:W-:Y:S05]  /*23e0*/  EXIT ;  /* 0x000000000000794d */ /* 0x000fea0003800000 */
.L_x_1844:
        /* <DEDUP_REMOVED lines=9> */
.L_x_3753:


//--------------------- .text._ZN3cub18CUB_300001_SM_10006detail6reduce28DeviceReduceSingleTileKernelINS2_10policy_hubIfyN4cuda3std3__44plusIfEEE10Policy1000EN6thrust24THRUST_300001_SM_1000_NS6detail15normal_iteratorINSD_10device_ptrIfEEEEPfyS9_ffZ14demoVectorNormvE6squareEEvT0_T1_T2_T3_T4_T6_ --------------------------
	.section	.text._ZN3cub18CUB_300001_SM_10006detail6reduce28DeviceReduceSingleTileKernelINS2_10policy_hubIfyN4cuda3std3__44plusIfEEE10Policy1000EN6thrust24THRUST_300001_SM_1000_NS6detail15normal_iteratorINSD_10device_ptrIfEEEEPfyS9_ffZ14demoVectorNormvE6squareEEvT0_T1_T2_T3_T4_T6_,"ax",@progbits
	.align	128
        .global         _ZN3cub18CUB_300001_SM_10006detail6reduce28DeviceReduceSingleTileKernelINS2_10policy_hubIfyN4cuda3std3__44plusIfEEE10Policy1000EN6thrust24THRUST_300001_SM_1000_NS6detail15normal_iteratorINSD_10device_ptrIfEEEEPfyS9_ffZ14demoVectorNormvE6squareEEvT0_T1_T2_T3_T4_T6_
        .type           _ZN3cub18CUB_300001_SM_10006detail6reduce28DeviceReduceSingleTileKernelINS2_10policy_hubIfyN4cuda3std3__44plusIfEEE10Policy1000EN6thrust24THRUST_300001_SM_1000_NS6detail15normal_iteratorINSD_10device_ptrIfEEEEPfyS9_ffZ14demoVectorNormvE6squareEEvT0_T1_T2_T3_T4_T6_,@function
        .size           _ZN3cub18CUB_300001_SM_10006detail6reduce28DeviceReduceSingleTileKernelINS2_10policy_hubIfyN4cuda3std3__44plusIfEEE10Policy1000EN6thrust24THRUST_300001_SM_1000_NS6detail15normal_iteratorINSD_10device_ptrIfEEEEPfyS9_ffZ14demoVectorNormvE6squareEEvT0_T1_T2_T3_T4_T6_,(.L_x_3754 - _ZN3cub18CUB_300001_SM_10006detail6reduce28DeviceReduceSingleTileKernelINS2_10policy_hubIfyN4cuda3std3__44plusIfEEE10Policy1000EN6thrust24THRUST_300001_SM_1000_NS6detail15normal_iteratorINSD_10device_ptrIfEEEEPfyS9_ffZ14demoVectorNormvE6squareEEvT0_T1_T2_T3_T4_T6_)
        .other          _ZN3cub18CUB_300001_SM_10006detail6reduce28DeviceReduceSingleTileKernelINS2_10policy_hubIfyN4cuda3std3__44plusIfEEE10Policy1000EN6thrust24THRUST_300001_SM_1000_NS6detail15normal_iteratorINSD_10device_ptrIfEEEEPfyS9_ffZ14demoVectorNormvE6squareEEvT0_T1_T2_T3_T4_T6_,@"STO_CUDA_ENTRY STV_DEFAULT"
_ZN3cub18CUB_300001_SM_10006detail6reduce28DeviceReduceSingleTileKernelINS2_10policy_hubIfyN4cuda3std3__44plusIfEEE10Policy1000EN6thrust24THRUST_300001_SM_1000_NS6detail15normal_iteratorINSD_10device_ptrIfEEEEPfyS9_ffZ14demoVectorNormvE6squareEEvT0_T1_T2_T3_T4_T6_:
.text._ZN3cub18CUB_300001_SM_10006detail6reduce28DeviceReduceSingleTileKernelINS2_10policy_hubIfyN4cuda3std3__44plusIfEEE10Policy1000EN6thrust24THRUST_300001_SM_1000_NS6detail15normal_iteratorINSD_10device_ptrIfEEEEPfyS9_ffZ14demoVectorNormvE6squareEEvT0_T1_T2_T3_T4_T6_:
[----:B------:R-:W-:Y:S01]  /*0000*/  LDC R1, c[0x0][0x37c] ;  /* 0x0000df00ff017b82 */ /* 0x000fe20000000800 */
[----:B------:R-:W0:Y:S01]  /*0010*/  LDCU.64 UR4, c[0x0][0x390] ;  /* 0x00007200ff0477ac */ /* 0x000e220008000a00 */
[----:B------:R-:W1:Y:S01]  /*0020*/  LDCU.64 UR6, c[0x0][0x358] ;  /* 0x00006b00ff0677ac */ /* 0x000e620008000a00 */
[----:B0-----:R-:W-:Y:S02]  /*0030*/  MOV R0, UR4 ;  /* 0x0000000400007c02 */ /* 0x001fe40008000f00 */
[----:B------:R-:W-:Y:S02]  /*0040*/  MOV R4, UR5 ;  /* 0x0000000500047c02 */ /* 0x000fe40008000f00 */
        /* <DEDUP_REMOVED lines=10> */
.L_x_1845:
[----:B------:R-:W-:Y:S01]  /*00f0*/  ISETP.GT.U32.AND P0, PT, R0, 0xfff, PT ;  /* 0x00000fff0000780c */ /* 0x000fe20003f04070 */
[----:B------:R-:W-:Y:S03]  /*0100*/  BSSY.RECONVERGENT B0, `(.L_x_1846) ;  /* 0x0000204000007945 */ /* 0x000fe60003800200 */
[----:B------:R-:W-:-:S13]  /*0110*/  ISETP.GT.U32.AND.EX P0, PT, R4, RZ, PT, P0 ;  /* 0x000000ff0400720c */ /* 0x000fda0003f04100 */
[----:B------:R-:W-:Y:S05]  /*0120*/  @P0 BRA `(.L_x_1847) ;  /* 0x0000000c00b00947 */ /* 0x000fea0003800000 */
[----:B------:R-:W0:Y:S01]  /*0130*/  S2R R5, SR_TID.X ;  /* 0x0000000000057919 */ /* 0x000e220000002100 */
[----:B------:R-:W-:Y:S01]  /*0140*/  BSSY.RECONVERGENT B1, `(.L_x_1848) ;  /* 0x000000a000017945 */ /* 0x000fe20003800200 */
[----:B------:R-:W-:Y:S01]  /*0150*/  IMAD.MOV.U32 R6, RZ, RZ, RZ ;  /* 0x000000ffff067224 */ /* 0x000fe200078e00ff */
[----:B0-----:R-:W-:Y:S02]  /*0160*/  ISETP.GE.U32.AND P0, PT, R5, R0, PT ;  /* 0x000000000500720c */ /* 0x001fe40003f06070 */
[----:B------:R-:W-:-:S11]  /*0170*/  MOV R7, R5 ;  /* 0x0000000500077202 */ /* 0x000fd60000000f00 */
[----:B------:R-:W-:Y:S05]  /*0180*/  @P0 BRA `(.L_x_1849) ;  /* 0x0000000000140947 */ /* 0x000fea0003800000 */
[----:B------:R-:W0:Y:S02]  /*0190*/  LDC.64 R2, c[0x0][0x380] ;  /* 0x0000e000ff027b82 */ /* 0x000e240000000a00 */
[----:B0-----:R-:W-:-:S06]  /*01a0*/  IMAD.WIDE.U32 R2, R5, 0x4, R2 ;  /* 0x0000000405027825 */ /* 0x001fcc00078e0002 */
[----:B------:R-:W2:Y:S01]  /*01b0*/  LDG.E R2, desc[UR6][R2.64] ;  /* 0x0000000602027981 */ /* 0x000ea2000c1e1900 */
[----:B------:R-:W-:Y:S01]  /*01c0*/  IADD3 R7, PT, PT, R5, 0x100, RZ ;  /* 0x0000010005077810 */ /* 0x000fe20007ffe0ff */
[----:B--2---:R-:W-:-:S07]  /*01d0*/  FMUL R6, R2, R2 ;  /* 0x0000000202067220 */ /* 0x004fce0000400000 */
.L_x_1849:
[----:B------:R-:W-:Y:S05]  /*01e0*/  BSYNC.RECONVERGENT B1 ;  /* 0x0000000000017941 */ /* 0x000fea0003800200 */
.L_x_1848:
        /* <DEDUP_REMOVED lines=17> */
.L_x_1854:
        /* <DEDUP_REMOVED lines=16> */
[----:B------:R-:W-:Y:S01]  /*0400*/  VIADD R9, R9, 0x10 ;  /* 0x0000001009097836 */ /* 0x000fe20000000000 */
[----:B------:R-:W-:-:S04]  /*0410*/  IADD3 R7, PT, PT, R7, 0x1000, RZ ;  /* 0x0000100007077810 */ /* 0x000fc80007ffe0ff */
[----:B------:R-:W-:Y:S02]  /*0420*/  ISETP.NE.AND P0, PT, R9, RZ, PT ;  /* 0x000000ff0900720c */ /* 0x000fe40003f05270 */
[----:B0-----:R-:W-:-:S04]  /*0430*/  IADD3 R2, P2, PT, R2, 0x4000, RZ ;  /* 0x0000400002027810 */ /* 0x001fc80007f5e0ff */
[----:B------:R-:W-:Y:S01]  /*0440*/  IADD3.X R3, PT, PT, RZ, R3, RZ, P2, !PT ;  /* 0x00000003ff037210 */ /* 0x000fe200017fe4ff */
        /* <DEDUP_REMOVED lines=17> */
.L_x_1853:
[----:B------:R-:W-:Y:S05]  /*0560*/  BSYNC.RECONVERGENT B2 ;  /* 0x0000000000027941 */ /* 0x000fea0003800200 */
.L_x_1852:
        /* <DEDUP_REMOVED lines=25> */
.L_x_1856:
[----:B------:R-:W-:Y:S05]  /*0700*/  BSYNC.RECONVERGENT B2 ;  /* 0x0000000000027941 */ /* 0x000fea0003800200 */
.L_x_1855:
        /* <DEDUP_REMOVED lines=17> */
.L_x_1858:
[----:B------:R-:W-:Y:S05]  /*0820*/  BSYNC.RECONVERGENT B2 ;  /* 0x0000000000027941 */ /* 0x000fea0003800200 */
.L_x_1857:
[----:B------:R-:W-:Y:S05]  /*0830*/  @!P1 BRA `(.L_x_1851) ;  /* 0x0000000000249947 */ /* 0x000fea0003800000 */
[----:B------:R-:W0:Y:S01]  /*0840*/  LDC.64 R8, c[0x0][0x380] ;  /* 0x0000e000ff087b82 */ /* 0x000e220000000a00 */
[----:B------:R-:W-:-:S07]  /*0850*/  IADD3 R10, PT, PT, -R10, RZ, RZ ;  /* 0x000000ff0a0a7210 */ /* 0x000fce0007ffe1ff */
.L_x_1859:
[----:B0-----:R-:W-:-:S06]  /*0860*/  IMAD.WIDE R2, R7, 0x4, R8 ;  /* 0x0000000407027825 */ /* 0x001fcc00078e0208 */
[----:B------:R-:W2:Y:S01]  /*0870*/  LDG.E R3, desc[UR6][R2.64] ;  /* 0x0000000602037981 */ /* 0x000ea2000c1e1900 */
[----:B------:R-:W-:Y:S01]  /*0880*/  VIADD R10, R10, 0x1 ;  /* 0x000000010a0a7836 */ /* 0x000fe20000000000 */
[----:B------:R-:W-:-:S04]  /*0890*/  IADD3 R7, PT, PT, R7, 0x100, RZ ;  /* 0x0000010007077810 */ /* 0x000fc80007ffe0ff */
[----:B------:R-:W-:Y:S01]  /*08a0*/  ISETP.NE.AND P0, PT, R10, RZ, PT ;  /* 0x000000ff0a00720c */ /* 0x000fe20003f05270 */
[----:B--2---:R-:W-:-:S12]  /*08b0*/  FFMA R6, R3, R3, R6 ;  /* 0x0000000303067223 */ /* 0x004fd80000000006 */
[----:B------:R-:W-:Y:S05]  /*08c0*/  @P0 BRA `(.L_x_1859) ;  /* 0xfffffffc00e40947 */ /* 0x000fea000383ffff */
.L_x_1851:
[----:B------:R-:W-:Y:S05]  /*08d0*/  BSYNC.RECONVERGENT B1 ;  /* 0x0000000000017941 */ /* 0x000fea0003800200 */
.L_x_1850:
[----:B------:R-:W-:Y:S02]  /*08e0*/  ISETP.GE.U32.AND P0, PT, R0, 0x100, PT ;  /* 0x000001000000780c */ /* 0x000fe40003f06070 */
[----:B------:R-:W-:Y:S02]  /*08f0*/  MOV R9, R6 ;  /* 0x0000000600097202 */ /* 0x000fe40000000f00 */
[----:B------:R-:W-:-:S13]  /*0900*/  ISETP.GE.U32.AND.EX P0, PT, R4, RZ, PT, P0 ;  /* 0x000000ff0400720c */ /* 0x000fda0003f06100 */
[----:B------:R-:W-:Y:S05]  /*0910*/  @!P0 BRA `(.L_x_1860) ;  /* 0x0000000000ac8947 */ /* 0x000fea0003800000 */
[----:B------:R-:W0:Y:S01]  /*0920*/  S2R R6, SR_LANEID ;  /* 0x0000000000067919 */ /* 0x000e220000000000 */
[----:B------:R-:W-:Y:S01]  /*0930*/  ISETP.NE.AND P5, PT, R5, RZ, PT ;  /* 0x000000ff0500720c */ /* 0x000fe20003fa5270 */
        /* <DEDUP_REMOVED lines=41> */
.L_x_1860:
[----:B------:R-:W0:Y:S01]  /*0bd0*/  S2R R8, SR_LANEID ;  /* 0x0000000000087919 */ /* 0x000e220000000000 */
[C---:B------:R-:W-:Y:S02]  /*0be0*/  LOP3.LUT R2, R5.reuse, 0x3e0, RZ, 0xc0, !PT ;  /* 0x000003e005027812 */ /* 0x040fe400078ec0ff */
[----:B------:R-:W-:Y:S02]  /*0bf0*/  ISETP.NE.AND P5, PT, R5, RZ, PT ;  /* 0x000000ff0500720c */ /* 0x000fe40003fa5270 */
[----:B------:R-:W-:Y:S02]  /*0c00*/  IADD3 R3, PT, PT, R2, 0x20, RZ ;  /* 0x0000002002037810 */ /* 0x000fe40007ffe0ff */
[----:B------:R-:W-:Y:S02]  /*0c10*/  LOP3.LUT R7, RZ, R2, RZ, 0x33, !PT ;  /* 0x00000002ff077212 */ /* 0x000fe400078e33ff */
[-C--:B------:R-:W-:Y:S02]  /*0c20*/  ISETP.GT.U32.AND P0, PT, R3, R0.reuse, PT ;  /* 0x000000000300720c */ /* 0x080fe40003f04070 */
        /* <DEDUP_REMOVED lines=27> */
[----:B-1----:R-:W-:-:S05]  /*0de0*/  @!P0 FADD R9, R9, R2 ;  /* 0x0000000209098221 */ /* 0x002fca0000000000 */
[----:B------:R-:W-:-:S05]  /*0df0*/  MOV R8, R9 ;  /* 0x0000000900087202 */ /* 0x000fca0000000f00 */
        /* <DEDUP_REMOVED lines=31> */
.L_x_1847:
[----:B------:R-:W0:Y:S01]  /*0ff0*/  S2R R5, SR_TID.X ;  /* 0x0000000000057919 */ /* 0x000e220000002100 */
        /* <DEDUP_REMOVED lines=18> */
[----:B--2---:R-:W-:Y:S01]  /*1120*/  FMUL R14, R14, R14 ;  /* 0x0000000e0e0e7220 */ /* 0x004fe20000400000 */
[----:B---3--:R-:W-:-:S03]  /*1130*/  FMUL R16, R16, R16 ;  /* 0x0000001010107220 */ /* 0x008fc60000400000 */
[----:B----4-:R-:W-:Y:S01]  /*1140*/  FFMA R13, R13, R13, R14 ;  /* 0x0000000d0d0d7223 */ /* 0x010fe2000000000e */
[----:B-----5:R-:W-:Y:S01]  /*1150*/  FMUL R14, R21, R21 ;  /* 0x00000015150e7220 */ /* 0x020fe20000400000 */
[----:B------:R-:W-:-:S03]  /*1160*/  FFMA R16, R15, R15, R16 ;  /* 0x0000000f0f107223 */ /* 0x000fc60000000010 */
[----:B------:R-:W-:Y:S01]  /*1170*/  FFMA R14, R11, R11, R14 ;  /* 0x0000000b0b0e7223 */ /* 0x000fe2000000000e */
[----:B------:R-:W-:Y:S01]  /*1180*/  IADD3 R11, P1, PT, R0, -0x1000, RZ ;  /* 0xfffff000000b7810 */ /* 0x000fe20007f3e0ff */
[----:B------:R-:W-:Y:S01]  /*1190*/  FADD R16, R13, R16 ;  /* 0x000000100d107221 */ /* 0x000fe20000000000 */
[----:B------:R-:W-:Y:S02]  /*11a0*/  FMUL R13, R12, R12 ;  /* 0x0000000c0c0d7220 */ /* 0x000fe40000400000 */
[----:B------:R-:W-:Y:S02]  /*11b0*/  ISETP.GE.U32.AND P0, PT, R11, 0x1000, PT ;  /* 0x000010000b00780c */ /* 0x000fe40003f06070 */
[----:B------:R-:W-:Y:S01]  /*11c0*/  IADD3.X R12, PT, PT, R4, -0x1, RZ, P1, !PT ;  /* 0xffffffff040c7810 */ /* 0x000fe20000ffe4ff */
[----:B------:R-:W-:-:S03]  /*11d0*/  FMUL R15, R10, R10 ;  /* 0x0000000a0a0f7220 */ /* 0x000fc60000400000 */
[----:B------:R-:W-:Y:S01]  /*11e0*/  ISETP.GE.U32.AND.EX P0, PT, R12, RZ, PT, P0 ;  /* 0x000000ff0c00720c */ /* 0x000fe20003f06100 */
[----:B------:R-:W-:Y:S01]  /*11f0*/  FMUL R18, R18, R18 ;  /* 0x0000001212127220 */ /* 0x000fe20000400000 */
[----:B------:R-:W-:Y:S01]  /*1200*/  FMUL R20, R20, R20 ;  /* 0x0000001414147220 */ /* 0x000fe20000400000 */
[----:B------:R-:W-:Y:S02]  /*1210*/  FMUL R10, R9, R9 ;  /* 0x00000009090a7220 */ /* 0x000fe40000400000 */
[----:B------:R-:W-:Y:S01]  /*1220*/  FFMA R18, R17, R17, R18 ;  /* 0x0000001111127223 */ /* 0x000fe20000000012 */
[----:B------:R-:W-:Y:S01]  /*1230*/  FFMA R19, R19, R19, R20 ;  /* 0x0000001313137223 */ /* 0x000fe20000000014 */
[----:B------:R-:W-:Y:S01]  /*1240*/  FFMA R13, R8, R8, R13 ;  /* 0x00000008080d7223 */ /* 0x000fe2000000000d */
[----:B------:R-:W-:Y:S01]  /*1250*/  FFMA R15, R6, R6, R15 ;  /* 0x00000006060f7223 */ /* 0x000fe2000000000f */
[----:B------:R-:W-:Y:S01]  /*1260*/  FFMA R10, R7, R7, R10 ;  /* 0x00000007070a7223 */ /* 0x000fe2000000000a */
[----:B------:R-:W-:Y:S01]  /*1270*/  FADD R19, R18, R19 ;  /* 0x0000001312137221 */ /* 0x000fe20000000000 */
[----:B------:R-:W-:-:S02]  /*1280*/  FADD R13, R14, R13 ;  /* 0x0000000d0e0d7221 */ /* 0x000fc40000000000 */
[----:B------:R-:W-:Y:S01]  /*1290*/  FADD R10, R15, R10 ;  /* 0x0000000a0f0a7221 */ /* 0x000fe20000000000 */
[----:B------:R-:W-:Y:S01]  /*12a0*/  FADD R16, R16, R19 ;  /* 0x0000001310107221 */ /* 0x000fe20000000000 */
[----:B------:R-:W-:Y:S02]  /*12b0*/  HFMA2 R15, -RZ, RZ, 0, 0 ;  /* 0x00000000ff0f7431 */ /* 0x000fe400000001ff */
[----:B------:R-:W-:Y:S01]  /*12c0*/  FADD R7, R13, R10 ;  /* 0x0000000a0d077221 */ /* 0x000fe20000000000 */
[----:B------:R-:W-:-:S03]  /*12d0*/  IMAD.MOV.U32 R13, RZ, RZ, 0x1000 ;  /* 0x00001000ff0d7424 */ /* 0x000fc600078e00ff */
[----:B------:R-:W-:Y:S01]  /*12e0*/  FADD R10, R16, R7 ;  /* 0x00000007100a7221 */ /* 0x000fe20000000000 */
[----:B------:R-:W-:Y:S06]  /*12f0*/  @!P0 BRA `(.L_x_1862) ;  /* 0x0000000000e08947 */ /* 0x000fec0003800000 */
[----:B------:R-:W0:Y:S01]  /*1300*/  LDC.64 R6, c[0x0][0x390] ;  /* 0x0000e400ff067b82 */ /* 0x000e220000000a00 */
[----:B------:R-:W-:Y:S02]  /*1310*/  MOV R13, 0x1000 ;  /* 0x00001000000d7802 */ /* 0x000fe40000000f00 */
[----:B------:R-:W-:-:S07]  /*1320*/  MOV R15, RZ ;  /* 0x000000ff000f7202 */ /* 0x000fce0000000f00 */
.L_x_1864:
[----:B------:R-:W-:-:S04]  /*1330*/  LEA R8, P0, R13, R2, 0x2 ;  /* 0x000000020d087211 */ /* 0x000fc800078010ff */
[----:B------:R-:W-:-:S05]  /*1340*/  LEA.HI.X R9, R13, R3, R15, 0x2, P0 ;  /* 0x000000030d097211 */ /* 0x000fca00000f140f */
        /* <DEDUP_REMOVED lines=16> */
[----:B--2---:R-:W-:Y:S01]  /*1450*/  FMUL R9, R0, R0 ;  /* 0x0000000000097220 */ /* 0x004fe20000400000 */
[----:B0-----:R-:W-:-:S02]  /*1460*/  IMAD.MOV.U32 R0, RZ, RZ, R6 ;  /* 0x000000ffff007224 */ /* 0x001fc400078e0006 */
[----:B---3--:R-:W-:Y:S01]  /*1470*/  FMUL R19, R19, R19 ;  /* 0x0000001313137220 */ /* 0x008fe20000400000 */
[----:B----4-:R-:W-:Y:S01]  /*1480*/  FMUL R28, R28, R28 ;  /* 0x0000001c1c1c7220 */ /* 0x010fe20000400000 */
[----:B-----5:R-:W-:Y:S01]  /*1490*/  FFMA R9, R14, R14, R9 ;  /* 0x0000000e0e097223 */ /* 0x020fe20000000009 */
[----:B------:R-:W-:Y:S01]  /*14a0*/  IADD3 R14, P1, PT, -R13, R0, RZ ;  /* 0x000000000d0e7210 */ /* 0x000fe20007f3e1ff */
[----:B------:R-:W-:Y:S01]  /*14b0*/  FFMA R8, R4, R4, R19 ;  /* 0x0000000404087223 */ /* 0x000fe20000000013 */
[----:B------:R-:W-:Y:S02]  /*14c0*/  MOV R4, R7 ;  /* 0x0000000700047202 */ /* 0x000fe40000000f00 */
[----:B------:R-:W-:Y:S01]  /*14d0*/  ISETP.GE.U32.AND P0, PT, R14, 0x1000, PT ;  /* 0x000010000e00780c */ /* 0x000fe20003f06070 */
[----:B------:R-:W-:Y:S01]  /*14e0*/  FFMA R28, R23, R23, R28 ;  /* 0x00000017171c7223 */ /* 0x000fe2000000001c */
[----:B------:R-:W-:Y:S01]  /*14f0*/  IADD3.X R14, PT, PT, ~R15, R4, RZ, P1, !PT ;  /* 0x000000040f0e7210 */ /* 0x000fe20000ffe5ff */
[----:B------:R-:W-:Y:S01]  /*1500*/  FMUL R27, R27, R27 ;  /* 0x0000001b1b1b7220 */ /* 0x000fe20000400000 */
[----:B------:R-:W-:Y:S01]  /*1510*/  FMUL R29, R26, R26 ;  /* 0x0000001a1a1d7220 */ /* 0x000fe20000400000 */
[----:B------:R-:W-:Y:S01]  /*1520*/  FMUL R23, R21, R21 ;  /* 0x0000001515177220 */ /* 0x000fe20000400000 */
[----:B------:R-:W-:Y:S01]  /*1530*/  FMUL R17, R17, R17 ;  /* 0x0000001111117220 */ /* 0x000fe20000400000 */
[----:B------:R-:W-:Y:S01]  /*1540*/  ISETP.GE.U32.AND.EX P0, PT, R14, RZ, PT, P0 ;  /* 0x000000ff0e00720c */ /* 0x000fe20003f06100 */
        /* <DEDUP_REMOVED lines=11> */
[----:B------:R-:W-:-:S04]  /*1600*/  FADD R9, R10, R9 ;  /* 0x000000090a097221 */ /* 0x000fc80000000000 */
[----:B------:R-:W-:Y:S01]  /*1610*/  FFMA R10, R18, R18, R9 ;  /* 0x00000012120a7223 */ /* 0x000fe20000000009 */
[----:B------:R-:W-:Y:S06]  /*1620*/  @!P0 BRA `(.L_x_1863) ;  /* 0x00000008001c8947 */ /* 0x000fec0003800000 */
[----:B------:R-:W-:-:S04]  /*1630*/  IADD3 R13, P0, PT, R13, 0x1000, RZ ;  /* 0x000010000d0d7810 */ /* 0x000fc80007f1e0ff */
[----:B------:R-:W-:Y:S02]  /*1640*/  IADD3.X R15, PT, PT, RZ, R15, RZ, P0, !PT ;  /* 0x0000000fff0f7210 */ /* 0x000fe400007fe4ff */
[----:B------:R-:W-:-:S04]  /*1650*/  ISETP.GT.U32.AND P0, PT, R13, R11, PT ;  /* 0x0000000b0d00720c */ /* 0x000fc80003f04070 */
[----:B------:R-:W-:-:S13]  /*1660*/  ISETP.GT.U32.AND.EX P0, PT, R15, R12, PT, P0 ;  /* 0x0000000c0f00720c */ /* 0x000fda0003f04100 */
[----:B------:R-:W-:Y:S05]  /*1670*/  @!P0 BRA `(.L_x_1864) ;  /* 0xfffffffc002c8947 */ /* 0x000fea000383ffff */
.L_x_1862:
[----:B------:R-:W-:Y:S01]  /*1680*/  IMAD.IADD R2, R0, 0x1, -R13 ;  /* 0x0000000100027824 */ /* 0x000fe200078e0a0d */
[----:B------:R-:W-:Y:S01]  /*1690*/  ISETP.GE.U32.AND P1, PT, R13, R0, PT ;  /* 0x000000000d00720c */ /* 0x000fe20003f26070 */
[----:B------:R-:W-:Y:S03]  /*16a0*/  BSSY.RECONVERGENT B1, `(.L_x_1863) ;  /* 0x000007f000017945 */ /* 0x000fe60003800200 */
[----:B------:R-:W-:-:S04]  /*16b0*/  ISETP.GE.AND P0, PT, R5, R2, PT ;  /* 0x000000020500720c */ /* 0x000fc80003f06270 */
[----:B------:R-:W-:-:S13]  /*16c0*/  ISETP.GE.U32.OR.EX P0, PT, R15, R4, P0, P1 ;  /* 0x000000040f00720c */ /* 0x000fda0000706510 */
[----:B------:R-:W-:Y:S05]  /*16d0*/  @P0 BRA `(.L_x_1865) ;  /* 0x0000000400ec0947 */ /* 0x000fea0003800000 */
[-C--:B------:R-:W-:Y:S01]  /*16e0*/  LOP3.LUT R2, RZ, R5.reuse, RZ, 0x33, !PT ;  /* 0x00000005ff027212 */ /* 0x080fe200078e33ff */
[----:B------:R-:W-:Y:S03]  /*16f0*/  BSSY.RECONVERGENT B2, `(.L_x_1866) ;  /* 0x0000038000027945 */ /* 0x000fe60003800200 */
[----:B------:R-:W-:Y:S02]  /*1700*/  IADD3 R2, PT, PT, -R13, R0, R2 ;  /* 0x000000000d027210 */ /* 0x000fe40007ffe102 */
[----:B------:R-:W-:Y:S02]  /*1710*/  MOV R0, R5 ;  /* 0x0000000500007202 */ /* 0x000fe40000000f00 */
[C---:B------:R-:W-:Y:S02]  /*1720*/  ISETP.GE.U32.AND P1, PT, R2.reuse, 0xf00, PT ;  /* 0x00000f000200780c */ /* 0x040fe40003f26070 */
[----:B------:R-:W-:-:S04]  /*1730*/  LEA.HI R4, R2, 0x1, RZ, 0x18 ;  /* 0x0000000102047811 */ /* 0x000fc800078fc0ff */
[----:B------:R-:W-:-:S04]  /*1740*/  LOP3.LUT R22, R4, 0xf, RZ, 0xc0, !PT ;  /* 0x0000000f04167812 */ /* 0x000fc800078ec0ff */
[----:B------:R-:W-:-:S03]  /*1750*/  ISETP.NE.AND P0, PT, R22, RZ, PT ;  /* 0x000000ff1600720c */ /* 0x000fc60003f05270 */
[----:B------:R-:W-:Y:S10]  /*1760*/  @!P1 BRA `(.L_x_1867) ;  /* 0x0000000000c09947 */ /* 0x000ff40003800000 */
[----:B------:R-:W0:Y:S01]  /*1770*/  LDCU.64 UR4, c[0x0][0x380] ;  /* 0x00007000ff0477ac */ /* 0x000e220008000a00 */
[----:B------:R-:W-:Y:S02]  /*1780*/  IADD3 R3, P1, PT, R5, R13, RZ ;  /* 0x0000000d05037210 */ /* 0x000fe40007f3e0ff */
[----:B------:R-:W-:Y:S02]  /*1790*/  LOP3.LUT R7, R4, 0x1fffff0, RZ, 0xc0, !PT ;  /* 0x01fffff004077812 */ /* 0x000fe400078ec0ff */
[----:B------:R-:W-:-:S03]  /*17a0*/  IADD3.X R0, PT, PT, RZ, R15, RZ, P1, !PT ;  /* 0x0000000fff007210 */ /* 0x000fc60000ffe4ff */
[----:B------:R-:W-:Y:S01]  /*17b0*/  IMAD.MOV R7, RZ, RZ, -R7 ;  /* 0x000000ffff077224 */ /* 0x000fe200078e0a07 */
[----:B0-----:R-:W-:-:S04]  /*17c0*/  LEA R2, P2, R3, UR4, 0x2 ;  /* 0x0000000403027c11 */ /* 0x001fc8000f8410ff */
[----:B------:R-:W-:Y:S02]  /*17d0*/  IADD3 R2, P1, PT, R2, 0x2000, RZ ;  /* 0x0000200002027810 */ /* 0x000fe40007f3e0ff */
[----:B------:R-:W-:Y:S02]  /*17e0*/  LEA.HI.X R3, R3, UR5, R0, 0x2, P2 ;  /* 0x0000000503037c11 */ /* 0x000fe400090f1400 */
[----:B------:R-:W-:Y:S02]  /*17f0*/  MOV R0, R5 ;  /* 0x0000000500007202 */ /* 0x000fe40000000f00 */
[----:B------:R-:W-:-:S07]  /*1800*/  IADD3.X R3, PT, PT, RZ, R3, RZ, P1, !PT ;  /* 0x00000003ff037210 */ /* 0x000fce0000ffe4ff */
.L_x_1868:
        /* <DEDUP_REMOVED lines=38> */
.L_x_1867:
[----:B------:R-:W-:Y:S05]  /*1a70*/  BSYNC.RECONVERGENT B2 ;  /* 0x0000000000027941 */ /* 0x000fea0003800200 */
.L_x_1866:
        /* <DEDUP_REMOVED lines=28> */
.L_x_1870:
[----:B------:R-:W-:Y:S05]  /*1c40*/  BSYNC.RECONVERGENT B2 ;  /* 0x0000000000027941 */ /* 0x000fea0003800200 */
.L_x_1869:
        /* <DEDUP_REMOVED lines=14> */
[----:B------:R-:W5:Y:S01]  /*1d30*/  LDG.E R12, desc[UR6][R2.64+0xc00] ;  /* 0x000c0006020c7981 */ /* 0x000f62000c1e1900 */
[----:B------:R-:W-:-:S02]  /*1d40*/  VIADD R0, R0, 0x400 ;  /* 0x0000040000007836 */ /* 0x000fc40000000000 */
[----:B--2---:R-:W-:-:S04]  /*1d50*/  FFMA R7, R7, R7, R10 ;  /* 0x0000000707077223 */ /* 0x004fc8000000000a */
[----:B---3--:R-:W-:-:S04]  /*1d60*/  FFMA R7, R4, R4, R7 ;  /* 0x0000000404077223 */ /* 0x008fc80000000007 */
[----:B----4-:R-:W-:-:S04]  /*1d70*/  FFMA R7, R8, R8, R7 ;  /* 0x0000000808077223 */ /* 0x010fc80000000007 */
[----:B-----5:R-:W-:-:S07]  /*1d80*/  FFMA R10, R12, R12, R7 ;  /* 0x0000000c0c0a7223 */ /* 0x020fce0000000007 */
.L_x_1872:
[----:B------:R-:W-:Y:S05]  /*1d90*/  BSYNC.RECONVERGENT B2 ;  /* 0x0000000000027941 */ /* 0x000fea0003800200 */
.L_x_1871:
[----:B------:R-:W-:Y:S05]  /*1da0*/  @!P1 BRA `(.L_x_1865) ;  /* 0x0000000000389947 */ /* 0x000fea0003800000 */
[----:B------:R-:W0:Y:S01]  /*1db0*/  LDCU.64 UR4, c[0x0][0x380] ;  /* 0x00007000ff0477ac */ /* 0x000e220008000a00 */
[----:B------:R-:W-:Y:S02]  /*1dc0*/  IADD3 R7, P0, PT, R0, R13, RZ ;  /* 0x0000000d00077210 */ /* 0x000fe40007f1e0ff */
[----:B------:R-:W-:Y:S02]  /*1dd0*/  IADD3 R0, PT, PT, -R6, RZ, RZ ;  /* 0x000000ff06007210 */ /* 0x000fe40007ffe1ff */
[----:B------:R-:W-:Y:S02]  /*1de0*/  IADD3.X R4, PT, PT, RZ, R15, RZ, P0, !PT ;  /* 0x0000000fff047210 */ /* 0x000fe400007fe4ff */
[----:B0-----:R-:W-:-:S04]  /*1df0*/  LEA R2, P1, R7, UR4, 0x2 ;  /* 0x0000000407027c11 */ /* 0x001fc8000f8210ff */
[----:B------:R-:W-:-:S09]  /*1e00*/  LEA.HI.X R7, R7, UR5, R4, 0x2, P1 ;  /* 0x0000000507077c11 */ /* 0x000fd200088f1404 */
.L_x_1873:
[----:B------:R-:W-:-:S06]  /*1e10*/  MOV R3, R7 ;  /* 0x0000000700037202 */ /* 0x000fcc0000000f00 */
[----:B------:R0:W2:Y:S01]  /*1e20*/  LDG.E R3, desc[UR6][R2.64] ;  /* 0x0000000602037981 */ /* 0x0000a2000c1e1900 */
[----:B------:R-:W-:-:S05]  /*1e30*/  VIADD R0, R0, 0x1 ;  /* 0x0000000100007836 */ /* 0x000fca0000000000 */
[----:B------:R-:W-:Y:S02]  /*1e40*/  ISETP.NE.AND P0, PT, R0, RZ, PT ;  /* 0x000000ff0000720c */ /* 0x000fe40003f05270 */
[----:B0-----:R-:W-:-:S04]  /*1e50*/  IADD3 R2, P1, PT, R2, 0x400, RZ ;  /* 0x0000040002027810 */ /* 0x001fc80007f3e0ff */
[----:B------:R-:W-:Y:S01]  /*1e60*/  IADD3.X R7, PT, PT, RZ, R7, RZ, P1, !PT ;  /* 0x00000007ff077210 */ /* 0x000fe20000ffe4ff */
[----:B--2---:R-:W-:-:S06]  /*1e70*/  FFMA R10, R3, R3, R10 ;  /* 0x00000003030a7223 */ /* 0x004fcc000000000a */
[----:B------:R-:W-:Y:S05]  /*1e80*/  @P0 BRA `(.L_x_1873) ;  /* 0xfffffffc00e00947 */ /* 0x000fea000383ffff */
.L_x_1865:
[----:B------:R-:W-:Y:S05]  /*1e90*/  BSYNC.RECONVERGENT B1 ;  /* 0x0000000000017941 */ /* 0x000fea0003800200 */
.L_x_1863:
        /* <DEDUP_REMOVED lines=42> */
.L_x_1861:
[----:B------:R-:W-:Y:S05]  /*2140*/  BSYNC.RECONVERGENT B0 ;  /* 0x0000000000007941 */ /* 0x000fea0003800200 */
.L_x_1846:
[----:B------:R-:W-:Y:S05]  /*2150*/  @P5 EXIT ;  /* 0x000000000000594d */ /* 0x000fea0003800000 */
[----:B01----:R-:W0:Y:S01]  /*2160*/  LDC.64 R2, c[0x0][0x388] ;  /* 0x0000e200ff027b82 */ /* 0x003e220000000a00 */
[----:B------:R-:W1:Y:S02]  /*2170*/  LDCU UR4, c[0x0][0x39c] ;  /* 0x00007380ff0477ac */ /* 0x000e640008000800 */
[----:B-1----:R-:W-:-:S05]  /*2180*/  FADD R5, R8, UR4 ;  /* 0x0000000408057e21 */ /* 0x002fca0008000000 */
[----:B0-----:R-:W-:Y:S01]  /*2190*/  STG.E desc[UR6][R2.64], R5 ;  /* 0x0000000502007986 */ /* 0x001fe2000c101906 */
[----:B------:R-:W-:Y:S05]  /*21a0*/  EXIT ;  /* 0x000000000000794d */ /* 0x000fea0003800000 */
.L_x_1874:
        /* <DEDUP_REMOVED lines=13> */
.L_x_3754:


//--------------------- .text._ZN3cub18CUB_300001_SM_10006detail6reduce18DeviceReduceKernelINS2_10policy_hubIfjN4cuda3std3__44plusIfEEE10Policy1000EN6thrust24THRUST_300001_SM_1000_NS6detail15normal_iteratorINSD_10device_ptrIfEEEEjS9_fZ14demoVectorNormvE6squareEEvT0_PT3_T1_NS0_13GridEvenShareISN_EET2_T4_ --------------------------
	.section	.text._ZN3cub18CUB_300001_SM_10006detail6reduce18DeviceReduceKernelINS2_10policy_hubIfjN4cuda3std3__44plusIfEEE10Policy1000EN6thrust24THRUST_300001_SM_1000_NS6detail15normal_iteratorINSD_10device_ptrIfEEEEjS9_fZ14demoVectorNormvE6squareEEvT0_PT3_T1_NS0_13GridEvenShareISN_EET2_T4_,"ax",@progbits
	.align	128
        .global         _ZN3cub18CUB_300001_SM_10006detail6reduce18DeviceReduceKernelINS2_10policy_hubIfjN4cuda3std3__44plusIfEEE10Policy1000EN6thrust24THRUST_300001_SM_1000_NS6detail15normal_iteratorINSD_10device_ptrIfEEEEjS9_fZ14demoVectorNormvE6squareEEvT0_PT3_T1_NS0_13GridEvenShareISN_EET2_T4_
        .type           _ZN3cub18CUB_300001_SM_10006detail6reduce18DeviceReduceKernelINS2_10policy_hubIfjN4cuda3std3__44plusIfEEE10Policy1000EN6thrust24THRUST_300001_SM_1000_NS6detail15normal_iteratorINSD_10device_ptrIfEEEEjS9_fZ14demoVectorNormvE6squareEEvT0_PT3_T1_NS0_13GridEvenShareISN_EET2_T4_,@function
        .size           _ZN3cub18CUB_300001_SM_10006detail6reduce18DeviceReduceKernelINS2_10policy_hubIfjN4cuda3std3__44plusIfEEE10Policy1000EN6thrust24THRUST_300001_SM_1000_NS6detail15normal_iteratorINSD_10device_ptrIfEEEEjS9_fZ14demoVectorNormvE6squareEEvT0_PT3_T1_NS0_13GridEvenShareISN_EET2_T4_,(.L_x_3755 - _ZN3cub18CUB_300001_SM_10006detail6reduce18DeviceReduceKernelINS2_10policy_hubIfjN4cuda3std3__44plusIfEEE10Policy1000EN6thrust24THRUST_300001_SM_1000_NS6detail15normal_iteratorINSD_10device_ptrIfEEEEjS9_fZ14demoVectorNormvE6squareEEvT0_PT3_T1_NS0_13GridEvenShareISN_EET2_T4_)
        .other          _ZN3cub18CUB_300001_SM_10006detail6reduce18DeviceReduceKernelINS2_10policy_hubIfjN4cuda3std3__44plusIfEEE10Policy1000EN6thrust24THRUST_300001_SM_1000_NS6detail15normal_iteratorINSD_10device_ptrIfEEEEjS9_fZ14demoVectorNormvE6squareEEvT0_PT3_T1_NS0_13GridEvenShareISN_EET2_T4_,@"STO_CUDA_ENTRY STV_DEFAULT"
_ZN3cub18CUB_300001_SM_10006detail6reduce18DeviceReduceKernelINS2_10policy_hubIfjN4cuda3std3__44plusIfEEE10Policy1000EN6thrust24THRUST_300001_SM_1000_NS6detail15normal_iteratorINSD_10device_ptrIfEEEEjS9_fZ14demoVectorNormvE6squareEEvT0_PT3_T1_NS0_13GridEvenShareISN_EET2_T4_:
.text._ZN3cub18CUB_300001_SM_10006detail6reduce18DeviceReduceKernelINS2_10policy_hubIfjN4cuda3std3__44plusIfEEE10Policy1000EN6thrust24THRUST_300001_SM_1000_NS6detail15normal_iteratorINSD_10device_ptrIfEEEEjS9_fZ14demoVectorNormvE6squareEEvT0_PT3_T1_NS0_13GridEvenShareISN_EET2_T4_:
        /* <DEDUP_REMOVED lines=17> */
[----:B0-----:R-:W-:-:S06]  /*0110*/  IMAD.WIDE.U32 R6, R5, 0x4, R6 ;  /* 0x0000000405067825 */ /* 0x001fcc00078e0006 */
[----:B------:R-:W2:Y:S01]  /*0120*/  LDG.E R6, desc[UR6][R6.64] ;  /* 0x0000000606067981 */ /* 0x000ea2000c1e1900 */
[----:B------:R-:W-:Y:S01]  /*0130*/  IADD3 R4, PT, PT, R2, 0x200, RZ ;  /* 0x0000020002047810 */ /* 0x000fe20007ffe0ff */
[----:B--2---:R-:W-:-:S07]  /*0140*/  FMUL R14, R6, R6 ;  /* 0x00000006060e7220 */ /* 0x004fce0000400000 */
.L_x_1878:
[----:B------:R-:W-:Y:S05]  /*0150*/  BSYNC.RECONVERGENT B1 ;  /* 0x0000000000017941 */ /* 0x000fea0003800200 */
.L_x_1877:
        /* <DEDUP_REMOVED lines=13> */
[----:B------:R-:W-:Y:S02]  /*0230*/  LOP3.LUT R7, R4, 0x1000, RZ, 0xfc, !PT ;  /* 0x0000100004077812 */ /* 0x000fe400078efcff */
[----:B------:R-:W-:Y:S02]  /*0240*/  LEA R4, R3, R4, 0xd ;  /* 0x0000000403047211 */ /* 0x000fe400078e68ff */
[----:B------:R-:W-:-:S07]  /*0250*/  IADD3 R8, PT, PT, -R8, RZ, RZ ;  /* 0x000000ff08087210 */ /* 0x000fce0007ffe1ff */
.L_x_1884:
        /* <DEDUP_REMOVED lines=8> */
[--C-:B------:R-:W-:Y:S02]  /*02e0*/  IMAD.WIDE.U32 R20, R21, 0x4, R12.reuse ;  /* 0x0000000415147825 */ /* 0x100fe400078e000c */
[----:B------:R1:W3:Y:S01]  /*02f0*/  LDG.E R10, desc[UR6][R10.64] ;  /* 0x000000060a0a7981 */ /* 0x0002e2000c1e1900 */
[C---:B------:R-:W-:Y:S01]  /*0300*/  IADD3 R15, PT, PT, R4.reuse, 0xa00, RZ ;  /* 0x00000a00040f7810 */ /* 0x040fe20007ffe0ff */
[--C-:B------:R-:W-:Y:S01]  /*0310*/  IMAD.WIDE.U32 R16, R17, 0x4, R12.reuse ;  /* 0x0000000411107825 */ /* 0x100fe200078e000c */
[----:B------:R-:W-:Y:S01]  /*0320*/  IADD3 R25, PT, PT, R4, 0xc00, RZ ;  /* 0x00000c0004197810 */ /* 0x000fe20007ffe0ff */
[----:B------:R4:W5:Y:S02]  /*0330*/  LDG.E R29, desc[UR6][R20.64] ;  /* 0x00000006141d7981 */ /* 0x000964000c1e1900 */
[--C-:B------:R-:W-:Y:S02]  /*0340*/  IMAD.WIDE.U32 R18, R19, 0x4, R12.reuse ;  /* 0x0000000413127825 */ /* 0x100fe400078e000c */
[----:B------:R4:W5:Y:S02]  /*0350*/  LDG.E R28, desc[UR6][R16.64] ;  /* 0x00000006101c7981 */ /* 0x000964000c1e1900 */
[----:B0-----:R-:W-:-:S02]  /*0360*/  IMAD.WIDE.U32 R22, R15, 0x4, R12 ;  /* 0x000000040f167825 */ /* 0x001fc400078e000c */
[----:B------:R-:W5:Y:S01]  /*0370*/  LDG.E R27, desc[UR6][R18.64] ;  /* 0x00000006121b7981 */ /* 0x000f62000c1e1900 */
[C---:B-1----:R-:W-:Y:S01]  /*0380*/  IADD3 R11, PT, PT, R4.reuse, 0xe00, RZ ;  /* 0x00000e00040b7810 */ /* 0x042fe20007ffe0ff */
[--C-:B----4-:R-:W-:Y:S02]  /*0390*/  IMAD.WIDE.U32 R20, R25, 0x4, R12.reuse ;  /* 0x0000000419147825 */ /* 0x110fe400078e000c */
[----:B------:R0:W4:Y:S01]  /*03a0*/  LDG.E R26, desc[UR6][R22.64] ;  /* 0x00000006161a7981 */ /* 0x000122000c1e1900 */
[C---:B------:R-:W-:Y:S01]  /*03b0*/  IADD3 R15, PT, PT, R4.reuse, 0x1000, RZ ;  /* 0x00001000040f7810 */ /* 0x040fe20007ffe0ff */
[----:B------:R-:W-:Y:S01]  /*03c0*/  IMAD.WIDE.U32 R16, R11, 0x4, R12 ;  /* 0x000000040b107825 */ /* 0x000fe200078e000c */
[C---:B------:R-:W-:Y:S01]  /*03d0*/  IADD3 R24, PT, PT, R4.reuse, 0x1200, RZ ;  /* 0x0000120004187810 */ /* 0x040fe20007ffe0ff */
[----:B------:R1:W4:Y:S01]  /*03e0*/  LDG.E R25, desc[UR6][R20.64] ;  /* 0x0000000614197981 */ /* 0x000322000c1e1900 */
[----:B------:R-:W-:-:S03]  /*03f0*/  IADD3 R11, PT, PT, R4, 0x1400, RZ ;  /* 0x00001400040b7810 */ /* 0x000fc60007ffe0ff */
        /* <DEDUP_REMOVED lines=17> */
[----:B--2---:R-:W-:Y:S01]  /*0510*/  FFMA R9, R9, R9, R14 ;  /* 0x0000000909097223 */ /* 0x004fe2000000000e */
[----:B------:R-:W-:-:S06]  /*0520*/  IMAD.WIDE.U32 R14, R15, 0x4, R12 ;  /* 0x000000040f0e7825 */ /* 0x000fcc00078e000c */
[----:B------:R0:W2:Y:S02]  /*0530*/  LDG.E R14, desc[UR6][R14.64] ;  /* 0x000000060e0e7981 */ /* 0x0000a4000c1e1900 */
[----:B0-----:R-:W-:-:S05]  /*0540*/  IADD3 R15, PT, PT, R4, 0x1e00, RZ ;  /* 0x00001e00040f7810 */ /* 0x001fca0007ffe0ff */
[----:B------:R-:W-:-:S06]  /*0550*/  IMAD.WIDE.U32 R12, R15, 0x4, R12 ;  /* 0x000000040f0c7825 */ /* 0x000fcc00078e000c */
[----:B------:R-:W2:Y:S01]  /*0560*/  LDG.E R12, desc[UR6][R12.64] ;  /* 0x000000060c0c7981 */ /* 0x000ea2000c1e1900 */
[----:B---3--:R-:W-:-:S04]  /*0570*/  FFMA R10, R10, R10, R9 ;  /* 0x0000000a0a0a7223 */ /* 0x008fc80000000009 */
[----:B-----5:R-:W-:-:S04]  /*0580*/  FFMA R29, R29, R29, R10 ;  /* 0x0000001d1d1d7223 */ /* 0x020fc8000000000a */
[----:B------:R-:W-:-:S04]  /*0590*/  FFMA R28, R28, R28, R29 ;  /* 0x0000001c1c1c7223 */ /* 0x000fc8000000001d */
[----:B------:R-:W-:-:S04]  /*05a0*/  FFMA R27, R27, R27, R28 ;  /* 0x0000001b1b1b7223 */ /* 0x000fc8000000001c */
[----:B----4-:R-:W-:-:S04]  /*05b0*/  FFMA R26, R26, R26, R27 ;  /* 0x0000001a1a1a7223 */ /* 0x010fc8000000001b */
[----:B------:R-:W-:-:S04]  /*05c0*/  FFMA R25, R25, R25, R26 ;  /* 0x0000001919197223 */ /* 0x000fc8000000001a */
[----:B------:R-:W-:-:S04]  /*05d0*/  FFMA R24, R24, R24, R25 ;  /* 0x0000001818187223 */ /* 0x000fc80000000019 */
[----:B------:R-:W-:-:S04]  /*05e0*/  FFMA R19, R19, R19, R24 ;  /* 0x0000001313137223 */ /* 0x000fc80000000018 */
[----:B------:R-:W-:Y:S01]  /*05f0*/  FFMA R18, R18, R18, R19 ;  /* 0x0000001212127223 */ /* 0x000fe20000000013 */
[----:B------:R-:W-:-:S03]  /*0600*/  IADD3 R8, PT, PT, R8, 0x10, RZ ;  /* 0x0000001008087810 */ /* 0x000fc60007ffe0ff */
[----:B------:R-:W-:Y:S01]  /*0610*/  FFMA R11, R11, R11, R18 ;  /* 0x0000000b0b0b7223 */ /* 0x000fe20000000012 */
[----:B------:R-:W-:Y:S02]  /*0620*/  ISETP.NE.AND P0, PT, R8, RZ, PT ;  /* 0x000000ff0800720c */ /* 0x000fe40003f05270 */
[----:B------:R-:W-:Y:S02]  /*0630*/  IADD3 R7, PT, PT, R7, 0x2000, RZ ;  /* 0x0000200007077810 */ /* 0x000fe40007ffe0ff */
[----:B------:R-:W-:Y:S01]  /*0640*/  IADD3 R4, PT, PT, R4, 0x2000, RZ ;  /* 0x0000200004047810 */ /* 0x000fe20007ffe0ff */
[----:B--2---:R-:W-:-:S04]  /*0650*/  FFMA R11, R14, R14, R11 ;  /* 0x0000000e0e0b7223 */ /* 0x004fc8000000000b */
[----:B------:R-:W-:-:S04]  /*0660*/  FFMA R11, R16, R16, R11 ;  /* 0x00000010100b7223 */ /* 0x000fc8000000000b */
[----:B------:R-:W-:-:S04]  /*0670*/  FFMA R11, R20, R20, R11 ;  /* 0x00000014140b7223 */ /* 0x000fc8000000000b */
[----:B------:R-:W-:-:S04]  /*0680*/  FFMA R11, R22, R22, R11 ;  /* 0x00000016160b7223 */ /* 0x000fc8000000000b */
[----:B------:R-:W-:Y:S01]  /*0690*/  FFMA R14, R12, R12, R11 ;  /* 0x0000000c0c0e7223 */ /* 0x000fe2000000000b */
[----:B------:R-:W-:Y:S06]  /*06a0*/  @P0 BRA `(.L_x_1884) ;  /* 0xfffffff800ec0947 */ /* 0x000fec000383ffff */
[----:B------:R-:W-:Y:S05]  /*06b0*/  BSYNC.RECONVERGENT B3 ;  /* 0x0000000000037941 */ /* 0x000fea0003800200 */
.L_x_1883:
[----:B------:R-:W-:-:S07]  /*06c0*/  IADD3 R4, PT, PT, R7, -0x1000, RZ ;  /* 0xfffff00007047810 */ /* 0x000fce0007ffe0ff */
.L_x_1882:
[----:B------:R-:W-:Y:S05]  /*06d0*/  BSYNC.RECONVERGENT B2 ;  /* 0x0000000000027941 */ /* 0x000fea0003800200 */
.L_x_1881:
        /* <DEDUP_REMOVED lines=11> */
[C---:B------:R-:W-:Y:S02]  /*0790*/  IADD3 R13, PT, PT, R19.reuse, 0x600, RZ ;  /* 0x00000600130d7810 */ /* 0x040fe40007ffe0ff */
[C---:B------:R-:W-:Y:S01]  /*07a0*/  IADD3 R9, PT, PT, R19.reuse, 0x800, RZ ;  /* 0x0000080013097810 */ /* 0x040fe20007ffe0ff */
[----:B0-----:R-:W-:-:S04]  /*07b0*/  IMAD.WIDE.U32 R10, R19, 0x4, R6 ;  /* 0x00000004130a7825 */ /* 0x001fc800078e0006 */
        /* <DEDUP_REMOVED lines=27> */
.L_x_1886:
[----:B------:R-:W-:Y:S05]  /*0970*/  BSYNC.RECONVERGENT B2 ;  /* 0x0000000000027941 */ /* 0x000fea0003800200 */
.L_x_1885:
        /* <DEDUP_REMOVED lines=18> */
[----:B------:R-:W5:Y:S01]  /*0aa0*/  LDG.E R7, desc[UR6][R6.64] ;  /* 0x0000000606077981 */ /* 0x000f62000c1e1900 */
[----:B------:R-:W-:Y:S01]  /*0ab0*/  IADD3 R4, PT, PT, R4, 0x800, RZ ;  /* 0x0000080004047810 */ /* 0x000fe20007ffe0ff */
[----:B--2---:R-:W-:-:S04]  /*0ac0*/  FFMA R14, R9, R9, R14 ;  /* 0x00000009090e7223 */ /* 0x004fc8000000000e */
[----:B---3--:R-:W-:-:S04]  /*0ad0*/  FFMA R14, R11, R11, R14 ;  /* 0x0000000b0b0e7223 */ /* 0x008fc8000000000e */
[----:B----4-:R-:W-:-:S04]  /*0ae0*/  FFMA R14, R13, R13, R14 ;  /* 0x0000000d0d0e7223 */ /* 0x010fc8000000000e */
[----:B-----5:R-:W-:-:S07]  /*0af0*/  FFMA R14, R7, R7, R14 ;  /* 0x00000007070e7223 */ /* 0x020fce000000000e */
.L_x_1888:
[----:B------:R-:W-:Y:S05]  /*0b00*/  BSYNC.RECONVERGENT B2 ;  /* 0x0000000000027941 */ /* 0x000fea0003800200 */
.L_x_1887:
[----:B------:R-:W-:Y:S05]  /*0b10*/  @!P1 BRA `(.L_x_1880) ;  /* 0x0000000000289947 */ /* 0x000fea0003800000 */
[----:B------:R-:W0:Y:S01]  /*0b20*/  LDC.64 R6, c[0x0][0x380] ;  /* 0x0000e000ff067b82 */ /* 0x000e220000000a00 */
[----:B------:R-:W-:Y:S02]  /*0b30*/  LEA R9, R3, R4, 0xd ;  /* 0x0000000403097211 */ /* 0x000fe400078e68ff */
[----:B------:R-:W-:-:S07]  /*0b40*/  IADD3 R8, PT, PT, -R5, RZ, RZ ;  /* 0x000000ff05087210 */ /* 0x000fce0007ffe1ff */
.L_x_1889:
[----:B0-----:R-:W-:-:S06]  /*0b50*/  IMAD.WIDE.U32 R4, R9, 0x4, R6 ;  /* 0x0000000409047825 */ /* 0x001fcc00078e0006 */
[----:B------:R-:W2:Y:S01]  /*0b60*/  LDG.E R5, desc[UR6][R4.64] ;  /* 0x0000000604057981 */ /* 0x000ea2000c1e1900 */
[----:B------:R-:W-:Y:S02]  /*0b70*/  IADD3 R8, PT, PT, R8, 0x1, RZ ;  /* 0x0000000108087810 */ /* 0x000fe40007ffe0ff */
[----:B------:R-:W-:Y:S02]  /*0b80*/  IADD3 R9, PT, PT, R9, 0x200, RZ ;  /* 0x0000020009097810 */ /* 0x000fe40007ffe0ff */
[----:B------:R-:W-:Y:S01]  /*0b90*/  ISETP.NE.AND P0, PT, R8, RZ, PT ;  /* 0x000000ff0800720c */ /* 0x000fe20003f05270 */
[----:B--2---:R-:W-:-:S12]  /*0ba0*/  FFMA R14, R5, R5, R14 ;  /* 0x00000005050e7223 */ /* 0x004fd8000000000e */
[----:B------:R-:W-:Y:S05]  /*0bb0*/  @P0 BRA `(.L_x_1889) ;  /* 0xfffffffc00e40947 */ /* 0x000fea000383ffff */
.L_x_1880:
[----:B------:R-:W-:Y:S05]  /*0bc0*/  BSYNC.RECONVERGENT B1 ;  /* 0x0000000000017941 */ /* 0x000fea0003800200 */
.L_x_1879:
[----:B------:R-:W-:-:S13]  /*0bd0*/  ISETP.GE.U32.AND P0, PT, R0, 0x200, PT ;  /* 0x000002000000780c */ /* 0x000fda0003f06070 */
[----:B------:R-:W-:Y:S05]  /*0be0*/  @!P0 BRA `(.L_x_1890) ;  /* 0x0000000000d08947 */ /* 0x000fea0003800000 */
[----:B------:R-:W0:Y:S01]  /*0bf0*/  S2R R8, SR_LANEID ;  /* 0x0000000000087919 */ /* 0x000e220000000000 */
[----:B------:R-:W1:Y:S02]  /*0c00*/  SHFL.DOWN PT, R0, R14, 0x1, 0x1f ;  /* 0x08201f000e007f89 */ /* 0x000e6400000e0000 */
[----:B-1----:R-:W-:Y:S01]  /*0c10*/  FADD R0, R0, R14 ;  /* 0x0000000e00007221 */ /* 0x002fe20000000000 */
[C---:B0-----:R-:W-:Y:S02]  /*0c20*/  ISETP.GT.AND P0, PT, R8.reuse, 0x1e, PT ;  /* 0x0000001e0800780c */ /* 0x041fe40003f04270 */
[----:B------:R-:W-:Y:S02]  /*0c30*/  ISETP.NE.AND P1, PT, R8, RZ, PT ;  /* 0x000000ff0800720c */ /* 0x000fe40003f25270 */
        /* <DEDUP_REMOVED lines=47> */
.L_x_1890:
[----:B------:R-:W0:Y:S01]  /*0f30*/  S2R R8, SR_LANEID ;  /* 0x0000000000087919 */ /* 0x000e220000000000 */
[----:B------:R-:W-:-:S04]  /*0f40*/  LOP3.LUT R4, R2, 0x3e0, RZ, 0xc0, !PT ;  /* 0x000003e002047812 */ /* 0x000fc800078ec0ff */
[----:B------:R-:W-:Y:S02]  /*0f50*/  IADD3 R5, PT, PT, R4, 0x20, RZ ;  /* 0x0000002004057810 */ /* 0x000fe40007ffe0ff */
[----:B------:R-:W-:Y:S02]  /*0f60*/  LOP3.LUT R7, RZ, R4, RZ, 0x33, !PT ;  /* 0x00000004ff077212 */ /* 0x000fe400078e33ff */
[----:B------:R-:W-:Y:S02]  /*0f70*/  ISETP.GT.U32.AND P0, PT, R5, R0, PT ;  /* 0x000000000500720c */ /* 0x000fe40003f04070 */
[----:B------:R-:W-:-:S04]  /*0f80*/  IADD3 R7, PT, PT, R0, R7, RZ ;  /* 0x0000000700077210 */ /* 0x000fc80007ffe0ff */
[----:B------:R-:W-:-:S05]  /*0f90*/  SEL R7, R7, 0x1f, P0 ;  /* 0x0000001f07077807 */ /* 0x000fca0000000000 */
[----:B------:R-:W1:Y:S01]  /*0fa0*/  SHFL.DOWN PT, R4, R14, 0x1, R7 ;  /* 0x082000000e047989 */ /* 0x000e6200000e0007 */
        /* <DEDUP_REMOVED lines=68> */
.L_x_1876:
[----:B------:R-:W0:Y:S01]  /*13f0*/  S2R R2, SR_TID.X ;  /* 0x0000000000027919 */ /* 0x000e220000002100 */
[----:B------:R-:W1:Y:S02]  /*1400*/  LDCU.64 UR4, c[0x0][0x380] ;  /* 0x00007000ff0477ac */ /* 0x000e640008000a00 */
[----:B-1----:R-:W-:Y:S02]  /*1410*/  MOV R4, UR4 ;  /* 0x0000000400047c02 */ /* 0x002fe40008000f00 */
[----:B------:R-:W-:Y:S02]  /*1420*/  MOV R5, UR5 ;  /* 0x0000000500057c02 */ /* 0x000fe40008000f00 */
[----:B0-----:R-:W-:-:S05]  /*1430*/  LEA R7, R3, R2, 0xd ;  /* 0x0000000203077211 */ /* 0x001fca00078e68ff */
[----:B------:R-:W-:-:S05]  /*1440*/  IMAD.WIDE.U32 R6, R7, 0x4, R4 ;  /* 0x0000000407067825 */ /* 0x000fca00078e0004 */
        /* <DEDUP_REMOVED lines=17> */
[----:B--2---:R-:W-:Y:S01]  /*1560*/  FMUL R22, R22, R22 ;  /* 0x0000001616167220 */ /* 0x004fe20000400000 */
[----:B---3--:R-:W-:Y:S01]  /*1570*/  FMUL R23, R23, R23 ;  /* 0x0000001717177220 */ /* 0x008fe20000400000 */
[----:B----4-:R-:W-:Y:S01]  /*1580*/  FMUL R25, R24, R24 ;  /* 0x0000001818197220 */ /* 0x010fe20000400000 */
[----:B-----5:R-:W-:Y:S01]  /*1590*/  FMUL R26, R26, R26 ;  /* 0x0000001a1a1a7220 */ /* 0x020fe20000400000 */
[----:B------:R-:W-:Y:S01]  /*15a0*/  FMUL R9, R9, R9 ;  /* 0x0000000909097220 */ /* 0x000fe20000400000 */
[----:B------:R-:W-:Y:S01]  /*15b0*/  FMUL R12, R12, R12 ;  /* 0x0000000c0c0c7220 */ /* 0x000fe20000400000 */
[----:B------:R-:W-:Y:S01]  /*15c0*/  FMUL R13, R13, R13 ;  /* 0x0000000d0d0d7220 */ /* 0x000fe20000400000 */
        /* <DEDUP_REMOVED lines=29> */
.L_x_1894:
[----:B------:R-:W2:Y:S02]  /*17a0*/  S2R R10, SR_TID.X ;  /* 0x00000000000a7919 */ /* 0x000ea40000002100 */
[----:B--2---:R-:W-:-:S05]  /*17b0*/  IADD3 R13, PT, PT, R10, R9, RZ ;  /* 0x000000090a0d7210 */ /* 0x004fca0007ffe0ff */
        /* <DEDUP_REMOVED lines=13> */
[----:B--2---:R-:W-:-:S04]  /*1890*/  FMUL R15, R15, R15 ;  /* 0x0000000f0f0f7220 */ /* 0x004fc80000400000 */
[----:B---3--:R-:W-:Y:S02]  /*18a0*/  FFMA R15, R14, R14, R15 ;  /* 0x0000000e0e0f7223 */ /* 0x008fe4000000000f */
[----:B------:R-:W2:Y:S01]  /*18b0*/  LDG.E R14, desc[UR6][R12.64+0x7000] ;  /* 0x007000060c0e7981 */ /* 0x000ea2000c1e1900 */
[----:B----4-:R-:W-:-:S03]  /*18c0*/  FFMA R10, R10, R10, R23 ;  /* 0x0000000a0a0a7223 */ /* 0x010fc60000000017 */
[----:B------:R-:W3:Y:S01]  /*18d0*/  LDG.E R23, desc[UR6][R12.64+0x7800] ;  /* 0x007800060c177981 */ /* 0x000ee2000c1e1900 */
[----:B-----5:R-:W-:Y:S01]  /*18e0*/  FMUL R17, R17, R17 ;  /* 0x0000001111117220 */ /* 0x020fe20000400000 */
[----:B------:R-:W-:Y:S02]  /*18f0*/  FADD R10, R10, R15 ;  /* 0x0000000f0a0a7221 */ /* 0x000fe40000000000 */
[----:B------:R-:W4:Y:S01]  /*1900*/  LDG.E R15, desc[UR6][R12.64+0x6000] ;  /* 0x006000060c0f7981 */ /* 0x000f22000c1e1900 */
[----:B------:R-:W-:-:S03]  /*1910*/  FFMA R16, R16, R16, R17 ;  /* 0x0000001010107223 */ /* 0x000fc60000000011 */
[----:B------:R0:W5:Y:S01]  /*1920*/  LDG.E R17, desc[UR6][R12.64+0x6800] ;  /* 0x006800060c117981 */ /* 0x000162000c1e1900 */
[----:B------:R-:W-:-:S04]  /*1930*/  FMUL R22, R22, R22 ;  /* 0x0000001616167220 */ /* 0x000fc80000400000 */
[----:B------:R-:W-:Y:S01]  /*1940*/  FFMA R25, R25, R25, R22 ;  /* 0x0000001919197223 */ /* 0x000fe20000000016 */
[----:B------:R-:W-:Y:S01]  /*1950*/  FMUL R27, R24, R24 ;  /* 0x00000018181b7220 */ /* 0x000fe20000400000 */
[----:B0-----:R-:W-:Y:S01]  /*1960*/  IADD3 R12, PT, PT, -R9, R8, RZ ;  /* 0x00000008090c7210 */ /* 0x001fe20007ffe1ff */
[----:B------:R-:W-:-:S03]  /*1970*/  FMUL R22, R21, R21 ;  /* 0x0000001515167220 */ /* 0x000fc60000400000 */
[----:B------:R-:W-:Y:S01]  /*1980*/  ISETP.GE.U32.AND P0, PT, R12, R11, PT ;  /* 0x0000000b0c00720c */ /* 0x000fe20003f06070 */
[----:B------:R-:W-:Y:S01]  /*1990*/  FFMA R27, R20, R20, R27 ;  /* 0x00000014141b7223 */ /* 0x000fe2000000001b */
[----:B------:R-:W-:Y:S01]  /*19a0*/  FFMA R22, R19, R19, R22 ;  /* 0x0000001313167223 */ /* 0x000fe20000000016 */
[----:B------:R-:W-:-:S03]  /*19b0*/  FADD R25, R16, R25 ;  /* 0x0000001910197221 */ /* 0x000fc60000000000 */
[----:B------:R-:W-:Y:S01]  /*19c0*/  FADD R22, R27, R22 ;  /* 0x000000161b167221 */ /* 0x000fe20000000000 */
[----:B------:R-:W-:Y:S01]  /*19d0*/  FADD R10, R10, R25 ;  /* 0x000000190a0a7221 */ /* 0x000fe20000000000 */
[----:B--2---:R-:W-:Y:S01]  /*19e0*/  FMUL R14, R14, R14 ;  /* 0x0000000e0e0e7220 */ /* 0x004fe20000400000 */
[----:B----4-:R-:W-:-:S04]  /*19f0*/  FMUL R15, R15, R15 ;  /* 0x0000000f0f0f7220 */ /* 0x010fc80000400000 */
[----:B------:R-:W-:Y:S01]  /*1a00*/  FFMA R15, R18, R18, R15 ;  /* 0x00000012120f7223 */ /* 0x000fe2000000000f */
[----:B-----5:R-:W-:-:S04]  /*1a10*/  FFMA R14, R17, R17, R14 ;  /* 0x00000011110e7223 */ /* 0x020fc8000000000e */
[----:B------:R-:W-:-:S04]  /*1a20*/  FADD R15, R15, R14 ;  /* 0x0000000e0f0f7221 */ /* 0x000fc80000000000 */
[----:B------:R-:W-:-:S04]  /*1a30*/  FADD R15, R22, R15 ;  /* 0x0000000f160f7221 */ /* 0x000fc80000000000 */
[----:B------:R-:W-:-:S04]  /*1a40*/  FADD R10, R10, R15 ;  /* 0x0000000f0a0a7221 */ /* 0x000fc80000000000 */
[----:B---3--:R-:W-:Y:S01]  /*1a50*/  FFMA R23, R23, R23, R10 ;  /* 0x0000001717177223 */ /* 0x008fe2000000000a */
        /* <DEDUP_REMOVED lines=8> */
.L_x_1893:
        /* <DEDUP_REMOVED lines=11> */
[----:B------:R-:W-:Y:S02]  /*1b90*/  LEA R15, R3, R0, 0xd ;  /* 0x00000000030f7211 */ /* 0x000fe400078e68ff */
[----:B------:R-:W-:Y:S02]  /*1ba0*/  MOV R0, R13 ;  /* 0x0000000d00007202 */ /* 0x000fe40000000f00 */
        /* <DEDUP_REMOVED lines=12> */
.L_x_1899:
[C---:B------:R-:W-:Y:S02]  /*1c70*/  IADD3 R19, PT, PT, R7.reuse, -0x1000, RZ ;  /* 0xfffff00007137810 */ /* 0x040fe40007ffe0ff */
[----:B------:R-:W-:-:S03]  /*1c80*/  IADD3 R21, PT, PT, R7, -0xe00, RZ ;  /* 0xfffff20007157810 */ /* 0x000fc60007ffe0ff */
[----:B------:R-:W-:Y:S01]  /*1c90*/  IMAD.WIDE.U32 R18, R19, 0x4, R4 ;  /* 0x0000000413127825 */ /* 0x000fe200078e0004 */
[----:B------:R-:W-:-:S04]  /*1ca0*/  IADD3 R15, PT, PT, R7, -0xc00, RZ ;  /* 0xfffff400070f7810 */ /* 0x000fc80007ffe0ff */
[----:B------:R0:W2:Y:S01]  /*1cb0*/  LDG.E R22, desc[UR6][R18.64] ;  /* 0x0000000612167981 */ /* 0x0000a2000c1e1900 */
[----:B------:R-:W-:-:S04]  /*1cc0*/  IMAD.WIDE.U32 R20, R21, 0x4, R4 ;  /* 0x0000000415147825 */ /* 0x000fc800078e0004 */
[--C-:B------:R-:W-:Y:S01]  /*1cd0*/  IMAD.WIDE.U32 R14, R15, 0x4, R4.reuse ;  /* 0x000000040f0e7825 */ /* 0x100fe200078e0004 */
[----:B------:R1:W3:Y:S04]  /*1ce0*/  LDG.E R17, desc[UR6][R20.64] ;  /* 0x0000000614117981 */ /* 0x0002e8000c1e1900 */
[----:B------:R4:W5:Y:S01]  /*1cf0*/  LDG.E R16, desc[UR6][R14.64] ;  /* 0x000000060e107981 */ /* 0x000962000c1e1900 */
[C---:B------:R-:W-:Y:S02]  /*1d00*/  IADD3 R13, PT, PT, R7.reuse, -0xa00, RZ ;  /* 0xfffff600070d7810 */ /* 0x040fe40007ffe0ff */
[C---:B------:R-:W-:Y:S02]  /*1d10*/  IADD3 R29, PT, PT, R7.reuse, -0x800, RZ ;  /* 0xfffff800071d7810 */ /* 0x040fe40007ffe0ff */
[----:B------:R-:W-:Y:S01]  /*1d20*/  IADD3 R25, PT, PT, R7, -0x600, RZ ;  /* 0xfffffa0007197810 */ /* 0x000fe20007ffe0ff */
[----:B------:R-:W-:Y:S01]  /*1d30*/  IMAD.WIDE.U32 R12, R13, 0x4, R4 ;  /* 0x000000040d0c7825 */ /* 0x000fe200078e0004 */
[----:B------:R-:W-:-:S03]  /*1d40*/  IADD3 R27, PT, PT, R7, -0x400, RZ ;  /* 0xfffffc00071b7810 */ /* 0x000fc60007ffe0ff */
[--C-:B------:R-:W-:Y:S02]  /*1d50*/  IMAD.WIDE.U32 R28, R29, 0x4, R4.reuse ;  /* 0x000000041d1c7825 */ /* 0x100fe400078e0004 */
[----:B------:R-:W5:Y:S02]  /*1d60*/  LDG.E R12, desc[UR6][R12.64] ;  /* 0x000000060c0c7981 */ /* 0x000f64000c1e1900 */
[----:B0-----:R-:W-:Y:S01]  /*1d70*/  IMAD.WIDE.U32 R18, R25, 0x4, R4 ;  /* 0x0000000419127825 */ /* 0x001fe200078e0004 */
[----:B------:R-:W-:-:S03]  /*1d80*/  IADD3 R26, PT, PT, R7, -0x200, RZ ;  /* 0xfffffe00071a7810 */ /* 0x000fc60007ffe0ff */
[--C-:B-1----:R-:W-:Y:S02]  /*1d90*/  IMAD.WIDE.U32 R20, R27, 0x4, R4.reuse ;  /* 0x000000041b147825 */ /* 0x102fe400078e0004 */
[----:B------:R-:W5:Y:S04]  /*1da0*/  LDG.E R18, desc[UR6][R18.64] ;  /* 0x0000000612127981 */ /* 0x000f68000c1e1900 */
[----:B------:R0:W5:Y:S01]  /*1db0*/  LDG.E R13, desc[UR6][R28.64] ;  /* 0x000000061c0d7981 */ /* 0x000162000c1e1900 */
[----:B----4-:R-:W-:-:S03]  /*1dc0*/  IMAD.WIDE.U32 R14, R26, 0x4, R4 ;  /* 0x000000041a0e7825 */ /* 0x010fc600078e0004 */
[----:B------:R1:W4:Y:S01]  /*1dd0*/  LDG.E R27, desc[UR6][R20.64] ;  /* 0x00000006141b7981 */ /* 0x000322000c1e1900 */
[----:B------:R-:W-:-:S03]  /*1de0*/  IMAD.WIDE.U32 R24, R7, 0x4, R4 ;  /* 0x0000000407187825 */ /* 0x000fc600078e0004 */
[----:B------:R1:W4:Y:S01]  /*1df0*/  LDG.E R26, desc[UR6][R14.64] ;  /* 0x000000060e1a7981 */ /* 0x000322000c1e1900 */
[----:B0-----:R-:W-:-:S03]  /*1e00*/  IADD3 R29, PT, PT, R7, 0x200, RZ ;  /* 0x00000200071d7810 */ /* 0x001fc60007ffe0ff */
[----:B------:R0:W4:Y:S01]  /*1e10*/  LDG.E R19, desc[UR6][R24.64] ;  /* 0x0000000618137981 */ /* 0x000122000c1e1900 */
[----:B-1----:R-:W-:Y:S01]  /*1e20*/  IADD3 R21, PT, PT, R7, 0x400, RZ ;  /* 0x0000040007157810 */ /* 0x002fe20007ffe0ff */
[----:B------:R-:W-:Y:S01]  /*1e30*/  IMAD.WIDE.U32 R28, R29, 0x4, R4 ;  /* 0x000000041d1c7825 */ /* 0x000fe200078e0004 */
[----:B------:R-:W-:-:S05]  /*1e40*/  IADD3 R15, PT, PT, R7, 0x800, RZ ;  /* 0x00000800070f7810 */ /* 0x000fca0007ffe0ff */
[----:B------:R-:W4:Y:S01]  /*1e50*/  LDG.E R28, desc[UR6][R28.64] ;  /* 0x000000061c1c7981 */ /* 0x000f22000c1e1900 */
[----:B0-----:R-:W-:Y:S01]  /*1e60*/  IADD3 R25, PT, PT, R7, 0xa00, RZ ;  /* 0x00000a0007197810 */ /* 0x001fe20007ffe0ff */
[----:B--2---:R-:W-:Y:S01]  /*1e70*/  FFMA R14, R22, R22, R23 ;  /* 0x00000016160e7223 */ /* 0x004fe20000000017 */
[----:B------:R-:W-:Y:S01]  /*1e80*/  IMAD.WIDE.U32 R22, R21, 0x4, R4 ;  /* 0x0000000415167825 */ /* 0x000fe200078e0004 */
[----:B------:R-:W-:-:S03]  /*1e90*/  IADD3 R21, PT, PT, R7, 0x600, RZ ;  /* 0x0000060007157810 */ /* 0x000fc60007ffe0ff */
[----:B---3--:R-:W-:Y:S02]  /*1ea0*/  FFMA R17, R17, R17, R14 ;  /* 0x0000001111117223 */ /* 0x008fe4000000000e */
[--C-:B------:R-:W-:Y:S01]  /*1eb0*/  IMAD.WIDE.U32 R20, R21, 0x4, R4.reuse ;  /* 0x0000000415147825 */ /* 0x100fe200078e0004 */
[----:B------:R-:W2:Y:S03]  /*1ec0*/  LDG.E R29, desc[UR6][R22.64] ;  /* 0x00000006161d7981 */ /* 0x000ea6000c1e1900 */
[----:B------:R-:W-:Y:S02]  /*1ed0*/  IMAD.WIDE.U32 R14, R15, 0x4, R4 ;  /* 0x000000040f0e7825 */ /* 0x000fe400078e0004 */
[----:B------:R5:W3:Y:S04]  /*1ee0*/  LDG.E R20, desc[UR6][R20.64] ;  /* 0x0000000614147981 */ /* 0x000ae8000c1e1900 */
[----:B------:R-:W3:Y:S01]  /*1ef0*/  LDG.E R14, desc[UR6][R14.64] ;  /* 0x000000060e0e7981 */ /* 0x000ee2000c1e1900 */
[----:B-----5:R-:W-:Y:S01]  /*1f00*/  FFMA R21, R16, R16, R17 ;  /* 0x0000001010157223 */ /* 0x020fe20000000011 */
[----:B------:R-:W-:Y:S01]  /*1f10*/  IMAD.WIDE.U32 R16, R25, 0x4, R4 ;  /* 0x0000000419107825 */ /* 0x000fe200078e0004 */
[----:B------:R-:W-:-:S05]  /*1f20*/  IADD3 R25, PT, PT, R7, 0xc00, RZ ;  /* 0x00000c0007197810 */ /* 0x000fca0007ffe0ff */
[--C-:B------:R-:W-:Y:S01]  /*1f30*/  IMAD.WIDE.U32 R22, R25, 0x4, R4.reuse ;  /* 0x0000000419167825 */ /* 0x100fe200078e0004 */
[----:B------:R-:W-:Y:S01]  /*1f40*/  IADD3 R25, PT, PT, R7, 0xe00, RZ ;  /* 0x00000e0007197810 */ /* 0x000fe20007ffe0ff */
[----:B------:R-:W5:Y:S04]  /*1f50*/  LDG.E R16, desc[UR6][R16.64] ;  /* 0x0000000610107981 */ /* 0x000f68000c1e1900 */
[----:B------:R-:W-:Y:S01]  /*1f60*/  IMAD.WIDE.U32 R24, R25, 0x4, R4 ;  /* 0x0000000419187825 */ /* 0x000fe200078e0004 */
[----:B------:R-:W5:Y:S05]  /*1f70*/  LDG.E R22, desc[UR6][R22.64] ;  /* 0x0000000616167981 */ /* 0x000f6a000c1e1900 */
[----:B------:R-:W5:Y:S01]  /*1f80*/  LDG.E R24, desc[UR6][R24.64] ;  /* 0x0000000618187981 */ /* 0x000f62000c1e1900 */
[----:B------:R-:W-:-:S04]  /*1f90*/  FFMA R12, R12, R12, R21 ;  /* 0x0000000c0c0c7223 */ /* 0x000fc80000000015 */
[----:B------:R-:W-:-:S04]  /*1fa0*/  FFMA R13, R13, R13, R12 ;  /* 0x0000000d0d0d7223 */ /* 0x000fc8000000000c */
[----:B------:R-:W-:-:S04]  /*1fb0*/  FFMA R18, R18, R18, R13 ;  /* 0x0000001212127223 */ /* 0x000fc8000000000d */
[----:B----4-:R-:W-:-:S04]  /*1fc0*/  FFMA R27, R27, R27, R18 ;  /* 0x0000001b1b1b7223 */ /* 0x010fc80000000012 */
[----:B------:R-:W-:-:S04]  /*1fd0*/  FFMA R26, R26, R26, R27 ;  /* 0x0000001a1a1a7223 */ /* 0x000fc8000000001b */
[----:B------:R-:W-:-:S04]  /*1fe0*/  FFMA R19, R19, R19, R26 ;  /* 0x0000001313137223 */ /* 0x000fc8000000001a */
[----:B------:R-:W-:Y:S01]  /*1ff0*/  FFMA R28, R28, R28, R19 ;  /* 0x0000001c1c1c7223 */ /* 0x000fe20000000013 */
[----:B------:R-:W-:-:S04]  /*2000*/  IADD3 R0, PT, PT, R0, 0x10, RZ ;  /* 0x0000001000007810 */ /* 0x000fc80007ffe0ff */
[----:B------:R-:W-:Y:S02]  /*2010*/  ISETP.NE.AND P0, PT, R0, RZ, PT ;  /* 0x000000ff0000720c */ /* 0x000fe40003f05270 */
[----:B------:R-:W-:Y:S02]  /*2020*/  IADD3 R11, PT, PT, R11, 0x2000, RZ ;  /* 0x000020000b0b7810 */ /* 0x000fe40007ffe0ff */
[----:B------:R-:W-:Y:S01]  /*2030*/  IADD3 R7, PT, PT, R7, 0x2000, RZ ;  /* 0x0000200007077810 */ /* 0x000fe20007ffe0ff */
[----:B--2---:R-:W-:-:S04]  /*2040*/  FFMA R29, R29, R29, R28 ;  /* 0x0000001d1d1d7223 */ /* 0x004fc8000000001c */
[----:B---3--:R-:W-:-:S04]  /*2050*/  FFMA R29, R20, R20, R29 ;  /* 0x00000014141d7223 */ /* 0x008fc8000000001d */
[----:B------:R-:W-:-:S04]  /*2060*/  FFMA R29, R14, R14, R29 ;  /* 0x0000000e0e1d7223 */ /* 0x000fc8000000001d */
[----:B-----5:R-:W-:-:S04]  /*2070*/  FFMA R29, R16, R16, R29 ;  /* 0x00000010101d7223 */ /* 0x020fc8000000001d */
[----:B------:R-:W-:-:S04]  /*2080*/  FFMA R29, R22, R22, R29 ;  /* 0x00000016161d7223 */ /* 0x000fc8000000001d */
[----:B------:R-:W-:Y:S01]  /*2090*/  FFMA R23, R24, R24, R29 ;  /* 0x0000001818177223 */ /* 0x000fe2000000001d */
[----:B------:R-:W-:Y:S06]  /*20a0*/  @P0 BRA `(.L_x_1899) ;  /* 0xfffffff800f00947 */ /* 0x000fec000383ffff */
[----:B------:R-:W-:Y:S05]  /*20b0*/  BSYNC.RECONVERGENT B3 ;  /* 0x0000000000037941 */ /* 0x000fea0003800200 */
.L_x_1898:
[----:B------:R-:W-:-:S07]  /*20c0*/  IADD3 R0, PT, PT, R11, -0x1000, RZ ;  /* 0xfffff0000b007810 */ /* 0x000fce0007ffe0ff */
.L_x_1897:
[----:B------:R-:W-:Y:S05]  /*20d0*/  BSYNC.RECONVERGENT B2 ;  /* 0x0000000000027941 */ /* 0x000fea0003800200 */
.L_x_1896:
        /* <DEDUP_REMOVED lines=40> */
.L_x_1901:
[----:B------:R-:W-:Y:S05]  /*2360*/  BSYNC.RECONVERGENT B2 ;  /* 0x0000000000027941 */ /* 0x000fea0003800200 */
.L_x_1900:
        /* <DEDUP_REMOVED lines=22> */
.L_x_1903:
[----:B------:R-:W-:Y:S05]  /*24d0*/  BSYNC.RECONVERGENT B2 ;  /* 0x0000000000027941 */ /* 0x000fea0003800200 */
.L_x_1902:
[----:B------:R-:W-:Y:S05]  /*24e0*/  @!P1 BRA `(.L_x_1895) ;  /* 0x0000000000309947 */ /* 0x000fea0003800000 */
[----:B------:R-:W-:Y:S02]  /*24f0*/  LOP3.LUT R6, R6, 0xffff, RZ, 0xc0, !PT ;  /* 0x0000ffff06067812 */ /* 0x000fe400078ec0ff */
[----:B------:R-:W-:Y:S02]  /*2500*/  IADD3 R9, PT, PT, R0, R2, RZ ;  /* 0x0000000200097210 */ /* 0x000fe40007ffe0ff */
[----:B------:R-:W-:-:S04]  /*2510*/  LEA.HI R6, R6, 0x1, RZ, 0x17 ;  /* 0x0000000106067811 */ /* 0x000fc800078fb8ff */
[----:B------:R-:W-:-:S04]  /*2520*/  LOP3.LUT R6, R6, 0x3, RZ, 0xc0, !PT ;  /* 0x0000000306067812 */ /* 0x000fc800078ec0ff */
[----:B------:R-:W-:-:S07]  /*2530*/  IADD3 R0, PT, PT, -R6, RZ, RZ ;  /* 0x000000ff06007210 */ /* 0x000fce0007ffe1ff */
.L_x_1904:
[----:B------:R-:W-:-:S06]  /*2540*/  IMAD.WIDE.U32 R6, R9, 0x4, R4 ;  /* 0x0000000409067825 */ /* 0x000fcc00078e0004 */
[----:B------:R-:W2:Y:S01]  /*2550*/  LDG.E R6, desc[UR6][R6.64] ;  /* 0x0000000606067981 */ /* 0x000ea2000c1e1900 */
[----:B------:R-:W-:Y:S02]  /*2560*/  IADD3 R0, PT, PT, R0, 0x1, RZ ;  /* 0x0000000100007810 */ /* 0x000fe40007ffe0ff */
[----:B------:R-:W-:Y:S02]  /*2570*/  IADD3 R9, PT, PT, R9, 0x200, RZ ;  /* 0x0000020009097810 */ /* 0x000fe40007ffe0ff */
[----:B------:R-:W-:Y:S01]  /*2580*/  ISETP.NE.AND P0, PT, R0, RZ, PT ;  /* 0x000000ff0000720c */ /* 0x000fe20003f05270 */
[----:B--2---:R-:W-:-:S12]  /*2590*/  FFMA R23, R6, R6, R23 ;  /* 0x0000000606177223 */ /* 0x004fd80000000017 */
[----:B------:R-:W-:Y:S05]  /*25a0*/  @P0 BRA `(.L_x_1904) ;  /* 0xfffffffc00e40947 */ /* 0x000fea000383ffff */
.L_x_1895:
[----:B------:R-:W-:Y:S05]  /*25b0*/  BSYNC.RECONVERGENT B1 ;  /* 0x0000000000017941 */ /* 0x000fea0003800200 */
.L_x_1892:
        /* <DEDUP_REMOVED lines=51> */
.L_x_1891:
[----:B------:R-:W-:Y:S05]  /*28f0*/  BSYNC.RECONVERGENT B0 ;  /* 0x0000000000007941 */ /* 0x000fea0003800200 */
.L_x_1875:
[----:B------:R-:W-:Y:S05]  /*2900*/  @P0 EXIT ;  /* 0x000000000000094d */ /* 0x000fea0003800000 */
[----:B012---:R-:W0:Y:S02]  /*2910*/  LDC.64 R4, c[0x0][0x388] ;  /* 0x0000e200ff047b82 */ /* 0x007e240000000a00 */
[----:B0-----:R-:W-:-:S05]  /*2920*/  IMAD.WIDE.U32 R2, R3, 0x4, R4 ;  /* 0x0000000403027825 */ /* 0x001fca00078e0004 */
[----:B------:R-:W-:Y:S01]  /*2930*/  STG.E desc[UR6][R2.64], R20 ;  /* 0x0000001402007986 */ /* 0x000fe2000c101906 */
[----:B------:R-:W-:Y:S05]  /*2940*/  EXIT ;  /* 0x000000000000794d */ /* 0x000fea0003800000 */
.L_x_1905:
        /* <DEDUP_REMOVED lines=11> */
.L_x_3755:


//--------------------- .text._ZN3cub18CUB_300001_SM_10006detail6reduce28DeviceReduceSingleTileKernelINS2_10policy_hubIfjN4cuda3std3__44plusIfEEE10Policy1000EN6thrust24THRUST_300001_SM_1000_NS6detail15normal_iteratorINSD_10device_ptrIfEEEEPfjS9_ffZ14demoVectorNormvE6squareEEvT0_T1_T2_T3_T4_T6_ --------------------------
	.section	.text._ZN3cub18CUB_300001_SM_10006detail6reduce28DeviceReduceSingleTileKernelINS2_10policy_hubIfjN4cuda3std3__44plusIfEEE10Policy1000EN6thrust24THRUST_300001_SM_1000_NS6detail15normal_iteratorINSD_10device_ptrIfEEEEPfjS9_ffZ14demoVectorNormvE6squareEEvT0_T1_T2_T3_T4_T6_,"ax",@progbits
	.align	128
        .global         _ZN3cub18CUB_300001_SM_10006detail6reduce28DeviceReduceSingleTileKernelINS2_10policy_hubIfjN4cuda3std3__44plusIfEEE10Policy1000EN6thrust24THRUST_300001_SM_1000_NS6detail15normal_iteratorINSD_10device_ptrIfEEEEPfjS9_ffZ14demoVectorNormvE6squareEEvT0_T1_T2_T3_T4_T6_
        .type           _ZN3cub18CUB_300001_SM_10006detail6reduce28DeviceReduceSingleTileKernelINS2_10policy_hubIfjN4cuda3std3__44plusIfEEE10Policy1000EN6thrust24THRUST_300001_SM_1000_NS6detail15normal_iteratorINSD_10device_ptrIfEEEEPfjS9_ffZ14demoVectorNormvE6squareEEvT0_T1_T2_T3_T4_T6_,@function
        .size           _ZN3cub18CUB_300001_SM_10006detail6reduce28DeviceReduceSingleTileKernelINS2_10policy_hubIfjN4cuda3std3__44plusIfEEE10Policy1000EN6thrust24THRUST_300001_SM_1000_NS6detail15normal_iteratorINSD_10device_ptrIfEEEEPfjS9_ffZ14demoVectorNormvE6squareEEvT0_T1_T2_T3_T4_T6_,(.L_x_3756 - _ZN3cub18CUB_300001_SM_10006detail6reduce28DeviceReduceSingleTileKernelINS2_10policy_hubIfjN4cuda3std3__44plusIfEEE10Policy1000EN6thrust24THRUST_300001_SM_1000_NS6detail15normal_iteratorINSD_10device_ptrIfEEEEPfjS9_ffZ14demoVectorNormvE6squareEEvT0_T1_T2_T3_T4_T6_)
        .other          _ZN3cub18CUB_300001_SM_10006detail6reduce28DeviceReduceSingleTileKernelINS2_10policy_hubIfjN4cuda3std3__44plusIfEEE10Policy1000EN6thrust24THRUST_300001_SM_1000_NS6detail15normal_iteratorINSD_10device_ptrIfEEEEPfjS9_ffZ14demoVectorNormvE6squareEEvT0_T1_T2_T3_T4_T6_,@"STO_CUDA_ENTRY STV_DEFAULT"
_ZN3cub18CUB_300001_SM_10006detail6reduce28DeviceReduceSingleTileKernelINS2_10policy_hubIfjN4cuda3std3__44plusIfEEE10Policy1000EN6thrust24THRUST_300001_SM_1000_NS6detail15normal_iteratorINSD_10device_ptrIfEEEEPfjS9_ffZ14demoVectorNormvE6squareEEvT0_T1_T2_T3_T4_T6_:
.text._ZN3cub18CUB_300001_SM_10006detail6reduce28DeviceReduceSingleTileKernelINS2_10policy_hubIfjN4cuda3std3__44plusIfEEE10Policy1000EN6thrust24THRUST_300001_SM_1000_NS6detail15normal_iteratorINSD_10device_ptrIfEEEEPfjS9_ffZ14demoVectorNormvE6squareEEvT0_T1_T2_T3_T4_T6_:
        /* <DEDUP_REMOVED lines=13> */
.L_x_1906:
        /* <DEDUP_REMOVED lines=14> */
.L_x_1910:
[----:B------:R-:W-:Y:S05]  /*01b0*/  BSYNC.RECONVERGENT B1 ;  /* 0x0000000000017941 */ /* 0x000fea0003800200 */
.L_x_1909:
[----:B------:R-:W-:Y:S01]  /*01c0*/  ISETP.GE.U32.AND P0, PT, R7, R4, PT ;  /* 0x000000040700720c */ /* 0x000fe20003f06070 */
[----:B------:R-:W-:-:S12]  /*01d0*/  BSSY.RECONVERGENT B1, `(.L_x_1911) ;  /* 0x0000070000017945 */ /* 0x000fd80003800200 */
[----:B------:R-:W-:Y:S05]  /*01e0*/  @P0 BRA `(.L_x_1912) ;  /* 0x0000000400b80947 */ /* 0x000fea0003800000 */
[----:B------:R-:W-:Y:S01]  /*01f0*/  LOP3.LUT R3, RZ, R7, RZ, 0x33, !PT ;  /* 0x00000007ff037212 */ /* 0x000fe200078e33ff */
        /* <DEDUP_REMOVED lines=13> */
.L_x_1915:
        /* <DEDUP_REMOVED lines=38> */
.L_x_1914:
[----:B------:R-:W-:Y:S05]  /*0530*/  BSYNC.RECONVERGENT B2 ;  /* 0x0000000000027941 */ /* 0x000fea0003800200 */
.L_x_1913:
        /* <DEDUP_REMOVED lines=25> */
.L_x_1917:
[----:B------:R-:W-:Y:S05]  /*06d0*/  BSYNC.RECONVERGENT B2 ;  /* 0x0000000000027941 */ /* 0x000fea0003800200 */
.L_x_1916:
        /* <DEDUP_REMOVED lines=17> */
.L_x_1919:
[----:B------:R-:W-:Y:S05]  /*07f0*/  BSYNC.RECONVERGENT B2 ;  /* 0x0000000000027941 */ /* 0x000fea0003800200 */
.L_x_1918:
[----:B------:R-:W-:Y:S05]  /*0800*/  @!P1 BRA `(.L_x_1912) ;  /* 0x0000000000309947 */ /* 0x000fea0003800000 */
[----:B------:R-:W0:Y:S01]  /*0810*/  LDC.64 R2, c[0x0][0x380] ;  /* 0x0000e000ff027b82 */ /* 0x000e220000000a00 */
[----:B------:R-:W-:Y:S01]  /*0820*/  IADD3 R6, PT, PT, -R6, RZ, RZ ;  /* 0x000000ff06067210 */ /* 0x000fe20007ffe1ff */
[----:B0-----:R-:W-:-:S05]  /*0830*/  IMAD.WIDE.U32 R2, R7, 0x4, R2 ;  /* 0x0000000407027825 */ /* 0x001fca00078e0002 */
[----:B------:R-:W-:-:S07]  /*0840*/  MOV R7, R3 ;  /* 0x0000000300077202 */ /* 0x000fce0000000f00 */
.L_x_1920:
[----:B------:R-:W-:-:S06]  /*0850*/  MOV R3, R7 ;  /* 0x0000000700037202 */ /* 0x000fcc0000000f00 */
[----:B------:R0:W2:Y:S01]  /*0860*/  LDG.E R3, desc[UR6][R2.64] ;  /* 0x0000000602037981 */ /* 0x0000a2000c1e1900 */
[----:B------:R-:W-:-:S04]  /*0870*/  IADD3 R6, PT, PT, R6, 0x1, RZ ;  /* 0x0000000106067810 */ /* 0x000fc80007ffe0ff */
[----:B------:R-:W-:Y:S02]  /*0880*/  ISETP.NE.AND P0, PT, R6, RZ, PT ;  /* 0x000000ff0600720c */ /* 0x000fe40003f05270 */
[----:B0-----:R-:W-:-:S04]  /*0890*/  IADD3 R2, P1, PT, R2, 0x800, RZ ;  /* 0x0000080002027810 */ /* 0x001fc80007f3e0ff */
[----:B------:R-:W-:Y:S01]  /*08a0*/  IADD3.X R7, PT, PT, RZ, R7, RZ, P1, !PT ;  /* 0x00000007ff077210 */ /* 0x000fe20000ffe4ff */
[----:B--2---:R-:W-:-:S06]  /*08b0*/  FFMA R0, R3, R3, R0 ;  /* 0x0000000303007223 */ /* 0x004fcc0000000000 */
[----:B------:R-:W-:Y:S05]  /*08c0*/  @P0 BRA `(.L_x_1920) ;  /* 0xfffffffc00e00947 */ /* 0x000fea000383ffff */
.L_x_1912:
[----:B------:R-:W-:Y:S05]  /*08d0*/  BSYNC.RECONVERGENT B1 ;  /* 0x0000000000017941 */ /* 0x000fea0003800200 */
.L_x_1911:
[----:B------:R-:W-:Y:S02]  /*08e0*/  ISETP.GE.U32.AND P0, PT, R4, 0x200, PT ;  /* 0x000002000400780c */ /* 0x000fe40003f06070 */
[----:B------:R-:W-:-:S11]  /*08f0*/  MOV R9, R0 ;  /* 0x0000000000097202 */ /* 0x000fd60000000f00 */
        /* <DEDUP_REMOVED lines=53> */
.L_x_1921:
[----:B------:R-:W0:Y:S01]  /*0c50*/  S2R R6, SR_LANEID ;  /* 0x0000000000067919 */ /* 0x000e220000000000 */
[----:B------:R-:W-:-:S04]  /*0c60*/  LOP3.LUT R0, R5, 0x3e0, RZ, 0xc0, !PT ;  /* 0x000003e005007812 */ /* 0x000fc800078ec0ff */
[----:B------:R-:W-:Y:S02]  /*0c70*/  IADD3 R3, PT, PT, R0, 0x20, RZ ;  /* 0x0000002000037810 */ /* 0x000fe40007ffe0ff */
[----:B------:R-:W-:Y:S02]  /*0c80*/  LOP3.LUT R7, RZ, R0, RZ, 0x33, !PT ;  /* 0x00000000ff077212 */ /* 0x000fe400078e33ff */
[-C--:B------:R-:W-:Y:S02]  /*0c90*/  ISETP.GT.U32.AND P0, PT, R3, R4.reuse, PT ;  /* 0x000000040300720c */ /* 0x080fe40003f04070 */
[----:B------:R-:W-:-:S04]  /*0ca0*/  IADD3 R7, PT, PT, R7, R4, RZ ;  /* 0x0000000407077210 */ /* 0x000fc80007ffe0ff */
[----:B------:R-:W-:-:S05]  /*0cb0*/  SEL R7, R7, 0x1f, P0 ;  /* 0x0000001f07077807 */ /* 0x000fca0000000000 */
[----:B------:R-:W1:Y:S01]  /*0cc0*/  SHFL.DOWN PT, R0, R9, 0x1, R7 ;  /* 0x0820000009007989 */ /* 0x000e6200000e0007 */
[C---:B0-----:R-:W-:Y:S02]  /*0cd0*/  ISETP.GE.AND P0, PT, R6.reuse, R7, PT ;  /* 0x000000070600720c */ /* 0x041fe40003f06270 */
[C---:B------:R-:W-:Y:S02]  /*0ce0*/  IADD3 R2, PT, PT, R6.reuse, 0x2, RZ ;  /* 0x0000000206027810 */ /* 0x040fe40007ffe0ff */
[----:B------:R-:W-:-:S09]  /*0cf0*/  ISETP.NE.AND P1, PT, R6, RZ, PT ;  /* 0x000000ff0600720c */ /* 0x000fd20003f25270 */
[----:B-1----:R-:W-:Y:S01]  /*0d00*/  @!P0 FADD R9, R0, R9 ;  /* 0x0000000900098221 */ /* 0x002fe20000000000 */
        /* <DEDUP_REMOVED lines=64> */
.L_x_1908:
[----:B------:R-:W0:Y:S01]  /*1110*/  S2R R0, SR_TID.X ;  /* 0x0000000000007919 */ /* 0x000e220000002100 */
[----:B------:R-:W1:Y:S02]  /*1120*/  LDCU.64 UR4, c[0x0][0x380] ;  /* 0x00007000ff0477ac */ /* 0x000e640008000a00 */
[----:B-1----:R-:W-:Y:S02]  /*1130*/  MOV R12, UR4 ;  /* 0x00000004000c7c02 */ /* 0x002fe40008000f00 */
[----:B------:R-:W-:-:S03]  /*1140*/  MOV R13, UR5 ;  /* 0x00000005000d7c02 */ /* 0x000fc60008000f00 */
        /* <DEDUP_REMOVED lines=17> */
[----:B------:R-:W-:Y:S01]  /*1260*/  UMOV UR4, 0x2000 ;  /* 0x0000200000047882 */ /* 0x000fe20000000000 */
[----:B--2---:R-:W-:-:S04]  /*1270*/  FMUL R21, R21, R21 ;  /* 0x0000001515157220 */ /* 0x004fc80000400000 */
[----:B---3--:R-:W-:Y:S01]  /*1280*/  FFMA R21, R20, R20, R21 ;  /* 0x0000001414157223 */ /* 0x008fe20000000015 */
[----:B------:R-:W-:Y:S01]  /*1290*/  IADD3 R20, PT, PT, R4, -0x2000, RZ ;  /* 0xffffe00004147810 */ /* 0x000fe20007ffe0ff */
[----:B----4-:R-:W-:-:S03]  /*12a0*/  FMUL R17, R17, R17 ;  /* 0x0000001111117220 */ /* 0x010fc60000400000 */
[----:B------:R-:W-:Y:S01]  /*12b0*/  ISETP.GE.U32.AND P0, PT, R20, 0x2000, PT ;  /* 0x000020001400780c */ /* 0x000fe20003f06070 */
[----:B-----5:R-:W-:Y:S01]  /*12c0*/  FMUL R19, R19, R19 ;  /* 0x0000001313137220 */ /* 0x020fe20000400000 */
[----:B------:R-:W-:Y:S01]  /*12d0*/  FMUL R22, R22, R22 ;  /* 0x0000001616167220 */ /* 0x000fe20000400000 */
        /* <DEDUP_REMOVED lines=19> */
[----:B------:R-:W0:Y:S01]  /*1410*/  LDC R4, c[0x0][0x390] ;  /* 0x0000e400ff047b82 */ /* 0x000e220000000800 */
[----:B------:R-:W-:-:S07]  /*1420*/  UMOV UR4, 0x2000 ;  /* 0x0000200000047882 */ /* 0x000fce0000000000 */
[----:B------:R-:W1:Y:S02]  /*1430*/  LDC.64 R12, c[0x0][0x380] ;  /* 0x0000e000ff0c7b82 */ /* 0x000e640000000a00 */
.L_x_1925:
[----:B------:R-:W-:-:S05]  /*1440*/  IADD3 R3, PT, PT, R0, UR4, RZ ;  /* 0x0000000400037c10 */ /* 0x000fca000fffe0ff */
        /* <DEDUP_REMOVED lines=19> */
[----:B--2---:R-:W-:Y:S01]  /*1580*/  FFMA R7, R22, R22, R7 ;  /* 0x0000001616077223 */ /* 0x004fe20000000007 */
        /* <DEDUP_REMOVED lines=23> */
[----:B------:R-:W-:-:S06]  /*1700*/  UIADD3 UR4, UPT, UPT, UR4, 0x2000, URZ ;  /* 0x0000200004047890 */ /* 0x000fcc000fffe0ff */
[----:B------:R-:W-:-:S13]  /*1710*/  ISETP.LT.U32.AND P0, PT, R20, UR4, PT ;  /* 0x0000000414007c0c */ /* 0x000fda000bf01070 */
[----:B------:R-:W-:Y:S05]  /*1720*/  @!P0 BRA `(.L_x_1925) ;  /* 0xfffffffc00448947 */ /* 0x000fea000383ffff */
.L_x_1923:
        /* <DEDUP_REMOVED lines=18> */
.L_x_1930:
        /* <DEDUP_REMOVED lines=51> */
[----:B--2---:R-:W-:-:S04]  /*1b80*/  FFMA R8, R8, R8, R7 ;  /* 0x0000000808087223 */ /* 0x004fc80000000007 */
[----:B---3--:R-:W-:-:S04]  /*1b90*/  FFMA R9, R9, R9, R8 ;  /* 0x0000000909097223 */ /* 0x008fc80000000008 */
        /* <DEDUP_REMOVED lines=8> */
[----:B----4-:R-:W-:-:S04]  /*1c20*/  FFMA R28, R28, R28, R11 ;  /* 0x0000001c1c1c7223 */ /* 0x010fc8000000000b */
[----:B------:R-:W-:-:S04]  /*1c30*/  FFMA R29, R29, R29, R28 ;  /* 0x0000001d1d1d7223 */ /* 0x000fc8000000001c */
[----:B------:R-:W-:-:S04]  /*1c40*/  FFMA R29, R18, R18, R29 ;  /* 0x00000012121d7223 */ /* 0x000fc8000000001d */
[----:B------:R-:W-:-:S04]  /*1c50*/  FFMA R29, R14, R14, R29 ;  /* 0x0000000e0e1d7223 */ /* 0x000fc8000000001d */
[----:B------:R-:W-:-:S04]  /*1c60*/  FFMA R29, R16, R16, R29 ;  /* 0x00000010101d7223 */ /* 0x000fc8000000001d */
[----:B------:R-:W-:Y:S01]  /*1c70*/  FFMA R7, R20, R20, R29 ;  /* 0x0000001414077223 */ /* 0x000fe2000000001d */
[----:B------:R-:W-:Y:S06]  /*1c80*/  @P0 BRA `(.L_x_1930) ;  /* 0xfffffff800f00947 */ /* 0x000fec000383ffff */
[----:B------:R-:W-:Y:S05]  /*1c90*/  BSYNC.RECONVERGENT B3 ;  /* 0x0000000000037941 */ /* 0x000fea0003800200 */
.L_x_1929:
[----:B------:R-:W-:-:S07]  /*1ca0*/  IADD3 R5, PT, PT, R5, -0x1000, RZ ;  /* 0xfffff00005057810 */ /* 0x000fce0007ffe0ff */
.L_x_1928:
[----:B------:R-:W-:Y:S05]  /*1cb0*/  BSYNC.RECONVERGENT B2 ;  /* 0x0000000000027941 */ /* 0x000fea0003800200 */
.L_x_1927:
        /* <DEDUP_REMOVED lines=17> */
[----:B------:R-:W-:Y:S01]  /*1dd0*/  IMAD.WIDE.U32 R10, R11, 0x4, R12 ;  /* 0x000000040b0a7825 */ /* 0x000fe200078e000c */
[----:B------:R-:W4:Y:S01]  /*1de0*/  LDG.E R6, desc[UR6][R20.64] ;  /* 0x0000000614067981 */ /* 0x000f22000c1e1900 */
[----:B------:R-:W-:-:S02]  /*1df0*/  IADD3 R23, PT, PT, R15, 0xa00, RZ ;  /* 0x00000a000f177810 */ /* 0x000fc40007ffe0ff */
[--C-:B------:R-:W-:Y:S01]  /*1e00*/  IMAD.WIDE.U32 R16, R17, 0x4, R12.reuse ;  /* 0x0000000411107825 */ /* 0x100fe200078e000c */
[----:B------:R-:W-:Y:S01]  /*1e10*/  IADD3 R25, PT, PT, R15, 0xc00, RZ ;  /* 0x00000c000f197810 */ /* 0x000fe20007ffe0ff */
[----:B------:R-:W5:Y:S02]  /*1e20*/  LDG.E R10, desc[UR6][R10.64] ;  /* 0x000000060a0a7981 */ /* 0x000f64000c1e1900 */
[--C-:B0-----:R-:W-:Y:S01]  /*1e30*/  IMAD.WIDE.U32 R8, R23, 0x4, R12.reuse ;  /* 0x0000000417087825 */ /* 0x101fe200078e000c */
[----:B------:R-:W-:Y:S01]  /*1e40*/  IADD3 R23, PT, PT, R15, 0xe00, RZ ;  /* 0x00000e000f177810 */ /* 0x000fe20007ffe0ff */
[----:B------:R-:W5:Y:S02]  /*1e50*/  LDG.E R16, desc[UR6][R16.64] ;  /* 0x0000000610107981 */ /* 0x000f64000c1e1900 */
[--C-:B------:R-:W-:Y:S02]  /*1e60*/  IMAD.WIDE.U32 R14, R25, 0x4, R12.reuse ;  /* 0x00000004190e7825 */ /* 0x100fe400078e000c */
[----:B------:R-:W5:Y:S02]  /*1e70*/  LDG.E R8, desc[UR6][R8.64] ;  /* 0x0000000608087981 */ /* 0x000f64000c1e1900 */
[----:B-1----:R-:W-:-:S02]  /*1e80*/  IMAD.WIDE.U32 R18, R23, 0x4, R12 ;  /* 0x0000000417127825 */ /* 0x002fc400078e000c */
        /* <DEDUP_REMOVED lines=11> */
.L_x_1932:
[----:B------:R-:W-:Y:S05]  /*1f40*/  BSYNC.RECONVERGENT B2 ;  /* 0x0000000000027941 */ /* 0x000fea0003800200 */
.L_x_1931:
        /* <DEDUP_REMOVED lines=23> */
.L_x_1934:
[----:B------:R-:W-:Y:S05]  /*20c0*/  BSYNC.RECONVERGENT B2 ;  /* 0x0000000000027941 */ /* 0x000fea0003800200 */
.L_x_1933:
[----:B------:R-:W-:Y:S05]  /*20d0*/  @!P1 BRA `(.L_x_1926) ;  /* 0x0000000000249947 */ /* 0x000fea0003800000 */
[----:B------:R-:W-:Y:S02]  /*20e0*/  IADD3 R5, PT, PT, R5, UR4, RZ ;  /* 0x0000000405057c10 */ /* 0x000fe4000fffe0ff */
[----:B------:R-:W-:-:S07]  /*20f0*/  IADD3 R4, PT, PT, -R4, RZ, RZ ;  /* 0x000000ff04047210 */ /* 0x000fce0007ffe1ff */
.L_x_1935:
[----:B------:R-:W-:-:S06]  /*2100*/  IMAD.WIDE.U32 R2, R5, 0x4, R12 ;  /* 0x0000000405027825 */ /* 0x000fcc00078e000c */
[----:B------:R-:W2:Y:S01]  /*2110*/  LDG.E R2, desc[UR6][R2.64] ;  /* 0x0000000602027981 */ /* 0x000ea2000c1e1900 */
[----:B------:R-:W-:Y:S02]  /*2120*/  IADD3 R4, PT, PT, R4, 0x1, RZ ;  /* 0x0000000104047810 */ /* 0x000fe40007ffe0ff */
[----:B------:R-:W-:Y:S02]  /*2130*/  IADD3 R5, PT, PT, R5, 0x200, RZ ;  /* 0x0000020005057810 */ /* 0x000fe40007ffe0ff */
[----:B------:R-:W-:Y:S01]  /*2140*/  ISETP.NE.AND P0, PT, R4, RZ, PT ;  /* 0x000000ff0400720c */ /* 0x000fe20003f05270 */
[----:B--2---:R-:W-:-:S12]  /*2150*/  FFMA R7, R2, R2, R7 ;  /* 0x0000000202077223 */ /* 0x004fd80000000007 */
[----:B------:R-:W-:Y:S05]  /*2160*/  @P0 BRA `(.L_x_1935) ;  /* 0xfffffffc00e40947 */ /* 0x000fea000383ffff */
.L_x_1926:
[----:B------:R-:W-:Y:S05]  /*2170*/  BSYNC.RECONVERGENT B1 ;  /* 0x0000000000017941 */ /* 0x000fea0003800200 */
.L_x_1924:
        /* <DEDUP_REMOVED lines=50> */
.L_x_1922:
[----:B------:R-:W-:Y:S05]  /*24a0*/  BSYNC.RECONVERGENT B0 ;  /* 0x0000000000007941 */ /* 0x000fea0003800200 */
.L_x_1907:
[----:B------:R-:W-:Y:S05]  /*24b0*/  @P0 EXIT ;  /* 0x000000000000094d */ /* 0x000fea0003800000 */
[----:B012---:R-:W0:Y:S01]  /*24c0*/  LDC.64 R2, c[0x0][0x388] ;  /* 0x0000e200ff027b82 */ /* 0x007e220000000a00 */
[----:B------:R-:W1:Y:S02]  /*24d0*/  LDCU UR4, c[0x0][0x398] ;  /* 0x00007300ff0477ac */ /* 0x000e640008000800 */
[----:B-1----:R-:W-:-:S05]  /*24e0*/  FADD R5, R0, UR4 ;  /* 0x0000000400057e21 */ /* 0x002fca0008000000 */
[----:B0-----:R-:W-:Y:S01]  /*24f0*/  STG.E desc[UR6][R2.64], R5 ;  /* 0x0000000502007986 */ /* 0x001fe2000c101906 */
[----:B------:R-:W-:Y:S05]  /*2500*/  EXIT ;  /* 0x000000000000794d */ /* 0x000fea0003800000 */
.L_x_1936:
        /* <DEDUP_REMOVED lines=15> */
.L_x_3756:


//--------------------- .text._ZN3cub18CUB_300001_SM_10006detail6reduce28DeviceReduceSingleTileKernelINS2_10policy_hubIfyN4cuda3std3__44plusIfEEE10Policy1000EPfSC_iS9_ffNS7_10__identityEEEvT0_T1_T2_T3_T4_T6_ --------------------------
	.section	.text._ZN3cub18CUB_300001_SM_10006detail6reduce28DeviceReduceSingleTileKernelINS2_10policy_hubIfyN4cuda3std3__44plusIfEEE10Policy1000EPfSC_iS9_ffNS7_10__identityEEEvT0_T1_T2_T3_T4_T6_,"ax",@progbits
	.align	128
        .global         _ZN3cub18CUB_300001_SM_10006detail6reduce28DeviceReduceSingleTileKernelINS2_10policy_hubIfyN4cuda3std3__44plusIfEEE10Policy1000EPfSC_iS9_ffNS7_10__identityEEEvT0_T1_T2_T3_T4_T6_
        .type           _ZN3cub18CUB_300001_SM_10006detail6reduce28DeviceReduceSingleTileKernelINS2_10policy_hubIfyN4cuda3std3__44plusIfEEE10Policy1000EPfSC_iS9_ffNS7_10__identityEEEvT0_T1_T2_T3_T4_T6_,@function
        .size           _ZN3cub18CUB_300001_SM_10006detail6reduce28DeviceReduceSingleTileKernelINS2_10policy_hubIfyN4cuda3std3__44plusIfEEE10Policy1000EPfSC_iS9_ffNS7_10__identityEEEvT0_T1_T2_T3_T4_T6_,(.L_x_3757 - _ZN3cub18CUB_300001_SM_10006detail6reduce28DeviceReduceSingleTileKernelINS2_10policy_hubIfyN4cuda3std3__44plusIfEEE10Policy1000EPfSC_iS9_ffNS7_10__identityEEEvT0_T1_T2_T3_T4_T6_)
        .other          _ZN3cub18CUB_300001_SM_10006detail6reduce28DeviceReduceSingleTileKernelINS2_10policy_hubIfyN4cuda3std3__44plusIfEEE10Policy1000EPfSC_iS9_ffNS7_10__identityEEEvT0_T1_T2_T3_T4_T6_,@"STO_CUDA_ENTRY STV_DEFAULT"
_ZN3cub18CUB_300001_SM_10006detail6reduce28DeviceReduceSingleTileKernelINS2_10policy_hubIfyN4cuda3std3__44plusIfEEE10Policy1000EPfSC_iS9_ffNS7_10__identityEEEvT0_T1_T2_T3_T4_T6_:
.text._ZN3cub18CUB_300001_SM_10006detail6reduce28DeviceReduceSingleTileKernelINS2_10policy_hubIfyN4cuda3std3__44plusIfEEE10Policy1000EPfSC_iS9_ffNS7_10__identityEEEvT0_T1_T2_T3_T4_T6_:
        /* <DEDUP_REMOVED lines=13> */
.L_x_1937:
        /* <DEDUP_REMOVED lines=8> */
[----:B------:R-:W-:Y:S01]  /*0150*/  HFMA2 R0, -RZ, RZ, 0, 0 ;  /* 0x00000000ff007431 */ /* 0x000fe200000001ff */
[----:B0-----:R-:W-:Y:S02]  /*0160*/  ISETP.GE.AND P0, PT, R9, R20, PT ;  /* 0x000000140900720c */ /* 0x001fe40003f06270 */
[----:B------:R-:W-:-:S11]  /*0170*/  MOV R11, R9 ;  /* 0x00000009000b7202 */ /* 0x000fd60000000f00 */
[----:B------:R-:W-:Y:S05]  /*0180*/  @P0 BRA `(.L_x_1942) ;  /* 0x0000000000100947 */ /* 0x000fea0003800000 */
[----:B------:R-:W0:Y:S02]  /*0190*/  LDC.64 R2, c[0x0][0x380] ;  /* 0x0000e000ff027b82 */ /* 0x000e240000000a00 */
[----:B0-----:R-:W-:-:S05]  /*01a0*/  IMAD.WIDE.U32 R2, R9, 0x4, R2 ;  /* 0x0000000409027825 */ /* 0x001fca00078e0002 */
[----:B------:R0:W5:Y:S01]  /*01b0*/  LDG.E.CONSTANT R0, desc[UR6][R2.64] ;  /* 0x0000000602007981 */ /* 0x000162000c1e9900 */
[----:B------:R-:W-:-:S07]  /*01c0*/  IADD3 R11, PT, PT, R9, 0x100, RZ ;  /* 0x00000100090b7810 */ /* 0x000fce0007ffe0ff */
.L_x_1942:
[----:B------:R-:W-:Y:S05]  /*01d0*/  BSYNC.RECONVERGENT B1 ;  /* 0x0000000000017941 */ /* 0x000fea0003800200 */
.L_x_1941:
[----:B------:R-:W-:Y:S01]  /*01e0*/  ISETP.GE.AND P0, PT, R11, R20, PT ;  /* 0x000000140b00720c */ /* 0x000fe20003f06270 */
[----:B------:R-:W-:-:S12]  /*01f0*/  BSSY.RECONVERGENT B1, `(.L_x_1943) ;  /* 0x0000074000017945 */ /* 0x000fd80003800200 */
[----:B------:R-:W-:Y:S05]  /*0200*/  @P0 BRA `(.L_x_1944) ;  /* 0x0000000400c80947 */ /* 0x000fea0003800000 */
[----:B0-----:R-:W-:Y:S01]  /*0210*/  LOP3.LUT R3, RZ, R11, RZ, 0x33, !PT ;  /* 0x0000000bff037212 */ /* 0x001fe200078e33ff */
[----:B------:R-:W-:Y:S03]  /*0220*/  BSSY.RECONVERGENT B2, `(.L_x_1945) ;  /* 0x0000015000027945 */ /* 0x000fe60003800200 */
[----:B------:R-:W-:-:S04]  /*0230*/  IADD3 R4, PT, PT, R3, R20, RZ ;  /* 0x0000001403047210 */ /* 0x000fc80007ffe0ff */
[C---:B------:R-:W-:Y:S02]  /*0240*/  LOP3.LUT R2, R4.reuse, 0x300, RZ, 0xc0, !PT ;  /* 0x0000030004027812 */ /* 0x040fe400078ec0ff */
[----:B------:R-:W-:Y:S02]  /*0250*/  ISETP.GE.U32.AND P1, PT, R4, 0x300, PT ;  /* 0x000003000400780c */ /* 0x000fe40003f26070 */
[----:B------:R-:W-:-:S13]  /*0260*/  ISETP.NE.AND P0, PT, R2, 0x300, PT ;  /* 0x000003000200780c */ /* 0x000fda0003f05270 */
[----:B------:R-:W-:Y:S05]  /*0270*/  @!P0 BRA `(.L_x_1946) ;  /* 0x00000000003c8947 */ /* 0x000fea0003800000 */
[----:B------:R-:W0:Y:S01]  /*0280*/  LDC.64 R2, c[0x0][0x380] ;  /* 0x0000e000ff027b82 */ /* 0x000e220000000a00 */
[----:B------:R-:W-:-:S04]  /*0290*/  LEA.HI R4, R4, 0x1, RZ, 0x18 ;  /* 0x0000000104047811 */ /* 0x000fc800078fc0ff */
[----:B------:R-:W-:-:S04]  /*02a0*/  LOP3.LUT R4, R4, 0x3, RZ, 0xc0, !PT ;  /* 0x0000000304047812 */ /* 0x000fc800078ec0ff */
[----:B------:R-:W-:Y:S01]  /*02b0*/  IADD3 R4, PT, PT, -R4, RZ, RZ ;  /* 0x000000ff04047210 */ /* 0x000fe20007ffe1ff */
[----:B0-----:R-:W-:-:S05]  /*02c0*/  IMAD.WIDE.U32 R2, R11, 0x4, R2 ;  /* 0x000000040b027825 */ /* 0x001fca00078e0002 */
[----:B------:R-:W-:-:S07]  /*02d0*/  MOV R5, R3 ;  /* 0x0000000300057202 */ /* 0x000fce0000000f00 */
.L_x_1947:
[----:B------:R-:W-:-:S06]  /*02e0*/  MOV R3, R5 ;  /* 0x0000000500037202 */ /* 0x000fcc0000000f00 */
[----:B------:R0:W2:Y:S01]  /*02f0*/  LDG.E.CONSTANT R3, desc[UR6][R2.64] ;  /* 0x0000000602037981 */ /* 0x0000a2000c1e9900 */
[----:B------:R-:W-:Y:S01]  /*0300*/  IADD3 R4, PT, PT, R4, 0x1, RZ ;  /* 0x0000000104047810 */ /* 0x000fe20007ffe0ff */
[----:B------:R-:W-:-:S03]  /*0310*/  VIADD R11, R11, 0x100 ;  /* 0x000001000b0b7836 */ /* 0x000fc60000000000 */
[----:B------:R-:W-:Y:S02]  /*0320*/  ISETP.NE.AND P0, PT, R4, RZ, PT ;  /* 0x000000ff0400720c */ /* 0x000fe40003f05270 */
[----:B0-----:R-:W-:-:S04]  /*0330*/  IADD3 R2, P2, PT, R2, 0x400, RZ ;  /* 0x0000040002027810 */ /* 0x001fc80007f5e0ff */
[----:B------:R-:W-:Y:S01]  /*0340*/  IADD3.X R5, PT, PT, RZ, R5, RZ, P2, !PT ;  /* 0x00000005ff057210 */ /* 0x000fe200017fe4ff */
[----:B--2--5:R-:W-:-:S06]  /*0350*/  FADD R0, R3, R0 ;  /* 0x0000000003007221 */ /* 0x024fcc0000000000 */
[----:B------:R-:W-:Y:S05]  /*0360*/  @P0 BRA `(.L_x_1947) ;  /* 0xfffffffc00dc0947 */ /* 0x000fea000383ffff */
.L_x_1946:
[----:B------:R-:W-:Y:S05]  /*0370*/  BSYNC.RECONVERGENT B2 ;  /* 0x0000000000027941 */ /* 0x000fea0003800200 */
.L_x_1945:
[----:B------:R-:W-:Y:S05]  /*0380*/  @!P1 BRA `(.L_x_1944) ;  /* 0x0000000400689947 */ /* 0x000fea0003800000 */
[----:B------:R-:W-:Y:S01]  /*0390*/  IADD3 R2, PT, PT, -R11, R20, RZ ;  /* 0x000000140b027210 */ /* 0x000fe20007ffe1ff */
[----:B------:R-:W-:Y:S01]  /*03a0*/  BSSY.RECONVERGENT B2, `(.L_x_1948) ;  /* 0x0000031000027945 */ /* 0x000fe20003800200 */
[----:B------:R-:W-:Y:S02]  /*03b0*/  PLOP3.LUT P0, PT, PT, PT, PT, 0x80, 0x8 ;  /* 0x000000000008781c */ /* 0x000fe40003f0f070 */
[----:B------:R-:W-:-:S13]  /*03c0*/  ISETP.GT.AND P1, PT, R2, 0xc00, PT ;  /* 0x00000c000200780c */ /* 0x000fda0003f24270 */
[----:B------:R-:W-:Y:S05]  /*03d0*/  @!P1 BRA `(.L_x_1949) ;  /* 0x0000000000b49947 */ /* 0x000fea0003800000 */
[----:B------:R-:W-:Y:S02]  /*03e0*/  PLOP3.LUT P0, PT, PT, PT, PT, 0x8, 0x80 ;  /* 0x000000000080781c */ /* 0x000fe40003f0e170 */
[----:B------:R-:W-:-:S11]  /*03f0*/  IADD3 R8, PT, PT, R20, -0xc00, RZ ;  /* 0xfffff40014087810 */ /* 0x000fd60007ffe0ff */
.L_x_1950:
[----:B------:R-:W0:Y:S01]  /*0400*/  LDC.64 R6, c[0x0][0x380] ;  /* 0x0000e000ff067b82 */ /* 0x000e220000000a00 */
[C---:B------:R-:W-:Y:S01]  /*0410*/  IADD3 R5, PT, PT, R11.reuse, 0x400, RZ ;  /* 0x000004000b057810 */ /* 0x040fe20007ffe0ff */
[----:B0-----:R-:W-:-:S05]  /*0420*/  IMAD.WIDE R24, R11, 0x4, R6 ;  /* 0x000000040b187825 */ /* 0x001fca00078e0206 */
[----:B------:R-:W2:Y:S04]  /*0430*/  LDG.E.CONSTANT R13, desc[UR6][R24.64] ;  /* 0x00000006180d7981 */ /* 0x000ea8000c1e9900 */
[----:B------:R-:W3:Y:S01]  /*0440*/  LDG.E.CONSTANT R10, desc[UR6][R24.64+0x400] ;  /* 0x00040006180a7981 */ /* 0x000ee2000c1e9900 */
[----:B------:R-:W-:-:S03]  /*0450*/  IMAD.WIDE R4, R5, 0x4, R6 ;  /* 0x0000000405047825 */ /* 0x000fc600078e0206 */
[----:B------:R-:W4:Y:S04]  /*0460*/  LDG.E.CONSTANT R12, desc[UR6][R24.64+0x800] ;  /* 0x00080006180c7981 */ /* 0x000f28000c1e9900 */
[----:B------:R-:W4:Y:S04]  /*0470*/  LDG.E.CONSTANT R17, desc[UR6][R24.64+0xc00] ;  /* 0x000c000618117981 */ /* 0x000f28000c1e9900 */
[----:B------:R-:W4:Y:S01]  /*0480*/  LDG.E.CONSTANT R16, desc[UR6][R4.64] ;  /* 0x0000000604107981 */ /* 0x000f22000c1e9900 */
[----:B------:R-:W-:-:S03]  /*0490*/  IADD3 R3, PT, PT, R11, 0x800, RZ ;  /* 0x000008000b037810 */ /* 0x000fc60007ffe0ff */
[----:B------:R-:W4:Y:S04]  /*04a0*/  LDG.E.CONSTANT R15, desc[UR6][R4.64+0x400] ;  /* 0x00040006040f7981 */ /* 0x000f28000c1e9900 */
[----:B------:R-:W4:Y:S01]  /*04b0*/  LDG.E.CONSTANT R14, desc[UR6][R4.64+0x800] ;  /* 0x00080006040e7981 */ /* 0x000f22000c1e9900 */
[----:B------:R-:W-:-:S03]  /*04c0*/  IMAD.WIDE R2, R3, 0x4, R6 ;  /* 0x0000000403027825 */ /* 0x000fc600078e0206 */
[----:B------:R-:W4:Y:S04]  /*04d0*/  LDG.E.CONSTANT R22, desc[UR6][R4.64+0xc00] ;  /* 0x000c000604167981 */ /* 0x000f28000c1e9900 */
[----:B------:R-:W4:Y:S01]  /*04e0*/  LDG.E.CONSTANT R21, desc[UR6][R2.64] ;  /* 0x0000000602157981 */ /* 0x000f22000c1e9900 */
[----:B------:R-:W-:-:S03]  /*04f0*/  IADD3 R23, PT, PT, R11, 0xc00, RZ ;  /* 0x00000c000b177810 */ /* 0x000fc60007ffe0ff */
[----:B------:R-:W4:Y:S04]  /*0500*/  LDG.E.CONSTANT R19, desc[UR6][R2.64+0x400] ;  /* 0x0004000602137981 */ /* 0x000f28000c1e9900 */
[----:B------:R-:W4:Y:S01]  /*0510*/  LDG.E.CONSTANT R18, desc[UR6][R2.64+0x800] ;  /* 0x0008000602127981 */ /* 0x000f22000c1e9900 */
[----:B------:R-:W-:-:S03]  /*0520*/  IMAD.WIDE R6, R23, 0x4, R6 ;  /* 0x0000000417067825 */ /* 0x000fc600078e0206 */
[----:B------:R-:W4:Y:S04]  /*0530*/  LDG.E.CONSTANT R26, desc[UR6][R2.64+0xc00] ;  /* 0x000c0006021a7981 */ /* 0x000f28000c1e9900 */
[----:B------:R-:W4:Y:S04]  /*0540*/  LDG.E.CONSTANT R25, desc[UR6][R6.64] ;  /* 0x0000000606197981 */ /* 0x000f28000c1e9900 */
[----:B------:R-:W4:Y:S04]  /*0550*/  LDG.E.CONSTANT R23, desc[UR6][R6.64+0x400] ;  /* 0x0004000606177981 */ /* 0x000f28000c1e9900 */
[----:B------:R-:W4:Y:S04]  /*0560*/  LDG.E.CONSTANT R24, desc[UR6][R6.64+0x800] ;  /* 0x0008000606187981 */ /* 0x000f28000c1e9900 */
[----:B------:R-:W4:Y:S01]  /*0570*/  LDG.E.CONSTANT R27, desc[UR6][R6.64+0xc00] ;  /* 0x000c0006061b7981 */ /* 0x000f22000c1e9900 */
[----:B------:R-:W-:-:S04]  /*0580*/  IADD3 R11, PT, PT, R11, 0x1000, RZ ;  /* 0x000010000b0b7810 */ /* 0x000fc80007ffe0ff */
[----:B------:R-:W-:Y:S01]  /*0590*/  ISETP.GE.AND P1, PT, R11, R8, PT ;  /* 0x000000080b00720c */ /* 0x000fe20003f26270 */
        /* <DEDUP_REMOVED lines=16> */
[----:B------:R-:W-:Y:S06]  /*06a0*/  @!P1 BRA `(.L_x_1950) ;  /* 0xfffffffc00549947 */ /* 0x000fec000383ffff */
.L_x_1949:
[----:B------:R-:W-:Y:S05]  /*06b0*/  BSYNC.RECONVERGENT B2 ;  /* 0x0000000000027941 */ /* 0x000fea0003800200 */
.L_x_1948:
[----:B------:R-:W-:Y:S01]  /*06c0*/  IADD3 R2, PT, PT, -R11, R20, RZ ;  /* 0x000000140b027210 */ /* 0x000fe20007ffe1ff */
[----:B------:R-:W-:Y:S03]  /*06d0*/  BSSY.RECONVERGENT B2, `(.L_x_1951) ;  /* 0x0000019000027945 */ /* 0x000fe60003800200 */
[----:B------:R-:W-:-:S13]  /*06e0*/  ISETP.GT.AND P1, PT, R2, 0x400, PT ;  /* 0x000004000200780c */ /* 0x000fda0003f24270 */
[----:B------:R-:W-:Y:S05]  /*06f0*/  @!P1 BRA `(.L_x_1952) ;  /* 0x0000000000589947 */ /* 0x000fea0003800000 */
[----:B------:R-:W0:Y:S01]  /*0700*/  LDC.64 R4, c[0x0][0x380] ;  /* 0x0000e000ff047b82 */ /* 0x000e220000000a00 */
[C---:B------:R-:W-:Y:S02]  /*0710*/  VIADD R15, R11.reuse, 0x400 ;  /* 0x000004000b0f7836 */ /* 0x040fe40000000000 */
[----:B0-----:R-:W-:-:S05]  /*0720*/  IMAD.WIDE R2, R11, 0x4, R4 ;  /* 0x000000040b027825 */ /* 0x001fca00078e0204 */
[----:B------:R-:W2:Y:S04]  /*0730*/  LDG.E.CONSTANT R7, desc[UR6][R2.64] ;  /* 0x0000000602077981 */ /* 0x000ea8000c1e9900 */
[----:B------:R-:W3:Y:S01]  /*0740*/  LDG.E.CONSTANT R6, desc[UR6][R2.64+0x400] ;  /* 0x0004000602067981 */ /* 0x000ee2000c1e9900 */
[----:B------:R-:W-:-:S03]  /*0750*/  IMAD.WIDE R4, R15, 0x4, R4 ;  /* 0x000000040f047825 */ /* 0x000fc600078e0204 */
[----:B------:R-:W4:Y:S04]  /*0760*/  LDG.E.CONSTANT R13, desc[UR6][R2.64+0x800] ;  /* 0x00080006020d7981 */ /* 0x000f28000c1e9900 */
[----:B------:R-:W4:Y:S04]  /*0770*/  LDG.E.CONSTANT R15, desc[UR6][R2.64+0xc00] ;  /* 0x000c0006020f7981 */ /* 0x000f28000c1e9900 */
[----:B------:R-:W4:Y:S04]  /*0780*/  LDG.E.CONSTANT R17, desc[UR6][R4.64] ;  /* 0x0000000604117981 */ /* 0x000f28000c1e9900 */
[----:B------:R-:W4:Y:S04]  /*0790*/  LDG.E.CONSTANT R19, desc[UR6][R4.64+0x400] ;  /* 0x0004000604137981 */ /* 0x000f28000c1e9900 */
[----:B------:R-:W4:Y:S04]  /*07a0*/  LDG.E.CONSTANT R21, desc[UR6][R4.64+0x800] ;  /* 0x0008000604157981 */ /* 0x000f28000c1e9900 */
[----:B------:R-:W4:Y:S01]  /*07b0*/  LDG.E.CONSTANT R23, desc[UR6][R4.64+0xc00] ;  /* 0x000c000604177981 */ /* 0x000f22000c1e9900 */
[----:B------:R-:W-:-:S02]  /*07c0*/  PLOP3.LUT P0, PT, PT, PT, PT, 0x8, 0x80 ;  /* 0x000000000080781c */ /* 0x000fc40003f0e170 */
        /* <DEDUP_REMOVED lines=9> */
.L_x_1952:
[----:B------:R-:W-:Y:S05]  /*0860*/  BSYNC.RECONVERGENT B2 ;  /* 0x0000000000027941 */ /* 0x000fea0003800200 */
.L_x_1951:
        /* <DEDUP_REMOVED lines=8> */
[----:B--2--5:R-:W-:-:S04]  /*08f0*/  FADD R5, R0, R5 ;  /* 0x0000000500057221 */ /* 0x024fc80000000000 */
[----:B---3--:R-:W-:-:S04]  /*0900*/  FADD R4, R5, R4 ;  /* 0x0000000405047221 */ /* 0x008fc80000000000 */
[----:B----4-:R-:W-:-:S04]  /*0910*/  FADD R4, R4, R7 ;  /* 0x0000000704047221 */ /* 0x010fc80000000000 */
[----:B------:R-:W-:-:S07]  /*0920*/  FADD R0, R4, R11 ;  /* 0x0000000b04007221 */ /* 0x000fce0000000000 */
.L_x_1944:
[----:B------:R-:W-:Y:S05]  /*0930*/  BSYNC.RECONVERGENT B1 ;  /* 0x0000000000017941 */ /* 0x000fea0003800200 */
.L_x_1943:
[----:B------:R-:W-:Y:S02]  /*0940*/  ISETP.GE.AND P0, PT, R20, 0x100, PT ;  /* 0x000001001400780c */ /* 0x000fe40003f06270 */
        /* <DEDUP_REMOVED lines=45> */
.L_x_1953:
[----:B------:R-:W1:Y:S01]  /*0c20*/  S2R R4, SR_LANEID ;  /* 0x0000000000047919 */ /* 0x000e620000000000 */
[----:B------:R-:W-:-:S04]  /*0c30*/  LOP3.LUT R0, R9, 0x3e0, RZ, 0xc0, !PT ;  /* 0x000003e009007812 */ /* 0x000fc800078ec0ff */
[----:B0-----:R-:W-:Y:S02]  /*0c40*/  IADD3 R3, PT, PT, R0, 0x20, RZ ;  /* 0x0000002000037810 */ /* 0x001fe40007ffe0ff */
[----:B------:R-:W-:Y:S02]  /*0c50*/  LOP3.LUT R5, RZ, R0, RZ, 0x33, !PT ;  /* 0x00000000ff057212 */ /* 0x000fe400078e33ff */
[-C--:B------:R-:W-:Y:S02]  /*0c60*/  ISETP.GT.AND P0, PT, R3, R20.reuse, PT ;  /* 0x000000140300720c */ /* 0x080fe40003f04270 */
        /* <DEDUP_REMOVED lines=40> */
[----:B----4-:R-:W0:Y:S04]  /*0ef0*/  LDS R3, [UR4+0xc] ;  /* 0x00000c04ff037984 */ /* 0x010e280008000800 */
[----:B------:R-:W1:Y:S04]  /*0f00*/  LDS.128 R4, [UR4+0x10] ;  /* 0x00001004ff047984 */ /* 0x000e680008000c00 */
[----:B------:R-:W2:Y:S01]  /*0f10*/  LDS.64 R8, [UR4+0x20] ;  /* 0x00002004ff087984 */ /* 0x000ea20008000a00 */
[----:B0-----:R-:W-:Y:S01]  /*0f20*/  @P2 FADD R0, R0, R3 ;  /* 0x0000000300002221 */ /* 0x001fe20000000000 */
[----:B------:R-:W-:-:S03]  /*0f30*/  ISETP.GT.AND P2, PT, R20, 0xa0, PT ;  /* 0x000000a01400780c */ /* 0x000fc60003f44270 */
[----:B-1----:R-:W-:Y:S01]  /*0f40*/  @P4 FADD R0, R0, R4 ;  /* 0x0000000400004221 */ /* 0x002fe20000000000 */
        /* <DEDUP_REMOVED lines=8> */
.L_x_1940:
[----:B------:R-:W0:Y:S01]  /*0fd0*/  S2R R0, SR_TID.X ;  /* 0x0000000000007919 */ /* 0x000e220000002100 */
[----:B------:R-:W1:Y:S01]  /*0fe0*/  LDC.64 R2, c[0x0][0x380] ;  /* 0x0000e000ff027b82 */ /* 0x000e620000000a00 */
[----:B0-----:R-:W-:-:S05]  /*0ff0*/  SHF.L.U32 R5, R0, 0x2, RZ ;  /* 0x0000000200057819 */ /* 0x001fca00000006ff */
[----:B-1----:R-:W-:-:S05]  /*1000*/  IMAD.WIDE.U32 R2, R5, 0x4, R2 ;  /* 0x0000000405027825 */ /* 0x002fca00078e0002 */
[----:B------:R-:W2:Y:S04]  /*1010*/  LDG.E.128.CONSTANT R4, desc[UR6][R2.64] ;  /* 0x0000000602047981 */ /* 0x000ea8000c1e9d00 */
[----:B------:R-:W3:Y:S04]  /*1020*/  LDG.E.128.CONSTANT R8, desc[UR6][R2.64+0x1000] ;  /* 0x0010000602087981 */ /* 0x000ee8000c1e9d00 */
[----:B------:R-:W4:Y:S04]  /*1030*/  LDG.E.128.CONSTANT R12, desc[UR6][R2.64+0x2000] ;  /* 0x00200006020c7981 */ /* 0x000f28000c1e9d00 */
[----:B------:R-:W5:Y:S01]  /*1040*/  LDG.E.128.CONSTANT R16, desc[UR6][R2.64+0x3000] ;  /* 0x0030000602107981 */ /* 0x000f62000c1e9d00 */
[----:B------:R-:W-:Y:S01]  /*1050*/  ISETP.GE.U32.AND P0, PT, R20, 0x2000, PT ;  /* 0x000020001400780c */ /* 0x000fe20003f06070 */
[----:B------:R-:W-:-:S02]  /*1060*/  HFMA2 R23, -RZ, RZ, 0, 0.00048828125 ;  /* 0x00001000ff177431 */ /* 0x000fc400000001ff */
[----:B--2---:R-:W-:Y:S01]  /*1070*/  FADD R4, R4, R5 ;  /* 0x0000000504047221 */ /* 0x004fe20000000000 */
[----:B------:R-:W-:Y:S01]  /*1080*/  FADD R7, R6, R7 ;  /* 0x0000000706077221 */ /* 0x000fe20000000000 */
[----:B---3--:R-:W-:Y:S01]  /*1090*/  FADD R8, R8, R9 ;  /* 0x0000000908087221 */ /* 0x008fe20000000000 */
[----:B------:R-:W-:Y:S02]  /*10a0*/  FADD R11, R10, R11 ;  /* 0x0000000b0a0b7221 */ /* 0x000fe40000000000 */
[----:B------:R-:W-:Y:S01]  /*10b0*/  FADD R4, R4, R7 ;  /* 0x0000000704047221 */ /* 0x000fe20000000000 */
[----:B----4-:R-:W-:Y:S01]  /*10c0*/  FADD R12, R12, R13 ;  /* 0x0000000d0c0c7221 */ /* 0x010fe20000000000 */
[----:B------:R-:W-:Y:S01]  /*10d0*/  FADD R15, R14, R15 ;  /* 0x0000000f0e0f7221 */ /* 0x000fe20000000000 */
[----:B------:R-:W-:Y:S01]  /*10e0*/  FADD R11, R8, R11 ;  /* 0x0000000b080b7221 */ /* 0x000fe20000000000 */
[----:B-----5:R-:W-:Y:S01]  /*10f0*/  FADD R16, R16, R17 ;  /* 0x0000001110107221 */ /* 0x020fe20000000000 */
[----:B------:R-:W-:Y:S01]  /*1100*/  FADD R19, R18, R19 ;  /* 0x0000001312137221 */ /* 0x000fe20000000000 */
[----:B------:R-:W-:Y:S01]  /*1110*/  FADD R12, R12, R15 ;  /* 0x0000000f0c0c7221 */ /* 0x000fe20000000000 */
[----:B------:R-:W-:-:S02]  /*1120*/  FADD R4, R4, R11 ;  /* 0x0000000b04047221 */ /* 0x000fc40000000000 */
[----:B------:R-:W-:-:S04]  /*1130*/  FADD R19, R16, R19 ;  /* 0x0000001310137221 */ /* 0x000fc80000000000 */
[----:B------:R-:W-:-:S04]  /*1140*/  FADD R19, R12, R19 ;  /* 0x000000130c137221 */ /* 0x000fc80000000000 */
[----:B------:R-:W-:Y:S01]  /*1150*/  FADD R21, R4, R19 ;  /* 0x0000001304157221 */ /* 0x000fe20000000000 */
[----:B------:R-:W-:Y:S06]  /*1160*/  @!P0 BRA `(.L_x_1955) ;  /* 0x00000000007c8947 */ /* 0x000fec0003800000 */
[----:B------:R-:W0:Y:S01]  /*1170*/  LDC R24, c[0x0][0x390] ;  /* 0x0000e400ff187b82 */ /* 0x000e220000000800 */
[----:B------:R-:W-:Y:S02]  /*1180*/  IADD3 R22, PT, PT, R20, -0x1000, RZ ;  /* 0xfffff00014167810 */ /* 0x000fe40007ffe0ff */
[----:B------:R-:W-:-:S07]  /*1190*/  MOV R23, 0x1000 ;  /* 0x0000100000177802 */ /* 0x000fce0000000f00 */
.L_x_1957:
[----:B------:R-:W-:-:S05]  /*11a0*/  IMAD.WIDE R26, R23, 0x4, R2 ;  /* 0x00000004171a7825 */ /* 0x000fca00078e0202 */
[----:B------:R-:W2:Y:S04]  /*11b0*/  LDG.E.128.CONSTANT R16, desc[UR6][R26.64+0x2000] ;  /* 0x002000061a107981 */ /* 0x000ea8000c1e9d00 */
[----:B------:R-:W3:Y:S04]  /*11c0*/  LDG.E.128.CONSTANT R4, desc[UR6][R26.64+0x3000] ;  /* 0x003000061a047981 */ /* 0x000ee8000c1e9d00 */
[----:B------:R-:W4:Y:S04]  /*11d0*/  LDG.E.128.CONSTANT R8, desc[UR6][R26.64] ;  /* 0x000000061a087981 */ /* 0x000f28000c1e9d00 */
[----:B------:R-:W5:Y:S01]  /*11e0*/  LDG.E.128.CONSTANT R12, desc[UR6][R26.64+0x1000] ;  /* 0x001000061a0c7981 */ /* 0x000f62000c1e9d00 */
[----:B0-----:R-:W-:Y:S01]  /*11f0*/  MOV R20, R24 ;  /* 0x0000001800147202 */ /* 0x001fe20000000f00 */
[----:B--2---:R-:W-:Y:S01]  /*1200*/  FADD R17, R17, R18 ;  /* 0x0000001211117221 */ /* 0x004fe20000000000 */
[----:B---3--:R-:W-:-:S02]  /*1210*/  FADD R18, R19, R4 ;  /* 0x0000000413127221 */ /* 0x008fc40000000000 */
[----:B------:R-:W-:Y:S01]  /*1220*/  IADD3 R4, PT, PT, -R23, R20, RZ ;  /* 0x0000001417047210 */ /* 0x000fe20007ffe1ff */
[----:B------:R-:W-:Y:S01]  /*1230*/  FADD R5, R5, R6 ;  /* 0x0000000605057221 */ /* 0x000fe20000000000 */
[----:B----4-:R-:W-:Y:S01]  /*1240*/  FADD R9, R9, R10 ;  /* 0x0000000a09097221 */ /* 0x010fe20000000000 */
[----:B------:R-:W-:Y:S01]  /*1250*/  FADD R8, R8, R21 ;  /* 0x0000001508087221 */ /* 0x000fe20000000000 */
[----:B------:R-:W-:Y:S01]  /*1260*/  ISETP.GE.AND P0, PT, R4, 0x1000, PT ;  /* 0x000010000400780c */ /* 0x000fe20003f06270 */
[----:B-----5:R-:W-:Y:S01]  /*1270*/  FADD R13, R13, R14 ;  /* 0x0000000e0d0d7221 */ /* 0x020fe20000000000 */
[----:B------:R-:W-:Y:S01]  /*1280*/  FADD R10, R11, R12 ;  /* 0x0000000c0b0a7221 */ /* 0x000fe20000000000 */
[----:B------:R-:W-:Y:S01]  /*1290*/  FADD R14, R15, R16 ;  /* 0x000000100f0e7221 */ /* 0x000fe20000000000 */
[----:B------:R-:W-:Y:S01]  /*12a0*/  FADD R8, R8, R9 ;  /* 0x0000000908087221 */ /* 0x000fe20000000000 */
[----:B------:R-:W-:Y:S01]  /*12b0*/  FADD R5, R18, R5 ;  /* 0x0000000512057221 */ /* 0x000fe20000000000 */
[----:B------:R-:W-:Y:S01]  /*12c0*/  FADD R13, R10, R13 ;  /* 0x0000000d0a0d7221 */ /* 0x000fe20000000000 */
[----:B------:R-:W-:-:S03]  /*12d0*/  FADD R14, R14, R17 ;  /* 0x000000110e0e7221 */ /* 0x000fc60000000000 */
[----:B------:R-:W-:Y:S01]  /*12e0*/  FADD R8, R8, R13 ;  /* 0x0000000d08087221 */ /* 0x000fe20000000000 */
[----:B------:R-:W-:-:S04]  /*12f0*/  FADD R5, R14, R5 ;  /* 0x000000050e057221 */ /* 0x000fc80000000000 */
[----:B------:R-:W-:-:S04]  /*1300*/  FADD R5, R8, R5 ;  /* 0x0000000508057221 */ /* 0x000fc80000000000 */
[----:B------:R-:W-:Y:S01]  /*1310*/  FADD R21, R7, R5 ;  /* 0x0000000507157221 */ /* 0x000fe20000000000 */
[----:B------:R-:W-:Y:S06]  /*1320*/  @!P0 BRA `(.L_x_1956) ;  /* 0x0000000800308947 */ /* 0x000fec0003800000 */
[----:B------:R-:W-:-:S04]  /*1330*/  IADD3 R23, PT, PT, R23, 0x1000, RZ ;  /* 0x0000100017177810 */ /* 0x000fc80007ffe0ff */
[----:B------:R-:W-:-:S13]  /*1340*/  ISETP.GT.AND P0, PT, R23, R22, PT ;  /* 0x000000161700720c */ /* 0x000fda0003f04270 */
[----:B------:R-:W-:Y:S05]  /*1350*/  @!P0 BRA `(.L_x_1957) ;  /* 0xfffffffc00908947 */ /* 0x000fea000383ffff */
.L_x_1955:
[----:B------:R-:W-:-:S13]  /*1360*/  ISETP.GE.AND P0, PT, R23, R20, PT ;  /* 0x000000141700720c */ /* 0x000fda0003f06270 */
[----:B------:R-:W-:Y:S05]  /*1370*/  @P0 BRA `(.L_x_1956) ;  /* 0x00000008001c0947 */ /* 0x000fea0003800000 */
[----:B------:R-:W-:Y:S01]  /*1380*/  IMAD.IADD R9, R20, 0x1, -R23 ;  /* 0x0000000114097824 */ /* 0x000fe200078e0a17 */
[----:B------:R-:W-:Y:S04]  /*1390*/  BSSY.RECONVERGENT B1, `(.L_x_1956) ;  /* 0x0000085000017945 */ /* 0x000fe80003800200 */
[----:B------:R-:W-:-:S13]  /*13a0*/  ISETP.GE.AND P0, PT, R0, R9, PT ;  /* 0x000000090000720c */ /* 0x000fda0003f06270 */
[----:B------:R-:W-:Y:S05]  /*13b0*/  @P0 BRA `(.L_x_1958) ;  /* 0x0000000800080947 */ /* 0x000fea0003800000 */
[-C--:B------:R-:W-:Y:S01]  /*13c0*/  LOP3.LUT R2, RZ, R0.reuse, RZ, 0x33, !PT ;  /* 0x00000000ff027212 */ /* 0x080fe200078e33ff */
[----:B------:R-:W-:Y:S01]  /*13d0*/  BSSY.RECONVERGENT B2, `(.L_x_1959) ;  /* 0x0000015000027945 */ /* 0x000fe20003800200 */
[----:B------:R-:W-:Y:S02]  /*13e0*/  MOV R8, R0 ;  /* 0x0000000000087202 */ /* 0x000fe40000000f00 */
[----:B------:R-:W-:-:S04]  /*13f0*/  IADD3 R2, PT, PT, -R23, R20, R2 ;  /* 0x0000001417027210 */ /* 0x000fc80007ffe102 */
[C---:B------:R-:W-:Y:S02]  /*1400*/  LOP3.LUT R3, R2.reuse, 0x300, RZ, 0xc0, !PT ;  /* 0x0000030002037812 */ /* 0x040fe400078ec0ff */
[----:B------:R-:W-:Y:S02]  /*1410*/  ISETP.GE.U32.AND P1, PT, R2, 0x300, PT ;  /* 0x000003000200780c */ /* 0x000fe40003f26070 */
[----:B------:R-:W-:-:S13]  /*1420*/  ISETP.NE.AND P0, PT, R3, 0x300, PT ;  /* 0x000003000300780c */ /* 0x000fda0003f05270 */
[----:B------:R-:W-:Y:S05]  /*1430*/  @!P0 BRA `(.L_x_1960) ;  /* 0x0000000000388947 */ /* 0x000fea0003800000 */
[----:B------:R-:W0:Y:S01]  /*1440*/  LDC.64 R4, c[0x0][0x380] ;  /* 0x0000e000ff047b82 */ /* 0x000e220000000a00 */
[----:B------:R-:W-:Y:S02]  /*1450*/  LEA.HI R2, R2, 0x1, RZ, 0x18 ;  /* 0x0000000102027811 */ /* 0x000fe400078fc0ff */
[----:B------:R-:W-:Y:S02]  /*1460*/  IADD3 R7, PT, PT, R0, R23, RZ ;  /* 0x0000001700077210 */ /* 0x000fe40007ffe0ff */
[----:B------:R-:W-:Y:S02]  /*1470*/  LOP3.LUT R2, R2, 0x3, RZ, 0xc0, !PT ;  /* 0x0000000302027812 */ /* 0x000fe400078ec0ff */
[----:B------:R-:W-:Y:S02]  /*1480*/  MOV R8, R0 ;  /* 0x0000000000087202 */ /* 0x000fe40000000f00 */
[----:B------:R-:W-:-:S07]  /*1490*/  IADD3 R6, PT, PT, -R2, RZ, RZ ;  /* 0x000000ff02067210 */ /* 0x000fce0007ffe1ff */
.L_x_1961:
[----:B0-----:R-:W-:-:S06]  /*14a0*/  IMAD.WIDE.U32 R2, R7, 0x4, R4 ;  /* 0x0000000407027825 */ /* 0x001fcc00078e0004 */
[----:B------:R-:W2:Y:S01]  /*14b0*/  LDG.E.CONSTANT R2, desc[UR6][R2.64] ;  /* 0x0000000602027981 */ /* 0x000ea2000c1e9900 */
[----:B------:R-:W-:Y:S02]  /*14c0*/  IADD3 R6, PT, PT, R6, 0x1, RZ ;  /* 0x0000000106067810 */ /* 0x000fe40007ffe0ff */
[----:B------:R-:W-:Y:S02]  /*14d0*/  IADD3 R8, PT, PT, R8, 0x100, RZ ;  /* 0x0000010008087810 */ /* 0x000fe40007ffe0ff */
[----:B------:R-:W-:Y:S02]  /*14e0*/  ISETP.NE.AND P0, PT, R6, RZ, PT ;  /* 0x000000ff0600720c */ /* 0x000fe40003f05270 */
[----:B------:R-:W-:Y:S01]  /*14f0*/  IADD3 R7, PT, PT, R7, 0x100, RZ ;  /* 0x0000010007077810 */ /* 0x000fe20007ffe0ff */
[----:B--2---:R-:W-:-:S10]  /*1500*/  FADD R21, R2, R21 ;  /* 0x0000001502157221 */ /* 0x004fd40000000000 */
[----:B------:R-:W-:Y:S05]  /*1510*/  @P0 BRA `(.L_x_1961) ;  /* 0xfffffffc00e00947 */ /* 0x000fea000383ffff */
.L_x_1960:
[----:B------:R-:W-:Y:S05]  /*1520*/  BSYNC.RECONVERGENT B2 ;  /* 0x0000000000027941 */ /* 0x000fea0003800200 */
.L_x_1959:
[----:B------:R-:W-:Y:S05]  /*1530*/  @!P1 BRA `(.L_x_1958) ;  /* 0x0000000400a89947 */ /* 0x000fea0003800000 */
[----:B------:R-:W0:Y:S01]  /*1540*/  LDCU.64 UR4, c[0x0][0x380] ;  /* 0x00007000ff0477ac */ /* 0x000e220008000a00 */
[----:B------:R-:W-:Y:S01]  /*1550*/  IADD3 R5, PT, PT, R9, -R8, RZ ;  /* 0x8000000809057210 */ /* 0x000fe20007ffe0ff */
[----:B------:R-:W-:Y:S01]  /*1560*/  BSSY.RECONVERGENT B2, `(.L_x_1962) ;  /* 0x000003b000027945 */ /* 0x000fe20003800200 */
[CC--:B------:R-:W-:Y:S02]  /*1570*/  IADD3 R3, P0, PT, R8.reuse, R23.reuse, RZ ;  /* 0x0000001708037210 */ /* 0x0c0fe40007f1e0ff */
[----:B------:R-:W-:Y:S02]  /*1580*/  ISETP.GT.AND P1, PT, R5, 0xc00, PT ;  /* 0x00000c000500780c */ /* 0x000fe40003f24270 */
[----:B------:R-:W-:Y:S02]  /*1590*/  IADD3.X R4, PT, PT, RZ, RZ, RZ, P0, !PT ;  /* 0x000000ffff047210 */ /* 0x000fe400007fe4ff */
[----:B------:R-:W-:Y:S02]  /*15a0*/  IADD3 R11, PT, PT, R8, R23, RZ ;  /* 0x00000017080b7210 */ /* 0x000fe40007ffe0ff */
[----:B0-----:R-:W-:-:S04]  /*15b0*/  LEA R2, P0, R3, UR4, 0x2 ;  /* 0x0000000403027c11 */ /* 0x001fc8000f8010ff */
[----:B------:R-:W-:Y:S02]  /*15c0*/  LEA.HI.X R3, R3, UR5, R4, 0x2, P0 ;  /* 0x0000000503037c11 */ /* 0x000fe400080f1404 */
[----:B------:R-:W-:-:S05]  /*15d0*/  IADD3 R2, P0, PT, R2, 0x800, RZ ;  /* 0x0000080002027810 */ /* 0x000fca0007f1e0ff */
[----:B------:R-:W-:Y:S01]  /*15e0*/  IMAD.X R3, RZ, RZ, R3, P0 ;  /* 0x000000ffff037224 */ /* 0x000fe200000e0603 */
[----:B------:R-:W-:Y:S01]  /*15f0*/  PLOP3.LUT P0, PT, PT, PT, PT, 0x80, 0x8 ;  /* 0x000000000008781c */ /* 0x000fe20003f0f070 */
[----:B------:R-:W-:-:S12]  /*1600*/  @!P1 BRA `(.L_x_1963) ;  /* 0x0000000000c09947 */ /* 0x000fd80003800000 */
[----:B------:R-:W-:Y:S02]  /*1610*/  PLOP3.LUT P0, PT, PT, PT, PT, 0x8, 0x80 ;  /* 0x000000000080781c */ /* 0x000fe40003f0e170 */
[----:B------:R-:W-:-:S11]  /*1620*/  IADD3 R13, PT, PT, R9, -0xc00, RZ ;  /* 0xfffff400090d7810 */ /* 0x000fd60007ffe0ff */
.L_x_1964:
[----:B------:R-:W0:Y:S01]  /*1630*/  LDC.64 R4, c[0x0][0x380] ;  /* 0x0000e000ff047b82 */ /* 0x000e220000000a00 */
[----:B------:R-:W2:Y:S01]  /*1640*/  LDG.E.CONSTANT R10, desc[UR6][R2.64+-0x400] ;  /* 0xfffc0006020a7981 */ /* 0x000ea2000c1e9900 */
[----:B------:R-:W-:-:S03]  /*1650*/  IADD3 R25, PT, PT, R11, 0x400, RZ ;  /* 0x000004000b197810 */ /* 0x000fc60007ffe0ff */
[----:B------:R-:W3:Y:S04]  /*1660*/  LDG.E.CONSTANT R19, desc[UR6][R2.64] ;  /* 0x0000000602137981 */ /* 0x000ee8000c1e9900 */
[----:B------:R-:W4:Y:S01]  /*1670*/  LDG.E.CONSTANT R18, desc[UR6][R2.64+0x400] ;  /* 0x0004000602127981 */ /* 0x000f22000c1e9900 */
[----:B------:R-:W-:-:S03]  /*1680*/  IADD3 R7, PT, PT, R11, 0x800, RZ ;  /* 0x000008000b077810 */ /* 0x000fc60007ffe0ff */
[----:B------:R-:W5:Y:S04]  /*1690*/  LDG.E.CONSTANT R16, desc[UR6][R2.64+0xc00] ;  /* 0x000c000602107981 */ /* 0x000f68000c1e9900 */
[----:B------:R-:W5:Y:S04]  /*16a0*/  LDG.E.CONSTANT R15, desc[UR6][R2.64+0x1000] ;  /* 0x00100006020f7981 */ /* 0x000f68000c1e9900 */
[----:B------:R-:W5:Y:S01]  /*16b0*/  LDG.E.CONSTANT R14, desc[UR6][R2.64+0x1400] ;  /* 0x00140006020e7981 */ /* 0x000f62000c1e9900 */
[----:B0-----:R-:W-:-:S03]  /*16c0*/  IMAD.WIDE.U32 R22, R11, 0x4, R4 ;  /* 0x000000040b167825 */ /* 0x001fc600078e0004 */
[----:B------:R-:W5:Y:S04]  /*16d0*/  LDG.E.CONSTANT R20, desc[UR6][R2.64+0x2000] ;  /* 0x0020000602147981 */ /* 0x000f68000c1e9900 */
[----:B------:R0:W2:Y:S01]  /*16e0*/  LDG.E.CONSTANT R12, desc[UR6][R22.64] ;  /* 0x00000006160c7981 */ /* 0x0000a2000c1e9900 */
[----:B------:R-:W-:-:S03]  /*16f0*/  IMAD.WIDE.U32 R24, R25, 0x4, R4 ;  /* 0x0000000419187825 */ /* 0x000fc600078e0004 */
[----:B------:R-:W5:Y:S04]  /*1700*/  LDG.E.CONSTANT R26, desc[UR6][R2.64+0x3000] ;  /* 0x00300006021a7981 */ /* 0x000f68000c1e9900 */
[----:B------:R-:W5:Y:S01]  /*1710*/  LDG.E.CONSTANT R17, desc[UR6][R24.64] ;  /* 0x0000000618117981 */ /* 0x000f62000c1e9900 */
[--C-:B------:R-:W-:Y:S01]  /*1720*/  IMAD.WIDE.U32 R6, R7, 0x4, R4.reuse ;  /* 0x0000000407067825 */ /* 0x100fe200078e0004 */
[----:B0-----:R-:W-:Y:S02]  /*1730*/  IADD3 R23, PT, PT, R11, 0xc00, RZ ;  /* 0x00000c000b177810 */ /* 0x001fe40007ffe0ff */
[----:B------:R-:W5:Y:S04]  /*1740*/  LDG.E.CONSTANT R22, desc[UR6][R2.64+0x1c00] ;  /* 0x001c000602167981 */ /* 0x000f68000c1e9900 */
[----:B------:R-:W5:Y:S01]  /*1750*/  LDG.E.CONSTANT R6, desc[UR6][R6.64] ;  /* 0x0000000606067981 */ /* 0x000f62000c1e9900 */
[----:B------:R-:W-:-:S03]  /*1760*/  IMAD.WIDE.U32 R4, R23, 0x4, R4 ;  /* 0x0000000417047825 */ /* 0x000fc600078e0004 */
[----:B------:R-:W5:Y:S04]  /*1770*/  LDG.E.CONSTANT R23, desc[UR6][R2.64+0x2400] ;  /* 0x0024000602177981 */ /* 0x000f68000c1e9900 */
[----:B------:R-:W5:Y:S04]  /*1780*/  LDG.E.CONSTANT R4, desc[UR6][R4.64] ;  /* 0x0000000604047981 */ /* 0x000f68000c1e9900 */
[----:B------:R-:W5:Y:S04]  /*1790*/  LDG.E.CONSTANT R24, desc[UR6][R2.64+0x2c00] ;  /* 0x002c000602187981 */ /* 0x000f68000c1e9900 */
[----:B------:R0:W5:Y:S01]  /*17a0*/  LDG.E.CONSTANT R25, desc[UR6][R2.64+0x3400] ;  /* 0x0034000602197981 */ /* 0x000162000c1e9900 */
[----:B------:R-:W-:-:S04]  /*17b0*/  IADD3 R8, PT, PT, R8, 0x1000, RZ ;  /* 0x0000100008087810 */ /* 0x000fc80007ffe0ff */
[----:B------:R-:W-:Y:S02]  /*17c0*/  ISETP.GE.AND P1, PT, R8, R13, PT ;  /* 0x0000000d0800720c */ /* 0x000fe40003f26270 */
[----:B0-----:R-:W-:Y:S02]  /*17d0*/  IADD3 R2, P2, PT, R2, 0x4000, RZ ;  /* 0x0000400002027810 */ /* 0x001fe40007f5e0ff */
[----:B------:R-:W-:Y:S02]  /*17e0*/  IADD3 R11, PT, PT, R11, 0x1000, RZ ;  /* 0x000010000b0b7810 */ /* 0x000fe40007ffe0ff */
[----:B------:R-:W-:Y:S01]  /*17f0*/  IADD3.X R3, PT, PT, RZ, R3, RZ, P2, !PT ;  /* 0x00000003ff037210 */ /* 0x000fe200017fe4ff */
[----:B--2---:R-:W-:-:S04]  /*1800*/  FADD R21, R12, R21 ;  /* 0x000000150c157221 */ /* 0x004fc80000000000 */
[----:B------:R-:W-:-:S04]  /*1810*/  FADD R10, R21, R10 ;  /* 0x0000000a150a7221 */ /* 0x000fc80000000000 */
        /* <DEDUP_REMOVED lines=15> */
.L_x_1963:
[----:B------:R-:W-:Y:S05]  /*1910*/  BSYNC.RECONVERGENT B2 ;  /* 0x0000000000027941 */ /* 0x000fea0003800200 */
.L_x_1962:
[----:B------:R-:W-:Y:S01]  /*1920*/  IADD3 R4, PT, PT, R9, -R8, RZ ;  /* 0x8000000809047210 */ /* 0x000fe20007ffe0ff */
[----:B------:R-:W-:Y:S03]  /*1930*/  BSSY.RECONVERGENT B2, `(.L_x_1965) ;  /* 0x000001e000027945 */ /* 0x000fe60003800200 */
[----:B------:R-:W-:-:S13]  /*1940*/  ISETP.GT.AND P1, PT, R4, 0x400, PT ;  /* 0x000004000400780c */ /* 0x000fda0003f24270 */
[----:B------:R-:W-:Y:S05]  /*1950*/  @!P1 BRA `(.L_x_1966) ;  /* 0x00000000006c9947 */ /* 0x000fea0003800000 */
[----:B------:R-:W0:Y:S01]  /*1960*/  LDC.64 R6, c[0x0][0x380] ;  /* 0x0000e000ff067b82 */ /* 0x000e220000000a00 */
[----:B------:R-:W2:Y:S01]  /*1970*/  LDG.E.CONSTANT R10, desc[UR6][R2.64+-0x400] ;  /* 0xfffc0006020a7981 */ /* 0x000ea2000c1e9900 */
[----:B------:R-:W-:-:S03]  /*1980*/  VIADD R15, R11, 0x400 ;  /* 0x000004000b0f7836 */ /* 0x000fc60000000000 */
[----:B------:R-:W3:Y:S04]  /*1990*/  LDG.E.CONSTANT R13, desc[UR6][R2.64] ;  /* 0x00000006020d7981 */ /* 0x000ee8000c1e9900 */
[----:B------:R-:W4:Y:S04]  /*19a0*/  LDG.E.CONSTANT R17, desc[UR6][R2.64+0xc00] ;  /* 0x000c000602117981 */ /* 0x000f28000c1e9900 */
[----:B------:R-:W5:Y:S04]  /*19b0*/  LDG.E.CONSTANT R19, desc[UR6][R2.64+0x1000] ;  /* 0x0010000602137981 */ /* 0x000f68000c1e9900 */
[----:B------:R1:W5:Y:S01]  /*19c0*/  LDG.E.CONSTANT R23, desc[UR6][R2.64+0x1400] ;  /* 0x0014000602177981 */ /* 0x000362000c1e9900 */
[----:B0-----:R-:W-:-:S06]  /*19d0*/  IMAD.WIDE.U32 R4, R11, 0x4, R6 ;  /* 0x000000040b047825 */ /* 0x001fcc00078e0006 */
[----:B------:R-:W2:Y:S01]  /*19e0*/  LDG.E.CONSTANT R4, desc[UR6][R4.64] ;  /* 0x0000000604047981 */ /* 0x000ea2000c1e9900 */
[----:B------:R-:W-:-:S03]  /*19f0*/  IMAD.WIDE.U32 R6, R15, 0x4, R6 ;  /* 0x000000040f067825 */ /* 0x000fc600078e0006 */
[----:B------:R-:W4:Y:S04]  /*1a00*/  LDG.E.CONSTANT R15, desc[UR6][R2.64+0x400] ;  /* 0x00040006020f7981 */ /* 0x000f28000c1e9900 */
[----:B------:R-:W5:Y:S01]  /*1a10*/  LDG.E.CONSTANT R7, desc[UR6][R6.64] ;  /* 0x0000000606077981 */ /* 0x000f62000c1e9900 */
[----:B------:R-:W-:Y:S02]  /*1a20*/  PLOP3.LUT P0, PT, PT, PT, PT, 0x8, 0x80 ;  /* 0x000000000080781c */ /* 0x000fe40003f0e170 */
[----:B------:R-:W-:Y:S02]  /*1a30*/  IADD3 R8, PT, PT, R8, 0x800, RZ ;  /* 0x0000080008087810 */ /* 0x000fe40007ffe0ff */
[----:B------:R-:W-:Y:S01]  /*1a40*/  IADD3 R11, PT, PT, R11, 0x800, RZ ;  /* 0x000008000b0b7810 */ /* 0x000fe20007ffe0ff */
[----:B--2---:R-:W-:-:S04]  /*1a50*/  FADD R21, R21, R4 ;  /* 0x0000000415157221 */ /* 0x004fc80000000000 */
[----:B------:R-:W-:-:S04]  /*1a60*/  FADD R10, R21, R10 ;  /* 0x0000000a150a7221 */ /* 0x000fc80000000000 */
[----:B---3--:R-:W-:-:S04]  /*1a70*/  FADD R10, R10, R13 ;  /* 0x0000000d0a0a7221 */ /* 0x008fc80000000000 */
[----:B----4-:R-:W-:-:S04]  /*1a80*/  FADD R10, R10, R15 ;  /* 0x0000000f0a0a7221 */ /* 0x010fc80000000000 */
[----:B-----5:R-:W-:Y:S01]  /*1a90*/  FADD R10, R10, R7 ;  /* 0x000000070a0a7221 */ /* 0x020fe20000000000 */
[----:B------:R-:W-:-:S03]  /*1aa0*/  IADD3 R4, P1, PT, R2, 0x2000, RZ ;  /* 0x0000200002047810 */ /* 0x000fc60007f3e0ff */
[----:B------:R-:W-:Y:S01]  /*1ab0*/  FADD R10, R10, R17 ;  /* 0x000000110a0a7221 */ /* 0x000fe20000000000 */
[----:B------:R-:W-:-:S03]  /*1ac0*/  IADD3.X R5, PT, PT, RZ, R3, RZ, P1, !PT ;  /* 0x00000003ff057210 */ /* 0x000fc60000ffe4ff */
[----:B------:R-:W-:Y:S01]  /*1ad0*/  FADD R10, R10, R19 ;  /* 0x000000130a0a7221 */ /* 0x000fe20000000000 */
[----:B-1----:R-:W-:Y:S02]  /*1ae0*/  MOV R2, R4 ;  /* 0x0000000400027202 */ /* 0x002fe40000000f00 */
[----:B------:R-:W-:Y:S01]  /*1af0*/  MOV R3, R5 ;  /* 0x0000000500037202 */ /* 0x000fe20000000f00 */
[----:B------:R-:W-:-:S07]  /*1b00*/  FADD R21, R10, R23 ;  /* 0x000000170a157221 */ /* 0x000fce0000000000 */
.L_x_1966:
[----:B------:R-:W-:Y:S05]  /*1b10*/  BSYNC.RECONVERGENT B2 ;  /* 0x0000000000027941 */ /* 0x000fea0003800200 */
.L_x_1965:
        /* <DEDUP_REMOVED lines=8> */
[----:B-----5:R-:W-:-:S04]  /*1ba0*/  FADD R21, R21, R4 ;  /* 0x0000000415157221 */ /* 0x020fc80000000000 */
[----:B--2---:R-:W-:-:S04]  /*1bb0*/  FADD R6, R21, R6 ;  /* 0x0000000615067221 */ /* 0x004fc80000000000 */
[----:B---3--:R-:W-:-:S04]  /*1bc0*/  FADD R6, R6, R7 ;  /* 0x0000000706067221 */ /* 0x008fc80000000000 */
[----:B----4-:R-:W-:-:S07]  /*1bd0*/  FADD R21, R6, R9 ;  /* 0x0000000906157221 */ /* 0x010fce0000000000 */
.L_x_1958:
[----:B------:R-:W-:Y:S05]  /*1be0*/  BSYNC.RECONVERGENT B1 ;  /* 0x0000000000017941 */ /* 0x000fea0003800200 */
.L_x_1956:
        /* <DEDUP_REMOVED lines=31> */
[----:B---3--:R-:W0:Y:S04]  /*1de0*/  LDS R3, [UR4+0xc] ;  /* 0x00000c04ff037984 */ /* 0x008e280008000800 */
        /* <DEDUP_REMOVED lines=10> */
.L_x_1939:
        /* <DEDUP_REMOVED lines=12> */
.L_x_1969:
[----:B------:R-:W-:Y:S05]  /*1f50*/  BSYNC.RECONVERGENT B1 ;  /* 0x0000000000017941 */ /* 0x000fea0003800200 */
.L_x_1968:
        /* <DEDUP_REMOVED lines=16> */
.L_x_1974:
[----:B------:R-:W-:-:S06]  /*2060*/  MOV R3, R5 ;  /* 0x0000000500037202 */ /* 0x000fcc0000000f00 */
[----:B------:R0:W2:Y:S01]  /*2070*/  LDG.E.CONSTANT R3, desc[UR6][R2.64] ;  /* 0x0000000602037981 */ /* 0x0000a2000c1e9900 */
[----:B------:R-:W-:Y:S02]  /*2080*/  IADD3 R4, PT, PT, R4, 0x1, RZ ;  /* 0x0000000104047810 */ /* 0x000fe40007ffe0ff */
[----:B------:R-:W-:Y:S02]  /*2090*/  IADD3 R11, PT, PT, R11, 0x100, RZ ;  /* 0x000001000b0b7810 */ /* 0x000fe40007ffe0ff */
[----:B------:R-:W-:Y:S02]  /*20a0*/  ISETP.NE.AND P0, PT, R4, RZ, PT ;  /* 0x000000ff0400720c */ /* 0x000fe40003f05270 */
[----:B0-----:R-:W-:-:S04]  /*20b0*/  IADD3 R2, P2, PT, R2, 0x400, RZ ;  /* 0x0000040002027810 */ /* 0x001fc80007f5e0ff */
[----:B------:R-:W-:Y:S01]  /*20c0*/  IADD3.X R5, PT, PT, RZ, R5, RZ, P2, !PT ;  /* 0x00000005ff057210 */ /* 0x000fe200017fe4ff */
[----:B--2--5:R-:W-:-:S06]  /*20d0*/  FADD R0, R3, R0 ;  /* 0x0000000003007221 */ /* 0x024fcc0000000000 */
[----:B------:R-:W-:Y:S05]  /*20e0*/  @P0 BRA `(.L_x_1974) ;  /* 0xfffffffc00dc0947 */ /* 0x000fea000383ffff */
.L_x_1973:
[----:B------:R-:W-:Y:S05]  /*20f0*/  BSYNC.RECONVERGENT B2 ;  /* 0x0000000000027941 */ /* 0x000fea0003800200 */
.L_x_1972:
        /* <DEDUP_REMOVED lines=8> */
.L_x_1977:
        /* <DEDUP_REMOVED lines=9> */
[----:B------:R-:W-:-:S03]  /*2210*/  VIADD R3, R11, 0x800 ;  /* 0x000008000b037836 */ /* 0x000fc60000000000 */
[----:B------:R-:W4:Y:S01]  /*2220*/  LDG.E.CONSTANT R15, desc[UR6][R4.64+0x400] ;  /* 0x00040006040f7981 */ /* 0x000f22000c1e9900 */
        /* <DEDUP_REMOVED lines=32> */
.L_x_1976:
[----:B------:R-:W-:Y:S05]  /*2430*/  BSYNC.RECONVERGENT B2 ;  /* 0x0000000000027941 */ /* 0x000fea0003800200 */
.L_x_1975:
[----:B------:R-:W-:Y:S01]  /*2440*/  IADD3 R2, PT, PT, -R11, R20, RZ ;  /* 0x000000140b027210 */ /* 0x000fe20007ffe1ff */
[----:B------:R-:W-:Y:S03]  /*2450*/  BSSY.RECONVERGENT B2, `(.L_x_1978) ;  /* 0x0000019000027945 */ /* 0x000fe60003800200 */
[----:B------:R-:W-:-:S13]  /*2460*/  ISETP.GT.AND P1, PT, R2, 0x400, PT ;  /* 0x000004000200780c */ /* 0x000fda0003f24270 */
[----:B------:R-:W-:Y:S05]  /*2470*/  @!P1 BRA `(.L_x_1979) ;  /* 0x0000000000589947 */ /* 0x000fea0003800000 */
        /* <DEDUP_REMOVED lines=22> */
.L_x_1979:
[----:B------:R-:W-:Y:S05]  /*25e0*/  BSYNC.RECONVERGENT B2 ;  /* 0x0000000000027941 */ /* 0x000fea0003800200 */
.L_x_1978:
        /* <DEDUP_REMOVED lines=12> */
.L_x_1971:
[----:B------:R-:W-:Y:S05]  /*26b0*/  BSYNC.RECONVERGENT B1 ;  /* 0x0000000000017941 */ /* 0x000fea0003800200 */
.L_x_1970:
        /* <DEDUP_REMOVED lines=35> */
[----:B--2---:R-:W0:Y:S04]  /*28f0*/  LDS R3, [UR4+0xc] ;  /* 0x00000c04ff037984 */ /* 0x004e280008000800 */
        /* <DEDUP_REMOVED lines=10> */
.L_x_1980:
[----:B0-----:R-:W0:Y:S01]  /*29a0*/  S2R R2, SR_LANEID ;  /* 0x0000000000027919 */ /* 0x001e220000000000 */
[----:B------:R-:W-:-:S04]  /*29b0*/  LOP3.LUT R0, R9, 0x3e0, RZ, 0xc0, !PT ;  /* 0x000003e009007812 */ /* 0x000fc800078ec0ff */
[----:B------:R-:W-:Y:S02]  /*29c0*/  IADD3 R3, PT, PT, R0, 0x20, RZ ;  /* 0x0000002000037810 */ /* 0x000fe40007ffe0ff */
[----:B------:R-:W-:Y:S02]  /*29d0*/  LOP3.LUT R7, RZ, R0, RZ, 0x33, !PT ;  /* 0x00000000ff077212 */ /* 0x000fe400078e33ff */
[-C--:B------:R-:W-:Y:S02]  /*29e0*/  ISETP.GT.AND P0, PT, R3, R20.reuse, PT ;  /* 0x000000140300720c */ /* 0x080fe40003f04270 */
[----:B------:R-:W-:-:S04]  /*29f0*/  IADD3 R7, PT, PT, R7, R20, RZ ;  /* 0x0000001407077210 */ /* 0x000fc80007ffe0ff */
[----:B------:R-:W-:-:S05]  /*2a00*/  SEL R4, R7, 0x1f, P0 ;  /* 0x0000001f07047807 */ /* 0x000fca0000000000 */
[----:B------:R-:W1:Y:S01]  /*2a10*/  SHFL.DOWN PT, R0, R5, 0x1, R4 ;  /* 0x0820000005007989 */ /* 0x000e6200000e0004 */
[C---:B0-----:R-:W-:Y:S01]  /*2a20*/  ISETP.GE.AND P0, PT, R2.reuse, R4, PT ;  /* 0x000000040200720c */ /* 0x041fe20003f06270 */
[C---:B------:R-:W-:Y:S01]  /*2a30*/  VIADD R3, R2.reuse, 0x2 ;  /* 0x0000000202037836 */ /* 0x040fe20000000000 */
[----:B------:R-:W-:-:S11]  /*2a40*/  ISETP.NE.AND P1, PT, R2, RZ, PT ;  /* 0x000000ff0200720c */ /* 0x000fd60003f25270 */
[----:B-1----:R-:W-:Y:S01]  /*2a50*/  @!P0 FADD R5, R0, R5 ;  /* 0x0000000500058221 */ /* 0x002fe20000000000 */
[-C--:B------:R-:W-:Y:S01]  /*2a60*/  ISETP.GT.AND P0, PT, R3, R4.reuse, PT ;  /* 0x000000040300720c */ /* 0x080fe20003f04270 */
[----:B------:R-:W0:Y:S01]  /*2a70*/  @!P1 S2R R6, SR_CgaCtaId ;  /* 0x0000000000069919 */ /* 0x000e220000008800 */
        /* <DEDUP_REMOVED lines=8> */
[----:B------:R-:W-:Y:S02]  /*2b00*/  IADD3 R3, PT, PT, R2, 0x10, RZ ;  /* 0x0000001002037810 */ /* 0x000fe40007ffe0ff */
[----:B------:R-:W1:Y:S01]  /*2b10*/  SHFL.DOWN PT, R0, R5, 0x8, R4 ;  /* 0x0900000005007989 */ /* 0x000e6200000e0004 */
[----:B------:R-:W-:-:S04]  /*2b20*/  @!P1 SHF.R.U32.HI R2, RZ, 0x3, R9 ;  /* 0x00000003ff029819 */ /* 0x000fc80000011609 */
[----:B------:R-:W-:-:S04]  /*2b30*/  @!P1 LOP3.LUT R2, R2, 0x7c, RZ, 0xc0, !PT ;  /* 0x0000007c02029812 */ /* 0x000fc800078ec0ff */
[----:B-1----:R-:W-:Y:S01]  /*2b40*/  @!P0 FADD R5, R5, R0 ;  /* 0x0000000005058221 */ /* 0x002fe20000000000 */
[----:B------:R-:W-:Y:S02]  /*2b50*/  ISETP.GT.AND P0, PT, R3, R4, PT ;  /* 0x000000040300720c */ /* 0x000fe40003f04270 */
        /* <DEDUP_REMOVED lines=17> */
[----:B-1----:R-:W0:Y:S04]  /*2c70*/  LDS R3, [UR4+0xc] ;  /* 0x00000c04ff037984 */ /* 0x002e280008000800 */
        /* <DEDUP_REMOVED lines=13> */
.L_x_1967:
        /* <DEDUP_REMOVED lines=33> */
[----:B------:R-:W-:Y:S01]  /*2f60*/  FADD R5, R11, R18 ;  /* 0x000000120b057221 */ /* 0x000fe20000000000 */
[----:B------:R-:W-:-:S03]  /*2f70*/  HFMA2 R11, -RZ, RZ, 0, 0.00048828125 ;  /* 0x00001000ff0b7431 */ /* 0x000fc600000001ff */
[----:B------:R-:W-:Y:S01]  /*2f80*/  FADD R0, R0, R5 ;  /* 0x0000000500007221 */ /* 0x000fe20000000000 */
[----:B------:R-:W-:Y:S06]  /*2f90*/  @!P0 BRA `(.L_x_1981) ;  /* 0x0000000000ac8947 */ /* 0x000fec0003800000 */
[----:B------:R-:W0:Y:S01]  /*2fa0*/  LDC R7, c[0x0][0x390] ;  /* 0x0000e400ff077b82 */ /* 0x000e220000000800 */
[----:B------:R-:W-:Y:S02]  /*2fb0*/  IADD3 R6, PT, PT, R20, -0x1000, RZ ;  /* 0xfffff00014067810 */ /* 0x000fe40007ffe0ff */
[----:B------:R-:W-:-:S07]  /*2fc0*/  MOV R11, 0x1000 ;  /* 0x00001000000b7802 */ /* 0x000fce0000000f00 */
.L_x_1983:
[----:B------:R-:W-:-:S05]  /*2fd0*/  IMAD.WIDE R4, R11, 0x4, R2 ;  /* 0x000000040b047825 */ /* 0x000fca00078e0202 */
[----:B------:R-:W2:Y:S04]  /*2fe0*/  LDG.E.CONSTANT R20, desc[UR6][R4.64+0x400] ;  /* 0x0004000604147981 */ /* 0x000ea8000c1e9900 */
[----:B------:R-:W2:Y:S04]  /*2ff0*/  LDG.E.CONSTANT R21, desc[UR6][R4.64+0x800] ;  /* 0x0008000604157981 */ /* 0x000ea8000c1e9900 */
        /* <DEDUP_REMOVED lines=14> */
[----:B--2---:R-:W-:Y:S01]  /*30e0*/  FADD R21, R20, R21 ;  /* 0x0000001514157221 */ /* 0x004fe20000000000 */
[----:B0-----:R-:W-:-:S05]  /*30f0*/  MOV R20, R7 ;  /* 0x0000000700147202 */ /* 0x001fca0000000f00 */
[----:B-1----:R-:W-:Y:S02]  /*3100*/  IMAD.IADD R4, R20, 0x1, -R11 ;  /* 0x0000000114047824 */ /* 0x002fe400078e0a0b */
[----:B---3--:R-:W-:-:S03]  /*3110*/  FADD R0, R19, R0 ;  /* 0x0000000013007221 */ /* 0x008fc60000000000 */
[----:B------:R-:W-:Y:S01]  /*3120*/  ISETP.GE.AND P0, PT, R4, 0x1000, PT ;  /* 0x000010000400780c */ /* 0x000fe20003f06270 */
[----:B----4-:R-:W-:Y:S01]  /*3130*/  FADD R22, R22, R23 ;  /* 0x0000001716167221 */ /* 0x010fe20000000000 */
[----:B------:R-:W-:Y:S01]  /*3140*/  FADD R0, R0, R21 ;  /* 0x0000001500007221 */ /* 0x000fe20000000000 */
[----:B-----5:R-:W-:-:S04]  /*3150*/  FADD R25, R24, R25 ;  /* 0x0000001918197221 */ /* 0x020fc80000000000 */
[----:B------:R-:W-:Y:S01]  /*3160*/  FADD R25, R22, R25 ;  /* 0x0000001916197221 */ /* 0x000fe20000000000 */
        /* <DEDUP_REMOVED lines=11> */
[----:B------:R-:W-:-:S04]  /*3220*/  IADD3 R11, PT, PT, R11, 0x1000, RZ ;  /* 0x000010000b0b7810 */ /* 0x000fc80007ffe0ff */
[----:B------:R-:W-:-:S13]  /*3230*/  ISETP.GT.AND P0, PT, R11, R6, PT ;  /* 0x000000060b00720c */ /* 0x000fda0003f04270 */
[----:B------:R-:W-:Y:S05]  /*3240*/  @!P0 BRA `(.L_x_1983) ;  /* 0xfffffffc00608947 */ /* 0x000fea000383ffff */
.L_x_1981:
[----:B------:R-:W-:-:S13]  /*3250*/  ISETP.GE.AND P0, PT, R11, R20, PT ;  /* 0x000000140b00720c */ /* 0x000fda0003f06270 */
[----:B------:R-:W-:Y:S05]  /*3260*/  @P0 BRA `(.L_x_1982) ;  /* 0x00000008001c0947 */ /* 0x000fea0003800000 */
[----:B------:R-:W-:Y:S01]  /*3270*/  IADD3 R9, PT, PT, -R11, R20, RZ ;  /* 0x000000140b097210 */ /* 0x000fe20007ffe1ff */
[----:B------:R-:W-:Y:S03]  /*3280*/  BSSY.RECONVERGENT B1, `(.L_x_1982) ;  /* 0x0000085000017945 */ /* 0x000fe60003800200 */
        /* <DEDUP_REMOVED lines=16> */
.L_x_1987:
        /* <DEDUP_REMOVED lines=8> */
.L_x_1986:
[----:B------:R-:W-:Y:S05]  /*3410*/  BSYNC.RECONVERGENT B2 ;  /* 0x0000000000027941 */ /* 0x000fea0003800200 */
.L_x_1985:
[----:B------:R-:W-:Y:S05]  /*3420*/  @!P1 BRA `(.L_x_1984) ;  /* 0x0000000400a89947 */ /* 0x000fea0003800000 */
[----:B------:R-:W0:Y:S01]  /*3430*/  LDCU.64 UR4, c[0x0][0x380] ;  /* 0x00007000ff0477ac */ /* 0x000e220008000a00 */
[----:B------:R-:W-:Y:S01]  /*3440*/  IADD3 R5, PT, PT, R9, -R10, RZ ;  /* 0x8000000a09057210 */ /* 0x000fe20007ffe0ff */
[----:B------:R-:W-:Y:S01]  /*3450*/  BSSY.RECONVERGENT B2, `(.L_x_1988) ;  /* 0x000003b000027945 */ /* 0x000fe20003800200 */
[CC--:B------:R-:W-:Y:S02]  /*3460*/  IADD3 R3, P0, PT, R10.reuse, R11.reuse, RZ ;  /* 0x0000000b0a037210 */ /* 0x0c0fe40007f1e0ff */
[----:B------:R-:W-:Y:S02]  /*3470*/  ISETP.GT.AND P1, PT, R5, 0xc00, PT ;  /* 0x00000c000500780c */ /* 0x000fe40003f24270 */
[----:B------:R-:W-:Y:S01]  /*3480*/  IADD3 R11, PT, PT, R10, R11, RZ ;  /* 0x0000000b0a0b7210 */ /* 0x000fe20007ffe0ff */
[----:B------:R-:W-:Y:S01]  /*3490*/  IMAD.X R4, RZ, RZ, RZ, P0 ;  /* 0x000000ffff047224 */ /* 0x000fe200000e06ff */
[----:B0-----:R-:W-:-:S04]  /*34a0*/  LEA R2, P0, R3, UR4, 0x2 ;  /* 0x0000000403027c11 */ /* 0x001fc8000f8010ff */
[----:B------:R-:W-:Y:S02]  /*34b0*/  LEA.HI.X R3, R3, UR5, R4, 0x2, P0 ;  /* 0x0000000503037c11 */ /* 0x000fe400080f1404 */
[----:B------:R-:W-:-:S04]  /*34c0*/  IADD3 R2, P0, PT, R2, 0x800, RZ ;  /* 0x0000080002027810 */ /* 0x000fc80007f1e0ff */
[----:B------:R-:W-:Y:S02]  /*34d0*/  IADD3.X R3, PT, PT, RZ, R3, RZ, P0, !PT ;  /* 0x00000003ff037210 */ /* 0x000fe400007fe4ff */
[----:B------:R-:W-:Y:S01]  /*34e0*/  PLOP3.LUT P0, PT, PT, PT, PT, 0x80, 0x8 ;  /* 0x000000000008781c */ /* 0x000fe20003f0f070 */
[----:B------:R-:W-:-:S12]  /*34f0*/  @!P1 BRA `(.L_x_1989) ;  /* 0x0000000000c09947 */ /* 0x000fd80003800000 */
[----:B------:R-:W-:Y:S02]  /*3500*/  PLOP3.LUT P0, PT, PT, PT, PT, 0x8, 0x80 ;  /* 0x000000000080781c */ /* 0x000fe40003f0e170 */
[----:B------:R-:W-:-:S11]  /*3510*/  IADD3 R13, PT, PT, R9, -0xc00, RZ ;  /* 0xfffff400090d7810 */ /* 0x000fd60007ffe0ff */
.L_x_1990:
[----:B------:R-:W0:Y:S01]  /*3520*/  LDC.64 R4, c[0x0][0x380] ;  /* 0x0000e000ff047b82 */ /* 0x000e220000000a00 */
[----:B------:R-:W2:Y:S01]  /*3530*/  LDG.E.CONSTANT R12, desc[UR6][R2.64+-0x400] ;  /* 0xfffc0006020c7981 */ /* 0x000ea2000c1e9900 */
[----:B------:R-:W-:-:S03]  /*3540*/  IADD3 R25, PT, PT, R11, 0x400, RZ ;  /* 0x000004000b197810 */ /* 0x000fc60007ffe0ff */
[----:B------:R-:W3:Y:S04]  /*3550*/  LDG.E.CONSTANT R20, desc[UR6][R2.64] ;  /* 0x0000000602147981 */ /* 0x000ee8000c1e9900 */
[----:B------:R-:W4:Y:S01]  /*3560*/  LDG.E.CONSTANT R19, desc[UR6][R2.64+0x400] ;  /* 0x0004000602137981 */ /* 0x000f22000c1e9900 */
[----:B------:R-:W-:-:S03]  /*3570*/  IADD3 R7, PT, PT, R11, 0x800, RZ ;  /* 0x000008000b077810 */ /* 0x000fc60007ffe0ff */
[----:B------:R-:W5:Y:S04]  /*3580*/  LDG.E.CONSTANT R17, desc[UR6][R2.64+0xc00] ;  /* 0x000c000602117981 */ /* 0x000f68000c1e9900 */
[----:B------:R-:W5:Y:S01]  /*3590*/  LDG.E.CONSTANT R16, desc[UR6][R2.64+0x1000] ;  /* 0x0010000602107981 */ /* 0x000f62000c1e9900 */
[----:B------:R-:W-:-:S03]  /*35a0*/  IADD3 R23, PT, PT, R11, 0xc00, RZ ;  /* 0x00000c000b177810 */ /* 0x000fc60007ffe0ff */
[----:B------:R-:W5:Y:S01]  /*35b0*/  LDG.E.CONSTANT R22, desc[UR6][R2.64+0x1c00] ;  /* 0x001c000602167981 */ /* 0x000f62000c1e9900 */
[----:B0-----:R-:W-:-:S03]  /*35c0*/  IMAD.WIDE.U32 R14, R11, 0x4, R4 ;  /* 0x000000040b0e7825 */ /* 0x001fc600078e0004 */
[----:B------:R-:W5:Y:S04]  /*35d0*/  LDG.E.CONSTANT R21, desc[UR6][R2.64+0x2000] ;  /* 0x0020000602157981 */ /* 0x000f68000c1e9900 */
[----:B------:R-:W5:Y:S04]  /*35e0*/  LDG.E.CONSTANT R26, desc[UR6][R2.64+0x3000] ;  /* 0x00300006021a7981 */ /* 0x000f68000c1e9900 */
[----:B------:R-:W2:Y:S01]  /*35f0*/  LDG.E.CONSTANT R15, desc[UR6][R14.64] ;  /* 0x000000060e0f7981 */ /* 0x000ea2000c1e9900 */
[----:B------:R-:W-:-:S05]  /*3600*/  IMAD.WIDE.U32 R24, R25, 0x4, R4 ;  /* 0x0000000419187825 */ /* 0x000fca00078e0004 */
[----:B------:R-:W5:Y:S01]  /*3610*/  LDG.E.CONSTANT R18, desc[UR6][R24.64] ;  /* 0x0000000618127981 */ /* 0x000f62000c1e9900 */
[----:B------:R-:W-:-:S03]  /*3620*/  IMAD.WIDE.U32 R6, R7, 0x4, R4 ;  /* 0x0000000407067825 */ /* 0x000fc600078e0004 */
        /* <DEDUP_REMOVED lines=8> */
[----:B------:R-:W-:Y:S01]  /*36b0*/  ISETP.GE.AND P1, PT, R10, R13, PT ;  /* 0x0000000d0a00720c */ /* 0x000fe20003f26270 */
[----:B------:R-:W-:Y:S01]  /*36c0*/  VIADD R11, R11, 0x1000 ;  /* 0x000010000b0b7836 */ /* 0x000fe20000000000 */
[----:B0-----:R-:W-:-:S04]  /*36d0*/  IADD3 R2, P2, PT, R2, 0x4000, RZ ;  /* 0x0000400002027810 */ /* 0x001fc80007f5e0ff */
        /* <DEDUP_REMOVED lines=18> */
.L_x_1989:
[----:B------:R-:W-:Y:S05]  /*3800*/  BSYNC.RECONVERGENT B2 ;  /* 0x0000000000027941 */ /* 0x000fea0003800200 */
.L_x_1988:
[----:B------:R-:W-:Y:S01]  /*3810*/  IADD3 R4, PT, PT, R9, -R10, RZ ;  /* 0x8000000a09047210 */ /* 0x000fe20007ffe0ff */
[----:B------:R-:W-:Y:S03]  /*3820*/  BSSY.RECONVERGENT B2, `(.L_x_1991) ;  /* 0x000001e000027945 */ /* 0x000fe60003800200 */
[----:B------:R-:W-:-:S13]  /*3830*/  ISETP.GT.AND P1, PT, R4, 0x400, PT ;  /* 0x000004000400780c */ /* 0x000fda0003f24270 */
[----:B------:R-:W-:Y:S05]  /*3840*/  @!P1 BRA `(.L_x_1992) ;  /* 0x00000000006c9947 */ /* 0x000fea0003800000 */
[----:B------:R-:W0:Y:S01]  /*3850*/  LDC.64 R6, c[0x0][0x380] ;  /* 0x0000e000ff067b82 */ /* 0x000e220000000a00 */
[----:B------:R-:W2:Y:S01]  /*3860*/  LDG.E.CONSTANT R13, desc[UR6][R2.64+-0x400] ;  /* 0xfffc0006020d7981 */ /* 0x000ea2000c1e9900 */
[----:B------:R-:W-:-:S03]  /*3870*/  IADD3 R17, PT, PT, R11, 0x400, RZ ;  /* 0x000004000b117810 */ /* 0x000fc60007ffe0ff */
[----:B------:R-:W3:Y:S04]  /*3880*/  LDG.E.CONSTANT R15, desc[UR6][R2.64] ;  /* 0x00000006020f7981 */ /* 0x000ee8000c1e9900 */
[----:B------:R-:W4:Y:S04]  /*3890*/  LDG.E.CONSTANT R19, desc[UR6][R2.64+0xc00] ;  /* 0x000c000602137981 */ /* 0x000f28000c1e9900 */
[----:B------:R-:W5:Y:S04]  /*38a0*/  LDG.E.CONSTANT R21, desc[UR6][R2.64+0x1000] ;  /* 0x0010000602157981 */ /* 0x000f68000c1e9900 */
[----:B------:R-:W5:Y:S01]  /*38b0*/  LDG.E.CONSTANT R23, desc[UR6][R2.64+0x1400] ;  /* 0x0014000602177981 */ /* 0x000f62000c1e9900 */
[----:B0-----:R-:W-:-:S06]  /*38c0*/  IMAD.WIDE.U32 R4, R11, 0x4, R6 ;  /* 0x000000040b047825 */ /* 0x001fcc00078e0006 */
[----:B------:R0:W2:Y:S01]  /*38d0*/  LDG.E.CONSTANT R5, desc[UR6][R4.64] ;  /* 0x0000000604057981 */ /* 0x0000a2000c1e9900 */
[----:B------:R-:W-:-:S03]  /*38e0*/  IMAD.WIDE.U32 R6, R17, 0x4, R6 ;  /* 0x0000000411067825 */ /* 0x000fc600078e0006 */
[----:B------:R1:W4:Y:S04]  /*38f0*/  LDG.E.CONSTANT R17, desc[UR6][R2.64+0x400] ;  /* 0x0004000602117981 */ /* 0x000328000c1e9900 */
[----:B------:R-:W5:Y:S01]  /*3900*/  LDG.E.CONSTANT R7, desc[UR6][R6.64] ;  /* 0x0000000606077981 */ /* 0x000f62000c1e9900 */
[----:B0-----:R-:W-:Y:S02]  /*3910*/  IADD3 R4, P1, PT, R2, 0x2000, RZ ;  /* 0x0000200002047810 */ /* 0x001fe40007f3e0ff */
[----:B------:R-:W-:Y:S02]  /*3920*/  PLOP3.LUT P0, PT, PT, PT, PT, 0x8, 0x80 ;  /* 0x000000000080781c */ /* 0x000fe40003f0e170 */
[----:B------:R-:W-:Y:S02]  /*3930*/  IADD3 R10, PT, PT, R10, 0x800, RZ ;  /* 0x000008000a0a7810 */ /* 0x000fe40007ffe0ff */
[----:B------:R-:W-:-:S02]  /*3940*/  IADD3 R11, PT, PT, R11, 0x800, RZ ;  /* 0x000008000b0b7810 */ /* 0x000fc40007ffe0ff */
[----:B-1----:R-:W-:Y:S01]  /*3950*/  MOV R2, R4 ;  /* 0x0000000400027202 */ /* 0x002fe20000000f00 */
[----:B--2---:R-:W-:-:S04]  /*3960*/  FADD R0, R0, R5 ;  /* 0x0000000500007221 */ /* 0x004fc80000000000 */
[----:B------:R-:W-:-:S04]  /*3970*/  FADD R0, R0, R13 ;  /* 0x0000000d00007221 */ /* 0x000fc80000000000 */
[----:B---3--:R-:W-:-:S04]  /*3980*/  FADD R0, R0, R15 ;  /* 0x0000000f00007221 */ /* 0x008fc80000000000 */
[----:B----4-:R-:W-:-:S04]  /*3990*/  FADD R0, R0, R17 ;  /* 0x0000001100007221 */ /* 0x010fc80000000000 */
[----:B-----5:R-:W-:-:S04]  /*39a0*/  FADD R0, R0, R7 ;  /* 0x0000000700007221 */ /* 0x020fc80000000000 */
[----:B------:R-:W-:Y:S01]  /*39b0*/  FADD R0, R0, R19 ;  /* 0x0000001300007221 */ /* 0x000fe20000000000 */
[----:B------:R-:W-:-:S03]  /*39c0*/  IADD3.X R5, PT, PT, RZ, R3, RZ, P1, !PT ;  /* 0x00000003ff057210 */ /* 0x000fc60000ffe4ff */
[----:B------:R-:W-:Y:S01]  /*39d0*/  FADD R0, R0, R21 ;  /* 0x0000001500007221 */ /* 0x000fe20000000000 */
[----:B------:R-:W-:-:S03]  /*39e0*/  MOV R3, R5 ;  /* 0x0000000500037202 */ /* 0x000fc60000000f00 */
[----:B------:R-:W-:-:S07]  /*39f0*/  FADD R0, R0, R23 ;  /* 0x0000001700007221 */ /* 0x000fce0000000000 */
.L_x_1992:
[----:B------:R-:W-:Y:S05]  /*3a00*/  BSYNC.RECONVERGENT B2 ;  /* 0x0000000000027941 */ /* 0x000fea0003800200 */
.L_x_1991:
        /* <DEDUP_REMOVED lines=8> */
[----:B-----5:R-:W-:-:S04]  /*3a90*/  FADD R0, R0, R5 ;  /* 0x0000000500007221 */ /* 0x020fc80000000000 */
[----:B--2---:R-:W-:-:S04]  /*3aa0*/  FADD R0, R0, R7 ;  /* 0x0000000700007221 */ /* 0x004fc80000000000 */
[----:B---3--:R-:W-:-:S04]  /*3ab0*/  FADD R0, R0, R9 ;  /* 0x0000000900007221 */ /* 0x008fc80000000000 */
[----:B----4-:R-:W-:-:S07]  /*3ac0*/  FADD R0, R0, R11 ;  /* 0x0000000b00007221 */ /* 0x010fce0000000000 */
.L_x_1984:
[----:B------:R-:W-:Y:S05]  /*3ad0*/  BSYNC.RECONVERGENT B1 ;  /* 0x0000000000017941 */ /* 0x000fea0003800200 */
.L_x_1982:
[----:B------:R-:W0:Y:S01]  /*3ae0*/  S2R R6, SR_LANEID ;  /* 0x0000000000067919 */ /* 0x000e220000000000 */
[----:B------:R-:W-:-:S05]  /*3af0*/  MOV R3, R0 ;  /* 0x0000000000037202 */ /* 0x000fca0000000f00 */
        /* <DEDUP_REMOVED lines=30> */
[----:B------:R-:W1:Y:S04]  /*3ce0*/  LDS R3, [UR4+0xc] ;  /* 0x00000c04ff037984 */ /* 0x000e680008000800 */
[----:B0-----:R-:W0:Y:S04]  /*3cf0*/  LDS.128 R4, [UR4+0x10] ;  /* 0x00001004ff047984 */ /* 0x001e280008000c00 */
[----:B------:R-:W2:Y:S01]  /*3d00*/  LDS.64 R8, [UR4+0x20] ;  /* 0x00002004ff087984 */ /* 0x000ea20008000a00 */
[----:B-1----:R-:W-:-:S04]  /*3d10*/  FADD R3, R0, R3 ;  /* 0x0000000300037221 */ /* 0x002fc80000000000 */
[----:B0-----:R-:W-:-:S04]  /*3d20*/  FADD R4, R3, R4 ;  /* 0x0000000403047221 */ /* 0x001fc80000000000 */
[----:B------:R-:W-:-:S04]  /*3d30*/  FADD R5, R4, R5 ;  /* 0x0000000504057221 */ /* 0x000fc80000000000 */
[----:B------:R-:W-:-:S04]  /*3d40*/  FADD R6, R5, R6 ;  /* 0x0000000605067221 */ /* 0x000fc80000000000 */
[----:B------:R-:W-:-:S04]  /*3d50*/  FADD R7, R6, R7 ;  /* 0x0000000706077221 */ /* 0x000fc80000000000 */
[----:B--2---:R-:W-:-:S04]  /*3d60*/  FADD R8, R7, R8 ;  /* 0x0000000807087221 */ /* 0x004fc80000000000 */
[----:B------:R-:W-:-:S07]  /*3d70*/  FADD R0, R8, R9 ;  /* 0x0000000908007221 */ /* 0x000fce0000000000 */
.L_x_1954:
[----:B------:R-:W-:Y:S05]  /*3d80*/  BSYNC.RECONVERGENT B0 ;  /* 0x0000000000007941 */ /* 0x000fea0003800200 */
.L_x_1938:
[----:B------:R-:W-:Y:S05]  /*3d90*/  @P0 EXIT ;  /* 0x000000000000094d */ /* 0x000fea0003800000 */
[----:B01234-:R-:W0:Y:S01]  /*3da0*/  LDC.64 R2, c[0x0][0x388] ;  /* 0x0000e200ff027b82 */ /* 0x01fe220000000a00 */
[----:B------:R-:W1:Y:S02]  /*3db0*/  LDCU UR4, c[0x0][0x398] ;  /* 0x00007300ff0477ac */ /* 0x000e640008000800 */
[----:B-1----:R-:W-:-:S05]  /*3dc0*/  FADD R5, R0, UR4 ;  /* 0x0000000400057e21 */ /* 0x002fca0008000000 */
[----:B0-----:R-:W-:Y:S01]  /*3dd0*/  STG.E desc[UR6][R2.64], R5 ;  /* 0x0000000502007986 */ /* 0x001fe2000c101906 */
[----:B------:R-:W-:Y:S05]  /*3de0*/  EXIT ;  /* 0x000000000000794d */ /* 0x000fea0003800000 */
.L_x_1993:
        /* <DEDUP_REMOVED lines=9> */
.L_x_3757:


//--------------------- .text._ZN3cub18CUB_300001_SM_10006detail6reduce18DeviceReduceKernelINS2_10policy_hubIfyN4cuda3std3__44plusIfEEE10Policy1000EN6thrust24THRUST_300001_SM_1000_NS6detail15normal_iteratorINSD_10device_ptrIfEEEEyS9_fZ14demoVectorNormvE9abs_valueEEvT0_PT3_T1_NS0_13GridEvenShareISN_EET2_T4_ --------------------------
	.section	.text._ZN3cub18CUB_300001_SM_10006detail6reduce18DeviceReduceKernelINS2_10policy_hubIfyN4cuda3std3__44plusIfEEE10Policy1000EN6thrust24THRUST_300001_SM_1000_NS6detail15normal_iteratorINSD_10device_ptrIfEEEEyS9_fZ14demoVectorNormvE9abs_valueEEvT0_PT3_T1_NS0_13GridEvenShareISN_EET2_T4_,"ax",@progbits
	.align	128
        .global         _ZN3cub18CUB_300001_SM_10006detail6reduce18DeviceReduceKernelINS2_10policy_hubIfyN4cuda3std3__44plusIfEEE10Policy1000EN6thrust24THRUST_300001_SM_1000_NS6detail15normal_iteratorINSD_10device_ptrIfEEEEyS9_fZ14demoVectorNormvE9abs_valueEEvT0_PT3_T1_NS0_13GridEvenShareISN_EET2_T4_
        .type           _ZN3cub18CUB_300001_SM_10006detail6reduce18DeviceReduceKernelINS2_10policy_hubIfyN4cuda3std3__44plusIfEEE10Policy1000EN6thrust24THRUST_300001_SM_1000_NS6detail15normal_iteratorINSD_10device_ptrIfEEEEyS9_fZ14demoVectorNormvE9abs_valueEEvT0_PT3_T1_NS0_13GridEvenShareISN_EET2_T4_,@function
        .size           _ZN3cub18CUB_300001_SM_10006detail6reduce18DeviceReduceKernelINS2_10policy_hubIfyN4cuda3std3__44plusIfEEE10Policy1000EN6thrust24THRUST_300001_SM_1000_NS6detail15normal_iteratorINSD_10device_ptrIfEEEEyS9_fZ14demoVectorNormvE9abs_valueEEvT0_PT3_T1_NS0_13GridEvenShareISN_EET2_T4_,(.L_x_3758 - _ZN3cub18CUB_300001_SM_10006detail6reduce18DeviceReduceKernelINS2_10policy_hubIfyN4cuda3std3__44plusIfEEE10Policy1000EN6thrust24THRUST_300001_SM_1000_NS6detail15normal_iteratorINSD_10device_ptrIfEEEEyS9_fZ14demoVectorNormvE9abs_valueEEvT0_PT3_T1_NS0_13GridEvenShareISN_EET2_T4_)
        .other          _ZN3cub18CUB_300001_SM_10006detail6reduce18DeviceReduceKernelINS2_10policy_hubIfyN4cuda3std3__44plusIfEEE10Policy1000EN6thrust24THRUST_300001_SM_1000_NS6detail15normal_iteratorINSD_10device_ptrIfEEEEyS9_fZ14demoVectorNormvE9abs_valueEEvT0_PT3_T1_NS0_13GridEvenShareISN_EET2_T4_,@"STO_CUDA_ENTRY STV_DEFAULT"
_ZN3cub18CUB_300001_SM_10006detail6reduce18DeviceReduceKernelINS2_10policy_hubIfyN4cuda3std3__44plusIfEEE10Policy1000EN6thrust24THRUST_300001_SM_1000_NS6detail15normal_iteratorINSD_10device_ptrIfEEEEyS9_fZ14demoVectorNormvE9abs_valueEEvT0_PT3_T1_NS0_13GridEvenShareISN_EET2_T4_:
.text._ZN3cub18CUB_300001_SM_10006detail6reduce18DeviceReduceKernelINS2_10policy_hubIfyN4cuda3std3__44plusIfEEE10Policy1000EN6thrust24THRUST_300001_SM_1000_NS6detail15normal_iteratorINSD_10device_ptrIfEEEEyS9_fZ14demoVectorNormvE9abs_valueEEvT0_PT3_T1_NS0_13GridEvenShareISN_EET2_T4_:
[----:B------:R-:W-:Y:S08]  /*0000*/  LDC R1, c[0x0][0x37c] ;  /* 0x0000df00ff017b82 */ /* 0x000ff00000000800 */
[----:B------:R-:W0:Y:S01]  /*0010*/  S2UR UR16, SR_CTAID.X ;  /* 0x00000000001079c3 */ /* 0x000e220000002500 */
[----:B------:R-:W1:Y:S01]  /*0020*/  LDCU.64 UR8, c[0x0][0x3b8] ;  /* 0x00007700ff0877ac */ /* 0x000e620008000a00 */
[----:B------:R-:W-:Y:S01]  /*0030*/  BSSY.RECONVERGENT B0, `(.L_x_1994) ;  /* 0x000022a000007945 */ /* 0x000fe20003800200 */
[----:B------:R-:W2:Y:S01]  /*0040*/  LDCU UR5, c[0x0][0x3c0] ;  /* 0x00007800ff0577ac */ /* 0x000ea20008000800 */
[----:B------:R-:W3:Y:S01]  /*0050*/  LDCU.64 UR14, c[0x0][0x358] ;  /* 0x00006b00ff0e77ac */ /* 0x000ee20008000a00 */
[----:B-1----:R-:W-:Y:S01]  /*0060*/  IMAD.U32 R2, RZ, RZ, UR8 ;  /* 0x00000008ff027e24 */ /* 0x002fe2000f8e00ff */
[----:B------:R-:W-:Y:S01]  /*0070*/  MOV R3, UR9 ;  /* 0x0000000900037c02 */ /* 0x000fe20008000f00 */
        /* <DEDUP_REMOVED lines=11> */
[----:B------:R-:W-:-:S03]  /*0130*/  HFMA2 R4, -RZ, RZ, 0, 0 ;  /* 0x00000000ff047431 */ /* 0x000fc600000001ff */
[----:B0-----:R-:W-:Y:S01]  /*0140*/  ISETP.GE.AND P0, PT, R0, R5, PT ;  /* 0x000000050000720c */ /* 0x001fe20003f06270 */
[----:B------:R-:W-:-:S12]  /*0150*/  IMAD.MOV.U32 R6, RZ, RZ, R0 ;  /* 0x000000ffff067224 */ /* 0x000fd800078e0000 */
[----:B------:R-:W-:Y:S05]  /*0160*/  @P0 BRA `(.L_x_1997) ;  /* 0x0000000000180947 */ /* 0x000fea0003800000 */
[----:B------:R-:W0:Y:S01]  /*0170*/  LDC.64 R8, c[0x0][0x380] ;  /* 0x0000e000ff087b82 */ /* 0x000e220000000a00 */
[----:B------:R-:W-:-:S05]  /*0180*/  IADD3 R3, PT, PT, R0, UR7, RZ ;  /* 0x0000000700037c10 */ /* 0x000fca000fffe0ff */
[----:B0-----:R-:W-:-:S06]  /*0190*/  IMAD.WIDE.U32 R8, R3, 0x4, R8 ;  /* 0x0000000403087825 */ /* 0x001fcc00078e0008 */
[----:B------:R-:W2:Y:S01]  /*01a0*/  LDG.E R8, desc[UR14][R8.64] ;  /* 0x0000000e08087981 */ /* 0x000ea2000c1e1900 */
[----:B------:R-:W-:Y:S02]  /*01b0*/  VIADD R6, R0, 0x100 ;  /* 0x0000010000067836 */ /* 0x000fe40000000000 */
[----:B--2---:R-:W-:-:S07]  /*01c0*/  FADD R4, |R8|, -RZ ;  /* 0x800000ff08047221 */ /* 0x004fce0000000200 */
.L_x_1997:
[----:B------:R-:W-:Y:S05]  /*01d0*/  BSYNC.RECONVERGENT B1 ;  /* 0x0000000000017941 */ /* 0x000fea0003800200 */
.L_x_1996:
        /* <DEDUP_REMOVED lines=14> */
[----:B------:R-:W-:-:S03]  /*02c0*/  UIMAD.WIDE.U32 UR4, UR16, 0x4000, URZ ;  /* 0x00004000100478a5 */ /* 0x000fc6000f8e00ff */
[----:B------:R-:W-:-:S03]  /*02d0*/  IADD3 R11, PT, PT, -R11, RZ, RZ ;  /* 0x000000ff0b0b7210 */ /* 0x000fc60007ffe1ff */
[----:B------:R-:W-:Y:S02]  /*02e0*/  LOP3.LUT R2, R2, UR4, RZ, 0xfc, !PT ;  /* 0x0000000402027c12 */ /* 0x000fe4000f8efcff */
[----:B------:R-:W-:Y:S02]  /*02f0*/  LOP3.LUT R3, R3, UR5, RZ, 0xfc, !PT ;  /* 0x0000000503037c12 */ /* 0x000fe4000f8efcff */
[----:B0-----:R-:W-:-:S04]  /*0300*/  IADD3 R2, P1, PT, R2, UR8, RZ ;  /* 0x0000000802027c10 */ /* 0x001fc8000ff3e0ff */
[----:B------:R-:W-:-:S04]  /*0310*/  IADD3 R2, P2, PT, R2, 0x2000, RZ ;  /* 0x0000200002027810 */ /* 0x000fc80007f5e0ff */
[----:B------:R-:W-:-:S09]  /*0320*/  IADD3.X R3, PT, PT, RZ, UR9, R3, P2, P1 ;  /* 0x00000009ff037c10 */ /* 0x000fd200097e2403 */
.L_x_2002:
        /* <DEDUP_REMOVED lines=19> */
[----:B0-----:R-:W-:-:S04]  /*0460*/  IADD3 R2, P2, PT, R2, 0x4000, RZ ;  /* 0x0000400002027810 */ /* 0x001fc80007f5e0ff */
[----:B------:R-:W-:Y:S01]  /*0470*/  IADD3.X R3, PT, PT, RZ, R3, RZ, P2, !PT ;  /* 0x00000003ff037210 */ /* 0x000fe200017fe4ff */
[----:B--2---:R-:W-:-:S04]  /*0480*/  FADD R21, |R21|, R4 ;  /* 0x0000000415157221 */ /* 0x004fc80000000200 */
[----:B---3--:R-:W-:-:S04]  /*0490*/  FADD R20, R21, |R20| ;  /* 0x4000001415147221 */ /* 0x008fc80000000000 */
[----:B----4-:R-:W-:-:S04]  /*04a0*/  FADD R20, R20, |R23| ;  /* 0x4000001714147221 */ /* 0x010fc80000000000 */
[----:B-----5:R-:W-:-:S04]  /*04b0*/  FADD R20, R20, |R25| ;  /* 0x4000001914147221 */ /* 0x020fc80000000000 */
[----:B------:R-:W-:-:S04]  /*04c0*/  FADD R20, R20, |R27| ;  /* 0x4000001b14147221 */ /* 0x000fc80000000000 */
        /* <DEDUP_REMOVED lines=10> */
[----:B------:R-:W-:Y:S01]  /*0570*/  FADD R4, R9, |R8| ;  /* 0x4000000809047221 */ /* 0x000fe20000000000 */
[----:B------:R-:W-:Y:S06]  /*0580*/  @P1 BRA `(.L_x_2002) ;  /* 0xfffffffc00681947 */ /* 0x000fec000383ffff */
.L_x_2001:
[----:B------:R-:W-:Y:S05]  /*0590*/  BSYNC.RECONVERGENT B2 ;  /* 0x0000000000027941 */ /* 0x000fea0003800200 */
.L_x_2000:
        /* <DEDUP_REMOVED lines=20> */
[----:B--2---:R-:W-:-:S04]  /*06e0*/  FADD R9, R4, |R9| ;  /* 0x4000000904097221 */ /* 0x004fc80000000000 */
[----:B---3--:R-:W-:-:S04]  /*06f0*/  FADD R8, R9, |R8| ;  /* 0x4000000809087221 */ /* 0x008fc80000000000 */
[----:B----4-:R-:W-:-:S04]  /*0700*/  FADD R8, R8, |R11| ;  /* 0x4000000b08087221 */ /* 0x010fc80000000000 */
[----:B-----5:R-:W-:-:S04]  /*0710*/  FADD R8, R8, |R13| ;  /* 0x4000000d08087221 */ /* 0x020fc80000000000 */
[----:B------:R-:W-:-:S04]  /*0720*/  FADD R8, R8, |R15| ;  /* 0x4000000f08087221 */ /* 0x000fc80000000000 */
[----:B------:R-:W-:-:S04]  /*0730*/  FADD R8, R8, |R17| ;  /* 0x4000001108087221 */ /* 0x000fc80000000000 */
[----:B------:R-:W-:-:S04]  /*0740*/  FADD R8, R8, |R19| ;  /* 0x4000001308087221 */ /* 0x000fc80000000000 */
[----:B------:R-:W-:-:S07]  /*0750*/  FADD R4, R8, |R21| ;  /* 0x4000001508047221 */ /* 0x000fce0000000000 */
.L_x_2004:
[----:B------:R-:W-:Y:S05]  /*0760*/  BSYNC.RECONVERGENT B2 ;  /* 0x0000000000027941 */ /* 0x000fea0003800200 */
.L_x_2003:
        /* <DEDUP_REMOVED lines=15> */
[----:B------:R-:W-:-:S02]  /*0860*/  VIADD R6, R6, 0x400 ;  /* 0x0000040006067836 */ /* 0x000fc40000000000 */
[----:B--2---:R-:W-:-:S04]  /*0870*/  FADD R9, R4, |R9| ;  /* 0x4000000904097221 */ /* 0x004fc80000000000 */
[----:B---3--:R-:W-:-:S04]  /*0880*/  FADD R8, R9, |R8| ;  /* 0x4000000809087221 */ /* 0x008fc80000000000 */
[----:B----4-:R-:W-:-:S04]  /*0890*/  FADD R8, R8, |R11| ;  /* 0x4000000b08087221 */ /* 0x010fc80000000000 */
[----:B-----5:R-:W-:-:S07]  /*08a0*/  FADD R4, R8, |R13| ;  /* 0x4000000d08047221 */ /* 0x020fce0000000000 */
.L_x_2006:
[----:B------:R-:W-:Y:S05]  /*08b0*/  BSYNC.RECONVERGENT B2 ;  /* 0x0000000000027941 */ /* 0x000fea0003800200 */
.L_x_2005:
[----:B------:R-:W-:Y:S05]  /*08c0*/  @!P1 BRA `(.L_x_1999) ;  /* 0x00000000002c9947 */ /* 0x000fea0003800000 */
[----:B------:R-:W0:Y:S01]  /*08d0*/  LDC.64 R2, c[0x0][0x380] ;  /* 0x0000e000ff027b82 */ /* 0x000e220000000a00 */
[----:B------:R-:W-:Y:S01]  /*08e0*/  MOV R9, UR16 ;  /* 0x0000001000097c02 */ /* 0x000fe20008000f00 */
[----:B------:R-:W-:-:S04]  /*08f0*/  IMAD.MOV R7, RZ, RZ, -R7 ;  /* 0x000000ffff077224 */ /* 0x000fc800078e0a07 */
[----:B0-----:R-:W-:-:S07]  /*0900*/  IMAD.WIDE.U32 R2, R9, 0x4000, R2 ;  /* 0x0000400009027825 */ /* 0x001fce00078e0002 */
.L_x_2007:
[----:B------:R-:W-:-:S06]  /*0910*/  IMAD.WIDE R8, R6, 0x4, R2 ;  /* 0x0000000406087825 */ /* 0x000fcc00078e0202 */
[----:B------:R-:W2:Y:S01]  /*0920*/  LDG.E R9, desc[UR14][R8.64] ;  /* 0x0000000e08097981 */ /* 0x000ea2000c1e1900 */
[----:B------:R-:W-:Y:S01]  /*0930*/  IADD3 R7, PT, PT, R7, 0x1, RZ ;  /* 0x0000000107077810 */ /* 0x000fe20007ffe0ff */
[----:B------:R-:W-:-:S03]  /*0940*/  VIADD R6, R6, 0x100 ;  /* 0x0000010006067836 */ /* 0x000fc60000000000 */
[----:B------:R-:W-:Y:S01]  /*0950*/  ISETP.NE.AND P0, PT, R7, RZ, PT ;  /* 0x000000ff0700720c */ /* 0x000fe20003f05270 */
[----:B--2---:R-:W-:-:S12]  /*0960*/  FADD R4, |R9|, R4 ;  /* 0x0000000409047221 */ /* 0x004fd80000000200 */
[----:B------:R-:W-:Y:S05]  /*0970*/  @P0 BRA `(.L_x_2007) ;  /* 0xfffffffc00e40947 */ /* 0x000fea000383ffff */
.L_x_1999:
[----:B------:R-:W-:Y:S05]  /*0980*/  BSYNC.RECONVERGENT B1 ;  /* 0x0000000000017941 */ /* 0x000fea0003800200 */
.L_x_1998:
[----:B------:R-:W-:Y:S02]  /*0990*/  ISETP.GE.AND P0, PT, R5, 0x100, PT ;  /* 0x000001000500780c */ /* 0x000fe40003f06270 */
[----:B------:R-:W-:-:S11]  /*09a0*/  MOV R11, R4 ;  /* 0x00000004000b7202 */ /* 0x000fd60000000f00 */
        /* <DEDUP_REMOVED lines=44> */
.L_x_2008:
        /* <DEDUP_REMOVED lines=12> */
[----:B------:R-:W-:Y:S01]  /*0d30*/  ISETP.GT.AND P0, PT, R7, R2, PT ;  /* 0x000000020700720c */ /* 0x000fe20003f04270 */
[----:B------:R-:W-:Y:S02]  /*0d40*/  VIADD R7, R9, 0x4 ;  /* 0x0000000409077836 */ /* 0x000fe40000000000 */
[----:B------:R-:W0:Y:S01]  /*0d50*/  @!P1 S2R R13, SR_CgaCtaId ;  /* 0x00000000000d9919 */ /* 0x000e220000008800 */
[----:B------:R-:W-:Y:S02]  /*0d60*/  @!P1 MOV R6, 0x400 ;  /* 0x0000040000069802 */ /* 0x000fe40000000f00 */
[----:B------:R-:W-:Y:S01]  /*0d70*/  @!P1 SHF.R.U32.HI R4, RZ, 0x3, R0 ;  /* 0x00000003ff049819 */ /* 0x000fe20000011600 */
[----:B------:R-:W1:Y:S03]  /*0d80*/  SHFL.DOWN PT, R3, R11, 0x2, R2 ;  /* 0x084000000b037989 */ /* 0x000e6600000e0002 */
[----:B------:R-:W-:-:S03]  /*0d90*/  @!P1 LOP3.LUT R4, R4, 0x7c, RZ, 0xc0, !PT ;  /* 0x0000007c04049812 */ /* 0x000fc600078ec0ff */
[----:B-1----:R-:W-:Y:S01]  /*0da0*/  @!P0 FADD R11, R11, R3 ;  /* 0x000000030b0b8221 */ /* 0x002fe20000000000 */
[----:B------:R-:W-:Y:S02]  /*0db0*/  ISETP.GT.AND P0, PT, R7, R2, PT ;  /* 0x000000020700720c */ /* 0x000fe40003f04270 */
[----:B------:R-:W-:Y:S02]  /*0dc0*/  IADD3 R7, PT, PT, R9, 0x8, RZ ;  /* 0x0000000809077810 */ /* 0x000fe40007ffe0ff */
[----:B------:R-:W1:Y:S01]  /*0dd0*/  SHFL.DOWN PT, R3, R11, 0x4, R2 ;  /* 0x088000000b037989 */ /* 0x000e6200000e0002 */
[----:B0-----:R-:W-:-:S04]  /*0de0*/  @!P1 LEA R13, R13, R6, 0x18 ;  /* 0x000000060d0d9211 */ /* 0x001fc800078ec0ff */
[----:B------:R-:W-:-:S04]  /*0df0*/  @!P1 IADD3 R4, PT, PT, R4, R13, RZ ;  /* 0x0000000d04049210 */ /* 0x000fc80007ffe0ff */
[----:B-1----:R-:W-:Y:S01]  /*0e00*/  @!P0 FADD R11, R11, R3 ;  /* 0x000000030b0b8221 */ /* 0x002fe20000000000 */
[----:B------:R-:W-:Y:S01]  /*0e10*/  ISETP.GT.AND P0, PT, R7, R2, PT ;  /* 0x000000020700720c */ /* 0x000fe20003f04270 */
[----:B------:R-:W-:-:S03]  /*0e20*/  VIADD R7, R9, 0x10 ;  /* 0x0000001009077836 */ /* 0x000fc60000000000 */
[----:B------:R-:W0:Y:S09]  /*0e30*/  SHFL.DOWN PT, R3, R11, 0x8, R2 ;  /* 0x090000000b037989 */ /* 0x000e3200000e0002 */
[----:B0-----:R-:W-:Y:S01]  /*0e40*/  @!P0 FADD R11, R11, R3 ;  /* 0x000000030b0b8221 */ /* 0x001fe20000000000 */
[----:B------:R-:W-:-:S04]  /*0e50*/  ISETP.GT.AND P0, PT, R7, R2, PT ;  /* 0x000000020700720c */ /* 0x000fc80003f04270 */
[----:B------:R-:W0:Y:S09]  /*0e60*/  SHFL.DOWN PT, R3, R11, 0x10, R2 ;  /* 0x0a0000000b037989 */ /* 0x000e3200000e0002 */
        /* <DEDUP_REMOVED lines=27> */
.L_x_1995:
[----:B------:R-:W0:Y:S01]  /*1020*/  S2R R0, SR_TID.X ;  /* 0x0000000000007919 */ /* 0x000e220000002100 */
[----:B------:R-:W1:Y:S01]  /*1030*/  LDC.64 R4, c[0x0][0x380] ;  /* 0x0000e000ff047b82 */ /* 0x000e620000000a00 */
[----:B0-----:R-:W-:-:S05]  /*1040*/  IADD3 R7, PT, PT, R0, UR7, RZ ;  /* 0x0000000700077c10 */ /* 0x001fca000fffe0ff */
        /* <DEDUP_REMOVED lines=19> */
[----:B--2---:R-:W-:Y:S01]  /*1180*/  FADD R7, |R7|, |R8| ;  /* 0x4000000807077221 */ /* 0x004fe20000000200 */
[----:B---3--:R-:W-:-:S04]  /*1190*/  FADD R10, |R9|, |R10| ;  /* 0x4000000a090a7221 */ /* 0x008fc80000000200 */
[----:B------:R-:W-:Y:S01]  /*11a0*/  FADD R7, R7, R10 ;  /* 0x0000000a07077221 */ /* 0x000fe20000000000 */
[----:B----4-:R-:W-:Y:S01]  /*11b0*/  FADD R11, |R11|, |R12| ;  /* 0x4000000c0b0b7221 */ /* 0x010fe20000000200 */
[----:B-----5:R-:W-:-:S04]  /*11c0*/  FADD R14, |R13|, |R14| ;  /* 0x4000000e0d0e7221 */ /* 0x020fc80000000200 */
[----:B------:R-:W-:Y:S01]  /*11d0*/  FADD R14, R11, R14 ;  /* 0x0000000e0b0e7221 */ /* 0x000fe20000000000 */
[----:B------:R-:W-:-:S03]  /*11e0*/  FADD R15, |R15|, |R16| ;  /* 0x400000100f0f7221 */ /* 0x000fc60000000200 */
[----:B------:R-:W-:Y:S01]  /*11f0*/  FADD R7, R7, R14 ;  /* 0x0000000e07077221 */ /* 0x000fe20000000000 */
[----:B------:R-:W-:-:S04]  /*1200*/  FADD R18, |R17|, |R18| ;  /* 0x4000001211127221 */ /* 0x000fc80000000200 */
[----:B------:R-:W-:Y:S01]  /*1210*/  FADD R15, R15, R18 ;  /* 0x000000120f0f7221 */ /* 0x000fe20000000000 */
[----:B------:R-:W-:Y:S01]  /*1220*/  FADD R19, |R19|, |R20| ;  /* 0x4000001413137221 */ /* 0x000fe20000000200 */
[----:B------:R-:W-:-:S04]  /*1230*/  FADD R6, |R6|, |R21| ;  /* 0x4000001506067221 */ /* 0x000fc80000000200 */
        /* <DEDUP_REMOVED lines=17> */
[----:B------:R-:W-:-:S03]  /*1350*/  UMOV UR10, UR8 ;  /* 0x00000008000a7c82 */ /* 0x000fc60008000000 */
[----:B------:R-:W-:Y:S02]  /*1360*/  ISETP.GT.U32.AND.EX P0, PT, R11, R8, PT, P0 ;  /* 0x000000080b00720c */ /* 0x000fe40003f04100 */
[----:B0-----:R-:W-:-:S04]  /*1370*/  LEA R6, P2, R9, UR12, 0x2 ;  /* 0x0000000c09067c11 */ /* 0x001fc8000f8410ff */
[----:B------:R-:W-:Y:S01]  /*1380*/  LEA.HI.X R9, R9, UR13, R0, 0x2, P2 ;  /* 0x0000000d09097c11 */ /* 0x000fe200090f1400 */
[----:B------:R-:W-:Y:S01]  /*1390*/  VIADD R0, R5, -UR7 ;  /* 0x8000000705007c36 */ /* 0x000fe20008000000 */
[----:B------:R-:W-:Y:S01]  /*13a0*/  IADD3 R6, P1, PT, R6, 0x2000, RZ ;  /* 0x0000200006067810 */ /* 0x000fe20007f3e0ff */
[----:B------:R-:W-:-:S03]  /*13b0*/  UMOV UR7, UR9 ;  /* 0x0000000900077c82 */ /* 0x000fc60008000000 */
[----:B------:R-:W-:Y:S01]  /*13c0*/  IADD3.X R9, PT, PT, RZ, R9, RZ, P1, !PT ;  /* 0x00000009ff097210 */ /* 0x000fe20000ffe4ff */
[----:B------:R-:W-:Y:S08]  /*13d0*/  @P0 BRA `(.L_x_2011) ;  /* 0x0000000400000947 */ /* 0x000ff00003800000 */
[----:B------:R-:W0:Y:S01]  /*13e0*/  LDC.64 R2, c[0x0][0x3b8] ;  /* 0x0000ee00ff027b82 */ /* 0x000e220000000a00 */
[----:B------:R-:W1:Y:S01]  /*13f0*/  LDCU.64 UR12, c[0x0][0x380] ;  /* 0x00007000ff0c77ac */ /* 0x000e620008000a00 */
[----:B------:R-:W-:Y:S01]  /*1400*/  NOP ;  /* 0x0000000000007918 */ /* 0x000fe20000000000 */
.L_x_2012:
[----:B------:R-:W2:Y:S02]  /*1410*/  S2R R5, SR_TID.X ;  /* 0x0000000000057919 */ /* 0x000ea40000002100 */
[----:B--2---:R-:W-:-:S05]  /*1420*/  IADD3 R5, P0, PT, R5, UR8, RZ ;  /* 0x0000000805057c10 */ /* 0x004fca000ff1e0ff */
[----:B------:R-:W-:Y:S01]  /*1430*/  IMAD.X R10, RZ, RZ, UR9, P0 ;  /* 0x00000009ff0a7e24 */ /* 0x000fe200080e06ff */
        /* <DEDUP_REMOVED lines=21> */
[----:B--2---:R-:W-:Y:S01]  /*1590*/  FADD R7, |R24|, R7 ;  /* 0x0000000718077221 */ /* 0x004fe20000000200 */
[----:B0-----:R-:W-:-:S04]  /*15a0*/  IADD3 R24, P1, PT, R2, -UR8, RZ ;  /* 0x8000000802187c10 */ /* 0x001fc8000ff3e0ff */
[----:B------:R-:W-:Y:S02]  /*15b0*/  ISETP.GE.U32.AND P0, PT, R24, UR5, PT ;  /* 0x0000000518007c0c */ /* 0x000fe4000bf06070 */
[----:B-1----:R-:W-:Y:S01]  /*15c0*/  IADD3.X R4, PT, PT, R3, ~UR9, RZ, P1, !PT ;  /* 0x8000000903047c10 */ /* 0x002fe20008ffe4ff */
[----:B---3--:R-:W-:-:S03]  /*15d0*/  FADD R26, |R25|, |R26| ;  /* 0x4000001a191a7221 */ /* 0x008fc60000000200 */
[----:B------:R-:W-:Y:S01]  /*15e0*/  ISETP.GE.U32.AND.EX P0, PT, R4, UR11, PT, P0 ;  /* 0x0000000b04007c0c */ /* 0x000fe2000bf06100 */
        /* <DEDUP_REMOVED lines=12> */
[----:B------:R-:W-:-:S04]  /*16b0*/  FADD R7, R7, R10 ;  /* 0x0000000a07077221 */ /* 0x000fc80000000000 */
[----:B------:R-:W-:Y:S01]  /*16c0*/  FADD R7, |R22|, R7 ;  /* 0x0000000716077221 */ /* 0x000fe20000000200 */
[----:B------:R-:W-:Y:S06]  /*16d0*/  @!P0 BRA `(.L_x_2010) ;  /* 0x0000000800548947 */ /* 0x000fec0003800000 */
[----:B------:R-:W-:Y:S02]  /*16e0*/  UIADD3 UR8, UP0, UPT, UR5, UR8, URZ ;  /* 0x0000000805087290 */ /* 0x000fe4000ff1e0ff */
[----:B------:R-:W-:Y:S01]  /*16f0*/  MOV R11, UR5 ;  /* 0x00000005000b7c02 */ /* 0x000fe20008000f00 */
[----:B------:R-:W-:Y:S01]  /*1700*/  IMAD.MOV.U32 R5, RZ, RZ, R9 ;  /* 0x000000ffff057224 */ /* 0x000fe200078e0009 */
[----:B------:R-:W-:Y:S01]  /*1710*/  MOV R4, R6 ;  /* 0x0000000600047202 */ /* 0x000fe20000000f00 */
[----:B------:R-:W-:Y:S01]  /*1720*/  UIADD3.X UR9, UPT, UPT, UR11, UR9, URZ, UP0, !UPT ;  /* 0x000000090b097290 */ /* 0x000fe200087fe4ff */
[----:B------:R-:W-:Y:S01]  /*1730*/  IADD3 R0, PT, PT, R0, -UR5, RZ ;  /* 0x8000000500007c10 */ /* 0x000fe2000fffe0ff */
[----:B------:R-:W-:Y:S01]  /*1740*/  UIADD3 UR4, UPT, UPT, UR4, 0x1, URZ ;  /* 0x0000000104047890 */ /* 0x000fe2000fffe0ff */
[----:B------:R-:W-:Y:S01]  /*1750*/  ISETP.LT.U32.AND P0, PT, R23, UR8, PT ;  /* 0x0000000817007c0c */ /* 0x000fe2000bf01070 */
[----:B------:R-:W-:Y:S01]  /*1760*/  IMAD.WIDE R4, R11, 0x4, R4 ;  /* 0x000000040b047825 */ /* 0x000fe200078e0204 */
[----:B------:R-:W-:-:S03]  /*1770*/  UMOV UR10, UR6 ;  /* 0x00000006000a7c82 */ /* 0x000fc60008000000 */
[----:B------:R-:W-:Y:S01]  /*1780*/  IMAD.U32 R13, RZ, RZ, UR9 ;  /* 0x00000009ff0d7e24 */ /* 0x000fe2000f8e00ff */
[----:B------:R-:W-:Y:S01]  /*1790*/  MOV R6, R4 ;  /* 0x0000000400067202 */ /* 0x000fe20000000f00 */
[----:B------:R-:W-:-:S03]  /*17a0*/  IMAD.MOV.U32 R9, RZ, RZ, R5 ;  /* 0x000000ffff097224 */ /* 0x000fc600078e0005 */
[----:B------:R-:W-:-:S13]  /*17b0*/  ISETP.GT.U32.AND.EX P0, PT, R13, R8, PT, P0 ;  /* 0x000000080d00720c */ /* 0x000fda0003f04100 */
[----:B------:R-:W-:Y:S05]  /*17c0*/  @!P0 BRA `(.L_x_2012) ;  /* 0xfffffffc00108947 */ /* 0x000fea000383ffff */
[----:B------:R-:W-:-:S05]  /*17d0*/  UMOV UR6, UR5 ;  /* 0x0000000500067c82 */ /* 0x000fca0008000000 */
.L_x_2011:
        /* <DEDUP_REMOVED lines=14> */
[----:B0-----:R-:W-:Y:S02]  /*18c0*/  IMAD R3, R4, UR4, RZ ;  /* 0x0000000404037c24 */ /* 0x001fe4000f8e02ff */
[----:B------:R-:W-:Y:S02]  /*18d0*/  IMAD.MOV.U32 R4, RZ, RZ, R5 ;  /* 0x000000ffff047224 */ /* 0x000fe400078e0005 */
[----:B------:R-:W-:-:S05]  /*18e0*/  IMAD R2, R3, -0x1000, R2 ;  /* 0xfffff00003027824 */ /* 0x000fca00078e0202 */
[C---:B------:R-:W-:Y:S02]  /*18f0*/  ISETP.GE.U32.AND P0, PT, R2.reuse, 0xf00, PT ;  /* 0x00000f000200780c */ /* 0x040fe40003f06070 */
[----:B------:R-:W-:-:S04]  /*1900*/  LEA.HI R19, R2, 0x1, RZ, 0x18 ;  /* 0x0000000102137811 */ /* 0x000fc800078fc0ff */
[----:B------:R-:W-:-:S04]  /*1910*/  LOP3.LUT R21, R19, 0xf, RZ, 0xc0, !PT ;  /* 0x0000000f13157812 */ /* 0x000fc800078ec0ff */
[----:B------:R-:W-:-:S03]  /*1920*/  ISETP.NE.AND P1, PT, R21, RZ, PT ;  /* 0x000000ff1500720c */ /* 0x000fc60003f25270 */
[----:B------:R-:W-:Y:S10]  /*1930*/  @!P0 BRA `(.L_x_2015) ;  /* 0x0000000000b08947 */ /* 0x000ff40003800000 */
[----:B------:R-:W-:Y:S02]  /*1940*/  LEA.HI R2, R0, 0x1, RZ, 0x18 ;  /* 0x0000000100027811 */ /* 0x000fe400078fc0ff */
[----:B------:R-:W-:Y:S02]  /*1950*/  MOV R4, R5 ;  /* 0x0000000500047202 */ /* 0x000fe40000000f00 */
[----:B------:R-:W-:-:S05]  /*1960*/  LOP3.LUT R2, R2, 0x1fffff0, RZ, 0xc0, !PT ;  /* 0x01fffff002027812 */ /* 0x000fca00078ec0ff */
[----:B------:R-:W-:-:S07]  /*1970*/  IMAD.MOV R8, RZ, RZ, -R2 ;  /* 0x000000ffff087224 */ /* 0x000fce00078e0a02 */
.L_x_2016:
[----:B------:R-:W-:Y:S01]  /*1980*/  MOV R2, R6 ;  /* 0x0000000600027202 */ /* 0x000fe20000000f00 */
        /* <DEDUP_REMOVED lines=17> */
[----:B------:R-:W-:-:S02]  /*1aa0*/  IADD3 R8, PT, PT, R8, 0x10, RZ ;  /* 0x0000001008087810 */ /* 0x000fc40007ffe0ff */
[----:B------:R-:W-:Y:S02]  /*1ab0*/  IADD3 R4, PT, PT, R4, 0x1000, RZ ;  /* 0x0000100004047810 */ /* 0x000fe40007ffe0ff */
[----:B------:R-:W-:Y:S01]  /*1ac0*/  ISETP.NE.AND P0, PT, R8, RZ, PT ;  /* 0x000000ff0800720c */ /* 0x000fe20003f05270 */
        /* <DEDUP_REMOVED lines=14> */
[----:B------:R-:W-:-:S03]  /*1bb0*/  IADD3 R6, P2, PT, R2, 0x4000, RZ ;  /* 0x0000400002067810 */ /* 0x000fc60007f5e0ff */
[----:B------:R-:W-:Y:S02]  /*1bc0*/  FADD R10, R10, |R9| ;  /* 0x400000090a0a7221 */ /* 0x000fe40000000000 */
[----:B------:R-:W-:Y:S02]  /*1bd0*/  IMAD.X R9, RZ, RZ, R3, P2 ;  /* 0x000000ffff097224 */ /* 0x000fe400010e0603 */
[----:B------:R-:W-:Y:S01]  /*1be0*/  FADD R7, R10, |R5| ;  /* 0x400000050a077221 */ /* 0x000fe20000000000 */
[----:B------:R-:W-:Y:S06]  /*1bf0*/  @P0 BRA `(.L_x_2016) ;  /* 0xfffffffc00600947 */ /* 0x000fec000383ffff */
.L_x_2015:
[----:B------:R-:W-:Y:S05]  /*1c00*/  BSYNC.RECONVERGENT B2 ;  /* 0x0000000000027941 */ /* 0x000fea0003800200 */
.L_x_2014:
        /* <DEDUP_REMOVED lines=27> */
.L_x_2018:
[----:B------:R-:W-:Y:S05]  /*1dc0*/  BSYNC.RECONVERGENT B2 ;  /* 0x0000000000027941 */ /* 0x000fea0003800200 */
.L_x_2017:
        /* <DEDUP_REMOVED lines=13> */
[----:B------:R-:W-:Y:S01]  /*1ea0*/  IADD3 R4, PT, PT, R4, 0x400, RZ ;  /* 0x0000040004047810 */ /* 0x000fe20007ffe0ff */
[----:B--2---:R-:W-:-:S04]  /*1eb0*/  FADD R6, R7, |R6| ;  /* 0x4000000607067221 */ /* 0x004fc80000000000 */
[----:B---3--:R-:W-:-:S04]  /*1ec0*/  FADD R5, R6, |R5| ;  /* 0x4000000506057221 */ /* 0x008fc80000000000 */
[----:B----4-:R-:W-:-:S04]  /*1ed0*/  FADD R5, R5, |R8| ;  /* 0x4000000805057221 */ /* 0x010fc80000000000 */
[----:B-----5:R-:W-:-:S07]  /*1ee0*/  FADD R7, R5, |R10| ;  /* 0x4000000a05077221 */ /* 0x020fce0000000000 */
.L_x_2020:
[----:B------:R-:W-:Y:S05]  /*1ef0*/  BSYNC.RECONVERGENT B2 ;  /* 0x0000000000027941 */ /* 0x000fea0003800200 */
.L_x_2019:
        /* <DEDUP_REMOVED lines=9> */
.L_x_2021:
[----:B------:R-:W-:Y:S01]  /*1f90*/  IMAD.MOV.U32 R2, RZ, RZ, R4 ;  /* 0x000000ffff027224 */ /* 0x000fe200078e0004 */
[----:B------:R-:W-:-:S05]  /*1fa0*/  MOV R3, R5 ;  /* 0x0000000500037202 */ /* 0x000fca0000000f00 */
[----:B------:R-:W2:Y:S01]  /*1fb0*/  LDG.E R2, desc[UR14][R2.64] ;  /* 0x0000000e02027981 */ /* 0x000ea2000c1e1900 */
[----:B------:R-:W-:Y:S01]  /*1fc0*/  VIADD R0, R0, 0x1 ;  /* 0x0000000100007836 */ /* 0x000fe20000000000 */
[----:B------:R-:W-:-:S04]  /*1fd0*/  IADD3 R4, P1, PT, R4, 0x400, RZ ;  /* 0x0000040004047810 */ /* 0x000fc80007f3e0ff */
[----:B------:R-:W-:Y:S02]  /*1fe0*/  ISETP.NE.AND P0, PT, R0, RZ, PT ;  /* 0x000000ff0000720c */ /* 0x000fe40003f05270 */
[----:B------:R-:W-:Y:S01]  /*1ff0*/  IADD3.X R5, PT, PT, RZ, R5, RZ, P1, !PT ;  /* 0x00000005ff057210 */ /* 0x000fe20000ffe4ff */
[----:B--2---:R-:W-:-:S10]  /*2000*/  FADD R7, |R2|, R7 ;  /* 0x0000000702077221 */ /* 0x004fd40000000200 */
[----:B------:R-:W-:Y:S05]  /*2010*/  @P0 BRA `(.L_x_2021) ;  /* 0xfffffffc00dc0947 */ /* 0x000fea000383ffff */
.L_x_2013:
[----:B------:R-:W-:Y:S05]  /*2020*/  BSYNC.RECONVERGENT B1 ;  /* 0x0000000000017941 */ /* 0x000fea0003800200 */
.L_x_2010:
        /* <DEDUP_REMOVED lines=42> */
.L_x_2009:
[----:B------:R-:W-:Y:S05]  /*22d0*/  BSYNC.RECONVERGENT B0 ;  /* 0x0000000000007941 */ /* 0x000fea0003800200 */
.L_x_1994:
[----:B------:R-:W-:Y:S05]  /*22e0*/  @P0 EXIT ;  /* 0x000000000000094d */ /* 0x000fea0003800000 */
[----:B------:R-:W3:Y:S02]  /*22f0*/  LDCU.64 UR4, c[0x0][0x388] ;  /* 0x00007100ff0477ac */ /* 0x000ee40008000a00 */
[----:B---3--:R-:W-:-:S06]  /*2300*/  UIMAD.WIDE.U32 UR4, UR16, 0x4, UR4 ;  /* 0x00000004100478a5 */ /* 0x008fcc000f8e0004 */
[----:B------:R-:W-:Y:S01]  /*2310*/  MOV R2, UR4 ;  /* 0x0000000400027c02 */ /* 0x000fe20008000f00 */
[----:B0-2---:R-:W-:-:S05]  /*2320*/  IMAD.U32 R3, RZ, RZ, UR5 ;  /* 0x00000005ff037e24 */ /* 0x005fca000f8e00ff */
[----:B------:R-:W-:Y:S01]  /*2330*/  STG.E desc[UR14][R2.64], R9 ;  /* 0x0000000902007986 */ /* 0x000fe2000c10190e */
[----:B------:R-:W-:Y:S05]  /*2340*/  EXIT ;  /* 0x000000000000794d */ /* 0x000fea0003800000 */
.L_x_2022:
        /* <DEDUP_REMOVED lines=11> */
.L_x_3758:


//--------------------- .text._ZN3cub18CUB_300001_SM_10006detail6reduce28DeviceReduceSingleTileKernelINS2_10policy_hubIfyN4cuda3std3__44plusIfEEE10Policy1000EN6thrust24THRUST_300001_SM_1000_NS6detail15normal_iteratorINSD_10device_ptrIfEEEEPfyS9_ffZ14demoVectorNormvE9abs_valueEEvT0_T1_T2_T3_T4_T6_ --------------------------
	.section	.text._ZN3cub18CUB_300001_SM_10006detail6reduce28DeviceReduceSingleTileKernelINS2_10policy_hubIfyN4cuda3std3__44plusIfEEE10Policy1000EN6thrust24THRUST_300001_SM_1000_NS6detail15normal_iteratorINSD_10device_ptrIfEEEEPfyS9_ffZ14demoVectorNormvE9abs_valueEEvT0_T1_T2_T3_T4_T6_,"ax",@progbits
	.align	128
        .global         _ZN3cub18CUB_300001_SM_10006detail6reduce28DeviceReduceSingleTileKernelINS2_10policy_hubIfyN4cuda3std3__44plusIfEEE10Policy1000EN6thrust24THRUST_300001_SM_1000_NS6detail15normal_iteratorINSD_10device_ptrIfEEEEPfyS9_ffZ14demoVectorNormvE9abs_valueEEvT0_T1_T2_T3_T4_T6_
        .type           _ZN3cub18CUB_300001_SM_10006detail6reduce28DeviceReduceSingleTileKernelINS2_10policy_hubIfyN4cuda3std3__44plusIfEEE10Policy1000EN6thrust24THRUST_300001_SM_1000_NS6detail15normal_iteratorINSD_10device_ptrIfEEEEPfyS9_ffZ14demoVectorNormvE9abs_valueEEvT0_T1_T2_T3_T4_T6_,@function
        .size           _ZN3cub18CUB_300001_SM_10006detail6reduce28DeviceReduceSingleTileKernelINS2_10policy_hubIfyN4cuda3std3__44plusIfEEE10Policy1000EN6thrust24THRUST_300001_SM_1000_NS6detail15normal_iteratorINSD_10device_ptrIfEEEEPfyS9_ffZ14demoVectorNormvE9abs_valueEEvT0_T1_T2_T3_T4_T6_,(.L_x_3759 - _ZN3cub18CUB_300001_SM_10006detail6reduce28DeviceReduceSingleTileKernelINS2_10policy_hubIfyN4cuda3std3__44plusIfEEE10Policy1000EN6thrust24THRUST_300001_SM_1000_NS6detail15normal_iteratorINSD_10device_ptrIfEEEEPfyS9_ffZ14demoVectorNormvE9abs_valueEEvT0_T1_T2_T3_T4_T6_)
        .other          _ZN3cub18CUB_300001_SM_10006detail6reduce28DeviceReduceSingleTileKernelINS2_10policy_hubIfyN4cuda3std3__44plusIfEEE10Policy1000EN6thrust24THRUST_300001_SM_1000_NS6detail15normal_iteratorINSD_10device_ptrIfEEEEPfyS9_ffZ14demoVectorNormvE9abs_valueEEvT0_T1_T2_T3_T4_T6_,@"STO_CUDA_ENTRY STV_DEFAULT"
_ZN3cub18CUB_300001_SM_10006detail6reduce28DeviceReduceSingleTileKernelINS2_10policy_hubIfyN4cuda3std3__44plusIfEEE10Policy1000EN6thrust24THRUST_300001_SM_1000_NS6detail15normal_iteratorINSD_10device_ptrIfEEEEPfyS9_ffZ14demoVectorNormvE9abs_valueEEvT0_T1_T2_T3_T4_T6_:
.text._ZN3cub18CUB_300001_SM_10006detail6reduce28DeviceReduceSingleTileKernelINS2_10policy_hubIfyN4cuda3std3__44plusIfEEE10Policy1000EN6thrust24THRUST_300001_SM_1000_NS6detail15normal_iteratorINSD_10device_ptrIfEEEEPfyS9_ffZ14demoVectorNormvE9abs_valueEEvT0_T1_T2_T3_T4_T6_:
        /* <DEDUP_REMOVED lines=15> */
.L_x_2023:
        /* <DEDUP_REMOVED lines=11> */
[----:B0-----:R-:W-:-:S06]  /*01a0*/  IMAD.WIDE.U32 R2, R5, 0x4, R2 ;  /* 0x0000000405027825 */ /* 0x001fcc00078e0002 */
[----:B------:R-:W2:Y:S01]  /*01b0*/  LDG.E R2, desc[UR6][R2.64] ;  /* 0x0000000602027981 */ /* 0x000ea2000c1e1900 */
[----:B------:R-:W-:Y:S01]  /*01c0*/  IADD3 R7, PT, PT, R5, 0x100, RZ ;  /* 0x0000010005077810 */ /* 0x000fe20007ffe0ff */
[----:B--2---:R-:W-:-:S07]  /*01d0*/  FADD R6, |R2|, -RZ ;  /* 0x800000ff02067221 */ /* 0x004fce0000000200 */
.L_x_2027:
[----:B------:R-:W-:Y:S05]  /*01e0*/  BSYNC.RECONVERGENT B1 ;  /* 0x0000000000017941 */ /* 0x000fea0003800200 */
.L_x_2026:
        /* <DEDUP_REMOVED lines=17> */
.L_x_2032:
        /* <DEDUP_REMOVED lines=38> */
.L_x_2031:
[----:B------:R-:W-:Y:S05]  /*0560*/  BSYNC.RECONVERGENT B2 ;  /* 0x0000000000027941 */ /* 0x000fea0003800200 */
.L_x_2030:
        /* <DEDUP_REMOVED lines=25> */
.L_x_2034:
[----:B------:R-:W-:Y:S05]  /*0700*/  BSYNC.RECONVERGENT B2 ;  /* 0x0000000000027941 */ /* 0x000fea0003800200 */
.L_x_2033:
        /* <DEDUP_REMOVED lines=17> */
.L_x_2036:
[----:B------:R-:W-:Y:S05]  /*0820*/  BSYNC.RECONVERGENT B2 ;  /* 0x0000000000027941 */ /* 0x000fea0003800200 */
.L_x_2035:
[----:B------:R-:W-:Y:S05]  /*0830*/  @!P1 BRA `(.L_x_2029) ;  /* 0x0000000000249947 */ /* 0x000fea0003800000 */
[----:B------:R-:W0:Y:S01]  /*0840*/  LDC.64 R8, c[0x0][0x380] ;  /* 0x0000e000ff087b82 */ /* 0x000e220000000a00 */
[----:B------:R-:W-:-:S07]  /*0850*/  IMAD.MOV R10, RZ, RZ, -R10 ;  /* 0x000000ffff0a7224 */ /* 0x000fce00078e0a0a */
.L_x_2037:
[----:B0-----:R-:W-:-:S06]  /*0860*/  IMAD.WIDE R2, R7, 0x4, R8 ;  /* 0x0000000407027825 */ /* 0x001fcc00078e0208 */
[----:B------:R-:W2:Y:S01]  /*0870*/  LDG.E R3, desc[UR6][R2.64] ;  /* 0x0000000602037981 */ /* 0x000ea2000c1e1900 */
[----:B------:R-:W-:Y:S01]  /*0880*/  IADD3 R10, PT, PT, R10, 0x1, RZ ;  /* 0x000000010a0a7810 */ /* 0x000fe20007ffe0ff */
[----:B------:R-:W-:-:S03]  /*0890*/  VIADD R7, R7, 0x100 ;  /* 0x0000010007077836 */ /* 0x000fc60000000000 */
[----:B------:R-:W-:Y:S01]  /*08a0*/  ISETP.NE.AND P0, PT, R10, RZ, PT ;  /* 0x000000ff0a00720c */ /* 0x000fe20003f05270 */
[----:B--2---:R-:W-:-:S12]  /*08b0*/  FADD R6, |R3|, R6 ;  /* 0x0000000603067221 */ /* 0x004fd80000000200 */
[----:B------:R-:W-:Y:S05]  /*08c0*/  @P0 BRA `(.L_x_2037) ;  /* 0xfffffffc00e40947 */ /* 0x000fea000383ffff */
.L_x_2029:
[----:B------:R-:W-:Y:S05]  /*08d0*/  BSYNC.RECONVERGENT B1 ;  /* 0x0000000000017941 */ /* 0x000fea0003800200 */
.L_x_2028:
        /* <DEDUP_REMOVED lines=47> */
.L_x_2038:
[----:B------:R-:W0:Y:S01]  /*0bd0*/  S2R R8, SR_LANEID ;  /* 0x0000000000087919 */ /* 0x000e220000000000 */
[C---:B------:R-:W-:Y:S02]  /*0be0*/  LOP3.LUT R2, R5.reuse, 0x3e0, RZ, 0xc0, !PT ;  /* 0x000003e005027812 */ /* 0x040fe400078ec0ff */
[----:B------:R-:W-:Y:S02]  /*0bf0*/  ISETP.NE.AND P5, PT, R5, RZ, PT ;  /* 0x000000ff0500720c */ /* 0x000fe40003fa5270 */
[----:B------:R-:W-:Y:S02]  /*0c00*/  LOP3.LUT R7, RZ, R2, RZ, 0x33, !PT ;  /* 0x00000002ff077212 */ /* 0x000fe400078e33ff */
[----:B------:R-:W-:-:S03]  /*0c10*/  IADD3 R3, PT, PT, R2, 0x20, RZ ;  /* 0x0000002002037810 */ /* 0x000fc60007ffe0ff */
[----:B------:R-:W-:Y:S01]  /*0c20*/  IMAD.IADD R7, R7, 0x1, R4 ;  /* 0x0000000107077824 */ /* 0x000fe200078e0204 */
[----:B------:R-:W-:-:S04]  /*0c30*/  ISETP.GT.U32.AND P0, PT, R3, R4, PT ;  /* 0x000000040300720c */ /* 0x000fc80003f04070 */
        /* <DEDUP_REMOVED lines=59> */
.L_x_2025:
        /* <DEDUP_REMOVED lines=19> */
[----:B--2---:R-:W-:Y:S01]  /*1120*/  FADD R9, |R9|, |R12| ;  /* 0x4000000c09097221 */ /* 0x004fe20000000200 */
[----:B---3--:R-:W-:Y:S01]  /*1130*/  FADD R14, |R11|, |R14| ;  /* 0x4000000e0b0e7221 */ /* 0x008fe20000000200 */
[----:B------:R-:W-:-:S03]  /*1140*/  HFMA2 R11, -RZ, RZ, 0, 0.00048828125 ;  /* 0x00001000ff0b7431 */ /* 0x000fc600000001ff */
[----:B------:R-:W-:Y:S01]  /*1150*/  FADD R14, R9, R14 ;  /* 0x0000000e090e7221 */ /* 0x000fe20000000000 */
[----:B------:R-:W-:Y:S01]  /*1160*/  IADD3 R9, P1, PT, R4, -0x1000, RZ ;  /* 0xfffff00004097810 */ /* 0x000fe20007f3e0ff */
[----:B----4-:R-:W-:-:S03]  /*1170*/  FADD R13, |R13|, |R16| ;  /* 0x400000100d0d7221 */ /* 0x010fc60000000200 */
[----:B------:R-:W-:Y:S02]  /*1180*/  ISETP.GE.U32.AND P0, PT, R9, 0x1000, PT ;  /* 0x000010000900780c */ /* 0x000fe40003f06070 */
[----:B------:R-:W-:-:S04]  /*1190*/  IADD3.X R12, PT, PT, R0, -0x1, RZ, P1, !PT ;  /* 0xffffffff000c7810 */ /* 0x000fc80000ffe4ff */
[----:B------:R-:W-:Y:S01]  /*11a0*/  ISETP.GE.U32.AND.EX P0, PT, R12, RZ, PT, P0 ;  /* 0x000000ff0c00720c */ /* 0x000fe20003f06100 */
        /* <DEDUP_REMOVED lines=16> */
.L_x_2042:
        /* <DEDUP_REMOVED lines=20> */
[----:B--2---:R-:W-:Y:S01]  /*13f0*/  FADD R15, |R0|, |R15| ;  /* 0x4000000f000f7221 */ /* 0x004fe20000000200 */
[----:B------:R-:W-:-:S04]  /*1400*/  MOV R0, R5 ;  /* 0x0000000500007202 */ /* 0x000fc80000000f00 */
[----:B------:R-:W-:Y:S01]  /*1410*/  IADD3.X R6, PT, PT, ~R13, R0, RZ, P1, !PT ;  /* 0x000000000d067210 */ /* 0x000fe20000ffe5ff */
[----:B---3--:R-:W-:-:S03]  /*1420*/  FADD R10, |R27|, R10 ;  /* 0x0000000a1b0a7221 */ /* 0x008fc60000000200 */
[----:B------:R-:W-:Y:S01]  /*1430*/  ISETP.GE.U32.AND.EX P0, PT, R6, RZ, PT, P0 ;  /* 0x000000ff0600720c */ /* 0x000fe20003f06100 */
[----:B----4-:R-:W-:-:S04]  /*1440*/  FADD R29, |R26|, |R29| ;  /* 0x4000001d1a1d7221 */ /* 0x010fc80000000200 */
[----:B------:R-:W-:Y:S01]  /*1450*/  FADD R10, R10, R29 ;  /* 0x0000001d0a0a7221 */ /* 0x000fe20000000000 */
[----:B-----5:R-:W-:Y:S01]  /*1460*/  FADD R24, |R24|, |R25| ;  /* 0x4000001918187221 */ /* 0x020fe20000000200 */
[----:B------:R-:W-:-:S04]  /*1470*/  FADD R23, |R23|, |R22| ;  /* 0x4000001617177221 */ /* 0x000fc80000000200 */
[----:B------:R-:W-:Y:S01]  /*1480*/  FADD R23, R24, R23 ;  /* 0x0000001718177221 */ /* 0x000fe20000000000 */
[----:B------:R-:W-:-:S04]  /*1490*/  FADD R18, |R18|, |R21| ;  /* 0x4000001512127221 */ /* 0x000fc80000000200 */
[----:B------:R-:W-:Y:S01]  /*14a0*/  FADD R15, R18, R15 ;  /* 0x0000000f120f7221 */ /* 0x000fe20000000000 */
[----:B------:R-:W-:Y:S01]  /*14b0*/  FADD R14, |R14|, |R17| ;  /* 0x400000110e0e7221 */ /* 0x000fe20000000200 */
[----:B------:R-:W-:-:S04]  /*14c0*/  FADD R19, |R16|, |R19| ;  /* 0x4000001310137221 */ /* 0x000fc80000000200 */
[----:B------:R-:W-:Y:S01]  /*14d0*/  FADD R14, R14, R19 ;  /* 0x000000130e0e7221 */ /* 0x000fe20000000000 */
[----:B------:R-:W-:-:S03]  /*14e0*/  FADD R10, R10, R23 ;  /* 0x000000170a0a7221 */ /* 0x000fc60000000000 */
[----:B------:R-:W-:-:S04]  /*14f0*/  FADD R15, R15, R14 ;  /* 0x0000000e0f0f7221 */ /* 0x000fc80000000000 */
[----:B------:R-:W-:-:S04]  /*1500*/  FADD R15, R10, R15 ;  /* 0x0000000f0a0f7221 */ /* 0x000fc80000000000 */
[----:B------:R-:W-:Y:S01]  /*1510*/  FADD R10, |R20|, R15 ;  /* 0x0000000f140a7221 */ /* 0x000fe20000000200 */
[----:B------:R-:W-:Y:S06]  /*1520*/  @!P0 BRA `(.L_x_2041) ;  /* 0x00000008001c8947 */ /* 0x000fec0003800000 */
[----:B------:R-:W-:-:S05]  /*1530*/  IADD3 R11, P0, PT, R11, 0x1000, RZ ;  /* 0x000010000b0b7810 */ /* 0x000fca0007f1e0ff */
[----:B------:R-:W-:Y:S01]  /*1540*/  IMAD.X R13, RZ, RZ, R13, P0 ;  /* 0x000000ffff0d7224 */ /* 0x000fe200000e060d */
[----:B------:R-:W-:-:S04]  /*1550*/  ISETP.GT.U32.AND P0, PT, R11, R9, PT ;  /* 0x000000090b00720c */ /* 0x000fc80003f04070 */
[----:B------:R-:W-:-:S13]  /*1560*/  ISETP.GT.U32.AND.EX P0, PT, R13, R12, PT, P0 ;  /* 0x0000000c0d00720c */ /* 0x000fda0003f04100 */
[----:B------:R-:W-:Y:S05]  /*1570*/  @!P0 BRA `(.L_x_2042) ;  /* 0xfffffffc004c8947 */ /* 0x000fea000383ffff */
.L_x_2040:
        /* <DEDUP_REMOVED lines=25> */
.L_x_2046:
        /* <DEDUP_REMOVED lines=38> */
.L_x_2045:
[----:B------:R-:W-:Y:S05]  /*1970*/  BSYNC.RECONVERGENT B2 ;  /* 0x0000000000027941 */ /* 0x000fea0003800200 */
.L_x_2044:
        /* <DEDUP_REMOVED lines=28> */
.L_x_2048:
[----:B------:R-:W-:Y:S05]  /*1b40*/  BSYNC.RECONVERGENT B2 ;  /* 0x0000000000027941 */ /* 0x000fea0003800200 */
.L_x_2047:
        /* <DEDUP_REMOVED lines=20> */
.L_x_2050:
[----:B------:R-:W-:Y:S05]  /*1c90*/  BSYNC.RECONVERGENT B2 ;  /* 0x0000000000027941 */ /* 0x000fea0003800200 */
.L_x_2049:
[----:B------:R-:W-:Y:S05]  /*1ca0*/  @!P1 BRA `(.L_x_2043) ;  /* 0x0000000000389947 */ /* 0x000fea0003800000 */
[----:B------:R-:W0:Y:S01]  /*1cb0*/  LDCU.64 UR4, c[0x0][0x380] ;  /* 0x00007000ff0477ac */ /* 0x000e220008000a00 */
[----:B------:R-:W-:Y:S01]  /*1cc0*/  IADD3 R5, P0, PT, R0, R11, RZ ;  /* 0x0000000b00057210 */ /* 0x000fe20007f1e0ff */
[----:B------:R-:W-:-:S03]  /*1cd0*/  IMAD.MOV R0, RZ, RZ, -R6 ;  /* 0x000000ffff007224 */ /* 0x000fc600078e0a06 */
[----:B------:R-:W-:Y:S02]  /*1ce0*/  IADD3.X R4, PT, PT, RZ, R13, RZ, P0, !PT ;  /* 0x0000000dff047210 */ /* 0x000fe400007fe4ff */
[----:B0-----:R-:W-:-:S04]  /*1cf0*/  LEA R2, P1, R5, UR4, 0x2 ;  /* 0x0000000405027c11 */ /* 0x001fc8000f8210ff */
[----:B------:R-:W-:-:S09]  /*1d00*/  LEA.HI.X R5, R5, UR5, R4, 0x2, P1 ;  /* 0x0000000505057c11 */ /* 0x000fd200088f1404 */
.L_x_2051:
[----:B------:R-:W-:-:S06]  /*1d10*/  MOV R3, R5 ;  /* 0x0000000500037202 */ /* 0x000fcc0000000f00 */
[----:B------:R0:W2:Y:S01]  /*1d20*/  LDG.E R3, desc[UR6][R2.64] ;  /* 0x0000000602037981 */ /* 0x0000a2000c1e1900 */
[----:B------:R-:W-:-:S04]  /*1d30*/  IADD3 R0, PT, PT, R0, 0x1, RZ ;  /* 0x0000000100007810 */ /* 0x000fc80007ffe0ff */
[----:B------:R-:W-:Y:S02]  /*1d40*/  ISETP.NE.AND P0, PT, R0, RZ, PT ;  /* 0x000000ff0000720c */ /* 0x000fe40003f05270 */
[----:B0-----:R-:W-:-:S05]  /*1d50*/  IADD3 R2, P1, PT, R2, 0x400, RZ ;  /* 0x0000040002027810 */ /* 0x001fca0007f3e0ff */
[----:B------:R-:W-:Y:S02]  /*1d60*/  IMAD.X R5, RZ, RZ, R5, P1 ;  /* 0x000000ffff057224 */ /* 0x000fe400008e0605 */
[----:B--2---:R-:W-:-:S04]  /*1d70*/  FADD R10, |R3|, R10 ;  /* 0x0000000a030a7221 */ /* 0x004fc80000000200 */
[----:B------:R-:W-:Y:S05]  /*1d80*/  @P0 BRA `(.L_x_2051) ;  /* 0xfffffffc00e00947 */ /* 0x000fea000383ffff */
.L_x_2043:
[----:B------:R-:W-:Y:S05]  /*1d90*/  BSYNC.RECONVERGENT B1 ;  /* 0x0000000000017941 */ /* 0x000fea0003800200 */
.L_x_2041:
        /* <DEDUP_REMOVED lines=42> */
.L_x_2039:
[----:B------:R-:W-:Y:S05]  /*2040*/  BSYNC.RECONVERGENT B0 ;  /* 0x0000000000007941 */ /* 0x000fea0003800200 */
.L_x_2024:
[----:B------:R-:W-:Y:S05]  /*2050*/  @P5 EXIT ;  /* 0x000000000000594d */ /* 0x000fea0003800000 */
[----:B01----:R-:W0:Y:S01]  /*2060*/  LDC.64 R2, c[0x0][0x388] ;  /* 0x0000e200ff027b82 */ /* 0x003e220000000a00 */
[----:B------:R-:W2:Y:S02]  /*2070*/  LDCU UR4, c[0x0][0x39c] ;  /* 0x00007380ff0477ac */ /* 0x000ea40008000800 */
[----:B--2---:R-:W-:-:S05]  /*2080*/  FADD R5, R8, UR4 ;  /* 0x0000000408057e21 */ /* 0x004fca0008000000 */
[----:B0-----:R-:W-:Y:S01]  /*2090*/  STG.E desc[UR6][R2.64], R5 ;  /* 0x0000000502007986 */ /* 0x001fe2000c101906 */
[----:B------:R-:W-:Y:S05]  /*20a0*/  EXIT ;  /* 0x000000000000794d */ /* 0x000fea0003800000 */
.L_x_2052:
        /* <DEDUP_REMOVED lines=13> */
.L_x_3759:


//--------------------- .text._ZN3cub18CUB_300001_SM_10006detail6reduce28DeviceReduceSingleTileKernelINS2_10policy_hubIfjN4cuda3std3__44plusIfEEE10Policy1000EPfSC_iS9_ffNS7_10__identityEEEvT0_T1_T2_T3_T4_T6_ --------------------------
	.section	.text._ZN3cub18CUB_300001_SM_10006detail6reduce28DeviceReduceSingleTileKernelINS2_10policy_hubIfjN4cuda3std3__44plusIfEEE10Policy1000EPfSC_iS9_ffNS7_10__identityEEEvT0_T1_T2_T3_T4_T6_,"ax",@progbits
	.align	128
        .global         _ZN3cub18CUB_300001_SM_10006detail6reduce28DeviceReduceSingleTileKernelINS2_10policy_hubIfjN4cuda3std3__44plusIfEEE10Policy1000EPfSC_iS9_ffNS7_10__identityEEEvT0_T1_T2_T3_T4_T6_
        .type           _ZN3cub18CUB_300001_SM_10006detail6reduce28DeviceReduceSingleTileKernelINS2_10policy_hubIfjN4cuda3std3__44plusIfEEE10Policy1000EPfSC_iS9_ffNS7_10__identityEEEvT0_T1_T2_T3_T4_T6_,@function
        .size           _ZN3cub18CUB_300001_SM_10006detail6reduce28DeviceReduceSingleTileKernelINS2_10policy_hubIfjN4cuda3std3__44plusIfEEE10Policy1000EPfSC_iS9_ffNS7_10__identityEEEvT0_T1_T2_T3_T4_T6_,(.L_x_3760 - _ZN3cub18CUB_300001_SM_10006detail6reduce28DeviceReduceSingleTileKernelINS2_10policy_hubIfjN4cuda3std3__44plusIfEEE10Policy1000EPfSC_iS9_ffNS7_10__identityEEEvT0_T1_T2_T3_T4_T6_)
        .other          _ZN3cub18CUB_300001_SM_10006detail6reduce28DeviceReduceSingleTileKernelINS2_10policy_hubIfjN4cuda3std3__44plusIfEEE10Policy1000EPfSC_iS9_ffNS7_10__identityEEEvT0_T1_T2_T3_T4_T6_,@"STO_CUDA_ENTRY STV_DEFAULT"
_ZN3cub18CUB_300001_SM_10006detail6reduce28DeviceReduceSingleTileKernelINS2_10policy_hubIfjN4cuda3std3__44plusIfEEE10Policy1000EPfSC_iS9_ffNS7_10__identityEEEvT0_T1_T2_T3_T4_T6_:
.text._ZN3cub18CUB_300001_SM_10006detail6reduce28DeviceReduceSingleTileKernelINS2_10policy_hubIfjN4cuda3std3__44plusIfEEE10Policy1000EPfSC_iS9_ffNS7_10__identityEEEvT0_T1_T2_T3_T4_T6_:
        /* <DEDUP_REMOVED lines=13> */
.L_x_2053:
        /* <DEDUP_REMOVED lines=16> */
.L_x_2058:
[----:B------:R-:W-:Y:S05]  /*01d0*/  BSYNC.RECONVERGENT B1 ;  /* 0x0000000000017941 */ /* 0x000fea0003800200 */
.L_x_2057:
        /* <DEDUP_REMOVED lines=16> */
.L_x_2063:
        /* <DEDUP_REMOVED lines=9> */
.L_x_2062:
[----:B------:R-:W-:Y:S05]  /*0370*/  BSYNC.RECONVERGENT B2 ;  /* 0x0000000000027941 */ /* 0x000fea0003800200 */
.L_x_2061:
        /* <DEDUP_REMOVED lines=8> */
.L_x_2066:
        /* <DEDUP_REMOVED lines=43> */
.L_x_2065:
[----:B------:R-:W-:Y:S05]  /*06b0*/  BSYNC.RECONVERGENT B2 ;  /* 0x0000000000027941 */ /* 0x000fea0003800200 */
.L_x_2064:
        /* <DEDUP_REMOVED lines=26> */
.L_x_2068:
[----:B------:R-:W-:Y:S05]  /*0860*/  BSYNC.RECONVERGENT B2 ;  /* 0x0000000000027941 */ /* 0x000fea0003800200 */
.L_x_2067:
        /* <DEDUP_REMOVED lines=12> */
.L_x_2060:
[----:B------:R-:W-:Y:S05]  /*0930*/  BSYNC.RECONVERGENT B1 ;  /* 0x0000000000017941 */ /* 0x000fea0003800200 */
.L_x_2059:
        /* <DEDUP_REMOVED lines=10> */
[----:B------:R-:W1:Y:S06]  /*09e0*/  SHFL.DOWN PT, R3, R0, 0x2, 0x1f ;  /* 0x08401f0000037f89 */ /* 0x000e6c00000e0000 */
[----:B------:R-:W2:Y:S01]  /*09f0*/  @!P1 S2R R6, SR_CgaCtaId ;  /* 0x0000000000069919 */ /* 0x000ea20000008800 */
[----:B0-----:R-:W-:Y:S02]  /*0a00*/  @!P1 MOV R5, 0x400 ;  /* 0x0000040000059802 */ /* 0x001fe40000000f00 */
[----:B------:R-:W-:-:S04]  /*0a10*/  @!P1 SHF.R.U32.HI R4, RZ, 0x3, R2 ;  /* 0x00000003ff049819 */ /* 0x000fc80000011602 */
[----:B------:R-:W-:Y:S01]  /*0a20*/  @!P1 LOP3.LUT R4, R4, 0x7c, RZ, 0xc0, !PT ;  /* 0x0000007c04049812 */ /* 0x000fe200078ec0ff */
[----:B-1----:R-:W-:Y:S01]  /*0a30*/  @!P0 FADD R0, R0, R3 ;  /* 0x0000000300008221 */ /* 0x002fe20000000000 */
[----:B------:R-:W-:-:S04]  /*0a40*/  ISETP.GT.AND P0, PT, R8, 0x1b, PT ;  /* 0x0000001b0800780c */ /* 0x000fc80003f04270 */
[----:B------:R-:W0:Y:S01]  /*0a50*/  SHFL.DOWN PT, R3, R0, 0x4, 0x1f ;  /* 0x08801f0000037f89 */ /* 0x000e2200000e0000 */
[----:B--2---:R-:W-:-:S04]  /*0a60*/  @!P1 LEA R5, R6, R5, 0x18 ;  /* 0x0000000506059211 */ /* 0x004fc800078ec0ff */
        /* <DEDUP_REMOVED lines=16> */
[----:B0-----:R-:W0:Y:S04]  /*0b70*/  LDS.128 R4, [UR4+0x10] ;  /* 0x00001004ff047984 */ /* 0x001e280008000c00 */
[----:B------:R-:W1:Y:S04]  /*0b80*/  LDS.128 R12, [UR4+0x20] ;  /* 0x00002004ff0c7984 */ /* 0x000e680008000c00 */
[----:B------:R-:W2:Y:S04]  /*0b90*/  LDS.128 R8, [UR4+0x30] ;  /* 0x00003004ff087984 */ /* 0x000ea80008000c00 */
        /* <DEDUP_REMOVED lines=17> */
.L_x_2069:
        /* <DEDUP_REMOVED lines=45> */
[----:B------:R-:W0:Y:S04]  /*0f80*/  LDS.128 R16, [UR4+0x10] ;  /* 0x00001004ff107984 */ /* 0x000e280008000c00 */
[----:B----4-:R-:W1:Y:S04]  /*0f90*/  LDS.128 R4, [UR4+0x20] ;  /* 0x00002004ff047984 */ /* 0x010e680008000c00 */
[----:B------:R-:W2:Y:S04]  /*0fa0*/  LDS.128 R8, [UR4+0x30] ;  /* 0x00003004ff087984 */ /* 0x000ea80008000c00 */
[----:B------:R-:W3:Y:S01]  /*0fb0*/  LDS.128 R12, [UR4+0x40] ;  /* 0x00004004ff0c7984 */ /* 0x000ee20008000c00 */
[----:B0-----:R-:W-:Y:S01]  /*0fc0*/  @P2 FADD R0, R0, R17 ;  /* 0x0000001100002221 */ /* 0x001fe20000000000 */
[----:B------:R-:W-:-:S03]  /*0fd0*/  ISETP.GT.AND P2, PT, R3, 0x80, PT ;  /* 0x000000800300780c */ /* 0x000fc60003f44270 */
[----:B------:R-:W-:Y:S01]  /*0fe0*/  @P3 FADD R0, R0, R18 ;  /* 0x0000001200003221 */ /* 0x000fe20000000000 */
[----:B------:R-:W-:-:S03]  /*0ff0*/  ISETP.GT.AND P3, PT, R3, 0xa0, PT ;  /* 0x000000a00300780c */ /* 0x000fc60003f64270 */
[----:B------:R-:W-:Y:S01]  /*1000*/  @P1 FADD R0, R0, R19 ;  /* 0x0000001300001221 */ /* 0x000fe20000000000 */
[----:B------:R-:W-:-:S05]  /*1010*/  ISETP.GT.AND P1, PT, R3, 0xe0, PT ;  /* 0x000000e00300780c */ /* 0x000fca0003f24270 */
[----:B-1----:R-:W-:Y:S01]  /*1020*/  @P2 FADD R0, R0, R4 ;  /* 0x0000000400002221 */ /* 0x002fe20000000000 */
[----:B------:R-:W-:-:S03]  /*1030*/  ISETP.GT.AND P2, PT, R3, 0x100, PT ;  /* 0x000001000300780c */ /* 0x000fc60003f44270 */
[----:B------:R-:W-:Y:S01]  /*1040*/  @P3 FADD R0, R0, R5 ;  /* 0x0000000500003221 */ /* 0x000fe20000000000 */
[----:B------:R-:W-:-:S03]  /*1050*/  ISETP.GT.AND P3, PT, R3, 0x120, PT ;  /* 0x000001200300780c */ /* 0x000fc60003f64270 */
[----:B------:R-:W-:Y:S01]  /*1060*/  @P4 FADD R0, R0, R6 ;  /* 0x0000000600004221 */ /* 0x000fe20000000000 */
[----:B------:R-:W-:-:S03]  /*1070*/  ISETP.GT.AND P4, PT, R3, 0x140, PT ;  /* 0x000001400300780c */ /* 0x000fc60003f84270 */
[----:B------:R-:W-:Y:S01]  /*1080*/  @P1 FADD R0, R0, R7 ;  /* 0x0000000700001221 */ /* 0x000fe20000000000 */
[----:B------:R-:W-:-:S03]  /*1090*/  ISETP.GT.AND P1, PT, R3, 0x160, PT ;  /* 0x000001600300780c */ /* 0x000fc60003f24270 */
[----:B--2---:R-:W-:Y:S01]  /*10a0*/  @P2 FADD R0, R0, R8 ;  /* 0x0000000800002221 */ /* 0x004fe20000000000 */
[----:B------:R-:W-:-:S03]  /*10b0*/  ISETP.GT.AND P2, PT, R3, 0x180, PT ;  /* 0x000001800300780c */ /* 0x000fc60003f44270 */
[----:B------:R-:W-:Y:S01]  /*10c0*/  @P3 FADD R0, R0, R9 ;  /* 0x0000000900003221 */ /* 0x000fe20000000000 */
[----:B------:R-:W-:-:S03]  /*10d0*/  ISETP.GT.AND P3, PT, R3, 0x1a0, PT ;  /* 0x000001a00300780c */ /* 0x000fc60003f64270 */
[----:B------:R-:W-:Y:S01]  /*10e0*/  @P4 FADD R0, R0, R10 ;  /* 0x0000000a00004221 */ /* 0x000fe20000000000 */
[----:B------:R-:W-:-:S03]  /*10f0*/  ISETP.GT.AND P4, PT, R3, 0x1c0, PT ;  /* 0x000001c00300780c */ /* 0x000fc60003f84270 */
[----:B------:R-:W-:Y:S01]  /*1100*/  @P1 FADD R0, R0, R11 ;  /* 0x0000000b00001221 */ /* 0x000fe20000000000 */
[----:B------:R-:W-:-:S03]  /*1110*/  ISETP.GT.AND P1, PT, R3, 0x1e0, PT ;  /* 0x000001e00300780c */ /* 0x000fc60003f24270 */
[----:B---3--:R-:W-:-:S04]  /*1120*/  @P2 FADD R0, R0, R12 ;  /* 0x0000000c00002221 */ /* 0x008fc80000000000 */
[----:B------:R-:W-:-:S04]  /*1130*/  @P3 FADD R0, R0, R13 ;  /* 0x0000000d00003221 */ /* 0x000fc80000000000 */
[----:B------:R-:W-:-:S04]  /*1140*/  @P4 FADD R0, R0, R14 ;  /* 0x0000000e00004221 */ /* 0x000fc80000000000 */
[----:B------:R-:W-:Y:S01]  /*1150*/  @P1 FADD R0, R0, R15 ;  /* 0x0000000f00001221 */ /* 0x000fe20000000000 */
[----:B------:R-:W-:Y:S06]  /*1160*/  BRA `(.L_x_2070) ;  /* 0x0000003000407947 */ /* 0x000fec0003800000 */
.L_x_2056:
[----:B------:R-:W0:Y:S01]  /*1170*/  S2R R2, SR_TID.X ;  /* 0x0000000000027919 */ /* 0x000e220000002100 */
[----:B------:R-:W1:Y:S01]  /*1180*/  LDC.64 R4, c[0x0][0x380] ;  /* 0x0000e000ff047b82 */ /* 0x000e620000000a00 */
[----:B0-----:R-:W-:-:S05]  /*1190*/  SHF.L.U32 R7, R2, 0x1, RZ ;  /* 0x0000000102077819 */ /* 0x001fca00000006ff */
[----:B-1----:R-:W-:-:S05]  /*11a0*/  IMAD.WIDE.U32 R4, R7, 0x4, R4 ;  /* 0x0000000407047825 */ /* 0x002fca00078e0004 */
[----:B------:R-:W2:Y:S04]  /*11b0*/  LDG.E.64.CONSTANT R14, desc[UR6][R4.64] ;  /* 0x00000006040e7981 */ /* 0x000ea8000c1e9b00 */
[----:B------:R-:W3:Y:S04]  /*11c0*/  LDG.E.64.CONSTANT R16, desc[UR6][R4.64+0x1000] ;  /* 0x0010000604107981 */ /* 0x000ee8000c1e9b00 */
[----:B------:R-:W4:Y:S04]  /*11d0*/  LDG.E.64.CONSTANT R18, desc[UR6][R4.64+0x2000] ;  /* 0x0020000604127981 */ /* 0x000f28000c1e9b00 */
[----:B------:R-:W5:Y:S04]  /*11e0*/  LDG.E.64.CONSTANT R20, desc[UR6][R4.64+0x3000] ;  /* 0x0030000604147981 */ /* 0x000f68000c1e9b00 */
[----:B------:R-:W5:Y:S04]  /*11f0*/  LDG.E.64.CONSTANT R12, desc[UR6][R4.64+0x4000] ;  /* 0x00400006040c7981 */ /* 0x000f68000c1e9b00 */
[----:B------:R-:W5:Y:S04]  /*1200*/  LDG.E.64.CONSTANT R10, desc[UR6][R4.64+0x5000] ;  /* 0x00500006040a7981 */ /* 0x000f68000c1e9b00 */
[----:B------:R-:W5:Y:S04]  /*1210*/  LDG.E.64.CONSTANT R6, desc[UR6][R4.64+0x6000] ;  /* 0x0060000604067981 */ /* 0x000f68000c1e9b00 */
[----:B------:R-:W5:Y:S01]  /*1220*/  LDG.E.64.CONSTANT R8, desc[UR6][R4.64+0x7000] ;  /* 0x0070000604087981 */ /* 0x000f62000c1e9b00 */
[----:B------:R-:W-:Y:S01]  /*1230*/  ISETP.GE.U32.AND P0, PT, R3, 0x4000, PT ;  /* 0x000040000300780c */ /* 0x000fe20003f06070 */
[----:B--2---:R-:W-:Y:S01]  /*1240*/  FADD R14, R14, R15 ;  /* 0x0000000f0e0e7221 */ /* 0x004fe20000000000 */
[----:B---3--:R-:W-:Y:S01]  /*1250*/  FADD R17, R16, R17 ;  /* 0x0000001110117221 */ /* 0x008fe20000000000 */
[----:B----4-:R-:W-:-:S03]  /*1260*/  FADD R18, R18, R19 ;  /* 0x0000001312127221 */ /* 0x010fc60000000000 */
[----:B------:R-:W-:Y:S01]  /*1270*/  FADD R14, R14, R17 ;  /* 0x000000110e0e7221 */ /* 0x000fe20000000000 */
[----:B-----5:R-:W-:Y:S01]  /*1280*/  FADD R21, R20, R21 ;  /* 0x0000001514157221 */ /* 0x020fe20000000000 */
[----:B------:R-:W-:Y:S02]  /*1290*/  HFMA2 R20, -RZ, RZ, 0, 0.0078125 ;  /* 0x00002000ff147431 */ /* 0x000fe400000001ff */
[----:B------:R-:W-:Y:S01]  /*12a0*/  FADD R12, R12, R13 ;  /* 0x0000000d0c0c7221 */ /* 0x000fe20000000000 */
[----:B------:R-:W-:Y:S01]  /*12b0*/  FADD R21, R18, R21 ;  /* 0x0000001512157221 */ /* 0x000fe20000000000 */
[----:B------:R-:W-:-:S03]  /*12c0*/  FADD R11, R10, R11 ;  /* 0x0000000b0a0b7221 */ /* 0x000fc60000000000 */
[----:B------:R-:W-:Y:S01]  /*12d0*/  FADD R14, R14, R21 ;  /* 0x000000150e0e7221 */ /* 0x000fe20000000000 */
[----:B------:R-:W-:Y:S01]  /*12e0*/  FADD R6, R6, R7 ;  /* 0x0000000706067221 */ /* 0x000fe20000000000 */
[----:B------:R-:W-:Y:S01]  /*12f0*/  FADD R11, R12, R11 ;  /* 0x0000000b0c0b7221 */ /* 0x000fe20000000000 */
[----:B------:R-:W-:-:S04]  /*1300*/  FADD R9, R8, R9 ;  /* 0x0000000908097221 */ /* 0x000fc80000000000 */
[----:B------:R-:W-:-:S04]  /*1310*/  FADD R6, R6, R9 ;  /* 0x0000000906067221 */ /* 0x000fc80000000000 */
[----:B------:R-:W-:-:S04]  /*1320*/  FADD R11, R11, R6 ;  /* 0x000000060b0b7221 */ /* 0x000fc80000000000 */
[----:B------:R-:W-:Y:S01]  /*1330*/  FADD R0, R14, R11 ;  /* 0x0000000b0e007221 */ /* 0x000fe20000000000 */
[----:B------:R-:W-:Y:S06]  /*1340*/  @!P0 BRA `(.L_x_2071) ;  /* 0x00000000008c8947 */ /* 0x000fec0003800000 */
[----:B------:R-:W0:Y:S01]  /*1350*/  LDC R24, c[0x0][0x390] ;  /* 0x0000e400ff187b82 */ /* 0x000e220000000800 */
[----:B------:R-:W-:Y:S02]  /*1360*/  IADD3 R21, PT, PT, R3, -0x2000, RZ ;  /* 0xffffe00003157810 */ /* 0x000fe40007ffe0ff */
[----:B------:R-:W-:-:S07]  /*1370*/  MOV R20, 0x2000 ;  /* 0x0000200000147802 */ /* 0x000fce0000000f00 */
.L_x_2073:
[----:B------:R-:W-:-:S05]  /*1380*/  IMAD.WIDE R26, R20, 0x4, R4 ;  /* 0x00000004141a7825 */ /* 0x000fca00078e0204 */
[----:B------:R-:W2:Y:S04]  /*1390*/  LDG.E.64.CONSTANT R14, desc[UR6][R26.64+0x6000] ;  /* 0x006000061a0e7981 */ /* 0x000ea8000c1e9b00 */
[----:B------:R-:W2:Y:S04]  /*13a0*/  LDG.E.64.CONSTANT R6, desc[UR6][R26.64+0x7000] ;  /* 0x007000061a067981 */ /* 0x000ea8000c1e9b00 */
[----:B------:R-:W3:Y:S04]  /*13b0*/  LDG.E.64.CONSTANT R22, desc[UR6][R26.64] ;  /* 0x000000061a167981 */ /* 0x000ee8000c1e9b00 */
[----:B------:R-:W4:Y:S04]  /*13c0*/  LDG.E.64.CONSTANT R18, desc[UR6][R26.64+0x1000] ;  /* 0x001000061a127981 */ /* 0x000f28000c1e9b00 */
[----:B------:R-:W5:Y:S04]  /*13d0*/  LDG.E.64.CONSTANT R16, desc[UR6][R26.64+0x2000] ;  /* 0x002000061a107981 */ /* 0x000f68000c1e9b00 */
[----:B------:R-:W5:Y:S04]  /*13e0*/  LDG.E.64.CONSTANT R12, desc[UR6][R26.64+0x3000] ;  /* 0x003000061a0c7981 */ /* 0x000f68000c1e9b00 */
[----:B------:R-:W5:Y:S04]  /*13f0*/  LDG.E.64.CONSTANT R10, desc[UR6][R26.64+0x4000] ;  /* 0x004000061a0a7981 */ /* 0x000f68000c1e9b00 */
[----:B------:R-:W5:Y:S01]  /*1400*/  LDG.E.64.CONSTANT R8, desc[UR6][R26.64+0x5000] ;  /* 0x005000061a087981 */ /* 0x000f62000c1e9b00 */
[----:B0-----:R-:W-:Y:S01]  /*1410*/  MOV R3, R24 ;  /* 0x0000001800037202 */ /* 0x001fe20000000f00 */
[----:B--2---:R-:W-:-:S03]  /*1420*/  FADD R15, R15, R6 ;  /* 0x000000060f0f7221 */ /* 0x004fc60000000000 */
[----:B------:R-:W-:Y:S01]  /*1430*/  IADD3 R6, PT, PT, -R20, R3, RZ ;  /* 0x0000000314067210 */ /* 0x000fe20007ffe1ff */
[----:B---3--:R-:W-:-:S03]  /*1440*/  FADD R0, R22, R0 ;  /* 0x0000000016007221 */ /* 0x008fc60000000000 */
[----:B------:R-:W-:Y:S01]  /*1450*/  ISETP.GE.AND P0, PT, R6, 0x2000, PT ;  /* 0x000020000600780c */ /* 0x000fe20003f06270 */
[----:B----4-:R-:W-:Y:S01]  /*1460*/  FADD R23, R23, R18 ;  /* 0x0000001217177221 */ /* 0x010fe20000000000 */
[----:B-----5:R-:W-:Y:S01]  /*1470*/  FADD R18, R19, R16 ;  /* 0x0000001013127221 */ /* 0x020fe20000000000 */
[----:B------:R-:W-:Y:S01]  /*1480*/  FADD R17, R17, R12 ;  /* 0x0000000c11117221 */ /* 0x000fe20000000000 */
[----:B------:R-:W-:Y:S01]  /*1490*/  FADD R12, R13, R10 ;  /* 0x0000000a0d0c7221 */ /* 0x000fe20000000000 */
[----:B------:R-:W-:Y:S01]  /*14a0*/  FADD R11, R11, R8 ;  /* 0x000000080b0b7221 */ /* 0x000fe20000000000 */
[----:B------:R-:W-:Y:S01]  /*14b0*/  FADD R8, R9, R14 ;  /* 0x0000000e09087221 */ /* 0x000fe20000000000 */
[----:B------:R-:W-:Y:S01]  /*14c0*/  FADD R0, R0, R23 ;  /* 0x0000001700007221 */ /* 0x000fe20000000000 */
[----:B------:R-:W-:Y:S01]  /*14d0*/  FADD R17, R18, R17 ;  /* 0x0000001112117221 */ /* 0x000fe20000000000 */
[----:B------:R-:W-:Y:S01]  /*14e0*/  FADD R11, R12, R11 ;  /* 0x0000000b0c0b7221 */ /* 0x000fe20000000000 */
[----:B------:R-:W-:-:S02]  /*14f0*/  FADD R8, R8, R15 ;  /* 0x0000000f08087221 */ /* 0x000fc40000000000 */
[----:B------:R-:W-:Y:S02]  /*1500*/  FADD R0, R0, R17 ;  /* 0x0000001100007221 */ /* 0x000fe40000000000 */
[----:B------:R-:W-:-:S04]  /*1510*/  FADD R11, R11, R8 ;  /* 0x000000080b0b7221 */ /* 0x000fc80000000000 */
[----:B------:R-:W-:-:S04]  /*1520*/  FADD R11, R0, R11 ;  /* 0x0000000b000b7221 */ /* 0x000fc80000000000 */
[----:B------:R-:W-:Y:S01]  /*1530*/  FADD R0, R7, R11 ;  /* 0x0000000b07007221 */ /* 0x000fe20000000000 */
[----:B------:R-:W-:Y:S06]  /*1540*/  @!P0 BRA `(.L_x_2072) ;  /* 0x0000000800308947 */ /* 0x000fec0003800000 */
[----:B------:R-:W-:-:S04]  /*1550*/  IADD3 R20, PT, PT, R20, 0x2000, RZ ;  /* 0x0000200014147810 */ /* 0x000fc80007ffe0ff */
[----:B------:R-:W-:-:S13]  /*1560*/  ISETP.GT.AND P0, PT, R20, R21, PT ;  /* 0x000000151400720c */ /* 0x000fda0003f04270 */
[----:B------:R-:W-:Y:S05]  /*1570*/  @!P0 BRA `(.L_x_2073) ;  /* 0xfffffffc00808947 */ /* 0x000fea000383ffff */
.L_x_2071:
        /* <DEDUP_REMOVED lines=20> */
.L_x_2077:
        /* <DEDUP_REMOVED lines=8> */
.L_x_2076:
[----:B------:R-:W-:Y:S05]  /*1740*/  BSYNC.RECONVERGENT B2 ;  /* 0x0000000000027941 */ /* 0x000fea0003800200 */
.L_x_2075:
[----:B------:R-:W-:Y:S05]  /*1750*/  @!P1 BRA `(.L_x_2074) ;  /* 0x0000000400a89947 */ /* 0x000fea0003800000 */
[----:B------:R-:W0:Y:S01]  /*1760*/  LDCU.64 UR4, c[0x0][0x380] ;  /* 0x00007000ff0477ac */ /* 0x000e220008000a00 */
[----:B------:R-:W-:Y:S01]  /*1770*/  IADD3 R5, PT, PT, R11, -R10, RZ ;  /* 0x8000000a0b057210 */ /* 0x000fe20007ffe0ff */
[----:B------:R-:W-:Y:S01]  /*1780*/  BSSY.RECONVERGENT B2, `(.L_x_2078) ;  /* 0x000003b000027945 */ /* 0x000fe20003800200 */
[----:B------:R-:W-:Y:S02]  /*1790*/  IADD3 R3, P0, PT, R10, R20, RZ ;  /* 0x000000140a037210 */ /* 0x000fe40007f1e0ff */
[----:B------:R-:W-:Y:S02]  /*17a0*/  ISETP.GT.AND P1, PT, R5, 0x1800, PT ;  /* 0x000018000500780c */ /* 0x000fe40003f24270 */
[----:B------:R-:W-:Y:S02]  /*17b0*/  IADD3.X R6, PT, PT, RZ, RZ, RZ, P0, !PT ;  /* 0x000000ffff067210 */ /* 0x000fe400007fe4ff */
[----:B0-----:R-:W-:-:S04]  /*17c0*/  LEA R4, P0, R3, UR4, 0x2 ;  /* 0x0000000403047c11 */ /* 0x001fc8000f8010ff */
[----:B------:R-:W-:Y:S02]  /*17d0*/  LEA.HI.X R3, R3, UR5, R6, 0x2, P0 ;  /* 0x0000000503037c11 */ /* 0x000fe400080f1406 */
[----:B------:R-:W-:-:S04]  /*17e0*/  IADD3 R4, P0, PT, R4, 0x1000, RZ ;  /* 0x0000100004047810 */ /* 0x000fc80007f1e0ff */
[----:B------:R-:W-:Y:S02]  /*17f0*/  IADD3.X R5, PT, PT, RZ, R3, RZ, P0, !PT ;  /* 0x00000003ff057210 */ /* 0x000fe400007fe4ff */
[----:B------:R-:W-:Y:S02]  /*1800*/  PLOP3.LUT P0, PT, PT, PT, PT, 0x80, 0x8 ;  /* 0x000000000008781c */ /* 0x000fe40003f0f070 */
[----:B------:R-:W-:Y:S01]  /*1810*/  IADD3 R3, PT, PT, R10, R20, RZ ;  /* 0x000000140a037210 */ /* 0x000fe20007ffe0ff */
[----:B------:R-:W-:Y:S10]  /*1820*/  @!P1 BRA `(.L_x_2079) ;  /* 0x0000000000c09947 */ /* 0x000ff40003800000 */
[----:B------:R-:W-:Y:S02]  /*1830*/  PLOP3.LUT P0, PT, PT, PT, PT, 0x8, 0x80 ;  /* 0x000000000080781c */ /* 0x000fe40003f0e170 */
[----:B------:R-:W-:-:S11]  /*1840*/  IADD3 R13, PT, PT, R11, -0x1800, RZ ;  /* 0xffffe8000b0d7810 */ /* 0x000fd60007ffe0ff */
.L_x_2080:
        /* <DEDUP_REMOVED lines=46> */
.L_x_2079:
[----:B------:R-:W-:Y:S05]  /*1b30*/  BSYNC.RECONVERGENT B2 ;  /* 0x0000000000027941 */ /* 0x000fea0003800200 */
.L_x_2078:
        /* <DEDUP_REMOVED lines=31> */
.L_x_2082:
[----:B------:R-:W-:Y:S05]  /*1d30*/  BSYNC.RECONVERGENT B2 ;  /* 0x0000000000027941 */ /* 0x000fea0003800200 */
.L_x_2081:
        /* <DEDUP_REMOVED lines=9> */
[----:B----4-:R-:W-:-:S04]  /*1dd0*/  FADD R0, R0, R3 ;  /* 0x0000000300007221 */ /* 0x010fc80000000000 */
[----:B--2---:R-:W-:-:S04]  /*1de0*/  FADD R0, R0, R9 ;  /* 0x0000000900007221 */ /* 0x004fc80000000000 */
[----:B---3--:R-:W-:-:S07]  /*1df0*/  FADD R0, R0, R11 ;  /* 0x0000000b00007221 */ /* 0x008fce0000000000 */
.L_x_2074:
[----:B------:R-:W-:Y:S05]  /*1e00*/  BSYNC.RECONVERGENT B1 ;  /* 0x0000000000017941 */ /* 0x000fea0003800200 */
.L_x_2072:
        /* <DEDUP_REMOVED lines=32> */
[----:B---3--:R-:W0:Y:S04]  /*2010*/  LDS.128 R4, [UR4+0x10] ;  /* 0x00001004ff047984 */ /* 0x008e280008000c00 */
        /* <DEDUP_REMOVED lines=19> */
.L_x_2055:
        /* <DEDUP_REMOVED lines=12> */
.L_x_2085:
[----:B------:R-:W-:Y:S05]  /*2210*/  BSYNC.RECONVERGENT B1 ;  /* 0x0000000000017941 */ /* 0x000fea0003800200 */
.L_x_2084:
        /* <DEDUP_REMOVED lines=16> */
.L_x_2090:
        /* <DEDUP_REMOVED lines=9> */
.L_x_2089:
[----:B------:R-:W-:Y:S05]  /*23b0*/  BSYNC.RECONVERGENT B2 ;  /* 0x0000000000027941 */ /* 0x000fea0003800200 */
.L_x_2088:
        /* <DEDUP_REMOVED lines=8> */
.L_x_2093:
        /* <DEDUP_REMOVED lines=43> */
.L_x_2092:
[----:B------:R-:W-:Y:S05]  /*26f0*/  BSYNC.RECONVERGENT B2 ;  /* 0x0000000000027941 */ /* 0x000fea0003800200 */
.L_x_2091:
        /* <DEDUP_REMOVED lines=26> */
.L_x_2095:
[----:B------:R-:W-:Y:S05]  /*28a0*/  BSYNC.RECONVERGENT B2 ;  /* 0x0000000000027941 */ /* 0x000fea0003800200 */
.L_x_2094:
        /* <DEDUP_REMOVED lines=12> */
.L_x_2087:
[----:B------:R-:W-:Y:S05]  /*2970*/  BSYNC.RECONVERGENT B1 ;  /* 0x0000000000017941 */ /* 0x000fea0003800200 */
.L_x_2086:
[----:B------:R-:W-:Y:S02]  /*2980*/  ISETP.GE.AND P0, PT, R3, 0x200, PT ;  /* 0x000002000300780c */ /* 0x000fe40003f06270 */
[----:B0----5:R-:W-:-:S11]  /*2990*/  MOV R5, R0 ;  /* 0x0000000000057202 */ /* 0x021fd60000000f00 */
        /* <DEDUP_REMOVED lines=33> */
[----:B--2---:R-:W0:Y:S04]  /*2bb0*/  LDS.128 R4, [UR4+0x10] ;  /* 0x00001004ff047984 */ /* 0x004e280008000c00 */
        /* <DEDUP_REMOVED lines=19> */
.L_x_2096:
[----:B------:R-:W0:Y:S01]  /*2cf0*/  S2R R4, SR_LANEID ;  /* 0x0000000000047919 */ /* 0x000e220000000000 */
[----:B------:R-:W-:-:S04]  /*2d00*/  LOP3.LUT R0, R2, 0x3e0, RZ, 0xc0, !PT ;  /* 0x000003e002007812 */ /* 0x000fc800078ec0ff */
[----:B------:R-:W-:Y:S02]  /*2d10*/  IADD3 R6, PT, PT, R0, 0x20, RZ ;  /* 0x0000002000067810 */ /* 0x000fe40007ffe0ff */
[----:B------:R-:W-:Y:S02]  /*2d20*/  LOP3.LUT R0, RZ, R0, RZ, 0x33, !PT ;  /* 0x00000000ff007212 */ /* 0x000fe400078e33ff */
[-C--:B------:R-:W-:Y:S02]  /*2d30*/  ISETP.GT.AND P0, PT, R6, R3.reuse, PT ;  /* 0x000000030600720c */ /* 0x080fe40003f04270 */
        /* <DEDUP_REMOVED lines=41> */
[----:B-1----:R-:W1:Y:S04]  /*2fd0*/  LDS.128 R4, [UR4+0x20] ;  /* 0x00002004ff047984 */ /* 0x002e680008000c00 */
        /* <DEDUP_REMOVED lines=29> */
.L_x_2083:
        /* <DEDUP_REMOVED lines=28> */
[----:B------:R-:W-:Y:S02]  /*3370*/  HFMA2 R11, -RZ, RZ, 0, 0.0078125 ;  /* 0x00002000ff0b7431 */ /* 0x000fe400000001ff */
        /* <DEDUP_REMOVED lines=11> */
.L_x_2099:
        /* <DEDUP_REMOVED lines=16> */
[----:B------:R0:W5:Y:S02]  /*3530*/  LDG.E.CONSTANT R18, desc[UR6][R2.64+0x7800] ;  /* 0x0078000602127981 */ /* 0x000164000c1e9900 */
[----:B0-----:R-:W-:-:S04]  /*3540*/  MOV R3, R7 ;  /* 0x0000000700037202 */ /* 0x001fc80000000f00 */
[----:B------:R-:W-:-:S04]  /*3550*/  IADD3 R2, PT, PT, -R11, R3, RZ ;  /* 0x000000030b027210 */ /* 0x000fc80007ffe1ff */
[----:B------:R-:W-:Y:S01]  /*3560*/  ISETP.GE.AND P0, PT, R2, 0x2000, PT ;  /* 0x000020000200780c */ /* 0x000fe20003f06270 */
        /* <DEDUP_REMOVED lines=17> */
[----:B------:R-:W-:-:S04]  /*3680*/  IADD3 R11, PT, PT, R11, 0x2000, RZ ;  /* 0x000020000b0b7810 */ /* 0x000fc80007ffe0ff */
[----:B------:R-:W-:-:S13]  /*3690*/  ISETP.GT.AND P0, PT, R11, R6, PT ;  /* 0x000000060b00720c */ /* 0x000fda0003f04270 */
[----:B------:R-:W-:Y:S05]  /*36a0*/  @!P0 BRA `(.L_x_2099) ;  /* 0xfffffffc00608947 */ /* 0x000fea000383ffff */
.L_x_2097:
        /* <DEDUP_REMOVED lines=20> */
.L_x_2103:
        /* <DEDUP_REMOVED lines=8> */
.L_x_2102:
[----:B------:R-:W-:Y:S05]  /*3870*/  BSYNC.RECONVERGENT B2 ;  /* 0x0000000000027941 */ /* 0x000fea0003800200 */
.L_x_2101:
        /* <DEDUP_REMOVED lines=16> */
.L_x_2106:
        /* <DEDUP_REMOVED lines=46> */
.L_x_2105:
[----:B------:R-:W-:Y:S05]  /*3c60*/  BSYNC.RECONVERGENT B2 ;  /* 0x0000000000027941 */ /* 0x000fea0003800200 */
.L_x_2104:
        /* <DEDUP_REMOVED lines=31> */
.L_x_2108:
[----:B------:R-:W-:Y:S05]  /*3e60*/  BSYNC.RECONVERGENT B2 ;  /* 0x0000000000027941 */ /* 0x000fea0003800200 */
.L_x_2107:
        /* <DEDUP_REMOVED lines=12> */
.L_x_2100:
[----:B------:R-:W-:Y:S05]  /*3f30*/  BSYNC.RECONVERGENT B1 ;  /* 0x0000000000017941 */ /* 0x000fea0003800200 */
.L_x_2098:
        /* <DEDUP_REMOVED lines=51> */
.L_x_2070:
[----:B------:R-:W-:Y:S05]  /*4270*/  BSYNC.RECONVERGENT B0 ;  /* 0x0000000000007941 */ /* 0x000fea0003800200 */
.L_x_2054:
[----:B------:R-:W-:Y:S05]  /*4280*/  @P0 EXIT ;  /* 0x000000000000094d */ /* 0x000fea0003800000 */
[----:B0-23--:R-:W0:Y:S01]  /*4290*/  LDC.64 R2, c[0x0][0x388] ;  /* 0x0000e200ff027b82 */ /* 0x00de220000000a00 */
[----:B------:R-:W4:Y:S02]  /*42a0*/  LDCU UR4, c[0x0][0x398] ;  /* 0x00007300ff0477ac */ /* 0x000f240008000800 */
[----:B----4-:R-:W-:-:S05]  /*42b0*/  FADD R5, R0, UR4 ;  /* 0x0000000400057e21 */ /* 0x010fca0008000000 */
[----:B0-----:R-:W-:Y:S01]  /*42c0*/  STG.E desc[UR6][R2.64], R5 ;  /* 0x0000000502007986 */ /* 0x001fe2000c101906 */
[----:B------:R-:W-:Y:S05]  /*42d0*/  EXIT ;  /* 0x000000000000794d */ /* 0x000fea0003800000 */
.L_x_2109:
        /* <DEDUP_REMOVED lines=10> */
.L_x_3760:


//--------------------- .text._ZN3cub18CUB_300001_SM_10006detail6reduce18DeviceReduceKernelINS2_10policy_hubIfjN4cuda3std3__44plusIfEEE10Policy1000EN6thrust24THRUST_300001_SM_1000_NS6detail15normal_iteratorINSD_10device_ptrIfEEEEjS9_fZ14demoVectorNormvE9abs_valueEEvT0_PT3_T1_NS0_13GridEvenShareISN_EET2_T4_ --------------------------
	.section	.text._ZN3cub18CUB_300001_SM_10006detail6reduce18DeviceReduceKernelINS2_10policy_hubIfjN4cuda3std3__44plusIfEEE10Policy1000EN6thrust24THRUST_300001_SM_1000_NS6detail15normal_iteratorINSD_10device_ptrIfEEEEjS9_fZ14demoVectorNormvE9abs_valueEEvT0_PT3_T1_NS0_13GridEvenShareISN_EET2_T4_,"ax",@progbits
	.align	128
        .global         _ZN3cub18CUB_300001_SM_10006detail6reduce18DeviceReduceKernelINS2_10policy_hubIfjN4cuda3std3__44plusIfEEE10Policy1000EN6thrust24THRUST_300001_SM_1000_NS6detail15normal_iteratorINSD_10device_ptrIfEEEEjS9_fZ14demoVectorNormvE9abs_valueEEvT0_PT3_T1_NS0_13GridEvenShareISN_EET2_T4_
        .type           _ZN3cub18CUB_300001_SM_10006detail6reduce18DeviceReduceKernelINS2_10policy_hubIfjN4cuda3std3__44plusIfEEE10Policy1000EN6thrust24THRUST_300001_SM_1000_NS6detail15normal_iteratorINSD_10device_ptrIfEEEEjS9_fZ14demoVectorNormvE9abs_valueEEvT0_PT3_T1_NS0_13GridEvenShareISN_EET2_T4_,@function
        .size           _ZN3cub18CUB_300001_SM_10006detail6reduce18DeviceReduceKernelINS2_10policy_hubIfjN4cuda3std3__44plusIfEEE10Policy1000EN6thrust24THRUST_300001_SM_1000_NS6detail15normal_iteratorINSD_10device_ptrIfEEEEjS9_fZ14demoVectorNormvE9abs_valueEEvT0_PT3_T1_NS0_13GridEvenShareISN_EET2_T4_,(.L_x_3761 - _ZN3cub18CUB_300001_SM_10006detail6reduce18DeviceReduceKernelINS2_10policy_hubIfjN4cuda3std3__44plusIfEEE10Policy1000EN6thrust24THRUST_300001_SM_1000_NS6detail15normal_iteratorINSD_10device_ptrIfEEEEjS9_fZ14demoVectorNormvE9abs_valueEEvT0_PT3_T1_NS0_13GridEvenShareISN_EET2_T4_)
        .other          _ZN3cub18CUB_300001_SM_10006detail6reduce18DeviceReduceKernelINS2_10policy_hubIfjN4cuda3std3__44plusIfEEE10Policy1000EN6thrust24THRUST_300001_SM_1000_NS6detail15normal_iteratorINSD_10device_ptrIfEEEEjS9_fZ14demoVectorNormvE9abs_valueEEvT0_PT3_T1_NS0_13GridEvenShareISN_EET2_T4_,@"STO_CUDA_ENTRY STV_DEFAULT"
_ZN3cub18CUB_300001_SM_10006detail6reduce18DeviceReduceKernelINS2_10policy_hubIfjN4cuda3std3__44plusIfEEE10Policy1000EN6thrust24THRUST_300001_SM_1000_NS6detail15normal_iteratorINSD_10device_ptrIfEEEEjS9_fZ14demoVectorNormvE9abs_valueEEvT0_PT3_T1_NS0_13GridEvenShareISN_EET2_T4_:
.text._ZN3cub18CUB_300001_SM_10006detail6reduce18DeviceReduceKernelINS2_10policy_hubIfjN4cuda3std3__44plusIfEEE10Policy1000EN6thrust24THRUST_300001_SM_1000_NS6detail15normal_iteratorINSD_10device_ptrIfEEEEjS9_fZ14demoVectorNormvE9abs_valueEEvT0_PT3_T1_NS0_13GridEvenShareISN_EET2_T4_:
        /* <DEDUP_REMOVED lines=20> */
[----:B--2---:R-:W-:-:S07]  /*0140*/  FADD R15, |R8|, -RZ ;  /* 0x800000ff080f7221 */ /* 0x004fce0000000200 */
.L_x_2113:
[----:B------:R-:W-:Y:S05]  /*0150*/  BSYNC.RECONVERGENT B1 ;  /* 0x0000000000017941 */ /* 0x000fea0003800200 */
.L_x_2112:
        /* <DEDUP_REMOVED lines=16> */
.L_x_2119:
        /* <DEDUP_REMOVED lines=23> */
[--C-:B-----5:R-:W-:Y:S01]  /*03d0*/  IMAD.WIDE.U32 R16, R11, 0x4, R12.reuse ;  /* 0x000000040b107825 */ /* 0x120fe200078e000c */
[----:B------:R1:W5:Y:S01]  /*03e0*/  LDG.E R25, desc[UR6][R20.64] ;  /* 0x0000000614197981 */ /* 0x000362000c1e1900 */
[----:B------:R-:W-:Y:S02]  /*03f0*/  IADD3 R11, PT, PT, R4, 0x1400, RZ ;  /* 0x00001400040b7810 */ /* 0x000fe40007ffe0ff */
[--C-:B0-----:R-:W-:Y:S02]  /*0400*/  IMAD.WIDE.U32 R22, R24, 0x4, R12.reuse ;  /* 0x0000000418167825 */ /* 0x101fe400078e000c */
[----:B------:R0:W5:Y:S02]  /*0410*/  LDG.E R24, desc[UR6][R16.64] ;  /* 0x0000000610187981 */ /* 0x000164000c1e1900 */
[--C-:B-1----:R-:W-:Y:S01]  /*0420*/  IMAD.WIDE.U32 R20, R14, 0x4, R12.reuse ;  /* 0x000000040e147825 */ /* 0x102fe200078e000c */
[C---:B------:R-:W-:Y:S01]  /*0430*/  IADD3 R14, PT, PT, R4.reuse, 0x1600, RZ ;  /* 0x00001600040e7810 */ /* 0x040fe20007ffe0ff */
[----:B------:R1:W5:Y:S04]  /*0440*/  LDG.E R18, desc[UR6][R22.64] ;  /* 0x0000000616127981 */ /* 0x000368000c1e1900 */
[----:B------:R1:W5:Y:S01]  /*0450*/  LDG.E R19, desc[UR6][R20.64] ;  /* 0x0000000614137981 */ /* 0x000362000c1e1900 */
[----:B0-----:R-:W-:Y:S01]  /*0460*/  IMAD.WIDE.U32 R16, R11, 0x4, R12 ;  /* 0x000000040b107825 */ /* 0x001fe200078e000c */
[----:B-1----:R-:W-:-:S04]  /*0470*/  IADD3 R23, PT, PT, R4, 0x1800, RZ ;  /* 0x0000180004177810 */ /* 0x002fc80007ffe0ff */
[----:B------:R0:W5:Y:S01]  /*0480*/  LDG.E R11, desc[UR6][R16.64] ;  /* 0x00000006100b7981 */ /* 0x000162000c1e1900 */
[C---:B------:R-:W-:Y:S01]  /*0490*/  IADD3 R21, PT, PT, R4.reuse, 0x1a00, RZ ;  /* 0x00001a0004157810 */ /* 0x040fe20007ffe0ff */
[----:B0-----:R-:W-:Y:S01]  /*04a0*/  IMAD.WIDE.U32 R16, R23, 0x4, R12 ;  /* 0x0000000417107825 */ /* 0x001fe200078e000c */
[----:B------:R-:W-:-:S03]  /*04b0*/  IADD3 R23, PT, PT, R4, 0x1c00, RZ ;  /* 0x00001c0004177810 */ /* 0x000fc60007ffe0ff */
[--C-:B------:R-:W-:Y:S02]  /*04c0*/  IMAD.WIDE.U32 R20, R21, 0x4, R12.reuse ;  /* 0x0000000415147825 */ /* 0x100fe400078e000c */
[----:B------:R-:W5:Y:S02]  /*04d0*/  LDG.E R16, desc[UR6][R16.64] ;  /* 0x0000000610107981 */ /* 0x000f64000c1e1900 */
[----:B------:R-:W-:Y:S02]  /*04e0*/  IMAD.WIDE.U32 R22, R23, 0x4, R12 ;  /* 0x0000000417167825 */ /* 0x000fe400078e000c */
[----:B------:R-:W5:Y:S04]  /*04f0*/  LDG.E R20, desc[UR6][R20.64] ;  /* 0x0000000614147981 */ /* 0x000f68000c1e1900 */
[----:B------:R-:W5:Y:S01]  /*0500*/  LDG.E R22, desc[UR6][R22.64] ;  /* 0x0000000616167981 */ /* 0x000f62000c1e1900 */
[----:B--2---:R-:W-:Y:S01]  /*0510*/  FADD R8, |R8|, R15 ;  /* 0x0000000f08087221 */ /* 0x004fe20000000200 */
[----:B------:R-:W-:-:S06]  /*0520*/  IMAD.WIDE.U32 R14, R14, 0x4, R12 ;  /* 0x000000040e0e7825 */ /* 0x000fcc00078e000c */
[----:B------:R0:W2:Y:S02]  /*0530*/  LDG.E R14, desc[UR6][R14.64] ;  /* 0x000000060e0e7981 */ /* 0x0000a4000c1e1900 */
[----:B0-----:R-:W-:-:S05]  /*0540*/  IADD3 R15, PT, PT, R4, 0x1e00, RZ ;  /* 0x00001e00040f7810 */ /* 0x001fca0007ffe0ff */
[----:B------:R-:W-:-:S06]  /*0550*/  IMAD.WIDE.U32 R12, R15, 0x4, R12 ;  /* 0x000000040f0c7825 */ /* 0x000fcc00078e000c */
[----:B------:R-:W2:Y:S01]  /*0560*/  LDG.E R12, desc[UR6][R12.64] ;  /* 0x000000060c0c7981 */ /* 0x000ea2000c1e1900 */
[----:B---3--:R-:W-:-:S04]  /*0570*/  FADD R8, R8, |R7| ;  /* 0x4000000708087221 */ /* 0x008fc80000000000 */
[----:B----4-:R-:W-:-:S04]  /*0580*/  FADD R29, R8, |R29| ;  /* 0x4000001d081d7221 */ /* 0x010fc80000000000 */
[----:B------:R-:W-:-:S04]  /*0590*/  FADD R28, R29, |R28| ;  /* 0x4000001c1d1c7221 */ /* 0x000fc80000000000 */
[----:B------:R-:W-:-:S04]  /*05a0*/  FADD R27, R28, |R27| ;  /* 0x4000001b1c1b7221 */ /* 0x000fc80000000000 */
[----:B------:R-:W-:-:S04]  /*05b0*/  FADD R26, R27, |R26| ;  /* 0x4000001a1b1a7221 */ /* 0x000fc80000000000 */
[----:B-----5:R-:W-:-:S04]  /*05c0*/  FADD R25, R26, |R25| ;  /* 0x400000191a197221 */ /* 0x020fc80000000000 */
[----:B------:R-:W-:-:S04]  /*05d0*/  FADD R24, R25, |R24| ;  /* 0x4000001819187221 */ /* 0x000fc80000000000 */
[----:B------:R-:W-:-:S04]  /*05e0*/  FADD R19, R24, |R19| ;  /* 0x4000001318137221 */ /* 0x000fc80000000000 */
[----:B------:R-:W-:Y:S01]  /*05f0*/  FADD R18, R19, |R18| ;  /* 0x4000001213127221 */ /* 0x000fe20000000000 */
[----:B------:R-:W-:-:S03]  /*0600*/  IADD3 R10, PT, PT, R10, 0x10, RZ ;  /* 0x000000100a0a7810 */ /* 0x000fc60007ffe0ff */
[----:B------:R-:W-:Y:S01]  /*0610*/  FADD R11, R18, |R11| ;  /* 0x4000000b120b7221 */ /* 0x000fe20000000000 */
[----:B------:R-:W-:Y:S02]  /*0620*/  ISETP.NE.AND P0, PT, R10, RZ, PT ;  /* 0x000000ff0a00720c */ /* 0x000fe40003f05270 */
[----:B------:R-:W-:Y:S02]  /*0630*/  IADD3 R9, PT, PT, R9, 0x2000, RZ ;  /* 0x0000200009097810 */ /* 0x000fe40007ffe0ff */
[----:B------:R-:W-:Y:S01]  /*0640*/  IADD3 R4, PT, PT, R4, 0x2000, RZ ;  /* 0x0000200004047810 */ /* 0x000fe20007ffe0ff */
[----:B--2---:R-:W-:-:S04]  /*0650*/  FADD R11, R11, |R14| ;  /* 0x4000000e0b0b7221 */ /* 0x004fc80000000000 */
[----:B------:R-:W-:-:S04]  /*0660*/  FADD R11, R11, |R16| ;  /* 0x400000100b0b7221 */ /* 0x000fc80000000000 */
[----:B------:R-:W-:-:S04]  /*0670*/  FADD R11, R11, |R20| ;  /* 0x400000140b0b7221 */ /* 0x000fc80000000000 */
[----:B------:R-:W-:-:S04]  /*0680*/  FADD R11, R11, |R22| ;  /* 0x400000160b0b7221 */ /* 0x000fc80000000000 */
[----:B------:R-:W-:Y:S01]  /*0690*/  FADD R15, R11, |R12| ;  /* 0x4000000c0b0f7221 */ /* 0x000fe20000000000 */
[----:B------:R-:W-:Y:S06]  /*06a0*/  @P0 BRA `(.L_x_2119) ;  /* 0xfffffff800ec0947 */ /* 0x000fec000383ffff */
[----:B------:R-:W-:Y:S05]  /*06b0*/  BSYNC.RECONVERGENT B3 ;  /* 0x0000000000037941 */ /* 0x000fea0003800200 */
.L_x_2118:
[----:B------:R-:W-:-:S07]  /*06c0*/  IADD3 R4, PT, PT, R9, -0x1000, RZ ;  /* 0xfffff00009047810 */ /* 0x000fce0007ffe0ff */
.L_x_2117:
[----:B------:R-:W-:Y:S05]  /*06d0*/  BSYNC.RECONVERGENT B2 ;  /* 0x0000000000027941 */ /* 0x000fea0003800200 */
.L_x_2116:
        /* <DEDUP_REMOVED lines=41> */
.L_x_2121:
[----:B------:R-:W-:Y:S05]  /*0970*/  BSYNC.RECONVERGENT B2 ;  /* 0x0000000000027941 */ /* 0x000fea0003800200 */
.L_x_2120:
        /* <DEDUP_REMOVED lines=20> */
[----:B--2---:R-:W-:-:S04]  /*0ac0*/  FADD R15, R15, |R8| ;  /* 0x400000080f0f7221 */ /* 0x004fc80000000000 */
[----:B---3--:R-:W-:-:S04]  /*0ad0*/  FADD R15, R15, |R10| ;  /* 0x4000000a0f0f7221 */ /* 0x008fc80000000000 */
[----:B----4-:R-:W-:-:S04]  /*0ae0*/  FADD R15, R15, |R12| ;  /* 0x4000000c0f0f7221 */ /* 0x010fc80000000000 */
[----:B-----5:R-:W-:-:S07]  /*0af0*/  FADD R15, R15, |R6| ;  /* 0x400000060f0f7221 */ /* 0x020fce0000000000 */
.L_x_2123:
[----:B------:R-:W-:Y:S05]  /*0b00*/  BSYNC.RECONVERGENT B2 ;  /* 0x0000000000027941 */ /* 0x000fea0003800200 */
.L_x_2122:
[----:B------:R-:W-:Y:S05]  /*0b10*/  @!P1 BRA `(.L_x_2115) ;  /* 0x0000000000289947 */ /* 0x000fea0003800000 */
[----:B------:R-:W0:Y:S01]  /*0b20*/  LDC.64 R6, c[0x0][0x380] ;  /* 0x0000e000ff067b82 */ /* 0x000e220000000a00 */
[----:B------:R-:W-:Y:S02]  /*0b30*/  LEA R9, R3, R4, 0xd ;  /* 0x0000000403097211 */ /* 0x000fe400078e68ff */
[----:B------:R-:W-:-:S07]  /*0b40*/  IADD3 R8, PT, PT, -R5, RZ, RZ ;  /* 0x000000ff05087210 */ /* 0x000fce0007ffe1ff */
.L_x_2124:
[----:B0-----:R-:W-:-:S06]  /*0b50*/  IMAD.WIDE.U32 R4, R9, 0x4, R6 ;  /* 0x0000000409047825 */ /* 0x001fcc00078e0006 */
[----:B------:R-:W2:Y:S01]  /*0b60*/  LDG.E R4, desc[UR6][R4.64] ;  /* 0x0000000604047981 */ /* 0x000ea2000c1e1900 */
[----:B------:R-:W-:Y:S02]  /*0b70*/  IADD3 R8, PT, PT, R8, 0x1, RZ ;  /* 0x0000000108087810 */ /* 0x000fe40007ffe0ff */
[----:B------:R-:W-:Y:S02]  /*0b80*/  IADD3 R9, PT, PT, R9, 0x200, RZ ;  /* 0x0000020009097810 */ /* 0x000fe40007ffe0ff */
[----:B------:R-:W-:Y:S01]  /*0b90*/  ISETP.NE.AND P0, PT, R8, RZ, PT ;  /* 0x000000ff0800720c */ /* 0x000fe20003f05270 */
[----:B--2---:R-:W-:-:S12]  /*0ba0*/  FADD R15, |R4|, R15 ;  /* 0x0000000f040f7221 */ /* 0x004fd80000000200 */
[----:B------:R-:W-:Y:S05]  /*0bb0*/  @P0 BRA `(.L_x_2124) ;  /* 0xfffffffc00e40947 */ /* 0x000fea000383ffff */
.L_x_2115:
[----:B------:R-:W-:Y:S05]  /*0bc0*/  BSYNC.RECONVERGENT B1 ;  /* 0x0000000000017941 */ /* 0x000fea0003800200 */
.L_x_2114:
[----:B------:R-:W-:-:S13]  /*0bd0*/  ISETP.GE.U32.AND P0, PT, R0, 0x200, PT ;  /* 0x000002000000780c */ /* 0x000fda0003f06070 */
        /* <DEDUP_REMOVED lines=53> */
.L_x_2125:
        /* <DEDUP_REMOVED lines=76> */
.L_x_2111:
        /* <DEDUP_REMOVED lines=51> */
.L_x_2129:
        /* <DEDUP_REMOVED lines=15> */
[----:B--2---:R-:W-:Y:S01]  /*1810*/  FADD R23, |R12|, R23 ;  /* 0x000000170c177221 */ /* 0x004fe20000000200 */
[----:B---3--:R-:W-:-:S02]  /*1820*/  FADD R14, |R14|, |R15| ;  /* 0x4000000f0e0e7221 */ /* 0x008fc40000000200 */
[----:B------:R-:W2:Y:S01]  /*1830*/  LDG.E R15, desc[UR6][R10.64+0x7000] ;  /* 0x007000060a0f7981 */ /* 0x000ea2000c1e1900 */
[----:B----4-:R-:W-:-:S03]  /*1840*/  FADD R12, |R16|, |R17| ;  /* 0x40000011100c7221 */ /* 0x010fc60000000200 */
[----:B------:R-:W3:Y:S04]  /*1850*/  LDG.E R17, desc[UR6][R10.64+0x5800] ;  /* 0x005800060a117981 */ /* 0x000ee8000c1e1900 */
[----:B------:R-:W2:Y:S01]  /*1860*/  LDG.E R16, desc[UR6][R10.64+0x6800] ;  /* 0x006800060a107981 */ /* 0x000ea2000c1e1900 */
[----:B------:R-:W-:-:S03]  /*1870*/  FADD R14, R23, R14 ;  /* 0x0000000e170e7221 */ /* 0x000fc60000000000 */
[----:B------:R-:W4:Y:S01]  /*1880*/  LDG.E R23, desc[UR6][R10.64+0x7800] ;  /* 0x007800060a177981 */ /* 0x000f22000c1e1900 */
[----:B-----5:R-:W-:-:S04]  /*1890*/  FADD R19, |R19|, |R20| ;  /* 0x4000001413137221 */ /* 0x020fc80000000200 */
[----:B------:R-:W-:Y:S01]  /*18a0*/  FADD R19, R12, R19 ;  /* 0x000000130c137221 */ /* 0x000fe20000000000 */
[----:B0-----:R-:W-:Y:S01]  /*18b0*/  IADD3 R12, PT, PT, -R9, R6, RZ ;  /* 0x00000006090c7210 */ /* 0x001fe20007ffe1ff */
[----:B------:R-:W-:-:S03]  /*18c0*/  FADD R21, |R21|, |R22| ;  /* 0x4000001615157221 */ /* 0x000fc60000000200 */
[----:B------:R-:W-:Y:S01]  /*18d0*/  ISETP.GE.U32.AND P0, PT, R12, R13, PT ;  /* 0x0000000d0c00720c */ /* 0x000fe20003f06070 */
[----:B------:R-:W-:-:S04]  /*18e0*/  FADD R24, |R24|, |R25| ;  /* 0x4000001918187221 */ /* 0x000fc80000000200 */
[----:B------:R-:W-:Y:S01]  /*18f0*/  FADD R21, R21, R24 ;  /* 0x0000001815157221 */ /* 0x000fe20000000000 */
[----:B------:R-:W-:Y:S01]  /*1900*/  FADD R14, R14, R19 ;  /* 0x000000130e0e7221 */ /* 0x000fe20000000000 */
[----:B---3--:R-:W-:Y:S01]  /*1910*/  FADD R17, |R17|, |R18| ;  /* 0x4000001211117221 */ /* 0x008fe20000000200 */
[----:B--2---:R-:W-:-:S04]  /*1920*/  FADD R16, |R16|, |R15| ;  /* 0x4000000f10107221 */ /* 0x004fc80000000200 */
[----:B------:R-:W-:-:S04]  /*1930*/  FADD R16, R17, R16 ;  /* 0x0000001011107221 */ /* 0x000fc80000000000 */
[----:B------:R-:W-:-:S04]  /*1940*/  FADD R21, R21, R16 ;  /* 0x0000001015157221 */ /* 0x000fc80000000000 */
[----:B------:R-:W-:-:S04]  /*1950*/  FADD R14, R14, R21 ;  /* 0x000000150e0e7221 */ /* 0x000fc80000000000 */
[----:B----4-:R-:W-:Y:S01]  /*1960*/  FADD R23, |R23|, R14 ;  /* 0x0000000e17177221 */ /* 0x010fe20000000200 */
        /* <DEDUP_REMOVED lines=8> */
.L_x_2128:
        /* <DEDUP_REMOVED lines=24> */
.L_x_2134:
        /* <DEDUP_REMOVED lines=33> */
[----:B--2---:R-:W-:Y:S01]  /*1d80*/  FADD R25, |R22|, R23 ;  /* 0x0000001716197221 */ /* 0x004fe20000000200 */
[----:B------:R-:W-:Y:S01]  /*1d90*/  IMAD.WIDE.U32 R22, R21, 0x4, R4 ;  /* 0x0000000415167825 */ /* 0x000fe200078e0004 */
[----:B------:R-:W-:-:S03]  /*1da0*/  IADD3 R21, PT, PT, R7, 0x600, RZ ;  /* 0x0000060007157810 */ /* 0x000fc60007ffe0ff */
[----:B---3--:R-:W-:Y:S02]  /*1db0*/  FADD R16, R25, |R16| ;  /* 0x4000001019107221 */ /* 0x008fe40000000000 */
[----:B------:R-:W-:Y:S01]  /*1dc0*/  IMAD.WIDE.U32 R20, R21, 0x4, R4 ;  /* 0x0000000415147825 */ /* 0x000fe200078e0004 */
[----:B------:R-:W-:Y:S01]  /*1dd0*/  IADD3 R25, PT, PT, R7, 0xa00, RZ ;  /* 0x00000a0007197810 */ /* 0x000fe20007ffe0ff */
[----:B------:R-:W2:Y:S04]  /*1de0*/  LDG.E R29, desc[UR6][R22.64] ;  /* 0x00000006161d7981 */ /* 0x000ea8000c1e1900 */
[----:B------:R4:W3:Y:S02]  /*1df0*/  LDG.E R20, desc[UR6][R20.64] ;  /* 0x0000000614147981 */ /* 0x0008e4000c1e1900 */
[----:B----4-:R-:W-:Y:S01]  /*1e00*/  FADD R21, R16, |R17| ;  /* 0x4000001110157221 */ /* 0x010fe20000000000 */
        /* <DEDUP_REMOVED lines=8> */
[----:B-----5:R-:W-:-:S04]  /*1e90*/  FADD R21, R21, |R10| ;  /* 0x4000000a15157221 */ /* 0x020fc80000000000 */
[----:B------:R-:W-:-:S04]  /*1ea0*/  FADD R21, R21, |R18| ;  /* 0x4000001215157221 */ /* 0x000fc80000000000 */
[----:B------:R-:W-:-:S04]  /*1eb0*/  FADD R12, R21, |R12| ;  /* 0x4000000c150c7221 */ /* 0x000fc80000000000 */
[----:B------:R-:W-:-:S04]  /*1ec0*/  FADD R27, R12, |R27| ;  /* 0x4000001b0c1b7221 */ /* 0x000fc80000000000 */
[----:B------:R-:W-:-:S04]  /*1ed0*/  FADD R26, R27, |R26| ;  /* 0x4000001a1b1a7221 */ /* 0x000fc80000000000 */
[----:B------:R-:W-:-:S04]  /*1ee0*/  FADD R19, R26, |R19| ;  /* 0x400000131a137221 */ /* 0x000fc80000000000 */
[----:B------:R-:W-:Y:S01]  /*1ef0*/  FADD R28, R19, |R28| ;  /* 0x4000001c131c7221 */ /* 0x000fe20000000000 */
[----:B------:R-:W-:-:S04]  /*1f00*/  IADD3 R13, PT, PT, R13, 0x10, RZ ;  /* 0x000000100d0d7810 */ /* 0x000fc80007ffe0ff */
[----:B------:R-:W-:Y:S02]  /*1f10*/  ISETP.NE.AND P0, PT, R13, RZ, PT ;  /* 0x000000ff0d00720c */ /* 0x000fe40003f05270 */
[----:B------:R-:W-:Y:S02]  /*1f20*/  IADD3 R11, PT, PT, R11, 0x2000, RZ ;  /* 0x000020000b0b7810 */ /* 0x000fe40007ffe0ff */
[----:B------:R-:W-:Y:S01]  /*1f30*/  IADD3 R7, PT, PT, R7, 0x2000, RZ ;  /* 0x0000200007077810 */ /* 0x000fe20007ffe0ff */
[----:B--2---:R-:W-:-:S04]  /*1f40*/  FADD R29, R28, |R29| ;  /* 0x4000001d1c1d7221 */ /* 0x004fc80000000000 */
[----:B---3--:R-:W-:-:S04]  /*1f50*/  FADD R29, R29, |R20| ;  /* 0x400000141d1d7221 */ /* 0x008fc80000000000 */
[----:B------:R-:W-:-:S04]  /*1f60*/  FADD R29, R29, |R14| ;  /* 0x4000000e1d1d7221 */ /* 0x000fc80000000000 */
[----:B----4-:R-:W-:-:S04]  /*1f70*/  FADD R29, R29, |R16| ;  /* 0x400000101d1d7221 */ /* 0x010fc80000000000 */
[----:B------:R-:W-:-:S04]  /*1f80*/  FADD R29, R29, |R22| ;  /* 0x400000161d1d7221 */ /* 0x000fc80000000000 */
[----:B------:R-:W-:Y:S01]  /*1f90*/  FADD R23, R29, |R24| ;  /* 0x400000181d177221 */ /* 0x000fe20000000000 */
[----:B------:R-:W-:Y:S06]  /*1fa0*/  @P0 BRA `(.L_x_2134) ;  /* 0xfffffff800f00947 */ /* 0x000fec000383ffff */
[----:B------:R-:W-:Y:S05]  /*1fb0*/  BSYNC.RECONVERGENT B3 ;  /* 0x0000000000037941 */ /* 0x000fea0003800200 */
.L_x_2133:
[----:B------:R-:W-:-:S07]  /*1fc0*/  IADD3 R16, PT, PT, R11, -0x1000, RZ ;  /* 0xfffff0000b107810 */ /* 0x000fce0007ffe0ff */
.L_x_2132:
[----:B------:R-:W-:Y:S05]  /*1fd0*/  BSYNC.RECONVERGENT B2 ;  /* 0x0000000000027941 */ /* 0x000fea0003800200 */
.L_x_2131:
        /* <DEDUP_REMOVED lines=40> */
.L_x_2136:
[----:B------:R-:W-:Y:S05]  /*2260*/  BSYNC.RECONVERGENT B2 ;  /* 0x0000000000027941 */ /* 0x000fea0003800200 */
.L_x_2135:
        /* <DEDUP_REMOVED lines=22> */
.L_x_2138:
[----:B------:R-:W-:Y:S05]  /*23d0*/  BSYNC.RECONVERGENT B2 ;  /* 0x0000000000027941 */ /* 0x000fea0003800200 */
.L_x_2137:
[----:B------:R-:W-:Y:S05]  /*23e0*/  @!P1 BRA `(.L_x_2130) ;  /* 0x0000000000309947 */ /* 0x000fea0003800000 */
[----:B------:R-:W-:Y:S02]  /*23f0*/  LOP3.LUT R2, R2, 0xffff, RZ, 0xc0, !PT ;  /* 0x0000ffff02027812 */ /* 0x000fe400078ec0ff */
[----:B------:R-:W-:Y:S02]  /*2400*/  IADD3 R9, PT, PT, R16, R0, RZ ;  /* 0x0000000010097210 */ /* 0x000fe40007ffe0ff */
[----:B------:R-:W-:-:S04]  /*2410*/  LEA.HI R2, R2, 0x1, RZ, 0x17 ;  /* 0x0000000102027811 */ /* 0x000fc800078fb8ff */
[----:B------:R-:W-:-:S04]  /*2420*/  LOP3.LUT R2, R2, 0x3, RZ, 0xc0, !PT ;  /* 0x0000000302027812 */ /* 0x000fc800078ec0ff */
[----:B------:R-:W-:-:S07]  /*2430*/  IADD3 R2, PT, PT, -R2, RZ, RZ ;  /* 0x000000ff02027210 */ /* 0x000fce0007ffe1ff */
.L_x_2139:
[----:B------:R-:W-:-:S06]  /*2440*/  IMAD.WIDE.U32 R6, R9, 0x4, R4 ;  /* 0x0000000409067825 */ /* 0x000fcc00078e0004 */
[----:B------:R-:W2:Y:S01]  /*2450*/  LDG.E R6, desc[UR6][R6.64] ;  /* 0x0000000606067981 */ /* 0x000ea2000c1e1900 */
[----:B------:R-:W-:Y:S02]  /*2460*/  IADD3 R2, PT, PT, R2, 0x1, RZ ;  /* 0x0000000102027810 */ /* 0x000fe40007ffe0ff */
[----:B------:R-:W-:Y:S02]  /*2470*/  IADD3 R9, PT, PT, R9, 0x200, RZ ;  /* 0x0000020009097810 */ /* 0x000fe40007ffe0ff */
[----:B------:R-:W-:Y:S01]  /*2480*/  ISETP.NE.AND P0, PT, R2, RZ, PT ;  /* 0x000000ff0200720c */ /* 0x000fe20003f05270 */
[----:B--2---:R-:W-:-:S12]  /*2490*/  FADD R23, |R6|, R23 ;  /* 0x0000001706177221 */ /* 0x004fd80000000200 */
[----:B------:R-:W-:Y:S05]  /*24a0*/  @P0 BRA `(.L_x_2139) ;  /* 0xfffffffc00e40947 */ /* 0x000fea000383ffff */
.L_x_2130:
[----:B------:R-:W-:Y:S05]  /*24b0*/  BSYNC.RECONVERGENT B1 ;  /* 0x0000000000017941 */ /* 0x000fea0003800200 */
.L_x_2127:
        /* <DEDUP_REMOVED lines=51> */
.L_x_2126:
[----:B------:R-:W-:Y:S05]  /*27f0*/  BSYNC.RECONVERGENT B0 ;  /* 0x0000000000007941 */ /* 0x000fea0003800200 */
.L_x_2110:
[----:B------:R-:W-:Y:S05]  /*2800*/  @P0 EXIT ;  /* 0x000000000000094d */ /* 0x000fea0003800000 */
[----:B012---:R-:W0:Y:S02]  /*2810*/  LDC.64 R4, c[0x0][0x388] ;  /* 0x0000e200ff047b82 */ /* 0x007e240000000a00 */
[----:B0-----:R-:W-:-:S05]  /*2820*/  IMAD.WIDE.U32 R2, R3, 0x4, R4 ;  /* 0x0000000403027825 */ /* 0x001fca00078e0004 */
[----:B------:R-:W-:Y:S01]  /*2830*/  STG.E desc[UR6][R2.64], R20 ;  /* 0x0000001402007986 */ /* 0x000fe2000c101906 */
[----:B------:R-:W-:Y:S05]  /*2840*/  EXIT ;  /* 0x000000000000794d */ /* 0x000fea0003800000 */
.L_x_2140:
        /* <DEDUP_REMOVED lines=11> */
.L_x_3761:


//--------------------- .text._ZN3cub18CUB_300001_SM_10006detail6reduce28DeviceReduceSingleTileKernelINS2_10policy_hubIfjN4cuda3std3__44plusIfEEE10Policy1000EN6thrust24THRUST_300001_SM_1000_NS6detail15normal_iteratorINSD_10device_ptrIfEEEEPfjS9_ffZ14demoVectorNormvE9abs_valueEEvT0_T1_T2_T3_T4_T6_ --------------------------
	.section	.text._ZN3cub18CUB_300001_SM_10006detail6reduce28DeviceReduceSingleTileKernelINS2_10policy_hubIfjN4cuda3std3__44plusIfEEE10Policy1000EN6thrust24THRUST_300001_SM_1000_NS6detail15normal_iteratorINSD_10device_ptrIfEEEEPfjS9_ffZ14demoVectorNormvE9abs_valueEEvT0_T1_T2_T3_T4_T6_,"ax",@progbits
	.align	128
        .global         _ZN3cub18CUB_300001_SM_10006detail6reduce28DeviceReduceSingleTileKernelINS2_10policy_hubIfjN4cuda3std3__44plusIfEEE10Policy1000EN6thrust24THRUST_300001_SM_1000_NS6detail15normal_iteratorINSD_10device_ptrIfEEEEPfjS9_ffZ14demoVectorNormvE9abs_valueEEvT0_T1_T2_T3_T4_T6_
        .type           _ZN3cub18CUB_300001_SM_10006detail6reduce28DeviceReduceSingleTileKernelINS2_10policy_hubIfjN4cuda3std3__44plusIfEEE10Policy1000EN6thrust24THRUST_300001_SM_1000_NS6detail15normal_iteratorINSD_10device_ptrIfEEEEPfjS9_ffZ14demoVectorNormvE9abs_valueEEvT0_T1_T2_T3_T4_T6_,@function
        .size           _ZN3cub18CUB_300001_SM_10006detail6reduce28DeviceReduceSingleTileKernelINS2_10policy_hubIfjN4cuda3std3__44plusIfEEE10Policy1000EN6thrust24THRUST_300001_SM_1000_NS6detail15normal_iteratorINSD_10device_ptrIfEEEEPfjS9_ffZ14demoVectorNormvE9abs_valueEEvT0_T1_T2_T3_T4_T6_,(.L_x_3762 - _ZN3cub18CUB_300001_SM_10006detail6reduce28DeviceReduceSingleTileKernelINS2_10policy_hubIfjN4cuda3std3__44plusIfEEE10Policy1000EN6thrust24THRUST_300001_SM_1000_NS6detail15normal_iteratorINSD_10device_ptrIfEEEEPfjS9_ffZ14demoVectorNormvE9abs_valueEEvT0_T1_T2_T3_T4_T6_)
        .other          _ZN3cub18CUB_300001_SM_10006detail6reduce28DeviceReduceSingleTileKernelINS2_10policy_hubIfjN4cuda3std3__44plusIfEEE10Policy1000EN6thrust24THRUST_300001_SM_1000_NS6detail15normal_iteratorINSD_10device_ptrIfEEEEPfjS9_ffZ14demoVectorNormvE9abs_valueEEvT0_T1_T2_T3_T4_T6_,@"STO_CUDA_ENTRY STV_DEFAULT"
_ZN3cub18CUB_300001_SM_10006detail6reduce28DeviceReduceSingleTileKernelINS2_10policy_hubIfjN4cuda3std3__44plusIfEEE10Policy1000EN6thrust24THRUST_300001_SM_1000_NS6detail15normal_iteratorINSD_10device_ptrIfEEEEPfjS9_ffZ14demoVectorNormvE9abs_valueEEvT0_T1_T2_T3_T4_T6_:
.text._ZN3cub18CUB_300001_SM_10006detail6reduce28DeviceReduceSingleTileKernelINS2_10policy_hubIfjN4cuda3std3__44plusIfEEE10Policy1000EN6thrust24THRUST_300001_SM_1000_NS6detail15normal_iteratorINSD_10device_ptrIfEEEEPfjS9_ffZ14demoVectorNormvE9abs_valueEEvT0_T1_T2_T3_T4_T6_:
        /* <DEDUP_REMOVED lines=13> */
.L_x_2141:
        /* <DEDUP_REMOVED lines=13> */
[----:B--2---:R-:W-:-:S07]  /*01a0*/  FADD R0, |R2|, -RZ ;  /* 0x800000ff02007221 */ /* 0x004fce0000000200 */
.L_x_2145:
[----:B------:R-:W-:Y:S05]  /*01b0*/  BSYNC.RECONVERGENT B1 ;  /* 0x0000000000017941 */ /* 0x000fea0003800200 */
.L_x_2144:
        /* <DEDUP_REMOVED lines=17> */
.L_x_2150:
        /* <DEDUP_REMOVED lines=38> */
.L_x_2149:
[----:B------:R-:W-:Y:S05]  /*0530*/  BSYNC.RECONVERGENT B2 ;  /* 0x0000000000027941 */ /* 0x000fea0003800200 */
.L_x_2148:
        /* <DEDUP_REMOVED lines=25> */
.L_x_2152:
[----:B------:R-:W-:Y:S05]  /*06d0*/  BSYNC.RECONVERGENT B2 ;  /* 0x0000000000027941 */ /* 0x000fea0003800200 */
.L_x_2151:
        /* <DEDUP_REMOVED lines=17> */
.L_x_2154:
[----:B------:R-:W-:Y:S05]  /*07f0*/  BSYNC.RECONVERGENT B2 ;  /* 0x0000000000027941 */ /* 0x000fea0003800200 */
.L_x_2153:
[----:B------:R-:W-:Y:S05]  /*0800*/  @!P1 BRA `(.L_x_2147) ;  /* 0x0000000000309947 */ /* 0x000fea0003800000 */
[----:B------:R-:W0:Y:S01]  /*0810*/  LDC.64 R2, c[0x0][0x380] ;  /* 0x0000e000ff027b82 */ /* 0x000e220000000a00 */
[----:B------:R-:W-:Y:S01]  /*0820*/  IADD3 R6, PT, PT, -R6, RZ, RZ ;  /* 0x000000ff06067210 */ /* 0x000fe20007ffe1ff */
[----:B0-----:R-:W-:-:S05]  /*0830*/  IMAD.WIDE.U32 R2, R7, 0x4, R2 ;  /* 0x0000000407027825 */ /* 0x001fca00078e0002 */
[----:B------:R-:W-:-:S07]  /*0840*/  MOV R7, R3 ;  /* 0x0000000300077202 */ /* 0x000fce0000000f00 */
.L_x_2155:
[----:B------:R-:W-:-:S06]  /*0850*/  MOV R3, R7 ;  /* 0x0000000700037202 */ /* 0x000fcc0000000f00 */
[----:B------:R0:W2:Y:S01]  /*0860*/  LDG.E R3, desc[UR6][R2.64] ;  /* 0x0000000602037981 */ /* 0x0000a2000c1e1900 */
[----:B------:R-:W-:-:S04]  /*0870*/  IADD3 R6, PT, PT, R6, 0x1, RZ ;  /* 0x0000000106067810 */ /* 0x000fc80007ffe0ff */
[----:B------:R-:W-:Y:S02]  /*0880*/  ISETP.NE.AND P0, PT, R6, RZ, PT ;  /* 0x000000ff0600720c */ /* 0x000fe40003f05270 */
[----:B0-----:R-:W-:-:S04]  /*0890*/  IADD3 R2, P1, PT, R2, 0x800, RZ ;  /* 0x0000080002027810 */ /* 0x001fc80007f3e0ff */
[----:B------:R-:W-:Y:S01]  /*08a0*/  IADD3.X R7, PT, PT, RZ, R7, RZ, P1, !PT ;  /* 0x00000007ff077210 */ /* 0x000fe20000ffe4ff */
[----:B--2---:R-:W-:-:S06]  /*08b0*/  FADD R0, |R3|, R0 ;  /* 0x0000000003007221 */ /* 0x004fcc0000000200 */
[----:B------:R-:W-:Y:S05]  /*08c0*/  @P0 BRA `(.L_x_2155) ;  /* 0xfffffffc00e00947 */ /* 0x000fea000383ffff */
.L_x_2147:
[----:B------:R-:W-:Y:S05]  /*08d0*/  BSYNC.RECONVERGENT B1 ;  /* 0x0000000000017941 */ /* 0x000fea0003800200 */
.L_x_2146:
        /* <DEDUP_REMOVED lines=55> */
.L_x_2156:
        /* <DEDUP_REMOVED lines=76> */
.L_x_2143:
        /* <DEDUP_REMOVED lines=22> */
[----:B--2---:R-:W-:Y:S01]  /*1270*/  FADD R20, |R20|, |R21| ;  /* 0x4000001514147221 */ /* 0x004fe20000000200 */
[----:B------:R-:W-:-:S04]  /*1280*/  IADD3 R21, PT, PT, R4, -0x2000, RZ ;  /* 0xffffe00004157810 */ /* 0x000fc80007ffe0ff */
[----:B------:R-:W-:Y:S01]  /*1290*/  ISETP.GE.U32.AND P0, PT, R21, 0x2000, PT ;  /* 0x000020001500780c */ /* 0x000fe20003f06070 */
[----:B---3--:R-:W-:Y:S01]  /*12a0*/  FADD R6, |R6|, |R7| ;  /* 0x4000000706067221 */ /* 0x008fe20000000200 */
[----:B----4-:R-:W-:-:S04]  /*12b0*/  FADD R9, |R8|, |R9| ;  /* 0x4000000908097221 */ /* 0x010fc80000000200 */
[----:B------:R-:W-:Y:S01]  /*12c0*/  FADD R6, R6, R9 ;  /* 0x0000000906067221 */ /* 0x000fe20000000000 */
[----:B-----5:R-:W-:Y:S01]  /*12d0*/  FADD R10, |R10|, |R11| ;  /* 0x4000000b0a0a7221 */ /* 0x020fe20000000200 */
[----:B------:R-:W-:-:S04]  /*12e0*/  FADD R15, |R14|, |R15| ;  /* 0x4000000f0e0f7221 */ /* 0x000fc80000000200 */
[----:B------:R-:W-:Y:S01]  /*12f0*/  FADD R15, R10, R15 ;  /* 0x0000000f0a0f7221 */ /* 0x000fe20000000000 */
[----:B------:R-:W-:Y:S01]  /*1300*/  FADD R16, |R16|, |R17| ;  /* 0x4000001110107221 */ /* 0x000fe20000000200 */
[----:B------:R-:W-:-:S04]  /*1310*/  FADD R19, |R18|, |R19| ;  /* 0x4000001312137221 */ /* 0x000fc80000000200 */
[----:B------:R-:W-:Y:S01]  /*1320*/  FADD R16, R16, R19 ;  /* 0x0000001310107221 */ /* 0x000fe20000000000 */
[----:B------:R-:W-:-:S04]  /*1330*/  FADD R5, |R5|, |R22| ;  /* 0x4000001605057221 */ /* 0x000fc80000000200 */
        /* <DEDUP_REMOVED lines=8> */
.L_x_2160:
        /* <DEDUP_REMOVED lines=20> */
[----:B--2---:R-:W-:Y:S01]  /*1500*/  FADD R5, |R20|, R5 ;  /* 0x0000000514057221 */ /* 0x004fe20000000200 */
        /* <DEDUP_REMOVED lines=16> */
[----:B------:R-:W-:-:S06]  /*1610*/  UIADD3 UR4, UPT, UPT, UR4, 0x2000, URZ ;  /* 0x0000200004047890 */ /* 0x000fcc000fffe0ff */
[----:B------:R-:W-:-:S13]  /*1620*/  ISETP.LT.U32.AND P0, PT, R21, UR4, PT ;  /* 0x0000000415007c0c */ /* 0x000fda000bf01070 */
[----:B------:R-:W-:Y:S05]  /*1630*/  @!P0 BRA `(.L_x_2160) ;  /* 0xfffffffc00608947 */ /* 0x000fea000383ffff */
.L_x_2158:
        /* <DEDUP_REMOVED lines=18> */
.L_x_2165:
        /* <DEDUP_REMOVED lines=51> */
[----:B--2---:R-:W-:-:S04]  /*1a90*/  FADD R8, |R8|, R5 ;  /* 0x0000000508087221 */ /* 0x004fc80000000200 */
[----:B---3--:R-:W-:-:S04]  /*1aa0*/  FADD R9, R8, |R9| ;  /* 0x4000000908097221 */ /* 0x008fc80000000000 */
        /* <DEDUP_REMOVED lines=8> */
[----:B----4-:R-:W-:-:S04]  /*1b30*/  FADD R28, R11, |R28| ;  /* 0x4000001c0b1c7221 */ /* 0x010fc80000000000 */
[----:B------:R-:W-:-:S04]  /*1b40*/  FADD R29, R28, |R29| ;  /* 0x4000001d1c1d7221 */ /* 0x000fc80000000000 */
[----:B------:R-:W-:-:S04]  /*1b50*/  FADD R29, R29, |R18| ;  /* 0x400000121d1d7221 */ /* 0x000fc80000000000 */
[----:B------:R-:W-:-:S04]  /*1b60*/  FADD R29, R29, |R14| ;  /* 0x4000000e1d1d7221 */ /* 0x000fc80000000000 */
[----:B------:R-:W-:-:S04]  /*1b70*/  FADD R29, R29, |R16| ;  /* 0x400000101d1d7221 */ /* 0x000fc80000000000 */
[----:B------:R-:W-:Y:S01]  /*1b80*/  FADD R5, R29, |R20| ;  /* 0x400000141d057221 */ /* 0x000fe20000000000 */
[----:B------:R-:W-:Y:S06]  /*1b90*/  @P0 BRA `(.L_x_2165) ;  /* 0xfffffff800f00947 */ /* 0x000fec000383ffff */
[----:B------:R-:W-:Y:S05]  /*1ba0*/  BSYNC.RECONVERGENT B3 ;  /* 0x0000000000037941 */ /* 0x000fea0003800200 */
.L_x_2164:
[----:B------:R-:W-:-:S07]  /*1bb0*/  IADD3 R6, PT, PT, R6, -0x1000, RZ ;  /* 0xfffff00006067810 */ /* 0x000fce0007ffe0ff */
.L_x_2163:
[----:B------:R-:W-:Y:S05]  /*1bc0*/  BSYNC.RECONVERGENT B2 ;  /* 0x0000000000027941 */ /* 0x000fea0003800200 */
.L_x_2162:
        /* <DEDUP_REMOVED lines=40> */
.L_x_2167:
[----:B------:R-:W-:Y:S05]  /*1e50*/  BSYNC.RECONVERGENT B2 ;  /* 0x0000000000027941 */ /* 0x000fea0003800200 */
.L_x_2166:
        /* <DEDUP_REMOVED lines=23> */
.L_x_2169:
[----:B------:R-:W-:Y:S05]  /*1fd0*/  BSYNC.RECONVERGENT B2 ;  /* 0x0000000000027941 */ /* 0x000fea0003800200 */
.L_x_2168:
[----:B------:R-:W-:Y:S05]  /*1fe0*/  @!P1 BRA `(.L_x_2161) ;  /* 0x0000000000249947 */ /* 0x000fea0003800000 */
[----:B------:R-:W-:Y:S02]  /*1ff0*/  IADD3 R7, PT, PT, R6, UR4, RZ ;  /* 0x0000000406077c10 */ /* 0x000fe4000fffe0ff */
[----:B------:R-:W-:-:S07]  /*2000*/  IADD3 R4, PT, PT, -R4, RZ, RZ ;  /* 0x000000ff04047210 */ /* 0x000fce0007ffe1ff */
.L_x_2170:
[----:B------:R-:W-:-:S06]  /*2010*/  IMAD.WIDE.U32 R2, R7, 0x4, R12 ;  /* 0x0000000407027825 */ /* 0x000fcc00078e000c */
[----:B------:R-:W2:Y:S01]  /*2020*/  LDG.E R2, desc[UR6][R2.64] ;  /* 0x0000000602027981 */ /* 0x000ea2000c1e1900 */
[----:B------:R-:W-:Y:S02]  /*2030*/  IADD3 R4, PT, PT, R4, 0x1, RZ ;  /* 0x0000000104047810 */ /* 0x000fe40007ffe0ff */
[----:B------:R-:W-:Y:S02]  /*2040*/  IADD3 R7, PT, PT, R7, 0x200, RZ ;  /* 0x0000020007077810 */ /* 0x000fe40007ffe0ff */
[----:B------:R-:W-:Y:S01]  /*2050*/  ISETP.NE.AND P0, PT, R4, RZ, PT ;  /* 0x000000ff0400720c */ /* 0x000fe20003f05270 */
[----:B--2---:R-:W-:-:S12]  /*2060*/  FADD R5, |R2|, R5 ;  /* 0x0000000502057221 */ /* 0x004fd80000000200 */
[----:B------:R-:W-:Y:S05]  /*2070*/  @P0 BRA `(.L_x_2170) ;  /* 0xfffffffc00e40947 */ /* 0x000fea000383ffff */
.L_x_2161:
[----:B------:R-:W-:Y:S05]  /*2080*/  BSYNC.RECONVERGENT B1 ;  /* 0x0000000000017941 */ /* 0x000fea0003800200 */
.L_x_2159:
        /* <DEDUP_REMOVED lines=50> */
.L_x_2157:
[----:B------:R-:W-:Y:S05]  /*23b0*/  BSYNC.RECONVERGENT B0 ;  /* 0x0000000000007941 */ /* 0x000fea0003800200 */
.L_x_2142:
[----:B------:R-:W-:Y:S05]  /*23c0*/  @P0 EXIT ;  /* 0x000000000000094d */ /* 0x000fea0003800000 */
[----:B012---:R-:W0:Y:S01]  /*23d0*/  LDC.64 R2, c[0x0][0x388] ;  /* 0x0000e200ff027b82 */ /* 0x007e220000000a00 */
[----:B------:R-:W1:Y:S02]  /*23e0*/  LDCU UR4, c[0x0][0x398] ;  /* 0x00007300ff0477ac */ /* 0x000e640008000800 */
[----:B-1----:R-:W-:-:S05]  /*23f0*/  FADD R5, R0, UR4 ;  /* 0x0000000400057e21 */ /* 0x002fca0008000000 */
[----:B0-----:R-:W-:Y:S01]  /*2400*/  STG.E desc[UR6][R2.64], R5 ;  /* 0x0000000502007986 */ /* 0x001fe2000c101906 */
[----:B------:R-:W-:Y:S05]  /*2410*/  EXIT ;  /* 0x000000000000794d */ /* 0x000fea0003800000 */
.L_x_2171:
        /* <DEDUP_REMOVED lines=14> */
.L_x_3762:


//--------------------- .text._ZN3cub18CUB_300001_SM_10006detail6reduce28DeviceReduceSingleTileKernelINS2_10policy_hubIlyN4cuda3std3__44plusIlEEE10Policy1000EPlSC_iS9_llNS7_10__identityEEEvT0_T1_T2_T3_T4_T6_ --------------------------
	.section	.text._ZN3cub18CUB_300001_SM_10006detail6reduce28DeviceReduceSingleTileKernelINS2_10policy_hubIlyN4cuda3std3__44plusIlEEE10Policy1000EPlSC_iS9_llNS7_10__identityEEEvT0_T1_T2_T3_T4_T6_,"ax",@progbits
	.align	128
        .global         _ZN3cub18CUB_300001_SM_10006detail6reduce28DeviceReduceSingleTileKernelINS2_10policy_hubIlyN4cuda3std3__44plusIlEEE10Policy1000EPlSC_iS9_llNS7_10__identityEEEvT0_T1_T2_T3_T4_T6_
        .type           _ZN3cub18CUB_300001_SM_10006detail6reduce28DeviceReduceSingleTileKernelINS2_10policy_hubIlyN4cuda3std3__44plusIlEEE10Policy1000EPlSC_iS9_llNS7_10__identityEEEvT0_T1_T2_T3_T4_T6_,@function
        .size           _ZN3cub18CUB_300001_SM_10006detail6reduce28DeviceReduceSingleTileKernelINS2_10policy_hubIlyN4cuda3std3__44plusIlEEE10Policy1000EPlSC_iS9_llNS7_10__identityEEEvT0_T1_T2_T3_T4_T6_,(.L_x_3763 - _ZN3cub18CUB_300001_SM_10006detail6reduce28DeviceReduceSingleTileKernelINS2_10policy_hubIlyN4cuda3std3__44plusIlEEE10Policy1000EPlSC_iS9_llNS7_10__identityEEEvT0_T1_T2_T3_T4_T6_)
        .other          _ZN3cub18CUB_300001_SM_10006detail6reduce28DeviceReduceSingleTileKernelINS2_10policy_hubIlyN4cuda3std3__44plusIlEEE10Policy1000EPlSC_iS9_llNS7_10__identityEEEvT0_T1_T2_T3_T4_T6_,@"STO_CUDA_ENTRY STV_DEFAULT"
_ZN3cub18CUB_300001_SM_10006detail6reduce28DeviceReduceSingleTileKernelINS2_10policy_hubIlyN4cuda3std3__44plusIlEEE10Policy1000EPlSC_iS9_llNS7_10__identityEEEvT0_T1_T2_T3_T4_T6_:
.text._ZN3cub18CUB_300001_SM_10006detail6reduce28DeviceReduceSingleTileKernelINS2_10policy_hubIlyN4cuda3std3__44plusIlEEE10Policy1000EPlSC_iS9_llNS7_10__identityEEEvT0_T1_T2_T3_T4_T6_:
        /* <DEDUP_REMOVED lines=9> */
[----:B------:R-:W0:Y:S08]  /*0090*/  LDC.64 R2, c[0x0][0x388] ;  /* 0x0000e200ff027b82 */ /* 0x000e300000000a00 */
[----:B------:R-:W0:Y:S02]  /*00a0*/  LDC.64 R4, c[0x0][0x398] ;  /* 0x0000e600ff047b82 */ /* 0x000e240000000a00 */
[----:B0-----:R-:W-:Y:S01]  /*00b0*/  STG.E.64 desc[UR6][R2.64], R4 ;  /* 0x0000000402007986 */ /* 0x001fe2000c101b06 */
[----:B------:R-:W-:Y:S05]  /*00c0*/  EXIT ;  /* 0x000000000000794d */ /* 0x000fea0003800000 */
.L_x_2172:
[----:B------:R-:W-:Y:S01]  /*00d0*/  ISETP.GT.AND P0, PT, R4, 0xdff, PT ;  /* 0x00000dff0400780c */ /* 0x000fe20003f04270 */
[----:B------:R-:W-:-:S12]  /*00e0*/  BSSY.RECONVERGENT B0, `(.L_x_2173) ;  /* 0x0000256000007945 */ /* 0x000fd80003800200 */
[----:B------:R-:W-:Y:S05]  /*00f0*/  @P0 BRA `(.L_x_2174) ;  /* 0x00000014004c0947 */ /* 0x000fea0003800000 */
[----:B------:R-:W0:Y:S01]  /*0100*/  S2R R5, SR_TID.X ;  /* 0x0000000000057919 */ /* 0x000e220000002100 */
[----:B------:R-:W-:Y:S01]  /*0110*/  BSSY.RECONVERGENT B1, `(.L_x_2175) ;  /* 0x0000009000017945 */ /* 0x000fe20003800200 */
[----:B------:R-:W-:Y:S02]  /*0120*/  CS2R R2, SRZ ;  /* 0x0000000000027805 */ /* 0x000fe4000001ff00 */
[----:B0-----:R-:W-:Y:S01]  /*0130*/  ISETP.GE.AND P0, PT, R5, R4, PT ;  /* 0x000000040500720c */ /* 0x001fe20003f06270 */
[----:B------:R-:W-:-:S12]  /*0140*/  IMAD.MOV.U32 R7, RZ, RZ, R5 ;  /* 0x000000ffff077224 */ /* 0x000fd800078e0005 */
[----:B------:R-:W-:Y:S05]  /*0150*/  @P0 BRA `(.L_x_2176) ;  /* 0x0000000000100947 */ /* 0x000fea0003800000 */
[----:B------:R-:W0:Y:S02]  /*0160*/  LDC.64 R2, c[0x0][0x380] ;  /* 0x0000e000ff027b82 */ /* 0x000e240000000a00 */
[----:B0-----:R-:W-:-:S06]  /*0170*/  IMAD.WIDE.U32 R2, R5, 0x8, R2 ;  /* 0x0000000805027825 */ /* 0x001fcc00078e0002 */
[----:B------:R-:W5:Y:S01]  /*0180*/  LDG.E.64.CONSTANT R2, desc[UR6][R2.64] ;  /* 0x0000000602027981 */ /* 0x000f62000c1e9b00 */
[----:B------:R-:W-:-:S07]  /*0190*/  VIADD R7, R5, 0x200 ;  /* 0x0000020005077836 */ /* 0x000fce0000000000 */
.L_x_2176:
[----:B------:R-:W-:Y:S05]  /*01a0*/  BSYNC.RECONVERGENT B1 ;  /* 0x0000000000017941 */ /* 0x000fea0003800200 */
.L_x_2175:
[----:B------:R-:W-:Y:S01]  /*01b0*/  ISETP.GE.AND P0, PT, R7, R4, PT ;  /* 0x000000040700720c */ /* 0x000fe20003f06270 */
[----:B------:R-:W-:-:S12]  /*01c0*/  BSSY.RECONVERGENT B1, `(.L_x_2177) ;  /* 0x0000077000017945 */ /* 0x000fd80003800200 */
[----:B------:R-:W-:Y:S05]  /*01d0*/  @P0 BRA `(.L_x_2178) ;  /* 0x0000000400d40947 */ /* 0x000fea0003800000 */
[----:B------:R-:W-:Y:S01]  /*01e0*/  LOP3.LUT R9, RZ, R7, RZ, 0x33, !PT ;  /* 0x00000007ff097212 */ /* 0x000fe200078e33ff */
        /* <DEDUP_REMOVED lines=11> */
[----:B------:R-:W-:Y:S02]  /*02a0*/  IMAD.MOV.U32 R6, RZ, RZ, R8 ;  /* 0x000000ffff067224 */ /* 0x000fe400078e0008 */
[----:B------:R-:W-:-:S07]  /*02b0*/  IMAD.MOV.U32 R11, RZ, RZ, R9 ;  /* 0x000000ffff0b7224 */ /* 0x000fce00078e0009 */
.L_x_2181:
[----:B------:R-:W-:Y:S02]  /*02c0*/  IMAD.MOV.U32 R8, RZ, RZ, R6 ;  /* 0x000000ffff087224 */ /* 0x000fe400078e0006 */
[----:B------:R-:W-:-:S06]  /*02d0*/  IMAD.MOV.U32 R9, RZ, RZ, R11 ;  /* 0x000000ffff097224 */ /* 0x000fcc00078e000b */
[----:B------:R-:W2:Y:S01]  /*02e0*/  LDG.E.64.CONSTANT R8, desc[UR6][R8.64] ;  /* 0x0000000608087981 */ /* 0x000ea2000c1e9b00 */
[----:B------:R-:W-:Y:S01]  /*02f0*/  VIADD R0, R0, 0x1 ;  /* 0x0000000100007836 */ /* 0x000fe20000000000 */
[----:B------:R-:W-:Y:S01]  /*0300*/  IADD3 R6, P3, PT, R6, 0x1000, RZ ;  /* 0x0000100006067810 */ /* 0x000fe20007f7e0ff */
[----:B------:R-:W-:-:S03]  /*0310*/  VIADD R7, R7, 0x200 ;  /* 0x0000020007077836 */ /* 0x000fc60000000000 */
[----:B------:R-:W-:Y:S01]  /*0320*/  ISETP.NE.AND P0, PT, R0, RZ, PT ;  /* 0x000000ff0000720c */ /* 0x000fe20003f05270 */
[----:B------:R-:W-:Y:S01]  /*0330*/  IMAD.X R11, RZ, RZ, R11, P3 ;  /* 0x000000ffff0b7224 */ /* 0x000fe200018e060b */
[----:B--2--5:R-:W-:-:S05]  /*0340*/  IADD3 R2, P2, PT, R8, R2, RZ ;  /* 0x0000000208027210 */ /* 0x024fca0007f5e0ff */
[----:B------:R-:W-:-:S06]  /*0350*/  IMAD.X R3, R9, 0x1, R3, P2 ;  /* 0x0000000109037824 */ /* 0x000fcc00010e0603 */
[----:B------:R-:W-:Y:S05]  /*0360*/  @P0 BRA `(.L_x_2181) ;  /* 0xfffffffc00d40947 */ /* 0x000fea000383ffff */
.L_x_2180:
[----:B------:R-:W-:Y:S05]  /*0370*/  BSYNC.RECONVERGENT B2 ;  /* 0x0000000000027941 */ /* 0x000fea0003800200 */
.L_x_2179:
        /* <DEDUP_REMOVED lines=8> */
.L_x_2184:
[----:B------:R-:W0:Y:S01]  /*0400*/  LDC.64 R44, c[0x0][0x380] ;  /* 0x0000e000ff2c7b82 */ /* 0x000e220000000a00 */
[C---:B------:R-:W-:Y:S02]  /*0410*/  VIADD R41, R7.reuse, 0x800 ;  /* 0x0000080007297836 */ /* 0x040fe40000000000 */
[C---:B------:R-:W-:Y:S02]  /*0420*/  VIADD R43, R7.reuse, 0x1000 ;  /* 0x00001000072b7836 */ /* 0x040fe40000000000 */
[----:B0-----:R-:W-:-:S05]  /*0430*/  IMAD.WIDE R28, R7, 0x8, R44 ;  /* 0x00000008071c7825 */ /* 0x001fca00078e022c */
[----:B------:R-:W2:Y:S01]  /*0440*/  LDG.E.64.CONSTANT R8, desc[UR6][R28.64] ;  /* 0x000000061c087981 */ /* 0x000ea2000c1e9b00 */
[----:B------:R-:W-:-:S03]  /*0450*/  IMAD.WIDE R40, R41, 0x8, R44 ;  /* 0x0000000829287825 */ /* 0x000fc600078e022c */
[----:B------:R-:W2:Y:S04]  /*0460*/  LDG.E.64.CONSTANT R10, desc[UR6][R28.64+0x1000] ;  /* 0x001000061c0a7981 */ /* 0x000ea8000c1e9b00 */
[----:B------:R-:W3:Y:S04]  /*0470*/  LDG.E.64.CONSTANT R12, desc[UR6][R28.64+0x2000] ;  /* 0x002000061c0c7981 */ /* 0x000ee8000c1e9b00 */
[----:B------:R-:W3:Y:S01]  /*0480*/  LDG.E.64.CONSTANT R14, desc[UR6][R28.64+0x3000] ;  /* 0x003000061c0e7981 */ /* 0x000ee2000c1e9b00 */
[----:B------:R-:W-:-:S03]  /*0490*/  IMAD.WIDE R42, R43, 0x8, R44 ;  /* 0x000000082b2a7825 */ /* 0x000fc600078e022c */
[----:B------:R-:W4:Y:S04]  /*04a0*/  LDG.E.64.CONSTANT R16, desc[UR6][R40.64] ;  /* 0x0000000628107981 */ /* 0x000f28000c1e9b00 */
[----:B------:R-:W4:Y:S04]  /*04b0*/  LDG.E.64.CONSTANT R18, desc[UR6][R40.64+0x1000] ;  /* 0x0010000628127981 */ /* 0x000f28000c1e9b00 */
[----:B------:R-:W4:Y:S04]  /*04c0*/  LDG.E.64.CONSTANT R20, desc[UR6][R40.64+0x2000] ;  /* 0x0020000628147981 */ /* 0x000f28000c1e9b00 */
[----:B------:R2:W4:Y:S01]  /*04d0*/  LDG.E.64.CONSTANT R26, desc[UR6][R40.64+0x3000] ;  /* 0x00300006281a7981 */ /* 0x000522000c1e9b00 */
[----:B------:R-:W-:-:S03]  /*04e0*/  VIADD R31, R7, 0x1800 ;  /* 0x00001800071f7836 */ /* 0x000fc60000000000 */
[----:B------:R-:W4:Y:S04]  /*04f0*/  LDG.E.64.CONSTANT R24, desc[UR6][R42.64] ;  /* 0x000000062a187981 */ /* 0x000f28000c1e9b00 */
[----:B------:R-:W4:Y:S01]  /*0500*/  LDG.E.64.CONSTANT R22, desc[UR6][R42.64+0x1000] ;  /* 0x001000062a167981 */ /* 0x000f22000c1e9b00 */
[----:B------:R-:W-:-:S03]  /*0510*/  IMAD.WIDE R44, R31, 0x8, R44 ;  /* 0x000000081f2c7825 */ /* 0x000fc600078e022c */
[----:B------:R-:W4:Y:S04]  /*0520*/  LDG.E.64.CONSTANT R28, desc[UR6][R42.64+0x2000] ;  /* 0x002000062a1c7981 */ /* 0x000f28000c1e9b00 */
[----:B------:R-:W4:Y:S04]  /*0530*/  LDG.E.64.CONSTANT R36, desc[UR6][R42.64+0x3000] ;  /* 0x003000062a247981 */ /* 0x000f28000c1e9b00 */
[----:B------:R-:W4:Y:S04]  /*0540*/  LDG.E.64.CONSTANT R34, desc[UR6][R44.64] ;  /* 0x000000062c227981 */ /* 0x000f28000c1e9b00 */
[----:B------:R-:W4:Y:S04]  /*0550*/  LDG.E.64.CONSTANT R32, desc[UR6][R44.64+0x1000] ;  /* 0x001000062c207981 */ /* 0x000f28000c1e9b00 */
[----:B------:R-:W4:Y:S04]  /*0560*/  LDG.E.64.CONSTANT R30, desc[UR6][R44.64+0x2000] ;  /* 0x002000062c1e7981 */ /* 0x000f28000c1e9b00 */
[----:B------:R-:W4:Y:S01]  /*0570*/  LDG.E.64.CONSTANT R38, desc[UR6][R44.64+0x3000] ;  /* 0x003000062c267981 */ /* 0x000f22000c1e9b00 */
[----:B------:R-:W-:Y:S01]  /*0580*/  VIADD R7, R7, 0x2000 ;  /* 0x0000200007077836 */ /* 0x000fe20000000000 */
[----:B--2--5:R-:W-:-:S04]  /*0590*/  IADD3 R41, P1, P2, R10, R8, R2 ;  /* 0x000000080a297210 */ /* 0x024fc80007a3e002 */
[----:B------:R-:W-:Y:S02]  /*05a0*/  IADD3.X R9, PT, PT, R11, R9, R3, P1, P2 ;  /* 0x000000090b097210 */ /* 0x000fe40000fe4403 */
[----:B---3--:R-:W-:-:S04]  /*05b0*/  IADD3 R41, P3, P4, R14, R12, R41 ;  /* 0x0000000c0e297210 */ /* 0x008fc80007c7e029 */
[----:B------:R-:W-:Y:S02]  /*05c0*/  IADD3.X R13, PT, PT, R15, R13, R9, P3, P4 ;  /* 0x0000000d0f0d7210 */ /* 0x000fe40001fe8409 */
[----:B----4-:R-:W-:-:S04]  /*05d0*/  IADD3 R3, P1, P2, R18, R16, R41 ;  /* 0x0000001012037210 */ /* 0x010fc80007a3e029 */
[----:B------:R-:W-:Y:S02]  /*05e0*/  IADD3.X R17, PT, PT, R19, R17, R13, P1, P2 ;  /* 0x0000001113117210 */ /* 0x000fe40000fe440d */
[----:B------:R-:W-:-:S04]  /*05f0*/  IADD3 R3, P3, P4, R26, R20, R3 ;  /* 0x000000141a037210 */ /* 0x000fc80007c7e003 */
[----:B------:R-:W-:Y:S02]  /*0600*/  IADD3.X R21, PT, PT, R27, R21, R17, P3, P4 ;  /* 0x000000151b157210 */ /* 0x000fe40001fe8411 */
[----:B------:R-:W-:-:S04]  /*0610*/  IADD3 R3, P1, P2, R22, R24, R3 ;  /* 0x0000001816037210 */ /* 0x000fc80007a3e003 */
[----:B------:R-:W-:Y:S02]  /*0620*/  IADD3.X R23, PT, PT, R23, R25, R21, P1, P2 ;  /* 0x0000001917177210 */ /* 0x000fe40000fe4415 */
[----:B------:R-:W-:-:S04]  /*0630*/  IADD3 R3, P3, P4, R36, R28, R3 ;  /* 0x0000001c24037210 */ /* 0x000fc80007c7e003 */
[----:B------:R-:W-:Y:S02]  /*0640*/  IADD3.X R29, PT, PT, R37, R29, R23, P3, P4 ;  /* 0x0000001d251d7210 */ /* 0x000fe40001fe8417 */
[----:B------:R-:W-:Y:S02]  /*0650*/  ISETP.GE.AND P3, PT, R7, R0, PT ;  /* 0x000000000700720c */ /* 0x000fe40003f66270 */
[----:B------:R-:W-:-:S04]  /*0660*/  IADD3 R3, P2, P1, R32, R34, R3 ;  /* 0x0000002220037210 */ /* 0x000fc8000795e003 */
[----:B------:R-:W-:Y:S02]  /*0670*/  IADD3 R2, P4, P5, R38, R30, R3 ;  /* 0x0000001e26027210 */ /* 0x000fe40007d9e003 */
[----:B------:R-:W-:-:S04]  /*0680*/  IADD3.X R3, PT, PT, R33, R35, R29, P2, P1 ;  /* 0x0000002321037210 */ /* 0x000fc800017e241d */
[----:B------:R-:W-:Y:S01]  /*0690*/  IADD3.X R3, PT, PT, R39, R31, R3, P4, P5 ;  /* 0x0000001f27037210 */ /* 0x000fe200027ea403 */
[----:B------:R-:W-:Y:S06]  /*06a0*/  @!P3 BRA `(.L_x_2184) ;  /* 0xfffffffc0054b947 */ /* 0x000fec000383ffff */
.L_x_2183:
[----:B------:R-:W-:Y:S05]  /*06b0*/  BSYNC.RECONVERGENT B2 ;  /* 0x0000000000027941 */ /* 0x000fea0003800200 */
.L_x_2182:
[----:B------:R-:W-:Y:S01]  /*06c0*/  IMAD.IADD R0, R4, 0x1, -R7 ;  /* 0x0000000104007824 */ /* 0x000fe200078e0a07 */
[----:B------:R-:W-:Y:S04]  /*06d0*/  BSSY.RECONVERGENT B2, `(.L_x_2185) ;  /* 0x0000019000027945 */ /* 0x000fe80003800200 */
[----:B------:R-:W-:-:S13]  /*06e0*/  ISETP.GT.AND P1, PT, R0, 0x800, PT ;  /* 0x000008000000780c */ /* 0x000fda0003f24270 */
[----:B------:R-:W-:Y:S05]  /*06f0*/  @!P1 BRA `(.L_x_2186) ;  /* 0x0000000000589947 */ /* 0x000fea0003800000 */
[----:B------:R-:W0:Y:S01]  /*0700*/  LDC.64 R18, c[0x0][0x380] ;  /* 0x0000e000ff127b82 */ /* 0x000e220000000a00 */
[C---:B------:R-:W-:Y:S02]  /*0710*/  VIADD R15, R7.reuse, 0x800 ;  /* 0x00000800070f7836 */ /* 0x040fe40000000000 */
[----:B0-----:R-:W-:-:S05]  /*0720*/  IMAD.WIDE R8, R7, 0x8, R18 ;  /* 0x0000000807087825 */ /* 0x001fca00078e0212 */
[----:B------:R-:W2:Y:S01]  /*0730*/  LDG.E.64.CONSTANT R10, desc[UR6][R8.64] ;  /* 0x00000006080a7981 */ /* 0x000ea2000c1e9b00 */
[----:B------:R-:W-:-:S03]  /*0740*/  IMAD.WIDE R18, R15, 0x8, R18 ;  /* 0x000000080f127825 */ /* 0x000fc600078e0212 */
[----:B------:R-:W2:Y:S04]  /*0750*/  LDG.E.64.CONSTANT R12, desc[UR6][R8.64+0x1000] ;  /* 0x00100006080c7981 */ /* 0x000ea8000c1e9b00 */
[----:B------:R-:W3:Y:S04]  /*0760*/  LDG.E.64.CONSTANT R14, desc[UR6][R8.64+0x2000] ;  /* 0x00200006080e7981 */ /* 0x000ee8000c1e9b00 */
[----:B------:R-:W3:Y:S04]  /*0770*/  LDG.E.64.CONSTANT R16, desc[UR6][R8.64+0x3000] ;  /* 0x0030000608107981 */ /* 0x000ee8000c1e9b00 */
[----:B------:R-:W4:Y:S04]  /*0780*/  LDG.E.64.CONSTANT R20, desc[UR6][R18.64] ;  /* 0x0000000612147981 */ /* 0x000f28000c1e9b00 */
[----:B------:R-:W4:Y:S04]  /*0790*/  LDG.E.64.CONSTANT R22, desc[UR6][R18.64+0x1000] ;  /* 0x0010000612167981 */ /* 0x000f28000c1e9b00 */
[----:B------:R-:W4:Y:S04]  /*07a0*/  LDG.E.64.CONSTANT R24, desc[UR6][R18.64+0x2000] ;  /* 0x0020000612187981 */ /* 0x000f28000c1e9b00 */
[----:B------:R-:W4:Y:S01]  /*07b0*/  LDG.E.64.CONSTANT R26, desc[UR6][R18.64+0x3000] ;  /* 0x00300006121a7981 */ /* 0x000f22000c1e9b00 */
[----:B------:R-:W-:Y:S01]  /*07c0*/  VIADD R7, R7, 0x1000 ;  /* 0x0000100007077836 */ /* 0x000fe20000000000 */
[----:B--2--5:R-:W-:-:S04]  /*07d0*/  IADD3 R29, P0, P1, R12, R10, R2 ;  /* 0x0000000a0c1d7210 */ /* 0x024fc8000791e002 */
[----:B------:R-:W-:Y:S02]  /*07e0*/  IADD3.X R11, PT, PT, R13, R11, R3, P0, P1 ;  /* 0x0000000b0d0b7210 */ /* 0x000fe400007e2403 */
[----:B------:R-:W-:Y:S02]  /*07f0*/  PLOP3.LUT P0, PT, PT, PT, PT, 0x8, 0x80 ;  /* 0x000000000080781c */ /* 0x000fe40003f0e170 */
[----:B---3--:R-:W-:-:S04]  /*0800*/  IADD3 R29, P2, P3, R16, R14, R29 ;  /* 0x0000000e101d7210 */ /* 0x008fc80007b5e01d */
[----:B------:R-:W-:Y:S02]  /*0810*/  IADD3.X R15, PT, PT, R17, R15, R11, P2, P3 ;  /* 0x0000000f110f7210 */ /* 0x000fe400017e640b */
[----:B----4-:R-:W-:-:S04]  /*0820*/  IADD3 R3, P1, P4, R22, R20, R29 ;  /* 0x0000001416037210 */ /* 0x010fc80007c3e01d */
[----:B------:R-:W-:Y:S02]  /*0830*/  IADD3 R2, P2, P3, R26, R24, R3 ;  /* 0x000000181a027210 */ /* 0x000fe40007b5e003 */
[----:B------:R-:W-:-:S04]  /*0840*/  IADD3.X R3, PT, PT, R23, R21, R15, P1, P4 ;  /* 0x0000001517037210 */ /* 0x000fc80000fe840f */
[----:B------:R-:W-:-:S07]  /*0850*/  IADD3.X R3, PT, PT, R27, R25, R3, P2, P3 ;  /* 0x000000191b037210 */ /* 0x000fce00017e6403 */
.L_x_2186:
[----:B------:R-:W-:Y:S05]  /*0860*/  BSYNC.RECONVERGENT B2 ;  /* 0x0000000000027941 */ /* 0x000fea0003800200 */
.L_x_2185:
[----:B------:R-:W-:-:S13]  /*0870*/  ISETP.LT.OR P0, PT, R7, R4, P0 ;  /* 0x000000040700720c */ /* 0x000fda0000701670 */
[----:B------:R-:W-:Y:S05]  /*0880*/  @!P0 BRA `(.L_x_2178) ;  /* 0x0000000000288947 */ /* 0x000fea0003800000 */
[----:B------:R-:W0:Y:S02]  /*0890*/  LDC.64 R8, c[0x0][0x380] ;  /* 0x0000e000ff087b82 */ /* 0x000e240000000a00 */
[----:B0-----:R-:W-:-:S05]  /*08a0*/  IMAD.WIDE R6, R7, 0x8, R8 ;  /* 0x0000000807067825 */ /* 0x001fca00078e0208 */
[----:B------:R-:W2:Y:S04]  /*08b0*/  LDG.E.64.CONSTANT R8, desc[UR6][R6.64] ;  /* 0x0000000606087981 */ /* 0x000ea8000c1e9b00 */
[----:B------:R-:W2:Y:S04]  /*08c0*/  LDG.E.64.CONSTANT R10, desc[UR6][R6.64+0x1000] ;  /* 0x00100006060a7981 */ /* 0x000ea8000c1e9b00 */
[----:B------:R-:W3:Y:S04]  /*08d0*/  LDG.E.64.CONSTANT R12, desc[UR6][R6.64+0x2000] ;  /* 0x00200006060c7981 */ /* 0x000ee8000c1e9b00 */
[----:B------:R-:W3:Y:S01]  /*08e0*/  LDG.E.64.CONSTANT R14, desc[UR6][R6.64+0x3000] ;  /* 0x00300006060e7981 */ /* 0x000ee2000c1e9b00 */
[----:B--2--5:R-:W-:-:S04]  /*08f0*/  IADD3 R17, P0, P1, R10, R8, R2 ;  /* 0x000000080a117210 */ /* 0x024fc8000791e002 */
[----:B------:R-:W-:Y:S02]  /*0900*/  IADD3.X R3, PT, PT, R11, R9, R3, P0, P1 ;  /* 0x000000090b037210 */ /* 0x000fe400007e2403 */
[----:B---3--:R-:W-:-:S04]  /*0910*/  IADD3 R2, P2, P3, R14, R12, R17 ;  /* 0x0000000c0e027210 */ /* 0x008fc80007b5e011 */
[----:B------:R-:W-:-:S09]  /*0920*/  IADD3.X R3, PT, PT, R15, R13, R3, P2, P3 ;  /* 0x0000000d0f037210 */ /* 0x000fd200017e6403 */
.L_x_2178:
[----:B------:R-:W-:Y:S05]  /*0930*/  BSYNC.RECONVERGENT B1 ;  /* 0x0000000000017941 */ /* 0x000fea0003800200 */
.L_x_2177:
[----:B------:R-:W-:-:S13]  /*0940*/  ISETP.GE.AND P0, PT, R4, 0x200, PT ;  /* 0x000002000400780c */ /* 0x000fda0003f06270 */
[----:B------:R-:W-:Y:S05]  /*0950*/  @!P0 BRA `(.L_x_2187) ;  /* 0x00000004002c8947 */ /* 0x000fea0003800000 */
[----:B------:R-:W0:Y:S01]  /*0960*/  S2R R8, SR_LANEID ;  /* 0x0000000000087919 */ /* 0x000e220000000000 */
[----:B-----5:R-:W1:Y:S04]  /*0970*/  SHFL.DOWN PT, R0, R2, 0x1, 0x1f ;  /* 0x08201f0002007f89 */ /* 0x020e6800000e0000 */
[----:B------:R-:W2:Y:S01]  /*0980*/  SHFL.DOWN PT, R4, R3, 0x1, 0x1f ;  /* 0x08201f0003047f89 */ /* 0x000ea200000e0000 */
[----:B0-----:R-:W-:-:S04]  /*0990*/  ISETP.GT.AND P0, PT, R8, 0x1e, PT ;  /* 0x0000001e0800780c */ /* 0x001fc80003f04270 */
[----:B-1----:R-:W-:Y:S02]  /*09a0*/  SEL R9, R0, RZ, !P0 ;  /* 0x000000ff00097207 */ /* 0x002fe40004000000 */
[----:B--2---:R-:W-:Y:S02]  /*09b0*/  SEL R4, R4, RZ, !P0 ;  /* 0x000000ff04047207 */ /* 0x004fe40004000000 */
[----:B------:R-:W-:-:S05]  /*09c0*/  IADD3 R9, P0, PT, R2, R9, RZ ;  /* 0x0000000902097210 */ /* 0x000fca0007f1e0ff */
[----:B------:R-:W-:Y:S01]  /*09d0*/  IMAD.X R6, R3, 0x1, R4, P0 ;  /* 0x0000000103067824 */ /* 0x000fe200000e0604 */
[----:B------:R-:W0:Y:S01]  /*09e0*/  SHFL.DOWN PT, R0, R9, 0x2, 0x1f ;  /* 0x08401f0009007f89 */ /* 0x000e2200000e0000 */
[----:B------:R-:W-:-:S03]  /*09f0*/  ISETP.GT.AND P0, PT, R8, 0x1d, PT ;  /* 0x0000001d0800780c */ /* 0x000fc60003f04270 */
[----:B------:R-:W1:Y:S01]  /*0a00*/  SHFL.DOWN PT, R4, R6, 0x2, 0x1f ;  /* 0x08401f0006047f89 */ /* 0x000e6200000e0000 */
[----:B0-----:R-:W-:-:S04]  /*0a10*/  SEL R0, R0, RZ, !P0 ;  /* 0x000000ff00007207 */ /* 0x001fc80004000000 */
[----:B------:R-:W-:Y:S02]  /*0a20*/  IADD3 R7, P1, PT, R0, R9, RZ ;  /* 0x0000000900077210 */ /* 0x000fe40007f3e0ff */
[----:B-1----:R-:W-:Y:S02]  /*0a30*/  SEL R3, R4, RZ, !P0 ;  /* 0x000000ff04037207 */ /* 0x002fe40004000000 */
[----:B------:R-:W-:Y:S01]  /*0a40*/  ISETP.GT.AND P0, PT, R8, 0x1b, PT ;  /* 0x0000001b0800780c */ /* 0x000fe20003f04270 */
[----:B------:R-:W0:Y:S02]  /*0a50*/  SHFL.DOWN PT, R0, R7, 0x4, 0x1f ;  /* 0x08801f0007007f89 */ /* 0x000e2400000e0000 */
[----:B------:R-:W-:-:S05]  /*0a60*/  IMAD.X R3, R3, 0x1, R6, P1 ;  /* 0x0000000103037824 */ /* 0x000fca00008e0606 */
[----:B------:R-:W1:Y:S01]  /*0a70*/  SHFL.DOWN PT, R2, R3, 0x4, 0x1f ;  /* 0x08801f0003027f89 */ /* 0x000e6200000e0000 */
[----:B0-----:R-:W-:-:S04]  /*0a80*/  SEL R0, R0, RZ, !P0 ;  /* 0x000000ff00007207 */ /* 0x001fc80004000000 */
[----:B------:R-:W-:Y:S02]  /*0a90*/  IADD3 R11, P1, PT, R0, R7, RZ ;  /* 0x00000007000b7210 */ /* 0x000fe40007f3e0ff */
[----:B-1----:R-:W-:-:S03]  /*0aa0*/  SEL R2, R2, RZ, !P0 ;  /* 0x000000ff02027207 */ /* 0x002fc60004000000 */
[----:B------:R-:W0:Y:S01]  /*0ab0*/  SHFL.DOWN PT, R0, R11, 0x8, 0x1f ;  /* 0x09001f000b007f89 */ /* 0x000e2200000e0000 */
[----:B------:R-:W-:Y:S01]  /*0ac0*/  ISETP.GT.AND P0, PT, R8, 0x17, PT ;  /* 0x000000170800780c */ /* 0x000fe20003f04270 */
[----:B------:R-:W-:Y:S01]  /*0ad0*/  IMAD.X R13, R2, 0x1, R3, P1 ;  /* 0x00000001020d7824 */ /* 0x000fe200008e0603 */
[----:B------:R-:W-:-:S04]  /*0ae0*/  ISETP.NE.AND P1, PT, R8, RZ, PT ;  /* 0x000000ff0800720c */ /* 0x000fc80003f25270 */
[----:B------:R-:W1:Y:S09]  /*0af0*/  SHFL.DOWN PT, R2, R13, 0x8, 0x1f ;  /* 0x09001f000d027f89 */ /* 0x000e7200000e0000 */
[----:B------:R-:W2:Y:S01]  /*0b00*/  @!P1 S2R R7, SR_CgaCtaId ;  /* 0x0000000000079919 */ /* 0x000ea20000008800 */
[----:B0-----:R-:W-:-:S04]  /*0b10*/  SEL R0, R0, RZ, !P0 ;  /* 0x000000ff00007207 */ /* 0x001fc80004000000 */
[----:B------:R-:W-:Y:S02]  /*0b20*/  IADD3 R9, P2, PT, R0, R11, RZ ;  /* 0x0000000b00097210 */ /* 0x000fe40007f5e0ff */
[----:B-1----:R-:W-:-:S03]  /*0b30*/  SEL R2, R2, RZ, !P0 ;  /* 0x000000ff02027207 */ /* 0x002fc60004000000 */
[----:B------:R-:W0:Y:S01]  /*0b40*/  SHFL.DOWN PT, R0, R9, 0x10, 0x1f ;  /* 0x0a001f0009007f89 */ /* 0x000e2200000e0000 */
[----:B------:R-:W-:Y:S01]  /*0b50*/  ISETP.GT.AND P0, PT, R8, 0xf, PT ;  /* 0x0000000f0800780c */ /* 0x000fe20003f04270 */
[----:B------:R-:W-:Y:S01]  /*0b60*/  IMAD.X R6, R2, 0x1, R13, P2 ;  /* 0x0000000102067824 */ /* 0x000fe200010e060d */
[----:B------:R-:W-:-:S04]  /*0b70*/  @!P1 MOV R2, 0x400 ;  /* 0x0000040000029802 */ /* 0x000fc80000000f00 */
[----:B------:R-:W1:Y:S01]  /*0b80*/  SHFL.DOWN PT, R3, R6, 0x10, 0x1f ;  /* 0x0a001f0006037f89 */ /* 0x000e6200000e0000 */
[----:B--2---:R-:W-:Y:S02]  /*0b90*/  @!P1 LEA R7, R7, R2, 0x18 ;  /* 0x0000000207079211 */ /* 0x004fe400078ec0ff */
[----:B0-----:R-:W-:Y:S02]  /*0ba0*/  SEL R4, R0, RZ, !P0 ;  /* 0x000000ff00047207 */ /* 0x001fe40004000000 */
[----:B------:R-:W-:Y:S02]  /*0bb0*/  @!P1 SHF.R.U32.HI R0, RZ, 0x2, R5 ;  /* 0x00000002ff009819 */ /* 0x000fe40000011605 */
[----:B------:R-:W-:Y:S02]  /*0bc0*/  IADD3 R2, P2, PT, R4, R9, RZ ;  /* 0x0000000904027210 */ /* 0x000fe40007f5e0ff */
[----:B------:R-:W-:Y:S02]  /*0bd0*/  @!P1 LOP3.LUT R0, R0, 0xf8, RZ, 0xc0, !PT ;  /* 0x000000f800009812 */ /* 0x000fe400078ec0ff */
[----:B-1----:R-:W-:-:S02]  /*0be0*/  SEL R3, R3, RZ, !P0 ;  /* 0x000000ff03037207 */ /* 0x002fc40004000000 */
[----:B------:R-:W-:Y:S01]  /*0bf0*/  ISETP.NE.AND P0, PT, R5, RZ, PT ;  /* 0x000000ff0500720c */ /* 0x000fe20003f05270 */
[----:B------:R-:W-:Y:S02]  /*0c00*/  @!P1 IMAD.IADD R7, R0, 0x1, R7 ;  /* 0x0000000100079824 */ /* 0x000fe400078e0207 */
[----:B------:R-:W-:-:S05]  /*0c10*/  IMAD.X R3, R3, 0x1, R6, P2 ;  /* 0x0000000103037824 */ /* 0x000fca00010e0606 */
[----:B------:R2:W-:Y:S01]  /*0c20*/  @!P1 STS.64 [R7+0x10], R2 ;  /* 0x0000100207009388 */ /* 0x0005e20000000a00 */
[----:B------:R-:W-:Y:S06]  /*0c30*/  BAR.SYNC.DEFER_BLOCKING 0x0 ;  /* 0x0000000000007b1d */ /* 0x000fec0000010000 */
[----:B------:R-:W-:Y:S05]  /*0c40*/  @P0 BRA `(.L_x_2188) ;  /* 0x00000018007c0947 */ /* 0x000fea0003800000 */
[----:B------:R-:W0:Y:S01]  /*0c50*/  S2UR UR5, SR_CgaCtaId ;  /* 0x00000000000579c3 */ /* 0x000e220000008800 */
[----:B------:R-:W-:Y:S02]  /*0c60*/  UMOV UR4, 0x400 ;  /* 0x0000040000047882 */ /* 0x000fe40000000000 */
[----:B0-----:R-:W-:-:S09]  /*0c70*/  ULEA UR4, UR5, UR4, 0x18 ;  /* 0x0000000405047291 */ /* 0x001fd2000f8ec0ff */
[----:B------:R-:W-:Y:S04]  /*0c80*/  LDS.64 R32, [UR4+0x18] ;  /* 0x00001804ff207984 */ /* 0x000fe80008000a00 */
[----:B------:R-:W0:Y:S04]  /*0c90*/  LDS.128 R28, [UR4+0x20] ;  /* 0x00002004ff1c7984 */ /* 0x000e280008000c00 */
[----:B------:R-:W1:Y:S04]  /*0ca0*/  LDS.128 R24, [UR4+0x30] ;  /* 0x00003004ff187984 */ /* 0x000e680008000c00 */
[----:B------:R-:W3:Y:S04]  /*0cb0*/  LDS.128 R20, [UR4+0x40] ;  /* 0x00004004ff147984 */ /* 0x000ee80008000c00 */
[----:B------:R-:W4:Y:S04]  /*0cc0*/  LDS.128 R16, [UR4+0x50] ;  /* 0x00005004ff107984 */ /* 0x000f280008000c00 */
[----:B------:R-:W5:Y:S04]  /*0cd0*/  LDS.128 R12, [UR4+0x60] ;  /* 0x00006004ff0c7984 */ /* 0x000f680008000c00 */
[----:B------:R-:W5:Y:S04]  /*0ce0*/  LDS.128 R8, [UR4+0x70] ;  /* 0x00007004ff087984 */ /* 0x000f680008000c00 */
[----:B--2---:R-:W2:Y:S01]  /*0cf0*/  LDS.128 R4, [UR4+0x80] ;  /* 0x00008004ff047984 */ /* 0x004ea20008000c00 */
[----:B0-----:R-:W-:-:S04]  /*0d00*/  IADD3 R35, P1, P2, R28, R32, R2 ;  /* 0x000000201c237210 */ /* 0x001fc80007a3e002 */
[----:B-1----:R-:W-:Y:S02]  /*0d10*/  IADD3 R35, P3, P4, R24, R35, R30 ;  /* 0x0000002318237210 */ /* 0x002fe40007c7e01e */
[----:B------:R-:W-:Y:S02]  /*0d20*/  IADD3.X R29, PT, PT, R29, R33, R3, P1, P2 ;  /* 0x000000211d1d7210 */ /* 0x000fe40000fe4403 */
[----:B---3--:R-:W-:Y:S02]  /*0d30*/  IADD3 R3, P1, P2, R20, R35, R26 ;  /* 0x0000002314037210 */ /* 0x008fe40007a3e01a */
[----:B------:R-:W-:Y:S02]  /*0d40*/  IADD3.X R25, PT, PT, R25, R29, R31, P3, P4 ;  /* 0x0000001d19197210 */ /* 0x000fe40001fe841f */
[----:B----4-:R-:W-:Y:S02]  /*0d50*/  IADD3 R3, P3, P4, R16, R3, R22 ;  /* 0x0000000310037210 */ /* 0x010fe40007c7e016 */
[----:B------:R-:W-:-:S02]  /*0d60*/  IADD3.X R21, PT, PT, R21, R25, R27, P1, P2 ;  /* 0x0000001915157210 */ /* 0x000fc40000fe441b */
[----:B-----5:R-:W-:Y:S02]  /*0d70*/  IADD3 R3, P1, P2, R12, R3, R18 ;  /* 0x000000030c037210 */ /* 0x020fe40007a3e012 */
[----:B------:R-:W-:Y:S02]  /*0d80*/  IADD3.X R17, PT, PT, R17, R21, R23, P3, P4 ;  /* 0x0000001511117210 */ /* 0x000fe40001fe8417 */
[----:B------:R-:W-:Y:S02]  /*0d90*/  IADD3 R3, P3, P4, R8, R3, R14 ;  /* 0x0000000308037210 */ /* 0x000fe40007c7e00e */
[----:B------:R-:W-:Y:S02]  /*0da0*/  IADD3.X R13, PT, PT, R13, R17, R19, P1, P2 ;  /* 0x000000110d0d7210 */ /* 0x000fe40000fe4413 */
[----:B--2---:R-:W-:Y:S02]  /*0db0*/  IADD3 R3, P1, P2, R4, R3, R10 ;  /* 0x0000000304037210 */ /* 0x004fe40007a3e00a */
[----:B------:R-:W-:-:S02]  /*0dc0*/  IADD3.X R9, PT, PT, R9, R13, R15, P3, P4 ;  /* 0x0000000d09097210 */ /* 0x000fc40001fe840f */
[----:B------:R-:W-:Y:S02]  /*0dd0*/  IADD3 R2, P3, PT, R3, R6, RZ ;  /* 0x0000000603027210 */ /* 0x000fe40007f7e0ff */
[----:B------:R-:W-:-:S05]  /*0de0*/  IADD3.X R3, PT, PT, R5, R9, R11, P1, P2 ;  /* 0x0000000905037210 */ /* 0x000fca0000fe440b */
[----:B------:R-:W-:Y:S01]  /*0df0*/  IMAD.X R3, R3, 0x1, R7, P3 ;  /* 0x0000000103037824 */ /* 0x000fe200018e0607 */
[----:B------:R-:W-:Y:S06]  /*0e00*/  BRA `(.L_x_2188) ;  /* 0x00000018000c7947 */ /* 0x000fec0003800000 */
.L_x_2187:
[----:B------:R-:W-:Y:S01]  /*0e10*/  LOP3.LUT R0, R5, 0x3e0, RZ, 0xc0, !PT ;  /* 0x000003e005007812 */ /* 0x000fe200078ec0ff */
[----:B------:R-:W0:Y:S03]  /*0e20*/  S2R R12, SR_LANEID ;  /* 0x00000000000c7919 */ /* 0x000e260000000000 */
[----:B------:R-:W-:Y:S01]  /*0e30*/  LOP3.LUT R9, RZ, R0, RZ, 0x33, !PT ;  /* 0x00000000ff097212 */ /* 0x000fe200078e33ff */
[----:B------:R-:W-:-:S04]  /*0e40*/  VIADD R7, R0, 0x20 ;  /* 0x0000002000077836 */ /* 0x000fc80000000000 */
[----:B------:R-:W-:Y:S01]  /*0e50*/  IMAD.IADD R9, R9, 0x1, R4 ;  /* 0x0000000109097824 */ /* 0x000fe200078e0204 */
[----:B------:R-:W-:-:S04]  /*0e60*/  ISETP.GT.AND P0, PT, R7, R4, PT ;  /* 0x000000040700720c */ /* 0x000fc80003f04270 */
[----:B------:R-:W-:-:S05]  /*0e70*/  SEL R9, R9, 0x1f, P0 ;  /* 0x0000001f09097807 */ /* 0x000fca0000000000 */
[----:B-----5:R-:W1:Y:S04]  /*0e80*/  SHFL.DOWN PT, R0, R2, 0x1, R9 ;  /* 0x0820000002007989 */ /* 0x020e6800000e0009 */
[----:B------:R-:W2:Y:S01]  /*0e90*/  SHFL.DOWN PT, R6, R3, 0x1, R9 ;  /* 0x0820000003067989 */ /* 0x000ea200000e0009 */
[C---:B0-----:R-:W-:Y:S01]  /*0ea0*/  ISETP.GE.AND P0, PT, R12.reuse, R9, PT ;  /* 0x000000090c00720c */ /* 0x041fe20003f06270 */
[C---:B------:R-:W-:Y:S01]  /*0eb0*/  VIADD R8, R12.reuse, 0x2 ;  /* 0x000000020c087836 */ /* 0x040fe20000000000 */
[----:B------:R-:W-:Y:S02]  /*0ec0*/  ISETP.NE.AND P2, PT, R12, RZ, PT ;  /* 0x000000ff0c00720c */ /* 0x000fe40003f45270 */
[----:B-1----:R-:W-:Y:S02]  /*0ed0*/  SEL R7, R0, RZ, !P0 ;  /* 0x000000ff00077207 */ /* 0x002fe40004000000 */
[----:B--2---:R-:W-:-:S02]  /*0ee0*/  SEL R6, R6, RZ, !P0 ;  /* 0x000000ff06067207 */ /* 0x004fc40004000000 */
[----:B------:R-:W-:-:S05]  /*0ef0*/  IADD3 R7, P0, PT, R2, R7, RZ ;  /* 0x0000000702077210 */ /* 0x000fca0007f1e0ff */
[----:B------:R-:W-:Y:S01]  /*0f00*/  IMAD.X R11, R3, 0x1, R6, P0 ;  /* 0x00000001030b7824 */ /* 0x000fe200000e0606 */
[----:B------:R-:W0:Y:S01]  /*0f10*/  SHFL.DOWN PT, R0, R7, 0x2, R9 ;  /* 0x0840000007007989 */ /* 0x000e2200000e0009 */
[----:B------:R-:W-:-:S03]  /*0f20*/  ISETP.GT.AND P0, PT, R8, R9, PT ;  /* 0x000000090800720c */ /* 0x000fc60003f04270 */
[----:B------:R-:W1:Y:S01]  /*0f30*/  SHFL.DOWN PT, R6, R11, 0x2, R9 ;  /* 0x084000000b067989 */ /* 0x000e6200000e0009 */
[----:B0-----:R-:W-:-:S04]  /*0f40*/  SEL R0, R0, RZ, !P0 ;  /* 0x000000ff00007207 */ /* 0x001fc80004000000 */
[----:B------:R-:W-:Y:S02]  /*0f50*/  IADD3 R8, P1, PT, R0, R7, RZ ;  /* 0x0000000700087210 */ /* 0x000fe40007f3e0ff */
[----:B-1----:R-:W-:-:S03]  /*0f60*/  SEL R6, R6, RZ, !P0 ;  /* 0x000000ff06067207 */ /* 0x002fc60004000000 */
[----:B------:R-:W0:Y:S02]  /*0f70*/  SHFL.DOWN PT, R0, R8, 0x4, R9 ;  /* 0x0880000008007989 */ /* 0x000e2400000e0009 */
[----:B------:R-:W-:Y:S02]  /*0f80*/  IMAD.X R10, R6, 0x1, R11, P1 ;  /* 0x00000001060a7824 */ /* 0x000fe400008e060b */
[----:B------:R-:W-:Y:S01]  /*0f90*/  VIADD R6, R12, 0x4 ;  /* 0x000000040c067836 */ /* 0x000fe20000000000 */
[----:B------:R-:W1:Y:S02]  /*0fa0*/  @!P2 S2R R11, SR_CgaCtaId ;  /* 0x00000000000ba919 */ /* 0x000e640000008800 */
[----:B------:R-:W2:Y:S02]  /*0fb0*/  SHFL.DOWN PT, R2, R10, 0x4, R9 ;  /* 0x088000000a027989 */ /* 0x000ea400000e0009 */
[----:B------:R-:W-:Y:S01]  /*0fc0*/  ISETP.GT.AND P0, PT, R6, R9, PT ;  /* 0x000000090600720c */ /* 0x000fe20003f04270 */
[----:B------:R-:W-:-:S03]  /*0fd0*/  VIADD R6, R12, 0x8 ;  /* 0x000000080c067836 */ /* 0x000fc60000000000 */
[----:B0-----:R-:W-:-:S04]  /*0fe0*/  SEL R0, R0, RZ, !P0 ;  /* 0x000000ff00007207 */ /* 0x001fc80004000000 */
[----:B------:R-:W-:Y:S02]  /*0ff0*/  IADD3 R3, P1, PT, R0, R8, RZ ;  /* 0x0000000800037210 */ /* 0x000fe40007f3e0ff */
[----:B--2---:R-:W-:-:S03]  /*1000*/  SEL R2, R2, RZ, !P0 ;  /* 0x000000ff02027207 */ /* 0x004fc60004000000 */
[----:B------:R-:W0:Y:S01]  /*1010*/  SHFL.DOWN PT, R0, R3, 0x8, R9 ;  /* 0x0900000003007989 */ /* 0x000e2200000e0009 */
[----:B------:R-:W-:Y:S01]  /*1020*/  ISETP.GT.AND P0, PT, R6, R9, PT ;  /* 0x000000090600720c */ /* 0x000fe20003f04270 */
[----:B------:R-:W-:-:S05]  /*1030*/  IMAD.X R7, R2, 0x1, R10, P1 ;  /* 0x0000000102077824 */ /* 0x000fca00008e060a */
[----:B------:R-:W2:Y:S01]  /*1040*/  SHFL.DOWN PT, R2, R7, 0x8, R9 ;  /* 0x0900000007027989 */ /* 0x000ea200000e0009 */
[----:B0-----:R-:W-:-:S04]  /*1050*/  SEL R0, R0, RZ, !P0 ;  /* 0x000000ff00007207 */ /* 0x001fc80004000000 */
[----:B------:R-:W-:Y:S02]  /*1060*/  IADD3 R6, P1, PT, R0, R3, RZ ;  /* 0x0000000300067210 */ /* 0x000fe40007f3e0ff */
[----:B--2---:R-:W-:-:S03]  /*1070*/  SEL R2, R2, RZ, !P0 ;  /* 0x000000ff02027207 */ /* 0x004fc60004000000 */
[----:B------:R-:W0:Y:S02]  /*1080*/  SHFL.DOWN PT, R0, R6, 0x10, R9 ;  /* 0x0a00000006007989 */ /* 0x000e2400000e0009 */
[----:B------:R-:W-:Y:S01]  /*1090*/  IMAD.X R8, R2, 0x1, R7, P1 ;  /* 0x0000000102087824 */ /* 0x000fe200008e0607 */
[----:B------:R-:W-:Y:S01]  /*10a0*/  @!P2 SHF.R.U32.HI R7, RZ, 0x2, R5 ;  /* 0x00000002ff07a819 */ /* 0x000fe20000011605 */
[----:B------:R-:W-:-:S03]  /*10b0*/  VIADD R2, R12, 0x10 ;  /* 0x000000100c027836 */ /* 0x000fc60000000000 */
[----:B------:R-:W2:Y:S01]  /*10c0*/  SHFL.DOWN PT, R3, R8, 0x10, R9 ;  /* 0x0a00000008037989 */ /* 0x000ea200000e0009 */
[----:B------:R-:W-:Y:S02]  /*10d0*/  @!P2 LOP3.LUT R7, R7, 0xf8, RZ, 0xc0, !PT ;  /* 0x000000f80707a812 */ /* 0x000fe400078ec0ff */
[----:B------:R-:W-:Y:S02]  /*10e0*/  ISETP.GT.AND P0, PT, R2, R9, PT ;  /* 0x000000090200720c */ /* 0x000fe40003f04270 */
[----:B------:R-:W-:-:S04]  /*10f0*/  @!P2 MOV R2, 0x400 ;  /* 0x000004000002a802 */ /* 0x000fc80000000f00 */
[----:B-1----:R-:W-:-:S05]  /*1100*/  @!P2 LEA R10, R11, R2, 0x18 ;  /* 0x000000020b0aa211 */ /* 0x002fca00078ec0ff */
[----:B------:R-:W-:Y:S01]  /*1110*/  @!P2 IMAD.IADD R7, R7, 0x1, R10 ;  /* 0x000000010707a824 */ /* 0x000fe200078e020a */
[----:B0-----:R-:W-:-:S04]  /*1120*/  SEL R0, R0, RZ, !P0 ;  /* 0x000000ff00007207 */ /* 0x001fc80004000000 */
[----:B------:R-:W-:Y:S02]  /*1130*/  IADD3 R2, P1, PT, R0, R6, RZ ;  /* 0x0000000600027210 */ /* 0x000fe40007f3e0ff */
[----:B--2---:R-:W-:Y:S02]  /*1140*/  SEL R3, R3, RZ, !P0 ;  /* 0x000000ff03037207 */ /* 0x004fe40004000000 */
[----:B------:R-:W-:-:S03]  /*1150*/  ISETP.NE.AND P0, PT, R5, RZ, PT ;  /* 0x000000ff0500720c */ /* 0x000fc60003f05270 */
[----:B------:R-:W-:-:S05]  /*1160*/  IMAD.X R3, R3, 0x1, R8, P1 ;  /* 0x0000000103037824 */ /* 0x000fca00008e0608 */
[----:B------:R1:W-:Y:S01]  /*1170*/  @!P2 STS.64 [R7+0x10], R2 ;  /* 0x000010020700a388 */ /* 0x0003e20000000a00 */
        /* <DEDUP_REMOVED lines=10> */
[----:B-1----:R-:W1:Y:S04]  /*1220*/  LDS.64 R6, [UR4+0x18] ;  /* 0x00001804ff067984 */ /* 0x002e680008000a00 */
[----:B------:R-:W2:Y:S04]  /*1230*/  LDS.128 R12, [UR4+0x30] ;  /* 0x00003004ff0c7984 */ /* 0x000ea80008000c00 */
[----:B------:R-:W3:Y:S04]  /*1240*/  LDS.128 R16, [UR4+0x40] ;  /* 0x00004004ff107984 */ /* 0x000ee80008000c00 */
[----:B------:R-:W4:Y:S04]  /*1250*/  LDS.128 R20, [UR4+0x50] ;  /* 0x00005004ff147984 */ /* 0x000f280008000c00 */
[----:B------:R-:W5:Y:S04]  /*1260*/  LDS.128 R24, [UR4+0x60] ;  /* 0x00006004ff187984 */ /* 0x000f680008000c00 */
[----:B------:R-:W5:Y:S04]  /*1270*/  LDS.128 R32, [UR4+0x70] ;  /* 0x00007004ff207984 */ /* 0x000f680008000c00 */
[----:B------:R-:W5:Y:S01]  /*1280*/  LDS.128 R28, [UR4+0x80] ;  /* 0x00008004ff1c7984 */ /* 0x000f620008000c00 */
[----:B0-----:R-:W-:-:S02]  /*1290*/  SEL R5, R8, RZ, P2 ;  /* 0x000000ff08057207 */ /* 0x001fc40001000000 */
[----:B------:R-:W-:Y:S02]  /*12a0*/  SEL R8, R9, RZ, P2 ;  /* 0x000000ff09087207 */ /* 0x000fe40001000000 */
[----:B-1----:R-:W-:Y:S02]  /*12b0*/  SEL R0, R6, RZ, P1 ;  /* 0x000000ff06007207 */ /* 0x002fe40000800000 */
[----:B------:R-:W-:Y:S02]  /*12c0*/  SEL R7, R7, RZ, P1 ;  /* 0x000000ff07077207 */ /* 0x000fe40000800000 */
[C---:B------:R-:W-:Y:S02]  /*12d0*/  ISETP.GT.AND P1, PT, R4.reuse, 0x60, PT ;  /* 0x000000600400780c */ /* 0x040fe40003f24270 */
[----:B------:R-:W-:Y:S02]  /*12e0*/  ISETP.GT.AND P2, PT, R4, 0x80, PT ;  /* 0x000000800400780c */ /* 0x000fe40003f44270 */
[----:B------:R-:W-:-:S02]  /*12f0*/  IADD3 R0, P3, P4, R5, R0, R2 ;  /* 0x0000000005007210 */ /* 0x000fc40007c7e002 */
[----:B------:R-:W-:Y:S02]  /*1300*/  SEL R5, R10, RZ, P1 ;  /* 0x000000ff0a057207 */ /* 0x000fe40000800000 */
[----:B------:R-:W-:Y:S02]  /*1310*/  SEL R11, R11, RZ, P1 ;  /* 0x000000ff0b0b7207 */ /* 0x000fe40000800000 */
[----:B--2---:R-:W-:Y:S02]  /*1320*/  SEL R2, R12, RZ, P2 ;  /* 0x000000ff0c027207 */ /* 0x004fe40001000000 */
[----:B------:R-:W-:Y:S02]  /*1330*/  SEL R6, R13, RZ, P2 ;  /* 0x000000ff0d067207 */ /* 0x000fe40001000000 */
[C---:B------:R-:W-:Y:S02]  /*1340*/  ISETP.GT.AND P1, PT, R4.reuse, 0xa0, PT ;  /* 0x000000a00400780c */ /* 0x040fe40003f24270 */
[----:B------:R-:W-:-:S02]  /*1350*/  ISETP.GT.AND P2, PT, R4, 0xc0, PT ;  /* 0x000000c00400780c */ /* 0x000fc40003f44270 */
[----:B------:R-:W-:Y:S02]  /*1360*/  IADD3.X R7, PT, PT, R8, R7, R3, P3, P4 ;  /* 0x0000000708077210 */ /* 0x000fe40001fe8403 */
[----:B------:R-:W-:Y:S02]  /*1370*/  IADD3 R2, P3, P4, R2, R0, R5 ;  /* 0x0000000002027210 */ /* 0x000fe40007c7e005 */
[----:B------:R-:W-:Y:S02]  /*1380*/  SEL R3, R14, RZ, P1 ;  /* 0x000000ff0e037207 */ /* 0x000fe40000800000 */
[----:B---3--:R-:W-:Y:S02]  /*1390*/  SEL R0, R16, RZ, P2 ;  /* 0x000000ff10007207 */ /* 0x008fe40001000000 */
[----:B------:R-:W-:Y:S02]  /*13a0*/  SEL R14, R15, RZ, P1 ;  /* 0x000000ff0f0e7207 */ /* 0x000fe40000800000 */
[----:B------:R-:W-:-:S02]  /*13b0*/  ISETP.GT.AND P1, PT, R4, 0xe0, PT ;  /* 0x000000e00400780c */ /* 0x000fc40003f24270 */
[----:B------:R-:W-:Y:S02]  /*13c0*/  IADD3.X R6, PT, PT, R6, R7, R11, P3, P4 ;  /* 0x0000000706067210 */ /* 0x000fe40001fe840b */
[----:B------:R-:W-:Y:S02]  /*13d0*/  SEL R5, R17, RZ, P2 ;  /* 0x000000ff11057207 */ /* 0x000fe40001000000 */
[----:B------:R-:W-:Y:S02]  /*13e0*/  IADD3 R0, P3, P4, R0, R2, R3 ;  /* 0x0000000200007210 */ /* 0x000fe40007c7e003 */
[----:B------:R-:W-:Y:S02]  /*13f0*/  ISETP.GT.AND P2, PT, R4, 0x100, PT ;  /* 0x000001000400780c */ /* 0x000fe40003f44270 */
[----:B------:R-:W-:Y:S02]  /*1400*/  SEL R3, R18, RZ, P1 ;  /* 0x000000ff12037207 */ /* 0x000fe40000800000 */
[----:B------:R-:W-:-:S02]  /*1410*/  SEL R19, R19, RZ, P1 ;  /* 0x000000ff13137207 */ /* 0x000fc40000800000 */
[----:B------:R-:W-:Y:S02]  /*1420*/  ISETP.GT.AND P1, PT, R4, 0x120, PT ;  /* 0x000001200400780c */ /* 0x000fe40003f24270 */
[----:B------:R-:W-:Y:S02]  /*1430*/  IADD3.X R5, PT, PT, R5, R6, R14, P3, P4 ;  /* 0x0000000605057210 */ /* 0x000fe40001fe840e */
[----:B----4-:R-:W-:Y:S02]  /*1440*/  SEL R2, R20, RZ, P2 ;  /* 0x000000ff14027207 */ /* 0x010fe40001000000 */
[----:B------:R-:W-:Y:S02]  /*1450*/  SEL R6, R21, RZ, P2 ;  /* 0x000000ff15067207 */ /* 0x000fe40001000000 */
[----:B------:R-:W-:Y:S02]  /*1460*/  ISETP.GT.AND P2, PT, R4, 0x140, PT ;  /* 0x000001400400780c */ /* 0x000fe40003f44270 */
[----:B------:R-:W-:-:S02]  /*1470*/  SEL R7, R22, RZ, P1 ;  /* 0x000000ff16077207 */ /* 0x000fc40000800000 */
[----:B------:R-:W-:Y:S02]  /*1480*/  SEL R22, R23, RZ, P1 ;  /* 0x000000ff17167207 */ /* 0x000fe40000800000 */
[----:B------:R-:W-:Y:S02]  /*1490*/  IADD3 R2, P3, P4, R2, R0, R3 ;  /* 0x0000000002027210 */ /* 0x000fe40007c7e003 */
[----:B------:R-:W-:Y:S02]  /*14a0*/  ISETP.GT.AND P1, PT, R4, 0x160, PT ;  /* 0x000001600400780c */ /* 0x000fe40003f24270 */
[----:B-----5:R-:W-:Y:S02]  /*14b0*/  SEL R0, R24, RZ, P2 ;  /* 0x000000ff18007207 */ /* 0x020fe40001000000 */
[----:B------:R-:W-:Y:S02]  /*14c0*/  IADD3.X R6, PT, PT, R6, R5, R19, P3, P4 ;  /* 0x0000000506067210 */ /* 0x000fe40001fe8413 */
[----:B------:R-:W-:-:S02]  /*14d0*/  SEL R3, R26, RZ, P1 ;  /* 0x000000ff1a037207 */ /* 0x000fc40000800000 */
[----:B------:R-:W-:Y:S02]  /*14e0*/  SEL R27, R27, RZ, P1 ;  /* 0x000000ff1b1b7207 */ /* 0x000fe40000800000 */
[----:B------:R-:W-:Y:S02]  /*14f0*/  SEL R5, R25, RZ, P2 ;  /* 0x000000ff19057207 */ /* 0x000fe40001000000 */
[----:B------:R-:W-:Y:S02]  /*1500*/  IADD3 R0, P1, P3, R0, R2, R7 ;  /* 0x0000000200007210 */ /* 0x000fe40007b3e007 */
[----:B------:R-:W-:Y:S02]  /*1510*/  SEL R2, R32, RZ, P5 ;  /* 0x000000ff20027207 */ /* 0x000fe40002800000 */
[----:B------:R-:W-:Y:S02]  /*1520*/  ISETP.GT.AND P2, PT, R4, 0x1c0, PT ;  /* 0x000001c00400780c */ /* 0x000fe40003f44270 */
[----:B------:R-:W-:-:S02]  /*1530*/  IADD3.X R5, PT, PT, R5, R6, R22, P1, P3 ;  /* 0x0000000605057210 */ /* 0x000fc40000fe6416 */
[----:B------:R-:W-:Y:S02]  /*1540*/  IADD3 R2, P3, P4, R2, R0, R3 ;  /* 0x0000000002027210 */ /* 0x000fe40007c7e003 */
[----:B------:R-:W-:Y:S02]  /*1550*/  SEL R0, R34, RZ, P6 ;  /* 0x000000ff22007207 */ /* 0x000fe40003000000 */
[----:B------:R-:W-:Y:S02]  /*1560*/  SEL R3, R28, RZ, P2 ;  /* 0x000000ff1c037207 */ /* 0x000fe40001000000 */
[----:B------:R-:W-:Y:S02]  /*1570*/  ISETP.GT.AND P1, PT, R4, 0x1e0, PT ;  /* 0x000001e00400780c */ /* 0x000fe40003f24270 */
[----:B------:R-:W-:Y:S02]  /*1580*/  SEL R4, R33, RZ, P5 ;  /* 0x000000ff21047207 */ /* 0x000fe40002800000 */
[----:B------:R-:W-:-:S02]  /*1590*/  SEL R35, R35, RZ, P6 ;  /* 0x000000ff23237207 */ /* 0x000fc40003000000 */
[----:B------:R-:W-:Y:S02]  /*15a0*/  IADD3 R3, P5, P6, R3, R2, R0 ;  /* 0x0000000203037210 */ /* 0x000fe40007ebe000 */
[----:B------:R-:W-:Y:S02]  /*15b0*/  SEL R2, R30, RZ, P1 ;  /* 0x000000ff1e027207 */ /* 0x000fe40000800000 */
[----:B------:R-:W-:Y:S02]  /*15c0*/  IADD3.X R4, PT, PT, R4, R5, R27, P3, P4 ;  /* 0x0000000504047210 */ /* 0x000fe40001fe841b */
[----:B------:R-:W-:Y:S02]  /*15d0*/  SEL R0, R29, RZ, P2 ;  /* 0x000000ff1d007207 */ /* 0x000fe40001000000 */
[----:B------:R-:W-:Y:S02]  /*15e0*/  IADD3 R2, P2, PT, R2, R3, RZ ;  /* 0x0000000302027210 */ /* 0x000fe40007f5e0ff */
[----:B------:R-:W-:-:S02]  /*15f0*/  SEL R3, R31, RZ, P1 ;  /* 0x000000ff1f037207 */ /* 0x000fc40000800000 */
[----:B------:R-:W-:-:S05]  /*1600*/  IADD3.X R0, PT, PT, R0, R4, R35, P5, P6 ;  /* 0x0000000400007210 */ /* 0x000fca0002fec423 */
[----:B------:R-:W-:Y:S01]  /*1610*/  IMAD.X R3, R3, 0x1, R0, P2 ;  /* 0x0000000103037824 */ /* 0x000fe200010e0600 */
[----:B------:R-:W-:Y:S06]  /*1620*/  BRA `(.L_x_2188) ;  /* 0x0000001000047947 */ /* 0x000fec0003800000 */
.L_x_2174:
[----:B------:R-:W0:Y:S01]  /*1630*/  S2R R39, SR_TID.X ;  /* 0x0000000000277919 */ /* 0x000e220000002100 */
[----:B------:R-:W1:Y:S02]  /*1640*/  LDCU.64 UR4, c[0x0][0x380] ;  /* 0x00007000ff0477ac */ /* 0x000e640008000a00 */
[----:B-1----:R-:W-:Y:S02]  /*1650*/  IMAD.U32 R2, RZ, RZ, UR4 ;  /* 0x00000004ff027e24 */ /* 0x002fe4000f8e00ff */
[----:B------:R-:W-:Y:S02]  /*1660*/  IMAD.U32 R3, RZ, RZ, UR5 ;  /* 0x00000005ff037e24 */ /* 0x000fe4000f8e00ff */
[----:B0-----:R-:W-:-:S05]  /*1670*/  IMAD.WIDE.U32 R18, R39, 0x8, R2 ;  /* 0x0000000827127825 */ /* 0x001fca00078e0002 */
[----:B------:R-:W2:Y:S04]  /*1680*/  LDG.E.64.CONSTANT R20, desc[UR6][R18.64] ;  /* 0x0000000612147981 */ /* 0x000ea8000c1e9b00 */
[----:B------:R-:W2:Y:S04]  /*1690*/  LDG.E.64.CONSTANT R6, desc[UR6][R18.64+0x1000] ;  /* 0x0010000612067981 */ /* 0x000ea8000c1e9b00 */
[----:B------:R-:W2:Y:S04]  /*16a0*/  LDG.E.64.CONSTANT R8, desc[UR6][R18.64+0x2000] ;  /* 0x0020000612087981 */ /* 0x000ea8000c1e9b00 */
[----:B------:R-:W3:Y:S04]  /*16b0*/  LDG.E.64.CONSTANT R10, desc[UR6][R18.64+0x3000] ;  /* 0x00300006120a7981 */ /* 0x000ee8000c1e9b00 */
[----:B------:R-:W3:Y:S04]  /*16c0*/  LDG.E.64.CONSTANT R12, desc[UR6][R18.64+0x4000] ;  /* 0x00400006120c7981 */ /* 0x000ee8000c1e9b00 */
[----:B------:R-:W4:Y:S04]  /*16d0*/  LDG.E.64.CONSTANT R14, desc[UR6][R18.64+0x5000] ;  /* 0x00500006120e7981 */ /* 0x000f28000c1e9b00 */
[----:B------:R-:W4:Y:S01]  /*16e0*/  LDG.E.64.CONSTANT R16, desc[UR6][R18.64+0x6000] ;  /* 0x0060000612107981 */ /* 0x000f22000c1e9b00 */
[----:B------:R-:W-:Y:S01]  /*16f0*/  UMOV UR4, 0xe00 ;  /* 0x00000e0000047882 */ /* 0x000fe20000000000 */
[----:B--2---:R-:W-:-:S04]  /*1700*/  IADD3 R43, P0, P1, R8, R6, R20 ;  /* 0x00000006082b7210 */ /* 0x004fc8000791e014 */
[----:B------:R-:W-:Y:S02]  /*1710*/  IADD3.X R7, PT, PT, R9, R7, R21, P0, P1 ;  /* 0x0000000709077210 */ /* 0x000fe400007e2415 */
[----:B------:R-:W-:Y:S02]  /*1720*/  ISETP.GE.U32.AND P0, PT, R4, 0x1c00, PT ;  /* 0x00001c000400780c */ /* 0x000fe40003f06070 */
[----:B---3--:R-:W-:-:S04]  /*1730*/  IADD3 R43, P2, P3, R12, R10, R43 ;  /* 0x0000000a0c2b7210 */ /* 0x008fc80007b5e02b */
[----:B------:R-:W-:Y:S02]  /*1740*/  IADD3.X R11, PT, PT, R13, R11, R7, P2, P3 ;  /* 0x0000000b0d0b7210 */ /* 0x000fe400017e6407 */
[----:B----4-:R-:W-:-:S04]  /*1750*/  IADD3 R43, P1, P4, R16, R14, R43 ;  /* 0x0000000e102b7210 */ /* 0x010fc80007c3e02b */
[----:B------:R-:W-:Y:S01]  /*1760*/  IADD3.X R41, PT, PT, R17, R15, R11, P1, P4 ;  /* 0x0000000f11297210 */ /* 0x000fe20000fe840b */
[----:B------:R-:W-:Y:S08]  /*1770*/  @!P0 BRA `(.L_x_2189) ;  /* 0x0000000000708947 */ /* 0x000ff00003800000 */
[----:B------:R-:W0:Y:S01]  /*1780*/  LDC R20, c[0x0][0x390] ;  /* 0x0000e400ff147b82 */ /* 0x000e220000000800 */
[----:B------:R-:W-:Y:S01]  /*1790*/  VIADD R21, R4, 0xfffff200 ;  /* 0xfffff20004157836 */ /* 0x000fe20000000000 */
[----:B------:R-:W-:-:S06]  /*17a0*/  UMOV UR4, 0xe00 ;  /* 0x00000e0000047882 */ /* 0x000fcc0000000000 */
[----:B------:R-:W1:Y:S02]  /*17b0*/  LDC.64 R2, c[0x0][0x380] ;  /* 0x0000e000ff027b82 */ /* 0x000e640000000a00 */
.L_x_2191:
[----:B------:R-:W-:-:S04]  /*17c0*/  VIADD R7, R39, UR4 ;  /* 0x0000000427077c36 */ /* 0x000fc80008000000 */
[----:B-1----:R-:W-:-:S05]  /*17d0*/  IMAD.WIDE.U32 R6, R7, 0x8, R2 ;  /* 0x0000000807067825 */ /* 0x002fca00078e0002 */
[----:B------:R-:W2:Y:S04]  /*17e0*/  LDG.E.64.CONSTANT R4, desc[UR6][R6.64] ;  /* 0x0000000606047981 */ /* 0x000ea8000c1e9b00 */
[----:B------:R-:W2:Y:S04]  /*17f0*/  LDG.E.64.CONSTANT R8, desc[UR6][R6.64+0x1000] ;  /* 0x0010000606087981 */ /* 0x000ea8000c1e9b00 */
[----:B------:R-:W3:Y:S04]  /*1800*/  LDG.E.64.CONSTANT R10, desc[UR6][R6.64+0x2000] ;  /* 0x00200006060a7981 */ /* 0x000ee8000c1e9b00 */
[----:B------:R-:W3:Y:S04]  /*1810*/  LDG.E.64.CONSTANT R12, desc[UR6][R6.64+0x3000] ;  /* 0x00300006060c7981 */ /* 0x000ee8000c1e9b00 */
[----:B------:R-:W4:Y:S04]  /*1820*/  LDG.E.64.CONSTANT R14, desc[UR6][R6.64+0x4000] ;  /* 0x00400006060e7981 */ /* 0x000f28000c1e9b00 */
[----:B------:R-:W4:Y:S04]  /*1830*/  LDG.E.64.CONSTANT R16, desc[UR6][R6.64+0x5000] ;  /* 0x0050000606107981 */ /* 0x000f28000c1e9b00 */
[----:B------:R-:W5:Y:S01]  /*1840*/  LDG.E.64.CONSTANT R18, desc[UR6][R6.64+0x6000] ;  /* 0x0060000606127981 */ /* 0x000f62000c1e9b00 */
[----:B--2---:R-:W-:Y:S01]  /*1850*/  IADD3 R43, P0, P1, R8, R4, R43 ;  /* 0x00000004082b7210 */ /* 0x004fe2000791e02b */
[----:B0-----:R-:W-:-:S03]  /*1860*/  IMAD.MOV.U32 R4, RZ, RZ, R20 ;  /* 0x000000ffff047224 */ /* 0x001fc600078e0014 */
[----:B------:R-:W-:Y:S01]  /*1870*/  IADD3.X R5, PT, PT, R9, R5, R41, P0, P1 ;  /* 0x0000000509057210 */ /* 0x000fe200007e2429 */
[----:B------:R-:W-:Y:S01]  /*1880*/  VIADD R0, R4, -UR4 ;  /* 0x8000000404007c36 */ /* 0x000fe20008000000 */
[----:B---3--:R-:W-:-:S04]  /*1890*/  IADD3 R43, P2, P3, R12, R10, R43 ;  /* 0x0000000a0c2b7210 */ /* 0x008fc80007b5e02b */
[----:B------:R-:W-:Y:S02]  /*18a0*/  ISETP.GE.AND P0, PT, R0, 0xe00, PT ;  /* 0x00000e000000780c */ /* 0x000fe40003f06270 */
[----:B------:R-:W-:Y:S02]  /*18b0*/  IADD3.X R11, PT, PT, R13, R11, R5, P2, P3 ;  /* 0x0000000b0d0b7210 */ /* 0x000fe400017e6405 */
[----:B----4-:R-:W-:-:S04]  /*18c0*/  IADD3 R43, P1, P4, R16, R14, R43 ;  /* 0x0000000e102b7210 */ /* 0x010fc80007c3e02b */
[----:B-----5:R-:W-:Y:S02]  /*18d0*/  IADD3 R43, P2, PT, R18, R43, RZ ;  /* 0x0000002b122b7210 */ /* 0x020fe40007f5e0ff */
[----:B------:R-:W-:-:S05]  /*18e0*/  IADD3.X R15, PT, PT, R17, R15, R11, P1, P4 ;  /* 0x0000000f110f7210 */ /* 0x000fca0000fe840b */
[----:B------:R-:W-:Y:S01]  /*18f0*/  IMAD.X R41, R19, 0x1, R15, P2 ;  /* 0x0000000113297824 */ /* 0x000fe200010e060f */
[----:B------:R-:W-:Y:S06]  /*1900*/  @!P0 BRA `(.L_x_2190) ;  /* 0x0000000800248947 */ /* 0x000fec0003800000 */
[----:B------:R-:W-:-:S06]  /*1910*/  UIADD3 UR4, UPT, UPT, UR4, 0xe00, URZ ;  /* 0x00000e0004047890 */ /* 0x000fcc000fffe0ff */
[----:B------:R-:W-:-:S13]  /*1920*/  ISETP.LT.AND P0, PT, R21, UR4, PT ;  /* 0x0000000415007c0c */ /* 0x000fda000bf01270 */
[----:B------:R-:W-:Y:S05]  /*1930*/  @!P0 BRA `(.L_x_2191) ;  /* 0xfffffffc00a08947 */ /* 0x000fea000383ffff */
.L_x_2189:
[----:B------:R-:W-:-:S13]  /*1940*/  ISETP.LE.AND P0, PT, R4, UR4, PT ;  /* 0x0000000404007c0c */ /* 0x000fda000bf03270 */
[----:B------:R-:W-:Y:S05]  /*1950*/  @P0 BRA `(.L_x_2190) ;  /* 0x0000000800100947 */ /* 0x000fea0003800000 */
[----:B------:R-:W-:Y:S01]  /*1960*/  VIADD R0, R4, -UR4 ;  /* 0x8000000404007c36 */ /* 0x000fe20008000000 */
[----:B------:R-:W-:Y:S04]  /*1970*/  BSSY.RECONVERGENT B1, `(.L_x_2190) ;  /* 0x0000082000017945 */ /* 0x000fe80003800200 */
[----:B------:R-:W-:-:S13]  /*1980*/  ISETP.GE.AND P0, PT, R39, R0, PT ;  /* 0x000000002700720c */ /* 0x000fda0003f06270 */
[----:B------:R-:W-:Y:S05]  /*1990*/  @P0 BRA `(.L_x_2192) ;  /* 0x0000000400fc0947 */ /* 0x000fea0003800000 */
[----:B------:R-:W-:Y:S01]  /*19a0*/  LOP3.LUT R5, RZ, R39, RZ, 0x33, !PT ;  /* 0x00000027ff057212 */ /* 0x000fe200078e33ff */
[----:B------:R-:W-:Y:S01]  /*19b0*/  BSSY.RECONVERGENT B2, `(.L_x_2193) ;  /* 0x0000015000027945 */ /* 0x000fe20003800200 */
[----:B------:R-:W-:Y:S02]  /*19c0*/  IMAD.MOV.U32 R45, RZ, RZ, R39 ;  /* 0x000000ffff2d7224 */ /* 0x000fe400078e0027 */
[----:B------:R-:W-:-:S04]  /*19d0*/  IADD3 R4, PT, PT, R4, -UR4, R5 ;  /* 0x8000000404047c10 */ /* 0x000fc8000fffe005 */
[C---:B------:R-:W-:Y:S02]  /*19e0*/  LOP3.LUT R5, R4.reuse, 0x600, RZ, 0xc0, !PT ;  /* 0x0000060004057812 */ /* 0x040fe400078ec0ff */
[----:B------:R-:W-:Y:S02]  /*19f0*/  ISETP.GE.U32.AND P1, PT, R4, 0x600, PT ;  /* 0x000006000400780c */ /* 0x000fe40003f26070 */
[----:B------:R-:W-:-:S13]  /*1a00*/  ISETP.NE.AND P0, PT, R5, 0x600, PT ;  /* 0x000006000500780c */ /* 0x000fda0003f05270 */
[----:B------:R-:W-:Y:S05]  /*1a10*/  @!P0 BRA `(.L_x_2194) ;  /* 0x0000000000388947 */ /* 0x000fea0003800000 */
[----:B------:R-:W-:Y:S01]  /*1a20*/  LEA.HI R4, R4, 0x1, RZ, 0x17 ;  /* 0x0000000104047811 */ /* 0x000fe200078fb8ff */
[----:B------:R-:W-:Y:S02]  /*1a30*/  VIADD R7, R39, UR4 ;  /* 0x0000000427077c36 */ /* 0x000fe40008000000 */
[----:B------:R-:W-:Y:S01]  /*1a40*/  IMAD.MOV.U32 R45, RZ, RZ, R39 ;  /* 0x000000ffff2d7224 */ /* 0x000fe200078e0027 */
[----:B------:R-:W-:-:S05]  /*1a50*/  LOP3.LUT R4, R4, 0x3, RZ, 0xc0, !PT ;  /* 0x0000000304047812 */ /* 0x000fca00078ec0ff */
[----:B------:R-:W-:-:S07]  /*1a60*/  IMAD.MOV R6, RZ, RZ, -R4 ;  /* 0x000000ffff067224 */ /* 0x000fce00078e0a04 */
.L_x_2195:
[----:B------:R-:W-:-:S06]  /*1a70*/  IMAD.WIDE.U32 R4, R7, 0x8, R2 ;  /* 0x0000000807047825 */ /* 0x000fcc00078e0002 */
[----:B------:R-:W2:Y:S01]  /*1a80*/  LDG.E.64.CONSTANT R4, desc[UR6][R4.64] ;  /* 0x0000000604047981 */ /* 0x000ea2000c1e9b00 */
[----:B------:R-:W-:Y:S02]  /*1a90*/  VIADD R6, R6, 0x1 ;  /* 0x0000000106067836 */ /* 0x000fe40000000000 */
[----:B------:R-:W-:Y:S02]  /*1aa0*/  VIADD R45, R45, 0x200 ;  /* 0x000002002d2d7836 */ /* 0x000fe40000000000 */
[----:B------:R-:W-:Y:S01]  /*1ab0*/  VIADD R7, R7, 0x200 ;  /* 0x0000020007077836 */ /* 0x000fe20000000000 */
[----:B------:R-:W-:Y:S02]  /*1ac0*/  ISETP.NE.AND P0, PT, R6, RZ, PT ;  /* 0x000000ff0600720c */ /* 0x000fe40003f05270 */
[----:B--2---:R-:W-:-:S05]  /*1ad0*/  IADD3 R43, P2, PT, R4, R43, RZ ;  /* 0x0000002b042b7210 */ /* 0x004fca0007f5e0ff */
[----:B------:R-:W-:-:S06]  /*1ae0*/  IMAD.X R41, R5, 0x1, R41, P2 ;  /* 0x0000000105297824 */ /* 0x000fcc00010e0629 */
[----:B------:R-:W-:Y:S05]  /*1af0*/  @P0 BRA `(.L_x_2195) ;  /* 0xfffffffc00dc0947 */ /* 0x000fea000383ffff */
.L_x_2194:
[----:B------:R-:W-:Y:S05]  /*1b00*/  BSYNC.RECONVERGENT B2 ;  /* 0x0000000000027941 */ /* 0x000fea0003800200 */
.L_x_2193:
[----:B------:R-:W-:Y:S05]  /*1b10*/  @!P1 BRA `(.L_x_2192) ;  /* 0x00000004009c9947 */ /* 0x000fea0003800000 */
[----:B------:R-:W0:Y:S01]  /*1b20*/  LDCU.64 UR8, c[0x0][0x380] ;  /* 0x00007000ff0877ac */ /* 0x000e220008000a00 */
[----:B------:R-:W-:Y:S01]  /*1b30*/  IMAD.IADD R7, R0, 0x1, -R45 ;  /* 0x0000000100077824 */ /* 0x000fe200078e0a2d */
[C---:B------:R-:W-:Y:S01]  /*1b40*/  IADD3 R4, P0, PT, R45.reuse, UR4, RZ ;  /* 0x000000042d047c10 */ /* 0x040fe2000ff1e0ff */
[----:B------:R-:W-:Y:S01]  /*1b50*/  BSSY.RECONVERGENT B2, `(.L_x_2196) ;  /* 0x0000039000027945 */ /* 0x000fe20003800200 */
[----:B------:R-:W-:Y:S02]  /*1b60*/  VIADD R38, R45, UR4 ;  /* 0x000000042d267c36 */ /* 0x000fe40008000000 */
        /* <DEDUP_REMOVED lines=10> */
.L_x_2198:
[C-C-:B------:R-:W-:Y:S01]  /*1c10*/  IMAD.WIDE.U32 R8, R38.reuse, 0x8, R2.reuse ;  /* 0x0000000826087825 */ /* 0x140fe200078e0002 */
[----:B------:R-:W2:Y:S03]  /*1c20*/  LDG.E.64.CONSTANT R4, desc[UR6][R6.64+-0x1000] ;  /* 0xfff0000606047981 */ /* 0x000ea6000c1e9b00 */
[----:B------:R-:W-:Y:S01]  /*1c30*/  VIADD R25, R38, 0x800 ;  /* 0x0000080026197836 */ /* 0x000fe20000000000 */
[----:B------:R-:W3:Y:S04]  /*1c40*/  LDG.E.64.CONSTANT R10, desc[UR6][R6.64] ;  /* 0x00000006060a7981 */ /* 0x000ee8000c1e9b00 */
[----:B------:R-:W2:Y:S01]  /*1c50*/  LDG.E.64.CONSTANT R8, desc[UR6][R8.64] ;  /* 0x0000000608087981 */ /* 0x000ea2000c1e9b00 */
[----:B------:R-:W-:-:S03]  /*1c60*/  IMAD.WIDE.U32 R24, R25, 0x8, R2 ;  /* 0x0000000819187825 */ /* 0x000fc600078e0002 */
[----:B------:R-:W3:Y:S01]  /*1c70*/  LDG.E.64.CONSTANT R26, desc[UR6][R6.64+0x1000] ;  /* 0x00100006061a7981 */ /* 0x000ee2000c1e9b00 */
[----:B------:R-:W-:-:S03]  /*1c80*/  VIADD R17, R38, 0x1000 ;  /* 0x0000100026117836 */ /* 0x000fc60000000000 */
[----:B------:R-:W4:Y:S01]  /*1c90*/  LDG.E.64.CONSTANT R22, desc[UR6][R6.64+0x3000] ;  /* 0x0030000606167981 */ /* 0x000f22000c1e9b00 */
[----:B------:R-:W-:-:S03]  /*1ca0*/  IMAD.WIDE.U32 R16, R17, 0x8, R2 ;  /* 0x0000000811107825 */ /* 0x000fc600078e0002 */
[----:B------:R-:W4:Y:S04]  /*1cb0*/  LDG.E.64.CONSTANT R24, desc[UR6][R24.64] ;  /* 0x0000000618187981 */ /* 0x000f28000c1e9b00 */
[----:B------:R-:W5:Y:S04]  /*1cc0*/  LDG.E.64.CONSTANT R20, desc[UR6][R6.64+0x4000] ;  /* 0x0040000606147981 */ /* 0x000f68000c1e9b00 */
[----:B------:R-:W5:Y:S04]  /*1cd0*/  LDG.E.64.CONSTANT R18, desc[UR6][R6.64+0x5000] ;  /* 0x0050000606127981 */ /* 0x000f68000c1e9b00 */
[----:B------:R-:W5:Y:S04]  /*1ce0*/  LDG.E.64.CONSTANT R14, desc[UR6][R6.64+0x7000] ;  /* 0x00700006060e7981 */ /* 0x000f68000c1e9b00 */
[----:B------:R-:W5:Y:S01]  /*1cf0*/  LDG.E.64.CONSTANT R16, desc[UR6][R16.64] ;  /* 0x0000000610107981 */ /* 0x000f62000c1e9b00 */
[----:B------:R-:W-:-:S03]  /*1d00*/  VIADD R33, R38, 0x1800 ;  /* 0x0000180026217836 */ /* 0x000fc60000000000 */
[----:B------:R-:W5:Y:S04]  /*1d10*/  LDG.E.64.CONSTANT R12, desc[UR6][R6.64+0x8000] ;  /* 0x00800006060c7981 */ /* 0x000f68000c1e9b00 */
[----:B------:R-:W5:Y:S01]  /*1d20*/  LDG.E.64.CONSTANT R28, desc[UR6][R6.64+0x9000] ;  /* 0x00900006061c7981 */ /* 0x000f62000c1e9b00 */
[----:B------:R-:W-:-:S03]  /*1d30*/  IMAD.WIDE.U32 R32, R33, 0x8, R2 ;  /* 0x0000000821207825 */ /* 0x000fc600078e0002 */
[----:B------:R-:W5:Y:S04]  /*1d40*/  LDG.E.64.CONSTANT R30, desc[UR6][R6.64+0xb000] ;  /* 0x00b00006061e7981 */ /* 0x000f68000c1e9b00 */
[----:B------:R-:W5:Y:S04]  /*1d50*/  LDG.E.64.CONSTANT R32, desc[UR6][R32.64] ;  /* 0x0000000620207981 */ /* 0x000f68000c1e9b00 */
[----:B------:R-:W5:Y:S04]  /*1d60*/  LDG.E.64.CONSTANT R34, desc[UR6][R6.64+0xc000] ;  /* 0x00c0000606227981 */ /* 0x000f68000c1e9b00 */
[----:B------:R0:W5:Y:S01]  /*1d70*/  LDG.E.64.CONSTANT R36, desc[UR6][R6.64+0xd000] ;  /* 0x00d0000606247981 */ /* 0x000162000c1e9b00 */
[----:B------:R-:W-:-:S02]  /*1d80*/  VIADD R45, R45, 0x2000 ;  /* 0x000020002d2d7836 */ /* 0x000fc40000000000 */
[----:B------:R-:W-:Y:S01]  /*1d90*/  VIADD R38, R38, 0x2000 ;  /* 0x0000200026267836 */ /* 0x000fe20000000000 */
[----:B0-----:R-:W-:-:S05]  /*1da0*/  IADD3 R6, P6, PT, R6, 0x10000, RZ ;  /* 0x0001000006067810 */ /* 0x001fca0007fde0ff */
[----:B------:R-:W-:Y:S01]  /*1db0*/  IMAD.X R7, RZ, RZ, R7, P6 ;  /* 0x000000ffff077224 */ /* 0x000fe200030e0607 */
[----:B--2---:R-:W-:-:S04]  /*1dc0*/  IADD3 R43, P1, P2, R4, R8, R43 ;  /* 0x00000008042b7210 */ /* 0x004fc80007a3e02b */
[----:B---3--:R-:W-:Y:S02]  /*1dd0*/  IADD3 R43, P3, P4, R26, R10, R43 ;  /* 0x0000000a1a2b7210 */ /* 0x008fe40007c7e02b */
[----:B------:R-:W-:-:S04]  /*1de0*/  IADD3.X R5, PT, PT, R5, R9, R41, P1, P2 ;  /* 0x0000000905057210 */ /* 0x000fc80000fe4429 */
[----:B------:R-:W-:Y:S02]  /*1df0*/  IADD3.X R11, PT, PT, R27, R11, R5, P3, P4 ;  /* 0x0000000b1b0b7210 */ /* 0x000fe40001fe8405 */
[----:B----4-:R-:W-:-:S04]  /*1e00*/  IADD3 R43, P1, P2, R22, R24, R43 ;  /* 0x00000018162b7210 */ /* 0x010fc80007a3e02b */
[----:B------:R-:W-:Y:S02]  /*1e10*/  IADD3.X R23, PT, PT, R23, R25, R11, P1, P2 ;  /* 0x0000001917177210 */ /* 0x000fe40000fe440b */
[----:B-----5:R-:W-:-:S04]  /*1e20*/  IADD3 R43, P3, P4, R18, R20, R43 ;  /* 0x00000014122b7210 */ /* 0x020fc80007c7e02b */
[----:B------:R-:W-:Y:S02]  /*1e30*/  IADD3.X R19, PT, PT, R19, R21, R23, P3, P4 ;  /* 0x0000001513137210 */ /* 0x000fe40001fe8417 */
[----:B------:R-:W-:-:S04]  /*1e40*/  IADD3 R43, P1, P2, R14, R16, R43 ;  /* 0x000000100e2b7210 */ /* 0x000fc80007a3e02b */
[----:B------:R-:W-:Y:S02]  /*1e50*/  IADD3.X R15, PT, PT, R15, R17, R19, P1, P2 ;  /* 0x000000110f0f7210 */ /* 0x000fe40000fe4413 */
[----:B------:R-:W-:-:S04]  /*1e60*/  IADD3 R43, P3, P4, R28, R12, R43 ;  /* 0x0000000c1c2b7210 */ /* 0x000fc80007c7e02b */
[----:B------:R-:W-:Y:S02]  /*1e70*/  IADD3.X R13, PT, PT, R29, R13, R15, P3, P4 ;  /* 0x0000000d1d0d7210 */ /* 0x000fe40001fe840f */
[----:B------:R-:W-:Y:S02]  /*1e80*/  ISETP.GE.AND P3, PT, R45, R40, PT ;  /* 0x000000282d00720c */ /* 0x000fe40003f66270 */
[----:B------:R-:W-:-:S04]  /*1e90*/  IADD3 R43, P2, P1, R30, R32, R43 ;  /* 0x000000201e2b7210 */ /* 0x000fc8000795e02b */
[----:B------:R-:W-:Y:S02]  /*1ea0*/  IADD3.X R31, PT, PT, R31, R33, R13, P2, P1 ;  /* 0x000000211f1f7210 */ /* 0x000fe400017e240d */
[----:B------:R-:W-:-:S04]  /*1eb0*/  IADD3 R43, P4, P5, R36, R34, R43 ;  /* 0x00000022242b7210 */ /* 0x000fc80007d9e02b */
[----:B------:R-:W-:Y:S01]  /*1ec0*/  IADD3.X R41, PT, PT, R37, R35, R31, P4, P5 ;  /* 0x0000002325297210 */ /* 0x000fe200027ea41f */
[----:B------:R-:W-:Y:S08]  /*1ed0*/  @!P3 BRA `(.L_x_2198) ;  /* 0xfffffffc004cb947 */ /* 0x000ff0000383ffff */
.L_x_2197:
[----:B------:R-:W-:Y:S05]  /*1ee0*/  BSYNC.RECONVERGENT B2 ;  /* 0x0000000000027941 */ /* 0x000fea0003800200 */
.L_x_2196:
[----:B------:R-:W-:Y:S01]  /*1ef0*/  IMAD.IADD R4, R0, 0x1, -R45 ;  /* 0x0000000100047824 */ /* 0x000fe200078e0a2d */
[----:B------:R-:W-:Y:S04]  /*1f00*/  BSSY.RECONVERGENT B2, `(.L_x_2199) ;  /* 0x000001d000027945 */ /* 0x000fe80003800200 */
[----:B------:R-:W-:-:S13]  /*1f10*/  ISETP.GT.AND P1, PT, R4, 0x800, PT ;  /* 0x000008000400780c */ /* 0x000fda0003f24270 */
[----:B------:R-:W-:Y:S05]  /*1f20*/  @!P1 BRA `(.L_x_2200) ;  /* 0x0000000000689947 */ /* 0x000fea0003800000 */
[C-C-:B------:R-:W-:Y:S01]  /*1f30*/  IMAD.WIDE.U32 R10, R38.reuse, 0x8, R2.reuse ;  /* 0x00000008260a7825 */ /* 0x140fe200078e0002 */
[----:B------:R-:W2:Y:S03]  /*1f40*/  LDG.E.64.CONSTANT R12, desc[UR6][R6.64+-0x1000] ;  /* 0xfff00006060c7981 */ /* 0x000ea6000c1e9b00 */
[----:B------:R-:W-:Y:S01]  /*1f50*/  VIADD R19, R38, 0x800 ;  /* 0x0000080026137836 */ /* 0x000fe20000000000 */
[----:B------:R-:W3:Y:S04]  /*1f60*/  LDG.E.64.CONSTANT R14, desc[UR6][R6.64] ;  /* 0x00000006060e7981 */ /* 0x000ee8000c1e9b00 */
[----:B------:R-:W2:Y:S01]  /*1f70*/  LDG.E.64.CONSTANT R10, desc[UR6][R10.64] ;  /* 0x000000060a0a7981 */ /* 0x000ea2000c1e9b00 */
[----:B------:R-:W-:-:S03]  /*1f80*/  IMAD.WIDE.U32 R18, R19, 0x8, R2 ;  /* 0x0000000813127825 */ /* 0x000fc600078e0002 */
[----:B------:R-:W3:Y:S04]  /*1f90*/  LDG.E.64.CONSTANT R16, desc[UR6][R6.64+0x1000] ;  /* 0x0010000606107981 */ /* 0x000ee8000c1e9b00 */
[----:B------:R-:W4:Y:S04]  /*1fa0*/  LDG.E.64.CONSTANT R20, desc[UR6][R6.64+0x3000] ;  /* 0x0030000606147981 */ /* 0x000f28000c1e9b00 */
[----:B------:R-:W4:Y:S04]  /*1fb0*/  LDG.E.64.CONSTANT R18, desc[UR6][R18.64] ;  /* 0x0000000612127981 */ /* 0x000f28000c1e9b00 */
[----:B------:R-:W5:Y:S04]  /*1fc0*/  LDG.E.64.CONSTANT R4, desc[UR6][R6.64+0x4000] ;  /* 0x0040000606047981 */ /* 0x000f68000c1e9b00 */
[----:B------:R-:W5:Y:S01]  /*1fd0*/  LDG.E.64.CONSTANT R8, desc[UR6][R6.64+0x5000] ;  /* 0x0050000606087981 */ /* 0x000f62000c1e9b00 */
[----:B------:R-:W-:-:S02]  /*1fe0*/  VIADD R45, R45, 0x1000 ;  /* 0x000010002d2d7836 */ /* 0x000fc40000000000 */
[----:B------:R-:W-:Y:S01]  /*1ff0*/  VIADD R38, R38, 0x1000 ;  /* 0x0000100026267836 */ /* 0x000fe20000000000 */
[----:B--2---:R-:W-:-:S04]  /*2000*/  IADD3 R43, P0, P1, R12, R10, R43 ;  /* 0x0000000a0c2b7210 */ /* 0x004fc8000791e02b */
[----:B------:R-:W-:Y:S02]  /*2010*/  IADD3.X R13, PT, PT, R13, R11, R41, P0, P1 ;  /* 0x0000000b0d0d7210 */ /* 0x000fe400007e2429 */
[----:B---3--:R-:W-:Y:S02]  /*2020*/  IADD3 R43, P0, P1, R16, R14, R43 ;  /* 0x0000000e102b7210 */ /* 0x008fe4000791e02b */
[----:B------:R-:W-:Y:S02]  /*2030*/  IADD3 R10, P3, PT, R6, 0x8000, RZ ;  /* 0x00008000060a7810 */ /* 0x000fe40007f7e0ff */
[----:B------:R-:W-:Y:S02]  /*2040*/  IADD3.X R15, PT, PT, R17, R15, R13, P0, P1 ;  /* 0x0000000f110f7210 */ /* 0x000fe400007e240d */
[----:B----4-:R-:W-:Y:S01]  /*2050*/  IADD3 R43, P0, P1, R20, R18, R43 ;  /* 0x00000012142b7210 */ /* 0x010fe2000791e02b */
[----:B------:R-:W-:-:S03]  /*2060*/  IMAD.X R11, RZ, RZ, R7, P3 ;  /* 0x000000ffff0b7224 */ /* 0x000fc600018e0607 */
[----:B------:R-:W-:Y:S02]  /*2070*/  IADD3.X R21, PT, PT, R21, R19, R15, P0, P1 ;  /* 0x0000001315157210 */ /* 0x000fe400007e240f */
[----:B-----5:R-:W-:Y:S01]  /*2080*/  IADD3 R43, P1, P2, R8, R4, R43 ;  /* 0x00000004082b7210 */ /* 0x020fe20007a3e02b */
[----:B------:R-:W-:Y:S01]  /*2090*/  IMAD.MOV.U32 R6, RZ, RZ, R10 ;  /* 0x000000ffff067224 */ /* 0x000fe200078e000a */
[----:B------:R-:W-:Y:S01]  /*20a0*/  PLOP3.LUT P0, PT, PT, PT, PT, 0x8, 0x80 ;  /* 0x000000000080781c */ /* 0x000fe20003f0e170 */
[----:B------:R-:W-:Y:S01]  /*20b0*/  IMAD.MOV.U32 R7, RZ, RZ, R11 ;  /* 0x000000ffff077224 */ /* 0x000fe200078e000b */
[----:B------:R-:W-:-:S11]  /*20c0*/  IADD3.X R41, PT, PT, R9, R5, R21, P1, P2 ;  /* 0x0000000509297210 */ /* 0x000fd60000fe4415 */
.L_x_2200:
[----:B------:R-:W-:Y:S05]  /*20d0*/  BSYNC.RECONVERGENT B2 ;  /* 0x0000000000027941 */ /* 0x000fea0003800200 */
.L_x_2199:
[----:B------:R-:W-:-:S13]  /*20e0*/  ISETP.LT.OR P0, PT, R45, R0, P0 ;  /* 0x000000002d00720c */ /* 0x000fda0000701670 */
[----:B------:R-:W-:Y:S05]  /*20f0*/  @!P0 BRA `(.L_x_2192) ;  /* 0x0000000000248947 */ /* 0x000fea0003800000 */
[----:B------:R-:W-:Y:S01]  /*2100*/  IMAD.WIDE.U32 R2, R38, 0x8, R2 ;  /* 0x0000000826027825 */ /* 0x000fe200078e0002 */
[----:B------:R-:W2:Y:S04]  /*2110*/  LDG.E.64.CONSTANT R4, desc[UR6][R6.64+-0x1000] ;  /* 0xfff0000606047981 */ /* 0x000ea8000c1e9b00 */
[----:B------:R-:W3:Y:S04]  /*2120*/  LDG.E.64.CONSTANT R8, desc[UR6][R6.64] ;  /* 0x0000000606087981 */ /* 0x000ee8000c1e9b00 */
[----:B------:R-:W2:Y:S04]  /*2130*/  LDG.E.64.CONSTANT R2, desc[UR6][R2.64] ;  /* 0x0000000602027981 */ /* 0x000ea8000c1e9b00 */
[----:B------:R-:W3:Y:S01]  /*2140*/  LDG.E.64.CONSTANT R10, desc[UR6][R6.64+0x1000] ;  /* 0x00100006060a7981 */ /* 0x000ee2000c1e9b00 */
[----:B--2---:R-:W-:-:S04]  /*2150*/  IADD3 R43, P0, P1, R4, R2, R43 ;  /* 0x00000002042b7210 */ /* 0x004fc8000791e02b */
[----:B---3--:R-:W-:Y:S02]  /*2160*/  IADD3 R43, P2, P3, R10, R8, R43 ;  /* 0x000000080a2b7210 */ /* 0x008fe40007b5e02b */
[----:B------:R-:W-:-:S04]  /*2170*/  IADD3.X R41, PT, PT, R5, R3, R41, P0, P1 ;  /* 0x0000000305297210 */ /* 0x000fc800007e2429 */
[----:B------:R-:W-:-:S07]  /*2180*/  IADD3.X R41, PT, PT, R11, R9, R41, P2, P3 ;  /* 0x000000090b297210 */ /* 0x000fce00017e6429 */
.L_x_2192:
[----:B------:R-:W-:Y:S05]  /*2190*/  BSYNC.RECONVERGENT B1 ;  /* 0x0000000000017941 */ /* 0x000fea0003800200 */
.L_x_2190:
[----:B------:R-:W0:Y:S01]  /*21a0*/  S2R R6, SR_LANEID ;  /* 0x0000000000067919 */ /* 0x000e220000000000 */
[----:B------:R-:W1:Y:S04]  /*21b0*/  SHFL.DOWN PT, R0, R43, 0x1, 0x1f ;  /* 0x08201f002b007f89 */ /* 0x000e6800000e0000 */
[----:B------:R-:W2:Y:S01]  /*21c0*/  SHFL.DOWN PT, R2, R41, 0x1, 0x1f ;  /* 0x08201f0029027f89 */ /* 0x000ea200000e0000 */
[C---:B0-----:R-:W-:Y:S02]  /*21d0*/  ISETP.GT.AND P0, PT, R6.reuse, 0x1e, PT ;  /* 0x0000001e0600780c */ /* 0x041fe40003f04270 */
[----:B------:R-:W-:Y:S02]  /*21e0*/  ISETP.GT.AND P1, PT, R6, 0x1d, PT ;  /* 0x0000001d0600780c */ /* 0x000fe40003f24270 */
[----:B-1----:R-:W-:-:S02]  /*21f0*/  SEL R0, R0, RZ, !P0 ;  /* 0x000000ff00007207 */ /* 0x002fc40004000000 */
[----:B--2---:R-:W-:Y:S02]  /*2200*/  SEL R2, R2, RZ, !P0 ;  /* 0x000000ff02027207 */ /* 0x004fe40004000000 */
[----:B------:R-:W-:Y:S02]  /*2210*/  IADD3 R7, P0, PT, R43, R0, RZ ;  /* 0x000000002b077210 */ /* 0x000fe40007f1e0ff */
[----:B------:R-:W-:-:S03]  /*2220*/  ISETP.NE.AND P2, PT, R6, RZ, PT ;  /* 0x000000ff0600720c */ /* 0x000fc60003f45270 */
[----:B------:R-:W-:Y:S01]  /*2230*/  IMAD.X R9, R41, 0x1, R2, P0 ;  /* 0x0000000129097824 */ /* 0x000fe200000e0602 */
[----:B------:R-:W0:Y:S04]  /*2240*/  SHFL.DOWN PT, R0, R7, 0x2, 0x1f ;  /* 0x08401f0007007f89 */ /* 0x000e2800000e0000 */
[----:B------:R-:W1:Y:S05]  /*2250*/  SHFL.DOWN PT, R2, R9, 0x2, 0x1f ;  /* 0x08401f0009027f89 */ /* 0x000e6a00000e0000 */
[----:B------:R-:W2:Y:S01]  /*2260*/  @!P2 S2R R11, SR_CgaCtaId ;  /* 0x00000000000ba919 */ /* 0x000ea20000008800 */
        /* <DEDUP_REMOVED lines=12> */
[----:B------:R-:W-:-:S05]  /*2330*/  IMAD.X R9, R2, 0x1, R5, P0 ;  /* 0x0000000102097824 */ /* 0x000fca00000e0605 */
[----:B------:R-:W1:Y:S01]  /*2340*/  SHFL.DOWN PT, R2, R9, 0x8, 0x1f ;  /* 0x09001f0009027f89 */ /* 0x000e6200000e0000 */
[----:B0-----:R-:W-:-:S04]  /*2350*/  SEL R0, R0, RZ, !P1 ;  /* 0x000000ff00007207 */ /* 0x001fc80004800000 */
[----:B------:R-:W-:Y:S02]  /*2360*/  IADD3 R5, P0, PT, R0, R7, RZ ;  /* 0x0000000700057210 */ /* 0x000fe40007f1e0ff */
[----:B-1----:R-:W-:-:S03]  /*2370*/  SEL R2, R2, RZ, !P1 ;  /* 0x000000ff02027207 */ /* 0x002fc60004800000 */
[----:B------:R-:W0:Y:S01]  /*2380*/  SHFL.DOWN PT, R0, R5, 0x10, 0x1f ;  /* 0x0a001f0005007f89 */ /* 0x000e2200000e0000 */
[----:B------:R-:W-:Y:S02]  /*2390*/  ISETP.GT.AND P1, PT, R6, 0xf, PT ;  /* 0x0000000f0600780c */ /* 0x000fe40003f24270 */
[----:B------:R-:W-:Y:S01]  /*23a0*/  @!P2 SHF.R.U32.HI R6, RZ, 0x2, R39 ;  /* 0x00000002ff06a819 */ /* 0x000fe20000011627 */
[----:B------:R-:W-:Y:S01]  /*23b0*/  IMAD.X R4, R2, 0x1, R9, P0 ;  /* 0x0000000102047824 */ /* 0x000fe200000e0609 */
[----:B------:R-:W-:Y:S02]  /*23c0*/  @!P2 MOV R2, 0x400 ;  /* 0x000004000002a802 */ /* 0x000fe40000000f00 */
[----:B------:R-:W-:Y:S02]  /*23d0*/  @!P2 LOP3.LUT R6, R6, 0xf8, RZ, 0xc0, !PT ;  /* 0x000000f80606a812 */ /* 0x000fe400078ec0ff */
[----:B------:R-:W1:Y:S01]  /*23e0*/  SHFL.DOWN PT, R3, R4, 0x10, 0x1f ;  /* 0x0a001f0004037f89 */ /* 0x000e6200000e0000 */
[----:B--2---:R-:W-:-:S05]  /*23f0*/  @!P2 LEA R11, R11, R2, 0x18 ;  /* 0x000000020b0ba211 */ /* 0x004fca00078ec0ff */
[----:B------:R-:W-:Y:S01]  /*2400*/  @!P2 IMAD.IADD R11, R6, 0x1, R11 ;  /* 0x00000001060ba824 */ /* 0x000fe200078e020b */
[----:B0-----:R-:W-:-:S04]  /*2410*/  SEL R0, R0, RZ, !P1 ;  /* 0x000000ff00007207 */ /* 0x001fc80004800000 */
[----:B------:R-:W-:Y:S02]  /*2420*/  IADD3 R2, P0, PT, R0, R5, RZ ;  /* 0x0000000500027210 */ /* 0x000fe40007f1e0ff */
[----:B-1----:R-:W-:-:S05]  /*2430*/  SEL R3, R3, RZ, !P1 ;  /* 0x000000ff03037207 */ /* 0x002fca0004800000 */
[----:B------:R-:W-:Y:S01]  /*2440*/  IMAD.X R3, R3, 0x1, R4, P0 ;  /* 0x0000000103037824 */ /* 0x000fe200000e0604 */
[----:B------:R-:W-:-:S04]  /*2450*/  ISETP.NE.AND P0, PT, R39, RZ, PT ;  /* 0x000000ff2700720c */ /* 0x000fc80003f05270 */
[----:B------:R0:W-:Y:S01]  /*2460*/  @!P2 STS.64 [R11+0x10], R2 ;  /* 0x000010020b00a388 */ /* 0x0001e20000000a00 */
[----:B------:R-:W-:Y:S08]  /*2470*/  BAR.SYNC.DEFER_BLOCKING 0x0 ;  /* 0x0000000000007b1d */ /* 0x000ff00000010000 */
[----:B------:R-:W-:Y:S05]  /*2480*/  @P0 BRA `(.L_x_2188) ;  /* 0x00000000006c0947 */ /* 0x000fea0003800000 */
[----:B------:R-:W1:Y:S01]  /*2490*/  S2UR UR5, SR_CgaCtaId ;  /* 0x00000000000579c3 */ /* 0x000e620000008800 */
[----:B------:R-:W-:Y:S02]  /*24a0*/  UMOV UR4, 0x400 ;  /* 0x0000040000047882 */ /* 0x000fe40000000000 */
[----:B-1----:R-:W-:-:S09]  /*24b0*/  ULEA UR4, UR5, UR4, 0x18 ;  /* 0x0000000405047291 */ /* 0x002fd2000f8ec0ff */
[----:B------:R-:W-:Y:S04]  /*24c0*/  LDS.64 R32, [UR4+0x18] ;  /* 0x00001804ff207984 */ /* 0x000fe80008000a00 */
[----:B------:R-:W1:Y:S04]  /*24d0*/  LDS.128 R28, [UR4+0x20] ;  /* 0x00002004ff1c7984 */ /* 0x000e680008000c00 */
[----:B------:R-:W2:Y:S04]  /*24e0*/  LDS.128 R24, [UR4+0x30] ;  /* 0x00003004ff187984 */ /* 0x000ea80008000c00 */
[----:B------:R-:W3:Y:S04]  /*24f0*/  LDS.128 R20, [UR4+0x40] ;  /* 0x00004004ff147984 */ /* 0x000ee80008000c00 */
[----:B------:R-:W4:Y:S04]  /*2500*/  LDS.128 R16, [UR4+0x50] ;  /* 0x00005004ff107984 */ /* 0x000f280008000c00 */
[----:B------:R-:W5:Y:S04]  /*2510*/  LDS.128 R12, [UR4+0x60] ;  /* 0x00006004ff0c7984 */ /* 0x000f680008000c00 */
[----:B0-----:R-:W0:Y:S04]  /*2520*/  LDS.128 R8, [UR4+0x70] ;  /* 0x00007004ff087984 */ /* 0x001e280008000c00 */
[----:B------:R-:W0:Y:S01]  /*2530*/  LDS.128 R4, [UR4+0x80] ;  /* 0x00008004ff047984 */ /* 0x000e220008000c00 */
[----:B-1----:R-:W-:-:S04]  /*2540*/  IADD3 R35, P1, P2, R28, R32, R2 ;  /* 0x000000201c237210 */ /* 0x002fc80007a3e002 */
[----:B--2---:R-:W-:Y:S02]  /*2550*/  IADD3 R35, P3, P4, R24, R35, R30 ;  /* 0x0000002318237210 */ /* 0x004fe40007c7e01e */
[----:B------:R-:W-:Y:S02]  /*2560*/  IADD3.X R29, PT, PT, R29, R33, R3, P1, P2 ;  /* 0x000000211d1d7210 */ /* 0x000fe40000fe4403 */
[----:B---3--:R-:W-:Y:S02]  /*2570*/  IADD3 R3, P1, P2, R20, R35, R26 ;  /* 0x0000002314037210 */ /* 0x008fe40007a3e01a */
[----:B------:R-:W-:Y:S02]  /*2580*/  IADD3.X R25, PT, PT, R25, R29, R31, P3, P4 ;  /* 0x0000001d19197210 */ /* 0x000fe40001fe841f */
[----:B----4-:R-:W-:Y:S02]  /*2590*/  IADD3 R3, P3, P4, R16, R3, R22 ;  /* 0x0000000310037210 */ /* 0x010fe40007c7e016 */
[----:B------:R-:W-:-:S02]  /*25a0*/  IADD3.X R21, PT, PT, R21, R25, R27, P1, P2 ;  /* 0x0000001915157210 */ /* 0x000fc40000fe441b */
[----:B-----5:R-:W-:Y:S02]  /*25b0*/  IADD3 R3, P1, P2, R12, R3, R18 ;  /* 0x000000030c037210 */ /* 0x020fe40007a3e012 */
[----:B------:R-:W-:Y:S02]  /*25c0*/  IADD3.X R17, PT, PT, R17, R21, R23, P3, P4 ;  /* 0x0000001511117210 */ /* 0x000fe40001fe8417 */
[----:B0-----:R-:W-:Y:S02]  /*25d0*/  IADD3 R3, P3, P4, R8, R3, R14 ;  /* 0x0000000308037210 */ /* 0x001fe40007c7e00e */
[----:B------:R-:W-:Y:S02]  /*25e0*/  IADD3.X R13, PT, PT, R13, R17, R19, P1, P2 ;  /* 0x000000110d0d7210 */ /* 0x000fe40000fe4413 */
[----:B------:R-:W-:Y:S02]  /*25f0*/  IADD3 R3, P1, P2, R4, R3, R10 ;  /* 0x0000000304037210 */ /* 0x000fe40007a3e00a */
[----:B------:R-:W-:-:S02]  /*2600*/  IADD3.X R9, PT, PT, R9, R13, R15, P3, P4 ;  /* 0x0000000d09097210 */ /* 0x000fc40001fe840f */
[----:B------:R-:W-:Y:S02]  /*2610*/  IADD3 R2, P3, PT, R3, R6, RZ ;  /* 0x0000000603027210 */ /* 0x000fe40007f7e0ff */
[----:B------:R-:W-:-:S05]  /*2620*/  IADD3.X R3, PT, PT, R5, R9, R11, P1, P2 ;  /* 0x0000000905037210 */ /* 0x000fca0000fe440b */
[----:B------:R-:W-:-:S07]  /*2630*/  IMAD.X R3, R3, 0x1, R7, P3 ;  /* 0x0000000103037824 */ /* 0x000fce00018e0607 */
.L_x_2188:
[----:B------:R-:W-:Y:S05]  /*2640*/  BSYNC.RECONVERGENT B0 ;  /* 0x0000000000007941 */ /* 0x000fea0003800200 */
.L_x_2173:
[----:B------:R-:W-:Y:S05]  /*2650*/  @P0 EXIT ;  /* 0x000000000000094d */ /* 0x000fea0003800000 */
[----:B------:R-:W0:Y:S01]  /*2660*/  LDCU.64 UR4, c[0x0][0x398] ;  /* 0x00007300ff0477ac */ /* 0x000e220008000a00 */
[----:B------:R-:W3:Y:S01]  /*2670*/  LDC.64 R4, c[0x0][0x388] ;  /* 0x0000e200ff047b82 */ /* 0x000ee20000000a00 */
[----:B012---:R-:W-:-:S04]  /*2680*/  IADD3 R2, P0, PT, R2, UR4, RZ ;  /* 0x0000000402027c10 */ /* 0x007fc8000ff1e0ff */
[----:B------:R-:W-:-:S05]  /*2690*/  IADD3.X R3, PT, PT, R3, UR5, RZ, P0, !PT ;  /* 0x0000000503037c10 */ /* 0x000fca00087fe4ff */
[----:B---3--:R-:W-:Y:S01]  /*26a0*/  STG.E.64 desc[UR6][R4.64], R2 ;  /* 0x0000000204007986 */ /* 0x008fe2000c101b06 */
[----:B------:R-:W-:Y:S05]  /*26b0*/  EXIT ;  /* 0x000000000000794d */ /* 0x000fea0003800000 */
.L_x_2201:
        /* <DEDUP_REMOVED lines=12> */
.L_x_3763:


//--------------------- .text._ZN3cub18CUB_300001_SM_10006detail6reduce18DeviceReduceKernelINS2_10policy_hubIlyN4cuda3std3__44plusIlEEE10Policy1000EN6thrust24THRUST_300001_SM_1000_NS18transform_iteratorINSD_6detail14equal_to_valueIiEENSF_15normal_iteratorINSD_10device_ptrIiEEEEllEEyS9_lNS7_10__identityEEEvT0_PT3_T1_NS0_13GridEvenShareISR_EET2_T4_ --------------------------
	.section	.text._ZN3cub18CUB_300001_SM_10006detail6reduce18DeviceReduceKernelINS2_10policy_hubIlyN4cuda3std3__44plusIlEEE10Policy1000EN6thrust24THRUST_300001_SM_1000_NS18transform_iteratorINSD_6detail14equal_to_valueIiEENSF_15normal_iteratorINSD_10device_ptrIiEEEEllEEyS9_lNS7_10__identityEEEvT0_PT3_T1_NS0_13GridEvenShareISR_EET2_T4_,"ax",@progbits
	.align	128
        .global         _ZN3cub18CUB_300001_SM_10006detail6reduce18DeviceReduceKernelINS2_10policy_hubIlyN4cuda3std3__44plusIlEEE10Policy1000EN6thrust24THRUST_300001_SM_1000_NS18transform_iteratorINSD_6detail14equal_to_valueIiEENSF_15normal_iteratorINSD_10device_ptrIiEEEEllEEyS9_lNS7_10__identityEEEvT0_PT3_T1_NS0_13GridEvenShareISR_EET2_T4_
        .type           _ZN3cub18CUB_300001_SM_10006detail6reduce18DeviceReduceKernelINS2_10policy_hubIlyN4cuda3std3__44plusIlEEE10Policy1000EN6thrust24THRUST_300001_SM_1000_NS18transform_iteratorINSD_6detail14equal_to_valueIiEENSF_15normal_iteratorINSD_10device_ptrIiEEEEllEEyS9_lNS7_10__identityEEEvT0_PT3_T1_NS0_13GridEvenShareISR_EET2_T4_,@function
        .size           _ZN3cub18CUB_300001_SM_10006detail6reduce18DeviceReduceKernelINS2_10policy_hubIlyN4cuda3std3__44plusIlEEE10Policy1000EN6thrust24THRUST_300001_SM_1000_NS18transform_iteratorINSD_6detail14equal_to_valueIiEENSF_15normal_iteratorINSD_10device_ptrIiEEEEllEEyS9_lNS7_10__identityEEEvT0_PT3_T1_NS0_13GridEvenShareISR_EET2_T4_,(.L_x_3764 - _ZN3cub18CUB_300001_SM_10006detail6reduce18DeviceReduceKernelINS2_10policy_hubIlyN4cuda3std3__44plusIlEEE10Policy1000EN6thrust24THRUST_300001_SM_1000_NS18transform_iteratorINSD_6detail14equal_to_valueIiEENSF_15normal_iteratorINSD_10device_ptrIiEEEEllEEyS9_lNS7_10__identityEEEvT0_PT3_T1_NS0_13GridEvenShareISR_EET2_T4_)
        .other          _ZN3cub18CUB_300001_SM_10006detail6reduce18DeviceReduceKernelINS2_10policy_hubIlyN4cuda3std3__44plusIlEEE10Policy1000EN6thrust24THRUST_300001_SM_1000_NS18transform_iteratorINSD_6detail14equal_to_valueIiEENSF_15normal_iteratorINSD_10device_ptrIiEEEEllEEyS9_lNS7_10__identityEEEvT0_PT3_T1_NS0_13GridEvenShareISR_EET2_T4_,@"STO_CUDA_ENTRY STV_DEFAULT"
_ZN3cub18CUB_300001_SM_10006detail6reduce18DeviceReduceKernelINS2_10policy_hubIlyN4cuda3std3__44plusIlEEE10Policy1000EN6thrust24THRUST_300001_SM_1000_NS18transform_iteratorINSD_6detail14equal_to_valueIiEENSF_15normal_iteratorINSD_10device_ptrIiEEEEllEEyS9_lNS7_10__identityEEEvT0_PT3_T1_NS0_13GridEvenShareISR_EET2_T4_:
.text._ZN3cub18CUB_300001_SM_10006detail6reduce18DeviceReduceKernelINS2_10policy_hubIlyN4cuda3std3__44plusIlEEE10Policy1000EN6thrust24THRUST_300001_SM_1000_NS18transform_iteratorINSD_6detail14equal_to_valueIiEENSF_15normal_iteratorINSD_10device_ptrIiEEEEllEEyS9_lNS7_10__identityEEEvT0_PT3_T1_NS0_13GridEvenShareISR_EET2_T4_:
        /* <DEDUP_REMOVED lines=8> */
[----:B--2---:R-:W-:Y:S02]  /*0080*/  UIMAD UR5, UR11, 0xe00, URZ ;  /* 0x00000e000b0578a4 */ /* 0x004fe4000f8e02ff */
[----:B0-----:R-:W-:Y:S02]  /*0090*/  UIMAD UR9, UR17, 0xe00, URZ ;  /* 0x00000e00110978a4 */ /* 0x001fe4000f8e02ff */
        /* <DEDUP_REMOVED lines=8> */
[----:B------:R-:W1:Y:S01]  /*0120*/  LDCU UR6, c[0x0][0x388] ;  /* 0x00007100ff0677ac */ /* 0x000e620008000800 */
[----:B------:R-:W-:Y:S01]  /*0130*/  BSSY.RECONVERGENT B1, `(.L_x_2204) ;  /* 0x000000f000017945 */ /* 0x000fe20003800200 */
[----:B------:R-:W-:Y:S02]  /*0140*/  IMAD.MOV.U32 R0, RZ, RZ, RZ ;  /* 0x000000ffff007224 */ /* 0x000fe400078e00ff */
[----:B------:R-:W-:Y:S01]  /*0150*/  IMAD.MOV.U32 R3, RZ, RZ, RZ ;  /* 0x000000ffff037224 */ /* 0x000fe200078e00ff */
[----:B0-----:R-:W-:Y:S01]  /*0160*/  ISETP.GE.AND P0, PT, R7, R2, PT ;  /* 0x000000020700720c */ /* 0x001fe20003f06270 */
[----:B------:R-:W-:-:S12]  /*0170*/  IMAD.MOV.U32 R9, RZ, RZ, R7 ;  /* 0x000000ffff097224 */ /* 0x000fd800078e0007 */
[----:B-1----:R-:W-:Y:S05]  /*0180*/  @P0 BRA `(.L_x_2205) ;  /* 0x0000000000240947 */ /* 0x002fea0003800000 */
[----:B------:R-:W0:Y:S01]  /*0190*/  LDC.64 R4, c[0x0][0x380] ;  /* 0x0000e000ff047b82 */ /* 0x000e220000000a00 */
[----:B------:R-:W-:Y:S01]  /*01a0*/  VIADD R3, R7, UR9 ;  /* 0x0000000907037c36 */ /* 0x000fe20008000000 */
[----:B------:R-:W1:Y:S03]  /*01b0*/  LDCU UR4, c[0x0][0x388] ;  /* 0x00007100ff0477ac */ /* 0x000e660008000800 */
[----:B0-----:R-:W-:-:S06]  /*01c0*/  IMAD.WIDE.U32 R4, R3, 0x4, R4 ;  /* 0x0000000403047825 */ /* 0x001fcc00078e0004 */
[----:B------:R-:W1:Y:S01]  /*01d0*/  LDG.E R4, desc[UR18][R4.64] ;  /* 0x0000001204047981 */ /* 0x000e62000c1e1900 */
[----:B------:R-:W-:Y:S02]  /*01e0*/  VIADD R9, R7, 0x200 ;  /* 0x0000020007097836 */ /* 0x000fe40000000000 */
[----:B------:R-:W-:Y:S01]  /*01f0*/  IMAD.MOV.U32 R3, RZ, RZ, RZ ;  /* 0x000000ffff037224 */ /* 0x000fe200078e00ff */
[----:B-1----:R-:W-:-:S04]  /*0200*/  ISETP.NE.AND P0, PT, R4, UR4, PT ;  /* 0x0000000404007c0c */ /* 0x002fc8000bf05270 */
[----:B------:R-:W-:-:S09]  /*0210*/  SEL R0, RZ, 0x1, P0 ;  /* 0x00000001ff007807 */ /* 0x000fd20000000000 */
.L_x_2205:
[----:B------:R-:W-:Y:S05]  /*0220*/  BSYNC.RECONVERGENT B1 ;  /* 0x0000000000017941 */ /* 0x000fea0003800200 */
.L_x_2204:
        /* <DEDUP_REMOVED lines=13> */
[----:B------:R-:W-:-:S03]  /*0300*/  LOP3.LUT R8, R6, 0xfffff0, RZ, 0xc0, !PT ;  /* 0x00fffff006087812 */ /* 0x000fc600078ec0ff */
[----:B------:R-:W-:Y:S02]  /*0310*/  IMAD.U32 R11, RZ, RZ, UR17 ;  /* 0x00000011ff0b7e24 */ /* 0x000fe4000f8e00ff */
[----:B------:R-:W-:Y:S02]  /*0320*/  IMAD.MOV R8, RZ, RZ, -R8 ;  /* 0x000000ffff087224 */ /* 0x000fe400078e0a08 */
[----:B------:R-:W-:-:S03]  /*0330*/  IMAD.WIDE.U32 R4, R11, 0x3800, R4 ;  /* 0x000038000b047825 */ /* 0x000fc600078e0004 */
[----:B0-----:R-:W-:-:S04]  /*0340*/  IADD3 R4, P1, PT, R4, UR4, RZ ;  /* 0x0000000404047c10 */ /* 0x001fc8000ff3e0ff */
[----:B------:R-:W-:-:S04]  /*0350*/  IADD3 R4, P2, PT, R4, 0x4000, RZ ;  /* 0x0000400004047810 */ /* 0x000fc80007f5e0ff */
[----:B------:R-:W-:-:S09]  /*0360*/  IADD3.X R5, PT, PT, RZ, UR5, R5, P2, P1 ;  /* 0x00000005ff057c10 */ /* 0x000fd200097e2405 */
.L_x_2210:
        /* <DEDUP_REMOVED lines=17> */
[----:B------:R-:W-:Y:S01]  /*0480*/  VIADD R9, R9, 0x2000 ;  /* 0x0000200009097836 */ /* 0x000fe20000000000 */
[----:B--2---:R-:W-:Y:S02]  /*0490*/  ISETP.NE.AND P1, PT, R26, UR6, PT ;  /* 0x000000061a007c0c */ /* 0x004fe4000bf25270 */
[----:B---3--:R-:W-:Y:S02]  /*04a0*/  ISETP.NE.AND P2, PT, R22, UR6, PT ;  /* 0x0000000616007c0c */ /* 0x008fe4000bf45270 */
[----:B------:R-:W-:Y:S02]  /*04b0*/  SEL R22, RZ, 0x1, P1 ;  /* 0x00000001ff167807 */ /* 0x000fe40000800000 */
[----:B------:R-:W-:Y:S02]  /*04c0*/  SEL R27, RZ, 0x1, P2 ;  /* 0x00000001ff1b7807 */ /* 0x000fe40001000000 */
[----:B----4-:R-:W-:Y:S02]  /*04d0*/  ISETP.NE.AND P3, PT, R24, UR6, PT ;  /* 0x0000000618007c0c */ /* 0x010fe4000bf65270 */
[----:B-----5:R-:W-:-:S02]  /*04e0*/  ISETP.NE.AND P1, PT, R25, UR6, PT ;  /* 0x0000000619007c0c */ /* 0x020fc4000bf25270 */
[----:B------:R-:W-:Y:S02]  /*04f0*/  IADD3 R22, P5, P6, R27, R0, R22 ;  /* 0x000000001b167210 */ /* 0x000fe40007ebe016 */
[----:B------:R-:W-:Y:S02]  /*0500*/  SEL R25, RZ, 0x1, P3 ;  /* 0x00000001ff197807 */ /* 0x000fe40001800000 */
[----:B------:R-:W-:Y:S02]  /*0510*/  SEL R0, RZ, 0x1, P1 ;  /* 0x00000001ff007807 */ /* 0x000fe40000800000 */
[----:B------:R-:W-:Y:S02]  /*0520*/  ISETP.NE.AND P3, PT, R20, UR6, PT ;  /* 0x0000000614007c0c */ /* 0x000fe4000bf65270 */
[----:B------:R-:W-:Y:S02]  /*0530*/  ISETP.NE.AND P4, PT, R21, UR6, PT ;  /* 0x0000000615007c0c */ /* 0x000fe4000bf85270 */
[----:B------:R-:W-:-:S02]  /*0540*/  IADD3 R20, P2, P1, R0, R22, R25 ;  /* 0x0000001600147210 */ /* 0x000fc4000795e019 */
[----:B------:R-:W-:Y:S02]  /*0550*/  SEL R21, RZ, 0x1, P3 ;  /* 0x00000001ff157807 */ /* 0x000fe40001800000 */
[----:B------:R-:W-:Y:S02]  /*0560*/  SEL R0, RZ, 0x1, P4 ;  /* 0x00000001ff007807 */ /* 0x000fe40002000000 */
[----:B------:R-:W-:Y:S02]  /*0570*/  ISETP.NE.AND P3, PT, R19, UR6, PT ;  /* 0x0000000613007c0c */ /* 0x000fe4000bf65270 */
[----:B------:R-:W-:Y:S02]  /*0580*/  ISETP.NE.AND P4, PT, R18, UR6, PT ;  /* 0x0000000612007c0c */ /* 0x000fe4000bf85270 */
[----:B------:R-:W-:Y:S02]  /*0590*/  IADD3.X R19, PT, PT, RZ, R3, RZ, P5, P6 ;  /* 0x00000003ff137210 */ /* 0x000fe40002fec4ff */
        /* <DEDUP_REMOVED lines=26> */
[----:B------:R-:W-:Y:S02]  /*0740*/  ISETP.NE.AND P3, PT, R8, RZ, PT ;  /* 0x000000ff0800720c */ /* 0x000fe40003f65270 */
[----:B------:R-:W-:Y:S02]  /*0750*/  SEL R3, RZ, 0x1, P4 ;  /* 0x00000001ff037807 */ /* 0x000fe40002000000 */
[----:B------:R-:W-:Y:S02]  /*0760*/  IADD3.X R11, PT, PT, RZ, R11, RZ, P2, P1 ;  /* 0x0000000bff0b7210 */ /* 0x000fe400017e24ff */
[----:B------:R-:W-:Y:S02]  /*0770*/  IADD3 R0, P1, P2, R0, R10, R3 ;  /* 0x0000000a00007210 */ /* 0x000fe40007a3e003 */
[----:B------:R-:W-:-:S02]  /*0780*/  IADD3 R4, P4, PT, R4, 0x8000, RZ ;  /* 0x0000800004047810 */ /* 0x000fc40007f9e0ff */
[----:B------:R-:W-:-:S03]  /*0790*/  IADD3.X R3, PT, PT, RZ, R11, RZ, P5, P6 ;  /* 0x0000000bff037210 */ /* 0x000fc60002fec4ff */
[----:B------:R-:W-:Y:S01]  /*07a0*/  IMAD.X R5, RZ, RZ, R5, P4 ;  /* 0x000000ffff057224 */ /* 0x000fe200020e0605 */
[----:B------:R-:W-:Y:S01]  /*07b0*/  IADD3.X R3, PT, PT, RZ, R3, RZ, P1, P2 ;  /* 0x00000003ff037210 */ /* 0x000fe20000fe44ff */
[----:B------:R-:W-:Y:S06]  /*07c0*/  @P3 BRA `(.L_x_2210) ;  /* 0xfffffff800e83947 */ /* 0x000fec000383ffff */
.L_x_2209:
[----:B------:R-:W-:Y:S05]  /*07d0*/  BSYNC.RECONVERGENT B2 ;  /* 0x0000000000027941 */ /* 0x000fea0003800200 */
.L_x_2208:
        /* <DEDUP_REMOVED lines=9> */
[C---:B0-----:R-:W-:Y:S01]  /*0870*/  LEA R4, P1, R5.reuse, UR4, 0x2 ;  /* 0x0000000405047c11 */ /* 0x041fe2000f8210ff */
[----:B------:R-:W0:Y:S03]  /*0880*/  LDCU UR4, c[0x0][0x388] ;  /* 0x00007100ff0477ac */ /* 0x000e260008000800 */
[----:B------:R-:W-:-:S05]  /*0890*/  LEA.HI.X R5, R5, UR5, R8, 0x2, P1 ;  /* 0x0000000505057c11 */ /* 0x000fca00088f1408 */
[----:B------:R-:W0:Y:S04]  /*08a0*/  LDG.E R17, desc[UR18][R4.64] ;  /* 0x0000001204117981 */ /* 0x000e28000c1e1900 */
[----:B------:R-:W2:Y:S04]  /*08b0*/  LDG.E R8, desc[UR18][R4.64+0x800] ;  /* 0x0008001204087981 */ /* 0x000ea8000c1e1900 */
[----:B------:R-:W3:Y:S04]  /*08c0*/  LDG.E R10, desc[UR18][R4.64+0x1000] ;  /* 0x00100012040a7981 */ /* 0x000ee8000c1e1900 */
[----:B------:R-:W4:Y:S04]  /*08d0*/  LDG.E R11, desc[UR18][R4.64+0x1800] ;  /* 0x00180012040b7981 */ /* 0x000f28000c1e1900 */
[----:B------:R-:W5:Y:S04]  /*08e0*/  LDG.E R12, desc[UR18][R4.64+0x2000] ;  /* 0x00200012040c7981 */ /* 0x000f68000c1e1900 */
[----:B------:R-:W5:Y:S04]  /*08f0*/  LDG.E R13, desc[UR18][R4.64+0x2800] ;  /* 0x00280012040d7981 */ /* 0x000f68000c1e1900 */
[----:B------:R-:W5:Y:S04]  /*0900*/  LDG.E R14, desc[UR18][R4.64+0x3000] ;  /* 0x00300012040e7981 */ /* 0x000f68000c1e1900 */
[----:B------:R1:W5:Y:S01]  /*0910*/  LDG.E R15, desc[UR18][R4.64+0x3800] ;  /* 0x00380012040f7981 */ /* 0x000362000c1e1900 */
[----:B------:R-:W-:Y:S01]  /*0920*/  VIADD R9, R9, 0x1000 ;  /* 0x0000100009097836 */ /* 0x000fe20000000000 */
[----:B0-----:R-:W-:-:S02]  /*0930*/  ISETP.NE.AND P1, PT, R17, UR4, PT ;  /* 0x0000000411007c0c */ /* 0x001fc4000bf25270 */
[----:B--2---:R-:W-:Y:S02]  /*0940*/  ISETP.NE.AND P2, PT, R8, UR4, PT ;  /* 0x0000000408007c0c */ /* 0x004fe4000bf45270 */
[----:B------:R-:W-:Y:S02]  /*0950*/  SEL R8, RZ, 0x1, P1 ;  /* 0x00000001ff087807 */ /* 0x000fe40000800000 */
[----:B------:R-:W-:Y:S02]  /*0960*/  SEL R17, RZ, 0x1, P2 ;  /* 0x00000001ff117807 */ /* 0x000fe40001000000 */
[----:B---3--:R-:W-:Y:S02]  /*0970*/  ISETP.NE.AND P1, PT, R10, UR4, PT ;  /* 0x000000040a007c0c */ /* 0x008fe4000bf25270 */
[----:B----4-:R-:W-:Y:S02]  /*0980*/  ISETP.NE.AND P2, PT, R11, UR4, PT ;  /* 0x000000040b007c0c */ /* 0x010fe4000bf45270 */
[----:B------:R-:W-:-:S02]  /*0990*/  IADD3 R8, P5, P6, R17, R0, R8 ;  /* 0x0000000011087210 */ /* 0x000fc40007ebe008 */
[----:B------:R-:W-:Y:S02]  /*09a0*/  SEL R11, RZ, 0x1, P1 ;  /* 0x00000001ff0b7807 */ /* 0x000fe40000800000 */
[----:B------:R-:W-:Y:S02]  /*09b0*/  SEL R0, RZ, 0x1, P2 ;  /* 0x00000001ff007807 */ /* 0x000fe40001000000 */
[----:B-----5:R-:W-:Y:S02]  /*09c0*/  ISETP.NE.AND P3, PT, R12, UR4, PT ;  /* 0x000000040c007c0c */ /* 0x020fe4000bf65270 */
[----:B------:R-:W-:Y:S02]  /*09d0*/  ISETP.NE.AND P4, PT, R13, UR4, PT ;  /* 0x000000040d007c0c */ /* 0x000fe4000bf85270 */
[----:B------:R-:W-:Y:S02]  /*09e0*/  IADD3 R0, P1, P2, R0, R8, R11 ;  /* 0x0000000800007210 */ /* 0x000fe40007a3e00b */
[----:B-1----:R-:W-:-:S02]  /*09f0*/  SEL R5, RZ, 0x1, P3 ;  /* 0x00000001ff057807 */ /* 0x002fc40001800000 */
[----:B------:R-:W-:Y:S02]  /*0a00*/  SEL R4, RZ, 0x1, P4 ;  /* 0x00000001ff047807 */ /* 0x000fe40002000000 */
[----:B------:R-:W-:Y:S02]  /*0a10*/  ISETP.NE.AND P4, PT, R14, UR4, PT ;  /* 0x000000040e007c0c */ /* 0x000fe4000bf85270 */
[----:B------:R-:W-:Y:S02]  /*0a20*/  ISETP.NE.AND P3, PT, R15, UR4, PT ;  /* 0x000000040f007c0c */ /* 0x000fe4000bf65270 */
[----:B------:R-:W-:Y:S02]  /*0a30*/  IADD3.X R8, PT, PT, RZ, R3, RZ, P5, P6 ;  /* 0x00000003ff087210 */ /* 0x000fe40002fec4ff */
[----:B------:R-:W-:Y:S02]  /*0a40*/  IADD3 R4, P5, P6, R4, R0, R5 ;  /* 0x0000000004047210 */ /* 0x000fe40007ebe005 */
[----:B------:R-:W-:-:S02]  /*0a50*/  SEL R3, RZ, 0x1, P4 ;  /* 0x00000001ff037807 */ /* 0x000fc40002000000 */
[----:B------:R-:W-:Y:S02]  /*0a60*/  SEL R0, RZ, 0x1, P3 ;  /* 0x00000001ff007807 */ /* 0x000fe40001800000 */
[----:B------:R-:W-:Y:S02]  /*0a70*/  IADD3.X R5, PT, PT, RZ, R8, RZ, P1, P2 ;  /* 0x00000008ff057210 */ /* 0x000fe40000fe44ff */
[----:B------:R-:W-:Y:S02]  /*0a80*/  IADD3 R0, P1, P2, R0, R4, R3 ;  /* 0x0000000400007210 */ /* 0x000fe40007a3e003 */
[----:B------:R-:W-:-:S04]  /*0a90*/  IADD3.X R3, PT, PT, RZ, R5, RZ, P5, P6 ;  /* 0x00000005ff037210 */ /* 0x000fc80002fec4ff */
[----:B------:R-:W-:-:S07]  /*0aa0*/  IADD3.X R3, PT, PT, RZ, R3, RZ, P1, P2 ;  /* 0x00000003ff037210 */ /* 0x000fce0000fe44ff */
.L_x_2212:
[----:B------:R-:W-:Y:S05]  /*0ab0*/  BSYNC.RECONVERGENT B2 ;  /* 0x0000000000027941 */ /* 0x000fea0003800200 */
.L_x_2211:
        /* <DEDUP_REMOVED lines=15> */
[----:B------:R-:W4:Y:S01]  /*0bb0*/  LDG.E R10, desc[UR18][R4.64+0x1000] ;  /* 0x00100012040a7981 */ /* 0x000f22000c1e1900 */
[----:B------:R-:W-:Y:S01]  /*0bc0*/  VIADD R9, R9, 0x800 ;  /* 0x0000080009097836 */ /* 0x000fe20000000000 */
[----:B0-----:R-:W-:-:S02]  /*0bd0*/  ISETP.NE.AND P1, PT, R12, UR4, PT ;  /* 0x000000040c007c0c */ /* 0x001fc4000bf25270 */
[----:B--2---:R-:W-:Y:S02]  /*0be0*/  ISETP.NE.AND P2, PT, R8, UR4, PT ;  /* 0x0000000408007c0c */ /* 0x004fe4000bf45270 */
[----:B---3--:R-:W-:Y:S02]  /*0bf0*/  ISETP.NE.AND P4, PT, R11, UR4, PT ;  /* 0x000000040b007c0c */ /* 0x008fe4000bf85270 */
[----:B------:R-:W-:Y:S02]  /*0c00*/  SEL R11, RZ, 0x1, P1 ;  /* 0x00000001ff0b7807 */ /* 0x000fe40000800000 */
[----:B----4-:R-:W-:Y:S02]  /*0c10*/  ISETP.NE.AND P3, PT, R10, UR4, PT ;  /* 0x000000040a007c0c */ /* 0x010fe4000bf65270 */
[----:B------:R-:W-:Y:S02]  /*0c20*/  SEL R8, RZ, 0x1, P2 ;  /* 0x00000001ff087807 */ /* 0x000fe40001000000 */
[----:B------:R-:W-:-:S02]  /*0c30*/  SEL R13, RZ, 0x1, P3 ;  /* 0x00000001ff0d7807 */ /* 0x000fc40001800000 */
[----:B------:R-:W-:Y:S02]  /*0c40*/  SEL R10, RZ, 0x1, P4 ;  /* 0x00000001ff0a7807 */ /* 0x000fe40002000000 */
[----:B------:R-:W-:-:S04]  /*0c50*/  IADD3 R0, P1, P2, R8, R0, R11 ;  /* 0x0000000008007210 */ /* 0x000fc80007a3e00b */
[----:B------:R-:W-:Y:S02]  /*0c60*/  IADD3 R0, P3, P4, R10, R0, R13 ;  /* 0x000000000a007210 */ /* 0x000fe40007c7e00d */
[----:B------:R-:W-:-:S04]  /*0c70*/  IADD3.X R3, PT, PT, RZ, R3, RZ, P1, P2 ;  /* 0x00000003ff037210 */ /* 0x000fc80000fe44ff */
[----:B------:R-:W-:-:S07]  /*0c80*/  IADD3.X R3, PT, PT, RZ, R3, RZ, P3, P4 ;  /* 0x00000003ff037210 */ /* 0x000fce0001fe84ff */
.L_x_2214:
[----:B------:R-:W-:Y:S05]  /*0c90*/  BSYNC.RECONVERGENT B2 ;  /* 0x0000000000027941 */ /* 0x000fea0003800200 */
.L_x_2213:
[----:B------:R-:W-:Y:S05]  /*0ca0*/  @!P0 BRA `(.L_x_2207) ;  /* 0x00000000003c8947 */ /* 0x000fea0003800000 */
[----:B------:R-:W0:Y:S01]  /*0cb0*/  LDC.64 R4, c[0x0][0x380] ;  /* 0x0000e000ff047b82 */ /* 0x000e220000000a00 */
[----:B------:R-:W-:Y:S02]  /*0cc0*/  IMAD.U32 R11, RZ, RZ, UR17 ;  /* 0x00000011ff0b7e24 */ /* 0x000fe4000f8e00ff */
[----:B------:R-:W-:Y:S02]  /*0cd0*/  IMAD.MOV R6, RZ, RZ, -R6 ;  /* 0x000000ffff067224 */ /* 0x000fe400078e0a06 */
[----:B0-----:R-:W-:-:S07]  /*0ce0*/  IMAD.WIDE.U32 R4, R11, 0x3800, R4 ;  /* 0x000038000b047825 */ /* 0x001fce00078e0004 */
.L_x_2215:
[C---:B------:R-:W-:Y:S01]  /*0cf0*/  IMAD.WIDE R10, R9.reuse, 0x4, R4 ;  /* 0x00000004090a7825 */ /* 0x040fe200078e0204 */
[----:B------:R-:W0:Y:S05]  /*0d00*/  LDCU UR4, c[0x0][0x388] ;  /* 0x00007100ff0477ac */ /* 0x000e2a0008000800 */
[----:B------:R-:W0:Y:S01]  /*0d10*/  LDG.E R10, desc[UR18][R10.64] ;  /* 0x000000120a0a7981 */ /* 0x000e22000c1e1900 */
[----:B------:R-:W-:Y:S02]  /*0d20*/  VIADD R6, R6, 0x1 ;  /* 0x0000000106067836 */ /* 0x000fe40000000000 */
[----:B------:R-:W-:Y:S01]  /*0d30*/  VIADD R9, R9, 0x200 ;  /* 0x0000020009097836 */ /* 0x000fe20000000000 */
[----:B0-----:R-:W-:-:S04]  /*0d40*/  ISETP.NE.AND P0, PT, R10, UR4, PT ;  /* 0x000000040a007c0c */ /* 0x001fc8000bf05270 */
[----:B------:R-:W-:Y:S02]  /*0d50*/  SEL R13, RZ, 0x1, P0 ;  /* 0x00000001ff0d7807 */ /* 0x000fe40000000000 */
[----:B------:R-:W-:Y:S02]  /*0d60*/  ISETP.NE.AND P0, PT, R6, RZ, PT ;  /* 0x000000ff0600720c */ /* 0x000fe40003f05270 */
[----:B------:R-:W-:-:S05]  /*0d70*/  IADD3 R0, P1, PT, R0, R13, RZ ;  /* 0x0000000d00007210 */ /* 0x000fca0007f3e0ff */
[----:B------:R-:W-:-:S06]  /*0d80*/  IMAD.X R3, RZ, RZ, R3, P1 ;  /* 0x000000ffff037224 */ /* 0x000fcc00008e0603 */
[----:B------:R-:W-:Y:S05]  /*0d90*/  @P0 BRA `(.L_x_2215) ;  /* 0xfffffffc00d40947 */ /* 0x000fea000383ffff */
.L_x_2207:
[----:B------:R-:W-:Y:S05]  /*0da0*/  BSYNC.RECONVERGENT B1 ;  /* 0x0000000000017941 */ /* 0x000fea0003800200 */
.L_x_2206:
[----:B------:R-:W-:-:S13]  /*0db0*/  ISETP.GE.AND P0, PT, R2, 0x200, PT ;  /* 0x000002000200780c */ /* 0x000fda0003f06270 */
[----:B------:R-:W-:Y:S05]  /*0dc0*/  @!P0 BRA `(.L_x_2216) ;  /* 0x0000000400308947 */ /* 0x000fea0003800000 */
[----:B------:R-:W0:Y:S01]  /*0dd0*/  S2R R6, SR_LANEID ;  /* 0x0000000000067919 */ /* 0x000e220000000000 */
[----:B------:R-:W1:Y:S04]  /*0de0*/  SHFL.DOWN PT, R2, R0, 0x1, 0x1f ;  /* 0x08201f0000027f89 */ /* 0x000e6800000e0000 */
        /* <DEDUP_REMOVED lines=25> */
[----:B------:R-:W-:-:S02]  /*0f80*/  @!P1 MOV R4, 0x400 ;  /* 0x0000040000049802 */ /* 0x000fc40000000f00 */
[----:B0-----:R-:W-:-:S04]  /*0f90*/  SEL R0, R0, RZ, !P0 ;  /* 0x000000ff00007207 */ /* 0x001fc80004000000 */
[----:B------:R-:W-:Y:S02]  /*0fa0*/  IADD3 R9, P2, PT, R0, R3, RZ ;  /* 0x0000000300097210 */ /* 0x000fe40007f5e0ff */
[----:B------:R-:W-:Y:S02]  /*0fb0*/  @!P1 SHF.R.U32.HI R3, RZ, 0x2, R7 ;  /* 0x00000002ff039819 */ /* 0x000fe40000011607 */
[----:B-1----:R-:W-:Y:S01]  /*0fc0*/  SEL R2, R2, RZ, !P0 ;  /* 0x000000ff02027207 */ /* 0x002fe20004000000 */
[----:B------:R-:W0:Y:S01]  /*0fd0*/  SHFL.DOWN PT, R0, R9, 0x10, 0x1f ;  /* 0x0a001f0009007f89 */ /* 0x000e2200000e0000 */
[----:B------:R-:W-:-:S03]  /*0fe0*/  ISETP.GT.AND P0, PT, R6, 0xf, PT ;  /* 0x0000000f0600780c */ /* 0x000fc60003f04270 */
[----:B------:R-:W-:-:S05]  /*0ff0*/  IMAD.X R11, R2, 0x1, R13, P2 ;  /* 0x00000001020b7824 */ /* 0x000fca00010e060d */
[----:B------:R-:W1:Y:S01]  /*1000*/  SHFL.DOWN PT, R2, R11, 0x10, 0x1f ;  /* 0x0a001f000b027f89 */ /* 0x000e6200000e0000 */
[----:B--2---:R-:W-:Y:S02]  /*1010*/  @!P1 LEA R5, R5, R4, 0x18 ;  /* 0x0000000405059211 */ /* 0x004fe400078ec0ff */
[----:B0-----:R-:W-:-:S04]  /*1020*/  SEL R0, R0, RZ, !P0 ;  /* 0x000000ff00007207 */ /* 0x001fc80004000000 */
[----:B------:R-:W-:Y:S02]  /*1030*/  IADD3 R0, P2, PT, R0, R9, RZ ;  /* 0x0000000900007210 */ /* 0x000fe40007f5e0ff */
[----:B-1----:R-:W-:Y:S02]  /*1040*/  SEL R4, R2, RZ, !P0 ;  /* 0x000000ff02047207 */ /* 0x002fe40004000000 */
[----:B------:R-:W-:Y:S02]  /*1050*/  @!P1 LOP3.LUT R2, R3, 0xf8, RZ, 0xc0, !PT ;  /* 0x000000f803029812 */ /* 0x000fe400078ec0ff */
[----:B------:R-:W-:Y:S01]  /*1060*/  ISETP.NE.AND P0, PT, R7, RZ, PT ;  /* 0x000000ff0700720c */ /* 0x000fe20003f05270 */
[----:B------:R-:W-:Y:S02]  /*1070*/  IMAD.X R3, R4, 0x1, R11, P2 ;  /* 0x0000000104037824 */ /* 0x000fe400010e060b */
[----:B------:R-:W-:Y:S02]  /*1080*/  @!P1 IMAD.IADD R5, R2, 0x1, R5 ;  /* 0x0000000102059824 */ /* 0x000fe400078e0205 */
[----:B------:R-:W-:-:S05]  /*1090*/  @!P1 IMAD.MOV.U32 R2, RZ, RZ, R0 ;  /* 0x000000ffff029224 */ /* 0x000fca00078e0000 */
        /* <DEDUP_REMOVED lines=8> */
[----:B--2---:R-:W1:Y:S04]  /*1120*/  LDS.128 R4, [UR4+0x30] ;  /* 0x00003004ff047984 */ /* 0x004e680008000c00 */
[----:B------:R-:W2:Y:S04]  /*1130*/  LDS.128 R20, [UR4+0x40] ;  /* 0x00004004ff147984 */ /* 0x000ea80008000c00 */
[----:B------:R-:W3:Y:S04]  /*1140*/  LDS.128 R16, [UR4+0x50] ;  /* 0x00005004ff107984 */ /* 0x000ee80008000c00 */
[----:B------:R-:W4:Y:S01]  /*1150*/  LDS.128 R12, [UR4+0x60] ;  /* 0x00006004ff0c7984 */ /* 0x000f220008000c00 */
[----:B0-----:R-:W-:-:S04]  /*1160*/  IADD3 R11, P1, P2, R24, R8, R0 ;  /* 0x00000008180b7210 */ /* 0x001fc80007a3e000 */
[----:B------:R-:W-:Y:S02]  /*1170*/  IADD3.X R25, PT, PT, R25, R9, R3, P1, P2 ;  /* 0x0000000919197210 */ /* 0x000fe40000fe4403 */
[----:B-1----:R-:W-:Y:S02]  /*1180*/  IADD3 R3, P1, P2, R4, R11, R26 ;  /* 0x0000000b04037210 */ /* 0x002fe40007a3e01a */
[----:B------:R-:W0:Y:S02]  /*1190*/  LDS.128 R8, [UR4+0x70] ;  /* 0x00007004ff087984 */ /* 0x000e240008000c00 */
[----:B------:R-:W-:Y:S02]  /*11a0*/  IADD3.X R5, PT, PT, R5, R25, R27, P1, P2 ;  /* 0x0000001905057210 */ /* 0x000fe40000fe441b */
[----:B------:R-:W1:Y:S01]  /*11b0*/  LDS.128 R24, [UR4+0x80] ;  /* 0x00008004ff187984 */ /* 0x000e620008000c00 */
[----:B--2---:R-:W-:-:S04]  /*11c0*/  IADD3 R3, P1, P2, R20, R3, R6 ;  /* 0x0000000314037210 */ /* 0x004fc80007a3e006 */
[----:B---3--:R-:W-:Y:S02]  /*11d0*/  IADD3 R3, P3, P4, R16, R3, R22 ;  /* 0x0000000310037210 */ /* 0x008fe40007c7e016 */
[----:B------:R-:W-:Y:S02]  /*11e0*/  IADD3.X R7, PT, PT, R21, R5, R7, P1, P2 ;  /* 0x0000000515077210 */ /* 0x000fe40000fe4407 */
[----:B----4-:R-:W-:Y:S02]  /*11f0*/  IADD3 R3, P1, P2, R12, R3, R18 ;  /* 0x000000030c037210 */ /* 0x010fe40007a3e012 */
[----:B------:R-:W-:-:S04]  /*1200*/  IADD3.X R17, PT, PT, R17, R7, R23, P3, P4 ;  /* 0x0000000711117210 */ /* 0x000fc80001fe8417 */
[----:B------:R-:W-:Y:S02]  /*1210*/  IADD3.X R13, PT, PT, R13, R17, R19, P1, P2 ;  /* 0x000000110d0d7210 */ /* 0x000fe40000fe4413 */
[----:B0-----:R-:W-:-:S04]  /*1220*/  IADD3 R3, P3, P4, R8, R3, R14 ;  /* 0x0000000308037210 */ /* 0x001fc80007c7e00e */
[----:B-1----:R-:W-:Y:S02]  /*1230*/  IADD3 R3, P1, P2, R24, R3, R10 ;  /* 0x0000000318037210 */ /* 0x002fe40007a3e00a */
[----:B------:R-:W-:Y:S02]  /*1240*/  IADD3.X R9, PT, PT, R9, R13, R15, P3, P4 ;  /* 0x0000000d09097210 */ /* 0x000fe40001fe840f */
[----:B------:R-:W-:Y:S02]  /*1250*/  IADD3 R0, P3, PT, R3, R26, RZ ;  /* 0x0000001a03007210 */ /* 0x000fe40007f7e0ff */
[----:B------:R-:W-:-:S05]  /*1260*/  IADD3.X R3, PT, PT, R25, R9, R11, P1, P2 ;  /* 0x0000000919037210 */ /* 0x000fca0000fe440b */
[----:B------:R-:W-:Y:S01]  /*1270*/  IMAD.X R3, R3, 0x1, R27, P3 ;  /* 0x0000000103037824 */ /* 0x000fe200018e061b */
[----:B------:R-:W-:Y:S06]  /*1280*/  BRA `(.L_x_2217) ;  /* 0x0000002000047947 */ /* 0x000fec0003800000 */
.L_x_2216:
[----:B------:R-:W-:-:S04]  /*1290*/  LOP3.LUT R4, R7, 0x3e0, RZ, 0xc0, !PT ;  /* 0x000003e007047812 */ /* 0x000fc800078ec0ff */
[----:B------:R-:W-:Y:S01]  /*12a0*/  LOP3.LUT R9, RZ, R4, RZ, 0x33, !PT ;  /* 0x00000004ff097212 */ /* 0x000fe200078e33ff */
[----:B------:R-:W-:Y:S02]  /*12b0*/  VIADD R5, R4, 0x20 ;  /* 0x0000002004057836 */ /* 0x000fe40000000000 */
[----:B------:R-:W0:Y:S03]  /*12c0*/  S2R R4, SR_LANEID ;  /* 0x0000000000047919 */ /* 0x000e260000000000 */
[----:B------:R-:W-:Y:S01]  /*12d0*/  ISETP.GT.AND P0, PT, R5, R2, PT ;  /* 0x000000020500720c */ /* 0x000fe20003f04270 */
[----:B------:R-:W-:-:S05]  /*12e0*/  IMAD.IADD R5, R2, 0x1, R9 ;  /* 0x0000000102057824 */ /* 0x000fca00078e0209 */
[----:B------:R-:W-:-:S05]  /*12f0*/  SEL R5, R5, 0x1f, P0 ;  /* 0x0000001f05057807 */ /* 0x000fca0000000000 */
[----:B------:R-:W1:Y:S04]  /*1300*/  SHFL.DOWN PT, R6, R0, 0x1, R5 ;  /* 0x0820000000067989 */ /* 0x000e6800000e0005 */
        /* <DEDUP_REMOVED lines=12> */
[----:B------:R-:W-:Y:S01]  /*13d0*/  IADD3 R11, P1, PT, R6, R9, RZ ;  /* 0x00000009060b7210 */ /* 0x000fe20007f3e0ff */
[----:B------:R-:W-:Y:S01]  /*13e0*/  VIADD R6, R4, 0x4 ;  /* 0x0000000404067836 */ /* 0x000fe20000000000 */
[----:B-1----:R-:W-:-:S03]  /*13f0*/  SEL R8, R8, RZ, !P0 ;  /* 0x000000ff08087207 */ /* 0x002fc60004000000 */
[----:B------:R-:W0:Y:S01]  /*1400*/  SHFL.DOWN PT, R0, R11, 0x4, R5 ;  /* 0x088000000b007989 */ /* 0x000e2200000e0005 */
[----:B------:R-:W-:Y:S01]  /*1410*/  ISETP.GT.AND P0, PT, R6, R5, PT ;  /* 0x000000050600720c */ /* 0x000fe20003f04270 */
[----:B------:R-:W-:Y:S02]  /*1420*/  IMAD.X R8, R8, 0x1, R12, P1 ;  /* 0x0000000108087824 */ /* 0x000fe400008e060c */
[C---:B------:R-:W-:Y:S01]  /*1430*/  VIADD R6, R4.reuse, 0x8 ;  /* 0x0000000804067836 */ /* 0x040fe20000000000 */
[----:B------:R-:W1:Y:S01]  /*1440*/  @!P2 S2R R12, SR_CgaCtaId ;  /* 0x00000000000ca919 */ /* 0x000e620000008800 */
[----:B------:R-:W-:Y:S01]  /*1450*/  VIADD R4, R4, 0x10 ;  /* 0x0000001004047836 */ /* 0x000fe20000000000 */
[----:B------:R-:W2:Y:S01]  /*1460*/  SHFL.DOWN PT, R3, R8, 0x4, R5 ;  /* 0x0880000008037989 */ /* 0x000ea200000e0005 */
        /* <DEDUP_REMOVED lines=9> */
[----:B------:R-:W-:Y:S02]  /*1500*/  @!P2 MOV R9, 0x400 ;  /* 0x000004000009a802 */ /* 0x000fe40000000f00 */
[----:B--2---:R-:W-:Y:S01]  /*1510*/  SEL R3, R3, RZ, !P0 ;  /* 0x000000ff03037207 */ /* 0x004fe20004000000 */
[----:B------:R-:W0:Y:S01]  /*1520*/  SHFL.DOWN PT, R0, R6, 0x10, R5 ;  /* 0x0a00000006007989 */ /* 0x000e2200000e0005 */
[----:B------:R-:W-:Y:S02]  /*1530*/  ISETP.GT.AND P0, PT, R4, R5, PT ;  /* 0x000000050400720c */ /* 0x000fe40003f04270 */
[----:B------:R-:W-:Y:S01]  /*1540*/  @!P2 SHF.R.U32.HI R4, RZ, 0x2, R7 ;  /* 0x00000002ff04a819 */ /* 0x000fe20000011607 */
[----:B------:R-:W-:Y:S01]  /*1550*/  IMAD.X R8, R3, 0x1, R10, P1 ;  /* 0x0000000103087824 */ /* 0x000fe200008e060a */
[----:B-1----:R-:W-:-:S02]  /*1560*/  @!P2 LEA R9, R12, R9, 0x18 ;  /* 0x000000090c09a211 */ /* 0x002fc400078ec0ff */
[----:B------:R-:W-:Y:S02]  /*1570*/  @!P2 LOP3.LUT R4, R4, 0xf8, RZ, 0xc0, !PT ;  /* 0x000000f80404a812 */ /* 0x000fe400078ec0ff */
[----:B------:R-:W1:Y:S03]  /*1580*/  SHFL.DOWN PT, R3, R8, 0x10, R5 ;  /* 0x0a00000008037989 */ /* 0x000e6600000e0005 */
[----:B------:R-:W-:Y:S01]  /*1590*/  @!P2 IMAD.IADD R9, R4, 0x1, R9 ;  /* 0x000000010409a824 */ /* 0x000fe200078e0209 */
[----:B0-----:R-:W-:-:S04]  /*15a0*/  SEL R0, R0, RZ, !P0 ;  /* 0x000000ff00007207 */ /* 0x001fc80004000000 */
[----:B------:R-:W-:Y:S02]  /*15b0*/  IADD3 R0, P1, PT, R0, R6, RZ ;  /* 0x0000000600007210 */ /* 0x000fe40007f3e0ff */
[----:B-1----:R-:W-:-:S03]  /*15c0*/  SEL R3, R3, RZ, !P0 ;  /* 0x000000ff03037207 */ /* 0x002fc60004000000 */
[----:B------:R-:W-:Y:S01]  /*15d0*/  @!P2 IMAD.MOV.U32 R4, RZ, RZ, R0 ;  /* 0x000000ffff04a224 */ /* 0x000fe200078e0000 */
[----:B------:R-:W-:Y:S01]  /*15e0*/  ISETP.NE.AND P0, PT, R7, RZ, PT ;  /* 0x000000ff0700720c */ /* 0x000fe20003f05270 */
[----:B------:R-:W-:-:S04]  /*15f0*/  IMAD.X R3, R3, 0x1, R8, P1 ;  /* 0x0000000103037824 */ /* 0x000fc800008e0608 */
[----:B------:R-:W-:-:S05]  /*1600*/  @!P2 IMAD.MOV.U32 R5, RZ, RZ, R3 ;  /* 0x000000ffff05a224 */ /* 0x000fca00078e0003 */
[----:B------:R1:W-:Y:S01]  /*1610*/  @!P2 STS.64 [R9+0x10], R4 ;  /* 0x000010040900a388 */ /* 0x0003e20000000a00 */
[----:B------:R-:W-:Y:S06]  /*1620*/  BAR.SYNC.DEFER_BLOCKING 0x0 ;  /* 0x0000000000007b1d */ /* 0x000fec0000010000 */
[----:B------:R-:W-:Y:S05]  /*1630*/  @P0 BRA `(.L_x_2217) ;  /* 0x0000001c00180947 */ /* 0x000fea0003800000 */
[----:B------:R-:W0:Y:S01]  /*1640*/  S2UR UR5, SR_CgaCtaId ;  /* 0x00000000000579c3 */ /* 0x000e220000008800 */
[----:B------:R-:W-:Y:S01]  /*1650*/  UMOV UR4, 0x400 ;  /* 0x0000040000047882 */ /* 0x000fe20000000000 */
[C---:B------:R-:W-:Y:S02]  /*1660*/  ISETP.GT.AND P1, PT, R2.reuse, 0x20, PT ;  /* 0x000000200200780c */ /* 0x040fe40003f24270 */
[C---:B------:R-:W-:Y:S02]  /*1670*/  ISETP.GT.AND P2, PT, R2.reuse, 0x40, PT ;  /* 0x000000400200780c */ /* 0x040fe40003f44270 */
[----:B------:R-:W-:Y:S01]  /*1680*/  ISETP.GT.AND P6, PT, R2, 0x1a0, PT ;  /* 0x000001a00200780c */ /* 0x000fe20003fc4270 */
[----:B0-----:R-:W-:-:S09]  /*1690*/  ULEA UR4, UR5, UR4, 0x18 ;  /* 0x0000000405047291 */ /* 0x001fd2000f8ec0ff */
[----:B------:R-:W0:Y:S04]  /*16a0*/  LDS.64 R20, [UR4+0x18] ;  /* 0x00001804ff147984 */ /* 0x000e280008000a00 */
[----:B-1----:R-:W1:Y:S04]  /*16b0*/  LDS.128 R4, [UR4+0x20] ;  /* 0x00002004ff047984 */ /* 0x002e680008000c00 */
[----:B------:R-:W2:Y:S04]  /*16c0*/  LDS.128 R16, [UR4+0x30] ;  /* 0x00003004ff107984 */ /* 0x000ea80008000c00 */
[----:B------:R-:W3:Y:S04]  /*16d0*/  LDS.128 R8, [UR4+0x40] ;  /* 0x00004004ff087984 */ /* 0x000ee80008000c00 */
[----:B------:R-:W4:Y:S04]  /*16e0*/  LDS.128 R12, [UR4+0x50] ;  /* 0x00005004ff0c7984 */ /* 0x000f280008000c00 */
[----:B------:R-:W-:Y:S01]  /*16f0*/  LDS.128 R24, [UR4+0x70] ;  /* 0x00007004ff187984 */ /* 0x000fe20008000c00 */
[----:B0-----:R-:W-:-:S02]  /*1700*/  SEL R22, R20, RZ, P1 ;  /* 0x000000ff14167207 */ /* 0x001fc40000800000 */
[----:B------:R-:W-:Y:S02]  /*1710*/  SEL R20, R21, RZ, P1 ;  /* 0x000000ff15147207 */ /* 0x000fe40000800000 */
[----:B-1----:R-:W-:Y:S02]  /*1720*/  SEL R23, R4, RZ, P2 ;  /* 0x000000ff04177207 */ /* 0x002fe40001000000 */
[----:B------:R-:W-:Y:S02]  /*1730*/  SEL R4, R5, RZ, P2 ;  /* 0x000000ff05047207 */ /* 0x000fe40001000000 */
[C---:B------:R-:W-:Y:S02]  /*1740*/  ISETP.GT.AND P1, PT, R2.reuse, 0x60, PT ;  /* 0x000000600200780c */ /* 0x040fe40003f24270 */
[----:B------:R-:W-:Y:S02]  /*1750*/  IADD3 R22, P3, P4, R23, R22, R0 ;  /* 0x0000001617167210 */ /* 0x000fe40007c7e000 */
[----:B------:R-:W-:-:S02]  /*1760*/  ISETP.GT.AND P2, PT, R2, 0x80, PT ;  /* 0x000000800200780c */ /* 0x000fc40003f44270 */
[----:B------:R-:W-:Y:S02]  /*1770*/  SEL R21, R6, RZ, P1 ;  /* 0x000000ff06157207 */ /* 0x000fe40000800000 */
[----:B------:R-:W-:Y:S02]  /*1780*/  SEL R0, R7, RZ, P1 ;  /* 0x000000ff07007207 */ /* 0x000fe40000800000 */
[----:B------:R-:W-:Y:S02]  /*1790*/  IADD3.X R3, PT, PT, R4, R20, R3, P3, P4 ;  /* 0x0000001404037210 */ /* 0x000fe40001fe8403 */
[----:B------:R-:W0:Y:S01]  /*17a0*/  LDS.128 R4, [UR4+0x60] ;  /* 0x00006004ff047984 */ /* 0x000e220008000c00 */
[----:B--2---:R-:W-:Y:S02]  /*17b0*/  SEL R16, R16, RZ, P2 ;  /* 0x000000ff10107207 */ /* 0x004fe40001000000 */
[----:B------:R-:W-:Y:S02]  /*17c0*/  SEL R20, R17, RZ, P2 ;  /* 0x000000ff11147207 */ /* 0x000fe40001000000 */
[----:B------:R-:W-:-:S02]  /*17d0*/  IADD3 R16, P3, P4, R16, R22, R21 ;  /* 0x0000001610107210 */ /* 0x000fc40007c7e015 */
[----:B------:R-:W-:Y:S02]  /*17e0*/  ISETP.GT.AND P2, PT, R2, 0xa0, PT ;  /* 0x000000a00200780c */ /* 0x000fe40003f44270 */
[----:B------:R-:W-:Y:S02]  /*17f0*/  IADD3.X R3, PT, PT, R20, R3, R0, P3, P4 ;  /* 0x0000000314037210 */ /* 0x000fe40001fe8400 */
[----:B------:R-:W1:Y:S01]  /*1800*/  LDS.128 R20, [UR4+0x80] ;  /* 0x00008004ff147984 */ /* 0x000e620008000c00 */
[----:B------:R-:W-:Y:S02]  /*1810*/  ISETP.GT.AND P1, PT, R2, 0xc0, PT ;  /* 0x000000c00200780c */ /* 0x000fe40003f24270 */
[----:B------:R-:W-:Y:S02]  /*1820*/  SEL R17, R18, RZ, P2 ;  /* 0x000000ff12117207 */ /* 0x000fe40001000000 */
[----:B---3--:R-:W-:Y:S02]  /*1830*/  SEL R8, R8, RZ, P1 ;  /* 0x000000ff08087207 */ /* 0x008fe40000800000 */
[----:B------:R-:W-:-:S02]  /*1840*/  SEL R18, R19, RZ, P2 ;  /* 0x000000ff13127207 */ /* 0x000fc40001000000 */
[C---:B------:R-:W-:Y:S02]  /*1850*/  ISETP.GT.AND P2, PT, R2.reuse, 0xe0, PT ;  /* 0x000000e00200780c */ /* 0x040fe40003f44270 */
[----:B------:R-:W-:Y:S02]  /*1860*/  ISETP.GT.AND P3, PT, R2, 0x100, PT ;  /* 0x000001000200780c */ /* 0x000fe40003f64270 */
[----:B------:R-:W-:Y:S02]  /*1870*/  IADD3 R0, P4, P5, R8, R16, R17 ;  /* 0x0000001008007210 */ /* 0x000fe40007d9e011 */
[----:B------:R-:W-:Y:S02]  /*1880*/  SEL R16, R9, RZ, P1 ;  /* 0x000000ff09107207 */ /* 0x000fe40000800000 */
[----:B------:R-:W-:Y:S02]  /*1890*/  SEL R8, R10, RZ, P2 ;  /* 0x000000ff0a087207 */ /* 0x000fe40001000000 */
[----:B----4-:R-:W-:-:S02]  /*18a0*/  SEL R9, R12, RZ, P3 ;  /* 0x000000ff0c097207 */ /* 0x010fc40001800000 */
[----:B------:R-:W-:Y:S02]  /*18b0*/  ISETP.GT.AND P1, PT, R2, 0x120, PT ;  /* 0x000001200200780c */ /* 0x000fe40003f24270 */
[----:B------:R-:W-:Y:S02]  /*18c0*/  SEL R11, R11, RZ, P2 ;  /* 0x000000ff0b0b7207 */ /* 0x000fe40001000000 */
[----:B------:R-:W-:Y:S02]  /*18d0*/  IADD3.X R3, PT, PT, R16, R3, R18, P4, P5 ;  /* 0x0000000310037210 */ /* 0x000fe400027ea412 */
[----:B------:R-:W-:Y:S02]  /*18e0*/  SEL R10, R13, RZ, P3 ;  /* 0x000000ff0d0a7207 */ /* 0x000fe40001800000 */
[----:B------:R-:W-:Y:S02]  /*18f0*/  IADD3 R8, P3, P4, R9, R0, R8 ;  /* 0x0000000009087210 */ /* 0x000fe40007c7e008 */
[----:B------:R-:W-:-:S02]  /*1900*/  ISETP.GT.AND P2, PT, R2, 0x140, PT ;  /* 0x000001400200780c */ /* 0x000fc40003f44270 */
[----:B------:R-:W-:Y:S02]  /*1910*/  SEL R9, R14, RZ, P1 ;  /* 0x000000ff0e097207 */ /* 0x000fe40000800000 */
[----:B------:R-:W-:Y:S02]  /*1920*/  SEL R14, R15, RZ, P1 ;  /* 0x000000ff0f0e7207 */ /* 0x000fe40000800000 */
[----:B------:R-:W-:Y:S02]  /*1930*/  ISETP.GT.AND P1, PT, R2, 0x160, PT ;  /* 0x000001600200780c */ /* 0x000fe40003f24270 */
[----:B0-----:R-:W-:Y:S02]  /*1940*/  SEL R0, R4, RZ, P2 ;  /* 0x000000ff04007207 */ /* 0x001fe40001000000 */
[----:B------:R-:W-:Y:S02]  /*1950*/  ISETP.GT.AND P5, PT, R2, 0x180, PT ;  /* 0x000001800200780c */ /* 0x000fe40003fa4270 */
[----:B------:R-:W-:-:S02]  /*1960*/  IADD3.X R10, PT, PT, R10, R3, R11, P3, P4 ;  /* 0x000000030a0a7210 */ /* 0x000fc40001fe840b */
[----:B------:R-:W-:Y:S02]  /*1970*/  SEL R3, R6, RZ, P1 ;  /* 0x000000ff06037207 */ /* 0x000fe40000800000 */
[----:B------:R-:W-:Y:S02]  /*1980*/  SEL R7, R7, RZ, P1 ;  /* 0x000000ff07077207 */ /* 0x000fe40000800000 */
[----:B------:R-:W-:Y:S02]  /*1990*/  SEL R5, R5, RZ, P2 ;  /* 0x000000ff05057207 */ /* 0x000fe40001000000 */
[----:B------:R-:W-:Y:S02]  /*19a0*/  IADD3 R0, P1, P3, R0, R8, R9 ;  /* 0x0000000800007210 */ /* 0x000fe40007b3e009 */
[----:B------:R-:W-:Y:S02]  /*19b0*/  SEL R4, R24, RZ, P5 ;  /* 0x000000ff18047207 */ /* 0x000fe40002800000 */
[----:B------:R-:W-:-:S02]  /*19c0*/  ISETP.GT.AND P2, PT, R2, 0x1c0, PT ;  /* 0x000001c00200780c */ /* 0x000fc40003f44270 */
[----:B------:R-:W-:Y:S02]  /*19d0*/  IADD3.X R5, PT, PT, R5, R10, R14, P1, P3 ;  /* 0x0000000a05057210 */ /* 0x000fe40000fe640e */
[----:B------:R-:W-:Y:S02]  /*19e0*/  IADD3 R4, P3, P4, R4, R0, R3 ;  /* 0x0000000004047210 */ /* 0x000fe40007c7e003 */
[----:B------:R-:W-:Y:S02]  /*19f0*/  SEL R0, R26, RZ, P6 ;  /* 0x000000ff1a007207 */ /* 0x000fe40003000000 */
[----:B-1----:R-:W-:Y:S02]  /*1a00*/  SEL R3, R20, RZ, P2 ;  /* 0x000000ff14037207 */ /* 0x002fe40001000000 */
[----:B------:R-:W-:Y:S02]  /*1a10*/  ISETP.GT.AND P1, PT, R2, 0x1e0, PT ;  /* 0x000001e00200780c */ /* 0x000fe40003f24270 */
[----:B------:R-:W-:-:S02]  /*1a20*/  SEL R24, R25, RZ, P5 ;  /* 0x000000ff19187207 */ /* 0x000fc40002800000 */
[----:B------:R-:W-:Y:S02]  /*1a30*/  SEL R27, R27, RZ, P6 ;  /* 0x000000ff1b1b7207 */ /* 0x000fe40003000000 */
[----:B------:R-:W-:Y:S02]  /*1a40*/  IADD3 R3, P5, P6, R3, R4, R0 ;  /* 0x0000000403037210 */ /* 0x000fe40007ebe000 */
[----:B------:R-:W-:Y:S02]  /*1a50*/  SEL R0, R22, RZ, P1 ;  /* 0x000000ff16007207 */ /* 0x000fe40000800000 */
[----:B------:R-:W-:Y:S02]  /*1a60*/  IADD3.X R4, PT, PT, R24, R5, R7, P3, P4 ;  /* 0x0000000518047210 */ /* 0x000fe40001fe8407 */
[----:B------:R-:W-:Y:S02]  /*1a70*/  SEL R2, R21, RZ, P2 ;  /* 0x000000ff15027207 */ /* 0x000fe40001000000 */
[----:B------:R-:W-:-:S02]  /*1a80*/  IADD3 R0, P2, PT, R0, R3, RZ ;  /* 0x0000000300007210 */ /* 0x000fc40007f5e0ff */
[----:B------:R-:W-:Y:S02]  /*1a90*/  SEL R3, R23, RZ, P1 ;  /* 0x000000ff17037207 */ /* 0x000fe40000800000 */
[----:B------:R-:W-:-:S05]  /*1aa0*/  IADD3.X R2, PT, PT, R2, R4, R27, P5, P6 ;  /* 0x0000000402027210 */ /* 0x000fca0002fec41b */
[----:B------:R-:W-:Y:S01]  /*1ab0*/  IMAD.X R3, R3, 0x1, R2, P2 ;  /* 0x0000000103037824 */ /* 0x000fe200010e0602 */
[----:B------:R-:W-:Y:S06]  /*1ac0*/  BRA `(.L_x_2217) ;  /* 0x0000001400f47947 */ /* 0x000fec0003800000 */
.L_x_2203:
[----:B------:R-:W0:Y:S01]  /*1ad0*/  S2R R4, SR_TID.X ;  /* 0x0000000000047919 */ /* 0x000e220000002100 */
[----:B------:R-:W1:Y:S01]  /*1ae0*/  LDC.64 R2, c[0x0][0x380] ;  /* 0x0000e000ff027b82 */ /* 0x000e620000000a00 */
[----:B------:R-:W2:Y:S01]  /*1af0*/  LDCU UR12, c[0x0][0x388] ;  /* 0x00007100ff0c77ac */ /* 0x000ea20008000800 */
[----:B0-----:R-:W-:-:S04]  /*1b00*/  VIADD R5, R4, UR9 ;  /* 0x0000000904057c36 */ /* 0x001fc80008000000 */
[----:B-1----:R-:W-:-:S05]  /*1b10*/  IMAD.WIDE.U32 R2, R5, 0x4, R2 ;  /* 0x0000000405027825 */ /* 0x002fca00078e0002 */
[----:B------:R-:W2:Y:S04]  /*1b20*/  LDG.E R12, desc[UR18][R2.64] ;  /* 0x00000012020c7981 */ /* 0x000ea8000c1e1900 */
[----:B------:R-:W3:Y:S04]  /*1b30*/  LDG.E R6, desc[UR18][R2.64+0x1800] ;  /* 0x0018001202067981 */ /* 0x000ee8000c1e1900 */
[----:B------:R-:W4:Y:S04]  /*1b40*/  LDG.E R0, desc[UR18][R2.64+0x800] ;  /* 0x0008001202007981 */ /* 0x000f28000c1e1900 */
[----:B------:R-:W5:Y:S04]  /*1b50*/  LDG.E R5, desc[UR18][R2.64+0x1000] ;  /* 0x0010001202057981 */ /* 0x000f68000c1e1900 */
[----:B------:R-:W5:Y:S04]  /*1b60*/  LDG.E R7, desc[UR18][R2.64+0x2000] ;  /* 0x0020001202077981 */ /* 0x000f68000c1e1900 */
[----:B------:R-:W5:Y:S04]  /*1b70*/  LDG.E R10, desc[UR18][R2.64+0x2800] ;  /* 0x00280012020a7981 */ /* 0x000f68000c1e1900 */
[----:B------:R0:W5:Y:S01]  /*1b80*/  LDG.E R11, desc[UR18][R2.64+0x3000] ;  /* 0x00300012020b7981 */ /* 0x000162000c1e1900 */
[----:B--2---:R-:W-:-:S04]  /*1b90*/  ISETP.NE.AND P0, PT, R12, UR12, PT ;  /* 0x0000000c0c007c0c */ /* 0x004fc8000bf05270 */
[----:B------:R-:W-:Y:S02]  /*1ba0*/  SEL R12, RZ, 0x1, P0 ;  /* 0x00000001ff0c7807 */ /* 0x000fe40000000000 */
[----:B---3--:R-:W-:Y:S02]  /*1bb0*/  ISETP.NE.AND P0, PT, R6, UR12, PT ;  /* 0x0000000c06007c0c */ /* 0x008fe4000bf05270 */
[----:B----4-:R-:W-:Y:S02]  /*1bc0*/  ISETP.NE.AND P1, PT, R0, UR12, PT ;  /* 0x0000000c00007c0c */ /* 0x010fe4000bf25270 */
[----:B0-----:R-:W-:Y:S02]  /*1bd0*/  SEL R2, RZ, 0x1, P0 ;  /* 0x00000001ff027807 */ /* 0x001fe40000000000 */
[----:B-----5:R-:W-:Y:S02]  /*1be0*/  ISETP.NE.AND P2, PT, R5, UR12, PT ;  /* 0x0000000c05007c0c */ /* 0x020fe4000bf45270 */
[----:B------:R-:W-:-:S02]  /*1bf0*/  ISETP.GE.U32.AND P0, PT, R13, UR5, PT ;  /* 0x000000050d007c0c */ /* 0x000fc4000bf06070 */
[----:B------:R-:W-:Y:S02]  /*1c00*/  SEL R5, RZ, 0x1, P1 ;  /* 0x00000001ff057807 */ /* 0x000fe40000800000 */
[----:B------:R-:W-:Y:S02]  /*1c10*/  SEL R0, RZ, 0x1, P2 ;  /* 0x00000001ff007807 */ /* 0x000fe40001000000 */
[----:B------:R-:W-:Y:S02]  /*1c20*/  ISETP.NE.AND P3, PT, R7, UR12, PT ;  /* 0x0000000c07007c0c */ /* 0x000fe4000bf65270 */
[----:B------:R-:W-:Y:S02]  /*1c30*/  ISETP.GE.U32.AND.EX P0, PT, R14, UR4, PT, P0 ;  /* 0x000000040e007c0c */ /* 0x000fe4000bf06100 */
[----:B------:R-:W-:Y:S02]  /*1c40*/  IADD3 R0, P1, P2, R0, R5, R12 ;  /* 0x0000000500007210 */ /* 0x000fe40007a3e00c */
[----:B------:R-:W-:-:S02]  /*1c50*/  SEL R3, RZ, 0x1, P3 ;  /* 0x00000001ff037807 */ /* 0x000fc40001800000 */
[----:B------:R-:W-:Y:S02]  /*1c60*/  ISETP.NE.AND P5, PT, R10, UR12, PT ;  /* 0x0000000c0a007c0c */ /* 0x000fe4000bfa5270 */
[----:B------:R-:W-:Y:S02]  /*1c70*/  ISETP.NE.AND P6, PT, R11, UR12, PT ;  /* 0x0000000c0b007c0c */ /* 0x000fe4000bfc5270 */
[----:B------:R-:W-:Y:S02]  /*1c80*/  IADD3 R0, P3, P4, R3, R0, R2 ;  /* 0x0000000003007210 */ /* 0x000fe40007c7e002 */
[----:B------:R-:W-:Y:S02]  /*1c90*/  SEL R2, RZ, 0x1, P5 ;  /* 0x00000001ff027807 */ /* 0x000fe40002800000 */
[----:B------:R-:W-:Y:S02]  /*1ca0*/  SEL R3, RZ, 0x1, P6 ;  /* 0x00000001ff037807 */ /* 0x000fe40003000000 */
[----:B------:R-:W-:-:S02]  /*1cb0*/  IADD3.X R5, PT, PT, RZ, RZ, RZ, P1, P2 ;  /* 0x000000ffff057210 */ /* 0x000fc40000fe44ff */
[----:B------:R-:W-:Y:S02]  /*1cc0*/  IADD3 R0, P1, P2, R3, R0, R2 ;  /* 0x0000000003007210 */ /* 0x000fe40007a3e002 */
[----:B------:R-:W-:-:S04]  /*1cd0*/  IADD3.X R5, PT, PT, RZ, R5, RZ, P3, P4 ;  /* 0x00000005ff057210 */ /* 0x000fc80001fe84ff */
[----:B------:R-:W-:Y:S01]  /*1ce0*/  IADD3.X R5, PT, PT, RZ, R5, RZ, P1, P2 ;  /* 0x00000005ff057210 */ /* 0x000fe20000fe44ff */
        /* <DEDUP_REMOVED lines=15> */
[----:B------:R-:W-:Y:S01]  /*1de0*/  ISETP.GT.U32.AND.EX P0, PT, R6, R7, PT, P0 ;  /* 0x000000070600720c */ /* 0x000fe20003f04100 */
[----:B------:R-:W-:Y:S01]  /*1df0*/  VIADD R6, R3, -UR9 ;  /* 0x8000000903067c36 */ /* 0x000fe20008000000 */
[----:B------:R-:W-:Y:S01]  /*1e00*/  UMOV UR9, UR7 ;  /* 0x0000000700097c82 */ /* 0x000fe20008000000 */
[----:B0-----:R-:W-:-:S04]  /*1e10*/  LEA R2, P2, R10, UR14, 0x2 ;  /* 0x0000000e0a027c11 */ /* 0x001fc8000f8410ff */
[----:B------:R-:W-:Y:S02]  /*1e20*/  IADD3 R2, P1, PT, R2, 0x4000, RZ ;  /* 0x0000400002027810 */ /* 0x000fe40007f3e0ff */
[----:B------:R-:W-:-:S05]  /*1e30*/  LEA.HI.X R10, R10, UR15, R11, 0x2, P2 ;  /* 0x0000000f0a0a7c11 */ /* 0x000fca00090f140b */
[----:B------:R-:W-:Y:S01]  /*1e40*/  IMAD.X R3, RZ, RZ, R10, P1 ;  /* 0x000000ffff037224 */ /* 0x000fe200008e060a */
[----:B------:R-:W-:Y:S06]  /*1e50*/  @P0 BRA `(.L_x_2219) ;  /* 0x0000000000f00947 */ /* 0x000fec0003800000 */
[----:B------:R-:W0:Y:S01]  /*1e60*/  LDC.64 R8, c[0x0][0x3c0] ;  /* 0x0000f000ff087b82 */ /* 0x000e220000000a00 */
[----:B------:R-:W1:Y:S01]  /*1e70*/  LDCU UR11, c[0x0][0x3c8] ;  /* 0x00007900ff0b77ac */ /* 0x000e620008000800 */
[----:B------:R-:W2:Y:S01]  /*1e80*/  LDCU UR12, c[0x0][0x388] ;  /* 0x00007100ff0c77ac */ /* 0x000ea20008000800 */
[----:B------:R-:W3:Y:S01]  /*1e90*/  LDCU.64 UR14, c[0x0][0x380] ;  /* 0x00007000ff0e77ac */ /* 0x000ee20008000a00 */
[----:B------:R-:W-:Y:S01]  /*1ea0*/  NOP ;  /* 0x0000000000007918 */ /* 0x000fe20000000000 */
.L_x_2220:
[----:B------:R-:W-:-:S05]  /*1eb0*/  IADD3 R11, P0, PT, R4, UR7, RZ ;  /* 0x00000007040b7c10 */ /* 0x000fca000ff1e0ff */
[----:B------:R-:W-:Y:S01]  /*1ec0*/  IMAD.X R12, RZ, RZ, UR8, P0 ;  /* 0x00000008ff0c7e24 */ /* 0x000fe200080e06ff */
[----:B---3--:R-:W-:-:S04]  /*1ed0*/  LEA R10, P0, R11, UR14, 0x2 ;  /* 0x0000000e0b0a7c11 */ /* 0x008fc8000f8010ff */
[----:B------:R-:W-:-:S05]  /*1ee0*/  LEA.HI.X R11, R11, UR15, R12, 0x2, P0 ;  /* 0x0000000f0b0b7c11 */ /* 0x000fca00080f140c */
[----:B------:R-:W2:Y:S04]  /*1ef0*/  LDG.E R19, desc[UR18][R10.64] ;  /* 0x000000120a137981 */ /* 0x000ea8000c1e1900 */
[----:B------:R-:W3:Y:S04]  /*1f00*/  LDG.E R12, desc[UR18][R10.64+0x800] ;  /* 0x000800120a0c7981 */ /* 0x000ee8000c1e1900 */
[----:B------:R-:W4:Y:S04]  /*1f10*/  LDG.E R13, desc[UR18][R10.64+0x1000] ;  /* 0x001000120a0d7981 */ /* 0x000f28000c1e1900 */
[----:B------:R-:W5:Y:S04]  /*1f20*/  LDG.E R14, desc[UR18][R10.64+0x1800] ;  /* 0x001800120a0e7981 */ /* 0x000f68000c1e1900 */
[----:B------:R-:W5:Y:S04]  /*1f30*/  LDG.E R15, desc[UR18][R10.64+0x2000] ;  /* 0x002000120a0f7981 */ /* 0x000f68000c1e1900 */
[----:B------:R-:W5:Y:S04]  /*1f40*/  LDG.E R16, desc[UR18][R10.64+0x2800] ;  /* 0x002800120a107981 */ /* 0x000f68000c1e1900 */
[----:B------:R0:W5:Y:S01]  /*1f50*/  LDG.E R17, desc[UR18][R10.64+0x3000] ;  /* 0x003000120a117981 */ /* 0x000162000c1e1900 */
[----:B-1----:R-:W-:-:S04]  /*1f60*/  UIMAD UR13, UR11, 0xe00, URZ ;  /* 0x00000e000b0d78a4 */ /* 0x002fc8000f8e02ff */
[----:B------:R-:W-:Y:S02]  /*1f70*/  USHF.R.S32.HI UR16, URZ, 0x1f, UR13 ;  /* 0x0000001fff107899 */ /* 0x000fe4000801140d */
[----:B------:R-:W-:Y:S01]  /*1f80*/  UIADD3 UR5, UP0, UPT, UR13, UR9, URZ ;  /* 0x000000090d057290 */ /* 0x000fe2000ff1e0ff */
[----:B0-----:R-:W-:-:S03]  /*1f90*/  IADD3 R10, P3, PT, R8, -UR7, RZ ;  /* 0x80000007080a7c10 */ /* 0x001fc6000ff7e0ff */
[----:B------:R-:W-:Y:S01]  /*1fa0*/  UIADD3.X UR6, UPT, UPT, UR16, UR10, URZ, UP0, !UPT ;  /* 0x0000000a10067290 */ /* 0x000fe200087fe4ff */
[----:B--2---:R-:W-:Y:S02]  /*1fb0*/  ISETP.NE.AND P0, PT, R19, UR12, PT ;  /* 0x0000000c13007c0c */ /* 0x004fe4000bf05270 */
[----:B---3--:R-:W-:Y:S02]  /*1fc0*/  ISETP.NE.AND P1, PT, R12, UR12, PT ;  /* 0x0000000c0c007c0c */ /* 0x008fe4000bf25270 */
[----:B------:R-:W-:Y:S02]  /*1fd0*/  SEL R12, RZ, 0x1, P0 ;  /* 0x00000001ff0c7807 */ /* 0x000fe40000000000 */
[----:B------:R-:W-:Y:S02]  /*1fe0*/  SEL R19, RZ, 0x1, P1 ;  /* 0x00000001ff137807 */ /* 0x000fe40000800000 */
[----:B----4-:R-:W-:Y:S02]  /*1ff0*/  ISETP.NE.AND P0, PT, R13, UR12, PT ;  /* 0x0000000c0d007c0c */ /* 0x010fe4000bf05270 */
[----:B-----5:R-:W-:-:S02]  /*2000*/  ISETP.NE.AND P5, PT, R14, UR12, PT ;  /* 0x0000000c0e007c0c */ /* 0x020fc4000bfa5270 */
[----:B------:R-:W-:Y:S02]  /*2010*/  IADD3 R0, P2, P1, R19, R0, R12 ;  /* 0x0000000013007210 */ /* 0x000fe4000795e00c */
[----:B------:R-:W-:Y:S02]  /*2020*/  ISETP.NE.AND P4, PT, R15, UR12, PT ;  /* 0x0000000c0f007c0c */ /* 0x000fe4000bf85270 */
[----:B------:R-:W-:Y:S02]  /*2030*/  SEL R12, RZ, 0x1, P0 ;  /* 0x00000001ff0c7807 */ /* 0x000fe40000000000 */
[----:B------:R-:W-:Y:S02]  /*2040*/  SEL R11, RZ, 0x1, P5 ;  /* 0x00000001ff0b7807 */ /* 0x000fe40002800000 */
[----:B------:R-:W-:Y:S02]  /*2050*/  ISETP.NE.AND P6, PT, R16, UR12, PT ;  /* 0x0000000c10007c0c */ /* 0x000fe4000bfc5270 */
[----:B------:R-:W-:-:S02]  /*2060*/  ISETP.GE.U32.AND P0, PT, R10, UR13, PT ;  /* 0x0000000d0a007c0c */ /* 0x000fc4000bf06070 */
[----:B------:R-:W-:Y:S02]  /*2070*/  SEL R10, RZ, 0x1, P4 ;  /* 0x00000001ff0a7807 */ /* 0x000fe40002000000 */
[----:B------:R-:W-:Y:S02]  /*2080*/  IADD3 R0, P4, P5, R11, R0, R12 ;  /* 0x000000000b007210 */ /* 0x000fe40007d9e00c */
[----:B------:R-:W-:Y:S02]  /*2090*/  SEL R11, RZ, 0x1, P6 ;  /* 0x00000001ff0b7807 */ /* 0x000fe40003000000 */
[----:B------:R-:W-:Y:S02]  /*20a0*/  IADD3.X R5, PT, PT, RZ, R5, RZ, P2, P1 ;  /* 0x00000005ff057210 */ /* 0x000fe400017e24ff */
[----:B------:R-:W-:Y:S02]  /*20b0*/  IADD3 R0, P1, P2, R11, R0, R10 ;  /* 0x000000000b007210 */ /* 0x000fe40007a3e00a */
[----:B------:R-:W-:-:S02]  /*20c0*/  IADD3.X R10, PT, PT, R9, ~UR8, RZ, P3, !PT ;  /* 0x80000008090a7c10 */ /* 0x000fc40009ffe4ff */
[----:B------:R-:W-:Y:S02]  /*20d0*/  ISETP.NE.AND P6, PT, R17, UR12, PT ;  /* 0x0000000c11007c0c */ /* 0x000fe4000bfc5270 */
[----:B------:R-:W-:Y:S02]  /*20e0*/  ISETP.GE.U32.AND.EX P0, PT, R10, UR16, PT, P0 ;  /* 0x000000100a007c0c */ /* 0x000fe4000bf06100 */
[----:B------:R-:W-:Y:S02]  /*20f0*/  SEL R11, RZ, 0x1, P6 ;  /* 0x00000001ff0b7807 */ /* 0x000fe40003000000 */
[----:B------:R-:W-:Y:S02]  /*2100*/  IADD3.X R5, PT, PT, RZ, R5, RZ, P4, P5 ;  /* 0x00000005ff057210 */ /* 0x000fe400027ea4ff */
[----:B------:R-:W-:Y:S02]  /*2110*/  IADD3 R0, P3, PT, R0, R11, RZ ;  /* 0x0000000b00007210 */ /* 0x000fe40007f7e0ff */
[----:B------:R-:W-:-:S05]  /*2120*/  IADD3.X R5, PT, PT, RZ, R5, RZ, P1, P2 ;  /* 0x00000005ff057210 */ /* 0x000fca0000fe44ff */
[----:B------:R-:W-:Y:S01]  /*2130*/  IMAD.X R5, RZ, RZ, R5, P3 ;  /* 0x000000ffff057224 */ /* 0x000fe200018e0605 */
[----:B------:R-:W-:Y:S06]  /*2140*/  @!P0 BRA `(.L_x_2218) ;  /* 0x0000000c00288947 */ /* 0x000fec0003800000 */
        /* <DEDUP_REMOVED lines=13> */
.L_x_2219:
[C---:B------:R-:W-:Y:S01]  /*2220*/  VIADD R7, R8.reuse, -UR7 ;  /* 0x8000000708077c36 */ /* 0x040fe20008000000 */
[----:B------:R-:W-:Y:S01]  /*2230*/  ISETP.LE.U32.AND P1, PT, R8, UR7, PT ;  /* 0x0000000708007c0c */ /* 0x000fe2000bf23070 */
[----:B------:R-:W-:Y:S01]  /*2240*/  IMAD.U32 R10, RZ, RZ, UR8 ;  /* 0x00000008ff0a7e24 */ /* 0x000fe2000f8e00ff */
[----:B------:R-:W-:Y:S02]  /*2250*/  BSSY.RECONVERGENT B1, `(.L_x_2218) ;  /* 0x00000b9000017945 */ /* 0x000fe40003800200 */
[----:B------:R-:W-:-:S04]  /*2260*/  ISETP.GE.AND P0, PT, R4, R7, PT ;  /* 0x000000070400720c */ /* 0x000fc80003f06270 */
[----:B------:R-:W-:-:S13]  /*2270*/  ISETP.GE.U32.OR.EX P0, PT, R10, R9, P0, P1 ;  /* 0x000000090a00720c */ /* 0x000fda0000706510 */
[----:B------:R-:W-:Y:S05]  /*2280*/  @P0 BRA `(.L_x_2221) ;  /* 0x0000000800d40947 */ /* 0x000fea0003800000 */
[----:B------:R-:W-:Y:S01]  /*2290*/  UIMAD UR5, UR17, 0xe00, URZ ;  /* 0x00000e00110578a4 */ /* 0x000fe2000f8e02ff */
[----:B------:R-:W-:Y:S01]  /*22a0*/  LOP3.LUT R7, RZ, R4, RZ, 0x33, !PT ;  /* 0x00000004ff077212 */ /* 0x000fe200078e33ff */
[----:B------:R-:W-:Y:S01]  /*22b0*/  UIMAD UR13, UR4, UR11, URZ ;  /* 0x0000000b040d72a4 */ /* 0x000fe2000f8e02ff */
[----:B------:R-:W-:Y:S01]  /*22c0*/  BSSY.RECONVERGENT B2, `(.L_x_2222) ;  /* 0x0000055000027945 */ /* 0x000fe20003800200 */
[----:B------:R-:W-:-:S04]  /*22d0*/  UIADD3 UR5, UPT, UPT, UR5, UR6, URZ ;  /* 0x0000000605057290 */ /* 0x000fc8000fffe0ff */
[----:B------:R-:W-:Y:S02]  /*22e0*/  IMAD.U32 R9, RZ, RZ, UR13 ;  /* 0x0000000dff097e24 */ /* 0x000fe4000f8e00ff */
[----:B------:R-:W-:Y:S01]  /*22f0*/  IADD3 R8, PT, PT, R8, -UR5, R7 ;  /* 0x8000000508087c10 */ /* 0x000fe2000fffe007 */
[----:B------:R-:W-:-:S04]  /*2300*/  IMAD.MOV.U32 R7, RZ, RZ, R4 ;  /* 0x000000ffff077224 */ /* 0x000fc800078e0004 */
[----:B------:R-:W-:-:S05]  /*2310*/  IMAD R8, R9, -0xe00, R8 ;  /* 0xfffff20009087824 */ /* 0x000fca00078e0208 */
[C---:B------:R-:W-:Y:S02]  /*2320*/  ISETP.GE.U32.AND P1, PT, R8.reuse, 0x1e00, PT ;  /* 0x00001e000800780c */ /* 0x040fe40003f26070 */
[----:B------:R-:W-:-:S04]  /*2330*/  LEA.HI R22, R8, 0x1, RZ, 0x17 ;  /* 0x0000000108167811 */ /* 0x000fc800078fb8ff */
[----:B------:R-:W-:-:S04]  /*2340*/  LOP3.LUT R24, R22, 0xf, RZ, 0xc0, !PT ;  /* 0x0000000f16187812 */ /* 0x000fc800078ec0ff */
[----:B------:R-:W-:-:S03]  /*2350*/  ISETP.NE.AND P0, PT, R24, RZ, PT ;  /* 0x000000ff1800720c */ /* 0x000fc60003f05270 */
[----:B------:R-:W-:Y:S10]  /*2360*/  @!P1 BRA `(.L_x_2223) ;  /* 0x0000000400289947 */ /* 0x000ff40003800000 */
[----:B------:R-:W-:-:S04]  /*2370*/  LEA.HI R7, R6, 0x1, RZ, 0x17 ;  /* 0x0000000106077811 */ /* 0x000fc800078fb8ff */
[----:B------:R-:W-:Y:S01]  /*2380*/  LOP3.LUT R8, R7, 0xfffff0, RZ, 0xc0, !PT ;  /* 0x00fffff007087812 */ /* 0x000fe200078ec0ff */
[----:B------:R-:W-:-:S04]  /*2390*/  IMAD.MOV.U32 R7, RZ, RZ, R4 ;  /* 0x000000ffff077224 */ /* 0x000fc800078e0004 */
[----:B------:R-:W-:-:S07]  /*23a0*/  IMAD.MOV R8, RZ, RZ, -R8 ;  /* 0x000000ffff087224 */ /* 0x000fce00078e0a08 */
.L_x_2224:
        /* <DEDUP_REMOVED lines=21> */
[----:B----4-:R-:W-:Y:S02]  /*2500*/  ISETP.NE.AND P3, PT, R23, UR12, PT ;  /* 0x0000000c17007c0c */ /* 0x010fe4000bf65270 */
[----:B------:R-:W-:Y:S02]  /*2510*/  SEL R23, RZ, 0x1, P2 ;  /* 0x00000001ff177807 */ /* 0x000fe40001000000 */
        /* <DEDUP_REMOVED lines=47> */
.L_x_2223:
[----:B------:R-:W-:Y:S05]  /*2810*/  BSYNC.RECONVERGENT B2 ;  /* 0x0000000000027941 */ /* 0x000fea0003800200 */
.L_x_2222:
        /* <DEDUP_REMOVED lines=17> */
[----:B------:R0:W5:Y:S01]  /*2930*/  LDG.E R14, desc[UR18][R2.64+0x3800] ;  /* 0x00380012020e7981 */ /* 0x000162000c1e1900 */
[----:B------:R-:W-:Y:S01]  /*2940*/  VIADD R7, R7, 0x1000 ;  /* 0x0000100007077836 */ /* 0x000fe20000000000 */
[----:B--2---:R-:W-:-:S02]  /*2950*/  ISETP.NE.AND P1, PT, R16, UR12, PT ;  /* 0x0000000c10007c0c */ /* 0x004fc4000bf25270 */
[----:B---3--:R-:W-:Y:S02]  /*2960*/  ISETP.NE.AND P2, PT, R8, UR12, PT ;  /* 0x0000000c08007c0c */ /* 0x008fe4000bf45270 */
[----:B------:R-:W-:Y:S02]  /*2970*/  SEL R8, RZ, 0x1, P1 ;  /* 0x00000001ff087807 */ /* 0x000fe40000800000 */
[----:B------:R-:W-:Y:S02]  /*2980*/  SEL R17, RZ, 0x1, P2 ;  /* 0x00000001ff117807 */ /* 0x000fe40001000000 */
[----:B----4-:R-:W-:Y:S02]  /*2990*/  ISETP.NE.AND P1, PT, R9, UR12, PT ;  /* 0x0000000c09007c0c */ /* 0x010fe4000bf25270 */
[----:B-----5:R-:W-:Y:S02]  /*29a0*/  ISETP.NE.AND P2, PT, R10, UR12, PT ;  /* 0x0000000c0a007c0c */ /* 0x020fe4000bf45270 */
[----:B------:R-:W-:-:S02]  /*29b0*/  IADD3 R8, P5, P6, R17, R0, R8 ;  /* 0x0000000011087210 */ /* 0x000fc40007ebe008 */
[----:B------:R-:W-:Y:S02]  /*29c0*/  SEL R9, RZ, 0x1, P1 ;  /* 0x00000001ff097807 */ /* 0x000fe40000800000 */
[----:B------:R-:W-:Y:S02]  /*29d0*/  SEL R0, RZ, 0x1, P2 ;  /* 0x00000001ff007807 */ /* 0x000fe40001000000 */
[----:B------:R-:W-:Y:S02]  /*29e0*/  ISETP.NE.AND P3, PT, R11, UR12, PT ;  /* 0x0000000c0b007c0c */ /* 0x000fe4000bf65270 */
[----:B------:R-:W-:Y:S02]  /*29f0*/  ISETP.NE.AND P4, PT, R12, UR12, PT ;  /* 0x0000000c0c007c0c */ /* 0x000fe4000bf85270 */
[----:B------:R-:W-:Y:S02]  /*2a00*/  IADD3 R0, P1, P2, R0, R8, R9 ;  /* 0x0000000800007210 */ /* 0x000fe40007a3e009 */
[----:B0-----:R-:W-:-:S02]  /*2a10*/  SEL R3, RZ, 0x1, P3 ;  /* 0x00000001ff037807 */ /* 0x001fc40001800000 */
        /* <DEDUP_REMOVED lines=11> */
.L_x_2226:
[----:B------:R-:W-:Y:S05]  /*2ad0*/  BSYNC.RECONVERGENT B2 ;  /* 0x0000000000027941 */ /* 0x000fea0003800200 */
.L_x_2225:
        /* <DEDUP_REMOVED lines=14> */
[----:B--2---:R-:W-:-:S02]  /*2bc0*/  ISETP.NE.AND P1, PT, R11, UR12, PT ;  /* 0x0000000c0b007c0c */ /* 0x004fc4000bf25270 */
[----:B---3--:R-:W-:Y:S02]  /*2bd0*/  ISETP.NE.AND P2, PT, R8, UR12, PT ;  /* 0x0000000c08007c0c */ /* 0x008fe4000bf45270 */
[----:B----4-:R-:W-:Y:S02]  /*2be0*/  ISETP.NE.AND P3, PT, R9, UR12, PT ;  /* 0x0000000c09007c0c */ /* 0x010fe4000bf65270 */
[----:B------:R-:W-:Y:S02]  /*2bf0*/  SEL R9, RZ, 0x1, P1 ;  /* 0x00000001ff097807 */ /* 0x000fe40000800000 */
[----:B-----5:R-:W-:Y:S02]  /*2c00*/  ISETP.NE.AND P4, PT, R10, UR12, PT ;  /* 0x0000000c0a007c0c */ /* 0x020fe4000bf85270 */
[----:B------:R-:W-:Y:S02]  /*2c10*/  SEL R8, RZ, 0x1, P2 ;  /* 0x00000001ff087807 */ /* 0x000fe40001000000 */
[----:B------:R-:W-:-:S02]  /*2c20*/  SEL R11, RZ, 0x1, P3 ;  /* 0x00000001ff0b7807 */ /* 0x000fc40001800000 */
[----:B------:R-:W-:Y:S02]  /*2c30*/  SEL R10, RZ, 0x1, P4 ;  /* 0x00000001ff0a7807 */ /* 0x000fe40002000000 */
[----:B------:R-:W-:-:S04]  /*2c40*/  IADD3 R0, P1, P2, R8, R0, R9 ;  /* 0x0000000008007210 */ /* 0x000fc80007a3e009 */
[----:B------:R-:W-:Y:S02]  /*2c50*/  IADD3 R0, P3, P4, R10, R0, R11 ;  /* 0x000000000a007210 */ /* 0x000fe40007c7e00b */
[----:B------:R-:W-:-:S04]  /*2c60*/  IADD3.X R5, PT, PT, RZ, R5, RZ, P1, P2 ;  /* 0x00000005ff057210 */ /* 0x000fc80000fe44ff */
[----:B------:R-:W-:-:S07]  /*2c70*/  IADD3.X R5, PT, PT, RZ, R5, RZ, P3, P4 ;  /* 0x00000005ff057210 */ /* 0x000fce0001fe84ff */
.L_x_2228:
[----:B------:R-:W-:Y:S05]  /*2c80*/  BSYNC.RECONVERGENT B2 ;  /* 0x0000000000027941 */ /* 0x000fea0003800200 */
.L_x_2227:
        /* <DEDUP_REMOVED lines=9> */
.L_x_2229:
[----:B------:R-:W-:Y:S02]  /*2d20*/  IMAD.MOV.U32 R2, RZ, RZ, R8 ;  /* 0x000000ffff027224 */ /* 0x000fe400078e0008 */
[----:B------:R-:W-:-:S05]  /*2d30*/  IMAD.MOV.U32 R3, RZ, RZ, R9 ;  /* 0x000000ffff037224 */ /* 0x000fca00078e0009 */
[----:B------:R-:W2:Y:S01]  /*2d40*/  LDG.E R2, desc[UR18][R2.64] ;  /* 0x0000001202027981 */ /* 0x000ea2000c1e1900 */
[----:B------:R-:W-:Y:S01]  /*2d50*/  VIADD R6, R6, 0x1 ;  /* 0x0000000106067836 */ /* 0x000fe20000000000 */
[----:B------:R-:W-:-:S05]  /*2d60*/  IADD3 R8, P2, PT, R8, 0x800, RZ ;  /* 0x0000080008087810 */ /* 0x000fca0007f5e0ff */
[----:B------:R-:W-:Y:S01]  /*2d70*/  IMAD.X R9, RZ, RZ, R9, P2 ;  /* 0x000000ffff097224 */ /* 0x000fe200010e0609 */
[----:B--2---:R-:W-:-:S04]  /*2d80*/  ISETP.NE.AND P0, PT, R2, UR12, PT ;  /* 0x0000000c02007c0c */ /* 0x004fc8000bf05270 */
[----:B------:R-:W-:Y:S02]  /*2d90*/  SEL R7, RZ, 0x1, P0 ;  /* 0x00000001ff077807 */ /* 0x000fe40000000000 */
[----:B------:R-:W-:Y:S02]  /*2da0*/  ISETP.NE.AND P0, PT, R6, RZ, PT ;  /* 0x000000ff0600720c */ /* 0x000fe40003f05270 */
[----:B------:R-:W-:-:S05]  /*2db0*/  IADD3 R0, P1, PT, R0, R7, RZ ;  /* 0x0000000700007210 */ /* 0x000fca0007f3e0ff */
[----:B------:R-:W-:-:S06]  /*2dc0*/  IMAD.X R5, RZ, RZ, R5, P1 ;  /* 0x000000ffff057224 */ /* 0x000fcc00008e0605 */
[----:B------:R-:W-:Y:S05]  /*2dd0*/  @P0 BRA `(.L_x_2229) ;  /* 0xfffffffc00d00947 */ /* 0x000fea000383ffff */
.L_x_2221:
[----:B------:R-:W-:Y:S05]  /*2de0*/  BSYNC.RECONVERGENT B1 ;  /* 0x0000000000017941 */ /* 0x000fea0003800200 */
.L_x_2218:
        /* <DEDUP_REMOVED lines=18> */
[----:B------:R-:W-:Y:S01]  /*2f10*/  IMAD.X R5, R3, 0x1, R6, P0 ;  /* 0x0000000103057824 */ /* 0x000fe200000e0606 */
[----:B------:R-:W-:-:S04]  /*2f20*/  @!P2 MOV R6, 0x400 ;  /* 0x000004000006a802 */ /* 0x000fc80000000f00 */
[----:B------:R-:W1:Y:S01]  /*2f30*/  SHFL.DOWN PT, R2, R5, 0x4, 0x1f ;  /* 0x08801f0005027f89 */ /* 0x000e6200000e0000 */
[----:B--2---:R-:W-:Y:S02]  /*2f40*/  @!P2 LEA R11, R11, R6, 0x18 ;  /* 0x000000060b0ba211 */ /* 0x004fe400078ec0ff */
        /* <DEDUP_REMOVED lines=9> */
[----:B------:R-:W-:Y:S02]  /*2fe0*/  @!P2 SHF.R.U32.HI R3, RZ, 0x2, R4 ;  /* 0x00000002ff03a819 */ /* 0x000fe40000011604 */
[----:B-1----:R-:W-:Y:S01]  /*2ff0*/  SEL R2, R2, RZ, !P1 ;  /* 0x000000ff02027207 */ /* 0x002fe20004800000 */
[----:B------:R-:W0:Y:S01]  /*3000*/  SHFL.DOWN PT, R0, R5, 0x10, 0x1f ;  /* 0x0a001f0005007f89 */ /* 0x000e2200000e0000 */
[----:B------:R-:W-:Y:S02]  /*3010*/  ISETP.GT.AND P1, PT, R8, 0xf, PT ;  /* 0x0000000f0800780c */ /* 0x000fe40003f24270 */
[----:B------:R-:W-:Y:S01]  /*3020*/  @!P2 LOP3.LUT R6, R3, 0xf8, RZ, 0xc0, !PT ;  /* 0x000000f80306a812 */ /* 0x000fe200078ec0ff */
[----:B------:R-:W-:-:S04]  /*3030*/  IMAD.X R7, R2, 0x1, R9, P0 ;  /* 0x0000000102077824 */ /* 0x000fc800000e0609 */
[----:B------:R-:W-:Y:S01]  /*3040*/  @!P2 IMAD.IADD R11, R6, 0x1, R11 ;  /* 0x00000001060ba824 */ /* 0x000fe200078e020b */
[----:B------:R-:W1:Y:S01]  /*3050*/  SHFL.DOWN PT, R2, R7, 0x10, 0x1f ;  /* 0x0a001f0007027f89 */ /* 0x000e6200000e0000 */
[----:B0-----:R-:W-:-:S04]  /*3060*/  SEL R0, R0, RZ, !P1 ;  /* 0x000000ff00007207 */ /* 0x001fc80004800000 */
[----:B------:R-:W-:Y:S02]  /*3070*/  IADD3 R0, P0, PT, R0, R5, RZ ;  /* 0x0000000500007210 */ /* 0x000fe40007f1e0ff */
[----:B-1----:R-:W-:-:S05]  /*3080*/  SEL R2, R2, RZ, !P1 ;  /* 0x000000ff02027207 */ /* 0x002fca0004800000 */
[----:B------:R-:W-:Y:S01]  /*3090*/  IMAD.X R3, R2, 0x1, R7, P0 ;  /* 0x0000000102037824 */ /* 0x000fe200000e0607 */
[----:B------:R-:W-:Y:S01]  /*30a0*/  ISETP.NE.AND P0, PT, R4, RZ, PT ;  /* 0x000000ff0400720c */ /* 0x000fe20003f05270 */
[----:B------:R-:W-:-:S05]  /*30b0*/  @!P2 IMAD.MOV.U32 R2, RZ, RZ, R0 ;  /* 0x000000ffff02a224 */ /* 0x000fca00078e0000 */
[----:B------:R0:W-:Y:S01]  /*30c0*/  @!P2 STS.64 [R11+0x10], R2 ;  /* 0x000010020b00a388 */ /* 0x0001e20000000a00 */
[----:B------:R-:W-:Y:S06]  /*30d0*/  BAR.SYNC.DEFER_BLOCKING 0x0 ;  /* 0x0000000000007b1d */ /* 0x000fec0000010000 */
[----:B------:R-:W-:Y:S05]  /*30e0*/  @P0 BRA `(.L_x_2217) ;  /* 0x00000000006c0947 */ /* 0x000fea0003800000 */
[----:B------:R-:W1:Y:S01]  /*30f0*/  S2UR UR5, SR_CgaCtaId ;  /* 0x00000000000579c3 */ /* 0x000e620000008800 */
[----:B------:R-:W-:Y:S02]  /*3100*/  UMOV UR4, 0x400 ;  /* 0x0000040000047882 */ /* 0x000fe40000000000 */
[----:B-1----:R-:W-:-:S09]  /*3110*/  ULEA UR4, UR5, UR4, 0x18 ;  /* 0x0000000405047291 */ /* 0x002fd2000f8ec0ff */
[----:B------:R-:W-:Y:S04]  /*3120*/  LDS.64 R8, [UR4+0x18] ;  /* 0x00001804ff087984 */ /* 0x000fe80008000a00 */
[----:B------:R-:W0:Y:S04]  /*3130*/  LDS.128 R24, [UR4+0x20] ;  /* 0x00002004ff187984 */ /* 0x000e280008000c00 */
[----:B------:R-:W1:Y:S04]  /*3140*/  LDS.128 R4, [UR4+0x30] ;  /* 0x00003004ff047984 */ /* 0x000e680008000c00 */
        /* <DEDUP_REMOVED lines=20> */
[----:B------:R-:W-:-:S07]  /*3290*/  IMAD.X R3, R3, 0x1, R27, P3 ;  /* 0x0000000103037824 */ /* 0x000fce00018e061b */
.L_x_2217:
[----:B------:R-:W-:Y:S05]  /*32a0*/  BSYNC.RECONVERGENT B0 ;  /* 0x0000000000007941 */ /* 0x000fea0003800200 */
.L_x_2202:
[----:B------:R-:W-:Y:S05]  /*32b0*/  @P0 EXIT ;  /* 0x000000000000094d */ /* 0x000fea0003800000 */
[----:B------:R-:W3:Y:S01]  /*32c0*/  LDCU.64 UR4, c[0x0][0x390] ;  /* 0x00007200ff0477ac */ /* 0x000ee20008000a00 */
[----:B0-2---:R-:W-:Y:S01]  /*32d0*/  IMAD.MOV.U32 R2, RZ, RZ, R0 ;  /* 0x000000ffff027224 */ /* 0x005fe200078e0000 */
[----:B---3--:R-:W-:-:S06]  /*32e0*/  UIMAD.WIDE.U32 UR4, UR17, 0x8, UR4 ;  /* 0x00000008110478a5 */ /* 0x008fcc000f8e0004 */
[----:B-1----:R-:W-:Y:S02]  /*32f0*/  IMAD.U32 R4, RZ, RZ, UR4 ;  /* 0x00000004ff047e24 */ /* 0x002fe4000f8e00ff */
[----:B------:R-:W-:-:S05]  /*3300*/  IMAD.U32 R5, RZ, RZ, UR5 ;  /* 0x00000005ff057e24 */ /* 0x000fca000f8e00ff */
[----:B------:R-:W-:Y:S01]  /*3310*/  STG.E.64 desc[UR18][R4.64], R2 ;  /* 0x0000000204007986 */ /* 0x000fe2000c101b12 */
[----:B------:R-:W-:Y:S05]  /*3320*/  EXIT ;  /* 0x000000000000794d */ /* 0x000fea0003800000 */
.L_x_2230:
        /* <DEDUP_REMOVED lines=13> */
.L_x_3764:


//--------------------- .text._ZN3cub18CUB_300001_SM_10006detail6reduce28DeviceReduceSingleTileKernelINS2_10policy_hubIlyN4cuda3std3__44plusIlEEE10Policy1000EN6thrust24THRUST_300001_SM_1000_NS18transform_iteratorINSD_6detail14equal_to_valueIiEENSF_15normal_iteratorINSD_10device_ptrIiEEEEllEEPlyS9_llNS7_10__identityEEEvT0_T1_T2_T3_T4_T6_ --------------------------
	.section	.text._ZN3cub18CUB_300001_SM_10006detail6reduce28DeviceReduceSingleTileKernelINS2_10policy_hubIlyN4cuda3std3__44plusIlEEE10Policy1000EN6thrust24THRUST_300001_SM_1000_NS18transform_iteratorINSD_6detail14equal_to_valueIiEENSF_15normal_iteratorINSD_10device_ptrIiEEEEllEEPlyS9_llNS7_10__identityEEEvT0_T1_T2_T3_T4_T6_,"ax",@progbits
	.align	128
        .global         _ZN3cub18CUB_300001_SM_10006detail6reduce28DeviceReduceSingleTileKernelINS2_10policy_hubIlyN4cuda3std3__44plusIlEEE10Policy1000EN6thrust24THRUST_300001_SM_1000_NS18transform_iteratorINSD_6detail14equal_to_valueIiEENSF_15normal_iteratorINSD_10device_ptrIiEEEEllEEPlyS9_llNS7_10__identityEEEvT0_T1_T2_T3_T4_T6_
        .type           _ZN3cub18CUB_300001_SM_10006detail6reduce28DeviceReduceSingleTileKernelINS2_10policy_hubIlyN4cuda3std3__44plusIlEEE10Policy1000EN6thrust24THRUST_300001_SM_1000_NS18transform_iteratorINSD_6detail14equal_to_valueIiEENSF_15normal_iteratorINSD_10device_ptrIiEEEEllEEPlyS9_llNS7_10__identityEEEvT0_T1_T2_T3_T4_T6_,@function
        .size           _ZN3cub18CUB_300001_SM_10006detail6reduce28DeviceReduceSingleTileKernelINS2_10policy_hubIlyN4cuda3std3__44plusIlEEE10Policy1000EN6thrust24THRUST_300001_SM_1000_NS18transform_iteratorINSD_6detail14equal_to_valueIiEENSF_15normal_iteratorINSD_10device_ptrIiEEEEllEEPlyS9_llNS7_10__identityEEEvT0_T1_T2_T3_T4_T6_,(.L_x_3765 - _ZN3cub18CUB_300001_SM_10006detail6reduce28DeviceReduceSingleTileKernelINS2_10policy_hubIlyN4cuda3std3__44plusIlEEE10Policy1000EN6thrust24THRUST_300001_SM_1000_NS18transform_iteratorINSD_6detail14equal_to_valueIiEENSF_15normal_iteratorINSD_10device_ptrIiEEEEllEEPlyS9_llNS7_10__identityEEEvT0_T1_T2_T3_T4_T6_)
        .other          _ZN3cub18CUB_300001_SM_10006detail6reduce28DeviceReduceSingleTileKernelINS2_10policy_hubIlyN4cuda3std3__44plusIlEEE10Policy1000EN6thrust24THRUST_300001_SM_1000_NS18transform_iteratorINSD_6detail14equal_to_valueIiEENSF_15normal_iteratorINSD_10device_ptrIiEEEEllEEPlyS9_llNS7_10__identityEEEvT0_T1_T2_T3_T4_T6_,@"STO_CUDA_ENTRY STV_DEFAULT"
_ZN3cub18CUB_300001_SM_10006detail6reduce28DeviceReduceSingleTileKernelINS2_10policy_hubIlyN4cuda3std3__44plusIlEEE10Policy1000EN6thrust24THRUST_300001_SM_1000_NS18transform_iteratorINSD_6detail14equal_to_valueIiEENSF_15normal_iteratorINSD_10device_ptrIiEEEEllEEPlyS9_llNS7_10__identityEEEvT0_T1_T2_T3_T4_T6_:
.text._ZN3cub18CUB_300001_SM_10006detail6reduce28DeviceReduceSingleTileKernelINS2_10policy_hubIlyN4cuda3std3__44plusIlEEE10Policy1000EN6thrust24THRUST_300001_SM_1000_NS18transform_iteratorINSD_6detail14equal_to_valueIiEENSF_15normal_iteratorINSD_10device_ptrIiEEEEllEEPlyS9_llNS7_10__identityEEEvT0_T1_T2_T3_T4_T6_:
        /* <DEDUP_REMOVED lines=15> */
.L_x_2231:
[----:B------:R-:W-:Y:S01]  /*00f0*/  ISETP.GT.U32.AND P0, PT, R16, 0xdff, PT ;  /* 0x00000dff1000780c */ /* 0x000fe20003f04070 */
[----:B------:R-:W-:Y:S03]  /*0100*/  BSSY.RECONVERGENT B0, `(.L_x_2232) ;  /* 0x00002f9000007945 */ /* 0x000fe60003800200 */
[----:B------:R-:W-:-:S13]  /*0110*/  ISETP.GT.U32.AND.EX P0, PT, R0, RZ, PT, P0 ;  /* 0x000000ff0000720c */ /* 0x000fda0003f04100 */
[----:B------:R-:W-:Y:S05]  /*0120*/  @P0 BRA `(.L_x_2233) ;  /* 0x0000001800700947 */ /* 0x000fea0003800000 */
[----:B------:R-:W0:Y:S01]  /*0130*/  S2R R5, SR_TID.X ;  /* 0x0000000000057919 */ /* 0x000e220000002100 */
[----:B------:R-:W1:Y:S01]  /*0140*/  LDCU UR5, c[0x0][0x388] ;  /* 0x00007100ff0577ac */ /* 0x000e620008000800 */
[----:B------:R-:W-:Y:S01]  /*0150*/  BSSY.RECONVERGENT B1, `(.L_x_2234) ;  /* 0x000000d000017945 */ /* 0x000fe20003800200 */
[----:B------:R-:W-:Y:S02]  /*0160*/  CS2R R2, SRZ ;  /* 0x0000000000027805 */ /* 0x000fe4000001ff00 */
[----:B0-----:R-:W-:Y:S01]  /*0170*/  ISETP.GE.U32.AND P0, PT, R5, R16, PT ;  /* 0x000000100500720c */ /* 0x001fe20003f06070 */
[----:B------:R-:W-:-:S12]  /*0180*/  IMAD.MOV.U32 R7, RZ, RZ, R5 ;  /* 0x000000ffff077224 */ /* 0x000fd800078e0005 */
[----:B-1----:R-:W-:Y:S05]  /*0190*/  @P0 BRA `(.L_x_2235) ;  /* 0x0000000000200947 */ /* 0x002fea0003800000 */
[----:B------:R-:W0:Y:S01]  /*01a0*/  LDC.64 R8, c[0x0][0x380] ;  /* 0x0000e000ff087b82 */ /* 0x000e220000000a00 */
[----:B------:R-:W1:Y:S01]  /*01b0*/  LDCU UR4, c[0x0][0x388] ;  /* 0x00007100ff0477ac */ /* 0x000e620008000800 */
[----:B0-----:R-:W-:-:S06]  /*01c0*/  IMAD.WIDE.U32 R8, R5, 0x4, R8 ;  /* 0x0000000405087825 */ /* 0x001fcc00078e0008 */
[----:B------:R-:W1:Y:S01]  /*01d0*/  LDG.E R8, desc[UR6][R8.64] ;  /* 0x0000000608087981 */ /* 0x000e62000c1e1900 */
[----:B------:R-:W-:Y:S02]  /*01e0*/  VIADD R7, R5, 0x200 ;  /* 0x0000020005077836 */ /* 0x000fe40000000000 */
[----:B------:R-:W-:Y:S01]  /*01f0*/  IMAD.MOV.U32 R3, RZ, RZ, RZ ;  /* 0x000000ffff037224 */ /* 0x000fe200078e00ff */
[----:B-1----:R-:W-:-:S04]  /*0200*/  ISETP.NE.AND P0, PT, R8, UR4, PT ;  /* 0x0000000408007c0c */ /* 0x002fc8000bf05270 */
[----:B------:R-:W-:-:S09]  /*0210*/  SEL R2, RZ, 0x1, P0 ;  /* 0x00000001ff027807 */ /* 0x000fd20000000000 */
.L_x_2235:
[----:B------:R-:W-:Y:S05]  /*0220*/  BSYNC.RECONVERGENT B1 ;  /* 0x0000000000017941 */ /* 0x000fea0003800200 */
.L_x_2234:
        /* <DEDUP_REMOVED lines=17> */
.L_x_2240:
        /* <DEDUP_REMOVED lines=70> */
.L_x_2239:
[----:B------:R-:W-:Y:S05]  /*07a0*/  BSYNC.RECONVERGENT B2 ;  /* 0x0000000000027941 */ /* 0x000fea0003800200 */
.L_x_2238:
[----:B------:R-:W-:Y:S05]  /*07b0*/  @!P0 BRA `(.L_x_2237) ;  /* 0x00000004004c8947 */ /* 0x000fea0003800000 */
[----:B------:R-:W-:Y:S01]  /*07c0*/  ISETP.GE.U32.AND P1, PT, R26, 0x8, PT ;  /* 0x000000081a00780c */ /* 0x000fe20003f26070 */
[----:B------:R-:W-:Y:S01]  /*07d0*/  BSSY.RECONVERGENT B2, `(.L_x_2241) ;  /* 0x0000028000027945 */ /* 0x000fe20003800200 */
[----:B------:R-:W-:-:S04]  /*07e0*/  LOP3.LUT R18, R4, 0x7, RZ, 0xc0, !PT ;  /* 0x0000000704127812 */ /* 0x000fc800078ec0ff */
[----:B------:R-:W-:-:S07]  /*07f0*/  ISETP.NE.AND P0, PT, R18, RZ, PT ;  /* 0x000000ff1200720c */ /* 0x000fce0003f05270 */
[----:B------:R-:W-:Y:S06]  /*0800*/  @!P1 BRA `(.L_x_2242) ;  /* 0x0000000000909947 */ /* 0x000fec0003800000 */
[----:B------:R-:W0:Y:S01]  /*0810*/  LDC.64 R8, c[0x0][0x380] ;  /* 0x0000e000ff087b82 */ /* 0x000e220000000a00 */
[----:B------:R-:W1:Y:S01]  /*0820*/  LDCU UR4, c[0x0][0x388] ;  /* 0x00007100ff0477ac */ /* 0x000e620008000800 */
[----:B0-----:R-:W-:-:S05]  /*0830*/  IMAD.WIDE R8, R7, 0x4, R8 ;  /* 0x0000000407087825 */ /* 0x001fca00078e0208 */
[----:B------:R-:W1:Y:S04]  /*0840*/  LDG.E R17, desc[UR6][R8.64] ;  /* 0x0000000608117981 */ /* 0x000e68000c1e1900 */
        /* <DEDUP_REMOVED lines=8> */
[----:B-1----:R-:W-:-:S02]  /*08d0*/  ISETP.NE.AND P1, PT, R17, UR4, PT ;  /* 0x0000000411007c0c */ /* 0x002fc4000bf25270 */
        /* <DEDUP_REMOVED lines=23> */
.L_x_2242:
[----:B------:R-:W-:Y:S05]  /*0a50*/  BSYNC.RECONVERGENT B2 ;  /* 0x0000000000027941 */ /* 0x000fea0003800200 */
.L_x_2241:
        /* <DEDUP_REMOVED lines=12> */
[----:B------:R-:W4:Y:S01]  /*0b20*/  LDG.E R10, desc[UR6][R8.64+0x1000] ;  /* 0x00100006080a7981 */ /* 0x000f22000c1e1900 */
[----:B------:R-:W-:Y:S01]  /*0b30*/  VIADD R7, R7, 0x800 ;  /* 0x0000080007077836 */ /* 0x000fe20000000000 */
[----:B-1----:R-:W-:-:S02]  /*0b40*/  ISETP.NE.AND P1, PT, R12, UR4, PT ;  /* 0x000000040c007c0c */ /* 0x002fc4000bf25270 */
        /* <DEDUP_REMOVED lines=11> */
.L_x_2244:
[----:B------:R-:W-:Y:S05]  /*0c00*/  BSYNC.RECONVERGENT B2 ;  /* 0x0000000000027941 */ /* 0x000fea0003800200 */
.L_x_2243:
[----:B------:R-:W-:Y:S05]  /*0c10*/  @!P0 BRA `(.L_x_2237) ;  /* 0x0000000000348947 */ /* 0x000fea0003800000 */
[----:B------:R-:W0:Y:S01]  /*0c20*/  LDC.64 R10, c[0x0][0x380] ;  /* 0x0000e000ff0a7b82 */ /* 0x000e220000000a00 */
[----:B------:R-:W-:-:S07]  /*0c30*/  IMAD.MOV R4, RZ, RZ, -R4 ;  /* 0x000000ffff047224 */ /* 0x000fce00078e0a04 */
.L_x_2245:
[C---:B0-----:R-:W-:Y:S01]  /*0c40*/  IMAD.WIDE R8, R7.reuse, 0x4, R10 ;  /* 0x0000000407087825 */ /* 0x041fe200078e020a */
        /* <DEDUP_REMOVED lines=10> */
.L_x_2237:
[----:B------:R-:W-:Y:S05]  /*0cf0*/  BSYNC.RECONVERGENT B1 ;  /* 0x0000000000017941 */ /* 0x000fea0003800200 */
.L_x_2236:
[----:B------:R-:W-:-:S04]  /*0d00*/  ISETP.GE.U32.AND P0, PT, R16, 0x200, PT ;  /* 0x000002001000780c */ /* 0x000fc80003f06070 */
[----:B------:R-:W-:-:S13]  /*0d10*/  ISETP.GE.U32.AND.EX P0, PT, R0, RZ, PT, P0 ;  /* 0x000000ff0000720c */ /* 0x000fda0003f06100 */
[----:B------:R-:W-:Y:S05]  /*0d20*/  @!P0 BRA `(.L_x_2246) ;  /* 0x00000004002c8947 */ /* 0x000fea0003800000 */
[----:B------:R-:W0:Y:S01]  /*0d30*/  S2R R8, SR_LANEID ;  /* 0x0000000000087919 */ /* 0x000e220000000000 */
[----:B------:R-:W-:Y:S01]  /*0d40*/  ISETP.NE.AND P5, PT, R5, RZ, PT ;  /* 0x000000ff0500720c */ /* 0x000fe20003fa5270 */
        /* <DEDUP_REMOVED lines=39> */
[----:B-1----:R-:W-:-:S03]  /*0fc0*/  SEL R3, R3, RZ, !P0 ;  /* 0x000000ff03037207 */ /* 0x002fc60004000000 */
        /* <DEDUP_REMOVED lines=9> */
[----:B-1----:R-:W0:Y:S04]  /*1060*/  LDS.128 R4, [UR4+0x20] ;  /* 0x00002004ff047984 */ /* 0x002e280008000c00 */
[----:B------:R-:W1:Y:S04]  /*1070*/  LDS.128 R8, [UR4+0x30] ;  /* 0x00003004ff087984 */ /* 0x000e680008000c00 */
[----:B------:R-:W2:Y:S04]  /*1080*/  LDS.128 R12, [UR4+0x40] ;  /* 0x00004004ff0c7984 */ /* 0x000ea80008000c00 */
[----:B------:R-:W3:Y:S04]  /*1090*/  LDS.128 R16, [UR4+0x50] ;  /* 0x00005004ff107984 */ /* 0x000ee80008000c00 */
[----:B------:R-:W4:Y:S04]  /*10a0*/  LDS.128 R20, [UR4+0x60] ;  /* 0x00006004ff147984 */ /* 0x000f280008000c00 */
[----:B------:R-:W5:Y:S04]  /*10b0*/  LDS.128 R24, [UR4+0x70] ;  /* 0x00007004ff187984 */ /* 0x000f680008000c00 */
[----:B------:R-:W5:Y:S01]  /*10c0*/  LDS.128 R28, [UR4+0x80] ;  /* 0x00008004ff1c7984 */ /* 0x000f620008000c00 */
[----:B0-----:R-:W-:-:S04]  /*10d0*/  IADD3 R35, P0, P1, R4, R32, R2 ;  /* 0x0000002004237210 */ /* 0x001fc8000791e002 */
[----:B-1----:R-:W-:Y:S02]  /*10e0*/  IADD3 R35, P2, P3, R8, R35, R6 ;  /* 0x0000002308237210 */ /* 0x002fe40007b5e006 */
[----:B------:R-:W-:Y:S02]  /*10f0*/  IADD3.X R5, PT, PT, R5, R33, R3, P0, P1 ;  /* 0x0000002105057210 */ /* 0x000fe400007e2403 */
[----:B--2---:R-:W-:Y:S02]  /*1100*/  IADD3 R3, P0, P1, R12, R35, R10 ;  /* 0x000000230c037210 */ /* 0x004fe4000791e00a */
[----:B------:R-:W-:Y:S02]  /*1110*/  IADD3.X R7, PT, PT, R9, R5, R7, P2, P3 ;  /* 0x0000000509077210 */ /* 0x000fe400017e6407 */
[----:B---3--:R-:W-:Y:S02]  /*1120*/  IADD3 R3, P2, P3, R16, R3, R14 ;  /* 0x0000000310037210 */ /* 0x008fe40007b5e00e */
[----:B------:R-:W-:-:S02]  /*1130*/  IADD3.X R11, PT, PT, R13, R7, R11, P0, P1 ;  /* 0x000000070d0b7210 */ /* 0x000fc400007e240b */
[----:B----4-:R-:W-:Y:S02]  /*1140*/  IADD3 R3, P0, P1, R20, R3, R18 ;  /* 0x0000000314037210 */ /* 0x010fe4000791e012 */
[----:B------:R-:W-:Y:S02]  /*1150*/  IADD3.X R15, PT, PT, R17, R11, R15, P2, P3 ;  /* 0x0000000b110f7210 */ /* 0x000fe400017e640f */
[----:B-----5:R-:W-:Y:S02]  /*1160*/  IADD3 R3, P2, P3, R24, R3, R22 ;  /* 0x0000000318037210 */ /* 0x020fe40007b5e016 */
[----:B------:R-:W-:Y:S02]  /*1170*/  IADD3.X R19, PT, PT, R21, R15, R19, P0, P1 ;  /* 0x0000000f15137210 */ /* 0x000fe400007e2413 */
[----:B------:R-:W-:Y:S02]  /*1180*/  IADD3 R3, P0, P1, R28, R3, R26 ;  /* 0x000000031c037210 */ /* 0x000fe4000791e01a */
[----:B------:R-:W-:-:S02]  /*1190*/  IADD3.X R23, PT, PT, R25, R19, R23, P2, P3 ;  /* 0x0000001319177210 */ /* 0x000fc400017e6417 */
[----:B------:R-:W-:Y:S02]  /*11a0*/  IADD3 R2, P2, PT, R3, R30, RZ ;  /* 0x0000001e03027210 */ /* 0x000fe40007f5e0ff */
[----:B------:R-:W-:-:S05]  /*11b0*/  IADD3.X R3, PT, PT, R29, R23, R27, P0, P1 ;  /* 0x000000171d037210 */ /* 0x000fca00007e241b */
[----:B------:R-:W-:Y:S01]  /*11c0*/  IMAD.X R3, R3, 0x1, R31, P2 ;  /* 0x0000000103037824 */ /* 0x000fe200010e061f */
[----:B------:R-:W-:Y:S06]  /*11d0*/  BRA `(.L_x_2247) ;  /* 0x0000001c00ac7947 */ /* 0x000fec0003800000 */
.L_x_2246:
[C---:B------:R-:W-:Y:S02]  /*11e0*/  LOP3.LUT R4, R5.reuse, 0x3e0, RZ, 0xc0, !PT ;  /* 0x000003e005047812 */ /* 0x040fe400078ec0ff */
[----:B------:R-:W-:Y:S02]  /*11f0*/  ISETP.NE.AND P5, PT, R5, RZ, PT ;  /* 0x000000ff0500720c */ /* 0x000fe40003fa5270 */
[----:B------:R-:W-:Y:S01]  /*1200*/  LOP3.LUT R9, RZ, R4, RZ, 0x33, !PT ;  /* 0x00000004ff097212 */ /* 0x000fe200078e33ff */
[----:B------:R-:W-:Y:S02]  /*1210*/  VIADD R7, R4, 0x20 ;  /* 0x0000002004077836 */ /* 0x000fe40000000000 */
[----:B------:R-:W0:Y:S03]  /*1220*/  S2R R4, SR_LANEID ;  /* 0x0000000000047919 */ /* 0x000e260000000000 */
[----:B------:R-:W-:Y:S01]  /*1230*/  ISETP.GT.U32.AND P0, PT, R7, R16, PT ;  /* 0x000000100700720c */ /* 0x000fe20003f04070 */
        /* <DEDUP_REMOVED lines=46> */
[----:B-1----:R-:W-:-:S05]  /*1520*/  SEL R3, R3, RZ, !P0 ;  /* 0x000000ff03037207 */ /* 0x002fca0004000000 */
[----:B------:R-:W-:-:S05]  /*1530*/  IMAD.X R3, R3, 0x1, R8, P1 ;  /* 0x0000000103037824 */ /* 0x000fca00008e0608 */
[----:B------:R0:W-:Y:S01]  /*1540*/  @!P2 STS.64 [R9+0x10], R2 ;  /* 0x000010020900a388 */ /* 0x0001e20000000a00 */
        /* <DEDUP_REMOVED lines=9> */
[----:B------:R-:W-:-:S04]  /*15e0*/  ISETP.GT.U32.AND P6, PT, R16, 0x140, PT ;  /* 0x000001401000780c */ /* 0x000fc80003fc4070 */
[----:B------:R-:W-:Y:S01]  /*15f0*/  ISETP.GT.U32.AND.EX P6, PT, R0, RZ, PT, P6 ;  /* 0x000000ff0000720c */ /* 0x000fe20003fc4160 */
[----:B-1----:R-:W-:-:S09]  /*1600*/  ULEA UR4, UR5, UR4, 0x18 ;  /* 0x0000000405047291 */ /* 0x002fd2000f8ec0ff */
[----:B------:R-:W1:Y:S04]  /*1610*/  LDS.64 R18, [UR4+0x18] ;  /* 0x00001804ff127984 */ /* 0x000e680008000a00 */
[----:B------:R-:W2:Y:S04]  /*1620*/  LDS.128 R20, [UR4+0x20] ;  /* 0x00002004ff147984 */ /* 0x000ea80008000c00 */
[----:B------:R-:W3:Y:S04]  /*1630*/  LDS.128 R4, [UR4+0x30] ;  /* 0x00003004ff047984 */ /* 0x000ee80008000c00 */
[----:B0-----:R-:W0:Y:S04]  /*1640*/  LDS.128 R8, [UR4+0x40] ;  /* 0x00004004ff087984 */ /* 0x001e280008000c00 */
[----:B------:R-:W4:Y:S01]  /*1650*/  LDS.128 R12, [UR4+0x50] ;  /* 0x00005004ff0c7984 */ /* 0x000f220008000c00 */
[----:B-1----:R-:W-:-:S02]  /*1660*/  SEL R25, R18, RZ, P0 ;  /* 0x000000ff12197207 */ /* 0x002fc40000000000 */
[----:B------:R-:W-:Y:S02]  /*1670*/  SEL R29, R19, RZ, P0 ;  /* 0x000000ff131d7207 */ /* 0x000fe40000000000 */
[----:B------:R-:W-:Y:S02]  /*1680*/  ISETP.GT.U32.AND.EX P0, PT, R0, RZ, PT, P2 ;  /* 0x000000ff0000720c */ /* 0x000fe40003f04120 */
[----:B--2---:R-:W-:Y:S02]  /*1690*/  SEL R19, R20, RZ, P1 ;  /* 0x000000ff14137207 */ /* 0x004fe40000800000 */
[----:B------:R-:W-:Y:S02]  /*16a0*/  SEL R24, R21, RZ, P1 ;  /* 0x000000ff15187207 */ /* 0x000fe40000800000 */
[----:B------:R-:W-:Y:S02]  /*16b0*/  ISETP.GT.U32.AND P1, PT, R16, 0x80, PT ;  /* 0x000000801000780c */ /* 0x000fe40003f24070 */
[----:B------:R-:W-:-:S02]  /*16c0*/  SEL R18, R22, RZ, P0 ;  /* 0x000000ff16127207 */ /* 0x000fc40000000000 */
[----:B------:R-:W-:Y:S02]  /*16d0*/  SEL R17, R23, RZ, P0 ;  /* 0x000000ff17117207 */ /* 0x000fe40000000000 */
[----:B------:R-:W-:Y:S01]  /*16e0*/  IADD3 R2, P2, P3, R19, R25, R2 ;  /* 0x0000001913027210 */ /* 0x000fe20007b5e002 */
[----:B------:R-:W1:Y:S01]  /*16f0*/  LDS.128 R20, [UR4+0x60] ;  /* 0x00006004ff147984 */ /* 0x000e620008000c00 */
[----:B------:R-:W-:Y:S02]  /*1700*/  ISETP.GT.U32.AND.EX P0, PT, R0, RZ, PT, P1 ;  /* 0x000000ff0000720c */ /* 0x000fe40003f04110 */
[----:B------:R-:W-:Y:S02]  /*1710*/  ISETP.GT.U32.AND P1, PT, R16, 0xa0, PT ;  /* 0x000000a01000780c */ /* 0x000fe40003f24070 */
[----:B------:R-:W-:Y:S02]  /*1720*/  IADD3.X R29, PT, PT, R24, R29, R3, P2, P3 ;  /* 0x0000001d181d7210 */ /* 0x000fe400017e6403 */
[----:B---3--:R-:W-:Y:S01]  /*1730*/  SEL R19, R4, RZ, P0 ;  /* 0x000000ff04137207 */ /* 0x008fe20000000000 */
[----:B------:R-:W2:Y:S01]  /*1740*/  LDS.128 R24, [UR4+0x70] ;  /* 0x00007004ff187984 */ /* 0x000ea20008000c00 */
[----:B------:R-:W-:-:S02]  /*1750*/  SEL R28, R5, RZ, P0 ;  /* 0x000000ff051c7207 */ /* 0x000fc40000000000 */
[----:B------:R-:W-:Y:S02]  /*1760*/  ISETP.GT.U32.AND.EX P0, PT, R0, RZ, PT, P1 ;  /* 0x000000ff0000720c */ /* 0x000fe40003f04110 */
[----:B------:R-:W-:Y:S02]  /*1770*/  IADD3 R19, P2, P3, R19, R2, R18 ;  /* 0x0000000213137210 */ /* 0x000fe40007b5e012 */
[----:B------:R-:W-:Y:S02]  /*1780*/  SEL R3, R6, RZ, P0 ;  /* 0x000000ff06037207 */ /* 0x000fe40000000000 */
[----:B------:R-:W-:Y:S02]  /*1790*/  SEL R18, R7, RZ, P0 ;  /* 0x000000ff07127207 */ /* 0x000fe40000000000 */
[----:B------:R-:W3:Y:S01]  /*17a0*/  LDS.128 R4, [UR4+0x80] ;  /* 0x00008004ff047984 */ /* 0x000ee20008000c00 */
[----:B------:R-:W-:Y:S02]  /*17b0*/  ISETP.GT.U32.AND P1, PT, R16, 0xc0, PT ;  /* 0x000000c01000780c */ /* 0x000fe40003f24070 */
[----:B------:R-:W-:-:S02]  /*17c0*/  IADD3.X R28, PT, PT, R28, R29, R17, P2, P3 ;  /* 0x0000001d1c1c7210 */ /* 0x000fc400017e6411 */
[----:B------:R-:W-:Y:S02]  /*17d0*/  ISETP.GT.U32.AND.EX P0, PT, R0, RZ, PT, P1 ;  /* 0x000000ff0000720c */ /* 0x000fe40003f04110 */
[C---:B------:R-:W-:Y:S02]  /*17e0*/  ISETP.GT.U32.AND P1, PT, R16.reuse, 0xe0, PT ;  /* 0x000000e01000780c */ /* 0x040fe40003f24070 */
[----:B------:R-:W-:Y:S02]  /*17f0*/  ISETP.GT.U32.AND P2, PT, R16, 0x100, PT ;  /* 0x000001001000780c */ /* 0x000fe40003f44070 */
[----:B0-----:R-:W-:Y:S02]  /*1800*/  SEL R2, R8, RZ, P0 ;  /* 0x000000ff08027207 */ /* 0x001fe40000000000 */
[----:B------:R-:W-:Y:S02]  /*1810*/  SEL R17, R9, RZ, P0 ;  /* 0x000000ff09117207 */ /* 0x000fe40000000000 */
[----:B------:R-:W-:-:S02]  /*1820*/  ISETP.GT.U32.AND.EX P0, PT, R0, RZ, PT, P1 ;  /* 0x000000ff0000720c */ /* 0x000fc40003f04110 */
[----:B------:R-:W-:Y:S02]  /*1830*/  ISETP.GT.U32.AND.EX P1, PT, R0, RZ, PT, P2 ;  /* 0x000000ff0000720c */ /* 0x000fe40003f24120 */
[----:B------:R-:W-:Y:S02]  /*1840*/  ISETP.GT.U32.AND P2, PT, R16, 0x120, PT ;  /* 0x000001201000780c */ /* 0x000fe40003f44070 */
[----:B------:R-:W-:Y:S02]  /*1850*/  IADD3 R2, P3, P4, R2, R19, R3 ;  /* 0x0000001302027210 */ /* 0x000fe40007c7e003 */
[----:B------:R-:W-:Y:S02]  /*1860*/  SEL R3, R10, RZ, P0 ;  /* 0x000000ff0a037207 */ /* 0x000fe40000000000 */
[----:B------:R-:W-:Y:S02]  /*1870*/  SEL R9, R11, RZ, P0 ;  /* 0x000000ff0b097207 */ /* 0x000fe40000000000 */
[----:B------:R-:W-:-:S02]  /*1880*/  ISETP.GT.U32.AND.EX P0, PT, R0, RZ, PT, P2 ;  /* 0x000000ff0000720c */ /* 0x000fc40003f04120 */
[----:B----4-:R-:W-:Y:S02]  /*1890*/  SEL R8, R12, RZ, P1 ;  /* 0x000000ff0c087207 */ /* 0x010fe40000800000 */
[----:B------:R-:W-:Y:S02]  /*18a0*/  IADD3.X R12, PT, PT, R17, R28, R18, P3, P4 ;  /* 0x0000001c110c7210 */ /* 0x000fe40001fe8412 */
[----:B------:R-:W-:Y:S02]  /*18b0*/  SEL R11, R14, RZ, P0 ;  /* 0x000000ff0e0b7207 */ /* 0x000fe40000000000 */
[----:B------:R-:W-:Y:S02]  /*18c0*/  ISETP.GT.U32.AND P4, PT, R16, 0x160, PT ;  /* 0x000001601000780c */ /* 0x000fe40003f84070 */
[----:B------:R-:W-:Y:S02]  /*18d0*/  SEL R10, R13, RZ, P1 ;  /* 0x000000ff0d0a7207 */ /* 0x000fe40000800000 */
[----:B------:R-:W-:-:S02]  /*18e0*/  SEL R14, R15, RZ, P0 ;  /* 0x000000ff0f0e7207 */ /* 0x000fc40000000000 */
[----:B------:R-:W-:Y:S02]  /*18f0*/  IADD3 R8, P1, P2, R8, R2, R3 ;  /* 0x0000000208087210 */ /* 0x000fe40007a3e003 */
[----:B------:R-:W-:Y:S02]  /*1900*/  ISETP.GT.U32.AND P0, PT, R16, 0x180, PT ;  /* 0x000001801000780c */ /* 0x000fe40003f04070 */
[----:B------:R-:W-:Y:S02]  /*1910*/  ISETP.GT.U32.AND.EX P4, PT, R0, RZ, PT, P4 ;  /* 0x000000ff0000720c */ /* 0x000fe40003f84140 */
[----:B-1----:R-:W-:Y:S02]  /*1920*/  SEL R2, R20, RZ, P6 ;  /* 0x000000ff14027207 */ /* 0x002fe40003000000 */
[----:B------:R-:W-:Y:S02]  /*1930*/  IADD3.X R10, PT, PT, R10, R12, R9, P1, P2 ;  /* 0x0000000c0a0a7210 */ /* 0x000fe40000fe4409 */
[----:B------:R-:W-:-:S02]  /*1940*/  ISETP.GT.U32.AND.EX P0, PT, R0, RZ, PT, P0 ;  /* 0x000000ff0000720c */ /* 0x000fc40003f04100 */
[C---:B------:R-:W-:Y:S02]  /*1950*/  ISETP.GT.U32.AND P3, PT, R16.reuse, 0x1a0, PT ;  /* 0x000001a01000780c */ /* 0x040fe40003f64070 */
[----:B------:R-:W-:Y:S02]  /*1960*/  ISETP.GT.U32.AND P1, PT, R16, 0x1c0, PT ;  /* 0x000001c01000780c */ /* 0x000fe40003f24070 */
[----:B------:R-:W-:Y:S02]  /*1970*/  SEL R9, R21, RZ, P6 ;  /* 0x000000ff15097207 */ /* 0x000fe40003000000 */
[----:B------:R-:W-:Y:S02]  /*1980*/  SEL R3, R22, RZ, P4 ;  /* 0x000000ff16037207 */ /* 0x000fe40002000000 */
[----:B------:R-:W-:Y:S02]  /*1990*/  SEL R23, R23, RZ, P4 ;  /* 0x000000ff17177207 */ /* 0x000fe40002000000 */
[----:B------:R-:W-:-:S02]  /*19a0*/  IADD3 R2, P6, P4, R2, R8, R11 ;  /* 0x0000000802027210 */ /* 0x000fc40007cde00b */
[----:B--2---:R-:W-:Y:S02]  /*19b0*/  SEL R8, R24, RZ, P0 ;  /* 0x000000ff18087207 */ /* 0x004fe40000000000 */
[C---:B------:R-:W-:Y:S02]  /*19c0*/  ISETP.GT.U32.AND.EX P3, PT, R0.reuse, RZ, PT, P3 ;  /* 0x000000ff0000720c */ /* 0x040fe40003f64130 */
[----:B------:R-:W-:Y:S02]  /*19d0*/  ISETP.GT.U32.AND.EX P1, PT, R0, RZ, PT, P1 ;  /* 0x000000ff0000720c */ /* 0x000fe40003f24110 */
[----:B------:R-:W-:Y:S02]  /*19e0*/  ISETP.GT.U32.AND P2, PT, R16, 0x1e0, PT ;  /* 0x000001e01000780c */ /* 0x000fe40003f44070 */
[----:B------:R-:W-:Y:S02]  /*19f0*/  IADD3.X R9, PT, PT, R9, R10, R14, P6, P4 ;  /* 0x0000000a09097210 */ /* 0x000fe400037e840e */
[----:B------:R-:W-:-:S02]  /*1a00*/  IADD3 R8, P6, P4, R8, R2, R3 ;  /* 0x0000000208087210 */ /* 0x000fc40007cde003 */
[----:B------:R-:W-:Y:S02]  /*1a10*/  SEL R2, R26, RZ, P3 ;  /* 0x000000ff1a027207 */ /* 0x000fe40001800000 */
[----:B---3--:R-:W-:Y:S02]  /*1a20*/  SEL R3, R4, RZ, P1 ;  /* 0x000000ff04037207 */ /* 0x008fe40000800000 */
[----:B------:R-:W-:Y:S02]  /*1a30*/  ISETP.GT.U32.AND.EX P2, PT, R0, RZ, PT, P2 ;  /* 0x000000ff0000720c */ /* 0x000fe40003f44120 */
[----:B------:R-:W-:Y:S02]  /*1a40*/  SEL R4, R25, RZ, P0 ;  /* 0x000000ff19047207 */ /* 0x000fe40000000000 */
[----:B------:R-:W-:Y:S02]  /*1a50*/  SEL R27, R27, RZ, P3 ;  /* 0x000000ff1b1b7207 */ /* 0x000fe40001800000 */
[----:B------:R-:W-:-:S02]  /*1a60*/  IADD3 R3, P0, P3, R3, R8, R2 ;  /* 0x0000000803037210 */ /* 0x000fc40007b1e002 */
[----:B------:R-:W-:Y:S02]  /*1a70*/  SEL R2, R6, RZ, P2 ;  /* 0x000000ff06027207 */ /* 0x000fe40001000000 */
[----:B------:R-:W-:Y:S02]  /*1a80*/  IADD3.X R4, PT, PT, R4, R9, R23, P6, P4 ;  /* 0x0000000904047210 */ /* 0x000fe400037e8417 */
[----:B------:R-:W-:Y:S02]  /*1a90*/  SEL R0, R5, RZ, P1 ;  /* 0x000000ff05007207 */ /* 0x000fe40000800000 */
[----:B------:R-:W-:Y:S02]  /*1aa0*/  IADD3 R2, P1, PT, R2, R3, RZ ;  /* 0x0000000302027210 */ /* 0x000fe40007f3e0ff */
[----:B------:R-:W-:Y:S02]  /*1ab0*/  SEL R3, R7, RZ, P2 ;  /* 0x000000ff07037207 */ /* 0x000fe40001000000 */
[----:B------:R-:W-:-:S05]  /*1ac0*/  IADD3.X R0, PT, PT, R0, R4, R27, P0, P3 ;  /* 0x0000000400007210 */ /* 0x000fca00007e641b */
[----:B------:R-:W-:Y:S01]  /*1ad0*/  IMAD.X R3, R3, 0x1, R0, P1 ;  /* 0x0000000103037824 */ /* 0x000fe200008e0600 */
[----:B------:R-:W-:Y:S06]  /*1ae0*/  BRA `(.L_x_2247) ;  /* 0x0000001400687947 */ /* 0x000fec0003800000 */
.L_x_2233:
[----:B------:R-:W0:Y:S01]  /*1af0*/  S2R R4, SR_TID.X ;  /* 0x0000000000047919 */ /* 0x000e220000002100 */
[----:B------:R-:W0:Y:S01]  /*1b00*/  LDC.64 R2, c[0x0][0x380] ;  /* 0x0000e000ff027b82 */ /* 0x000e220000000a00 */
[----:B------:R-:W1:Y:S01]  /*1b10*/  LDCU UR4, c[0x0][0x388] ;  /* 0x00007100ff0477ac */ /* 0x000e620008000800 */
[----:B0-----:R-:W-:-:S05]  /*1b20*/  IMAD.WIDE.U32 R2, R4, 0x4, R2 ;  /* 0x0000000404027825 */ /* 0x001fca00078e0002 */
[----:B------:R-:W1:Y:S04]  /*1b30*/  LDG.E R11, desc[UR6][R2.64] ;  /* 0x00000006020b7981 */ /* 0x000e68000c1e1900 */
[----:B------:R-:W2:Y:S04]  /*1b40*/  LDG.E R5, desc[UR6][R2.64+0x800] ;  /* 0x0008000602057981 */ /* 0x000ea8000c1e1900 */
[----:B------:R-:W3:Y:S04]  /*1b50*/  LDG.E R7, desc[UR6][R2.64+0x1800] ;  /* 0x0018000602077981 */ /* 0x000ee8000c1e1900 */
[----:B------:R-:W4:Y:S04]  /*1b60*/  LDG.E R8, desc[UR6][R2.64+0x2000] ;  /* 0x0020000602087981 */ /* 0x000f28000c1e1900 */
[----:B------:R-:W5:Y:S04]  /*1b70*/  LDG.E R9, desc[UR6][R2.64+0x2800] ;  /* 0x0028000602097981 */ /* 0x000f68000c1e1900 */
[----:B------:R-:W5:Y:S04]  /*1b80*/  LDG.E R6, desc[UR6][R2.64+0x1000] ;  /* 0x0010000602067981 */ /* 0x000f68000c1e1900 */
[----:B------:R-:W5:Y:S01]  /*1b90*/  LDG.E R10, desc[UR6][R2.64+0x3000] ;  /* 0x00300006020a7981 */ /* 0x000f62000c1e1900 */
[----:B-1----:R-:W-:-:S04]  /*1ba0*/  ISETP.NE.AND P0, PT, R11, UR4, PT ;  /* 0x000000040b007c0c */ /* 0x002fc8000bf05270 */
[----:B------:R-:W-:Y:S02]  /*1bb0*/  SEL R11, RZ, 0x1, P0 ;  /* 0x00000001ff0b7807 */ /* 0x000fe40000000000 */
[----:B--2---:R-:W-:Y:S02]  /*1bc0*/  ISETP.NE.AND P1, PT, R5, UR4, PT ;  /* 0x0000000405007c0c */ /* 0x004fe4000bf25270 */
[----:B---3--:R-:W-:Y:S02]  /*1bd0*/  ISETP.NE.AND P0, PT, R7, UR4, PT ;  /* 0x0000000407007c0c */ /* 0x008fe4000bf05270 */
[----:B------:R-:W-:Y:S02]  /*1be0*/  SEL R5, RZ, 0x1, P1 ;  /* 0x00000001ff057807 */ /* 0x000fe40000800000 */
[----:B------:R-:W-:Y:S02]  /*1bf0*/  SEL R7, RZ, 0x1, P0 ;  /* 0x00000001ff077807 */ /* 0x000fe40000000000 */
[----:B----4-:R-:W-:-:S02]  /*1c00*/  ISETP.NE.AND P1, PT, R8, UR4, PT ;  /* 0x0000000408007c0c */ /* 0x010fc4000bf25270 */
[----:B-----5:R-:W-:Y:S02]  /*1c10*/  ISETP.NE.AND P0, PT, R9, UR4, PT ;  /* 0x0000000409007c0c */ /* 0x020fe4000bf05270 */
[----:B------:R-:W-:Y:S02]  /*1c20*/  IADD3 R8, P5, PT, R16, -0xe00, RZ ;  /* 0xfffff20010087810 */ /* 0x000fe40007fbe0ff */
[----:B------:R-:W-:Y:S02]  /*1c30*/  ISETP.NE.AND P2, PT, R6, UR4, PT ;  /* 0x0000000406007c0c */ /* 0x000fe4000bf45270 */
[----:B------:R-:W-:Y:S02]  /*1c40*/  SEL R9, RZ, 0x1, P0 ;  /* 0x00000001ff097807 */ /* 0x000fe40000000000 */
[----:B------:R-:W-:Y:S02]  /*1c50*/  ISETP.NE.AND P6, PT, R10, UR4, PT ;  /* 0x000000040a007c0c */ /* 0x000fe4000bfc5270 */
[----:B------:R-:W-:-:S02]  /*1c60*/  ISETP.GE.U32.AND P0, PT, R8, 0xe00, PT ;  /* 0x00000e000800780c */ /* 0x000fc40003f06070 */
[----:B------:R-:W-:Y:S02]  /*1c70*/  IADD3.X R10, PT, PT, R0, -0x1, RZ, P5, !PT ;  /* 0xffffffff000a7810 */ /* 0x000fe40002ffe4ff */
[----:B------:R-:W-:Y:S02]  /*1c80*/  SEL R6, RZ, 0x1, P2 ;  /* 0x00000001ff067807 */ /* 0x000fe40001000000 */
[----:B------:R-:W-:Y:S02]  /*1c90*/  ISETP.GE.U32.AND.EX P0, PT, R10, RZ, PT, P0 ;  /* 0x000000ff0a00720c */ /* 0x000fe40003f06100 */
[----:B------:R-:W-:Y:S02]  /*1ca0*/  IADD3 R6, P3, P4, R6, R5, R11 ;  /* 0x0000000506067210 */ /* 0x000fe40007c7e00b */
[----:B------:R-:W-:-:S04]  /*1cb0*/  SEL R5, RZ, 0x1, P1 ;  /* 0x00000001ff057807 */ /* 0x000fc80000800000 */
[----:B------:R-:W-:Y:S02]  /*1cc0*/  IADD3 R6, P1, P2, R5, R6, R7 ;  /* 0x0000000605067210 */ /* 0x000fe40007a3e007 */
[----:B------:R-:W-:Y:S02]  /*1cd0*/  SEL R7, RZ, 0x1, P6 ;  /* 0x00000001ff077807 */ /* 0x000fe40003000000 */
[----:B------:R-:W-:Y:S02]  /*1ce0*/  IADD3.X R5, PT, PT, RZ, RZ, RZ, P3, P4 ;  /* 0x000000ffff057210 */ /* 0x000fe40001fe84ff */
[----:B------:R-:W-:Y:S02]  /*1cf0*/  IADD3 R6, P3, P4, R7, R6, R9 ;  /* 0x0000000607067210 */ /* 0x000fe40007c7e009 */
[----:B------:R-:W-:Y:S01]  /*1d00*/  IADD3.X R5, PT, PT, RZ, R5, RZ, P1, P2 ;  /* 0x00000005ff057210 */ /* 0x000fe20000fe44ff */
[----:B------:R-:W-:Y:S02]  /*1d10*/  IMAD.MOV.U32 R7, RZ, RZ, 0xe00 ;  /* 0x00000e00ff077424 */ /* 0x000fe400078e00ff */
[----:B------:R-:W-:Y:S01]  /*1d20*/  IMAD.MOV.U32 R9, RZ, RZ, RZ ;  /* 0x000000ffff097224 */ /* 0x000fe200078e00ff */
[----:B------:R-:W-:Y:S01]  /*1d30*/  IADD3.X R5, PT, PT, RZ, R5, RZ, P3, P4 ;  /* 0x00000005ff057210 */ /* 0x000fe20001fe84ff */
[----:B------:R-:W-:Y:S06]  /*1d40*/  @!P0 BRA `(.L_x_2248) ;  /* 0x0000000000b88947 */ /* 0x000fec0003800000 */
[----:B------:R-:W0:Y:S01]  /*1d50*/  LDC.64 R16, c[0x0][0x398] ;  /* 0x0000e600ff107b82 */ /* 0x000e220000000a00 */
[----:B------:R-:W-:Y:S01]  /*1d60*/  IMAD.MOV.U32 R7, RZ, RZ, 0xe00 ;  /* 0x00000e00ff077424 */ /* 0x000fe200078e00ff */
[----:B------:R-:W1:Y:S01]  /*1d70*/  LDCU UR4, c[0x0][0x388] ;  /* 0x00007100ff0477ac */ /* 0x000e620008000800 */
[----:B------:R-:W-:-:S07]  /*1d80*/  IMAD.MOV.U32 R9, RZ, RZ, RZ ;  /* 0x000000ffff097224 */ /* 0x000fce00078e00ff */
.L_x_2250:
[----:B------:R-:W-:-:S04]  /*1d90*/  LEA R12, P0, R7, R2, 0x2 ;  /* 0x00000002070c7211 */ /* 0x000fc800078010ff */
[----:B------:R-:W-:-:S05]  /*1da0*/  LEA.HI.X R13, R7, R3, R9, 0x2, P0 ;  /* 0x00000003070d7211 */ /* 0x000fca00000f1409 */
[----:B------:R-:W1:Y:S04]  /*1db0*/  LDG.E R20, desc[UR6][R12.64] ;  /* 0x000000060c147981 */ /* 0x000e68000c1e1900 */
[----:B------:R-:W2:Y:S04]  /*1dc0*/  LDG.E R0, desc[UR6][R12.64+0x800] ;  /* 0x000800060c007981 */ /* 0x000ea8000c1e1900 */
[----:B------:R-:W3:Y:S04]  /*1dd0*/  LDG.E R11, desc[UR6][R12.64+0x1000] ;  /* 0x001000060c0b7981 */ /* 0x000ee8000c1e1900 */
[----:B------:R-:W4:Y:S04]  /*1de0*/  LDG.E R14, desc[UR6][R12.64+0x1800] ;  /* 0x001800060c0e7981 */ /* 0x000f28000c1e1900 */
[----:B------:R-:W5:Y:S04]  /*1df0*/  LDG.E R15, desc[UR6][R12.64+0x2000] ;  /* 0x002000060c0f7981 */ /* 0x000f68000c1e1900 */
[----:B------:R-:W5:Y:S04]  /*1e00*/  LDG.E R18, desc[UR6][R12.64+0x2800] ;  /* 0x002800060c127981 */ /* 0x000f68000c1e1900 */
[----:B------:R0:W5:Y:S02]  /*1e10*/  LDG.E R19, desc[UR6][R12.64+0x3000] ;  /* 0x003000060c137981 */ /* 0x000164000c1e1900 */
[----:B0-----:R-:W-:-:S02]  /*1e20*/  IADD3 R12, P3, PT, -R7, R16, RZ ;  /* 0x00000010070c7210 */ /* 0x001fc40007f7e1ff */
[----:B-1----:R-:W-:Y:S02]  /*1e30*/  ISETP.NE.AND P0, PT, R20, UR4, PT ;  /* 0x0000000414007c0c */ /* 0x002fe4000bf05270 */
[----:B--2---:R-:W-:Y:S02]  /*1e40*/  ISETP.NE.AND P1, PT, R0, UR4, PT ;  /* 0x0000000400007c0c */ /* 0x004fe4000bf25270 */
[----:B------:R-:W-:Y:S02]  /*1e50*/  SEL R0, RZ, 0x1, P0 ;  /* 0x00000001ff007807 */ /* 0x000fe40000000000 */
[----:B------:R-:W-:Y:S02]  /*1e60*/  SEL R21, RZ, 0x1, P1 ;  /* 0x00000001ff157807 */ /* 0x000fe40000800000 */
[----:B---3--:R-:W-:Y:S02]  /*1e70*/  ISETP.NE.AND P0, PT, R11, UR4, PT ;  /* 0x000000040b007c0c */ /* 0x008fe4000bf05270 */
[----:B----4-:R-:W-:-:S02]  /*1e80*/  ISETP.NE.AND P5, PT, R14, UR4, PT ;  /* 0x000000040e007c0c */ /* 0x010fc4000bfa5270 */
[----:B------:R-:W-:Y:S02]  /*1e90*/  IADD3 R6, P2, P1, R21, R6, R0 ;  /* 0x0000000615067210 */ /* 0x000fe4000795e000 */
[----:B-----5:R-:W-:Y:S02]  /*1ea0*/  ISETP.NE.AND P4, PT, R15, UR4, PT ;  /* 0x000000040f007c0c */ /* 0x020fe4000bf85270 */
[----:B------:R-:W-:Y:S02]  /*1eb0*/  SEL R0, RZ, 0x1, P0 ;  /* 0x00000001ff007807 */ /* 0x000fe40000000000 */
[----:B------:R-:W-:Y:S02]  /*1ec0*/  SEL R11, RZ, 0x1, P5 ;  /* 0x00000001ff0b7807 */ /* 0x000fe40002800000 */
[----:B------:R-:W-:Y:S02]  /*1ed0*/  ISETP.NE.AND P6, PT, R18, UR4, PT ;  /* 0x0000000412007c0c */ /* 0x000fe4000bfc5270 */
[----:B------:R-:W-:-:S02]  /*1ee0*/  ISETP.GE.U32.AND P0, PT, R12, 0xe00, PT ;  /* 0x00000e000c00780c */ /* 0x000fc40003f06070 */
[----:B------:R-:W-:Y:S02]  /*1ef0*/  SEL R12, RZ, 0x1, P4 ;  /* 0x00000001ff0c7807 */ /* 0x000fe40002000000 */
[----:B------:R-:W-:Y:S01]  /*1f00*/  IADD3 R6, P4, P5, R11, R6, R0 ;  /* 0x000000060b067210 */ /* 0x000fe20007d9e000 */
[----:B------:R-:W-:Y:S01]  /*1f10*/  IMAD.MOV.U32 R0, RZ, RZ, R17 ;  /* 0x000000ffff007224 */ /* 0x000fe200078e0011 */
[----:B------:R-:W-:Y:S02]  /*1f20*/  SEL R11, RZ, 0x1, P6 ;  /* 0x00000001ff0b7807 */ /* 0x000fe40003000000 */
[----:B------:R-:W-:Y:S02]  /*1f30*/  IADD3.X R5, PT, PT, RZ, R5, RZ, P2, P1 ;  /* 0x00000005ff057210 */ /* 0x000fe400017e24ff */
[----:B------:R-:W-:Y:S01]  /*1f40*/  IADD3 R6, P1, P2, R11, R6, R12 ;  /* 0x000000060b067210 */ /* 0x000fe20007a3e00c */
[----:B------:R-:W-:Y:S01]  /*1f50*/  IMAD.X R12, R0, 0x1, ~R9, P3 ;  /* 0x00000001000c7824 */ /* 0x000fe200018e0e09 */
[----:B------:R-:W-:-:S02]  /*1f60*/  ISETP.NE.AND P6, PT, R19, UR4, PT ;  /* 0x0000000413007c0c */ /* 0x000fc4000bfc5270 */
[----:B------:R-:W-:Y:S02]  /*1f70*/  IADD3.X R5, PT, PT, RZ, R5, RZ, P4, P5 ;  /* 0x00000005ff057210 */ /* 0x000fe400027ea4ff */
[----:B------:R-:W-:Y:S02]  /*1f80*/  ISETP.GE.U32.AND.EX P0, PT, R12, RZ, PT, P0 ;  /* 0x000000ff0c00720c */ /* 0x000fe40003f06100 */
[----:B------:R-:W-:Y:S02]  /*1f90*/  SEL R11, RZ, 0x1, P6 ;  /* 0x00000001ff0b7807 */ /* 0x000fe40003000000 */
[----:B------:R-:W-:Y:S02]  /*1fa0*/  IADD3.X R5, PT, PT, RZ, R5, RZ, P1, P2 ;  /* 0x00000005ff057210 */ /* 0x000fe40000fe44ff */
[----:B------:R-:W-:-:S05]  /*1fb0*/  IADD3 R6, P3, PT, R6, R11, RZ ;  /* 0x0000000b06067210 */ /* 0x000fca0007f7e0ff */
[----:B------:R-:W-:Y:S02]  /*1fc0*/  IMAD.X R5, RZ, RZ, R5, P3 ;  /* 0x000000ffff057224 */ /* 0x000fe400018e0605 */
[----:B------:R-:W-:Y:S06]  /*1fd0*/  @!P0 BRA `(.L_x_2249) ;  /* 0x0000000c00048947 */ /* 0x000fec0003800000 */
[----:B------:R-:W-:-:S05]  /*1fe0*/  IADD3 R7, P0, PT, R7, 0xe00, RZ ;  /* 0x00000e0007077810 */ /* 0x000fca0007f1e0ff */
[----:B------:R-:W-:Y:S01]  /*1ff0*/  IMAD.X R9, RZ, RZ, R9, P0 ;  /* 0x000000ffff097224 */ /* 0x000fe200000e0609 */
[----:B------:R-:W-:-:S04]  /*2000*/  ISETP.GT.U32.AND P0, PT, R7, R8, PT ;  /* 0x000000080700720c */ /* 0x000fc80003f04070 */
[----:B------:R-:W-:-:S13]  /*2010*/  ISETP.GT.U32.AND.EX P0, PT, R9, R10, PT, P0 ;  /* 0x0000000a0900720c */ /* 0x000fda0003f04100 */
[----:B------:R-:W-:Y:S05]  /*2020*/  @!P0 BRA `(.L_x_2250) ;  /* 0xfffffffc00588947 */ /* 0x000fea000383ffff */
.L_x_2248:
        /* <DEDUP_REMOVED lines=25> */
.L_x_2254:
        /* <DEDUP_REMOVED lines=70> */
.L_x_2253:
[----:B------:R-:W-:Y:S05]  /*2620*/  BSYNC.RECONVERGENT B2 ;  /* 0x0000000000027941 */ /* 0x000fea0003800200 */
.L_x_2252:
        /* <DEDUP_REMOVED lines=44> */
.L_x_2256:
[----:B------:R-:W-:Y:S05]  /*28f0*/  BSYNC.RECONVERGENT B2 ;  /* 0x0000000000027941 */ /* 0x000fea0003800200 */
.L_x_2255:
        /* <DEDUP_REMOVED lines=28> */
.L_x_2258:
[----:B------:R-:W-:Y:S05]  /*2ac0*/  BSYNC.RECONVERGENT B2 ;  /* 0x0000000000027941 */ /* 0x000fea0003800200 */
.L_x_2257:
[----:B------:R-:W-:Y:S05]  /*2ad0*/  @!P0 BRA `(.L_x_2251) ;  /* 0x0000000000408947 */ /* 0x000fea0003800000 */
[----:B------:R-:W0:Y:S01]  /*2ae0*/  LDCU.64 UR8, c[0x0][0x380] ;  /* 0x00007000ff0877ac */ /* 0x000e220008000a00 */
[----:B------:R-:W-:Y:S01]  /*2af0*/  IADD3 R3, P0, PT, R0, R7, RZ ;  /* 0x0000000700037210 */ /* 0x000fe20007f1e0ff */
[----:B------:R-:W-:-:S04]  /*2b00*/  IMAD.MOV R0, RZ, RZ, -R10 ;  /* 0x000000ffff007224 */ /* 0x000fc800078e0a0a */
[----:B------:R-:W-:Y:S01]  /*2b10*/  IMAD.X R8, RZ, RZ, R9, P0 ;  /* 0x000000ffff087224 */ /* 0x000fe200000e0609 */
[----:B0-----:R-:W-:-:S04]  /*2b20*/  LEA R2, P1, R3, UR8, 0x2 ;  /* 0x0000000803027c11 */ /* 0x001fc8000f8210ff */
[----:B------:R-:W-:-:S09]  /*2b30*/  LEA.HI.X R3, R3, UR9, R8, 0x2, P1 ;  /* 0x0000000903037c11 */ /* 0x000fd200088f1408 */
.L_x_2259:
[----:B------:R0:W2:Y:S01]  /*2b40*/  LDG.E R7, desc[UR6][R2.64] ;  /* 0x0000000602077981 */ /* 0x0000a2000c1e1900 */
[----:B------:R-:W-:Y:S01]  /*2b50*/  VIADD R0, R0, 0x1 ;  /* 0x0000000100007836 */ /* 0x000fe20000000000 */
[----:B0-----:R-:W-:-:S05]  /*2b60*/  IADD3 R2, P2, PT, R2, 0x800, RZ ;  /* 0x0000080002027810 */ /* 0x001fca0007f5e0ff */
[----:B------:R-:W-:Y:S01]  /*2b70*/  IMAD.X R3, RZ, RZ, R3, P2 ;  /* 0x000000ffff037224 */ /* 0x000fe200010e0603 */
[----:B--2---:R-:W-:-:S04]  /*2b80*/  ISETP.NE.AND P0, PT, R7, UR4, PT ;  /* 0x0000000407007c0c */ /* 0x004fc8000bf05270 */
[----:B------:R-:W-:Y:S02]  /*2b90*/  SEL R7, RZ, 0x1, P0 ;  /* 0x00000001ff077807 */ /* 0x000fe40000000000 */
[----:B------:R-:W-:Y:S02]  /*2ba0*/  ISETP.NE.AND P0, PT, R0, RZ, PT ;  /* 0x000000ff0000720c */ /* 0x000fe40003f05270 */
[----:B------:R-:W-:-:S05]  /*2bb0*/  IADD3 R6, P1, PT, R6, R7, RZ ;  /* 0x0000000706067210 */ /* 0x000fca0007f3e0ff */
[----:B------:R-:W-:-:S06]  /*2bc0*/  IMAD.X R5, RZ, RZ, R5, P1 ;  /* 0x000000ffff057224 */ /* 0x000fcc00008e0605 */
[----:B------:R-:W-:Y:S05]  /*2bd0*/  @P0 BRA `(.L_x_2259) ;  /* 0xfffffffc00d80947 */ /* 0x000fea000383ffff */
.L_x_2251:
[----:B------:R-:W-:Y:S05]  /*2be0*/  BSYNC.RECONVERGENT B1 ;  /* 0x0000000000017941 */ /* 0x000fea0003800200 */
.L_x_2249:
[----:B------:R-:W0:Y:S01]  /*2bf0*/  S2R R8, SR_LANEID ;  /* 0x0000000000087919 */ /* 0x000e220000000000 */
[----:B------:R-:W-:Y:S01]  /*2c00*/  ISETP.NE.AND P5, PT, R4, RZ, PT ;  /* 0x000000ff0400720c */ /* 0x000fe20003fa5270 */
        /* <DEDUP_REMOVED lines=33> */
[----:B------:R-:W-:Y:S01]  /*2e20*/  IMAD.X R6, R2, 0x1, R9, P0 ;  /* 0x0000000102067824 */ /* 0x000fe200000e0609 */
[----:B------:R-:W-:-:S04]  /*2e30*/  @!P2 MOV R2, 0x400 ;  /* 0x000004000002a802 */ /* 0x000fc80000000f00 */
[----:B------:R-:W1:Y:S01]  /*2e40*/  SHFL.DOWN PT, R3, R6, 0x10, 0x1f ;  /* 0x0a001f0006037f89 */ /* 0x000e6200000e0000 */
[----:B--2---:R-:W-:-:S05]  /*2e50*/  @!P2 LEA R8, R11, R2, 0x18 ;  /* 0x000000020b08a211 */ /* 0x004fca00078ec0ff */
        /* <DEDUP_REMOVED lines=12> */
[----:B--2---:R-:W0:Y:S04]  /*2f20*/  LDS.128 R4, [UR4+0x20] ;  /* 0x00002004ff047984 */ /* 0x004e280008000c00 */
        /* <DEDUP_REMOVED lines=21> */
[----:B------:R-:W-:-:S07]  /*3080*/  IMAD.X R3, R3, 0x1, R31, P2 ;  /* 0x0000000103037824 */ /* 0x000fce00010e061f */
.L_x_2247:
[----:B------:R-:W-:Y:S05]  /*3090*/  BSYNC.RECONVERGENT B0 ;  /* 0x0000000000007941 */ /* 0x000fea0003800200 */
.L_x_2232:
[----:B------:R-:W-:Y:S05]  /*30a0*/  @P5 EXIT ;  /* 0x000000000000594d */ /* 0x000fea0003800000 */
[----:B------:R-:W0:Y:S01]  /*30b0*/  LDCU.64 UR4, c[0x0][0x3a8] ;  /* 0x00007500ff0477ac */ /* 0x000e220008000a00 */
[----:B------:R-:W3:Y:S01]  /*30c0*/  LDC.64 R4, c[0x0][0x390] ;  /* 0x0000e400ff047b82 */ /* 0x000ee20000000a00 */
[----:B012---:R-:W-:-:S04]  /*30d0*/  IADD3 R2, P0, PT, R2, UR4, RZ ;  /* 0x0000000402027c10 */ /* 0x007fc8000ff1e0ff */
[----:B------:R-:W-:-:S05]  /*30e0*/  IADD3.X R3, PT, PT, R3, UR5, RZ, P0, !PT ;  /* 0x0000000503037c10 */ /* 0x000fca00087fe4ff */
[----:B---3--:R-:W-:Y:S01]  /*30f0*/  STG.E.64 desc[UR6][R4.64], R2 ;  /* 0x0000000204007986 */ /* 0x008fe2000c101b06 */
[----:B------:R-:W-:Y:S05]  /*3100*/  EXIT ;  /* 0x000000000000794d */ /* 0x000fea0003800000 */
.L_x_2260:
        /* <DEDUP_REMOVED lines=15> */
.L_x_3765:


//--------------------- .text._ZN3cub18CUB_300001_SM_10006detail6reduce28DeviceReduceSingleTileKernelINS2_10policy_hubIljN4cuda3std3__44plusIlEEE10Policy1000EPlSC_iS9_llNS7_10__identityEEEvT0_T1_T2_T3_T4_T6_ --------------------------
	.section	.text._ZN3cub18CUB_300001_SM_10006detail6reduce28DeviceReduceSingleTileKernelINS2_10policy_hubIljN4cuda3std3__44plusIlEEE10Policy1000EPlSC_iS9_llNS7_10__identityEEEvT0_T1_T2_T3_T4_T6_,"ax",@progbits
	.align	128
        .global         _ZN3cub18CUB_300001_SM_10006detail6reduce28DeviceReduceSingleTileKernelINS2_10policy_hubIljN4cuda3std3__44plusIlEEE10Policy1000EPlSC_iS9_llNS7_10__identityEEEvT0_T1_T2_T3_T4_T6_
        .type           _ZN3cub18CUB_300001_SM_10006detail6reduce28DeviceReduceSingleTileKernelINS2_10policy_hubIljN4cuda3std3__44plusIlEEE10Policy1000EPlSC_iS9_llNS7_10__identityEEEvT0_T1_T2_T3_T4_T6_,@function
        .size           _ZN3cub18CUB_300001_SM_10006detail6reduce28DeviceReduceSingleTileKernelINS2_10policy_hubIljN4cuda3std3__44plusIlEEE10Policy1000EPlSC_iS9_llNS7_10__identityEEEvT0_T1_T2_T3_T4_T6_,(.L_x_3766 - _ZN3cub18CUB_300001_SM_10006detail6reduce28DeviceReduceSingleTileKernelINS2_10policy_hubIljN4cuda3std3__44plusIlEEE10Policy1000EPlSC_iS9_llNS7_10__identityEEEvT0_T1_T2_T3_T4_T6_)
        .other          _ZN3cub18CUB_300001_SM_10006detail6reduce28DeviceReduceSingleTileKernelINS2_10policy_hubIljN4cuda3std3__44plusIlEEE10Policy1000EPlSC_iS9_llNS7_10__identityEEEvT0_T1_T2_T3_T4_T6_,@"STO_CUDA_ENTRY STV_DEFAULT"
_ZN3cub18CUB_300001_SM_10006detail6reduce28DeviceReduceSingleTileKernelINS2_10policy_hubIljN4cuda3std3__44plusIlEEE10Policy1000EPlSC_iS9_llNS7_10__identityEEEvT0_T1_T2_T3_T4_T6_:
.text._ZN3cub18CUB_300001_SM_10006detail6reduce28DeviceReduceSingleTileKernelINS2_10policy_hubIljN4cuda3std3__44plusIlEEE10Policy1000EPlSC_iS9_llNS7_10__identityEEEvT0_T1_T2_T3_T4_T6_:
        /* <DEDUP_REMOVED lines=13> */
.L_x_2261:
        /* <DEDUP_REMOVED lines=13> */
.L_x_2265:
[----:B------:R-:W-:Y:S05]  /*01a0*/  BSYNC.RECONVERGENT B1 ;  /* 0x0000000000017941 */ /* 0x000fea0003800200 */
.L_x_2264:
        /* <DEDUP_REMOVED lines=17> */
.L_x_2270:
        /* <DEDUP_REMOVED lines=11> */
.L_x_2269:
[----:B------:R-:W-:Y:S05]  /*0370*/  BSYNC.RECONVERGENT B2 ;  /* 0x0000000000027941 */ /* 0x000fea0003800200 */
.L_x_2268:
        /* <DEDUP_REMOVED lines=8> */
.L_x_2273:
        /* <DEDUP_REMOVED lines=43> */
.L_x_2272:
[----:B------:R-:W-:Y:S05]  /*06b0*/  BSYNC.RECONVERGENT B2 ;  /* 0x0000000000027941 */ /* 0x000fea0003800200 */
.L_x_2271:
        /* <DEDUP_REMOVED lines=26> */
.L_x_2275:
[----:B------:R-:W-:Y:S05]  /*0860*/  BSYNC.RECONVERGENT B2 ;  /* 0x0000000000027941 */ /* 0x000fea0003800200 */
.L_x_2274:
        /* <DEDUP_REMOVED lines=12> */
.L_x_2267:
[----:B------:R-:W-:Y:S05]  /*0930*/  BSYNC.RECONVERGENT B1 ;  /* 0x0000000000017941 */ /* 0x000fea0003800200 */
.L_x_2266:
        /* <DEDUP_REMOVED lines=77> */
.L_x_2276:
        /* <DEDUP_REMOVED lines=130> */
.L_x_2263:
        /* <DEDUP_REMOVED lines=25> */
.L_x_2280:
        /* <DEDUP_REMOVED lines=24> */
.L_x_2278:
        /* <DEDUP_REMOVED lines=19> */
.L_x_2284:
        /* <DEDUP_REMOVED lines=9> */
.L_x_2283:
[----:B------:R-:W-:Y:S05]  /*1b00*/  BSYNC.RECONVERGENT B2 ;  /* 0x0000000000027941 */ /* 0x000fea0003800200 */
.L_x_2282:
        /* <DEDUP_REMOVED lines=16> */
.L_x_2287:
        /* <DEDUP_REMOVED lines=45> */
.L_x_2286:
[----:B------:R-:W-:Y:S05]  /*1ee0*/  BSYNC.RECONVERGENT B2 ;  /* 0x0000000000027941 */ /* 0x000fea0003800200 */
.L_x_2285:
        /* <DEDUP_REMOVED lines=30> */
.L_x_2289:
[----:B------:R-:W-:Y:S05]  /*20d0*/  BSYNC.RECONVERGENT B2 ;  /* 0x0000000000027941 */ /* 0x000fea0003800200 */
.L_x_2288:
        /* <DEDUP_REMOVED lines=11> */
.L_x_2281:
[----:B------:R-:W-:Y:S05]  /*2190*/  BSYNC.RECONVERGENT B1 ;  /* 0x0000000000017941 */ /* 0x000fea0003800200 */
.L_x_2279:
        /* <DEDUP_REMOVED lines=74> */
.L_x_2277:
[----:B------:R-:W-:Y:S05]  /*2640*/  BSYNC.RECONVERGENT B0 ;  /* 0x0000000000007941 */ /* 0x000fea0003800200 */
.L_x_2262:
[----:B------:R-:W-:Y:S05]  /*2650*/  @P0 EXIT ;  /* 0x000000000000094d */ /* 0x000fea0003800000 */
[----:B------:R-:W0:Y:S01]  /*2660*/  LDCU.64 UR4, c[0x0][0x398] ;  /* 0x00007300ff0477ac */ /* 0x000e220008000a00 */
[----:B------:R-:W3:Y:S01]  /*2670*/  LDC.64 R4, c[0x0][0x388] ;  /* 0x0000e200ff047b82 */ /* 0x000ee20000000a00 */
[----:B012---:R-:W-:-:S04]  /*2680*/  IADD3 R2, P0, PT, R2, UR4, RZ ;  /* 0x0000000402027c10 */ /* 0x007fc8000ff1e0ff */
[----:B------:R-:W-:-:S05]  /*2690*/  IADD3.X R3, PT, PT, R3, UR5, RZ, P0, !PT ;  /* 0x0000000503037c10 */ /* 0x000fca00087fe4ff */
[----:B---3--:R-:W-:Y:S01]  /*26a0*/  STG.E.64 desc[UR6][R4.64], R2 ;  /* 0x0000000204007986 */ /* 0x008fe2000c101b06 */
[----:B------:R-:W-:Y:S05]  /*26b0*/  EXIT ;  /* 0x000000000000794d */ /* 0x000fea0003800000 */
.L_x_2290:
        /* <DEDUP_REMOVED lines=12> */
.L_x_3766:


//--------------------- .text._ZN3cub18CUB_300001_SM_10006detail6reduce18DeviceReduceKernelINS2_10policy_hubIljN4cuda3std3__44plusIlEEE10Policy1000EN6thrust24THRUST_300001_SM_1000_NS18transform_iteratorINSD_6detail14equal_to_valueIiEENSF_15normal_iteratorINSD_10device_ptrIiEEEEllEEjS9_lNS7_10__identityEEEvT0_PT3_T1_NS0_13GridEvenShareISR_EET2_T4_ --------------------------
	.section	.text._ZN3cub18CUB_300001_SM_10006detail6reduce18DeviceReduceKernelINS2_10policy_hubIljN4cuda3std3__44plusIlEEE10Policy1000EN6thrust24THRUST_300001_SM_1000_NS18transform_iteratorINSD_6detail14equal_to_valueIiEENSF_15normal_iteratorINSD_10device_ptrIiEEEEllEEjS9_lNS7_10__identityEEEvT0_PT3_T1_NS0_13GridEvenShareISR_EET2_T4_,"ax",@progbits
	.align	128
        .global         _ZN3cub18CUB_300001_SM_10006detail6reduce18DeviceReduceKernelINS2_10policy_hubIljN4cuda3std3__44plusIlEEE10Policy1000EN6thrust24THRUST_300001_SM_1000_NS18transform_iteratorINSD_6detail14equal_to_valueIiEENSF_15normal_iteratorINSD_10device_ptrIiEEEEllEEjS9_lNS7_10__identityEEEvT0_PT3_T1_NS0_13GridEvenShareISR_EET2_T4_
        .type           _ZN3cub18CUB_300001_SM_10006detail6reduce18DeviceReduceKernelINS2_10policy_hubIljN4cuda3std3__44plusIlEEE10Policy1000EN6thrust24THRUST_300001_SM_1000_NS18transform_iteratorINSD_6detail14equal_to_valueIiEENSF_15normal_iteratorINSD_10device_ptrIiEEEEllEEjS9_lNS7_10__identityEEEvT0_PT3_T1_NS0_13GridEvenShareISR_EET2_T4_,@function
        .size           _ZN3cub18CUB_300001_SM_10006detail6reduce18DeviceReduceKernelINS2_10policy_hubIljN4cuda3std3__44plusIlEEE10Policy1000EN6thrust24THRUST_300001_SM_1000_NS18transform_iteratorINSD_6detail14equal_to_valueIiEENSF_15normal_iteratorINSD_10device_ptrIiEEEEllEEjS9_lNS7_10__identityEEEvT0_PT3_T1_NS0_13GridEvenShareISR_EET2_T4_,(.L_x_3767 - _ZN3cub18CUB_300001_SM_10006detail6reduce18DeviceReduceKernelINS2_10policy_hubIljN4cuda3std3__44plusIlEEE10Policy1000EN6thrust24THRUST_300001_SM_1000_NS18transform_iteratorINSD_6detail14equal_to_valueIiEENSF_15normal_iteratorINSD_10device_ptrIiEEEEllEEjS9_lNS7_10__identityEEEvT0_PT3_T1_NS0_13GridEvenShareISR_EET2_T4_)
        .other          _ZN3cub18CUB_300001_SM_10006detail6reduce18DeviceReduceKernelINS2_10policy_hubIljN4cuda3std3__44plusIlEEE10Policy1000EN6thrust24THRUST_300001_SM_1000_NS18transform_iteratorINSD_6detail14equal_to_valueIiEENSF_15normal_iteratorINSD_10device_ptrIiEEEEllEEjS9_lNS7_10__identityEEEvT0_PT3_T1_NS0_13GridEvenShareISR_EET2_T4_,@"STO_CUDA_ENTRY STV_DEFAULT"
_ZN3cub18CUB_300001_SM_10006detail6reduce18DeviceReduceKernelINS2_10policy_hubIljN4cuda3std3__44plusIlEEE10Policy1000EN6thrust24THRUST_300001_SM_1000_NS18transform_iteratorINSD_6detail14equal_to_valueIiEENSF_15normal_iteratorINSD_10device_ptrIiEEEEllEEjS9_lNS7_10__identityEEEvT0_PT3_T1_NS0_13GridEvenShareISR_EET2_T4_:
.text._ZN3cub18CUB_300001_SM_10006detail6reduce18DeviceReduceKernelINS2_10policy_hubIljN4cuda3std3__44plusIlEEE10Policy1000EN6thrust24THRUST_300001_SM_1000_NS18transform_iteratorINSD_6detail14equal_to_valueIiEENSF_15normal_iteratorINSD_10device_ptrIiEEEEllEEjS9_lNS7_10__identityEEEvT0_PT3_T1_NS0_13GridEvenShareISR_EET2_T4_:
[----:B------:R-:W-:Y:S01]  /*0000*/  LDC R1, c[0x0][0x37c] ;  /* 0x0000df00ff017b82 */ /* 0x000fe20000000800 */
[----:B------:R-:W0:Y:S07]  /*0010*/  S2R R0, SR_CTAID.X ;  /* 0x0000000000007919 */ /* 0x000e2e0000002500 */
[----:B------:R-:W1:Y:S01]  /*0020*/  LDC.64 R6, c[0x0][0x3b0] ;  /* 0x0000ec00ff067b82 */ /* 0x000e620000000a00 */
[----:B------:R-:W2:Y:S01]  /*0030*/  LDCU.64 UR8, c[0x0][0x358] ;  /* 0x00006b00ff0877ac */ /* 0x000ea20008000a00 */
[----:B------:R-:W-:Y:S01]  /*0040*/  BSSY.RECONVERGENT B0, `(.L_x_2291) ;  /* 0x000035c000007945 */ /* 0x000fe20003800200 */
[----:B-1----:R-:W-:-:S02]  /*0050*/  IMAD R2, R7, 0xe00, RZ ;  /* 0x00000e0007027824 */ /* 0x002fc400078e02ff */
[----:B0-----:R-:W-:-:S05]  /*0060*/  IMAD R28, R0, -0xe00, R6 ;  /* 0xfffff200001c7824 */ /* 0x001fca00078e0206 */
[----:B------:R-:W-:-:S13]  /*0070*/  ISETP.GT.U32.AND P0, PT, R28, 0xdff, PT ;  /* 0x00000dff1c00780c */ /* 0x000fda0003f04070 */
[----:B--2---:R-:W-:Y:S05]  /*0080*/  @P0 BRA `(.L_x_2292) ;  /* 0x0000001c00180947 */ /* 0x004fea0003800000 */
[----:B------:R-:W0:Y:S01]  /*0090*/  S2R R5, SR_TID.X ;  /* 0x0000000000057919 */ /* 0x000e220000002100 */
[----:B------:R-:W1:Y:S01]  /*00a0*/  LDCU UR5, c[0x0][0x388] ;  /* 0x00007100ff0577ac */ /* 0x000e620008000800 */
[----:B------:R-:W-:Y:S01]  /*00b0*/  BSSY.RECONVERGENT B1, `(.L_x_2293) ;  /* 0x000000f000017945 */ /* 0x000fe20003800200 */
[----:B------:R-:W-:Y:S02]  /*00c0*/  IMAD.MOV.U32 R22, RZ, RZ, RZ ;  /* 0x000000ffff167224 */ /* 0x000fe400078e00ff */
[----:B------:R-:W-:Y:S01]  /*00d0*/  IMAD.MOV.U32 R25, RZ, RZ, RZ ;  /* 0x000000ffff197224 */ /* 0x000fe200078e00ff */
[----:B0-----:R-:W-:Y:S01]  /*00e0*/  ISETP.GE.U32.AND P0, PT, R5, R28, PT ;  /* 0x0000001c0500720c */ /* 0x001fe20003f06070 */
[----:B------:R-:W-:-:S12]  /*00f0*/  IMAD.MOV.U32 R7, RZ, RZ, R5 ;  /* 0x000000ffff077224 */ /* 0x000fd800078e0005 */
[----:B-1----:R-:W-:Y:S05]  /*0100*/  @P0 BRA `(.L_x_2294) ;  /* 0x0000000000240947 */ /* 0x002fea0003800000 */
[----:B------:R-:W0:Y:S01]  /*0110*/  LDC.64 R2, c[0x0][0x380] ;  /* 0x0000e000ff027b82 */ /* 0x000e220000000a00 */
[----:B------:R-:W-:Y:S01]  /*0120*/  IMAD R7, R0, 0xe00, R5 ;  /* 0x00000e0000077824 */ /* 0x000fe200078e0205 */
[----:B------:R-:W1:Y:S03]  /*0130*/  LDCU UR4, c[0x0][0x388] ;  /* 0x00007100ff0477ac */ /* 0x000e660008000800 */
[----:B0-----:R-:W-:-:S06]  /*0140*/  IMAD.WIDE.U32 R2, R7, 0x4, R2 ;  /* 0x0000000407027825 */ /* 0x001fcc00078e0002 */
[----:B------:R-:W1:Y:S01]  /*0150*/  LDG.E R2, desc[UR8][R2.64] ;  /* 0x0000000802027981 */ /* 0x000e62000c1e1900 */
[----:B------:R-:W-:Y:S02]  /*0160*/  VIADD R7, R5, 0x200 ;  /* 0x0000020005077836 */ /* 0x000fe40000000000 */
[----:B------:R-:W-:Y:S01]  /*0170*/  IMAD.MOV.U32 R25, RZ, RZ, RZ ;  /* 0x000000ffff197224 */ /* 0x000fe200078e00ff */
[----:B-1----:R-:W-:-:S04]  /*0180*/  ISETP.NE.AND P0, PT, R2, UR4, PT ;  /* 0x0000000402007c0c */ /* 0x002fc8000bf05270 */
[----:B------:R-:W-:-:S09]  /*0190*/  SEL R22, RZ, 0x1, P0 ;  /* 0x00000001ff167807 */ /* 0x000fd20000000000 */
.L_x_2294:
[----:B------:R-:W-:Y:S05]  /*01a0*/  BSYNC.RECONVERGENT B1 ;  /* 0x0000000000017941 */ /* 0x000fea0003800200 */
.L_x_2293:
        /* <DEDUP_REMOVED lines=17> */
.L_x_2300:
[C---:B------:R-:W-:Y:S02]  /*02c0*/  VIADD R27, R7.reuse, 0x200 ;  /* 0x00000200071b7836 */ /* 0x040fe40000000000 */
[----:B0-----:R-:W-:-:S04]  /*02d0*/  IMAD.WIDE.U32 R14, R7, 0x4, R12 ;  /* 0x00000004070e7825 */ /* 0x001fc800078e000c */
[----:B------:R-:W-:Y:S01]  /*02e0*/  IMAD.WIDE.U32 R26, R27, 0x4, R12 ;  /* 0x000000041b1a7825 */ /* 0x000fe200078e000c */
[----:B------:R0:W2:Y:S04]  /*02f0*/  LDG.E R3, desc[UR8][R14.64] ;  /* 0x000000080e037981 */ /* 0x0000a8000c1e1900 */
[----:B------:R-:W3:Y:S01]  /*0300*/  LDG.E R17, desc[UR8][R26.64] ;  /* 0x000000081a117981 */ /* 0x000ee2000c1e1900 */
[----:B------:R-:W-:-:S04]  /*0310*/  VIADD R19, R7, 0x400 ;  /* 0x0000040007137836 */ /* 0x000fc80000000000 */
[----:B------:R-:W-:-:S05]  /*0320*/  IMAD.WIDE.U32 R18, R19, 0x4, R12 ;  /* 0x0000000413127825 */ /* 0x000fca00078e000c */
[----:B------:R1:W4:Y:S01]  /*0330*/  LDG.E R16, desc[UR8][R18.64] ;  /* 0x0000000812107981 */ /* 0x000322000c1e1900 */
[C---:B------:R-:W-:Y:S02]  /*0340*/  VIADD R11, R7.reuse, 0x600 ;  /* 0x00000600070b7836 */ /* 0x040fe40000000000 */
[----:B------:R-:W-:Y:S02]  /*0350*/  VIADD R21, R7, 0x800 ;  /* 0x0000080007157836 */ /* 0x000fe40000000000 */
[----:B------:R-:W-:-:S04]  /*0360*/  IMAD.WIDE.U32 R10, R11, 0x4, R12 ;  /* 0x000000040b0a7825 */ /* 0x000fc800078e000c */
[C---:B------:R-:W-:Y:S02]  /*0370*/  VIADD R23, R7.reuse, 0xc00 ;  /* 0x00000c0007177836 */ /* 0x040fe40000000000 */
[----:B------:R-:W-:Y:S01]  /*0380*/  VIADD R9, R7, 0xa00 ;  /* 0x00000a0007097836 */ /* 0x000fe20000000000 */
[----:B------:R5:W4:Y:S01]  /*0390*/  LDG.E R10, desc[UR8][R10.64] ;  /* 0x000000080a0a7981 */ /* 0x000b22000c1e1900 */
[----:B------:R-:W-:-:S04]  /*03a0*/  IMAD.WIDE.U32 R20, R21, 0x4, R12 ;  /* 0x0000000415147825 */ /* 0x000fc800078e000c */
[----:B0-----:R-:W-:-:S04]  /*03b0*/  IMAD.WIDE.U32 R14, R23, 0x4, R12 ;  /* 0x00000004170e7825 */ /* 0x001fc800078e000c */
[--C-:B-1----:R-:W-:Y:S01]  /*03c0*/  IMAD.WIDE.U32 R18, R9, 0x4, R12.reuse ;  /* 0x0000000409127825 */ /* 0x102fe200078e000c */
[----:B------:R-:W4:Y:S03]  /*03d0*/  LDG.E R24, desc[UR8][R14.64] ;  /* 0x000000080e187981 */ /* 0x000f26000c1e1900 */
[C---:B------:R-:W-:Y:S01]  /*03e0*/  VIADD R27, R7.reuse, 0xe00 ;  /* 0x00000e00071b7836 */ /* 0x040fe20000000000 */
[----:B------:R0:W4:Y:S01]  /*03f0*/  LDG.E R9, desc[UR8][R20.64] ;  /* 0x0000000814097981 */ /* 0x000122000c1e1900 */
[----:B-----5:R-:W-:Y:S02]  /*0400*/  VIADD R11, R7, 0x1200 ;  /* 0x00001200070b7836 */ /* 0x020fe40000000000 */
[----:B------:R-:W-:Y:S01]  /*0410*/  IMAD.WIDE.U32 R26, R27, 0x4, R12 ;  /* 0x000000041b1a7825 */ /* 0x000fe200078e000c */
[----:B------:R1:W5:Y:S05]  /*0420*/  LDG.E R23, desc[UR8][R18.64] ;  /* 0x0000000812177981 */ /* 0x00036a000c1e1900 */
[----:B------:R-:W5:Y:S01]  /*0430*/  LDG.E R26, desc[UR8][R26.64] ;  /* 0x000000081a1a7981 */ /* 0x000f62000c1e1900 */
[----:B0-----:R-:W-:-:S02]  /*0440*/  VIADD R21, R7, 0x1400 ;  /* 0x0000140007157836 */ /* 0x001fc40000000000 */
[----:B-1----:R-:W-:-:S04]  /*0450*/  IMAD.WIDE.U32 R18, R11, 0x4, R12 ;  /* 0x000000040b127825 */ /* 0x002fc800078e000c */
[----:B------:R-:W-:Y:S01]  /*0460*/  IMAD.WIDE.U32 R20, R21, 0x4, R12 ;  /* 0x0000000415147825 */ /* 0x000fe200078e000c */
[----:B------:R0:W5:Y:S04]  /*0470*/  LDG.E R11, desc[UR8][R18.64] ;  /* 0x00000008120b7981 */ /* 0x000168000c1e1900 */
[----:B------:R1:W5:Y:S01]  /*0480*/  LDG.E R27, desc[UR8][R20.64] ;  /* 0x00000008141b7981 */ /* 0x000362000c1e1900 */
[C---:B0-----:R-:W-:Y:S02]  /*0490*/  VIADD R19, R7.reuse, 0x1a00 ;  /* 0x00001a0007137836 */ /* 0x041fe40000000000 */
[----:B-1----:R-:W-:-:S04]  /*04a0*/  VIADD R21, R7, 0x1e00 ;  /* 0x00001e0007157836 */ /* 0x002fc80000000000 */
[----:B------:R-:W-:-:S06]  /*04b0*/  IMAD.WIDE.U32 R20, R21, 0x4, R12 ;  /* 0x0000000415147825 */ /* 0x000fcc00078e000c */
[----:B------:R-:W5:Y:S01]  /*04c0*/  LDG.E R20, desc[UR8][R20.64] ;  /* 0x0000000814147981 */ /* 0x000f62000c1e1900 */
[----:B--2---:R-:W-:Y:S01]  /*04d0*/  ISETP.NE.AND P0, PT, R3, UR5, PT ;  /* 0x0000000503007c0c */ /* 0x004fe2000bf05270 */
[----:B------:R-:W-:Y:S01]  /*04e0*/  VIADD R3, R7, 0x1000 ;  /* 0x0000100007037836 */ /* 0x000fe20000000000 */
[----:B---3--:R-:W-:Y:S02]  /*04f0*/  ISETP.NE.AND P1, PT, R17, UR5, PT ;  /* 0x0000000511007c0c */ /* 0x008fe4000bf25270 */
[----:B------:R-:W-:Y:S02]  /*0500*/  SEL R29, RZ, 0x1, P0 ;  /* 0x00000001ff1d7807 */ /* 0x000fe40000000000 */
[----:B------:R-:W-:Y:S01]  /*0510*/  SEL R17, RZ, 0x1, P1 ;  /* 0x00000001ff117807 */ /* 0x000fe20000800000 */
[----:B------:R-:W-:-:S03]  /*0520*/  IMAD.WIDE.U32 R14, R3, 0x4, R12 ;  /* 0x00000004030e7825 */ /* 0x000fc600078e000c */
[----:B------:R-:W-:Y:S01]  /*0530*/  IADD3 R22, P3, P2, R17, R22, R29 ;  /* 0x0000001611167210 */ /* 0x000fe20007a7e01d */
[----:B------:R-:W-:Y:S01]  /*0540*/  VIADD R17, R7, 0x1600 ;  /* 0x0000160007117836 */ /* 0x000fe20000000000 */
[----:B------:R0:W2:Y:S01]  /*0550*/  LDG.E R3, desc[UR8][R14.64] ;  /* 0x000000080e037981 */ /* 0x0000a2000c1e1900 */
[----:B----4-:R-:W-:Y:S02]  /*0560*/  ISETP.NE.AND P1, PT, R16, UR5, PT ;  /* 0x0000000510007c0c */ /* 0x010fe4000bf25270 */
[----:B0-----:R-:W-:-:S04]  /*0570*/  IMAD.WIDE.U32 R14, R17, 0x4, R12 ;  /* 0x00000004110e7825 */ /* 0x001fc800078e000c */
[----:B------:R-:W-:Y:S01]  /*0580*/  VIADD R17, R7, 0x1800 ;  /* 0x0000180007117836 */ /* 0x000fe20000000000 */
[----:B------:R0:W3:Y:S03]  /*0590*/  LDG.E R29, desc[UR8][R14.64] ;  /* 0x000000080e1d7981 */ /* 0x0000e6000c1e1900 */
[----:B0-----:R-:W-:-:S04]  /*05a0*/  IMAD.WIDE.U32 R14, R17, 0x4, R12 ;  /* 0x00000004110e7825 */ /* 0x001fc800078e000c */
[--C-:B------:R-:W-:Y:S02]  /*05b0*/  IMAD.WIDE.U32 R16, R19, 0x4, R12.reuse ;  /* 0x0000000413107825 */ /* 0x100fe400078e000c */
[----:B------:R0:W4:Y:S02]  /*05c0*/  LDG.E R14, desc[UR8][R14.64] ;  /* 0x000000080e0e7981 */ /* 0x000124000c1e1900 */
[----:B------:R-:W-:Y:S02]  /*05d0*/  VIADD R19, R7, 0x1c00 ;  /* 0x00001c0007137836 */ /* 0x000fe40000000000 */
[----:B------:R-:W4:Y:S02]  /*05e0*/  LDG.E R16, desc[UR8][R16.64] ;  /* 0x0000000810107981 */ /* 0x000f24000c1e1900 */
[----:B------:R-:W-:-:S06]  /*05f0*/  IMAD.WIDE.U32 R18, R19, 0x4, R12 ;  /* 0x0000000413127825 */ /* 0x000fcc00078e000c */
[----:B------:R-:W4:Y:S01]  /*0600*/  LDG.E R18, desc[UR8][R18.64] ;  /* 0x0000000812127981 */ /* 0x000f22000c1e1900 */
[----:B------:R-:W-:Y:S02]  /*0610*/  ISETP.NE.AND P4, PT, R10, UR5, PT ;  /* 0x000000050a007c0c */ /* 0x000fe4000bf85270 */
[----:B------:R-:W-:Y:S02]  /*0620*/  ISETP.NE.AND P0, PT, R9, UR5, PT ;  /* 0x0000000509007c0c */ /* 0x000fe4000bf05270 */
[----:B------:R-:W-:Y:S02]  /*0630*/  SEL R10, RZ, 0x1, P1 ;  /* 0x00000001ff0a7807 */ /* 0x000fe40000800000 */
[----:B------:R-:W-:Y:S02]  /*0640*/  SEL R9, RZ, 0x1, P4 ;  /* 0x00000001ff097807 */ /* 0x000fe40002000000 */
[----:B-----5:R-:W-:Y:S02]  /*0650*/  ISETP.NE.AND P5, PT, R23, UR5, PT ;  /* 0x0000000517007c0c */ /* 0x020fe4000bfa5270 */
[----:B0-----:R-:W-:-:S02]  /*0660*/  IADD3 R15, P4, P6, R9, R22, R10 ;  /* 0x00000016090f7210 */ /* 0x001fc40007e9e00a */
[----:B------:R-:W-:Y:S02]  /*0670*/  ISETP.NE.AND P1, PT, R24, UR5, PT ;  /* 0x0000000518007c0c */ /* 0x000fe4000bf25270 */
[----:B------:R-:W-:Y:S02]  /*0680*/  SEL R22, RZ, 0x1, P0 ;  /* 0x00000001ff167807 */ /* 0x000fe40000000000 */
[----:B------:R-:W-:Y:S02]  /*0690*/  SEL R9, RZ, 0x1, P5 ;  /* 0x00000001ff097807 */ /* 0x000fe40002800000 */
[----:B------:R-:W-:Y:S02]  /*06a0*/  ISETP.NE.AND P5, PT, R26, UR5, PT ;  /* 0x000000051a007c0c */ /* 0x000fe4000bfa5270 */
[----:B------:R-:W-:Y:S02]  /*06b0*/  SEL R10, RZ, 0x1, P1 ;  /* 0x00000001ff0a7807 */ /* 0x000fe40000800000 */
[----:B------:R-:W-:-:S02]  /*06c0*/  IADD3.X R25, PT, PT, RZ, R25, RZ, P3, P2 ;  /* 0x00000019ff197210 */ /* 0x000fc40001fe44ff */
[----:B------:R-:W-:Y:S02]  /*06d0*/  IADD3 R9, P1, P0, R9, R15, R22 ;  /* 0x0000000f09097210 */ /* 0x000fe4000783e016 */
[----:B------:R-:W-:Y:S02]  /*06e0*/  SEL R15, RZ, 0x1, P5 ;  /* 0x00000001ff0f7807 */ /* 0x000fe40002800000 */
[----:B------:R-:W-:Y:S02]  /*06f0*/  IADD3.X R25, PT, PT, RZ, R25, RZ, P4, P6 ;  /* 0x00000019ff197210 */ /* 0x000fe400027ec4ff */
[----:B------:R-:W-:Y:S02]  /*0700*/  ISETP.NE.AND P6, PT, R11, UR5, PT ;  /* 0x000000050b007c0c */ /* 0x000fe4000bfc5270 */
[----:B------:R-:W-:Y:S02]  /*0710*/  IADD3 R15, P3, P2, R15, R9, R10 ;  /* 0x000000090f0f7210 */ /* 0x000fe40007a7e00a */
[----:B------:R-:W-:-:S02]  /*0720*/  ISETP.NE.AND P4, PT, R27, UR5, PT ;  /* 0x000000051b007c0c */ /* 0x000fc4000bf85270 */
[----:B------:R-:W-:Y:S02]  /*0730*/  SEL R9, RZ, 0x1, P6 ;  /* 0x00000001ff097807 */ /* 0x000fe40003000000 */
[----:B------:R-:W-:Y:S01]  /*0740*/  IADD3.X R25, PT, PT, RZ, R25, RZ, P1, P0 ;  /* 0x00000019ff197210 */ /* 0x000fe20000fe04ff */
[----:B------:R-:W-:-:S03]  /*0750*/  VIADD R2, R2, 0x10 ;  /* 0x0000001002027836 */ /* 0x000fc60000000000 */
[----:B------:R-:W-:Y:S02]  /*0760*/  IADD3.X R25, PT, PT, RZ, R25, RZ, P3, P2 ;  /* 0x00000019ff197210 */ /* 0x000fe40001fe44ff */
[----:B------:R-:W-:-:S04]  /*0770*/  ISETP.NE.AND P2, PT, R20, UR5, PT ;  /* 0x0000000514007c0c */ /* 0x000fc8000bf45270 */
[----:B------:R-:W-:Y:S01]  /*0780*/  SEL R22, RZ, 0x1, P2 ;  /* 0x00000001ff167807 */ /* 0x000fe20001000000 */
[----:B------:R-:W-:Y:S02]  /*0790*/  VIADD R8, R8, 0x2000 ;  /* 0x0000200008087836 */ /* 0x000fe40000000000 */
[----:B------:R-:W-:Y:S01]  /*07a0*/  VIADD R7, R7, 0x2000 ;  /* 0x0000200007077836 */ /* 0x000fe20000000000 */
[----:B--2---:R-:W-:-:S04]  /*07b0*/  ISETP.NE.AND P5, PT, R3, UR5, PT ;  /* 0x0000000503007c0c */ /* 0x004fc8000bfa5270 */
[----:B------:R-:W-:Y:S02]  /*07c0*/  SEL R10, RZ, 0x1, P5 ;  /* 0x00000001ff0a7807 */ /* 0x000fe40002800000 */
[----:B---3--:R-:W-:-:S04]  /*07d0*/  ISETP.NE.AND P5, PT, R29, UR5, PT ;  /* 0x000000051d007c0c */ /* 0x008fc8000bfa5270 */
[----:B------:R-:W-:Y:S02]  /*07e0*/  SEL R3, RZ, 0x1, P5 ;  /* 0x00000001ff037807 */ /* 0x000fe40002800000 */
[----:B----4-:R-:W-:Y:S02]  /*07f0*/  ISETP.NE.AND P6, PT, R14, UR5, PT ;  /* 0x000000050e007c0c */ /* 0x010fe4000bfc5270 */
[----:B------:R-:W-:Y:S02]  /*0800*/  SEL R14, RZ, 0x1, P4 ;  /* 0x00000001ff0e7807 */ /* 0x000fe40002000000 */
[----:B------:R-:W-:Y:S02]  /*0810*/  IADD3 R9, P4, P5, R9, R15, R10 ;  /* 0x0000000f09097210 */ /* 0x000fe40007d9e00a */
[----:B------:R-:W-:Y:S02]  /*0820*/  ISETP.NE.AND P0, PT, R16, UR5, PT ;  /* 0x0000000510007c0c */ /* 0x000fe4000bf05270 */
[----:B------:R-:W-:-:S02]  /*0830*/  SEL R10, RZ, 0x1, P6 ;  /* 0x00000001ff0a7807 */ /* 0x000fc40003000000 */
[----:B------:R-:W-:Y:S02]  /*0840*/  IADD3 R3, P1, P6, R3, R9, R14 ;  /* 0x0000000903037210 */ /* 0x000fe40007e3e00e */
[----:B------:R-:W-:Y:S02]  /*0850*/  SEL R9, RZ, 0x1, P0 ;  /* 0x00000001ff097807 */ /* 0x000fe40000000000 */
[----:B------:R-:W-:Y:S02]  /*0860*/  ISETP.NE.AND P0, PT, R18, UR5, PT ;  /* 0x0000000512007c0c */ /* 0x000fe4000bf05270 */
[----:B------:R-:W-:Y:S02]  /*0870*/  IADD3.X R25, PT, PT, RZ, R25, RZ, P4, P5 ;  /* 0x00000019ff197210 */ /* 0x000fe400027ea4ff */
[----:B------:R-:W-:Y:S02]  /*0880*/  IADD3 R9, P3, P4, R9, R3, R10 ;  /* 0x0000000309097210 */ /* 0x000fe40007c7e00a */
[----:B------:R-:W-:-:S02]  /*0890*/  SEL R3, RZ, 0x1, P0 ;  /* 0x00000001ff037807 */ /* 0x000fc40000000000 */
[----:B------:R-:W-:Y:S02]  /*08a0*/  ISETP.NE.AND P0, PT, R2, RZ, PT ;  /* 0x000000ff0200720c */ /* 0x000fe40003f05270 */
[----:B------:R-:W-:Y:S02]  /*08b0*/  IADD3.X R25, PT, PT, RZ, R25, RZ, P1, P6 ;  /* 0x00000019ff197210 */ /* 0x000fe40000fec4ff */
[----:B------:R-:W-:Y:S02]  /*08c0*/  IADD3 R22, P1, P2, R22, R9, R3 ;  /* 0x0000000916167210 */ /* 0x000fe40007a3e003 */
[----:B------:R-:W-:-:S04]  /*08d0*/  IADD3.X R25, PT, PT, RZ, R25, RZ, P3, P4 ;  /* 0x00000019ff197210 */ /* 0x000fc80001fe84ff */
[----:B------:R-:W-:-:S03]  /*08e0*/  IADD3.X R25, PT, PT, RZ, R25, RZ, P1, P2 ;  /* 0x00000019ff197210 */ /* 0x000fc60000fe44ff */
[----:B------:R-:W-:Y:S05]  /*08f0*/  @P0 BRA `(.L_x_2300) ;  /* 0xfffffff800700947 */ /* 0x000fea000383ffff */
[----:B------:R-:W-:Y:S05]  /*0900*/  BSYNC.RECONVERGENT B3 ;  /* 0x0000000000037941 */ /* 0x000fea0003800200 */
.L_x_2299:
[----:B------:R-:W-:-:S07]  /*0910*/  VIADD R7, R8, 0xfffff000 ;  /* 0xfffff00008077836 */ /* 0x000fce0000000000 */
.L_x_2298:
[----:B------:R-:W-:Y:S05]  /*0920*/  BSYNC.RECONVERGENT B2 ;  /* 0x0000000000027941 */ /* 0x000fea0003800200 */
.L_x_2297:
        /* <DEDUP_REMOVED lines=8> */
[----:B------:R-:W-:Y:S01]  /*09b0*/  IMAD R17, R0, 0xe00, R7 ;  /* 0x00000e0000117824 */ /* 0x000fe200078e0207 */
[----:B------:R-:W1:Y:S03]  /*09c0*/  LDCU UR4, c[0x0][0x388] ;  /* 0x00007100ff0477ac */ /* 0x000e660008000800 */
[C---:B------:R-:W-:Y:S02]  /*09d0*/  VIADD R15, R17.reuse, 0x200 ;  /* 0x00000200110f7836 */ /* 0x040fe40000000000 */
[C---:B------:R-:W-:Y:S02]  /*09e0*/  VIADD R27, R17.reuse, 0x400 ;  /* 0x00000400111b7836 */ /* 0x040fe40000000000 */
[C---:B------:R-:W-:Y:S02]  /*09f0*/  VIADD R9, R17.reuse, 0x600 ;  /* 0x0000060011097836 */ /* 0x040fe40000000000 */
[----:B------:R-:W-:-:S02]  /*0a00*/  VIADD R11, R17, 0x800 ;  /* 0x00000800110b7836 */ /* 0x000fc40000000000 */
[C---:B------:R-:W-:Y:S02]  /*0a10*/  VIADD R13, R17.reuse, 0xa00 ;  /* 0x00000a00110d7836 */ /* 0x040fe40000000000 */
[C---:B------:R-:W-:Y:S02]  /*0a20*/  VIADD R21, R17.reuse, 0xc00 ;  /* 0x00000c0011157836 */ /* 0x040fe40000000000 */
[----:B0-----:R-:W-:-:S04]  /*0a30*/  IMAD.WIDE.U32 R18, R17, 0x4, R2 ;  /* 0x0000000411127825 */ /* 0x001fc800078e0002 */
[--C-:B------:R-:W-:Y:S01]  /*0a40*/  IMAD.WIDE.U32 R14, R15, 0x4, R2.reuse ;  /* 0x000000040f0e7825 */ /* 0x100fe200078e0002 */
[----:B------:R-:W1:Y:S03]  /*0a50*/  LDG.E R6, desc[UR8][R18.64] ;  /* 0x0000000812067981 */ /* 0x000e66000c1e1900 */
[--C-:B------:R-:W-:Y:S01]  /*0a60*/  IMAD.WIDE.U32 R26, R27, 0x4, R2.reuse ;  /* 0x000000041b1a7825 */ /* 0x100fe200078e0002 */
[----:B------:R0:W2:Y:S03]  /*0a70*/  LDG.E R16, desc[UR8][R14.64] ;  /* 0x000000080e107981 */ /* 0x0000a6000c1e1900 */
[--C-:B------:R-:W-:Y:S02]  /*0a80*/  IMAD.WIDE.U32 R8, R9, 0x4, R2.reuse ;  /* 0x0000000409087825 */ /* 0x100fe400078e0002 */
[----:B------:R-:W3:Y:S02]  /*0a90*/  LDG.E R26, desc[UR8][R26.64] ;  /* 0x000000081a1a7981 */ /* 0x000ee4000c1e1900 */
[----:B------:R-:W-:-:S02]  /*0aa0*/  IMAD.WIDE.U32 R10, R11, 0x4, R2 ;  /* 0x000000040b0a7825 */ /* 0x000fc400078e0002 */
[----:B------:R4:W5:Y:S02]  /*0ab0*/  LDG.E R8, desc[UR8][R8.64] ;  /* 0x0000000808087981 */ /* 0x000964000c1e1900 */
[--C-:B------:R-:W-:Y:S02]  /*0ac0*/  IMAD.WIDE.U32 R12, R13, 0x4, R2.reuse ;  /* 0x000000040d0c7825 */ /* 0x100fe400078e0002 */
[----:B------:R-:W5:Y:S02]  /*0ad0*/  LDG.E R10, desc[UR8][R10.64] ;  /* 0x000000080a0a7981 */ /* 0x000f64000c1e1900 */
[----:B------:R-:W-:Y:S02]  /*0ae0*/  VIADD R17, R17, 0xe00 ;  /* 0x00000e0011117836 */ /* 0x000fe40000000000 */
[--C-:B0-----:R-:W-:Y:S01]  /*0af0*/  IMAD.WIDE.U32 R14, R21, 0x4, R2.reuse ;  /* 0x00000004150e7825 */ /* 0x101fe200078e0002 */
[----:B------:R-:W5:Y:S03]  /*0b00*/  LDG.E R12, desc[UR8][R12.64] ;  /* 0x000000080c0c7981 */ /* 0x000f66000c1e1900 */
[----:B------:R-:W-:-:S02]  /*0b10*/  IMAD.WIDE.U32 R2, R17, 0x4, R2 ;  /* 0x0000000411027825 */ /* 0x000fc400078e0002 */
[----:B------:R-:W5:Y:S04]  /*0b20*/  LDG.E R14, desc[UR8][R14.64] ;  /* 0x000000080e0e7981 */ /* 0x000f68000c1e1900 */
[----:B------:R0:W5:Y:S01]  /*0b30*/  LDG.E R2, desc[UR8][R2.64] ;  /* 0x0000000802027981 */ /* 0x000162000c1e1900 */
[----:B------:R-:W-:Y:S01]  /*0b40*/  VIADD R7, R7, 0x1000 ;  /* 0x0000100007077836 */ /* 0x000fe20000000000 */
[----:B-1----:R-:W-:Y:S02]  /*0b50*/  ISETP.NE.AND P1, PT, R6, UR4, PT ;  /* 0x0000000406007c0c */ /* 0x002fe4000bf25270 */
[----:B--2---:R-:W-:Y:S02]  /*0b60*/  ISETP.NE.AND P2, PT, R16, UR4, PT ;  /* 0x0000000410007c0c */ /* 0x004fe4000bf45270 */
[----:B------:R-:W-:-:S02]  /*0b70*/  SEL R6, RZ, 0x1, P1 ;  /* 0x00000001ff067807 */ /* 0x000fc40000800000 */
[----:B----4-:R-:W-:Y:S02]  /*0b80*/  SEL R9, RZ, 0x1, P2 ;  /* 0x00000001ff097807 */ /* 0x010fe40001000000 */
[----:B---3--:R-:W-:Y:S02]  /*0b90*/  ISETP.NE.AND P1, PT, R26, UR4, PT ;  /* 0x000000041a007c0c */ /* 0x008fe4000bf25270 */
[----:B-----5:R-:W-:Y:S02]  /*0ba0*/  ISETP.NE.AND P2, PT, R8, UR4, PT ;  /* 0x0000000408007c0c */ /* 0x020fe4000bf45270 */
[----:B------:R-:W-:Y:S02]  /*0bb0*/  IADD3 R22, P5, P6, R9, R22, R6 ;  /* 0x0000001609167210 */ /* 0x000fe40007ebe006 */
[----:B------:R-:W-:Y:S02]  /*0bc0*/  SEL R9, RZ, 0x1, P1 ;  /* 0x00000001ff097807 */ /* 0x000fe40000800000 */
[----:B------:R-:W-:-:S02]  /*0bd0*/  SEL R8, RZ, 0x1, P2 ;  /* 0x00000001ff087807 */ /* 0x000fc40001000000 */
[----:B------:R-:W-:Y:S02]  /*0be0*/  ISETP.NE.AND P3, PT, R10, UR4, PT ;  /* 0x000000040a007c0c */ /* 0x000fe4000bf65270 */
[----:B------:R-:W-:Y:S02]  /*0bf0*/  ISETP.NE.AND P4, PT, R12, UR4, PT ;  /* 0x000000040c007c0c */ /* 0x000fe4000bf85270 */
[----:B------:R-:W-:Y:S02]  /*0c00*/  IADD3 R8, P1, P2, R8, R22, R9 ;  /* 0x0000001608087210 */ /* 0x000fe40007a3e009 */
[----:B------:R-:W-:Y:S02]  /*0c10*/  SEL R6, RZ, 0x1, P3 ;  /* 0x00000001ff067807 */ /* 0x000fe40001800000 */
[----:B0-----:R-:W-:Y:S02]  /*0c20*/  SEL R3, RZ, 0x1, P4 ;  /* 0x00000001ff037807 */ /* 0x001fe40002000000 */
[----:B------:R-:W-:-:S02]  /*0c30*/  ISETP.NE.AND P4, PT, R14, UR4, PT ;  /* 0x000000040e007c0c */ /* 0x000fc4000bf85270 */
[----:B------:R-:W-:Y:S02]  /*0c40*/  ISETP.NE.AND P3, PT, R2, UR4, PT ;  /* 0x0000000402007c0c */ /* 0x000fe4000bf65270 */
[----:B------:R-:W-:Y:S02]  /*0c50*/  IADD3.X R25, PT, PT, RZ, R25, RZ, P5, P6 ;  /* 0x00000019ff197210 */ /* 0x000fe40002fec4ff */
[----:B------:R-:W-:Y:S02]  /*0c60*/  IADD3 R2, P5, P6, R3, R8, R6 ;  /* 0x0000000803027210 */ /* 0x000fe40007ebe006 */
[----:B------:R-:W-:Y:S02]  /*0c70*/  SEL R3, RZ, 0x1, P4 ;  /* 0x00000001ff037807 */ /* 0x000fe40002000000 */
[----:B------:R-:W-:Y:S02]  /*0c80*/  SEL R22, RZ, 0x1, P3 ;  /* 0x00000001ff167807 */ /* 0x000fe40001800000 */
[----:B------:R-:W-:-:S02]  /*0c90*/  IADD3.X R25, PT, PT, RZ, R25, RZ, P1, P2 ;  /* 0x00000019ff197210 */ /* 0x000fc40000fe44ff */
[----:B------:R-:W-:Y:S02]  /*0ca0*/  IADD3 R22, P1, P2, R22, R2, R3 ;  /* 0x0000000216167210 */ /* 0x000fe40007a3e003 */
[----:B------:R-:W-:-:S04]  /*0cb0*/  IADD3.X R25, PT, PT, RZ, R25, RZ, P5, P6 ;  /* 0x00000019ff197210 */ /* 0x000fc80002fec4ff */
[----:B------:R-:W-:-:S07]  /*0cc0*/  IADD3.X R25, PT, PT, RZ, R25, RZ, P1, P2 ;  /* 0x00000019ff197210 */ /* 0x000fce0000fe44ff */
.L_x_2302:
[----:B------:R-:W-:Y:S05]  /*0cd0*/  BSYNC.RECONVERGENT B2 ;  /* 0x0000000000027941 */ /* 0x000fea0003800200 */
.L_x_2301:
        /* <DEDUP_REMOVED lines=12> */
[----:B0-----:R-:W-:-:S04]  /*0da0*/  IMAD.WIDE.U32 R8, R9, 0x4, R2 ;  /* 0x0000000409087825 */ /* 0x001fc800078e0002 */
[--C-:B------:R-:W-:Y:S02]  /*0db0*/  IMAD.WIDE.U32 R10, R11, 0x4, R2.reuse ;  /* 0x000000040b0a7825 */ /* 0x100fe400078e0002 */
[----:B------:R-:W1:Y:S02]  /*0dc0*/  LDG.E R8, desc[UR8][R8.64] ;  /* 0x0000000808087981 */ /* 0x000e64000c1e1900 */
[--C-:B------:R-:W-:Y:S02]  /*0dd0*/  IMAD.WIDE.U32 R12, R13, 0x4, R2.reuse ;  /* 0x000000040d0c7825 */ /* 0x100fe400078e0002 */
[----:B------:R-:W2:Y:S02]  /*0de0*/  LDG.E R10, desc[UR8][R10.64] ;  /* 0x000000080a0a7981 */ /* 0x000ea4000c1e1900 */
[----:B------:R-:W-:Y:S02]  /*0df0*/  IMAD.WIDE.U32 R2, R15, 0x4, R2 ;  /* 0x000000040f027825 */ /* 0x000fe400078e0002 */
[----:B------:R-:W3:Y:S04]  /*0e00*/  LDG.E R12, desc[UR8][R12.64] ;  /* 0x000000080c0c7981 */ /* 0x000ee8000c1e1900 */
[----:B------:R-:W4:Y:S01]  /*0e10*/  LDG.E R2, desc[UR8][R2.64] ;  /* 0x0000000802027981 */ /* 0x000f22000c1e1900 */
[----:B------:R-:W-:Y:S01]  /*0e20*/  VIADD R7, R7, 0x800 ;  /* 0x0000080007077836 */ /* 0x000fe20000000000 */
[----:B-1----:R-:W-:-:S02]  /*0e30*/  ISETP.NE.AND P1, PT, R8, UR4, PT ;  /* 0x0000000408007c0c */ /* 0x002fc4000bf25270 */
[----:B--2---:R-:W-:Y:S02]  /*0e40*/  ISETP.NE.AND P2, PT, R10, UR4, PT ;  /* 0x000000040a007c0c */ /* 0x004fe4000bf45270 */
[----:B------:R-:W-:Y:S02]  /*0e50*/  SEL R15, RZ, 0x1, P1 ;  /* 0x00000001ff0f7807 */ /* 0x000fe40000800000 */
[----:B---3--:R-:W-:Y:S02]  /*0e60*/  ISETP.NE.AND P3, PT, R12, UR4, PT ;  /* 0x000000040c007c0c */ /* 0x008fe4000bf65270 */
[----:B------:R-:W-:Y:S02]  /*0e70*/  SEL R6, RZ, 0x1, P2 ;  /* 0x00000001ff067807 */ /* 0x000fe40001000000 */
[----:B----4-:R-:W-:Y:S02]  /*0e80*/  ISETP.NE.AND P4, PT, R2, UR4, PT ;  /* 0x0000000402007c0c */ /* 0x010fe4000bf85270 */
[----:B------:R-:W-:-:S02]  /*0e90*/  SEL R9, RZ, 0x1, P3 ;  /* 0x00000001ff097807 */ /* 0x000fc40001800000 */
[----:B------:R-:W-:Y:S02]  /*0ea0*/  SEL R8, RZ, 0x1, P4 ;  /* 0x00000001ff087807 */ /* 0x000fe40002000000 */
[----:B------:R-:W-:-:S04]  /*0eb0*/  IADD3 R6, P1, P2, R6, R22, R15 ;  /* 0x0000001606067210 */ /* 0x000fc80007a3e00f */
[----:B------:R-:W-:Y:S02]  /*0ec0*/  IADD3 R22, P3, P4, R8, R6, R9 ;  /* 0x0000000608167210 */ /* 0x000fe40007c7e009 */
[----:B------:R-:W-:-:S04]  /*0ed0*/  IADD3.X R25, PT, PT, RZ, R25, RZ, P1, P2 ;  /* 0x00000019ff197210 */ /* 0x000fc80000fe44ff */
[----:B------:R-:W-:-:S07]  /*0ee0*/  IADD3.X R25, PT, PT, RZ, R25, RZ, P3, P4 ;  /* 0x00000019ff197210 */ /* 0x000fce0001fe84ff */
.L_x_2304:
[----:B------:R-:W-:Y:S05]  /*0ef0*/  BSYNC.RECONVERGENT B2 ;  /* 0x0000000000027941 */ /* 0x000fea0003800200 */
.L_x_2303:
[----:B------:R-:W-:Y:S05]  /*0f00*/  @!P0 BRA `(.L_x_2296) ;  /* 0x0000000000388947 */ /* 0x000fea0003800000 */
[----:B------:R-:W0:Y:S01]  /*0f10*/  LDC.64 R8, c[0x0][0x380] ;  /* 0x0000e000ff087b82 */ /* 0x000e220000000a00 */
[----:B------:R-:W-:Y:S02]  /*0f20*/  IMAD R7, R0, 0xe00, R7 ;  /* 0x00000e0000077824 */ /* 0x000fe400078e0207 */
[----:B------:R-:W-:-:S07]  /*0f30*/  IMAD.MOV R4, RZ, RZ, -R4 ;  /* 0x000000ffff047224 */ /* 0x000fce00078e0a04 */
.L_x_2305:
[C---:B0-----:R-:W-:Y:S01]  /*0f40*/  IMAD.WIDE.U32 R2, R7.reuse, 0x4, R8 ;  /* 0x0000000407027825 */ /* 0x041fe200078e0008 */
        /* <DEDUP_REMOVED lines=10> */
.L_x_2296:
[----:B------:R-:W-:Y:S05]  /*0ff0*/  BSYNC.RECONVERGENT B1 ;  /* 0x0000000000017941 */ /* 0x000fea0003800200 */
.L_x_2295:
[----:B------:R-:W-:-:S13]  /*1000*/  ISETP.GE.U32.AND P0, PT, R28, 0x200, PT ;  /* 0x000002001c00780c */ /* 0x000fda0003f06070 */
        /* <DEDUP_REMOVED lines=23> */
[C---:B------:R-:W-:Y:S01]  /*1180*/  ISETP.GT.AND P0, PT, R10.reuse, 0x17, PT ;  /* 0x000000170a00780c */ /* 0x040fe20003f04270 */
[----:B------:R-:W-:Y:S01]  /*1190*/  IMAD.X R4, R3, 0x1, R6, P1 ;  /* 0x0000000103047824 */ /* 0x000fe200008e0606 */
[----:B------:R-:W-:-:S04]  /*11a0*/  ISETP.NE.AND P1, PT, R10, RZ, PT ;  /* 0x000000ff0a00720c */ /* 0x000fc80003f25270 */
[----:B------:R-:W1:Y:S09]  /*11b0*/  SHFL.DOWN PT, R3, R4, 0x8, 0x1f ;  /* 0x09001f0004037f89 */ /* 0x000e7200000e0000 */
[----:B------:R-:W2:Y:S01]  /*11c0*/  @!P1 S2R R7, SR_CgaCtaId ;  /* 0x0000000000079919 */ /* 0x000ea20000008800 */
[----:B------:R-:W-:-:S02]  /*11d0*/  @!P1 MOV R6, 0x400 ;  /* 0x0000040000069802 */ /* 0x000fc40000000f00 */
[----:B0-----:R-:W-:-:S04]  /*11e0*/  SEL R2, R2, RZ, !P0 ;  /* 0x000000ff02027207 */ /* 0x001fc80004000000 */
[----:B------:R-:W-:Y:S02]  /*11f0*/  IADD3 R9, P2, PT, R2, R11, RZ ;  /* 0x0000000b02097210 */ /* 0x000fe40007f5e0ff */
[----:B-1----:R-:W-:-:S03]  /*1200*/  SEL R3, R3, RZ, !P0 ;  /* 0x000000ff03037207 */ /* 0x002fc60004000000 */
[----:B------:R-:W0:Y:S01]  /*1210*/  SHFL.DOWN PT, R2, R9, 0x10, 0x1f ;  /* 0x0a001f0009027f89 */ /* 0x000e2200000e0000 */
[----:B------:R-:W-:Y:S01]  /*1220*/  ISETP.GT.AND P0, PT, R10, 0xf, PT ;  /* 0x0000000f0a00780c */ /* 0x000fe20003f04270 */
[----:B------:R-:W-:Y:S01]  /*1230*/  IMAD.X R8, R3, 0x1, R4, P2 ;  /* 0x0000000103087824 */ /* 0x000fe200010e0604 */
[----:B------:R-:W-:-:S04]  /*1240*/  @!P1 SHF.R.U32.HI R4, RZ, 0x2, R5 ;  /* 0x00000002ff049819 */ /* 0x000fc80000011605 */
[----:B------:R-:W1:Y:S01]  /*1250*/  SHFL.DOWN PT, R3, R8, 0x10, 0x1f ;  /* 0x0a001f0008037f89 */ /* 0x000e6200000e0000 */
[----:B------:R-:W-:Y:S02]  /*1260*/  @!P1 LOP3.LUT R4, R4, 0xf8, RZ, 0xc0, !PT ;  /* 0x000000f804049812 */ /* 0x000fe400078ec0ff */
[----:B--2---:R-:W-:-:S05]  /*1270*/  @!P1 LEA R7, R7, R6, 0x18 ;  /* 0x0000000607079211 */ /* 0x004fca00078ec0ff */
[----:B------:R-:W-:Y:S01]  /*1280*/  @!P1 IMAD.IADD R7, R4, 0x1, R7 ;  /* 0x0000000104079824 */ /* 0x000fe200078e0207 */
[----:B0-----:R-:W-:-:S04]  /*1290*/  SEL R2, R2, RZ, !P0 ;  /* 0x000000ff02027207 */ /* 0x001fc80004000000 */
[----:B------:R-:W-:Y:S02]  /*12a0*/  IADD3 R2, P2, PT, R2, R9, RZ ;  /* 0x0000000902027210 */ /* 0x000fe40007f5e0ff */
[----:B-1----:R-:W-:Y:S02]  /*12b0*/  SEL R3, R3, RZ, !P0 ;  /* 0x000000ff03037207 */ /* 0x002fe40004000000 */
[----:B------:R-:W-:-:S03]  /*12c0*/  ISETP.NE.AND P0, PT, R5, RZ, PT ;  /* 0x000000ff0500720c */ /* 0x000fc60003f05270 */
        /* <DEDUP_REMOVED lines=9> */
[----:B-1----:R-:W1:Y:S04]  /*1360*/  LDS.128 R4, [UR4+0x30] ;  /* 0x00003004ff047984 */ /* 0x002e680008000c00 */
        /* <DEDUP_REMOVED lines=22> */
.L_x_2306:
[----:B------:R-:W-:-:S04]  /*14d0*/  LOP3.LUT R2, R5, 0x3e0, RZ, 0xc0, !PT ;  /* 0x000003e005027812 */ /* 0x000fc800078ec0ff */
[----:B------:R-:W-:Y:S01]  /*14e0*/  LOP3.LUT R7, RZ, R2, RZ, 0x33, !PT ;  /* 0x00000002ff077212 */ /* 0x000fe200078e33ff */
[----:B------:R-:W-:Y:S02]  /*14f0*/  VIADD R3, R2, 0x20 ;  /* 0x0000002002037836 */ /* 0x000fe40000000000 */
[----:B------:R-:W0:Y:S02]  /*1500*/  S2R R2, SR_LANEID ;  /* 0x0000000000027919 */ /* 0x000e240000000000 */
[----:B------:R-:W-:Y:S01]  /*1510*/  IMAD.IADD R7, R28, 0x1, R7 ;  /* 0x000000011c077824 */ /* 0x000fe200078e0207 */
[----:B------:R-:W-:-:S04]  /*1520*/  ISETP.GT.U32.AND P0, PT, R3, R28, PT ;  /* 0x0000001c0300720c */ /* 0x000fc80003f04070 */
        /* <DEDUP_REMOVED lines=11> */
[----:B------:R-:W-:Y:S01]  /*15e0*/  ISETP.GT.AND P0, PT, R6, R7, PT ;  /* 0x000000070600720c */ /* 0x000fe20003f04270 */
[----:B------:R-:W-:Y:S02]  /*15f0*/  VIADD R6, R2, 0x4 ;  /* 0x0000000402067836 */ /* 0x000fe40000000000 */
[----:B------:R-:W1:Y:S01]  /*1600*/  SHFL.DOWN PT, R4, R9, 0x2, R7 ;  /* 0x0840000009047989 */ /* 0x000e6200000e0007 */
[----:B0-----:R-:W-:-:S04]  /*1610*/  SEL R3, R3, RZ, !P0 ;  /* 0x000000ff03037207 */ /* 0x001fc80004000000 */
[----:B------:R-:W-:Y:S02]  /*1620*/  IADD3 R8, P1, PT, R3, R10, RZ ;  /* 0x0000000a03087210 */ /* 0x000fe40007f3e0ff */
[----:B-1----:R-:W-:Y:S02]  /*1630*/  SEL R4, R4, RZ, !P0 ;  /* 0x000000ff04047207 */ /* 0x002fe40004000000 */
[----:B------:R-:W-:Y:S01]  /*1640*/  ISETP.GT.AND P0, PT, R6, R7, PT ;  /* 0x000000070600720c */ /* 0x000fe20003f04270 */
[----:B------:R-:W0:Y:S01]  /*1650*/  SHFL.DOWN PT, R3, R8, 0x4, R7 ;  /* 0x0880000008037989 */ /* 0x000e2200000e0007 */
[----:B------:R-:W-:Y:S02]  /*1660*/  VIADD R6, R2, 0x8 ;  /* 0x0000000802067836 */ /* 0x000fe40000000000 */
[----:B------:R-:W-:Y:S02]  /*1670*/  IMAD.X R11, R4, 0x1, R9, P1 ;  /* 0x00000001040b7824 */ /* 0x000fe400008e0609 */
[----:B------:R-:W-:-:S03]  /*1680*/  VIADD R2, R2, 0x10 ;  /* 0x0000001002027836 */ /* 0x000fc60000000000 */
[----:B------:R-:W1:Y:S01]  /*1690*/  SHFL.DOWN PT, R4, R11, 0x4, R7 ;  /* 0x088000000b047989 */ /* 0x000e6200000e0007 */
[----:B0-----:R-:W-:-:S04]  /*16a0*/  SEL R3, R3, RZ, !P0 ;  /* 0x000000ff03037207 */ /* 0x001fc80004000000 */
[----:B------:R-:W-:Y:S02]  /*16b0*/  IADD3 R10, P1, PT, R3, R8, RZ ;  /* 0x00000008030a7210 */ /* 0x000fe40007f3e0ff */
[----:B-1----:R-:W-:-:S03]  /*16c0*/  SEL R4, R4, RZ, !P0 ;  /* 0x000000ff04047207 */ /* 0x002fc60004000000 */
[----:B------:R-:W0:Y:S01]  /*16d0*/  SHFL.DOWN PT, R3, R10, 0x8, R7 ;  /* 0x090000000a037989 */ /* 0x000e2200000e0007 */
[----:B------:R-:W-:Y:S01]  /*16e0*/  ISETP.GT.AND P0, PT, R6, R7, PT ;  /* 0x000000070600720c */ /* 0x000fe20003f04270 */
[----:B------:R-:W-:Y:S02]  /*16f0*/  IMAD.X R9, R4, 0x1, R11, P1 ;  /* 0x0000000104097824 */ /* 0x000fe400008e060b */
[----:B------:R-:W1:Y:S03]  /*1700*/  @!P2 S2R R11, SR_CgaCtaId ;  /* 0x00000000000ba919 */ /* 0x000e660000008800 */
[----:B------:R-:W2:Y:S01]  /*1710*/  SHFL.DOWN PT, R4, R9, 0x8, R7 ;  /* 0x0900000009047989 */ /* 0x000ea200000e0007 */
[----:B0-----:R-:W-:-:S04]  /*1720*/  SEL R3, R3, RZ, !P0 ;  /* 0x000000ff03037207 */ /* 0x001fc80004000000 */
[----:B------:R-:W-:-:S05]  /*1730*/  IADD3 R6, P1, PT, R3, R10, RZ ;  /* 0x0000000a03067210 */ /* 0x000fca0007f3e0ff */
[----:B------:R-:W0:Y:S01]  /*1740*/  SHFL.DOWN PT, R3, R6, 0x10, R7 ;  /* 0x0a00000006037989 */ /* 0x000e2200000e0007 */
[----:B--2---:R-:W-:Y:S02]  /*1750*/  SEL R4, R4, RZ, !P0 ;  /* 0x000000ff04047207 */ /* 0x004fe40004000000 */
[----:B------:R-:W-:Y:S02]  /*1760*/  ISETP.GT.AND P0, PT, R2, R7, PT ;  /* 0x000000070200720c */ /* 0x000fe40003f04270 */
[----:B------:R-:W-:Y:S01]  /*1770*/  @!P2 MOV R2, 0x400 ;  /* 0x000004000002a802 */ /* 0x000fe20000000f00 */
[----:B------:R-:W-:Y:S01]  /*1780*/  IMAD.X R8, R4, 0x1, R9, P1 ;  /* 0x0000000104087824 */ /* 0x000fe200008e0609 */
[----:B------:R-:W-:Y:S02]  /*1790*/  @!P2 SHF.R.U32.HI R9, RZ, 0x2, R5 ;  /* 0x00000002ff09a819 */ /* 0x000fe40000011605 */
[----:B-1----:R-:W-:Y:S02]  /*17a0*/  @!P2 LEA R10, R11, R2, 0x18 ;  /* 0x000000020b0aa211 */ /* 0x002fe400078ec0ff */
[----:B------:R-:W1:Y:S01]  /*17b0*/  SHFL.DOWN PT, R4, R8, 0x10, R7 ;  /* 0x0a00000008047989 */ /* 0x000e6200000e0007 */
[----:B------:R-:W-:-:S05]  /*17c0*/  @!P2 LOP3.LUT R9, R9, 0xf8, RZ, 0xc0, !PT ;  /* 0x000000f80909a812 */ /* 0x000fca00078ec0ff */
        /* <DEDUP_REMOVED lines=9> */
[----:B------:R-:W1:Y:S01]  /*1860*/  S2UR UR5, SR_CgaCtaId ;  /* 0x00000000000579c3 */ /* 0x000e620000008800 */
[----:B------:R-:W-:Y:S01]  /*1870*/  UMOV UR4, 0x400 ;  /* 0x0000040000047882 */ /* 0x000fe20000000000 */
[C---:B------:R-:W-:Y:S02]  /*1880*/  ISETP.GT.U32.AND P1, PT, R28.reuse, 0x20, PT ;  /* 0x000000201c00780c */ /* 0x040fe40003f24070 */
[C---:B------:R-:W-:Y:S02]  /*1890*/  ISETP.GT.U32.AND P2, PT, R28.reuse, 0x40, PT ;  /* 0x000000401c00780c */ /* 0x040fe40003f44070 */
[C---:B------:R-:W-:Y:S02]  /*18a0*/  ISETP.GT.U32.AND P3, PT, R28.reuse, 0x80, PT ;  /* 0x000000801c00780c */ /* 0x040fe40003f64070 */
[C---:B------:R-:W-:Y:S02]  /*18b0*/  ISETP.GT.U32.AND P5, PT, R28.reuse, 0x180, PT ;  /* 0x000001801c00780c */ /* 0x040fe40003fa4070 */
[----:B------:R-:W-:Y:S01]  /*18c0*/  ISETP.GT.U32.AND P6, PT, R28, 0x1a0, PT ;  /* 0x000001a01c00780c */ /* 0x000fe20003fc4070 */
[----:B-1----:R-:W-:-:S09]  /*18d0*/  ULEA UR4, UR5, UR4, 0x18 ;  /* 0x0000000405047291 */ /* 0x002fd2000f8ec0ff */
[----:B------:R-:W1:Y:S04]  /*18e0*/  LDS.64 R12, [UR4+0x18] ;  /* 0x00001804ff0c7984 */ /* 0x000e680008000a00 */
[----:B------:R-:W2:Y:S04]  /*18f0*/  LDS.128 R16, [UR4+0x20] ;  /* 0x00002004ff107984 */ /* 0x000ea80008000c00 */
[----:B------:R-:W3:Y:S04]  /*1900*/  LDS.128 R4, [UR4+0x30] ;  /* 0x00003004ff047984 */ /* 0x000ee80008000c00 */
[----:B0-----:R-:W0:Y:S04]  /*1910*/  LDS.128 R8, [UR4+0x40] ;  /* 0x00004004ff087984 */ /* 0x001e280008000c00 */
[----:B------:R-:W-:Y:S01]  /*1920*/  LDS.128 R24, [UR4+0x80] ;  /* 0x00008004ff187984 */ /* 0x000fe20008000c00 */
[----:B-1----:R-:W-:-:S02]  /*1930*/  SEL R22, R12, RZ, P1 ;  /* 0x000000ff0c167207 */ /* 0x002fc40000800000 */
[----:B------:R-:W-:Y:S02]  /*1940*/  SEL R23, R13, RZ, P1 ;  /* 0x000000ff0d177207 */ /* 0x000fe40000800000 */
[----:B--2---:R-:W-:Y:S01]  /*1950*/  SEL R21, R16, RZ, P2 ;  /* 0x000000ff10157207 */ /* 0x004fe20001000000 */
[----:B------:R-:W1:Y:S01]  /*1960*/  LDS.128 R12, [UR4+0x50] ;  /* 0x00005004ff0c7984 */ /* 0x000e620008000c00 */
[----:B------:R-:W-:Y:S02]  /*1970*/  ISETP.GT.U32.AND P1, PT, R28, 0x60, PT ;  /* 0x000000601c00780c */ /* 0x000fe40003f24070 */
[----:B------:R-:W-:Y:S02]  /*1980*/  SEL R20, R17, RZ, P2 ;  /* 0x000000ff11147207 */ /* 0x000fe40001000000 */
[----:B------:R-:W-:Y:S02]  /*1990*/  IADD3 R16, P2, P4, R21, R22, R2 ;  /* 0x0000001615107210 */ /* 0x000fe40007c5e002 */
[----:B------:R-:W-:-:S02]  /*19a0*/  SEL R17, R18, RZ, P1 ;  /* 0x000000ff12117207 */ /* 0x000fc40000800000 */
[----:B---3--:R-:W-:Y:S02]  /*19b0*/  SEL R4, R4, RZ, P3 ;  /* 0x000000ff04047207 */ /* 0x008fe40001800000 */
[----:B------:R-:W-:Y:S02]  /*19c0*/  IADD3.X R20, PT, PT, R20, R23, R3, P2, P4 ;  /* 0x0000001714147210 */ /* 0x000fe400017e8403 */
[----:B------:R-:W-:Y:S02]  /*19d0*/  SEL R3, R5, RZ, P3 ;  /* 0x000000ff05037207 */ /* 0x000fe40001800000 */
[----:B------:R-:W-:Y:S02]  /*19e0*/  SEL R2, R19, RZ, P1 ;  /* 0x000000ff13027207 */ /* 0x000fe40000800000 */
[----:B------:R-:W-:Y:S02]  /*19f0*/  IADD3 R4, P3, P4, R4, R16, R17 ;  /* 0x0000001004047210 */ /* 0x000fe40007c7e011 */
[----:B------:R-:W2:Y:S01]  /*1a00*/  LDS.128 R16, [UR4+0x60] ;  /* 0x00006004ff107984 */ /* 0x000ea20008000c00 */
[----:B------:R-:W-:-:S02]  /*1a10*/  ISETP.GT.U32.AND P1, PT, R28, 0xa0, PT ;  /* 0x000000a01c00780c */ /* 0x000fc40003f24070 */
[----:B------:R-:W-:Y:S02]  /*1a20*/  IADD3.X R3, PT, PT, R3, R20, R2, P3, P4 ;  /* 0x0000001403037210 */ /* 0x000fe40001fe8402 */
[----:B------:R-:W3:Y:S01]  /*1a30*/  LDS.128 R20, [UR4+0x70] ;  /* 0x00007004ff147984 */ /* 0x000ee20008000c00 */
[----:B------:R-:W-:Y:S02]  /*1a40*/  ISETP.GT.U32.AND P2, PT, R28, 0xc0, PT ;  /* 0x000000c01c00780c */ /* 0x000fe40003f44070 */
[----:B------:R-:W-:Y:S02]  /*1a50*/  SEL R5, R6, RZ, P1 ;  /* 0x000000ff06057207 */ /* 0x000fe40000800000 */
[----:B0-----:R-:W-:Y:S02]  /*1a60*/  SEL R2, R8, RZ, P2 ;  /* 0x000000ff08027207 */ /* 0x001fe40001000000 */
[----:B------:R-:W-:Y:S02]  /*1a70*/  SEL R7, R7, RZ, P1 ;  /* 0x000000ff07077207 */ /* 0x000fe40000800000 */
[----:B------:R-:W-:-:S02]  /*1a80*/  ISETP.GT.U32.AND P1, PT, R28, 0xe0, PT ;  /* 0x000000e01c00780c */ /* 0x000fc40003f24070 */
[----:B------:R-:W-:Y:S02]  /*1a90*/  IADD3 R2, P3, P4, R2, R4, R5 ;  /* 0x0000000402027210 */ /* 0x000fe40007c7e005 */
[----:B------:R-:W-:Y:S02]  /*1aa0*/  SEL R6, R9, RZ, P2 ;  /* 0x000000ff09067207 */ /* 0x000fe40001000000 */
[----:B------:R-:W-:Y:S02]  /*1ab0*/  ISETP.GT.U32.AND P2, PT, R28, 0x100, PT ;  /* 0x000001001c00780c */ /* 0x000fe40003f44070 */
[----:B------:R-:W-:Y:S02]  /*1ac0*/  SEL R4, R10, RZ, P1 ;  /* 0x000000ff0a047207 */ /* 0x000fe40000800000 */
[----:B------:R-:W-:Y:S02]  /*1ad0*/  SEL R10, R11, RZ, P1 ;  /* 0x000000ff0b0a7207 */ /* 0x000fe40000800000 */
[----:B------:R-:W-:-:S02]  /*1ae0*/  ISETP.GT.U32.AND P1, PT, R28, 0x120, PT ;  /* 0x000001201c00780c */ /* 0x000fc40003f24070 */
[----:B------:R-:W-:Y:S02]  /*1af0*/  IADD3.X R6, PT, PT, R6, R3, R7, P3, P4 ;  /* 0x0000000306067210 */ /* 0x000fe40001fe8407 */
[----:B-1----:R-:W-:Y:S02]  /*1b00*/  SEL R3, R12, RZ, P2 ;  /* 0x000000ff0c037207 */ /* 0x002fe40001000000 */
[----:B------:R-:W-:Y:S02]  /*1b10*/  SEL R7, R13, RZ, P2 ;  /* 0x000000ff0d077207 */ /* 0x000fe40001000000 */
[----:B------:R-:W-:Y:S02]  /*1b20*/  ISETP.GT.U32.AND P2, PT, R28, 0x140, PT ;  /* 0x000001401c00780c */ /* 0x000fe40003f44070 */
[----:B------:R-:W-:Y:S02]  /*1b30*/  SEL R5, R14, RZ, P1 ;  /* 0x000000ff0e057207 */ /* 0x000fe40000800000 */
[----:B------:R-:W-:-:S02]  /*1b40*/  SEL R15, R15, RZ, P1 ;  /* 0x000000ff0f0f7207 */ /* 0x000fc40000800000 */
[----:B------:R-:W-:Y:S02]  /*1b50*/  ISETP.GT.U32.AND P1, PT, R28, 0x160, PT ;  /* 0x000001601c00780c */ /* 0x000fe40003f24070 */
[----:B------:R-:W-:Y:S02]  /*1b60*/  IADD3 R4, P3, P4, R3, R2, R4 ;  /* 0x0000000203047210 */ /* 0x000fe40007c7e004 */
[----:B--2---:R-:W-:Y:S02]  /*1b70*/  SEL R2, R16, RZ, P2 ;  /* 0x000000ff10027207 */ /* 0x004fe40001000000 */
[----:B------:R-:W-:Y:S02]  /*1b80*/  SEL R3, R18, RZ, P1 ;  /* 0x000000ff12037207 */ /* 0x000fe40000800000 */
[----:B------:R-:W-:Y:S02]  /*1b90*/  IADD3.X R7, PT, PT, R7, R6, R10, P3, P4 ;  /* 0x0000000607077210 */ /* 0x000fe40001fe840a */
[----:B------:R-:W-:-:S02]  /*1ba0*/  SEL R18, R19, RZ, P1 ;  /* 0x000000ff13127207 */ /* 0x000fc40000800000 */
[----:B------:R-:W-:Y:S02]  /*1bb0*/  SEL R6, R17, RZ, P2 ;  /* 0x000000ff11067207 */ /* 0x000fe40001000000 */
[----:B------:R-:W-:Y:S02]  /*1bc0*/  IADD3 R2, P1, P3, R2, R4, R5 ;  /* 0x0000000402027210 */ /* 0x000fe40007b3e005 */
[----:B---3--:R-:W-:Y:S02]  /*1bd0*/  SEL R4, R20, RZ, P5 ;  /* 0x000000ff14047207 */ /* 0x008fe40002800000 */
[----:B------:R-:W-:Y:S02]  /*1be0*/  ISETP.GT.U32.AND P2, PT, R28, 0x1c0, PT ;  /* 0x000001c01c00780c */ /* 0x000fe40003f44070 */
[----:B------:R-:W-:Y:S02]  /*1bf0*/  IADD3.X R6, PT, PT, R6, R7, R15, P1, P3 ;  /* 0x0000000706067210 */ /* 0x000fe40000fe640f */
[----:B------:R-:W-:-:S02]  /*1c00*/  IADD3 R4, P3, P4, R4, R2, R3 ;  /* 0x0000000204047210 */ /* 0x000fc40007c7e003 */
[----:B------:R-:W-:Y:S02]  /*1c10*/  SEL R2, R22, RZ, P6 ;  /* 0x000000ff16027207 */ /* 0x000fe40003000000 */
[----:B------:R-:W-:Y:S02]  /*1c20*/  SEL R3, R24, RZ, P2 ;  /* 0x000000ff18037207 */ /* 0x000fe40001000000 */
[----:B------:R-:W-:Y:S02]  /*1c30*/  ISETP.GT.U32.AND P1, PT, R28, 0x1e0, PT ;  /* 0x000001e01c00780c */ /* 0x000fe40003f24070 */
        /* <DEDUP_REMOVED lines=11> */
.L_x_2292:
[----:B------:R-:W0:Y:S01]  /*1cf0*/  S2R R5, SR_TID.X ;  /* 0x0000000000057919 */ /* 0x000e220000002100 */
[----:B------:R-:W1:Y:S01]  /*1d00*/  LDC.64 R8, c[0x0][0x380] ;  /* 0x0000e000ff087b82 */ /* 0x000e620000000a00 */
[----:B------:R-:W2:Y:S01]  /*1d10*/  LDCU UR5, c[0x0][0x388] ;  /* 0x00007100ff0577ac */ /* 0x000ea20008000800 */
[----:B0-----:R-:W-:-:S04]  /*1d20*/  IMAD R3, R0, 0xe00, R5 ;  /* 0x00000e0000037824 */ /* 0x001fc800078e0205 */
[----:B-1----:R-:W-:-:S05]  /*1d30*/  IMAD.WIDE.U32 R8, R3, 0x4, R8 ;  /* 0x0000000403087825 */ /* 0x002fca00078e0008 */
[----:B------:R-:W2:Y:S04]  /*1d40*/  LDG.E R14, desc[UR8][R8.64] ;  /* 0x00000008080e7981 */ /* 0x000ea8000c1e1900 */
[----:B------:R-:W3:Y:S04]  /*1d50*/  LDG.E R3, desc[UR8][R8.64+0x800] ;  /* 0x0008000808037981 */ /* 0x000ee8000c1e1900 */
[----:B------:R-:W4:Y:S04]  /*1d60*/  LDG.E R4, desc[UR8][R8.64+0x1000] ;  /* 0x0010000808047981 */ /* 0x000f28000c1e1900 */
[----:B------:R-:W5:Y:S04]  /*1d70*/  LDG.E R10, desc[UR8][R8.64+0x1800] ;  /* 0x00180008080a7981 */ /* 0x000f68000c1e1900 */
[----:B------:R-:W5:Y:S04]  /*1d80*/  LDG.E R11, desc[UR8][R8.64+0x2000] ;  /* 0x00200008080b7981 */ /* 0x000f68000c1e1900 */
[----:B------:R-:W5:Y:S04]  /*1d90*/  LDG.E R12, desc[UR8][R8.64+0x2800] ;  /* 0x00280008080c7981 */ /* 0x000f68000c1e1900 */
[----:B------:R-:W5:Y:S01]  /*1da0*/  LDG.E R13, desc[UR8][R8.64+0x3000] ;  /* 0x00300008080d7981 */ /* 0x000f62000c1e1900 */
[----:B--2---:R-:W-:-:S02]  /*1db0*/  ISETP.NE.AND P0, PT, R14, UR5, PT ;  /* 0x000000050e007c0c */ /* 0x004fc4000bf05270 */
[----:B---3--:R-:W-:Y:S02]  /*1dc0*/  ISETP.NE.AND P1, PT, R3, UR5, PT ;  /* 0x0000000503007c0c */ /* 0x008fe4000bf25270 */
[----:B------:R-:W-:Y:S02]  /*1dd0*/  SEL R14, RZ, 0x1, P0 ;  /* 0x00000001ff0e7807 */ /* 0x000fe40000000000 */
[----:B----4-:R-:W-:Y:S02]  /*1de0*/  ISETP.NE.AND P2, PT, R4, UR5, PT ;  /* 0x0000000504007c0c */ /* 0x010fe4000bf45270 */
[----:B------:R-:W-:Y:S02]  /*1df0*/  SEL R4, RZ, 0x1, P1 ;  /* 0x00000001ff047807 */ /* 0x000fe40000800000 */
[----:B------:R-:W-:Y:S02]  /*1e00*/  SEL R3, RZ, 0x1, P2 ;  /* 0x00000001ff037807 */ /* 0x000fe40001000000 */
[----:B-----5:R-:W-:-:S02]  /*1e10*/  ISETP.NE.AND P2, PT, R10, UR5, PT ;  /* 0x000000050a007c0c */ /* 0x020fc4000bf45270 */
[----:B------:R-:W-:Y:S02]  /*1e20*/  IADD3 R3, P1, P0, R3, R4, R14 ;  /* 0x0000000403037210 */ /* 0x000fe4000783e00e */
[----:B------:R-:W-:Y:S02]  /*1e30*/  ISETP.NE.AND P3, PT, R11, UR5, PT ;  /* 0x000000050b007c0c */ /* 0x000fe4000bf65270 */
[----:B------:R-:W-:Y:S02]  /*1e40*/  IADD3.X R26, PT, PT, RZ, RZ, RZ, P1, P0 ;  /* 0x000000ffff1a7210 */ /* 0x000fe40000fe04ff */
[----:B------:R-:W-:Y:S02]  /*1e50*/  ISETP.GE.U32.AND P0, PT, R28, R2, PT ;  /* 0x000000021c00720c */ /* 0x000fe40003f06070 */
[----:B------:R-:W-:Y:S02]  /*1e60*/  ISETP.NE.AND P4, PT, R12, UR5, PT ;  /* 0x000000050c007c0c */ /* 0x000fe4000bf85270 */
[----:B------:R-:W-:-:S02]  /*1e70*/  ISETP.NE.AND P5, PT, R13, UR5, PT ;  /* 0x000000050d007c0c */ /* 0x000fc4000bfa5270 */
[----:B------:R-:W-:Y:S02]  /*1e80*/  SEL R9, RZ, 0x1, P2 ;  /* 0x00000001ff097807 */ /* 0x000fe40001000000 */
[----:B------:R-:W-:Y:S02]  /*1e90*/  SEL R10, RZ, 0x1, P3 ;  /* 0x00000001ff0a7807 */ /* 0x000fe40001800000 */
[----:B------:R-:W-:Y:S02]  /*1ea0*/  SEL R8, RZ, 0x1, P4 ;  /* 0x00000001ff087807 */ /* 0x000fe40002000000 */
[----:B------:R-:W-:Y:S02]  /*1eb0*/  SEL R4, RZ, 0x1, P5 ;  /* 0x00000001ff047807 */ /* 0x000fe40002800000 */
[----:B------:R-:W-:-:S04]  /*1ec0*/  IADD3 R3, P2, P3, R10, R3, R9 ;  /* 0x000000030a037210 */ /* 0x000fc80007b5e009 */
[----:B------:R-:W-:Y:S02]  /*1ed0*/  IADD3 R3, P1, P4, R4, R3, R8 ;  /* 0x0000000304037210 */ /* 0x000fe40007c3e008 */
[----:B------:R-:W-:-:S04]  /*1ee0*/  IADD3.X R26, PT, PT, RZ, R26, RZ, P2, P3 ;  /* 0x0000001aff1a7210 */ /* 0x000fc800017e64ff */
[----:B------:R-:W-:Y:S01]  /*1ef0*/  IADD3.X R26, PT, PT, RZ, R26, RZ, P1, P4 ;  /* 0x0000001aff1a7210 */ /* 0x000fe20000fe84ff */
[----:B------:R-:W-:Y:S06]  /*1f00*/  @!P0 BRA `(.L_x_2308) ;  /* 0x0000001000948947 */ /* 0x000fec0003800000 */
[----:B------:R-:W-:Y:S01]  /*1f10*/  IMAD.IADD R10, R0, 0x1, R7 ;  /* 0x00000001000a7824 */ /* 0x000fe200078e0207 */
[----:B------:R-:W0:Y:S01]  /*1f20*/  LDC R8, c[0x0][0x3b0] ;  /* 0x0000ec00ff087b82 */ /* 0x000e220000000800 */
[----:B------:R-:W-:Y:S01]  /*1f30*/  VIADD R14, R6, 0xfffff200 ;  /* 0xfffff200060e7836 */ /* 0x000fe20000000000 */
[----:B------:R-:W-:Y:S01]  /*1f40*/  LOP3.LUT R7, RZ, R5, RZ, 0x33, !PT ;  /* 0x00000005ff077212 */ /* 0x000fe200078e33ff */
[----:B------:R-:W-:Y:S01]  /*1f50*/  IMAD R10, R10, 0xe00, RZ ;  /* 0x00000e000a0a7824 */ /* 0x000fe200078e02ff */
[----:B------:R-:W1:Y:S02]  /*1f60*/  LDCU UR6, c[0x0][0x388] ;  /* 0x00007100ff0677ac */ /* 0x000e640008000800 */
[----:B------:R-:W-:Y:S01]  /*1f70*/  IADD3 R7, PT, PT, -R2, R6, R7 ;  /* 0x0000000602077210 */ /* 0x000fe20007ffe107 */
[--C-:B------:R-:W-:Y:S01]  /*1f80*/  IMAD.MOV.U32 R9, RZ, RZ, R10.reuse ;  /* 0x000000ffff097224 */ /* 0x100fe200078e000a */
[C---:B------:R-:W-:Y:S01]  /*1f90*/  ISETP.GT.U32.AND P0, PT, R10.reuse, R14, PT ;  /* 0x0000000e0a00720c */ /* 0x040fe20003f04070 */
[----:B------:R-:W2:Y:S01]  /*1fa0*/  LDCU.64 UR10, c[0x0][0x380] ;  /* 0x00007000ff0a77ac */ /* 0x000ea20008000a00 */
[----:B------:R-:W-:Y:S01]  /*1fb0*/  IADD3 R11, PT, PT, R10, 0x1000, R5 ;  /* 0x000010000a0b7810 */ /* 0x000fe20007ffe005 */
[----:B------:R-:W-:Y:S01]  /*1fc0*/  IMAD R4, R0, -0xe00, R7 ;  /* 0xfffff20000047824 */ /* 0x000fe200078e0207 */
[----:B------:R-:W-:Y:S01]  /*1fd0*/  UMOV UR4, URZ ;  /* 0x000000ff00047c82 */ /* 0x000fe20008000000 */
[----:B------:R-:W-:-:S08]  /*1fe0*/  IMAD.MOV.U32 R7, RZ, RZ, R10 ;  /* 0x000000ffff077224 */ /* 0x000fd000078e000a */
[----:B------:R-:W-:Y:S05]  /*1ff0*/  @P0 BRA `(.L_x_2309) ;  /* 0x0000000000b40947 */ /* 0x000fea0003800000 */
.L_x_2310:
[----:B------:R-:W-:-:S05]  /*2000*/  IADD3 R6, P0, PT, R5, R9, RZ ;  /* 0x0000000905067210 */ /* 0x000fca0007f1e0ff */
[----:B------:R-:W-:Y:S01]  /*2010*/  IMAD.X R13, RZ, RZ, RZ, P0 ;  /* 0x000000ffff0d7224 */ /* 0x000fe200000e06ff */
[----:B--2---:R-:W-:-:S04]  /*2020*/  LEA R12, P0, R6, UR10, 0x2 ;  /* 0x0000000a060c7c11 */ /* 0x004fc8000f8010ff */
        /* <DEDUP_REMOVED lines=8> */
[----:B-1----:R-:W-:-:S02]  /*20b0*/  UMOV UR5, UR6 ;  /* 0x0000000600057c82 */ /* 0x002fc40008000000 */
        /* <DEDUP_REMOVED lines=11> */
[----:B0-----:R-:W-:Y:S01]  /*2170*/  IADD3 R12, P2, P3, R6, R3, R15 ;  /* 0x00000003060c7210 */ /* 0x001fe20007b5e00f */
[----:B------:R-:W-:Y:S01]  /*2180*/  IMAD.MOV.U32 R6, RZ, RZ, R8 ;  /* 0x000000ffff067224 */ /* 0x000fe200078e0008 */
[----:B------:R-:W-:-:S02]  /*2190*/  SEL R13, RZ, 0x1, P4 ;  /* 0x00000001ff0d7807 */ /* 0x000fc40002000000 */
[----:B------:R-:W-:Y:S02]  /*21a0*/  SEL R3, RZ, 0x1, P5 ;  /* 0x00000001ff037807 */ /* 0x000fe40002800000 */
[----:B------:R-:W-:Y:S02]  /*21b0*/  IADD3.X R26, PT, PT, RZ, R26, RZ, P0, P1 ;  /* 0x0000001aff1a7210 */ /* 0x000fe400007e24ff */
[----:B------:R-:W-:Y:S01]  /*21c0*/  IADD3 R12, P5, P4, R3, R12, R13 ;  /* 0x0000000c030c7210 */ /* 0x000fe20007cbe00d */
[----:B------:R-:W-:Y:S01]  /*21d0*/  IMAD.IADD R3, R6, 0x1, -R9 ;  /* 0x0000000106037824 */ /* 0x000fe200078e0a09 */
[----:B------:R-:W-:Y:S02]  /*21e0*/  ISETP.NE.AND P6, PT, R19, UR5, PT ;  /* 0x0000000513007c0c */ /* 0x000fe4000bfc5270 */
[----:B------:R-:W-:Y:S02]  /*21f0*/  IADD3.X R26, PT, PT, RZ, R26, RZ, P2, P3 ;  /* 0x0000001aff1a7210 */ /* 0x000fe400017e64ff */
[----:B------:R-:W-:-:S02]  /*2200*/  ISETP.GE.U32.AND P0, PT, R3, R2, PT ;  /* 0x000000020300720c */ /* 0x000fc40003f06070 */
[----:B------:R-:W-:Y:S02]  /*2210*/  SEL R13, RZ, 0x1, P6 ;  /* 0x00000001ff0d7807 */ /* 0x000fe40003000000 */
[----:B------:R-:W-:Y:S02]  /*2220*/  IADD3.X R26, PT, PT, RZ, R26, RZ, P5, P4 ;  /* 0x0000001aff1a7210 */ /* 0x000fe40002fe84ff */
[----:B------:R-:W-:-:S05]  /*2230*/  IADD3 R3, P1, PT, R12, R13, RZ ;  /* 0x0000000d0c037210 */ /* 0x000fca0007f3e0ff */
[----:B------:R-:W-:Y:S02]  /*2240*/  IMAD.X R26, RZ, RZ, R26, P1 ;  /* 0x000000ffff1a7224 */ /* 0x000fe400008e061a */
[----:B------:R-:W-:Y:S06]  /*2250*/  @!P0 BRA `(.L_x_2308) ;  /* 0x0000000c00c08947 */ /* 0x000fec0003800000 */
[C---:B------:R-:W-:Y:S01]  /*2260*/  IMAD.IADD R9, R2.reuse, 0x1, R9 ;  /* 0x0000000102097824 */ /* 0x040fe200078e0209 */
[----:B------:R-:W-:Y:S01]  /*2270*/  UIADD3 UR4, UPT, UPT, UR4, 0x1, URZ ;  /* 0x0000000104047890 */ /* 0x000fe2000fffe0ff */
[----:B------:R-:W-:Y:S02]  /*2280*/  IMAD.IADD R7, R2, 0x1, R7 ;  /* 0x0000000102077824 */ /* 0x000fe400078e0207 */
[----:B------:R-:W-:Y:S01]  /*2290*/  IMAD.IADD R4, R4, 0x1, -R2 ;  /* 0x0000000104047824 */ /* 0x000fe200078e0a02 */
[----:B------:R-:W-:Y:S01]  /*22a0*/  ISETP.GT.U32.AND P0, PT, R9, R14, PT ;  /* 0x0000000e0900720c */ /* 0x000fe20003f04070 */
[----:B------:R-:W-:-:S12]  /*22b0*/  IMAD.IADD R11, R2, 0x1, R11 ;  /* 0x00000001020b7824 */ /* 0x000fd800078e020b */
[----:B------:R-:W-:Y:S05]  /*22c0*/  @!P0 BRA `(.L_x_2310) ;  /* 0xfffffffc004c8947 */ /* 0x000fea000383ffff */
.L_x_2309:
[----:B------:R-:W-:Y:S01]  /*22d0*/  IMAD.IADD R2, R6, 0x1, -R9 ;  /* 0x0000000106027824 */ /* 0x000fe200078e0a09 */
[----:B------:R-:W-:Y:S04]  /*22e0*/  BSSY.RECONVERGENT B1, `(.L_x_2308) ;  /* 0x00000e7000017945 */ /* 0x000fe80003800200 */
[----:B------:R-:W-:-:S04]  /*22f0*/  ISETP.GE.AND P0, PT, R5, R2, PT ;  /* 0x000000020500720c */ /* 0x000fc80003f06270 */
[----:B------:R-:W-:-:S13]  /*2300*/  ISETP.GE.U32.OR P0, PT, R9, R6, P0 ;  /* 0x000000060900720c */ /* 0x000fda0000706470 */
[----:B------:R-:W-:Y:S05]  /*2310*/  @P0 BRA `(.L_x_2311) ;  /* 0x0000000c008c0947 */ /* 0x000fea0003800000 */
[----:B------:R-:W3:Y:S01]  /*2320*/  LDC R2, c[0x0][0x3b4] ;  /* 0x0000ed00ff027b82 */ /* 0x000ee20000000800 */
[----:B------:R-:W-:Y:S01]  /*2330*/  LOP3.LUT R13, RZ, R5, RZ, 0x33, !PT ;  /* 0x00000005ff0d7212 */ /* 0x000fe200078e33ff */
[----:B------:R-:W-:Y:S03]  /*2340*/  BSSY.RECONVERGENT B2, `(.L_x_2312) ;  /* 0x0000075000027945 */ /* 0x000fe60003800200 */
[----:B------:R-:W-:Y:S01]  /*2350*/  IADD3 R6, PT, PT, -R10, R6, R13 ;  /* 0x000000060a067210 */ /* 0x000fe20007ffe10d */
[----:B---3--:R-:W-:-:S04]  /*2360*/  IMAD R13, R2, UR4, RZ ;  /* 0x00000004020d7c24 */ /* 0x008fc8000f8e02ff */
[----:B------:R-:W-:-:S05]  /*2370*/  IMAD R6, R13, -0xe00, R6 ;  /* 0xfffff2000d067824 */ /* 0x000fca00078e0206 */
[C---:B------:R-:W-:Y:S02]  /*2380*/  ISETP.GE.U32.AND P0, PT, R6.reuse, 0x1e00, PT ;  /* 0x00001e000600780c */ /* 0x040fe40003f06070 */
[----:B0-----:R-:W-:Y:S01]  /*2390*/  LEA.HI R8, R6, 0x1, RZ, 0x17 ;  /* 0x0000000106087811 */ /* 0x001fe200078fb8ff */
[----:B------:R-:W-:-:S03]  /*23a0*/  IMAD.MOV.U32 R6, RZ, RZ, R5 ;  /* 0x000000ffff067224 */ /* 0x000fc600078e0005 */
[----:B------:R-:W-:-:S07]  /*23b0*/  LOP3.LUT R10, R8, 0xf, RZ, 0xc0, !PT ;  /* 0x0000000f080a7812 */ /* 0x000fce00078ec0ff */
[----:B------:R-:W-:Y:S05]  /*23c0*/  @!P0 BRA `(.L_x_2313) ;  /* 0x0000000400b08947 */ /* 0x000fea0003800000 */
[----:B------:R-:W0:Y:S01]  /*23d0*/  LDC.64 R12, c[0x0][0x380] ;  /* 0x0000e000ff0c7b82 */ /* 0x000e220000000a00 */
[----:B------:R-:W-:Y:S01]  /*23e0*/  LEA.HI R2, R4, 0x1, RZ, 0x17 ;  /* 0x0000000104027811 */ /* 0x000fe200078fb8ff */
[----:B------:R-:W-:Y:S01]  /*23f0*/  BSSY.RECONVERGENT B3, `(.L_x_2314) ;  /* 0x0000068000037945 */ /* 0x000fe20003800200 */
[----:B------:R-:W-:Y:S02]  /*2400*/  LOP3.LUT R6, R5, 0x1000, RZ, 0xfc, !PT ;  /* 0x0000100005067812 */ /* 0x000fe400078efcff */
[----:B------:R-:W-:-:S05]  /*2410*/  LOP3.LUT R2, R2, 0xfffff0, RZ, 0xc0, !PT ;  /* 0x00fffff002027812 */ /* 0x000fca00078ec0ff */
[----:B------:R-:W-:-:S07]  /*2420*/  IMAD.MOV R2, RZ, RZ, -R2 ;  /* 0x000000ffff027224 */ /* 0x000fce00078e0a02 */
.L_x_2315:
[C---:B------:R-:W-:Y:S02]  /*2430*/  VIADD R19, R11.reuse, 0xfffff200 ;  /* 0xfffff2000b137836 */ /* 0x040fe40000000000 */
[----:B------:R-:W-:Y:S02]  /*2440*/  VIADD R21, R11, 0xfffff000 ;  /* 0xfffff0000b157836 */ /* 0x000fe40000000000 */
[----:B0-----:R-:W-:-:S04]  /*2450*/  IMAD.WIDE.U32 R18, R19, 0x4, R12 ;  /* 0x0000000413127825 */ /* 0x001fc800078e000c */
[--C-:B------:R-:W-:Y:S02]  /*2460*/  IMAD.WIDE.U32 R20, R21, 0x4, R12.reuse ;  /* 0x0000000415147825 */ /* 0x100fe400078e000c */
[----:B------:R-:W3:Y:S02]  /*2470*/  LDG.E R18, desc[UR8][R18.64] ;  /* 0x0000000812127981 */ /* 0x000ee4000c1e1900 */
[C---:B------:R-:W-:Y:S02]  /*2480*/  VIADD R15, R11.reuse, 0xfffff400 ;  /* 0xfffff4000b0f7836 */ /* 0x040fe40000000000 */
[----:B------:R-:W-:Y:S01]  /*2490*/  VIADD R25, R11, 0xfffff600 ;  /* 0xfffff6000b197836 */ /* 0x000fe20000000000 */
[----:B------:R-:W4:Y:S01]  /*24a0*/  LDG.E R27, desc[UR8][R20.64] ;  /* 0x00000008141b7981 */ /* 0x000f22000c1e1900 */
[----:B------:R-:W-:-:S04]  /*24b0*/  IMAD.WIDE.U32 R14, R15, 0x4, R12 ;  /* 0x000000040f0e7825 */ /* 0x000fc800078e000c */
[----:B------:R-:W-:Y:S02]  /*24c0*/  IMAD.WIDE.U32 R24, R25, 0x4, R12 ;  /* 0x0000000419187825 */ /* 0x000fe400078e000c */
[----:B------:R0:W5:Y:S04]  /*24d0*/  LDG.E R14, desc[UR8][R14.64] ;  /* 0x000000080e0e7981 */ /* 0x000168000c1e1900 */
[----:B------:R1:W2:Y:S01]  /*24e0*/  LDG.E R24, desc[UR8][R24.64] ;  /* 0x0000000818187981 */ /* 0x0002a2000c1e1900 */
[----:B------:R-:W-:-:S04]  /*24f0*/  VIADD R17, R11, 0xfffff800 ;  /* 0xfffff8000b117836 */ /* 0x000fc80000000000 */
[----:B------:R-:W-:-:S06]  /*2500*/  IMAD.WIDE.U32 R16, R17, 0x4, R12 ;  /* 0x0000000411107825 */ /* 0x000fcc00078e000c */
[----:B------:R2:W2:Y:S01]  /*2510*/  LDG.E R16, desc[UR8][R16.64] ;  /* 0x0000000810107981 */ /* 0x0004a2000c1e1900 */
[----:B------:R-:W-:-:S04]  /*2520*/  VIADD R23, R11, 0xfffffa00 ;  /* 0xfffffa000b177836 */ /* 0x000fc80000000000 */
[----:B------:R-:W-:-:S04]  /*2530*/  IMAD.WIDE.U32 R22, R23, 0x4, R12 ;  /* 0x0000000417167825 */ /* 0x000fc800078e000c */
[C---:B------:R-:W-:Y:S01]  /*2540*/  VIADD R29, R11.reuse, 0xfffffc00 ;  /* 0xfffffc000b1d7836 */ /* 0x040fe20000000000 */
[----:B------:R2:W2:Y:S01]  /*2550*/  LDG.E R19, desc[UR8][R22.64] ;  /* 0x0000000816137981 */ /* 0x0004a2000c1e1900 */
[----:B0-----:R-:W-:Y:S02]  /*2560*/  VIADD R15, R11, 0xfffffe00 ;  /* 0xfffffe000b0f7836 */ /* 0x001fe40000000000 */
[----:B------:R-:W-:-:S04]  /*2570*/  IMAD.WIDE.U32 R20, R29, 0x4, R12 ;  /* 0x000000041d147825 */ /* 0x000fc800078e000c */
[----:B------:R-:W-:Y:S01]  /*2580*/  VIADD R29, R11, 0x400 ;  /* 0x000004000b1d7836 */ /* 0x000fe20000000000 */
[----:B---3--:R-:W-:Y:S02]  /*2590*/  ISETP.NE.AND P1, PT, R18, UR5, PT ;  /* 0x0000000512007c0c */ /* 0x008fe4000bf25270 */
[----:B------:R0:W3:Y:S01]  /*25a0*/  LDG.E R18, desc[UR8][R20.64] ;  /* 0x0000000814127981 */ /* 0x0000e2000c1e1900 */
[----:B----4-:R-:W-:Y:S02]  /*25b0*/  ISETP.NE.AND P0, PT, R27, UR5, PT ;  /* 0x000000051b007c0c */ /* 0x010fe4000bf05270 */
[----:B------:R-:W-:Y:S02]  /*25c0*/  SEL R28, RZ, 0x1, P1 ;  /* 0x00000001ff1c7807 */ /* 0x000fe40000800000 */
[----:B-1----:R-:W-:Y:S02]  /*25d0*/  SEL R25, RZ, 0x1, P0 ;  /* 0x00000001ff197807 */ /* 0x002fe40000000000 */
[----:B-----5:R-:W-:-:S02]  /*25e0*/  ISETP.NE.AND P0, PT, R14, UR5, PT ;  /* 0x000000050e007c0c */ /* 0x020fc4000bf05270 */
[----:B--2---:R-:W-:Y:S02]  /*25f0*/  ISETP.NE.AND P1, PT, R24, UR5, PT ;  /* 0x0000000518007c0c */ /* 0x004fe4000bf25270 */
[----:B------:R-:W-:Y:S02]  /*2600*/  IADD3 R17, P3, P2, R28, R3, R25 ;  /* 0x000000031c117210 */ /* 0x000fe40007a7e019 */
[----:B------:R-:W-:Y:S02]  /*2610*/  SEL R22, RZ, 0x1, P0 ;  /* 0x00000001ff167807 */ /* 0x000fe40000000000 */
[----:B------:R-:W-:Y:S01]  /*2620*/  SEL R25, RZ, 0x1, P1 ;  /* 0x00000001ff197807 */ /* 0x000fe20000800000 */
[----:B------:R-:W-:-:S03]  /*2630*/  IMAD.WIDE.U32 R14, R15, 0x4, R12 ;  /* 0x000000040f0e7825 */ /* 0x000fc600078e000c */
[----:B------:R-:W-:Y:S01]  /*2640*/  IADD3 R25, P4, P6, R25, R17, R22 ;  /* 0x0000001119197210 */ /* 0x000fe20007e9e016 */
[C---:B------:R-:W-:Y:S01]  /*2650*/  VIADD R3, R11.reuse, 0x200 ;  /* 0x000002000b037836 */ /* 0x040fe20000000000 */
[----:B------:R1:W2:Y:S01]  /*2660*/  LDG.E R27, desc[UR8][R14.64] ;  /* 0x000000080e1b7981 */ /* 0x0002a2000c1e1900 */
[C---:B------:R-:W-:Y:S02]  /*2670*/  VIADD R17, R11.reuse, 0x600 ;  /* 0x000006000b117836 */ /* 0x040fe40000000000 */
[----:B------:R-:W-:-:S04]  /*2680*/  IMAD.WIDE.U32 R22, R11, 0x4, R12 ;  /* 0x000000040b167825 */ /* 0x000fc800078e000c */
[--C-:B0-----:R-:W-:Y:S02]  /*2690*/  IMAD.WIDE.U32 R20, R3, 0x4, R12.reuse ;  /* 0x0000000403147825 */ /* 0x101fe400078e000c */
[----:B------:R-:W4:Y:S02]  /*26a0*/  LDG.E R3, desc[UR8][R22.64] ;  /* 0x0000000816037981 */ /* 0x000f24000c1e1900 */
[--C-:B------:R-:W-:Y:S02]  /*26b0*/  IMAD.WIDE.U32 R28, R29, 0x4, R12.reuse ;  /* 0x000000041d1c7825 */ /* 0x100fe400078e000c */
[----:B------:R0:W5:Y:S02]  /*26c0*/  LDG.E R24, desc[UR8][R20.64] ;  /* 0x0000000814187981 */ /* 0x000164000c1e1900 */
[--C-:B-1----:R-:W-:Y:S02]  /*26d0*/  IMAD.WIDE.U32 R14, R17, 0x4, R12.reuse ;  /* 0x00000004110e7825 */ /* 0x102fe400078e000c */
[----:B------:R-:W5:Y:S02]  /*26e0*/  LDG.E R28, desc[UR8][R28.64] ;  /* 0x000000081c1c7981 */ /* 0x000f64000c1e1900 */
[C---:B------:R-:W-:Y:S01]  /*26f0*/  VIADD R17, R11.reuse, 0x800 ;  /* 0x000008000b117836 */ /* 0x040fe20000000000 */
[----:B------:R-:W-:Y:S01]  /*2700*/  ISETP.NE.AND P5, PT, R16, UR5, PT ;  /* 0x0000000510007c0c */ /* 0x000fe2000bfa5270 */
[----:B0-----:R-:W-:Y:S01]  /*2710*/  VIADD R21, R11, 0xa00 ;  /* 0x00000a000b157836 */ /* 0x001fe20000000000 */
[----:B------:R0:W5:Y:S02]  /*2720*/  LDG.E R29, desc[UR8][R14.64] ;  /* 0x000000080e1d7981 */ /* 0x000164000c1e1900 */
[----:B0-----:R-:W-:-:S04]  /*2730*/  IMAD.WIDE.U32 R14, R17, 0x4, R12 ;  /* 0x00000004110e7825 */ /* 0x001fc800078e000c */
[--C-:B------:R-:W-:Y:S02]  /*2740*/  IMAD.WIDE.U32 R16, R21, 0x4, R12.reuse ;  /* 0x0000000415107825 */ /* 0x100fe400078e000c */
[----:B------:R0:W5:Y:S02]  /*2750*/  LDG.E R14, desc[UR8][R14.64] ;  /* 0x000000080e0e7981 */ /* 0x000164000c1e1900 */
[----:B------:R-:W-:Y:S02]  /*2760*/  VIADD R21, R11, 0xc00 ;  /* 0x00000c000b157836 */ /* 0x000fe40000000000 */
[----:B------:R1:W5:Y:S02]  /*2770*/  LDG.E R16, desc[UR8][R16.64] ;  /* 0x0000000810107981 */ /* 0x000364000c1e1900 */
[----:B------:R-:W-:-:S04]  /*2780*/  IMAD.WIDE.U32 R20, R21, 0x4, R12 ;  /* 0x0000000415147825 */ /* 0x000fc800078e000c */
[----:B------:R-:W-:Y:S02]  /*2790*/  VIADD R23, R11, 0xe00 ;  /* 0x00000e000b177836 */ /* 0x000fe40000000000 */
[----:B------:R-:W5:Y:S02]  /*27a0*/  LDG.E R20, desc[UR8][R20.64] ;  /* 0x0000000814147981 */ /* 0x000f64000c1e1900 */
[----:B------:R-:W-:-:S06]  /*27b0*/  IMAD.WIDE.U32 R22, R23, 0x4, R12 ;  /* 0x0000000417167825 */ /* 0x000fcc00078e000c */
[----:B------:R-:W5:Y:S01]  /*27c0*/  LDG.E R22, desc[UR8][R22.64] ;  /* 0x0000000816167981 */ /* 0x000f62000c1e1900 */
[----:B------:R-:W-:Y:S02]  /*27d0*/  ISETP.NE.AND P0, PT, R19, UR5, PT ;  /* 0x0000000513007c0c */ /* 0x000fe4000bf05270 */
[----:B------:R-:W-:Y:S02]  /*27e0*/  SEL R19, RZ, 0x1, P5 ;  /* 0x00000001ff137807 */ /* 0x000fe40002800000 */
[----:B------:R-:W-:Y:S02]  /*27f0*/  IADD3.X R26, PT, PT, RZ, R26, RZ, P3, P2 ;  /* 0x0000001aff1a7210 */ /* 0x000fe40001fe44ff */
[----:B0-----:R-:W-:Y:S02]  /*2800*/  SEL R15, RZ, 0x1, P0 ;  /* 0x00000001ff0f7807 */ /* 0x001fe40000000000 */
[----:B------:R-:W-:Y:S01]  /*2810*/  IADD3.X R26, PT, PT, RZ, R26, RZ, P4, P6 ;  /* 0x0000001aff1a7210 */ /* 0x000fe200027ec4ff */
[----:B------:R-:W-:-:S02]  /*2820*/  VIADD R2, R2, 0x10 ;  /* 0x0000001002027836 */ /* 0x000fc40000000000 */
[----:B------:R-:W-:Y:S02]  /*2830*/  VIADD R6, R6, 0x2000 ;  /* 0x0000200006067836 */ /* 0x000fe40000000000 */
[----:B------:R-:W-:Y:S01]  /*2840*/  VIADD R11, R11, 0x2000 ;  /* 0x000020000b0b7836 */ /* 0x000fe20000000000 */
[----:B---3--:R-:W-:-:S04]  /*2850*/  ISETP.NE.AND P1, PT, R18, UR5, PT ;  /* 0x0000000512007c0c */ /* 0x008fc8000bf25270 */
[----:B------:R-:W-:Y:S02]  /*2860*/  SEL R18, RZ, 0x1, P1 ;  /* 0x00000001ff127807 */ /* 0x000fe40000800000 */
[----:B------:R-:W-:-:S04]  /*2870*/  IADD3 R25, P1, P0, R15, R25, R19 ;  /* 0x000000190f197210 */ /* 0x000fc8000783e013 */
[----:B------:R-:W-:Y:S02]  /*2880*/  IADD3.X R26, PT, PT, RZ, R26, RZ, P1, P0 ;  /* 0x0000001aff1a7210 */ /* 0x000fe40000fe04ff */
[----:B--2---:R-:W-:-:S04]  /*2890*/  ISETP.NE.AND P5, PT, R27, UR5, PT ;  /* 0x000000051b007c0c */ /* 0x004fc8000bfa5270 */
[----:B-1----:R-:W-:Y:S02]  /*28a0*/  SEL R17, RZ, 0x1, P5 ;  /* 0x00000001ff117807 */ /* 0x002fe40002800000 */
[----:B----4-:R-:W-:Y:S02]  /*28b0*/  ISETP.NE.AND P5, PT, R3, UR5, PT ;  /* 0x0000000503007c0c */ /* 0x010fe4000bfa5270 */
[----:B-----5:R-:W-:Y:S02]  /*28c0*/  ISETP.NE.AND P6, PT, R24, UR5, PT ;  /* 0x0000000518007c0c */ /* 0x020fe4000bfc5270 */
[----:B------:R-:W-:Y:S02]  /*28d0*/  SEL R24, RZ, 0x1, P5 ;  /* 0x00000001ff187807 */ /* 0x000fe40002800000 */
[----:B------:R-:W-:Y:S02]  /*28e0*/  ISETP.NE.AND P4, PT, R28, UR5, PT ;  /* 0x000000051c007c0c */ /* 0x000fe4000bf85270 */
[----:B------:R-:W-:-:S02]  /*28f0*/  IADD3 R17, P3, P2, R17, R25, R18 ;  /* 0x0000001911117210 */ /* 0x000fc40007a7e012 */
[----:B------:R-:W-:Y:S02]  /*2900*/  SEL R15, RZ, 0x1, P6 ;  /* 0x00000001ff0f7807 */ /* 0x000fe40003000000 */
[----:B------:R-:W-:Y:S02]  /*2910*/  SEL R18, RZ, 0x1, P4 ;  /* 0x00000001ff127807 */ /* 0x000fe40002000000 */
[----:B------:R-:W-:-:S04]  /*2920*/  ISETP.NE.AND P5, PT, R29, UR5, PT ;  /* 0x000000051d007c0c */ /* 0x000fc8000bfa5270 */
[----:B------:R-:W-:Y:S02]  /*2930*/  SEL R3, RZ, 0x1, P5 ;  /* 0x00000001ff037807 */ /* 0x000fe40002800000 */
[----:B------:R-:W-:Y:S02]  /*2940*/  IADD3 R15, P4, P5, R15, R17, R24 ;  /* 0x000000110f0f7210 */ /* 0x000fe40007d9e018 */
[----:B------:R-:W-:Y:S02]  /*2950*/  IADD3.X R26, PT, PT, RZ, R26, RZ, P3, P2 ;  /* 0x0000001aff1a7210 */ /* 0x000fe40001fe44ff */
[----:B------:R-:W-:Y:S02]  /*2960*/  ISETP.NE.AND P6, PT, R14, UR5, PT ;  /* 0x000000050e007c0c */ /* 0x000fe4000bfc5270 */
        /* <DEDUP_REMOVED lines=9> */
[----:B------:R-:W-:Y:S02]  /*2a00*/  ISETP.NE.AND P2, PT, R22, UR5, PT ;  /* 0x0000000516007c0c */ /* 0x000fe4000bf45270 */
[----:B------:R-:W-:Y:S02]  /*2a10*/  IADD3.X R26, PT, PT, RZ, R26, RZ, P1, P6 ;  /* 0x0000001aff1a7210 */ /* 0x000fe40000fec4ff */
[----:B------:R-:W-:Y:S02]  /*2a20*/  SEL R3, RZ, 0x1, P2 ;  /* 0x00000001ff037807 */ /* 0x000fe40001000000 */
[----:B------:R-:W-:Y:S02]  /*2a30*/  IADD3.X R26, PT, PT, RZ, R26, RZ, P3, P4 ;  /* 0x0000001aff1a7210 */ /* 0x000fe40001fe84ff */
[----:B------:R-:W-:-:S04]  /*2a40*/  IADD3 R3, P1, P2, R3, R15, R14 ;  /* 0x0000000f03037210 */ /* 0x000fc80007a3e00e */
[----:B------:R-:W-:Y:S01]  /*2a50*/  IADD3.X R26, PT, PT, RZ, R26, RZ, P1, P2 ;  /* 0x0000001aff1a7210 */ /* 0x000fe20000fe44ff */
[----:B------:R-:W-:Y:S08]  /*2a60*/  @P0 BRA `(.L_x_2315) ;  /* 0xfffffff800700947 */ /* 0x000ff0000383ffff */
[----:B------:R-:W-:Y:S05]  /*2a70*/  BSYNC.RECONVERGENT B3 ;  /* 0x0000000000037941 */ /* 0x000fea0003800200 */
.L_x_2314:
[----:B------:R-:W-:-:S07]  /*2a80*/  VIADD R6, R6, 0xfffff000 ;  /* 0xfffff00006067836 */ /* 0x000fce0000000000 */
.L_x_2313:
[----:B-12---:R-:W-:Y:S05]  /*2a90*/  BSYNC.RECONVERGENT B2 ;  /* 0x0000000000027941 */ /* 0x006fea0003800200 */
.L_x_2312:
        /* <DEDUP_REMOVED lines=8> */
[----:B------:R-:W-:-:S04]  /*2b20*/  IMAD.IADD R25, R6, 0x1, R9 ;  /* 0x0000000106197824 */ /* 0x000fc800078e0209 */
[C---:B------:R-:W-:Y:S02]  /*2b30*/  VIADD R21, R25.reuse, 0x200 ;  /* 0x0000020019157836 */ /* 0x040fe40000000000 */
[C---:B------:R-:W-:Y:S02]  /*2b40*/  VIADD R13, R25.reuse, 0x400 ;  /* 0x00000400190d7836 */ /* 0x040fe40000000000 */
[C---:B------:R-:W-:Y:S02]  /*2b50*/  VIADD R15, R25.reuse, 0x600 ;  /* 0x00000600190f7836 */ /* 0x040fe40000000000 */
[C---:B------:R-:W-:Y:S02]  /*2b60*/  VIADD R17, R25.reuse, 0x800 ;  /* 0x0000080019117836 */ /* 0x040fe40000000000 */
[C---:B------:R-:W-:Y:S02]  /*2b70*/  VIADD R19, R25.reuse, 0xa00 ;  /* 0x00000a0019137836 */ /* 0x040fe40000000000 */
[----:B------:R-:W-:-:S02]  /*2b80*/  VIADD R27, R25, 0xc00 ;  /* 0x00000c00191b7836 */ /* 0x000fc40000000000 */
[----:B0-----:R-:W-:-:S04]  /*2b90*/  IMAD.WIDE.U32 R28, R25, 0x4, R10 ;  /* 0x00000004191c7825 */ /* 0x001fc800078e000a */
[--C-:B------:R-:W-:Y:S01]  /*2ba0*/  IMAD.WIDE.U32 R20, R21, 0x4, R10.reuse ;  /* 0x0000000415147825 */ /* 0x100fe200078e000a */
[----:B------:R-:W2:Y:S03]  /*2bb0*/  LDG.E R2, desc[UR8][R28.64] ;  /* 0x000000081c027981 */ /* 0x000ea6000c1e1900 */
[--C-:B------:R-:W-:Y:S01]  /*2bc0*/  IMAD.WIDE.U32 R12, R13, 0x4, R10.reuse ;  /* 0x000000040d0c7825 */ /* 0x100fe200078e000a */
[----:B------:R0:W3:Y:S03]  /*2bd0*/  LDG.E R22, desc[UR8][R20.64] ;  /* 0x0000000814167981 */ /* 0x0000e6000c1e1900 */
[--C-:B------:R-:W-:Y:S02]  /*2be0*/  IMAD.WIDE.U32 R14, R15, 0x4, R10.reuse ;  /* 0x000000040f0e7825 */ /* 0x100fe400078e000a */
[----:B------:R1:W4:Y:S02]  /*2bf0*/  LDG.E R12, desc[UR8][R12.64] ;  /* 0x000000080c0c7981 */ /* 0x000324000c1e1900 */
[----:B------:R-:W-:-:S02]  /*2c00*/  IMAD.WIDE.U32 R16, R17, 0x4, R10 ;  /* 0x0000000411107825 */ /* 0x000fc400078e000a */
[----:B------:R-:W5:Y:S02]  /*2c10*/  LDG.E R14, desc[UR8][R14.64] ;  /* 0x000000080e0e7981 */ /* 0x000f64000c1e1900 */
        /* <DEDUP_REMOVED lines=9> */
[----:B--2---:R-:W-:Y:S02]  /*2cb0*/  ISETP.NE.AND P1, PT, R2, UR5, PT ;  /* 0x0000000502007c0c */ /* 0x004fe4000bf25270 */
[----:B---3--:R-:W-:Y:S02]  /*2cc0*/  ISETP.NE.AND P2, PT, R22, UR5, PT ;  /* 0x0000000516007c0c */ /* 0x008fe4000bf45270 */
[----:B-1----:R-:W-:-:S02]  /*2cd0*/  SEL R13, RZ, 0x1, P1 ;  /* 0x00000001ff0d7807 */ /* 0x002fc40000800000 */
[----:B------:R-:W-:Y:S02]  /*2ce0*/  SEL R2, RZ, 0x1, P2 ;  /* 0x00000001ff027807 */ /* 0x000fe40001000000 */
[----:B----4-:R-:W-:Y:S02]  /*2cf0*/  ISETP.NE.AND P1, PT, R12, UR5, PT ;  /* 0x000000050c007c0c */ /* 0x010fe4000bf25270 */
[----:B-----5:R-:W-:Y:S02]  /*2d00*/  ISETP.NE.AND P2, PT, R14, UR5, PT ;  /* 0x000000050e007c0c */ /* 0x020fe4000bf45270 */
[----:B------:R-:W-:Y:S02]  /*2d10*/  IADD3 R12, P5, P6, R2, R3, R13 ;  /* 0x00000003020c7210 */ /* 0x000fe40007ebe00d */
[----:B------:R-:W-:Y:S02]  /*2d20*/  SEL R3, RZ, 0x1, P1 ;  /* 0x00000001ff037807 */ /* 0x000fe40000800000 */
[----:B------:R-:W-:-:S02]  /*2d30*/  SEL R2, RZ, 0x1, P2 ;  /* 0x00000001ff027807 */ /* 0x000fc40001000000 */
[----:B------:R-:W-:Y:S02]  /*2d40*/  ISETP.NE.AND P3, PT, R16, UR5, PT ;  /* 0x0000000510007c0c */ /* 0x000fe4000bf65270 */
[----:B------:R-:W-:Y:S02]  /*2d50*/  ISETP.NE.AND P4, PT, R18, UR5, PT ;  /* 0x0000000512007c0c */ /* 0x000fe4000bf85270 */
[----:B0-----:R-:W-:Y:S02]  /*2d60*/  IADD3 R11, P1, P2, R2, R12, R3 ;  /* 0x0000000c020b7210 */ /* 0x001fe40007a3e003 */
[----:B------:R-:W-:Y:S02]  /*2d70*/  SEL R3, RZ, 0x1, P3 ;  /* 0x00000001ff037807 */ /* 0x000fe40001800000 */
[----:B------:R-:W-:Y:S02]  /*2d80*/  SEL R2, RZ, 0x1, P4 ;  /* 0x00000001ff027807 */ /* 0x000fe40002000000 */
        /* <DEDUP_REMOVED lines=10> */
.L_x_2317:
[----:B------:R-:W-:Y:S05]  /*2e30*/  BSYNC.RECONVERGENT B2 ;  /* 0x0000000000027941 */ /* 0x000fea0003800200 */
.L_x_2316:
[----:B------:R-:W-:Y:S05]  /*2e40*/  @!P0 BRA `(.L_x_2311) ;  /* 0x0000000000c08947 */ /* 0x000fea0003800000 */
[----:B------:R-:W-:Y:S01]  /*2e50*/  ISETP.GE.U32.AND P1, PT, R23, 0x4, PT ;  /* 0x000000041700780c */ /* 0x000fe20003f26070 */
[----:B------:R-:W-:Y:S01]  /*2e60*/  BSSY.RECONVERGENT B2, `(.L_x_2318) ;  /* 0x000001d000027945 */ /* 0x000fe20003800200 */
[----:B------:R-:W-:-:S11]  /*2e70*/  LOP3.LUT P0, RZ, R8, 0x3, RZ, 0xc0, !PT ;  /* 0x0000000308ff7812 */ /* 0x000fd6000780c0ff */
[----:B------:R-:W-:Y:S05]  /*2e80*/  @!P1 BRA `(.L_x_2319) ;  /* 0x0000000000689947 */ /* 0x000fea0003800000 */
[----:B------:R-:W0:Y:S01]  /*2e90*/  LDC.64 R10, c[0x0][0x380] ;  /* 0x0000e000ff0a7b82 */ /* 0x000e220000000a00 */
[----:B------:R-:W-:-:S04]  /*2ea0*/  IMAD.IADD R9, R6, 0x1, R9 ;  /* 0x0000000106097824 */ /* 0x000fc800078e0209 */
[C---:B------:R-:W-:Y:S02]  /*2eb0*/  VIADD R13, R9.reuse, 0x200 ;  /* 0x00000200090d7836 */ /* 0x040fe40000000000 */
[C---:B------:R-:W-:Y:S02]  /*2ec0*/  VIADD R15, R9.reuse, 0x400 ;  /* 0x00000400090f7836 */ /* 0x040fe40000000000 */
[C---:B------:R-:W-:Y:S02]  /*2ed0*/  VIADD R17, R9.reuse, 0x600 ;  /* 0x0000060009117836 */ /* 0x040fe40000000000 */
        /* <DEDUP_REMOVED lines=8> */
[----:B------:R-:W-:Y:S01]  /*2f60*/  VIADD R6, R6, 0x800 ;  /* 0x0000080006067836 */ /* 0x000fe20000000000 */
[----:B--2---:R-:W-:-:S02]  /*2f70*/  ISETP.NE.AND P1, PT, R8, UR5, PT ;  /* 0x0000000508007c0c */ /* 0x004fc4000bf25270 */
[----:B---3--:R-:W-:Y:S02]  /*2f80*/  ISETP.NE.AND P2, PT, R12, UR5, PT ;  /* 0x000000050c007c0c */ /* 0x008fe4000bf45270 */
[----:B------:R-:W-:Y:S02]  /*2f90*/  SEL R2, RZ, 0x1, P1 ;  /* 0x00000001ff027807 */ /* 0x000fe40000800000 */
[----:B----4-:R-:W-:Y:S02]  /*2fa0*/  ISETP.NE.AND P3, PT, R14, UR5, PT ;  /* 0x000000050e007c0c */ /* 0x010fe4000bf65270 */
[----:B------:R-:W-:Y:S02]  /*2fb0*/  SEL R16, RZ, 0x1, P2 ;  /* 0x00000001ff107807 */ /* 0x000fe40001000000 */
[----:B-----5:R-:W-:Y:S02]  /*2fc0*/  ISETP.NE.AND P4, PT, R10, UR5, PT ;  /* 0x000000050a007c0c */ /* 0x020fe4000bf85270 */
[----:B------:R-:W-:-:S02]  /*2fd0*/  SEL R17, RZ, 0x1, P3 ;  /* 0x00000001ff117807 */ /* 0x000fc40001800000 */
[----:B------:R-:W-:Y:S02]  /*2fe0*/  SEL R8, RZ, 0x1, P4 ;  /* 0x00000001ff087807 */ /* 0x000fe40002000000 */
[----:B------:R-:W-:-:S04]  /*2ff0*/  IADD3 R2, P1, P2, R16, R3, R2 ;  /* 0x0000000310027210 */ /* 0x000fc80007a3e002 */
[----:B------:R-:W-:Y:S02]  /*3000*/  IADD3 R3, P3, P4, R8, R2, R17 ;  /* 0x0000000208037210 */ /* 0x000fe40007c7e011 */
[----:B------:R-:W-:-:S04]  /*3010*/  IADD3.X R26, PT, PT, RZ, R26, RZ, P1, P2 ;  /* 0x0000001aff1a7210 */ /* 0x000fc80000fe44ff */
[----:B------:R-:W-:-:S07]  /*3020*/  IADD3.X R26, PT, PT, RZ, R26, RZ, P3, P4 ;  /* 0x0000001aff1a7210 */ /* 0x000fce0001fe84ff */
.L_x_2319:
[----:B------:R-:W-:Y:S05]  /*3030*/  BSYNC.RECONVERGENT B2 ;  /* 0x0000000000027941 */ /* 0x000fea0003800200 */
.L_x_2318:
[----:B------:R-:W-:Y:S05]  /*3040*/  @!P0 BRA `(.L_x_2311) ;  /* 0x0000000000408947 */ /* 0x000fea0003800000 */
[----:B------:R-:W0:Y:S01]  /*3050*/  LDC.64 R8, c[0x0][0x380] ;  /* 0x0000e000ff087b82 */ /* 0x000e220000000a00 */
[----:B------:R-:W-:Y:S01]  /*3060*/  LOP3.LUT R2, R4, 0xffff, RZ, 0xc0, !PT ;  /* 0x0000ffff04027812 */ /* 0x000fe200078ec0ff */
[----:B------:R-:W-:-:S03]  /*3070*/  IMAD.IADD R11, R6, 0x1, R7 ;  /* 0x00000001060b7824 */ /* 0x000fc600078e0207 */
[----:B------:R-:W-:-:S04]  /*3080*/  LEA.HI R2, R2, 0x1, RZ, 0x17 ;  /* 0x0000000102027811 */ /* 0x000fc800078fb8ff */
[----:B------:R-:W-:-:S05]  /*3090*/  LOP3.LUT R2, R2, 0x3, RZ, 0xc0, !PT ;  /* 0x0000000302027812 */ /* 0x000fca00078ec0ff */
[----:B------:R-:W-:-:S07]  /*30a0*/  IMAD.MOV R2, RZ, RZ, -R2 ;  /* 0x000000ffff027224 */ /* 0x000fce00078e0a02 */
.L_x_2320:
[----:B0-----:R-:W-:-:S06]  /*30b0*/  IMAD.WIDE.U32 R6, R11, 0x4, R8 ;  /* 0x000000040b067825 */ /* 0x001fcc00078e0008 */
[----:B------:R-:W2:Y:S01]  /*30c0*/  LDG.E R6, desc[UR8][R6.64] ;  /* 0x0000000806067981 */ /* 0x000ea2000c1e1900 */
[----:B------:R-:W-:Y:S02]  /*30d0*/  VIADD R2, R2, 0x1 ;  /* 0x0000000102027836 */ /* 0x000fe40000000000 */
[----:B------:R-:W-:Y:S01]  /*30e0*/  VIADD R11, R11, 0x200 ;  /* 0x000002000b0b7836 */ /* 0x000fe20000000000 */
[----:B--2---:R-:W-:-:S04]  /*30f0*/  ISETP.NE.AND P0, PT, R6, UR5, PT ;  /* 0x0000000506007c0c */ /* 0x004fc8000bf05270 */
[----:B------:R-:W-:Y:S02]  /*3100*/  SEL R4, RZ, 0x1, P0 ;  /* 0x00000001ff047807 */ /* 0x000fe40000000000 */
[----:B------:R-:W-:Y:S02]  /*3110*/  ISETP.NE.AND P0, PT, R2, RZ, PT ;  /* 0x000000ff0200720c */ /* 0x000fe40003f05270 */
[----:B------:R-:W-:-:S05]  /*3120*/  IADD3 R3, P1, PT, R3, R4, RZ ;  /* 0x0000000403037210 */ /* 0x000fca0007f3e0ff */
[----:B------:R-:W-:-:S06]  /*3130*/  IMAD.X R26, RZ, RZ, R26, P1 ;  /* 0x000000ffff1a7224 */ /* 0x000fcc00008e061a */
[----:B------:R-:W-:Y:S05]  /*3140*/  @P0 BRA `(.L_x_2320) ;  /* 0xfffffffc00d80947 */ /* 0x000fea000383ffff */
.L_x_2311:
[----:B-12---:R-:W-:Y:S05]  /*3150*/  BSYNC.RECONVERGENT B1 ;  /* 0x0000000000017941 */ /* 0x006fea0003800200 */
.L_x_2308:
[----:B0-----:R-:W0:Y:S01]  /*3160*/  S2R R8, SR_LANEID ;  /* 0x0000000000087919 */ /* 0x001e220000000000 */
        /* <DEDUP_REMOVED lines=10> */
[----:B------:R-:W1:Y:S01]  /*3210*/  SHFL.DOWN PT, R4, R11, 0x2, 0x1f ;  /* 0x08401f000b047f89 */ /* 0x000e6200000e0000 */
[----:B0-----:R-:W-:-:S04]  /*3220*/  SEL R2, R2, RZ, !P1 ;  /* 0x000000ff02027207 */ /* 0x001fc80004800000 */
[----:B------:R-:W-:Y:S02]  /*3230*/  IADD3 R7, P0, PT, R2, R9, RZ ;  /* 0x0000000902077210 */ /* 0x000fe40007f1e0ff */
[----:B-1----:R-:W-:Y:S02]  /*3240*/  SEL R4, R4, RZ, !P1 ;  /* 0x000000ff04047207 */ /* 0x002fe40004800000 */
[----:B------:R-:W-:Y:S01]  /*3250*/  ISETP.GT.AND P1, PT, R8, 0x1b, PT ;  /* 0x0000001b0800780c */ /* 0x000fe20003f24270 */
[----:B------:R-:W0:Y:S02]  /*3260*/  SHFL.DOWN PT, R2, R7, 0x4, 0x1f ;  /* 0x08801f0007027f89 */ /* 0x000e2400000e0000 */
[----:B------:R-:W-:Y:S02]  /*3270*/  IMAD.X R4, R4, 0x1, R11, P0 ;  /* 0x0000000104047824 */ /* 0x000fe400000e060b */
[----:B------:R-:W1:Y:S03]  /*3280*/  @!P2 S2R R11, SR_CgaCtaId ;  /* 0x00000000000ba919 */ /* 0x000e660000008800 */
[----:B------:R-:W2:Y:S01]  /*3290*/  SHFL.DOWN PT, R3, R4, 0x4, 0x1f ;  /* 0x08801f0004037f89 */ /* 0x000ea200000e0000 */
[----:B0-----:R-:W-:-:S04]  /*32a0*/  SEL R2, R2, RZ, !P1 ;  /* 0x000000ff02027207 */ /* 0x001fc80004800000 */
[----:B------:R-:W-:Y:S02]  /*32b0*/  IADD3 R9, P0, PT, R2, R7, RZ ;  /* 0x0000000702097210 */ /* 0x000fe40007f1e0ff */
[----:B--2---:R-:W-:-:S03]  /*32c0*/  SEL R3, R3, RZ, !P1 ;  /* 0x000000ff03037207 */ /* 0x004fc60004800000 */
[----:B------:R-:W0:Y:S01]  /*32d0*/  SHFL.DOWN PT, R2, R9, 0x8, 0x1f ;  /* 0x09001f0009027f89 */ /* 0x000e2200000e0000 */
[----:B------:R-:W-:Y:S01]  /*32e0*/  ISETP.GT.AND P1, PT, R8, 0x17, PT ;  /* 0x000000170800780c */ /* 0x000fe20003f24270 */
[----:B------:R-:W-:-:S05]  /*32f0*/  IMAD.X R6, R3, 0x1, R4, P0 ;  /* 0x0000000103067824 */ /* 0x000fca00000e0604 */
[----:B------:R-:W2:Y:S01]  /*3300*/  SHFL.DOWN PT, R3, R6, 0x8, 0x1f ;  /* 0x09001f0006037f89 */ /* 0x000ea200000e0000 */
[----:B0-----:R-:W-:-:S04]  /*3310*/  SEL R2, R2, RZ, !P1 ;  /* 0x000000ff02027207 */ /* 0x001fc80004800000 */
[----:B------:R-:W-:Y:S02]  /*3320*/  IADD3 R7, P0, PT, R2, R9, RZ ;  /* 0x0000000902077210 */ /* 0x000fe40007f1e0ff */
[----:B--2---:R-:W-:-:S03]  /*3330*/  SEL R3, R3, RZ, !P1 ;  /* 0x000000ff03037207 */ /* 0x004fc60004800000 */
[----:B------:R-:W0:Y:S01]  /*3340*/  SHFL.DOWN PT, R2, R7, 0x10, 0x1f ;  /* 0x0a001f0007027f89 */ /* 0x000e2200000e0000 */
[----:B------:R-:W-:Y:S02]  /*3350*/  ISETP.GT.AND P1, PT, R8, 0xf, PT ;  /* 0x0000000f0800780c */ /* 0x000fe40003f24270 */
[----:B------:R-:W-:Y:S01]  /*3360*/  @!P2 MOV R8, 0x400 ;  /* 0x000004000008a802 */ /* 0x000fe20000000f00 */
[----:B------:R-:W-:Y:S01]  /*3370*/  IMAD.X R4, R3, 0x1, R6, P0 ;  /* 0x0000000103047824 */ /* 0x000fe200000e0606 */
[----:B------:R-:W-:Y:S02]  /*3380*/  @!P2 SHF.R.U32.HI R6, RZ, 0x2, R5 ;  /* 0x00000002ff06a819 */ /* 0x000fe40000011605 */
[----:B-1----:R-:W-:Y:S02]  /*3390*/  @!P2 LEA R11, R11, R8, 0x18 ;  /* 0x000000080b0ba211 */ /* 0x002fe400078ec0ff */
[----:B------:R-:W1:Y:S01]  /*33a0*/  SHFL.DOWN PT, R3, R4, 0x10, 0x1f ;  /* 0x0a001f0004037f89 */ /* 0x000e6200000e0000 */
[----:B------:R-:W-:-:S05]  /*33b0*/  @!P2 LOP3.LUT R6, R6, 0xf8, RZ, 0xc0, !PT ;  /* 0x000000f80606a812 */ /* 0x000fca00078ec0ff */
        /* <DEDUP_REMOVED lines=9> */
[----:B------:R-:W0:Y:S01]  /*3450*/  S2UR UR5, SR_CgaCtaId ;  /* 0x00000000000579c3 */ /* 0x000e220000008800 */
[----:B------:R-:W-:Y:S02]  /*3460*/  UMOV UR4, 0x400 ;  /* 0x0000040000047882 */ /* 0x000fe40000000000 */
[----:B0-----:R-:W-:-:S09]  /*3470*/  ULEA UR4, UR5, UR4, 0x18 ;  /* 0x0000000405047291 */ /* 0x001fd2000f8ec0ff */
[----:B------:R-:W-:Y:S04]  /*3480*/  LDS.64 R8, [UR4+0x18] ;  /* 0x00001804ff087984 */ /* 0x000fe80008000a00 */
[----:B------:R-:W2:Y:S04]  /*3490*/  LDS.128 R24, [UR4+0x20] ;  /* 0x00002004ff187984 */ /* 0x000ea80008000c00 */
[----:B------:R-:W0:Y:S04]  /*34a0*/  LDS.128 R4, [UR4+0x30] ;  /* 0x00003004ff047984 */ /* 0x000e280008000c00 */
[----:B------:R-:W1:Y:S04]  /*34b0*/  LDS.128 R20, [UR4+0x40] ;  /* 0x00004004ff147984 */ /* 0x000e680008000c00 */
[----:B------:R-:W3:Y:S04]  /*34c0*/  LDS.128 R16, [UR4+0x50] ;  /* 0x00005004ff107984 */ /* 0x000ee80008000c00 */
[----:B------:R-:W4:Y:S01]  /*34d0*/  LDS.128 R12, [UR4+0x60] ;  /* 0x00006004ff0c7984 */ /* 0x000f220008000c00 */
[----:B--2---:R-:W-:-:S04]  /*34e0*/  IADD3 R11, P1, P2, R24, R8, R2 ;  /* 0x00000008180b7210 */ /* 0x004fc80007a3e002 */
[----:B------:R-:W-:Y:S02]  /*34f0*/  IADD3.X R25, PT, PT, R25, R9, R3, P1, P2 ;  /* 0x0000000919197210 */ /* 0x000fe40000fe4403 */
[----:B0-----:R-:W-:Y:S02]  /*3500*/  IADD3 R3, P1, P2, R4, R11, R26 ;  /* 0x0000000b04037210 */ /* 0x001fe40007a3e01a */
[----:B------:R-:W0:Y:S02]  /*3510*/  LDS.128 R8, [UR4+0x70] ;  /* 0x00007004ff087984 */ /* 0x000e240008000c00 */
[----:B------:R-:W-:Y:S02]  /*3520*/  IADD3.X R5, PT, PT, R5, R25, R27, P1, P2 ;  /* 0x0000001905057210 */ /* 0x000fe40000fe441b */
[----:B------:R-:W2:Y:S01]  /*3530*/  LDS.128 R24, [UR4+0x80] ;  /* 0x00008004ff187984 */ /* 0x000ea20008000c00 */
[----:B-1----:R-:W-:-:S04]  /*3540*/  IADD3 R3, P1, P2, R20, R3, R6 ;  /* 0x0000000314037210 */ /* 0x002fc80007a3e006 */
[----:B---3--:R-:W-:Y:S02]  /*3550*/  IADD3 R3, P3, P4, R16, R3, R22 ;  /* 0x0000000310037210 */ /* 0x008fe40007c7e016 */
[----:B------:R-:W-:Y:S02]  /*3560*/  IADD3.X R7, PT, PT, R21, R5, R7, P1, P2 ;  /* 0x0000000515077210 */ /* 0x000fe40000fe4407 */
[----:B----4-:R-:W-:Y:S02]  /*3570*/  IADD3 R3, P1, P2, R12, R3, R18 ;  /* 0x000000030c037210 */ /* 0x010fe40007a3e012 */
[----:B------:R-:W-:-:S04]  /*3580*/  IADD3.X R17, PT, PT, R17, R7, R23, P3, P4 ;  /* 0x0000000711117210 */ /* 0x000fc80001fe8417 */
[----:B------:R-:W-:Y:S02]  /*3590*/  IADD3.X R13, PT, PT, R13, R17, R19, P1, P2 ;  /* 0x000000110d0d7210 */ /* 0x000fe40000fe4413 */
[----:B0-----:R-:W-:-:S04]  /*35a0*/  IADD3 R3, P3, P4, R8, R3, R14 ;  /* 0x0000000308037210 */ /* 0x001fc80007c7e00e */
[----:B--2---:R-:W-:Y:S02]  /*35b0*/  IADD3 R3, P1, P2, R24, R3, R10 ;  /* 0x0000000318037210 */ /* 0x004fe40007a3e00a */
[----:B------:R-:W-:Y:S02]  /*35c0*/  IADD3.X R9, PT, PT, R9, R13, R15, P3, P4 ;  /* 0x0000000d09097210 */ /* 0x000fe40001fe840f */
[----:B------:R-:W-:Y:S02]  /*35d0*/  IADD3 R2, P3, PT, R3, R26, RZ ;  /* 0x0000001a03027210 */ /* 0x000fe40007f7e0ff */
[----:B------:R-:W-:-:S05]  /*35e0*/  IADD3.X R3, PT, PT, R25, R9, R11, P1, P2 ;  /* 0x0000000919037210 */ /* 0x000fca0000fe440b */
[----:B------:R-:W-:-:S07]  /*35f0*/  IMAD.X R3, R3, 0x1, R27, P3 ;  /* 0x0000000103037824 */ /* 0x000fce00018e061b */
.L_x_2307:
[----:B------:R-:W-:Y:S05]  /*3600*/  BSYNC.RECONVERGENT B0 ;  /* 0x0000000000007941 */ /* 0x000fea0003800200 */
.L_x_2291:
[----:B------:R-:W-:Y:S05]  /*3610*/  @P0 EXIT ;  /* 0x000000000000094d */ /* 0x000fea0003800000 */
[----:B------:R-:W3:Y:S02]  /*3620*/  LDC.64 R4, c[0x0][0x390] ;  /* 0x0000e400ff047b82 */ /* 0x000ee40000000a00 */
[----:B---3--:R-:W-:-:S05]  /*3630*/  IMAD.WIDE.U32 R4, R0, 0x8, R4 ;  /* 0x0000000800047825 */ /* 0x008fca00078e0004 */
[----:B------:R-:W-:Y:S01]  /*3640*/  STG.E.64 desc[UR8][R4.64], R2 ;  /* 0x0000000204007986 */ /* 0x000fe2000c101b08 */
[----:B------:R-:W-:Y:S05]  /*3650*/  EXIT ;  /* 0x000000000000794d */ /* 0x000fea0003800000 */
.L_x_2321:
        /* <DEDUP_REMOVED lines=10> */
.L_x_3767:


//--------------------- .text._ZN3cub18CUB_300001_SM_10006detail6reduce28DeviceReduceSingleTileKernelINS2_10policy_hubIljN4cuda3std3__44plusIlEEE10Policy1000EN6thrust24THRUST_300001_SM_1000_NS18transform_iteratorINSD_6detail14equal_to_valueIiEENSF_15normal_iteratorINSD_10device_ptrIiEEEEllEEPljS9_llNS7_10__identityEEEvT0_T1_T2_T3_T4_T6_ --------------------------
	.section	.text._ZN3cub18CUB_300001_SM_10006detail6reduce28DeviceReduceSingleTileKernelINS2_10policy_hubIljN4cuda3std3__44plusIlEEE10Policy1000EN6thrust24THRUST_300001_SM_1000_NS18transform_iteratorINSD_6detail14equal_to_valueIiEENSF_15normal_iteratorINSD_10device_ptrIiEEEEllEEPljS9_llNS7_10__identityEEEvT0_T1_T2_T3_T4_T6_,"ax",@progbits
	.align	128
        .global         _ZN3cub18CUB_300001_SM_10006detail6reduce28DeviceReduceSingleTileKernelINS2_10policy_hubIljN4cuda3std3__44plusIlEEE10Policy1000EN6thrust24THRUST_300001_SM_1000_NS18transform_iteratorINSD_6detail14equal_to_valueIiEENSF_15normal_iteratorINSD_10device_ptrIiEEEEllEEPljS9_llNS7_10__identityEEEvT0_T1_T2_T3_T4_T6_
        .type           _ZN3cub18CUB_300001_SM_10006detail6reduce28DeviceReduceSingleTileKernelINS2_10policy_hubIljN4cuda3std3__44plusIlEEE10Policy1000EN6thrust24THRUST_300001_SM_1000_NS18transform_iteratorINSD_6detail14equal_to_valueIiEENSF_15normal_iteratorINSD_10device_ptrIiEEEEllEEPljS9_llNS7_10__identityEEEvT0_T1_T2_T3_T4_T6_,@function
        .size           _ZN3cub18CUB_300001_SM_10006detail6reduce28DeviceReduceSingleTileKernelINS2_10policy_hubIljN4cuda3std3__44plusIlEEE10Policy1000EN6thrust24THRUST_300001_SM_1000_NS18transform_iteratorINSD_6detail14equal_to_valueIiEENSF_15normal_iteratorINSD_10device_ptrIiEEEEllEEPljS9_llNS7_10__identityEEEvT0_T1_T2_T3_T4_T6_,(.L_x_3768 - _ZN3cub18CUB_300001_SM_10006detail6reduce28DeviceReduceSingleTileKernelINS2_10policy_hubIljN4cuda3std3__44plusIlEEE10Policy1000EN6thrust24THRUST_300001_SM_1000_NS18transform_iteratorINSD_6detail14equal_to_valueIiEENSF_15normal_iteratorINSD_10device_ptrIiEEEEllEEPljS9_llNS7_10__identityEEEvT0_T1_T2_T3_T4_T6_)
        .other          _ZN3cub18CUB_300001_SM_10006detail6reduce28DeviceReduceSingleTileKernelINS2_10policy_hubIljN4cuda3std3__44plusIlEEE10Policy1000EN6thrust24THRUST_300001_SM_1000_NS18transform_iteratorINSD_6detail14equal_to_valueIiEENSF_15normal_iteratorINSD_10device_ptrIiEEEEllEEPljS9_llNS7_10__identityEEEvT0_T1_T2_T3_T4_T6_,@"STO_CUDA_ENTRY STV_DEFAULT"
_ZN3cub18CUB_300001_SM_10006detail6reduce28DeviceReduceSingleTileKernelINS2_10policy_hubIljN4cuda3std3__44plusIlEEE10Policy1000EN6thrust24THRUST_300001_SM_1000_NS18transform_iteratorINSD_6detail14equal_to_valueIiEENSF_15normal_iteratorINSD_10device_ptrIiEEEEllEEPljS9_llNS7_10__identityEEEvT0_T1_T2_T3_T4_T6_:
.text._ZN3cub18CUB_300001_SM_10006detail6reduce28DeviceReduceSingleTileKernelINS2_10policy_hubIljN4cuda3std3__44plusIlEEE10Policy1000EN6thrust24THRUST_300001_SM_1000_NS18transform_iteratorINSD_6detail14equal_to_valueIiEENSF_15normal_iteratorINSD_10device_ptrIiEEEEllEEPljS9_llNS7_10__identityEEEvT0_T1_T2_T3_T4_T6_:
        /* <DEDUP_REMOVED lines=13> */
.L_x_2322:
[----:B------:R-:W-:Y:S01]  /*00d0*/  ISETP.GT.U32.AND P0, PT, R32, 0xdff, PT ;  /* 0x00000dff2000780c */ /* 0x000fe20003f04070 */
[----:B------:R-:W-:-:S12]  /*00e0*/  BSSY.RECONVERGENT B0, `(.L_x_2323) ;  /* 0x0000309000007945 */ /* 0x000fd80003800200 */
[----:B------:R-:W-:Y:S05]  /*00f0*/  @P0 BRA `(.L_x_2324) ;  /* 0x0000001800380947 */ /* 0x000fea0003800000 */
        /* <DEDUP_REMOVED lines=16> */
.L_x_2326:
[----:B------:R-:W-:Y:S05]  /*0200*/  BSYNC.RECONVERGENT B1 ;  /* 0x0000000000017941 */ /* 0x000fea0003800200 */
.L_x_2325:
        /* <DEDUP_REMOVED lines=17> */
.L_x_2331:
        /* <DEDUP_REMOVED lines=70> */
.L_x_2330:
[----:B------:R-:W-:Y:S05]  /*0780*/  BSYNC.RECONVERGENT B2 ;  /* 0x0000000000027941 */ /* 0x000fea0003800200 */
.L_x_2329:
        /* <DEDUP_REMOVED lines=29> */
[----:B0-----:R-:W-:Y:S02]  /*0960*/  IADD3 R6, P1, P2, R0, R8, R9 ;  /* 0x0000000800067210 */ /* 0x001fe40007a3e009 */
[----:B------:R-:W-:-:S02]  /*0970*/  SEL R7, RZ, 0x1, P3 ;  /* 0x00000001ff077807 */ /* 0x000fc40001800000 */
        /* <DEDUP_REMOVED lines=11> */
.L_x_2333:
[----:B------:R-:W-:Y:S05]  /*0a30*/  BSYNC.RECONVERGENT B2 ;  /* 0x0000000000027941 */ /* 0x000fea0003800200 */
.L_x_2332:
        /* <DEDUP_REMOVED lines=26> */
.L_x_2335:
[----:B------:R-:W-:Y:S05]  /*0be0*/  BSYNC.RECONVERGENT B2 ;  /* 0x0000000000027941 */ /* 0x000fea0003800200 */
.L_x_2334:
[----:B------:R-:W-:Y:S05]  /*0bf0*/  @!P0 BRA `(.L_x_2328) ;  /* 0x0000000000388947 */ /* 0x000fea0003800000 */
[----:B------:R-:W0:Y:S02]  /*0c00*/  LDC.64 R6, c[0x0][0x380] ;  /* 0x0000e000ff067b82 */ /* 0x000e240000000a00 */
[----:B0-----:R-:W-:-:S04]  /*0c10*/  IMAD.WIDE.U32 R6, R3, 0x4, R6 ;  /* 0x0000000403067825 */ /* 0x001fc800078e0006 */
[----:B------:R-:W-:-:S07]  /*0c20*/  IMAD.MOV R3, RZ, RZ, -R4 ;  /* 0x000000ffff037224 */ /* 0x000fce00078e0a04 */
.L_x_2336:
[----:B------:R0:W2:Y:S01]  /*0c30*/  LDG.E R4, desc[UR6][R6.64] ;  /* 0x0000000606047981 */ /* 0x0000a2000c1e1900 */
[----:B------:R-:W2:Y:S01]  /*0c40*/  LDCU UR4, c[0x0][0x388] ;  /* 0x00007100ff0477ac */ /* 0x000ea20008000800 */
        /* <DEDUP_REMOVED lines=9> */
.L_x_2328:
[----:B------:R-:W-:Y:S05]  /*0ce0*/  BSYNC.RECONVERGENT B1 ;  /* 0x0000000000017941 */ /* 0x000fea0003800200 */
.L_x_2327:
        /* <DEDUP_REMOVED lines=77> */
.L_x_2337:
        /* <DEDUP_REMOVED lines=26> */
[----:B------:R-:W-:Y:S01]  /*1360*/  VIADD R4, R3, 0x8 ;  /* 0x0000000803047836 */ /* 0x000fe20000000000 */
[----:B------:R-:W1:Y:S02]  /*1370*/  @!P2 S2R R11, SR_CgaCtaId ;  /* 0x00000000000ba919 */ /* 0x000e640000008800 */
        /* <DEDUP_REMOVED lines=12> */
[----:B------:R-:W-:Y:S02]  /*1440*/  IMAD.X R7, R2, 0x1, R10, P1 ;  /* 0x0000000102077824 */ /* 0x000fe400008e060a */
[----:B------:R-:W-:Y:S01]  /*1450*/  VIADD R2, R3, 0x10 ;  /* 0x0000001003027836 */ /* 0x000fe20000000000 */
[----:B------:R-:W-:Y:S02]  /*1460*/  @!P2 SHF.R.U32.HI R3, RZ, 0x2, R5 ;  /* 0x00000002ff03a819 */ /* 0x000fe40000011605 */
[----:B------:R-:W2:Y:S02]  /*1470*/  SHFL.DOWN PT, R4, R7, 0x10, R9 ;  /* 0x0a00000007047989 */ /* 0x000ea400000e0009 */
[----:B------:R-:W-:Y:S02]  /*1480*/  ISETP.GT.AND P0, PT, R2, R9, PT ;  /* 0x000000090200720c */ /* 0x000fe40003f04270 */
[----:B------:R-:W-:-:S04]  /*1490*/  @!P2 MOV R2, 0x400 ;  /* 0x000004000002a802 */ /* 0x000fc80000000f00 */
[----:B-1----:R-:W-:Y:S02]  /*14a0*/  @!P2 LEA R11, R11, R2, 0x18 ;  /* 0x000000020b0ba211 */ /* 0x002fe400078ec0ff */
[----:B0-----:R-:W-:-:S04]  /*14b0*/  SEL R0, R0, RZ, !P0 ;  /* 0x000000ff00007207 */ /* 0x001fc80004000000 */
[----:B------:R-:W-:Y:S02]  /*14c0*/  IADD3 R2, P1, PT, R0, R6, RZ ;  /* 0x0000000600027210 */ /* 0x000fe40007f3e0ff */
[----:B------:R-:W-:Y:S02]  /*14d0*/  @!P2 LOP3.LUT R0, R3, 0xf8, RZ, 0xc0, !PT ;  /* 0x000000f80300a812 */ /* 0x000fe400078ec0ff */
[----:B--2---:R-:W-:Y:S02]  /*14e0*/  SEL R4, R4, RZ, !P0 ;  /* 0x000000ff04047207 */ /* 0x004fe40004000000 */
[----:B------:R-:W-:Y:S01]  /*14f0*/  ISETP.NE.AND P0, PT, R5, RZ, PT ;  /* 0x000000ff0500720c */ /* 0x000fe20003f05270 */
[----:B------:R-:W-:Y:S02]  /*1500*/  @!P2 IMAD.IADD R11, R0, 0x1, R11 ;  /* 0x00000001000ba824 */ /* 0x000fe400078e020b */
        /* <DEDUP_REMOVED lines=11> */
[----:B------:R-:W1:Y:S04]  /*15c0*/  LDS.64 R24, [UR4+0x18] ;  /* 0x00001804ff187984 */ /* 0x000e680008000a00 */
[----:B------:R-:W2:Y:S04]  /*15d0*/  LDS.128 R4, [UR4+0x20] ;  /* 0x00002004ff047984 */ /* 0x000ea80008000c00 */
[----:B0-----:R-:W0:Y:S04]  /*15e0*/  LDS.128 R8, [UR4+0x30] ;  /* 0x00003004ff087984 */ /* 0x001e280008000c00 */
[----:B------:R-:W3:Y:S04]  /*15f0*/  LDS.128 R12, [UR4+0x40] ;  /* 0x00004004ff0c7984 */ /* 0x000ee80008000c00 */
[----:B------:R-:W4:Y:S04]  /*1600*/  LDS.128 R16, [UR4+0x50] ;  /* 0x00005004ff107984 */ /* 0x000f280008000c00 */
[----:B------:R-:W5:Y:S01]  /*1610*/  LDS.128 R20, [UR4+0x60] ;  /* 0x00006004ff147984 */ /* 0x000f620008000c00 */
[----:B-1----:R-:W-:-:S02]  /*1620*/  SEL R28, R24, RZ, P1 ;  /* 0x000000ff181c7207 */ /* 0x002fc40000800000 */
[----:B------:R-:W-:Y:S02]  /*1630*/  SEL R0, R25, RZ, P1 ;  /* 0x000000ff19007207 */ /* 0x000fe40000800000 */
[----:B--2---:R-:W-:Y:S01]  /*1640*/  SEL R33, R4, RZ, P2 ;  /* 0x000000ff04217207 */ /* 0x004fe20001000000 */
[----:B------:R-:W1:Y:S01]  /*1650*/  LDS.128 R24, [UR4+0x70] ;  /* 0x00007004ff187984 */ /* 0x000e620008000c00 */
[----:B------:R-:W-:Y:S02]  /*1660*/  SEL R4, R5, RZ, P2 ;  /* 0x000000ff05047207 */ /* 0x000fe40001000000 */
[----:B------:R-:W-:Y:S02]  /*1670*/  IADD3 R33, P3, P4, R33, R28, R2 ;  /* 0x0000001c21217210 */ /* 0x000fe40007c7e002 */
[----:B------:R-:W2:Y:S01]  /*1680*/  LDS.128 R28, [UR4+0x80] ;  /* 0x00008004ff1c7984 */ /* 0x000ea20008000c00 */
[C---:B------:R-:W-:Y:S02]  /*1690*/  ISETP.GT.U32.AND P1, PT, R32.reuse, 0x60, PT ;  /* 0x000000602000780c */ /* 0x040fe40003f24070 */
[----:B------:R-:W-:-:S02]  /*16a0*/  ISETP.GT.U32.AND P2, PT, R32, 0x80, PT ;  /* 0x000000802000780c */ /* 0x000fc40003f44070 */
[----:B------:R-:W-:Y:S02]  /*16b0*/  SEL R5, R6, RZ, P1 ;  /* 0x000000ff06057207 */ /* 0x000fe40000800000 */
[----:B0-----:R-:W-:Y:S02]  /*16c0*/  SEL R2, R8, RZ, P2 ;  /* 0x000000ff08027207 */ /* 0x001fe40001000000 */
[----:B------:R-:W-:Y:S02]  /*16d0*/  IADD3.X R0, PT, PT, R4, R0, R3, P3, P4 ;  /* 0x0000000004007210 */ /* 0x000fe40001fe8403 */
[----:B------:R-:W-:Y:S02]  /*16e0*/  SEL R7, R7, RZ, P1 ;  /* 0x000000ff07077207 */ /* 0x000fe40000800000 */
[----:B------:R-:W-:Y:S02]  /*16f0*/  SEL R4, R9, RZ, P2 ;  /* 0x000000ff09047207 */ /* 0x000fe40001000000 */
[----:B------:R-:W-:-:S02]  /*1700*/  IADD3 R2, P3, P4, R2, R33, R5 ;  /* 0x0000002102027210 */ /* 0x000fc40007c7e005 */
[C---:B------:R-:W-:Y:S02]  /*1710*/  ISETP.GT.U32.AND P1, PT, R32.reuse, 0xa0, PT ;  /* 0x000000a02000780c */ /* 0x040fe40003f24070 */
[----:B------:R-:W-:Y:S02]  /*1720*/  ISETP.GT.U32.AND P2, PT, R32, 0xc0, PT ;  /* 0x000000c02000780c */ /* 0x000fe40003f44070 */
[----:B------:R-:W-:Y:S02]  /*1730*/  IADD3.X R4, PT, PT, R4, R0, R7, P3, P4 ;  /* 0x0000000004047210 */ /* 0x000fe40001fe8407 */
[----:B------:R-:W-:Y:S02]  /*1740*/  SEL R3, R10, RZ, P1 ;  /* 0x000000ff0a037207 */ /* 0x000fe40000800000 */
[----:B---3--:R-:W-:Y:S02]  /*1750*/  SEL R0, R12, RZ, P2 ;  /* 0x000000ff0c007207 */ /* 0x008fe40001000000 */
[----:B------:R-:W-:-:S02]  /*1760*/  SEL R10, R11, RZ, P1 ;  /* 0x000000ff0b0a7207 */ /* 0x000fc40000800000 */
[----:B------:R-:W-:Y:S02]  /*1770*/  ISETP.GT.U32.AND P1, PT, R32, 0xe0, PT ;  /* 0x000000e02000780c */ /* 0x000fe40003f24070 */
[----:B------:R-:W-:Y:S02]  /*1780*/  SEL R5, R13, RZ, P2 ;  /* 0x000000ff0d057207 */ /* 0x000fe40001000000 */
[----:B------:R-:W-:Y:S02]  /*1790*/  IADD3 R0, P3, P4, R0, R2, R3 ;  /* 0x0000000200007210 */ /* 0x000fe40007c7e003 */
[----:B------:R-:W-:Y:S02]  /*17a0*/  ISETP.GT.U32.AND P2, PT, R32, 0x100, PT ;  /* 0x000001002000780c */ /* 0x000fe40003f44070 */
[----:B------:R-:W-:Y:S02]  /*17b0*/  SEL R3, R14, RZ, P1 ;  /* 0x000000ff0e037207 */ /* 0x000fe40000800000 */
[----:B------:R-:W-:-:S02]  /*17c0*/  SEL R15, R15, RZ, P1 ;  /* 0x000000ff0f0f7207 */ /* 0x000fc40000800000 */
[----:B------:R-:W-:Y:S02]  /*17d0*/  ISETP.GT.U32.AND P1, PT, R32, 0x120, PT ;  /* 0x000001202000780c */ /* 0x000fe40003f24070 */
[----:B------:R-:W-:Y:S02]  /*17e0*/  IADD3.X R5, PT, PT, R5, R4, R10, P3, P4 ;  /* 0x0000000405057210 */ /* 0x000fe40001fe840a */
[----:B----4-:R-:W-:Y:S02]  /*17f0*/  SEL R2, R16, RZ, P2 ;  /* 0x000000ff10027207 */ /* 0x010fe40001000000 */
[----:B------:R-:W-:Y:S02]  /*1800*/  SEL R4, R17, RZ, P2 ;  /* 0x000000ff11047207 */ /* 0x000fe40001000000 */
[----:B------:R-:W-:Y:S02]  /*1810*/  ISETP.GT.U32.AND P2, PT, R32, 0x140, PT ;  /* 0x000001402000780c */ /* 0x000fe40003f44070 */
[----:B------:R-:W-:-:S02]  /*1820*/  SEL R7, R18, RZ, P1 ;  /* 0x000000ff12077207 */ /* 0x000fc40000800000 */
[----:B------:R-:W-:Y:S02]  /*1830*/  SEL R18, R19, RZ, P1 ;  /* 0x000000ff13127207 */ /* 0x000fe40000800000 */
[----:B------:R-:W-:Y:S02]  /*1840*/  IADD3 R2, P3, P4, R2, R0, R3 ;  /* 0x0000000002027210 */ /* 0x000fe40007c7e003 */
[----:B------:R-:W-:Y:S02]  /*1850*/  ISETP.GT.U32.AND P1, PT, R32, 0x160, PT ;  /* 0x000001602000780c */ /* 0x000fe40003f24070 */
[----:B-----5:R-:W-:Y:S02]  /*1860*/  SEL R0, R20, RZ, P2 ;  /* 0x000000ff14007207 */ /* 0x020fe40001000000 */
[----:B------:R-:W-:Y:S02]  /*1870*/  IADD3.X R4, PT, PT, R4, R5, R15, P3, P4 ;  /* 0x0000000504047210 */ /* 0x000fe40001fe840f */
[----:B------:R-:W-:-:S02]  /*1880*/  SEL R3, R22, RZ, P1 ;  /* 0x000000ff16037207 */ /* 0x000fc40000800000 */
[----:B------:R-:W-:Y:S02]  /*1890*/  SEL R23, R23, RZ, P1 ;  /* 0x000000ff17177207 */ /* 0x000fe40000800000 */
[----:B------:R-:W-:Y:S02]  /*18a0*/  SEL R5, R21, RZ, P2 ;  /* 0x000000ff15057207 */ /* 0x000fe40001000000 */
[----:B------:R-:W-:Y:S02]  /*18b0*/  IADD3 R0, P1, P3, R0, R2, R7 ;  /* 0x0000000200007210 */ /* 0x000fe40007b3e007 */
[----:B-1----:R-:W-:Y:S02]  /*18c0*/  SEL R2, R24, RZ, P5 ;  /* 0x000000ff18027207 */ /* 0x002fe40002800000 */
[----:B------:R-:W-:Y:S02]  /*18d0*/  ISETP.GT.U32.AND P2, PT, R32, 0x1c0, PT ;  /* 0x000001c02000780c */ /* 0x000fe40003f44070 */
[----:B------:R-:W-:-:S02]  /*18e0*/  IADD3.X R5, PT, PT, R5, R4, R18, P1, P3 ;  /* 0x0000000405057210 */ /* 0x000fc40000fe6412 */
[----:B------:R-:W-:Y:S02]  /*18f0*/  IADD3 R2, P3, P4, R2, R0, R3 ;  /* 0x0000000002027210 */ /* 0x000fe40007c7e003 */
[----:B------:R-:W-:Y:S02]  /*1900*/  SEL R0, R26, RZ, P6 ;  /* 0x000000ff1a007207 */ /* 0x000fe40003000000 */
[----:B--2---:R-:W-:Y:S02]  /*1910*/  SEL R3, R28, RZ, P2 ;  /* 0x000000ff1c037207 */ /* 0x004fe40001000000 */
[----:B------:R-:W-:Y:S02]  /*1920*/  ISETP.GT.U32.AND P1, PT, R32, 0x1e0, PT ;  /* 0x000001e02000780c */ /* 0x000fe40003f24070 */
        /* <DEDUP_REMOVED lines=11> */
.L_x_2324:
        /* <DEDUP_REMOVED lines=11> */
[----:B------:R-:W-:Y:S01]  /*1a90*/  IMAD.MOV.U32 R17, RZ, RZ, 0xe00 ;  /* 0x00000e00ff117424 */ /* 0x000fe200078e00ff */
[----:B-1----:R-:W-:-:S02]  /*1aa0*/  ISETP.NE.AND P0, PT, R10, UR4, PT ;  /* 0x000000040a007c0c */ /* 0x002fc4000bf05270 */
[----:B--2---:R-:W-:Y:S02]  /*1ab0*/  ISETP.NE.AND P1, PT, R4, UR4, PT ;  /* 0x0000000404007c0c */ /* 0x004fe4000bf25270 */
[----:B---3--:R-:W-:Y:S02]  /*1ac0*/  ISETP.NE.AND P2, PT, R5, UR4, PT ;  /* 0x0000000405007c0c */ /* 0x008fe4000bf45270 */
[----:B------:R-:W-:Y:S02]  /*1ad0*/  SEL R5, RZ, 0x1, P0 ;  /* 0x00000001ff057807 */ /* 0x000fe40000000000 */
[----:B------:R-:W-:Y:S02]  /*1ae0*/  SEL R4, RZ, 0x1, P1 ;  /* 0x00000001ff047807 */ /* 0x000fe40000800000 */
[----:B------:R-:W-:Y:S02]  /*1af0*/  SEL R25, RZ, 0x1, P2 ;  /* 0x00000001ff197807 */ /* 0x000fe40001000000 */
[----:B----4-:R-:W-:Y:S01]  /*1b00*/  ISETP.NE.AND P2, PT, R6, UR4, PT ;  /* 0x0000000406007c0c */ /* 0x010fe2000bf45270 */
[----:B------:R-:W-:Y:S01]  /*1b10*/  VIADD R6, R32, 0xfffff200 ;  /* 0xfffff20020067836 */ /* 0x000fe20000000000 */
[----:B------:R-:W-:-:S02]  /*1b20*/  IADD3 R25, P0, P1, R25, R4, R5 ;  /* 0x0000000419197210 */ /* 0x000fc4000791e005 */
[----:B-----5:R-:W-:Y:S02]  /*1b30*/  ISETP.NE.AND P3, PT, R7, UR4, PT ;  /* 0x0000000407007c0c */ /* 0x020fe4000bf65270 */
[----:B------:R-:W-:Y:S02]  /*1b40*/  IADD3.X R27, PT, PT, RZ, RZ, RZ, P0, P1 ;  /* 0x000000ffff1b7210 */ /* 0x000fe400007e24ff */
[----:B------:R-:W-:Y:S02]  /*1b50*/  ISETP.GE.U32.AND P0, PT, R6, 0xe00, PT ;  /* 0x00000e000600780c */ /* 0x000fe40003f06070 */
[----:B------:R-:W-:Y:S02]  /*1b60*/  SEL R5, RZ, 0x1, P2 ;  /* 0x00000001ff057807 */ /* 0x000fe40001000000 */
[----:B------:R-:W-:Y:S02]  /*1b70*/  SEL R4, RZ, 0x1, P3 ;  /* 0x00000001ff047807 */ /* 0x000fe40001800000 */
[----:B------:R-:W-:-:S02]  /*1b80*/  ISETP.NE.AND P4, PT, R8, UR4, PT ;  /* 0x0000000408007c0c */ /* 0x000fc4000bf85270 */
[----:B------:R-:W-:Y:S02]  /*1b90*/  ISETP.NE.AND P5, PT, R9, UR4, PT ;  /* 0x0000000409007c0c */ /* 0x000fe4000bfa5270 */
[----:B------:R-:W-:Y:S02]  /*1ba0*/  IADD3 R25, P2, P3, R4, R25, R5 ;  /* 0x0000001904197210 */ /* 0x000fe40007b5e005 */
[----:B------:R-:W-:Y:S02]  /*1bb0*/  SEL R5, RZ, 0x1, P4 ;  /* 0x00000001ff057807 */ /* 0x000fe40002000000 */
[----:B------:R-:W-:Y:S02]  /*1bc0*/  SEL R4, RZ, 0x1, P5 ;  /* 0x00000001ff047807 */ /* 0x000fe40002800000 */
[----:B------:R-:W-:Y:S02]  /*1bd0*/  IADD3.X R27, PT, PT, RZ, R27, RZ, P2, P3 ;  /* 0x0000001bff1b7210 */ /* 0x000fe400017e64ff */
[----:B------:R-:W-:-:S04]  /*1be0*/  IADD3 R25, P1, P4, R4, R25, R5 ;  /* 0x0000001904197210 */ /* 0x000fc80007c3e005 */
[----:B------:R-:W-:Y:S01]  /*1bf0*/  IADD3.X R27, PT, PT, RZ, R27, RZ, P1, P4 ;  /* 0x0000001bff1b7210 */ /* 0x000fe20000fe84ff */
[----:B------:R-:W-:Y:S08]  /*1c00*/  @!P0 BRA `(.L_x_2339) ;  /* 0x0000000000a08947 */ /* 0x000ff00003800000 */
[----:B------:R-:W0:Y:S01]  /*1c10*/  LDC R32, c[0x0][0x398] ;  /* 0x0000e600ff207b82 */ /* 0x000e220000000800 */
[----:B------:R-:W-:Y:S01]  /*1c20*/  IMAD.MOV.U32 R17, RZ, RZ, 0xe00 ;  /* 0x00000e00ff117424 */ /* 0x000fe200078e00ff */
[----:B------:R-:W1:Y:S01]  /*1c30*/  LDCU UR4, c[0x0][0x388] ;  /* 0x00007100ff0477ac */ /* 0x000e620008000800 */
[----:B------:R-:W-:-:S05]  /*1c40*/  NOP ;  /* 0x0000000000007918 */ /* 0x000fca0000000000 */
.L_x_2341:
[----:B------:R-:W-:-:S05]  /*1c50*/  IMAD.WIDE.U32 R4, R17, 0x4, R2 ;  /* 0x0000000411047825 */ /* 0x000fca00078e0002 */
[----:B------:R-:W1:Y:S04]  /*1c60*/  LDG.E R13, desc[UR6][R4.64] ;  /* 0x00000006040d7981 */ /* 0x000e68000c1e1900 */
[----:B------:R-:W2:Y:S04]  /*1c70*/  LDG.E R7, desc[UR6][R4.64+0x800] ;  /* 0x0008000604077981 */ /* 0x000ea8000c1e1900 */
[----:B------:R-:W3:Y:S04]  /*1c80*/  LDG.E R8, desc[UR6][R4.64+0x1000] ;  /* 0x0010000604087981 */ /* 0x000ee8000c1e1900 */
[----:B------:R-:W4:Y:S04]  /*1c90*/  LDG.E R9, desc[UR6][R4.64+0x1800] ;  /* 0x0018000604097981 */ /* 0x000f28000c1e1900 */
[----:B------:R-:W5:Y:S04]  /*1ca0*/  LDG.E R10, desc[UR6][R4.64+0x2000] ;  /* 0x00200006040a7981 */ /* 0x000f68000c1e1900 */
[----:B------:R-:W5:Y:S04]  /*1cb0*/  LDG.E R11, desc[UR6][R4.64+0x2800] ;  /* 0x00280006040b7981 */ /* 0x000f68000c1e1900 */
[----:B------:R0:W5:Y:S01]  /*1cc0*/  LDG.E R12, desc[UR6][R4.64+0x3000] ;  /* 0x00300006040c7981 */ /* 0x000162000c1e1900 */
        /* <DEDUP_REMOVED lines=14> */
[----:B------:R-:W-:Y:S02]  /*1db0*/  IADD3.X R27, PT, PT, RZ, R27, RZ, P0, P1 ;  /* 0x0000001bff1b7210 */ /* 0x000fe400007e24ff */
[----:B------:R-:W-:Y:S01]  /*1dc0*/  IADD3 R25, P5, P4, R4, R25, R5 ;  /* 0x0000001904197210 */ /* 0x000fe20007cbe005 */
[----:B------:R-:W-:Y:S01]  /*1dd0*/  IMAD.IADD R5, R32, 0x1, -R17 ;  /* 0x0000000120057824 */ /* 0x000fe200078e0a11 */
[----:B------:R-:W-:Y:S02]  /*1de0*/  ISETP.NE.AND P6, PT, R12, UR4, PT ;  /* 0x000000040c007c0c */ /* 0x000fe4000bfc5270 */
[----:B------:R-:W-:Y:S02]  /*1df0*/  IADD3.X R27, PT, PT, RZ, R27, RZ, P2, P3 ;  /* 0x0000001bff1b7210 */ /* 0x000fe400017e64ff */
[----:B------:R-:W-:-:S02]  /*1e00*/  ISETP.GE.U32.AND P0, PT, R5, 0xe00, PT ;  /* 0x00000e000500780c */ /* 0x000fc40003f06070 */
[----:B------:R-:W-:Y:S02]  /*1e10*/  SEL R4, RZ, 0x1, P6 ;  /* 0x00000001ff047807 */ /* 0x000fe40003000000 */
[----:B------:R-:W-:Y:S02]  /*1e20*/  IADD3.X R27, PT, PT, RZ, R27, RZ, P5, P4 ;  /* 0x0000001bff1b7210 */ /* 0x000fe40002fe84ff */
[----:B------:R-:W-:-:S05]  /*1e30*/  IADD3 R25, P1, PT, R25, R4, RZ ;  /* 0x0000000419197210 */ /* 0x000fca0007f3e0ff */
[----:B------:R-:W-:Y:S02]  /*1e40*/  IMAD.X R27, RZ, RZ, R27, P1 ;  /* 0x000000ffff1b7224 */ /* 0x000fe400008e061b */
[----:B------:R-:W-:Y:S06]  /*1e50*/  @!P0 BRA `(.L_x_2340) ;  /* 0x0000000c009c8947 */ /* 0x000fec0003800000 */
[----:B------:R-:W-:-:S05]  /*1e60*/  VIADD R17, R17, 0xe00 ;  /* 0x00000e0011117836 */ /* 0x000fca0000000000 */
[----:B------:R-:W-:-:S13]  /*1e70*/  ISETP.GT.U32.AND P0, PT, R17, R6, PT ;  /* 0x000000061100720c */ /* 0x000fda0003f04070 */
[----:B------:R-:W-:Y:S05]  /*1e80*/  @!P0 BRA `(.L_x_2341) ;  /* 0xfffffffc00708947 */ /* 0x000fea000383ffff */
.L_x_2339:
[----:B------:R-:W-:Y:S01]  /*1e90*/  IMAD.IADD R3, R32, 0x1, -R17 ;  /* 0x0000000120037824 */ /* 0x000fe200078e0a11 */
[----:B------:R-:W-:Y:S04]  /*1ea0*/  BSSY.RECONVERGENT B1, `(.L_x_2340) ;  /* 0x00000e2000017945 */ /* 0x000fe80003800200 */
[----:B------:R-:W-:-:S04]  /*1eb0*/  ISETP.GE.AND P0, PT, R0, R3, PT ;  /* 0x000000030000720c */ /* 0x000fc80003f06270 */
[----:B------:R-:W-:-:S13]  /*1ec0*/  ISETP.GE.U32.OR P0, PT, R17, R32, P0 ;  /* 0x000000201100720c */ /* 0x000fda0000706470 */
[----:B------:R-:W-:Y:S05]  /*1ed0*/  @P0 BRA `(.L_x_2342) ;  /* 0x0000000c00780947 */ /* 0x000fea0003800000 */
[----:B------:R-:W-:Y:S01]  /*1ee0*/  LOP3.LUT R2, RZ, R0, RZ, 0x33, !PT ;  /* 0x00000000ff027212 */ /* 0x000fe200078e33ff */
[----:B------:R-:W-:Y:S01]  /*1ef0*/  BSSY.RECONVERGENT B2, `(.L_x_2343) ;  /* 0x0000073000027945 */ /* 0x000fe20003800200 */
[----:B------:R-:W-:Y:S02]  /*1f00*/  IMAD.MOV.U32 R20, RZ, RZ, R0 ;  /* 0x000000ffff147224 */ /* 0x000fe400078e0000 */
[----:B------:R-:W-:-:S04]  /*1f10*/  IADD3 R2, PT, PT, -R17, R32, R2 ;  /* 0x0000002011027210 */ /* 0x000fc80007ffe102 */
[C---:B------:R-:W-:Y:S02]  /*1f20*/  ISETP.GE.U32.AND P0, PT, R2.reuse, 0x1e00, PT ;  /* 0x00001e000200780c */ /* 0x040fe40003f06070 */
[----:B------:R-:W-:-:S04]  /*1f30*/  LEA.HI R19, R2, 0x1, RZ, 0x17 ;  /* 0x0000000102137811 */ /* 0x000fc800078fb8ff */
[----:B------:R-:W-:-:S07]  /*1f40*/  LOP3.LUT R32, R19, 0xf, RZ, 0xc0, !PT ;  /* 0x0000000f13207812 */ /* 0x000fce00078ec0ff */
[----:B------:R-:W-:Y:S05]  /*1f50*/  @!P0 BRA `(.L_x_2344) ;  /* 0x0000000400b08947 */ /* 0x000fea0003800000 */
[----:B------:R-:W0:Y:S01]  /*1f60*/  LDC.64 R2, c[0x0][0x380] ;  /* 0x0000e000ff027b82 */ /* 0x000e220000000a00 */
[----:B------:R-:W-:Y:S01]  /*1f70*/  LOP3.LUT R16, R19, 0xfffff0, RZ, 0xc0, !PT ;  /* 0x00fffff013107812 */ /* 0x000fe200078ec0ff */
[----:B------:R-:W-:Y:S01]  /*1f80*/  BSSY.RECONVERGENT B3, `(.L_x_2345) ;  /* 0x0000068000037945 */ /* 0x000fe20003800200 */
[C---:B------:R-:W-:Y:S01]  /*1f90*/  LOP3.LUT R20, R0.reuse, 0x1000, RZ, 0xfc, !PT ;  /* 0x0000100000147812 */ /* 0x040fe200078efcff */
[----:B------:R-:W-:Y:S02]  /*1fa0*/  IMAD.IADD R21, R0, 0x1, R17 ;  /* 0x0000000100157824 */ /* 0x000fe400078e0211 */
[----:B------:R-:W-:-:S07]  /*1fb0*/  IMAD.MOV R16, RZ, RZ, -R16 ;  /* 0x000000ffff107224 */ /* 0x000fce00078e0a10 */
.L_x_2346:
[C---:B------:R-:W-:Y:S02]  /*1fc0*/  VIADD R13, R21.reuse, 0x200 ;  /* 0x00000200150d7836 */ /* 0x040fe40000000000 */
[----:B0-----:R-:W-:-:S04]  /*1fd0*/  IMAD.WIDE.U32 R8, R21, 0x4, R2 ;  /* 0x0000000415087825 */ /* 0x001fc800078e0002 */
[----:B------:R-:W-:Y:S01]  /*1fe0*/  IMAD.WIDE.U32 R12, R13, 0x4, R2 ;  /* 0x000000040d0c7825 */ /* 0x000fe200078e0002 */
[----:B------:R0:W2:Y:S03]  /*1ff0*/  LDG.E R24, desc[UR6][R8.64] ;  /* 0x0000000608187981 */ /* 0x0000a6000c1e1900 */
[C---:B------:R-:W-:Y:S01]  /*2000*/  VIADD R15, R21.reuse, 0x400 ;  /* 0x00000400150f7836 */ /* 0x040fe20000000000 */
[----:B------:R1:W3:Y:S01]  /*2010*/  LDG.E R23, desc[UR6][R12.64] ;  /* 0x000000060c177981 */ /* 0x0002e2000c1e1900 */
[C---:B------:R-:W-:Y:S02]  /*2020*/  VIADD R31, R21.reuse, 0x600 ;  /* 0x00000600151f7836 */ /* 0x040fe40000000000 */
[C---:B------:R-:W-:Y:S02]  /*2030*/  VIADD R5, R21.reuse, 0xa00 ;  /* 0x00000a0015057836 */ /* 0x040fe40000000000 */
[----:B0-----:R-:W-:-:S02]  /*2040*/  VIADD R9, R21, 0xe00 ;  /* 0x00000e0015097836 */ /* 0x001fc40000000000 */
[----:B------:R-:W-:-:S04]  /*2050*/  IMAD.WIDE.U32 R14, R15, 0x4, R2 ;  /* 0x000000040f0e7825 */ /* 0x000fc800078e0002 */
[--C-:B------:R-:W-:Y:S01]  /*2060*/  IMAD.WIDE.U32 R30, R31, 0x4, R2.reuse ;  /* 0x000000041f1e7825 */ /* 0x100fe200078e0002 */
[----:B------:R0:W4:Y:S03]  /*2070*/  LDG.E R26, desc[UR6][R14.64] ;  /* 0x000000060e1a7981 */ /* 0x000126000c1e1900 */
[----:B------:R-:W-:Y:S01]  /*2080*/  VIADD R7, R21, 0x800 ;  /* 0x0000080015077836 */ /* 0x000fe20000000000 */
[----:B------:R5:W4:Y:S01]  /*2090*/  LDG.E R22, desc[UR6][R30.64] ;  /* 0x000000061e167981 */ /* 0x000b22000c1e1900 */
[----:B------:R-:W-:-:S04]  /*20a0*/  IMAD.WIDE.U32 R4, R5, 0x4, R2 ;  /* 0x0000000405047825 */ /* 0x000fc800078e0002 */
[--C-:B-1----:R-:W-:Y:S01]  /*20b0*/  IMAD.WIDE.U32 R12, R9, 0x4, R2.reuse ;  /* 0x00000004090c7825 */ /* 0x102fe200078e0002 */
[----:B------:R1:W4:Y:S03]  /*20c0*/  LDG.E R28, desc[UR6][R4.64] ;  /* 0x00000006041c7981 */ /* 0x000326000c1e1900 */
[C---:B------:R-:W-:Y:S01]  /*20d0*/  VIADD R9, R21.reuse, 0x1000 ;  /* 0x0000100015097836 */ /* 0x040fe20000000000 */
[----:B------:R-:W4:Y:S01]  /*20e0*/  LDG.E R33, desc[UR6][R12.64] ;  /* 0x000000060c217981 */ /* 0x000f22000c1e1900 */
[----:B------:R-:W-:Y:S02]  /*20f0*/  VIADD R11, R21, 0xc00 ;  /* 0x00000c00150b7836 */ /* 0x000fe40000000000 */
[----:B------:R-:W-:-:S04]  /*2100*/  IMAD.WIDE.U32 R6, R7, 0x4, R2 ;  /* 0x0000000407067825 */ /* 0x000fc800078e0002 */
[--C-:B0-----:R-:W-:Y:S01]  /*2110*/  IMAD.WIDE.U32 R14, R9, 0x4, R2.reuse ;  /* 0x00000004090e7825 */ /* 0x101fe200078e0002 */
[----:B------:R0:W4:Y:S03]  /*2120*/  LDG.E R18, desc[UR6][R6.64] ;  /* 0x0000000606127981 */ /* 0x000126000c1e1900 */
[----:B------:R-:W-:Y:S01]  /*2130*/  IMAD.WIDE.U32 R10, R11, 0x4, R2 ;  /* 0x000000040b0a7825 */ /* 0x000fe200078e0002 */
[----:B------:R-:W4:Y:S03]  /*2140*/  LDG.E R34, desc[UR6][R14.64] ;  /* 0x000000060e227981 */ /* 0x000f26000c1e1900 */
[C---:B------:R-:W-:Y:S01]  /*2150*/  VIADD R9, R21.reuse, 0x1200 ;  /* 0x0000120015097836 */ /* 0x040fe20000000000 */
[----:B------:R0:W4:Y:S01]  /*2160*/  LDG.E R29, desc[UR6][R10.64] ;  /* 0x000000060a1d7981 */ /* 0x000122000c1e1900 */
[----:B-----5:R-:W-:-:S02]  /*2170*/  VIADD R31, R21, 0x1400 ;  /* 0x00001400151f7836 */ /* 0x020fc40000000000 */
[----:B------:R-:W-:Y:S02]  /*2180*/  VIADD R35, R21, 0x1600 ;  /* 0x0000160015237836 */ /* 0x000fe40000000000 */
[----:B-1----:R-:W-:-:S04]  /*2190*/  IMAD.WIDE.U32 R4, R9, 0x4, R2 ;  /* 0x0000000409047825 */ /* 0x002fc800078e0002 */
[----:B------:R-:W-:Y:S02]  /*21a0*/  VIADD R37, R21, 0x1800 ;  /* 0x0000180015257836 */ /* 0x000fe40000000000 */
[--C-:B0-----:R-:W-:Y:S01]  /*21b0*/  IMAD.WIDE.U32 R6, R31, 0x4, R2.reuse ;  /* 0x000000041f067825 */ /* 0x101fe200078e0002 */
[----:B------:R0:W5:Y:S03]  /*21c0*/  LDG.E R4, desc[UR6][R4.64] ;  /* 0x0000000604047981 */ /* 0x000166000c1e1900 */
[----:B------:R-:W-:Y:S02]  /*21d0*/  IMAD.WIDE.U32 R8, R35, 0x4, R2 ;  /* 0x0000000423087825 */ /* 0x000fe400078e0002 */
[----:B------:R1:W5:Y:S02]  /*21e0*/  LDG.E R6, desc[UR6][R6.64] ;  /* 0x0000000606067981 */ /* 0x000364000c1e1900 */
[----:B------:R-:W-:-:S02]  /*21f0*/  VIADD R31, R21, 0x1a00 ;  /* 0x00001a00151f7836 */ /* 0x000fc40000000000 */
[--C-:B------:R-:W-:Y:S01]  /*2200*/  IMAD.WIDE.U32 R10, R37, 0x4, R2.reuse ;  /* 0x00000004250a7825 */ /* 0x100fe200078e0002 */
[----:B------:R1:W5:Y:S03]  /*2210*/  LDG.E R8, desc[UR6][R8.64] ;  /* 0x0000000608087981 */ /* 0x000366000c1e1900 */
[--C-:B------:R-:W-:Y:S02]  /*2220*/  IMAD.WIDE.U32 R30, R31, 0x4, R2.reuse ;  /* 0x000000041f1e7825 */ /* 0x100fe400078e0002 */
[----:B------:R-:W5:Y:S02]  /*2230*/  LDG.E R10, desc[UR6][R10.64] ;  /* 0x000000060a0a7981 */ /* 0x000f64000c1e1900 */
[----:B------:R-:W-:Y:S02]  /*2240*/  VIADD R13, R21, 0x1c00 ;  /* 0x00001c00150d7836 */ /* 0x000fe40000000000 */
[----:B------:R-:W5:Y:S02]  /*2250*/  LDG.E R30, desc[UR6][R30.64] ;  /* 0x000000061e1e7981 */ /* 0x000f64000c1e1900 */
[----:B------:R-:W-:-:S04]  /*2260*/  IMAD.WIDE.U32 R12, R13, 0x4, R2 ;  /* 0x000000040d0c7825 */ /* 0x000fc800078e0002 */
[----:B------:R-:W-:Y:S02]  /*2270*/  VIADD R15, R21, 0x1e00 ;  /* 0x00001e00150f7836 */ /* 0x000fe40000000000 */
[----:B------:R-:W5:Y:S02]  /*2280*/  LDG.E R12, desc[UR6][R12.64] ;  /* 0x000000060c0c7981 */ /* 0x000f64000c1e1900 */
[----:B------:R-:W-:-:S06]  /*2290*/  IMAD.WIDE.U32 R14, R15, 0x4, R2 ;  /* 0x000000040f0e7825 */ /* 0x000fcc00078e0002 */
[----:B------:R-:W5:Y:S01]  /*22a0*/  LDG.E R14, desc[UR6][R14.64] ;  /* 0x000000060e0e7981 */ /* 0x000f62000c1e1900 */
[----:B------:R-:W-:Y:S02]  /*22b0*/  VIADD R16, R16, 0x10 ;  /* 0x0000001010107836 */ /* 0x000fe40000000000 */
[----:B------:R-:W-:Y:S02]  /*22c0*/  VIADD R20, R20, 0x2000 ;  /* 0x0000200014147836 */ /* 0x000fe40000000000 */
[----:B------:R-:W-:Y:S01]  /*22d0*/  VIADD R21, R21, 0x2000 ;  /* 0x0000200015157836 */ /* 0x000fe20000000000 */
[----:B--2---:R-:W-:Y:S02]  /*22e0*/  ISETP.NE.AND P0, PT, R24, UR4, PT ;  /* 0x0000000418007c0c */ /* 0x004fe4000bf05270 */
[----:B---3--:R-:W-:Y:S02]  /*22f0*/  ISETP.NE.AND P1, PT, R23, UR4, PT ;  /* 0x0000000417007c0c */ /* 0x008fe4000bf25270 */
[----:B0-----:R-:W-:-:S02]  /*2300*/  SEL R5, RZ, 0x1, P0 ;  /* 0x00000001ff057807 */ /* 0x001fc40000000000 */
[----:B------:R-:W-:-:S04]  /*2310*/  SEL R24, RZ, 0x1, P1 ;  /* 0x00000001ff187807 */ /* 0x000fc80000800000 */
[----:B------:R-:W-:Y:S02]  /*2320*/  IADD3 R25, P3, P2, R24, R25, R5 ;  /* 0x0000001918197210 */ /* 0x000fe40007a7e005 */
[----:B----4-:R-:W-:Y:S02]  /*2330*/  ISETP.NE.AND P0, PT, R26, UR4, PT ;  /* 0x000000041a007c0c */ /* 0x010fe4000bf05270 */
[----:B------:R-:W-:Y:S02]  /*2340*/  ISETP.NE.AND P1, PT, R22, UR4, PT ;  /* 0x0000000416007c0c */ /* 0x000fe4000bf25270 */
[----:B------:R-:W-:Y:S02]  /*2350*/  SEL R22, RZ, 0x1, P0 ;  /* 0x00000001ff167807 */ /* 0x000fe40000000000 */
[----:B------:R-:W-:Y:S02]  /*2360*/  ISETP.NE.AND P5, PT, R28, UR4, PT ;  /* 0x000000041c007c0c */ /* 0x000fe4000bfa5270 */
[----:B-1----:R-:W-:-:S02]  /*2370*/  SEL R7, RZ, 0x1, P1 ;  /* 0x00000001ff077807 */ /* 0x002fc40000800000 */
[----:B------:R-:W-:Y:S02]  /*2380*/  SEL R5, RZ, 0x1, P5 ;  /* 0x00000001ff057807 */ /* 0x000fe40002800000 */
[----:B------:R-:W-:Y:S02]  /*2390*/  ISETP.NE.AND P5, PT, R33, UR4, PT ;  /* 0x0000000421007c0c */ /* 0x000fe4000bfa5270 */
[----:B------:R-:W-:Y:S02]  /*23a0*/  IADD3 R7, P4, P6, R7, R25, R22 ;  /* 0x0000001907077210 */ /* 0x000fe40007e9e016 */
[----:B------:R-:W-:Y:S02]  /*23b0*/  ISETP.NE.AND P1, PT, R18, UR4, PT ;  /* 0x0000000412007c0c */ /* 0x000fe4000bf25270 */
[----:B------:R-:W-:Y:S02]  /*23c0*/  IADD3.X R27, PT, PT, RZ, R27, RZ, P3, P2 ;  /* 0x0000001bff1b7210 */ /* 0x000fe40001fe44ff */
[----:B------:R-:W-:-:S02]  /*23d0*/  SEL R22, RZ, 0x1, P1 ;  /* 0x00000001ff167807 */ /* 0x000fc40000800000 */
[----:B------:R-:W-:Y:S02]  /*23e0*/  SEL R9, RZ, 0x1, P5 ;  /* 0x00000001ff097807 */ /* 0x000fe40002800000 */
[----:B------:R-:W-:Y:S02]  /*23f0*/  ISETP.NE.AND P0, PT, R29, UR4, PT ;  /* 0x000000041d007c0c */ /* 0x000fe4000bf05270 */
[----:B------:R-:W-:Y:S02]  /*2400*/  ISETP.NE.AND P5, PT, R34, UR4, PT ;  /* 0x0000000422007c0c */ /* 0x000fe4000bfa5270 */
[----:B------:R-:W-:Y:S02]  /*2410*/  SEL R18, RZ, 0x1, P0 ;  /* 0x00000001ff127807 */ /* 0x000fe40000000000 */
[----:B------:R-:W-:Y:S02]  /*2420*/  IADD3.X R27, PT, PT, RZ, R27, RZ, P4, P6 ;  /* 0x0000001bff1b7210 */ /* 0x000fe400027ec4ff */
[----:B------:R-:W-:-:S02]  /*2430*/  IADD3 R5, P1, P0, R5, R7, R22 ;  /* 0x0000000705057210 */ /* 0x000fc4000783e016 */
[----:B-----5:R-:W-:Y:S02]  /*2440*/  ISETP.NE.AND P6, PT, R4, UR4, PT ;  /* 0x0000000404007c0c */ /* 0x020fe4000bfc5270 */
[----:B------:R-:W-:Y:S02]  /*2450*/  SEL R4, RZ, 0x1, P5 ;  /* 0x00000001ff047807 */ /* 0x000fe40002800000 */
[----:B------:R-:W-:Y:S02]  /*2460*/  IADD3 R9, P3, P2, R9, R5, R18 ;  /* 0x0000000509097210 */ /* 0x000fe40007a7e012 */
[----:B------:R-:W-:Y:S02]  /*2470*/  ISETP.NE.AND P4, PT, R6, UR4, PT ;  /* 0x0000000406007c0c */ /* 0x000fe4000bf85270 */
[----:B------:R-:W-:Y:S02]  /*2480*/  SEL R7, RZ, 0x1, P6 ;  /* 0x00000001ff077807 */ /* 0x000fe40003000000 */
[----:B------:R-:W-:-:S02]  /*2490*/  ISETP.NE.AND P5, PT, R8, UR4, PT ;  /* 0x0000000408007c0c */ /* 0x000fc4000bfa5270 */
[----:B------:R-:W-:Y:S02]  /*24a0*/  SEL R5, RZ, 0x1, P4 ;  /* 0x00000001ff057807 */ /* 0x000fe40002000000 */
[----:B------:R-:W-:Y:S02]  /*24b0*/  SEL R6, RZ, 0x1, P5 ;  /* 0x00000001ff067807 */ /* 0x000fe40002800000 */
[----:B------:R-:W-:Y:S02]  /*24c0*/  ISETP.NE.AND P6, PT, R10, UR4, PT ;  /* 0x000000040a007c0c */ /* 0x000fe4000bfc5270 */
[----:B------:R-:W-:Y:S02]  /*24d0*/  IADD3 R7, P4, P5, R7, R9, R4 ;  /* 0x0000000907077210 */ /* 0x000fe40007d9e004 */
[----:B------:R-:W-:Y:S02]  /*24e0*/  IADD3.X R27, PT, PT, RZ, R27, RZ, P1, P0 ;  /* 0x0000001bff1b7210 */ /* 0x000fe40000fe04ff */
[----:B------:R-:W-:-:S02]  /*24f0*/  ISETP.NE.AND P0, PT, R30, UR4, PT ;  /* 0x000000041e007c0c */ /* 0x000fc4000bf05270 */
[----:B------:R-:W-:Y:S02]  /*2500*/  SEL R4, RZ, 0x1, P6 ;  /* 0x00000001ff047807 */ /* 0x000fe40003000000 */
[----:B------:R-:W-:Y:S02]  /*2510*/  IADD3 R6, P1, P6, R6, R7, R5 ;  /* 0x0000000706067210 */ /* 0x000fe40007e3e005 */
[----:B------:R-:W-:Y:S02]  /*2520*/  IADD3.X R27, PT, PT, RZ, R27, RZ, P3, P2 ;  /* 0x0000001bff1b7210 */ /* 0x000fe40001fe44ff */
[----:B------:R-:W-:Y:S02]  /*2530*/  SEL R5, RZ, 0x1, P0 ;  /* 0x00000001ff057807 */ /* 0x000fe40000000000 */
[----:B------:R-:W-:Y:S02]  /*2540*/  ISETP.NE.AND P0, PT, R12, UR4, PT ;  /* 0x000000040c007c0c */ /* 0x000fe4000bf05270 */
[----:B------:R-:W-:-:S02]  /*2550*/  IADD3.X R27, PT, PT, RZ, R27, RZ, P4, P5 ;  /* 0x0000001bff1b7210 */ /* 0x000fc400027ea4ff */
[----:B------:R-:W-:Y:S02]  /*2560*/  IADD3 R5, P3, P4, R5, R6, R4 ;  /* 0x0000000605057210 */ /* 0x000fe40007c7e004 */
[----:B------:R-:W-:Y:S02]  /*2570*/  SEL R4, RZ, 0x1, P0 ;  /* 0x00000001ff047807 */ /* 0x000fe40000000000 */
[----:B------:R-:W-:Y:S02]  /*2580*/  ISETP.NE.AND P0, PT, R16, RZ, PT ;  /* 0x000000ff1000720c */ /* 0x000fe40003f05270 */
[----:B------:R-:W-:Y:S02]  /*2590*/  ISETP.NE.AND P2, PT, R14, UR4, PT ;  /* 0x000000040e007c0c */ /* 0x000fe4000bf45270 */
[----:B------:R-:W-:Y:S02]  /*25a0*/  IADD3.X R27, PT, PT, RZ, R27, RZ, P1, P6 ;  /* 0x0000001bff1b7210 */ /* 0x000fe40000fec4ff */
[----:B------:R-:W-:-:S02]  /*25b0*/  SEL R25, RZ, 0x1, P2 ;  /* 0x00000001ff197807 */ /* 0x000fc40001000000 */
[----:B------:R-:W-:Y:S02]  /*25c0*/  IADD3.X R27, PT, PT, RZ, R27, RZ, P3, P4 ;  /* 0x0000001bff1b7210 */ /* 0x000fe40001fe84ff */
[----:B------:R-:W-:-:S04]  /*25d0*/  IADD3 R25, P1, P2, R25, R5, R4 ;  /* 0x0000000519197210 */ /* 0x000fc80007a3e004 */
[----:B------:R-:W-:Y:S01]  /*25e0*/  IADD3.X R27, PT, PT, RZ, R27, RZ, P1, P2 ;  /* 0x0000001bff1b7210 */ /* 0x000fe20000fe44ff */
[----:B------:R-:W-:Y:S08]  /*25f0*/  @P0 BRA `(.L_x_2346) ;  /* 0xfffffff800700947 */ /* 0x000ff0000383ffff */
[----:B------:R-:W-:Y:S05]  /*2600*/  BSYNC.RECONVERGENT B3 ;  /* 0x0000000000037941 */ /* 0x000fea0003800200 */
.L_x_2345:
[----:B------:R-:W-:-:S07]  /*2610*/  VIADD R20, R20, 0xfffff000 ;  /* 0xfffff00014147836 */ /* 0x000fce0000000000 */
.L_x_2344:
[----:B------:R-:W-:Y:S05]  /*2620*/  BSYNC.RECONVERGENT B2 ;  /* 0x0000000000027941 */ /* 0x000fea0003800200 */
.L_x_2343:
        /* <DEDUP_REMOVED lines=14> */
[----:B0-----:R-:W-:-:S04]  /*2710*/  IMAD.WIDE.U32 R4, R21, 0x4, R2 ;  /* 0x0000000415047825 */ /* 0x001fc800078e0002 */
[--C-:B------:R-:W-:Y:S02]  /*2720*/  IMAD.WIDE.U32 R6, R7, 0x4, R2.reuse ;  /* 0x0000000407067825 */ /* 0x100fe400078e0002 */
[----:B------:R-:W2:Y:S02]  /*2730*/  LDG.E R4, desc[UR6][R4.64] ;  /* 0x0000000604047981 */ /* 0x000ea4000c1e1900 */
[--C-:B------:R-:W-:Y:S02]  /*2740*/  IMAD.WIDE.U32 R8, R9, 0x4, R2.reuse ;  /* 0x0000000409087825 */ /* 0x100fe400078e0002 */
[----:B------:R0:W3:Y:S02]  /*2750*/  LDG.E R16, desc[UR6][R6.64] ;  /* 0x0000000606107981 */ /* 0x0000e4000c1e1900 */
[--C-:B------:R-:W-:Y:S02]  /*2760*/  IMAD.WIDE.U32 R10, R11, 0x4, R2.reuse ;  /* 0x000000040b0a7825 */ /* 0x100fe400078e0002 */
[----:B------:R-:W4:Y:S02]  /*2770*/  LDG.E R8, desc[UR6][R8.64] ;  /* 0x0000000608087981 */ /* 0x000f24000c1e1900 */
[----:B------:R-:W-:-:S02]  /*2780*/  IMAD.WIDE.U32 R12, R13, 0x4, R2 ;  /* 0x000000040d0c7825 */ /* 0x000fc400078e0002 */
[----:B------:R-:W5:Y:S02]  /*2790*/  LDG.E R10, desc[UR6][R10.64] ;  /* 0x000000060a0a7981 */ /* 0x000f64000c1e1900 */
[--C-:B------:R-:W-:Y:S02]  /*27a0*/  IMAD.WIDE.U32 R14, R15, 0x4, R2.reuse ;  /* 0x000000040f0e7825 */ /* 0x100fe400078e0002 */
[----:B------:R-:W5:Y:S02]  /*27b0*/  LDG.E R12, desc[UR6][R12.64] ;  /* 0x000000060c0c7981 */ /* 0x000f64000c1e1900 */
[C---:B------:R-:W-:Y:S02]  /*27c0*/  VIADD R23, R21.reuse, 0xc00 ;  /* 0x00000c0015177836 */ /* 0x040fe40000000000 */
[----:B------:R-:W-:Y:S01]  /*27d0*/  VIADD R21, R21, 0xe00 ;  /* 0x00000e0015157836 */ /* 0x000fe20000000000 */
[----:B------:R-:W5:Y:S01]  /*27e0*/  LDG.E R14, desc[UR6][R14.64] ;  /* 0x000000060e0e7981 */ /* 0x000f62000c1e1900 */
[----:B0-----:R-:W-:-:S04]  /*27f0*/  IMAD.WIDE.U32 R6, R23, 0x4, R2 ;  /* 0x0000000417067825 */ /* 0x001fc800078e0002 */
[----:B------:R-:W-:Y:S02]  /*2800*/  IMAD.WIDE.U32 R2, R21, 0x4, R2 ;  /* 0x0000000415027825 */ /* 0x000fe400078e0002 */
[----:B------:R-:W5:Y:S04]  /*2810*/  LDG.E R6, desc[UR6][R6.64] ;  /* 0x0000000606067981 */ /* 0x000f68000c1e1900 */
[----:B------:R0:W5:Y:S01]  /*2820*/  LDG.E R2, desc[UR6][R2.64] ;  /* 0x0000000602027981 */ /* 0x000162000c1e1900 */
[----:B------:R-:W-:Y:S01]  /*2830*/  VIADD R20, R20, 0x1000 ;  /* 0x0000100014147836 */ /* 0x000fe20000000000 */
[----:B--2---:R-:W-:Y:S02]  /*2840*/  ISETP.NE.AND P1, PT, R4, UR4, PT ;  /* 0x0000000404007c0c */ /* 0x004fe4000bf25270 */
[----:B---3--:R-:W-:-:S02]  /*2850*/  ISETP.NE.AND P2, PT, R16, UR4, PT ;  /* 0x0000000410007c0c */ /* 0x008fc4000bf45270 */
[----:B------:R-:W-:Y:S02]  /*2860*/  SEL R5, RZ, 0x1, P1 ;  /* 0x00000001ff057807 */ /* 0x000fe40000800000 */
[----:B------:R-:W-:Y:S02]  /*2870*/  SEL R4, RZ, 0x1, P2 ;  /* 0x00000001ff047807 */ /* 0x000fe40001000000 */
[----:B----4-:R-:W-:Y:S02]  /*2880*/  ISETP.NE.AND P1, PT, R8, UR4, PT ;  /* 0x0000000408007c0c */ /* 0x010fe4000bf25270 */
[----:B-----5:R-:W-:Y:S02]  /*2890*/  ISETP.NE.AND P2, PT, R10, UR4, PT ;  /* 0x000000040a007c0c */ /* 0x020fe4000bf45270 */
[----:B------:R-:W-:Y:S02]  /*28a0*/  IADD3 R25, P5, P6, R4, R25, R5 ;  /* 0x0000001904197210 */ /* 0x000fe40007ebe005 */
[----:B------:R-:W-:-:S02]  /*28b0*/  SEL R4, RZ, 0x1, P1 ;  /* 0x00000001ff047807 */ /* 0x000fc40000800000 */
[----:B------:R-:W-:Y:S02]  /*28c0*/  SEL R5, RZ, 0x1, P2 ;  /* 0x00000001ff057807 */ /* 0x000fe40001000000 */
[----:B------:R-:W-:Y:S02]  /*28d0*/  ISETP.NE.AND P3, PT, R12, UR4, PT ;  /* 0x000000040c007c0c */ /* 0x000fe4000bf65270 */
[----:B------:R-:W-:Y:S02]  /*28e0*/  ISETP.NE.AND P4, PT, R14, UR4, PT ;  /* 0x000000040e007c0c */ /* 0x000fe4000bf85270 */
[----:B------:R-:W-:Y:S02]  /*28f0*/  IADD3 R5, P1, P2, R5, R25, R4 ;  /* 0x0000001905057210 */ /* 0x000fe40007a3e004 */
[----:B------:R-:W-:Y:S02]  /*2900*/  SEL R4, RZ, 0x1, P3 ;  /* 0x00000001ff047807 */ /* 0x000fe40001800000 */
[----:B0-----:R-:W-:-:S02]  /*2910*/  SEL R3, RZ, 0x1, P4 ;  /* 0x00000001ff037807 */ /* 0x001fc40002000000 */
[----:B------:R-:W-:Y:S02]  /*2920*/  ISETP.NE.AND P4, PT, R6, UR4, PT ;  /* 0x0000000406007c0c */ /* 0x000fe4000bf85270 */
[----:B------:R-:W-:Y:S02]  /*2930*/  ISETP.NE.AND P3, PT, R2, UR4, PT ;  /* 0x0000000402007c0c */ /* 0x000fe4000bf65270 */
[----:B------:R-:W-:Y:S02]  /*2940*/  IADD3.X R27, PT, PT, RZ, R27, RZ, P5, P6 ;  /* 0x0000001bff1b7210 */ /* 0x000fe40002fec4ff */
[----:B------:R-:W-:Y:S02]  /*2950*/  IADD3 R3, P5, P6, R3, R5, R4 ;  /* 0x0000000503037210 */ /* 0x000fe40007ebe004 */
[----:B------:R-:W-:Y:S02]  /*2960*/  SEL R2, RZ, 0x1, P4 ;  /* 0x00000001ff027807 */ /* 0x000fe40002000000 */
[----:B------:R-:W-:-:S02]  /*2970*/  SEL R25, RZ, 0x1, P3 ;  /* 0x00000001ff197807 */ /* 0x000fc40001800000 */
[----:B------:R-:W-:Y:S02]  /*2980*/  IADD3.X R27, PT, PT, RZ, R27, RZ, P1, P2 ;  /* 0x0000001bff1b7210 */ /* 0x000fe40000fe44ff */
[----:B------:R-:W-:Y:S02]  /*2990*/  IADD3 R25, P1, P2, R25, R3, R2 ;  /* 0x0000000319197210 */ /* 0x000fe40007a3e002 */
[----:B------:R-:W-:-:S04]  /*29a0*/  IADD3.X R27, PT, PT, RZ, R27, RZ, P5, P6 ;  /* 0x0000001bff1b7210 */ /* 0x000fc80002fec4ff */
[----:B------:R-:W-:-:S07]  /*29b0*/  IADD3.X R27, PT, PT, RZ, R27, RZ, P1, P2 ;  /* 0x0000001bff1b7210 */ /* 0x000fce0000fe44ff */
.L_x_2348:
[----:B------:R-:W-:Y:S05]  /*29c0*/  BSYNC.RECONVERGENT B2 ;  /* 0x0000000000027941 */ /* 0x000fea0003800200 */
.L_x_2347:
        /* <DEDUP_REMOVED lines=32> */
.L_x_2350:
[----:B------:R-:W-:Y:S05]  /*2bd0*/  BSYNC.RECONVERGENT B2 ;  /* 0x0000000000027941 */ /* 0x000fea0003800200 */
.L_x_2349:
[----:B------:R-:W-:Y:S05]  /*2be0*/  @!P0 BRA `(.L_x_2342) ;  /* 0x0000000000348947 */ /* 0x000fea0003800000 */
[----:B------:R-:W0:Y:S01]  /*2bf0*/  LDC.64 R4, c[0x0][0x380] ;  /* 0x0000e000ff047b82 */ /* 0x000e220000000a00 */
[----:B------:R-:W-:Y:S02]  /*2c00*/  IMAD.IADD R17, R20, 0x1, R17 ;  /* 0x0000000114117824 */ /* 0x000fe400078e0211 */
[----:B------:R-:W-:-:S07]  /*2c10*/  IMAD.MOV R6, RZ, RZ, -R19 ;  /* 0x000000ffff067224 */ /* 0x000fce00078e0a13 */
.L_x_2351:
        /* <DEDUP_REMOVED lines=10> */
.L_x_2342:
[----:B------:R-:W-:Y:S05]  /*2cc0*/  BSYNC.RECONVERGENT B1 ;  /* 0x0000000000017941 */ /* 0x000fea0003800200 */
.L_x_2340:
        /* <DEDUP_REMOVED lines=29> */
[----:B------:R-:W-:Y:S02]  /*2ea0*/  @!P2 MOV R7, 0x400 ;  /* 0x000004000007a802 */ /* 0x000fe40000000f00 */
[----:B-1----:R-:W-:Y:S01]  /*2eb0*/  SEL R3, R3, RZ, !P1 ;  /* 0x000000ff03037207 */ /* 0x002fe20004800000 */
[----:B------:R-:W0:Y:S01]  /*2ec0*/  SHFL.DOWN PT, R2, R5, 0x10, 0x1f ;  /* 0x0a001f0005027f89 */ /* 0x000e2200000e0000 */
[----:B------:R-:W-:Y:S02]  /*2ed0*/  ISETP.GT.AND P1, PT, R9, 0xf, PT ;  /* 0x0000000f0900780c */ /* 0x000fe40003f24270 */
[----:B--2---:R-:W-:Y:S01]  /*2ee0*/  @!P2 LEA R7, R8, R7, 0x18 ;  /* 0x000000070807a211 */ /* 0x004fe200078ec0ff */
[----:B------:R-:W-:Y:S01]  /*2ef0*/  IMAD.X R4, R3, 0x1, R6, P0 ;  /* 0x0000000103047824 */ /* 0x000fe200000e0606 */
[----:B------:R-:W-:-:S04]  /*2f00*/  @!P2 SHF.R.U32.HI R6, RZ, 0x2, R0 ;  /* 0x00000002ff06a819 */ /* 0x000fc80000011600 */
        /* <DEDUP_REMOVED lines=38> */
.L_x_2338:
[----:B------:R-:W-:Y:S05]  /*3170*/  BSYNC.RECONVERGENT B0 ;  /* 0x0000000000007941 */ /* 0x000fea0003800200 */
.L_x_2323:
[----:B------:R-:W-:Y:S05]  /*3180*/  @P0 EXIT ;  /* 0x000000000000094d */ /* 0x000fea0003800000 */
[----:B------:R-:W0:Y:S01]  /*3190*/  LDCU.64 UR4, c[0x0][0x3a0] ;  /* 0x00007400ff0477ac */ /* 0x000e220008000a00 */
[----:B------:R-:W3:Y:S01]  /*31a0*/  LDC.64 R4, c[0x0][0x390] ;  /* 0x0000e400ff047b82 */ /* 0x000ee20000000a00 */
[----:B012---:R-:W-:-:S04]  /*31b0*/  IADD3 R2, P0, PT, R2, UR4, RZ ;  /* 0x0000000402027c10 */ /* 0x007fc8000ff1e0ff */
[----:B------:R-:W-:-:S05]  /*31c0*/  IADD3.X R3, PT, PT, R3, UR5, RZ, P0, !PT ;  /* 0x0000000503037c10 */ /* 0x000fca00087fe4ff */
[----:B---3--:R-:W-:Y:S01]  /*31d0*/  STG.E.64 desc[UR6][R4.64], R2 ;  /* 0x0000000204007986 */ /* 0x008fe2000c101b06 */
[----:B------:R-:W-:Y:S05]  /*31e0*/  EXIT ;  /* 0x000000000000794d */ /* 0x000fea0003800000 */
.L_x_2352:
        /* <DEDUP_REMOVED lines=9> */
.L_x_3768:


//--------------------- .text._ZN3cub18CUB_300001_SM_10006detail6reduce18DeviceReduceKernelINS2_10policy_hubIiyN4cuda3std3__44plusIiEEE10Policy1000EN6thrust24THRUST_300001_SM_1000_NS18transform_iteratorIZ21demoAdvancedIteratorsvE6squareNSD_17counting_iteratorIiNSD_11use_defaultESH_SH_EESH_SH_EEyS9_iNS7_10__identityEEEvT0_PT3_T1_NS0_13GridEvenShareISO_EET2_T4_ --------------------------
	.section	.text._ZN3cub18CUB_300001_SM_10006detail6reduce18DeviceReduceKernelINS2_10policy_hubIiyN4cuda3std3__44plusIiEEE10Policy1000EN6thrust24THRUST_300001_SM_1000_NS18transform_iteratorIZ21demoAdvancedIteratorsvE6squareNSD_17counting_iteratorIiNSD_11use_defaultESH_SH_EESH_SH_EEyS9_iNS7_10__identityEEEvT0_PT3_T1_NS0_13GridEvenShareISO_EET2_T4_,"ax",@progbits
	.align	128
        .global         _ZN3cub18CUB_300001_SM_10006detail6reduce18DeviceReduceKernelINS2_10policy_hubIiyN4cuda3std3__44plusIiEEE10Policy1000EN6thrust24THRUST_300001_SM_1000_NS18transform_iteratorIZ21demoAdvancedIteratorsvE6squareNSD_17counting_iteratorIiNSD_11use_defaultESH_SH_EESH_SH_EEyS9_iNS7_10__identityEEEvT0_PT3_T1_NS0_13GridEvenShareISO_EET2_T4_
        .type           _ZN3cub18CUB_300001_SM_10006detail6reduce18DeviceReduceKernelINS2_10policy_hubIiyN4cuda3std3__44plusIiEEE10Policy1000EN6thrust24THRUST_300001_SM_1000_NS18transform_iteratorIZ21demoAdvancedIteratorsvE6squareNSD_17counting_iteratorIiNSD_11use_defaultESH_SH_EESH_SH_EEyS9_iNS7_10__identityEEEvT0_PT3_T1_NS0_13GridEvenShareISO_EET2_T4_,@function
        .size           _ZN3cub18CUB_300001_SM_10006detail6reduce18DeviceReduceKernelINS2_10policy_hubIiyN4cuda3std3__44plusIiEEE10Policy1000EN6thrust24THRUST_300001_SM_1000_NS18transform_iteratorIZ21demoAdvancedIteratorsvE6squareNSD_17counting_iteratorIiNSD_11use_defaultESH_SH_EESH_SH_EEyS9_iNS7_10__identityEEEvT0_PT3_T1_NS0_13GridEvenShareISO_EET2_T4_,(.L_x_3769 - _ZN3cub18CUB_300001_SM_10006detail6reduce18DeviceReduceKernelINS2_10policy_hubIiyN4cuda3std3__44plusIiEEE10Policy1000EN6thrust24THRUST_300001_SM_1000_NS18transform_iteratorIZ21demoAdvancedIteratorsvE6squareNSD_17counting_iteratorIiNSD_11use_defaultESH_SH_EESH_SH_EEyS9_iNS7_10__identityEEEvT0_PT3_T1_NS0_13GridEvenShareISO_EET2_T4_)
        .other          _ZN3cub18CUB_300001_SM_10006detail6reduce18DeviceReduceKernelINS2_10policy_hubIiyN4cuda3std3__44plusIiEEE10Policy1000EN6thrust24THRUST_300001_SM_1000_NS18transform_iteratorIZ21demoAdvancedIteratorsvE6squareNSD_17counting_iteratorIiNSD_11use_defaultESH_SH_EESH_SH_EEyS9_iNS7_10__identityEEEvT0_PT3_T1_NS0_13GridEvenShareISO_EET2_T4_,@"STO_CUDA_ENTRY STV_DEFAULT"
_ZN3cub18CUB_300001_SM_10006detail6reduce18DeviceReduceKernelINS2_10policy_hubIiyN4cuda3std3__44plusIiEEE10Policy1000EN6thrust24THRUST_300001_SM_1000_NS18transform_iteratorIZ21demoAdvancedIteratorsvE6squareNSD_17counting_iteratorIiNSD_11use_defaultESH_SH_EESH_SH_EEyS9_iNS7_10__identityEEEvT0_PT3_T1_NS0_13GridEvenShareISO_EET2_T4_:
.text._ZN3cub18CUB_300001_SM_10006detail6reduce18DeviceReduceKernelINS2_10policy_hubIiyN4cuda3std3__44plusIiEEE10Policy1000EN6thrust24THRUST_300001_SM_1000_NS18transform_iteratorIZ21demoAdvancedIteratorsvE6squareNSD_17counting_iteratorIiNSD_11use_defaultESH_SH_EESH_SH_EEyS9_iNS7_10__identityEEEvT0_PT3_T1_NS0_13GridEvenShareISO_EET2_T4_:
[----:B------:R-:W-:Y:S08]  /*0000*/  LDC R1, c[0x0][0x37c] ;  /* 0x0000df00ff017b82 */ /* 0x000ff00000000800 */
[----:B------:R-:W0:Y:S01]  /*0010*/  S2UR UR11, SR_CTAID.X ;  /* 0x00000000000b79c3 */ /* 0x000e220000002500 */
[----:B------:R-:W1:Y:S01]  /*0020*/  LDCU.64 UR6, c[0x0][0x3b8] ;  /* 0x00007700ff0677ac */ /* 0x000e620008000a00 */
[----:B------:R-:W-:Y:S01]  /*0030*/  BSSY.RECONVERGENT B0, `(.L_x_2353) ;  /* 0x0000154000007945 */ /* 0x000fe20003800200 */
[----:B------:R-:W2:Y:S02]  /*0040*/  LDCU UR16, c[0x0][0x3c0] ;  /* 0x00007800ff1077ac */ /* 0x000ea40008000800 */
[----:B--2---:R-:W-:-:S02]  /*0050*/  USHF.L.U32 UR8, UR16, 0xc, URZ ;  /* 0x0000000c10087899 */ /* 0x004fc400080006ff */
[----:B0-----:R-:W-:Y:S02]  /*0060*/  USHF.L.U32 UR4, UR11, 0xc, URZ ;  /* 0x0000000c0b047899 */ /* 0x001fe400080006ff */
[----:B------:R-:W-:Y:S02]  /*0070*/  USHF.R.S32.HI UR12, URZ, 0x1f, UR8 ;  /* 0x0000001fff0c7899 */ /* 0x000fe40008011408 */
[----:B-1----:R-:W-:-:S04]  /*0080*/  UIADD3 UR5, UP0, UPT, -UR4, UR6, URZ ;  /* 0x0000000604057290 */ /* 0x002fc8000ff1e1ff */
[----:B------:R-:W-:Y:S02]  /*0090*/  UIADD3.X UR9, UPT, UPT, UR7, -0x1, URZ, UP0, !UPT ;  /* 0xffffffff07097890 */ /* 0x000fe400087fe4ff */
[----:B------:R-:W-:-:S04]  /*00a0*/  UISETP.GT.U32.AND UP0, UPT, UR5, 0xfff, UPT ;  /* 0x00000fff0500788c */ /* 0x000fc8000bf04070 */
[----:B------:R-:W-:-:S09]  /*00b0*/  UISETP.GT.U32.AND.EX UP0, UPT, UR9, URZ, UPT, UP0 ;  /* 0x000000ff0900728c */ /* 0x000fd2000bf04100 */
[----:B------:R-:W-:Y:S05]  /*00c0*/  BRA.U UP0, `(.L_x_2354) ;  /* 0x0000000900607547 */ /* 0x000fea000b800000 */
[----:B------:R-:W0:Y:S01]  /*00d0*/  S2R R0, SR_TID.X ;  /* 0x0000000000007919 */ /* 0x000e220000002100 */
[----:B------:R-:W1:Y:S01]  /*00e0*/  LDCU UR5, c[0x0][0x380] ;  /* 0x00007000ff0577ac */ /* 0x000e620008000800 */
[----:B------:R-:W-:Y:S01]  /*00f0*/  BSSY.RECONVERGENT B1, `(.L_x_2355) ;  /* 0x000001e000017945 */ /* 0x000fe20003800200 */
[----:B------:R-:W-:Y:S01]  /*0100*/  UIADD3 UR7, UPT, UPT, -UR4, UR6, URZ ;  /* 0x0000000604077290 */ /* 0x000fe2000fffe1ff */
[----:B-1----:R-:W-:Y:S02]  /*0110*/  IMAD.U32 R5, RZ, RZ, UR5 ;  /* 0x00000005ff057e24 */ /* 0x002fe4000f8e00ff */
[----:B0-----:R-:W-:-:S03]  /*0120*/  VIADD R3, R0, 0x100 ;  /* 0x0000010000037836 */ /* 0x001fc60000000000 */
[----:B------:R-:W-:Y:S02]  /*0130*/  ISETP.GE.AND P0, PT, R0, UR7, PT ;  /* 0x0000000700007c0c */ /* 0x000fe4000bf06270 */
[----:B------:R-:W-:Y:S02]  /*0140*/  IADD3 R2, PT, PT, R5, UR4, R0 ;  /* 0x0000000405027c10 */ /* 0x000fe4000fffe000 */
[----:B------:R-:W-:-:S03]  /*0150*/  SEL R3, R3, R0, !P0 ;  /* 0x0000000003037207 */ /* 0x000fc60004000000 */
[----:B------:R-:W-:Y:S01]  /*0160*/  IMAD R2, R2, R2, RZ ;  /* 0x0000000202027224 */ /* 0x000fe200078e02ff */
[----:B------:R-:W-:-:S04]  /*0170*/  ISETP.GE.AND P1, PT, R3, UR7, PT ;  /* 0x0000000703007c0c */ /* 0x000fc8000bf26270 */
[----:B------:R-:W-:-:S09]  /*0180*/  SEL R4, R2, RZ, !P0 ;  /* 0x000000ff02047207 */ /* 0x000fd20004000000 */
[----:B------:R-:W-:Y:S05]  /*0190*/  @P1 BRA `(.L_x_2356) ;  /* 0x00000000004c1947 */ /* 0x000fea0003800000 */
[----:B------:R-:W-:Y:S01]  /*01a0*/  IMAD.U32 R7, RZ, RZ, UR4 ;  /* 0x00000004ff077e24 */ /* 0x000fe2000f8e00ff */
[----:B------:R-:W-:Y:S02]  /*01b0*/  LOP3.LUT R2, RZ, R3, RZ, 0x33, !PT ;  /* 0x00000003ff027212 */ /* 0x000fe400078e33ff */
[----:B------:R-:W-:Y:S02]  /*01c0*/  IADD3 R5, PT, PT, R5, UR4, R3 ;  /* 0x0000000405057c10 */ /* 0x000fe4000fffe003 */
[----:B------:R-:W-:-:S03]  /*01d0*/  IADD3 R2, PT, PT, -R7, UR6, R2 ;  /* 0x0000000607027c10 */ /* 0x000fc6000fffe102 */
[C---:B------:R-:W-:Y:S01]  /*01e0*/  IMAD.SHL.U32 R6, R5.reuse, 0x200, RZ ;  /* 0x0000020005067824 */ /* 0x040fe200078e00ff */
[----:B------:R-:W-:Y:S01]  /*01f0*/  SHF.R.U32.HI R7, RZ, 0x8, R2 ;  /* 0x00000008ff077819 */ /* 0x000fe20000011602 */
[CC--:B------:R-:W-:Y:S02]  /*0200*/  IMAD R4, R5.reuse, R5.reuse, R4 ;  /* 0x0000000505047224 */ /* 0x0c0fe400078e0204 */
[----:B------:R-:W-:Y:S01]  /*0210*/  IMAD R8, R5, R5, R6 ;  /* 0x0000000505087224 */ /* 0x000fe200078e0206 */
[C---:B------:R-:W-:Y:S01]  /*0220*/  IADD3 R2, PT, PT, R7.reuse, -0x1, RZ ;  /* 0xffffffff07027810 */ /* 0x040fe20007ffe0ff */
[C---:B------:R-:W-:Y:S02]  /*0230*/  VIADD R9, R7.reuse, 0xfffffffe ;  /* 0xfffffffe07097836 */ /* 0x040fe40000000000 */
[----:B------:R-:W-:Y:S02]  /*0240*/  VIADD R8, R8, 0x10000 ;  /* 0x0001000008087836 */ /* 0x000fe40000000000 */
[----:B------:R-:W-:-:S04]  /*0250*/  IMAD.WIDE.U32 R2, R7, R2, RZ ;  /* 0x0000000207027225 */ /* 0x000fc800078e00ff */
[C---:B------:R-:W-:Y:S01]  /*0260*/  IMAD R9, R2.reuse, R9, RZ ;  /* 0x0000000902097224 */ /* 0x040fe200078e02ff */
[----:B------:R-:W-:Y:S01]  /*0270*/  SHF.R.U64 R2, R2, 0x1, R3 ;  /* 0x0000000102027819 */ /* 0x000fe20000001203 */
[----:B------:R-:W-:Y:S02]  /*0280*/  VIADD R3, R6, 0x30000 ;  /* 0x0003000006037836 */ /* 0x000fe40000000000 */
[----:B------:R-:W-:Y:S01]  /*0290*/  IMAD R4, R7, R8, R4 ;  /* 0x0000000807047224 */ /* 0x000fe200078e0204 */
[----:B------:R-:W-:-:S03]  /*02a0*/  SHF.R.U32.HI R9, RZ, 0x1, R9 ;  /* 0x00000001ff097819 */ /* 0x000fc60000011609 */
[----:B------:R-:W-:-:S04]  /*02b0*/  IMAD R4, R3, R2, R4 ;  /* 0x0000000203047224 */ /* 0x000fc800078e0204 */
[----:B------:R-:W-:-:S07]  /*02c0*/  IMAD R4, R9, 0x55560000, R4 ;  /* 0x5556000009047824 */ /* 0x000fce00078e0204 */
.L_x_2356:
[----:B------:R-:W-:Y:S05]  /*02d0*/  BSYNC.RECONVERGENT B1 ;  /* 0x0000000000017941 */ /* 0x000fea0003800200 */
.L_x_2355:
[----:B------:R-:W-:-:S09]  /*02e0*/  UISETP.GE.AND UP0, UPT, UR7, 0x100, UPT ;  /* 0x000001000700788c */ /* 0x000fd2000bf06270 */
[----:B------:R-:W-:Y:S05]  /*02f0*/  BRA.U !UP0, `(.L_x_2357) ;  /* 0x0000000108ac7547 */ /* 0x000fea000b800000 */
[----:B------:R-:W0:Y:S01]  /*0300*/  S2R R8, SR_LANEID ;  /* 0x0000000000087919 */ /* 0x000e220000000000 */
[----:B------:R-:W1:Y:S01]  /*0310*/  SHFL.DOWN PT, R2, R4, 0x1, 0x1f ;  /* 0x08201f0004027f89 */ /* 0x000e6200000e0000 */
[C---:B0-----:R-:W-:Y:S02]  /*0320*/  ISETP.GT.AND P0, PT, R8.reuse, 0x1e, PT ;  /* 0x0000001e0800780c */ /* 0x041fe40003f04270 */
[----:B------:R-:W-:Y:S02]  /*0330*/  ISETP.NE.AND P1, PT, R8, RZ, PT ;  /* 0x000000ff0800720c */ /* 0x000fe40003f25270 */
[----:B-1----:R-:W-:Y:S02]  /*0340*/  SEL R3, R2, RZ, !P0 ;  /* 0x000000ff02037207 */ /* 0x002fe40004000000 */
[----:B------:R-:W-:-:S03]  /*0350*/  ISETP.GT.AND P0, PT, R8, 0x1d, PT ;  /* 0x0000001d0800780c */ /* 0x000fc60003f04270 */
[----:B------:R-:W-:-:S05]  /*0360*/  IMAD.IADD R3, R3, 0x1, R4 ;  /* 0x0000000103037824 */ /* 0x000fca00078e0204 */
[----:B------:R-:W0:Y:S01]  /*0370*/  SHFL.DOWN PT, R2, R3, 0x2, 0x1f ;  /* 0x08401f0003027f89 */ /* 0x000e2200000e0000 */
[----:B------:R-:W-:Y:S01]  /*0380*/  @!P1 MOV R6, 0x400 ;  /* 0x0000040000069802 */ /* 0x000fe20000000f00 */
[----:B------:R-:W1:Y:S01]  /*0390*/  @!P1 S2R R7, SR_CgaCtaId ;  /* 0x0000000000079919 */ /* 0x000e620000008800 */
[----:B0-----:R-:W-:Y:S02]  /*03a0*/  SEL R2, R2, RZ, !P0 ;  /* 0x000000ff02027207 */ /* 0x001fe40004000000 */
[----:B------:R-:W-:Y:S02]  /*03b0*/  ISETP.GT.AND P0, PT, R8, 0x1b, PT ;  /* 0x0000001b0800780c */ /* 0x000fe40003f04270 */
[----:B------:R-:W-:-:S05]  /*03c0*/  IADD3 R2, PT, PT, R3, R2, RZ ;  /* 0x0000000203027210 */ /* 0x000fca0007ffe0ff */
[----:B------:R-:W0:Y:S01]  /*03d0*/  SHFL.DOWN PT, R5, R2, 0x4, 0x1f ;  /* 0x08801f0002057f89 */ /* 0x000e2200000e0000 */
[----:B-1----:R-:W-:Y:S02]  /*03e0*/  @!P1 LEA R7, R7, R6, 0x18 ;  /* 0x0000000607079211 */ /* 0x002fe400078ec0ff */
[----:B0-----:R-:W-:Y:S02]  /*03f0*/  SEL R5, R5, RZ, !P0 ;  /* 0x000000ff05057207 */ /* 0x001fe40004000000 */
[----:B------:R-:W-:-:S03]  /*0400*/  ISETP.GT.AND P0, PT, R8, 0x17, PT ;  /* 0x000000170800780c */ /* 0x000fc60003f04270 */
[----:B------:R-:W-:Y:S01]  /*0410*/  IMAD.IADD R5, R2, 0x1, R5 ;  /* 0x0000000102057824 */ /* 0x000fe200078e0205 */
[----:B------:R-:W-:-:S04]  /*0420*/  @!P1 SHF.R.U32.HI R2, RZ, 0x3, R0 ;  /* 0x00000003ff029819 */ /* 0x000fc80000011600 */
[----:B------:R-:W0:Y:S01]  /*0430*/  SHFL.DOWN PT, R4, R5, 0x8, 0x1f ;  /* 0x09001f0005047f89 */ /* 0x000e2200000e0000 */
[----:B------:R-:W-:-:S05]  /*0440*/  @!P1 LOP3.LUT R2, R2, 0x7c, RZ, 0xc0, !PT ;  /* 0x0000007c02029812 */ /* 0x000fca00078ec0ff */
[----:B------:R-:W-:Y:S01]  /*0450*/  @!P1 IMAD.IADD R2, R2, 0x1, R7 ;  /* 0x0000000102029824 */ /* 0x000fe200078e0207 */
[----:B0-----:R-:W-:Y:S02]  /*0460*/  SEL R4, R4, RZ, !P0 ;  /* 0x000000ff04047207 */ /* 0x001fe40004000000 */
[----:B------:R-:W-:-:S03]  /*0470*/  ISETP.GT.AND P0, PT, R8, 0xf, PT ;  /* 0x0000000f0800780c */ /* 0x000fc60003f04270 */
[----:B------:R-:W-:-:S05]  /*0480*/  IMAD.IADD R4, R5, 0x1, R4 ;  /* 0x0000000105047824 */ /* 0x000fca00078e0204 */
[----:B------:R-:W0:Y:S02]  /*0490*/  SHFL.DOWN PT, R3, R4, 0x10, 0x1f ;  /* 0x0a001f0004037f89 */ /* 0x000e2400000e0000 */
[----:B0-----:R-:W-:Y:S02]  /*04a0*/  SEL R3, R3, RZ, !P0 ;  /* 0x000000ff03037207 */ /* 0x001fe40004000000 */
[----:B------:R-:W-:-:S03]  /*04b0*/  ISETP.NE.AND P0, PT, R0, RZ, PT ;  /* 0x000000ff0000720c */ /* 0x000fc60003f05270 */
[----:B------:R-:W-:-:S05]  /*04c0*/  IMAD.IADD R3, R4, 0x1, R3 ;  /* 0x0000000104037824 */ /* 0x000fca00078e0203 */
[----:B------:R2:W-:Y:S01]  /*04d0*/  @!P1 STS [R2+0x8], R3 ;  /* 0x0000080302009388 */ /* 0x0005e20000000800 */
[----:B------:R-:W-:Y:S06]  /*04e0*/  BAR.SYNC.DEFER_BLOCKING 0x0 ;  /* 0x0000000000007b1d */ /* 0x000fec0000010000 */
[----:B------:R-:W-:Y:S05]  /*04f0*/  @P0 BRA `(.L_x_2358) ;  /* 0x00000010001c0947 */ /* 0x000fea0003800000 */
[----:B------:R-:W0:Y:S01]  /*0500*/  S2UR UR5, SR_CgaCtaId ;  /* 0x00000000000579c3 */ /* 0x000e220000008800 */
[----:B------:R-:W-:Y:S02]  /*0510*/  UMOV UR4, 0x400 ;  /* 0x0000040000047882 */ /* 0x000fe40000000000 */
[----:B0-----:R-:W-:-:S09]  /*0520*/  ULEA UR4, UR5, UR4, 0x18 ;  /* 0x0000000405047291 */ /* 0x001fd2000f8ec0ff */
[----:B------:R-:W-:Y:S04]  /*0530*/  LDS R0, [UR4+0xc] ;  /* 0x00000c04ff007984 */ /* 0x000fe80008000800 */
[----:B------:R-:W0:Y:S04]  /*0540*/  LDS.128 R4, [UR4+0x10] ;  /* 0x00001004ff047984 */ /* 0x000e280008000c00 */
[----:B------:R-:W1:Y:S01]  /*0550*/  LDS.64 R8, [UR4+0x20] ;  /* 0x00002004ff087984 */ /* 0x000e620008000a00 */
[----:B0-----:R-:W-:-:S04]  /*0560*/  IADD3 R0, PT, PT, R4, R0, R3 ;  /* 0x0000000004007210 */ /* 0x001fc80007ffe003 */
[----:B------:R-:W-:-:S04]  /*0570*/  IADD3 R0, PT, PT, R6, R0, R5 ;  /* 0x0000000006007210 */ /* 0x000fc80007ffe005 */
[----:B-1----:R-:W-:-:S04]  /*0580*/  IADD3 R0, PT, PT, R8, R0, R7 ;  /* 0x0000000008007210 */ /* 0x002fc80007ffe007 */
[----:B--2---:R-:W-:Y:S01]  /*0590*/  IADD3 R3, PT, PT, R0, R9, RZ ;  /* 0x0000000900037210 */ /* 0x004fe20007ffe0ff */
[----:B------:R-:W-:Y:S06]  /*05a0*/  BRA `(.L_x_2358) ;  /* 0x0000000c00f07947 */ /* 0x000fec0003800000 */
.L_x_2357:
[----:B------:R-:W-:Y:S01]  /*05b0*/  LOP3.LUT R2, R0, 0x3e0, RZ, 0xc0, !PT ;  /* 0x000003e000027812 */ /* 0x000fe200078ec0ff */
[----:B------:R-:W0:Y:S04]  /*05c0*/  S2R R10, SR_LANEID ;  /* 0x00000000000a7919 */ /* 0x000e280000000000 */
[----:B------:R-:W-:Y:S01]  /*05d0*/  VIADD R3, R2, 0x20 ;  /* 0x0000002002037836 */ /* 0x000fe20000000000 */
[----:B------:R-:W-:-:S04]  /*05e0*/  LOP3.LUT R2, RZ, R2, RZ, 0x33, !PT ;  /* 0x00000002ff027212 */ /* 0x000fc800078e33ff */
[----:B------:R-:W-:Y:S01]  /*05f0*/  ISETP.GT.AND P0, PT, R3, UR7, PT ;  /* 0x0000000703007c0c */ /* 0x000fe2000bf04270 */
[----:B------:R-:W-:-:S05]  /*0600*/  VIADD R2, R2, UR7 ;  /* 0x0000000702027c36 */ /* 0x000fca0008000000 */
[----:B------:R-:W-:-:S05]  /*0610*/  SEL R5, R2, 0x1f, P0 ;  /* 0x0000001f02057807 */ /* 0x000fca0000000000 */
[----:B------:R-:W1:Y:S01]  /*0620*/  SHFL.DOWN PT, R2, R4, 0x1, R5 ;  /* 0x0820000004027989 */ /* 0x000e6200000e0005 */
[CC--:B0-----:R-:W-:Y:S01]  /*0630*/  ISETP.GE.AND P0, PT, R10.reuse, R5.reuse, PT ;  /* 0x000000050a00720c */ /* 0x0c1fe20003f06270 */
[C---:B------:R-:W-:Y:S01]  /*0640*/  VIADD R6, R10.reuse, 0x2 ;  /* 0x000000020a067836 */ /* 0x040fe20000000000 */
[C---:B------:R-:W-:Y:S01]  /*0650*/  ISETP.NE.AND P1, PT, R10.reuse, RZ, PT ;  /* 0x000000ff0a00720c */ /* 0x040fe20003f25270 */
[----:B------:R-:W-:Y:S01]  /*0660*/  VIADD R8, R10, 0x4 ;  /* 0x000000040a087836 */ /* 0x000fe20000000000 */
[----:B-1----:R-:W-:Y:S02]  /*0670*/  SEL R3, R2, RZ, !P0 ;  /* 0x000000ff02037207 */ /* 0x002fe40004000000 */
[----:B------:R-:W-:-:S09]  /*0680*/  ISETP.GT.AND P0, PT, R6, R5, PT ;  /* 0x000000050600720c */ /* 0x000fd20003f04270 */
[----:B------:R-:W0:Y:S01]  /*0690*/  @!P1 S2R R9, SR_CgaCtaId ;  /* 0x0000000000099919 */ /* 0x000e220000008800 */
[----:B------:R-:W-:Y:S01]  /*06a0*/  @!P1 SHF.R.U32.HI R7, RZ, 0x3, R0 ;  /* 0x00000003ff079819 */ /* 0x000fe20000011600 */
[----:B------:R-:W-:-:S03]  /*06b0*/  IMAD.IADD R2, R3, 0x1, R4 ;  /* 0x0000000103027824 */ /* 0x000fc600078e0204 */
[----:B------:R-:W-:Y:S02]  /*06c0*/  @!P1 LOP3.LUT R7, R7, 0x7c, RZ, 0xc0, !PT ;  /* 0x0000007c07079812 */ /* 0x000fe400078ec0ff */
[----:B------:R-:W1:Y:S02]  /*06d0*/  SHFL.DOWN PT, R3, R2, 0x2, R5 ;  /* 0x0840000002037989 */ /* 0x000e6400000e0005 */
[----:B-1----:R-:W-:Y:S02]  /*06e0*/  SEL R3, R3, RZ, !P0 ;  /* 0x000000ff03037207 */ /* 0x002fe40004000000 */
[----:B------:R-:W-:Y:S02]  /*06f0*/  ISETP.GT.AND P0, PT, R8, R5, PT ;  /* 0x000000050800720c */ /* 0x000fe40003f04270 */
[----:B------:R-:W-:Y:S01]  /*0700*/  IADD3 R6, PT, PT, R2, R3, RZ ;  /* 0x0000000302067210 */ /* 0x000fe20007ffe0ff */
[----:B------:R-:W-:Y:S01]  /*0710*/  VIADD R2, R10, 0x8 ;  /* 0x000000080a027836 */ /* 0x000fe20000000000 */
[----:B------:R-:W-:-:S03]  /*0720*/  @!P1 MOV R8, 0x400 ;  /* 0x0000040000089802 */ /* 0x000fc60000000f00 */
[----:B------:R-:W1:Y:S01]  /*0730*/  SHFL.DOWN PT, R3, R6, 0x4, R5 ;  /* 0x0880000006037989 */ /* 0x000e6200000e0005 */
[----:B0-----:R-:W-:-:S05]  /*0740*/  @!P1 LEA R8, R9, R8, 0x18 ;  /* 0x0000000809089211 */ /* 0x001fca00078ec0ff */
[----:B------:R-:W-:Y:S01]  /*0750*/  @!P1 IMAD.IADD R8, R7, 0x1, R8 ;  /* 0x0000000107089824 */ /* 0x000fe200078e0208 */
[----:B-1----:R-:W-:Y:S02]  /*0760*/  SEL R3, R3, RZ, !P0 ;  /* 0x000000ff03037207 */ /* 0x002fe40004000000 */
[----:B------:R-:W-:-:S03]  /*0770*/  ISETP.GT.AND P0, PT, R2, R5, PT ;  /* 0x000000050200720c */ /* 0x000fc60003f04270 */
[----:B------:R-:W-:Y:S02]  /*0780*/  IMAD.IADD R4, R6, 0x1, R3 ;  /* 0x0000000106047824 */ /* 0x000fe400078e0203 */
[----:B------:R-:W-:-:S03]  /*0790*/  VIADD R6, R10, 0x10 ;  /* 0x000000100a067836 */ /* 0x000fc60000000000 */
[----:B------:R-:W0:Y:S02]  /*07a0*/  SHFL.DOWN PT, R3, R4, 0x8, R5 ;  /* 0x0900000004037989 */ /* 0x000e2400000e0005 */
[----:B0-----:R-:W-:Y:S02]  /*07b0*/  SEL R3, R3, RZ, !P0 ;  /* 0x000000ff03037207 */ /* 0x001fe40004000000 */
[----:B------:R-:W-:Y:S02]  /*07c0*/  ISETP.GT.AND P0, PT, R6, R5, PT ;  /* 0x000000050600720c */ /* 0x000fe40003f04270 */
[----:B------:R-:W-:-:S05]  /*07d0*/  IADD3 R2, PT, PT, R4, R3, RZ ;  /* 0x0000000304027210 */ /* 0x000fca0007ffe0ff */
[----:B------:R-:W0:Y:S02]  /*07e0*/  SHFL.DOWN PT, R3, R2, 0x10, R5 ;  /* 0x0a00000002037989 */ /* 0x000e2400000e0005 */
[----:B0-----:R-:W-:Y:S02]  /*07f0*/  SEL R3, R3, RZ, !P0 ;  /* 0x000000ff03037207 */ /* 0x001fe40004000000 */
[----:B------:R-:W-:-:S03]  /*0800*/  ISETP.NE.AND P0, PT, R0, RZ, PT ;  /* 0x000000ff0000720c */ /* 0x000fc60003f05270 */
[----:B------:R-:W-:-:S05]  /*0810*/  IMAD.IADD R3, R2, 0x1, R3 ;  /* 0x0000000102037824 */ /* 0x000fca00078e0203 */
[----:B------:R1:W-:Y:S01]  /*0820*/  @!P1 STS [R8+0x8], R3 ;  /* 0x0000080308009388 */ /* 0x0003e20000000800 */
[----:B------:R-:W-:Y:S06]  /*0830*/  BAR.SYNC.DEFER_BLOCKING 0x0 ;  /* 0x0000000000007b1d */ /* 0x000fec0000010000 */
[----:B------:R-:W-:Y:S05]  /*0840*/  @P0 BRA `(.L_x_2358) ;  /* 0x0000000c00480947 */ /* 0x000fea0003800000 */
[----:B------:R-:W0:Y:S01]  /*0850*/  S2UR UR5, SR_CgaCtaId ;  /* 0x00000000000579c3 */ /* 0x000e220000008800 */
[----:B------:R-:W-:Y:S01]  /*0860*/  UMOV UR4, 0x400 ;  /* 0x0000040000047882 */ /* 0x000fe20000000000 */
[----:B------:R-:W-:Y:S02]  /*0870*/  UISETP.GT.AND UP1, UPT, UR7, 0x40, UPT ;  /* 0x000000400700788c */ /* 0x000fe4000bf24270 */
[----:B------:R-:W-:Y:S02]  /*0880*/  UISETP.GT.AND UP0, UPT, UR7, 0x20, UPT ;  /* 0x000000200700788c */ /* 0x000fe4000bf04270 */
[----:B------:R-:W-:Y:S02]  /*0890*/  UISETP.GT.AND UP2, UPT, UR7, 0x60, UPT ;  /* 0x000000600700788c */ /* 0x000fe4000bf44270 */
[----:B------:R-:W-:Y:S01]  /*08a0*/  PLOP3.LUT P2, PT, PT, PT, UP1, 0x80, 0x8 ;  /* 0x000000000008781c */ /* 0x000fe20003f4f018 */
[----:B------:R-:W-:Y:S01]  /*08b0*/  UISETP.GT.AND UP3, UPT, UR7, 0x80, UPT ;  /* 0x000000800700788c */ /* 0x000fe2000bf64270 */
[----:B------:R-:W-:Y:S01]  /*08c0*/  PLOP3.LUT P1, PT, PT, PT, UP0, 0x80, 0x8 ;  /* 0x000000000008781c */ /* 0x000fe20003f2f008 */
[----:B------:R-:W-:-:S02]  /*08d0*/  UISETP.GT.AND UP1, UPT, UR7, 0xa0, UPT ;  /* 0x000000a00700788c */ /* 0x000fc4000bf24270 */
[----:B------:R-:W-:Y:S02]  /*08e0*/  UISETP.GT.AND UP0, UPT, UR7, 0xc0, UPT ;  /* 0x000000c00700788c */ /* 0x000fe4000bf04270 */
[----:B------:R-:W-:Y:S01]  /*08f0*/  PLOP3.LUT P3, PT, PT, PT, UP3, 0x80, 0x8 ;  /* 0x000000000008781c */ /* 0x000fe20003f6f038 */
[----:B0-----:R-:W-:-:S09]  /*0900*/  ULEA UR4, UR5, UR4, 0x18 ;  /* 0x0000000405047291 */ /* 0x001fd2000f8ec0ff */
[----:B------:R-:W0:Y:S04]  /*0910*/  LDS.128 R4, [UR4+0x10] ;  /* 0x00001004ff047984 */ /* 0x000e280008000c00 */
[----:B------:R-:W2:Y:S04]  /*0920*/  LDS R0, [UR4+0xc] ;  /* 0x00000c04ff007984 */ /* 0x000ea80008000800 */
[----:B-1----:R-:W1:Y:S01]  /*0930*/  LDS.64 R8, [UR4+0x20] ;  /* 0x00002004ff087984 */ /* 0x002e620008000a00 */
[----:B0-----:R-:W-:Y:S02]  /*0940*/  SEL R4, R4, RZ, P2 ;  /* 0x000000ff04047207 */ /* 0x001fe40001000000 */
[----:B------:R-:W-:Y:S01]  /*0950*/  PLOP3.LUT P2, PT, PT, PT, UP2, 0x80, 0x8 ;  /* 0x000000000008781c */ /* 0x000fe20003f4f028 */
[----:B------:R-:W-:Y:S01]  /*0960*/  UISETP.GT.AND UP2, UPT, UR7, 0xe0, UPT ;  /* 0x000000e00700788c */ /* 0x000fe2000bf44270 */
[----:B--2---:R-:W-:-:S02]  /*0970*/  SEL R0, R0, RZ, P1 ;  /* 0x000000ff00007207 */ /* 0x004fc40000800000 */
[----:B------:R-:W-:Y:S02]  /*0980*/  PLOP3.LUT P1, PT, PT, PT, UP1, 0x80, 0x8 ;  /* 0x000000000008781c */ /* 0x000fe40003f2f018 */
[----:B------:R-:W-:Y:S02]  /*0990*/  SEL R5, R5, RZ, P2 ;  /* 0x000000ff05057207 */ /* 0x000fe40001000000 */
[----:B------:R-:W-:Y:S02]  /*09a0*/  IADD3 R0, PT, PT, R4, R0, R3 ;  /* 0x0000000004007210 */ /* 0x000fe40007ffe003 */
[----:B------:R-:W-:Y:S02]  /*09b0*/  SEL R6, R6, RZ, P3 ;  /* 0x000000ff06067207 */ /* 0x000fe40001800000 */
[----:B------:R-:W-:Y:S02]  /*09c0*/  PLOP3.LUT P2, PT, PT, PT, UP0, 0x80, 0x8 ;  /* 0x000000000008781c */ /* 0x000fe40003f4f008 */
[----:B------:R-:W-:-:S02]  /*09d0*/  SEL R7, R7, RZ, P1 ;  /* 0x000000ff07077207 */ /* 0x000fc40000800000 */
[----:B------:R-:W-:Y:S02]  /*09e0*/  IADD3 R0, PT, PT, R6, R0, R5 ;  /* 0x0000000006007210 */ /* 0x000fe40007ffe005 */
[----:B------:R-:W-:Y:S02]  /*09f0*/  PLOP3.LUT P1, PT, PT, PT, UP2, 0x80, 0x8 ;  /* 0x000000000008781c */ /* 0x000fe40003f2f028 */
[----:B-1----:R-:W-:Y:S02]  /*0a00*/  SEL R8, R8, RZ, P2 ;  /* 0x000000ff08087207 */ /* 0x002fe40001000000 */
[----:B------:R-:W-:Y:S02]  /*0a10*/  SEL R9, R9, RZ, P1 ;  /* 0x000000ff09097207 */ /* 0x000fe40000800000 */
[----:B------:R-:W-:-:S04]  /*0a20*/  IADD3 R0, PT, PT, R8, R0, R7 ;  /* 0x0000000008007210 */ /* 0x000fc80007ffe007 */
[----:B------:R-:W-:Y:S01]  /*0a30*/  IADD3 R3, PT, PT, R0, R9, RZ ;  /* 0x0000000900037210 */ /* 0x000fe20007ffe0ff */
[----:B------:R-:W-:Y:S06]  /*0a40*/  BRA `(.L_x_2358) ;  /* 0x0000000800c87947 */ /* 0x000fec0003800000 */
.L_x_2354:
[----:B------:R-:W0:Y:S01]  /*0a50*/  S2R R0, SR_TID.X ;  /* 0x0000000000007919 */ /* 0x000e220000002100 */
[----:B------:R-:W1:Y:S01]  /*0a60*/  LDCU UR13, c[0x0][0x380] ;  /* 0x00007000ff0d77ac */ /* 0x000e620008000800 */
[----:B------:R-:W-:-:S04]  /*0a70*/  UISETP.GE.U32.AND UP0, UPT, UR5, UR8, UPT ;  /* 0x000000080500728c */ /* 0x000fc8000bf06070 */
[----:B------:R-:W-:Y:S01]  /*0a80*/  UISETP.GE.U32.AND.EX UP0, UPT, UR9, UR12, UPT, UP0 ;  /* 0x0000000c0900728c */ /* 0x000fe2000bf06100 */
[----:B-1----:R-:W-:-:S05]  /*0a90*/  IMAD.U32 R3, RZ, RZ, UR13 ;  /* 0x0000000dff037e24 */ /* 0x002fca000f8e00ff */
[----:B0-----:R-:W-:-:S04]  /*0aa0*/  IADD3 R2, PT, PT, R3, UR4, R0 ;  /* 0x0000000403027c10 */ /* 0x001fc8000fffe000 */
[C---:B------:R-:W-:Y:S01]  /*0ab0*/  IADD3 R9, PT, PT, R2.reuse, 0xf00, RZ ;  /* 0x00000f0002097810 */ /* 0x040fe20007ffe0ff */
[C---:B------:R-:W-:Y:S02]  /*0ac0*/  VIADD R3, R2.reuse, 0x100 ;  /* 0x0000010002037836 */ /* 0x040fe40000000000 */
[C---:B------:R-:W-:Y:S02]  /*0ad0*/  IMAD R6, R2.reuse, R2, RZ ;  /* 0x0000000202067224 */ /* 0x040fe400078e02ff */
[C---:B------:R-:W-:Y:S02]  /*0ae0*/  VIADD R4, R2.reuse, 0x200 ;  /* 0x0000020002047836 */ /* 0x040fe40000000000 */
[----:B------:R-:W-:Y:S01]  /*0af0*/  IMAD R5, R3, R3, R6 ;  /* 0x0000000303057224 */ /* 0x000fe200078e0206 */
[----:B------:R-:W-:-:S03]  /*0b00*/  IADD3 R3, PT, PT, R2, 0x300, RZ ;  /* 0x0000030002037810 */ /* 0x000fc60007ffe0ff */
[----:B------:R-:W-:Y:S02]  /*0b10*/  IMAD R6, R4, R4, R5 ;  /* 0x0000000404067224 */ /* 0x000fe400078e0205 */
[C---:B------:R-:W-:Y:S02]  /*0b20*/  VIADD R4, R2.reuse, 0x400 ;  /* 0x0000040002047836 */ /* 0x040fe40000000000 */
[----:B------:R-:W-:Y:S02]  /*0b30*/  IMAD R5, R3, R3, R6 ;  /* 0x0000000303057224 */ /* 0x000fe400078e0206 */
[----:B------:R-:W-:Y:S02]  /*0b40*/  VIADD R3, R2, 0x500 ;  /* 0x0000050002037836 */ /* 0x000fe40000000000 */
[----:B------:R-:W-:Y:S02]  /*0b50*/  IMAD R6, R4, R4, R5 ;  /* 0x0000000404067224 */ /* 0x000fe400078e0205 */
[----:B------:R-:W-:-:S02]  /*0b60*/  VIADD R4, R2, 0x600 ;  /* 0x0000060002047836 */ /* 0x000fc40000000000 */
        /* <DEDUP_REMOVED lines=16> */
[----:B------:R-:W-:-:S04]  /*0c70*/  IMAD R3, R3, R3, R6 ;  /* 0x0000000303037224 */ /* 0x000fc800078e0206 */
[----:B------:R-:W-:-:S04]  /*0c80*/  IMAD R4, R4, R4, R3 ;  /* 0x0000000404047224 */ /* 0x000fc800078e0203 */
[----:B------:R-:W-:Y:S01]  /*0c90*/  IMAD R9, R9, R9, R4 ;  /* 0x0000000909097224 */ /* 0x000fe200078e0204 */
[----:B------:R-:W-:Y:S06]  /*0ca0*/  BRA.U !UP0, `(.L_x_2359) ;  /* 0x0000000508887547 */ /* 0x000fec000b800000 */
[----:B------:R-:W-:Y:S01]  /*0cb0*/  UIADD3 UR14, UP0, UPT, UR6, -0x1000, URZ ;  /* 0xfffff000060e7890 */ /* 0x000fe2000ff1e0ff */
[----:B------:R-:W-:Y:S01]  /*0cc0*/  VIADD R11, R0, UR13 ;  /* 0x0000000d000b7c36 */ /* 0x000fe20008000000 */
[----:B------:R-:W-:Y:S02]  /*0cd0*/  UIADD3 UR10, UPT, UPT, UR8, UR4, URZ ;  /* 0x00000004080a7290 */ /* 0x000fe4000fffe0ff */
[----:B------:R-:W-:Y:S01]  /*0ce0*/  VIADD R2, R2, UR8 ;  /* 0x0000000802027c36 */ /* 0x000fe20008000000 */
[----:B------:R-:W-:Y:S01]  /*0cf0*/  USHF.L.U32 UR5, UR11, 0x19, URZ ;  /* 0x000000190b057899 */ /* 0x000fe200080006ff */
[----:B------:R-:W-:Y:S01]  /*0d00*/  LOP3.LUT R6, RZ, R0, RZ, 0x33, !PT ;  /* 0x00000000ff067212 */ /* 0x000fe200078e33ff */
[----:B------:R-:W-:Y:S01]  /*0d10*/  UIADD3 UR4, UP1, UPT, UR8, UR4, URZ ;  /* 0x0000000408047290 */ /* 0x000fe2000ff3e0ff */
[----:B------:R-:W-:Y:S01]  /*0d20*/  IMAD R5, R2, R2, RZ ;  /* 0x0000000202057224 */ /* 0x000fe200078e02ff */
[----:B------:R-:W-:Y:S01]  /*0d30*/  UIADD3.X UR15, UPT, UPT, UR7, -0x1, URZ, UP0, !UPT ;  /* 0xffffffff070f7890 */ /* 0x000fe200087fe4ff */
[----:B------:R-:W-:Y:S01]  /*0d40*/  MOV R7, UR10 ;  /* 0x0000000a00077c02 */ /* 0x000fe20008000f00 */
[----:B------:R-:W-:-:S02]  /*0d50*/  UIMAD UR5, UR16, 0x3000000, UR5 ;  /* 0x03000000100578a4 */ /* 0x000fc4000f8e0205 */
[----:B------:R-:W-:Y:S01]  /*0d60*/  IMAD.U32 R13, RZ, RZ, UR16 ;  /* 0x00000010ff0d7e24 */ /* 0x000fe2000f8e00ff */
[----:B------:R-:W-:Y:S01]  /*0d70*/  UIADD3.X UR13, UPT, UPT, URZ, UR12, URZ, UP1, !UPT ;  /* 0x0000000cff0d7290 */ /* 0x000fe20008ffe4ff */
[C---:B------:R-:W-:Y:S01]  /*0d80*/  IMAD R4, R2.reuse, 0x200, R5 ;  /* 0x0000020002047824 */ /* 0x040fe200078e0205 */
[----:B------:R-:W-:Y:S01]  /*0d90*/  UISETP.GT.U32.AND UP0, UPT, UR4, UR14, UPT ;  /* 0x0000000e0400728c */ /* 0x000fe2000bf04070 */
[----:B------:R-:W-:Y:S01]  /*0da0*/  LEA R2, R2, 0x30000, 0x9 ;  /* 0x0003000002027811 */ /* 0x000fe200078e48ff */
[----:B------:R-:W-:Y:S01]  /*0db0*/  UIMAD UR9, UR16, UR16, URZ ;  /* 0x00000010100972a4 */ /* 0x000fe2000f8e02ff */
[----:B------:R-:W-:Y:S01]  /*0dc0*/  LEA R3, R11, UR5, 0xd ;  /* 0x000000050b037c11 */ /* 0x000fe2000f8e68ff */
[----:B------:R-:W-:Y:S01]  /*0dd0*/  UISETP.GT.U32.AND.EX UP0, UPT, UR13, UR15, UPT, UP0 ;  /* 0x0000000f0d00728c */ /* 0x000fe2000bf04100 */
[----:B------:R-:W-:-:S03]  /*0de0*/  VIADD R4, R4, 0x10000 ;  /* 0x0001000004047836 */ /* 0x000fc60000000000 */
[----:B------:R-:W-:Y:S01]  /*0df0*/  IMAD R8, R3, UR16, RZ ;  /* 0x0000001003087c24 */ /* 0x000fe2000f8e02ff */
[----:B------:R-:W-:-:S03]  /*0e00*/  IADD3 R3, PT, PT, -R7, UR6, R6 ;  /* 0x0000000607037c10 */ /* 0x000fc6000fffe106 */
[----:B------:R-:W-:Y:S01]  /*0e10*/  IMAD R7, R13, 0x200000, R8 ;  /* 0x002000000d077824 */ /* 0x000fe200078e0208 */
[----:B------:R-:W-:Y:S06]  /*0e20*/  BRA.U UP0, `(.L_x_2360) ;  /* 0x0000000100d87547 */ /* 0x000fec000b800000 */
[----:B------:R-:W0:Y:S02]  /*0e30*/  LDCU.64 UR6, c[0x0][0x3b8] ;  /* 0x00007700ff0677ac */ /* 0x000e240008000a00 */
.L_x_2361:
[----:B------:R-:W-:Y:S01]  /*0e40*/  IADD3 R6, PT, PT, R11, UR4, RZ ;  /* 0x000000040b067c10 */ /* 0x000fe2000fffe0ff */
[----:B------:R-:W1:Y:S01]  /*0e50*/  LDC R15, c[0x0][0x3c0] ;  /* 0x0000f000ff0f7b82 */ /* 0x000e620000000800 */
[----:B0-----:R-:W-:Y:S01]  /*0e60*/  UIADD3 UR5, UP0, UPT, -UR4, UR6, URZ ;  /* 0x0000000604057290 */ /* 0x001fe2000ff1e1ff */
[----:B------:R-:W-:Y:S02]  /*0e70*/  MOV R17, UR9 ;  /* 0x0000000900117c02 */ /* 0x000fe40008000f00 */
[C---:B------:R-:W-:Y:S01]  /*0e80*/  VIADD R10, R6.reuse, 0x100 ;  /* 0x00000100060a7836 */ /* 0x040fe20000000000 */
[----:B------:R-:W-:Y:S01]  /*0e90*/  UIADD3.X UR10, UPT, UPT, ~UR13, UR7, URZ, UP0, !UPT ;  /* 0x000000070d0a7290 */ /* 0x000fe200087fe5ff */
[C---:B------:R-:W-:Y:S01]  /*0ea0*/  IMAD R13, R6.reuse, R6, R9 ;  /* 0x00000006060d7224 */ /* 0x040fe200078e0209 */
[----:B------:R-:W-:Y:S01]  /*0eb0*/  UISETP.GE.U32.AND UP0, UPT, UR5, UR8, UPT ;  /* 0x000000080500728c */ /* 0x000fe2000bf06070 */
[----:B------:R-:W-:Y:S01]  /*0ec0*/  VIADD R9, R6, 0x200 ;  /* 0x0000020006097836 */ /* 0x000fe20000000000 */
[----:B------:R-:W-:Y:S01]  /*0ed0*/  IADD3 R4, PT, PT, R7, R4, RZ ;  /* 0x0000000407047210 */ /* 0x000fe20007ffe0ff */
[----:B------:R-:W-:Y:S01]  /*0ee0*/  IMAD R12, R10, R10, R13 ;  /* 0x0000000a0a0c7224 */ /* 0x000fe200078e020d */
[----:B------:R-:W-:Y:S01]  /*0ef0*/  UISETP.GE.U32.AND.EX UP0, UPT, UR10, UR12, UPT, UP0 ;  /* 0x0000000c0a00728c */ /* 0x000fe2000bf06100 */
        /* <DEDUP_REMOVED lines=10> */
[----:B------:R-:W-:Y:S01]  /*0fa0*/  IADD3 R9, PT, PT, R6, 0x800, RZ ;  /* 0x0000080006097810 */ /* 0x000fe20007ffe0ff */
[----:B-1----:R-:W-:Y:S02]  /*0fb0*/  IMAD R2, R15, 0x200000, R2 ;  /* 0x002000000f027824 */ /* 0x002fe400078e0202 */
[----:B------:R-:W-:Y:S02]  /*0fc0*/  IMAD R12, R10, R10, R13 ;  /* 0x0000000a0a0c7224 */ /* 0x000fe400078e020d */
[C---:B------:R-:W-:Y:S02]  /*0fd0*/  VIADD R10, R6.reuse, 0x900 ;  /* 0x00000900060a7836 */ /* 0x040fe40000000000 */
[----:B------:R-:W-:Y:S02]  /*0fe0*/  IMAD R13, R9, R9, R12 ;  /* 0x00000009090d7224 */ /* 0x000fe400078e020c */
[----:B------:R-:W-:-:S02]  /*0ff0*/  VIADD R9, R6, 0xa00 ;  /* 0x00000a0006097836 */ /* 0x000fc40000000000 */
[----:B------:R-:W-:Y:S02]  /*1000*/  IMAD R12, R10, R10, R13 ;  /* 0x0000000a0a0c7224 */ /* 0x000fe400078e020d */
[----:B------:R-:W-:Y:S02]  /*1010*/  VIADD R10, R6, 0xb00 ;  /* 0x00000b00060a7836 */ /* 0x000fe40000000000 */
[----:B------:R-:W-:Y:S02]  /*1020*/  IMAD R9, R9, R9, R12 ;  /* 0x0000000909097224 */ /* 0x000fe400078e020c */
[----:B------:R-:W-:Y:S02]  /*1030*/  IMAD.IADD R13, R8, 0x1, R5 ;  /* 0x00000001080d7824 */ /* 0x000fe400078e0205 */
[----:B------:R-:W-:Y:S02]  /*1040*/  IMAD R10, R10, R10, R9 ;  /* 0x0000000a0a0a7224 */ /* 0x000fe400078e0209 */
[----:B------:R-:W-:-:S02]  /*1050*/  VIADD R5, R6, 0xc00 ;  /* 0x00000c0006057836 */ /* 0x000fc40000000000 */
[----:B------:R-:W-:Y:S01]  /*1060*/  IMAD R12, R17, 0x2000000, R8 ;  /* 0x02000000110c7824 */ /* 0x000fe200078e0208 */
[C---:B------:R-:W-:Y:S01]  /*1070*/  IADD3 R8, PT, PT, R6.reuse, 0xd00, RZ ;  /* 0x00000d0006087810 */ /* 0x040fe20007ffe0ff */
[----:B------:R-:W-:Y:S02]  /*1080*/  IMAD R9, R5, R5, R10 ;  /* 0x0000000505097224 */ /* 0x000fe400078e020a */
[----:B------:R-:W-:Y:S02]  /*1090*/  VIADD R5, R6, 0xe00 ;  /* 0x00000e0006057836 */ /* 0x000fe40000000000 */
[----:B------:R-:W-:Y:S02]  /*10a0*/  IMAD R8, R8, R8, R9 ;  /* 0x0000000808087224 */ /* 0x000fe400078e0209 */
[----:B------:R-:W-:Y:S02]  /*10b0*/  IMAD.U32 R10, RZ, RZ, UR9 ;  /* 0x00000009ff0a7e24 */ /* 0x000fe4000f8e00ff */
[----:B------:R-:W-:-:S02]  /*10c0*/  VIADD R6, R6, 0xf00 ;  /* 0x00000f0006067836 */ /* 0x000fc40000000000 */
[----:B------:R-:W-:Y:S02]  /*10d0*/  IMAD R5, R5, R5, R8 ;  /* 0x0000000505057224 */ /* 0x000fe400078e0208 */
[----:B------:R-:W-:Y:S02]  /*10e0*/  IMAD R7, R10, 0x2000000, R7 ;  /* 0x020000000a077824 */ /* 0x000fe400078e0207 */
[----:B------:R-:W-:Y:S01]  /*10f0*/  IMAD R9, R6, R6, R5 ;  /* 0x0000000606097224 */ /* 0x000fe200078e0205 */
[----:B------:R-:W-:Y:S06]  /*1100*/  BRA.U !UP0, `(.L_x_2359) ;  /* 0x0000000108707547 */ /* 0x000fec000b800000 */
[----:B------:R-:W-:Y:S02]  /*1110*/  UIADD3 UR4, UP0, UPT, UR8, UR4, URZ ;  /* 0x0000000408047290 */ /* 0x000fe4000ff1e0ff */
[----:B------:R-:W-:Y:S01]  /*1120*/  VIADD R3, R3, -UR8 ;  /* 0x8000000803037c36 */ /* 0x000fe20008000000 */
[----:B------:R-:W-:Y:S01]  /*1130*/  MOV R5, R13 ;  /* 0x0000000d00057202 */ /* 0x000fe20000000f00 */
[----:B------:R-:W-:Y:S01]  /*1140*/  IMAD.MOV.U32 R8, RZ, RZ, R12 ;  /* 0x000000ffff087224 */ /* 0x000fe200078e000c */
[----:B------:R-:W-:Y:S02]  /*1150*/  UIADD3.X UR13, UPT, UPT, UR12, UR13, URZ, UP0, !UPT ;  /* 0x0000000d0c0d7290 */ /* 0x000fe400087fe4ff */
[----:B------:R-:W-:-:S04]  /*1160*/  UISETP.GT.U32.AND UP0, UPT, UR4, UR14, UPT ;  /* 0x0000000e0400728c */ /* 0x000fc8000bf04070 */
[----:B------:R-:W-:-:S09]  /*1170*/  UISETP.GT.U32.AND.EX UP0, UPT, UR13, UR15, UPT, UP0 ;  /* 0x0000000f0d00728c */ /* 0x000fd2000bf04100 */
[----:B------:R-:W-:Y:S05]  /*1180*/  BRA.U !UP0, `(.L_x_2361) ;  /* 0xfffffffd082c7547 */ /* 0x000fea000b83ffff */
.L_x_2360:
[----:B------:R-:W-:Y:S01]  /*1190*/  UIADD3 UR5, UPT, UPT, UR6, -UR4, URZ ;  /* 0x8000000406057290 */ /* 0x000fe2000fffe0ff */
[----:B------:R-:W-:Y:S01]  /*11a0*/  IMAD.U32 R6, RZ, RZ, UR13 ;  /* 0x0000000dff067e24 */ /* 0x000fe2000f8e00ff */
[----:B------:R-:W-:Y:S01]  /*11b0*/  UISETP.GE.U32.AND UP0, UPT, UR4, UR6, UPT ;  /* 0x000000060400728c */ /* 0x000fe2000bf06070 */
[----:B------:R-:W-:Y:S03]  /*11c0*/  BSSY.RECONVERGENT B1, `(.L_x_2359) ;  /* 0x0000010000017945 */ /* 0x000fe60003800200 */
[----:B------:R-:W-:Y:S02]  /*11d0*/  ISETP.GE.AND P0, PT, R0, UR5, PT ;  /* 0x0000000500007c0c */ /* 0x000fe4000bf06270 */
[----:B------:R-:W-:-:S04]  /*11e0*/  PLOP3.LUT P1, PT, PT, PT, UP0, 0x80, 0x8 ;  /* 0x000000000008781c */ /* 0x000fc80003f2f008 */
[----:B------:R-:W-:-:S13]  /*11f0*/  ISETP.GE.U32.OR.EX P0, PT, R6, UR7, P0, P1 ;  /* 0x0000000706007c0c */ /* 0x000fda0008706510 */
[----:B------:R-:W-:Y:S05]  /*1200*/  @P0 BRA `(.L_x_2362) ;  /* 0x00000000002c0947 */ /* 0x000fea0003800000 */
[----:B------:R-:W-:Y:S01]  /*1210*/  SHF.R.U32.HI R3, RZ, 0x8, R3 ;  /* 0x00000008ff037819 */ /* 0x000fe20000011603 */
[----:B------:R-:W-:-:S03]  /*1220*/  IMAD.IADD R5, R9, 0x1, R5 ;  /* 0x0000000109057824 */ /* 0x000fc600078e0205 */
[C---:B------:R-:W-:Y:S01]  /*1230*/  IADD3 R11, PT, PT, R3.reuse, -0x2, RZ ;  /* 0xfffffffe030b7810 */ /* 0x040fe20007ffe0ff */
[C---:B------:R-:W-:Y:S02]  /*1240*/  VIADD R6, R3.reuse, 0xffffffff ;  /* 0xffffffff03067836 */ /* 0x040fe40000000000 */
[C---:B------:R-:W-:Y:S02]  /*1250*/  IMAD R5, R3.reuse, R4, R5 ;  /* 0x0000000403057224 */ /* 0x040fe400078e0205 */
[----:B------:R-:W-:-:S04]  /*1260*/  IMAD.WIDE.U32 R6, R3, R6, RZ ;  /* 0x0000000603067225 */ /* 0x000fc800078e00ff */
[C---:B------:R-:W-:Y:S01]  /*1270*/  IMAD R11, R6.reuse, R11, RZ ;  /* 0x0000000b060b7224 */ /* 0x040fe200078e02ff */
[----:B------:R-:W-:-:S04]  /*1280*/  SHF.R.U64 R6, R6, 0x1, R7 ;  /* 0x0000000106067819 */ /* 0x000fc80000001207 */
[----:B------:R-:W-:Y:S01]  /*1290*/  SHF.R.U32.HI R4, RZ, 0x1, R11 ;  /* 0x00000001ff047819 */ /* 0x000fe2000001160b */
[----:B------:R-:W-:-:S04]  /*12a0*/  IMAD R5, R2, R6, R5 ;  /* 0x0000000602057224 */ /* 0x000fc800078e0205 */
[----:B------:R-:W-:-:S07]  /*12b0*/  IMAD R9, R4, 0x55560000, R5 ;  /* 0x5556000004097824 */ /* 0x000fce00078e0205 */
.L_x_2362:
[----:B------:R-:W-:Y:S05]  /*12c0*/  BSYNC.RECONVERGENT B1 ;  /* 0x0000000000017941 */ /* 0x000fea0003800200 */
.L_x_2359:
        /* <DEDUP_REMOVED lines=11> */
[----:B------:R-:W-:-:S03]  /*1380*/  ISETP.GT.AND P0, PT, R8, 0x1b, PT ;  /* 0x0000001b0800780c */ /* 0x000fc60003f04270 */
[----:B------:R-:W-:-:S05]  /*1390*/  IMAD.IADD R3, R2, 0x1, R3 ;  /* 0x0000000102037824 */ /* 0x000fca00078e0203 */
[----:B------:R-:W0:Y:S01]  /*13a0*/  SHFL.DOWN PT, R4, R3, 0x4, 0x1f ;  /* 0x08801f0003047f89 */ /* 0x000e2200000e0000 */
[----:B-1----:R-:W-:Y:S02]  /*13b0*/  @!P1 LEA R6, R7, R6, 0x18 ;  /* 0x0000000607069211 */ /* 0x002fe400078ec0ff */
[----:B0-----:R-:W-:Y:S02]  /*13c0*/  SEL R4, R4, RZ, !P0 ;  /* 0x000000ff04047207 */ /* 0x001fe40004000000 */
[----:B------:R-:W-:Y:S02]  /*13d0*/  ISETP.GT.AND P0, PT, R8, 0x17, PT ;  /* 0x000000170800780c */ /* 0x000fe40003f04270 */
[----:B------:R-:W-:Y:S02]  /*13e0*/  IADD3 R4, PT, PT, R3, R4, RZ ;  /* 0x0000000403047210 */ /* 0x000fe40007ffe0ff */
[----:B------:R-:W-:-:S03]  /*13f0*/  @!P1 SHF.R.U32.HI R3, RZ, 0x3, R0 ;  /* 0x00000003ff039819 */ /* 0x000fc60000011600 */
        /* <DEDUP_REMOVED lines=13> */
[----:B------:R-:W1:Y:S01]  /*14d0*/  S2UR UR5, SR_CgaCtaId ;  /* 0x00000000000579c3 */ /* 0x000e620000008800 */
[----:B------:R-:W-:Y:S02]  /*14e0*/  UMOV UR4, 0x400 ;  /* 0x0000040000047882 */ /* 0x000fe40000000000 */
[----:B-1----:R-:W-:-:S09]  /*14f0*/  ULEA UR4, UR5, UR4, 0x18 ;  /* 0x0000000405047291 */ /* 0x002fd2000f8ec0ff */
[----:B------:R-:W-:Y:S04]  /*1500*/  LDS R0, [UR4+0xc] ;  /* 0x00000c04ff007984 */ /* 0x000fe80008000800 */
[----:B0-----:R-:W0:Y:S04]  /*1510*/  LDS.128 R4, [UR4+0x10] ;  /* 0x00001004ff047984 */ /* 0x001e280008000c00 */
[----:B------:R-:W1:Y:S01]  /*1520*/  LDS.64 R8, [UR4+0x20] ;  /* 0x00002004ff087984 */ /* 0x000e620008000a00 */
[----:B0-----:R-:W-:-:S04]  /*1530*/  IADD3 R0, PT, PT, R4, R0, R3 ;  /* 0x0000000004007210 */ /* 0x001fc80007ffe003 */
[----:B------:R-:W-:-:S04]  /*1540*/  IADD3 R0, PT, PT, R6, R0, R5 ;  /* 0x0000000006007210 */ /* 0x000fc80007ffe005 */
[----:B-1----:R-:W-:-:S04]  /*1550*/  IADD3 R0, PT, PT, R8, R0, R7 ;  /* 0x0000000008007210 */ /* 0x002fc80007ffe007 */
[----:B------:R-:W-:-:S07]  /*1560*/  IADD3 R3, PT, PT, R0, R9, RZ ;  /* 0x0000000900037210 */ /* 0x000fce0007ffe0ff */
.L_x_2358:
[----:B------:R-:W-:Y:S05]  /*1570*/  BSYNC.RECONVERGENT B0 ;  /* 0x0000000000007941 */ /* 0x000fea0003800200 */
.L_x_2353:
[----:B------:R-:W-:Y:S05]  /*1580*/  @P0 EXIT ;  /* 0x000000000000094d */ /* 0x000fea0003800000 */
[----:B------:R-:W3:Y:S01]  /*1590*/  LDCU.64 UR4, c[0x0][0x388] ;  /* 0x00007100ff0477ac */ /* 0x000ee20008000a00 */
[----:B------:R-:W4:Y:S01]  /*15a0*/  LDCU.64 UR6, c[0x0][0x358] ;  /* 0x00006b00ff0677ac */ /* 0x000f220008000a00 */
[----:B---3--:R-:W-:-:S06]  /*15b0*/  UIMAD.WIDE.U32 UR4, UR11, 0x4, UR4 ;  /* 0x000000040b0478a5 */ /* 0x008fcc000f8e0004 */
[----:B------:R-:W-:Y:S02]  /*15c0*/  IMAD.U32 R4, RZ, RZ, UR4 ;  /* 0x00000004ff047e24 */ /* 0x000fe4000f8e00ff */
[----:B------:R-:W-:-:S05]  /*15d0*/  IMAD.U32 R5, RZ, RZ, UR5 ;  /* 0x00000005ff057e24 */ /* 0x000fca000f8e00ff */
[----:B----4-:R-:W-:Y:S01]  /*15e0*/  STG.E desc[UR6][R4.64], R3 ;  /* 0x0000000304007986 */ /* 0x010fe2000c101906 */
[----:B------:R-:W-:Y:S05]  /*15f0*/  EXIT ;  /* 0x000000000000794d */ /* 0x000fea0003800000 */
.L_x_2363:
        /* <DEDUP_REMOVED lines=16> */
.L_x_3769:


//--------------------- .text._ZN3cub18CUB_300001_SM_10006detail6reduce28DeviceReduceSingleTileKernelINS2_10policy_hubIiyN4cuda3std3__44plusIiEEE10Policy1000EN6thrust24THRUST_300001_SM_1000_NS18transform_iteratorIZ21demoAdvancedIteratorsvE6squareNSD_17counting_iteratorIiNSD_11use_defaultESH_SH_EESH_SH_EEPiyS9_iiNS7_10__identityEEEvT0_T1_T2_T3_T4_T6_ --------------------------
	.section	.text._ZN3cub18CUB_300001_SM_10006detail6reduce28DeviceReduceSingleTileKernelINS2_10policy_hubIiyN4cuda3std3__44plusIiEEE10Policy1000EN6thrust24THRUST_300001_SM_1000_NS18transform_iteratorIZ21demoAdvancedIteratorsvE6squareNSD_17counting_iteratorIiNSD_11use_defaultESH_SH_EESH_SH_EEPiyS9_iiNS7_10__identityEEEvT0_T1_T2_T3_T4_T6_,"ax",@progbits
	.align	128
        .global         _ZN3cub18CUB_300001_SM_10006detail6reduce28DeviceReduceSingleTileKernelINS2_10policy_hubIiyN4cuda3std3__44plusIiEEE10Policy1000EN6thrust24THRUST_300001_SM_1000_NS18transform_iteratorIZ21demoAdvancedIteratorsvE6squareNSD_17counting_iteratorIiNSD_11use_defaultESH_SH_EESH_SH_EEPiyS9_iiNS7_10__identityEEEvT0_T1_T2_T3_T4_T6_
        .type           _ZN3cub18CUB_300001_SM_10006detail6reduce28DeviceReduceSingleTileKernelINS2_10policy_hubIiyN4cuda3std3__44plusIiEEE10Policy1000EN6thrust24THRUST_300001_SM_1000_NS18transform_iteratorIZ21demoAdvancedIteratorsvE6squareNSD_17counting_iteratorIiNSD_11use_defaultESH_SH_EESH_SH_EEPiyS9_iiNS7_10__identityEEEvT0_T1_T2_T3_T4_T6_,@function
        .size           _ZN3cub18CUB_300001_SM_10006detail6reduce28DeviceReduceSingleTileKernelINS2_10policy_hubIiyN4cuda3std3__44plusIiEEE10Policy1000EN6thrust24THRUST_300001_SM_1000_NS18transform_iteratorIZ21demoAdvancedIteratorsvE6squareNSD_17counting_iteratorIiNSD_11use_defaultESH_SH_EESH_SH_EEPiyS9_iiNS7_10__identityEEEvT0_T1_T2_T3_T4_T6_,(.L_x_3770 - _ZN3cub18CUB_300001_SM_10006detail6reduce28DeviceReduceSingleTileKernelINS2_10policy_hubIiyN4cuda3std3__44plusIiEEE10Policy1000EN6thrust24THRUST_300001_SM_1000_NS18transform_iteratorIZ21demoAdvancedIteratorsvE6squareNSD_17counting_iteratorIiNSD_11use_defaultESH_SH_EESH_SH_EEPiyS9_iiNS7_10__identityEEEvT0_T1_T2_T3_T4_T6_)
        .other          _ZN3cub18CUB_300001_SM_10006detail6reduce28DeviceReduceSingleTileKernelINS2_10policy_hubIiyN4cuda3std3__44plusIiEEE10Policy1000EN6thrust24THRUST_300001_SM_1000_NS18transform_iteratorIZ21demoAdvancedIteratorsvE6squareNSD_17counting_iteratorIiNSD_11use_defaultESH_SH_EESH_SH_EEPiyS9_iiNS7_10__identityEEEvT0_T1_T2_T3_T4_T6_,@"STO_CUDA_ENTRY STV_DEFAULT"
_ZN3cub18CUB_300001_SM_10006detail6reduce28DeviceReduceSingleTileKernelINS2_10policy_hubIiyN4cuda3std3__44plusIiEEE10Policy1000EN6thrust24THRUST_300001_SM_1000_NS18transform_iteratorIZ21demoAdvancedIteratorsvE6squareNSD_17counting_iteratorIiNSD_11use_defaultESH_SH_EESH_SH_EEPiyS9_iiNS7_10__identityEEEvT0_T1_T2_T3_T4_T6_:
.text._ZN3cub18CUB_300001_SM_10006detail6reduce28DeviceReduceSingleTileKernelINS2_10policy_hubIiyN4cuda3std3__44plusIiEEE10Policy1000EN6thrust24THRUST_300001_SM_1000_NS18transform_iteratorIZ21demoAdvancedIteratorsvE6squareNSD_17counting_iteratorIiNSD_11use_defaultESH_SH_EESH_SH_EEPiyS9_iiNS7_10__identityEEEvT0_T1_T2_T3_T4_T6_:
        /* <DEDUP_REMOVED lines=15> */
.L_x_2364:
[----:B------:R-:W-:Y:S01]  /*00f0*/  ISETP.GT.U32.AND P0, PT, R0, 0xfff, PT ;  /* 0x00000fff0000780c */ /* 0x000fe20003f04070 */
[----:B------:R-:W-:Y:S03]  /*0100*/  BSSY.RECONVERGENT B0, `(.L_x_2365) ;  /* 0x0000136000007945 */ /* 0x000fe60003800200 */
[----:B------:R-:W-:-:S13]  /*0110*/  ISETP.GT.U32.AND.EX P0, PT, R2, RZ, PT, P0 ;  /* 0x000000ff0200720c */ /* 0x000fda0003f04100 */
[----:B------:R-:W-:Y:S05]  /*0120*/  @P0 BRA `(.L_x_2366) ;  /* 0x0000000800580947 */ /* 0x000fea0003800000 */
[----:B------:R-:W0:Y:S01]  /*0130*/  S2R R3, SR_TID.X ;  /* 0x0000000000037919 */ /* 0x000e220000002100 */
[----:B------:R-:W1:Y:S01]  /*0140*/  LDCU UR4, c[0x0][0x380] ;  /* 0x00007000ff0477ac */ /* 0x000e620008000800 */
[----:B------:R-:W-:Y:S01]  /*0150*/  ISETP.GE.U32.AND P0, PT, R0, 0x100, PT ;  /* 0x000001000000780c */ /* 0x000fe20003f06070 */
[----:B------:R-:W-:Y:S03]  /*0160*/  BSSY.RECONVERGENT B1, `(.L_x_2367) ;  /* 0x000001c000017945 */ /* 0x000fe60003800200 */
[----:B------:R-:W-:Y:S01]  /*0170*/  ISETP.GE.U32.AND.EX P0, PT, R2, RZ, PT, P0 ;  /* 0x000000ff0200720c */ /* 0x000fe20003f06100 */
[C---:B0-----:R-:W-:Y:S01]  /*0180*/  VIADD R4, R3.reuse, 0x100 ;  /* 0x0000010003047836 */ /* 0x041fe20000000000 */
[----:B------:R-:W-:-:S04]  /*0190*/  ISETP.GE.U32.AND P1, PT, R3, R0, PT ;  /* 0x000000000300720c */ /* 0x000fc80003f26070 */
[----:B------:R-:W-:Y:S01]  /*01a0*/  SEL R5, R4, R3, !P1 ;  /* 0x0000000304057207 */ /* 0x000fe20004800000 */
[----:B-1----:R-:W-:-:S03]  /*01b0*/  VIADD R4, R3, UR4 ;  /* 0x0000000403047c36 */ /* 0x002fc60008000000 */
[----:B------:R-:W-:Y:S01]  /*01c0*/  ISETP.GE.U32.AND P2, PT, R5, R0, PT ;  /* 0x000000000500720c */ /* 0x000fe20003f46070 */
[----:B------:R-:W-:-:S05]  /*01d0*/  IMAD R4, R4, R4, RZ ;  /* 0x0000000404047224 */ /* 0x000fca00078e02ff */
[----:B------:R-:W-:-:S07]  /*01e0*/  SEL R6, R4, RZ, !P1 ;  /* 0x000000ff04067207 */ /* 0x000fce0004800000 */
[----:B------:R-:W-:Y:S05]  /*01f0*/  @P2 BRA `(.L_x_2368) ;  /* 0x0000000000482947 */ /* 0x000fea0003800000 */
[----:B------:R-:W-:-:S05]  /*0200*/  LOP3.LUT R7, RZ, R5, RZ, 0x33, !PT ;  /* 0x00000005ff077212 */ /* 0x000fca00078e33ff */
[----:B------:R-:W-:Y:S02]  /*0210*/  IMAD.IADD R4, R7, 0x1, R0 ;  /* 0x0000000107047824 */ /* 0x000fe400078e0200 */
[----:B------:R-:W-:-:S03]  /*0220*/  VIADD R7, R5, UR4 ;  /* 0x0000000405077c36 */ /* 0x000fc60008000000 */
[----:B------:R-:W-:Y:S01]  /*0230*/  SHF.R.U32.HI R9, RZ, 0x8, R4 ;  /* 0x00000008ff097819 */ /* 0x000fe20000011604 */
[C---:B------:R-:W-:Y:S02]  /*0240*/  IMAD.SHL.U32 R8, R7.reuse, 0x200, RZ ;  /* 0x0000020007087824 */ /* 0x040fe400078e00ff */
[-C--:B------:R-:W-:Y:S02]  /*0250*/  IMAD R6, R7, R7.reuse, R6 ;  /* 0x0000000707067224 */ /* 0x080fe400078e0206 */
[----:B------:R-:W-:Y:S02]  /*0260*/  VIADD R4, R9, 0xffffffff ;  /* 0xffffffff09047836 */ /* 0x000fe40000000000 */
[----:B------:R-:W-:Y:S02]  /*0270*/  IMAD R10, R7, R7, R8 ;  /* 0x00000007070a7224 */ /* 0x000fe400078e0208 */
[C---:B------:R-:W-:Y:S02]  /*0280*/  VIADD R11, R9.reuse, 0xfffffffe ;  /* 0xfffffffe090b7836 */ /* 0x040fe40000000000 */
[----:B------:R-:W-:-:S04]  /*0290*/  IMAD.WIDE.U32 R4, R9, R4, RZ ;  /* 0x0000000409047225 */ /* 0x000fc800078e00ff */
[----:B------:R-:W-:Y:S02]  /*02a0*/  VIADD R10, R10, 0x10000 ;  /* 0x000100000a0a7836 */ /* 0x000fe40000000000 */
[C---:B------:R-:W-:Y:S01]  /*02b0*/  IMAD R11, R4.reuse, R11, RZ ;  /* 0x0000000b040b7224 */ /* 0x040fe200078e02ff */
[----:B------:R-:W-:Y:S01]  /*02c0*/  SHF.R.U64 R4, R4, 0x1, R5 ;  /* 0x0000000104047819 */ /* 0x000fe20000001205 */
[----:B------:R-:W-:Y:S01]  /*02d0*/  IMAD R6, R9, R10, R6 ;  /* 0x0000000a09067224 */ /* 0x000fe200078e0206 */
[----:B------:R-:W-:Y:S02]  /*02e0*/  IADD3 R5, PT, PT, R8, 0x30000, RZ ;  /* 0x0003000008057810 */ /* 0x000fe40007ffe0ff */
[----:B------:R-:W-:-:S03]  /*02f0*/  SHF.R.U32.HI R11, RZ, 0x1, R11 ;  /* 0x00000001ff0b7819 */ /* 0x000fc6000001160b */
[----:B------:R-:W-:-:S04]  /*0300*/  IMAD R6, R5, R4, R6 ;  /* 0x0000000405067224 */ /* 0x000fc800078e0206 */
[----:B------:R-:W-:-:S07]  /*0310*/  IMAD R6, R11, 0x55560000, R6 ;  /* 0x555600000b067824 */ /* 0x000fce00078e0206 */
.L_x_2368:
[----:B------:R-:W-:Y:S05]  /*0320*/  BSYNC.RECONVERGENT B1 ;  /* 0x0000000000017941 */ /* 0x000fea0003800200 */
.L_x_2367:
[----:B------:R-:W-:Y:S05]  /*0330*/  @!P0 BRA `(.L_x_2369) ;  /* 0x0000000000ac8947 */ /* 0x000fea0003800000 */
[----:B------:R-:W0:Y:S01]  /*0340*/  S2R R8, SR_LANEID ;  /* 0x0000000000087919 */ /* 0x000e220000000000 */
[----:B------:R-:W-:Y:S01]  /*0350*/  ISETP.NE.AND P5, PT, R3, RZ, PT ;  /* 0x000000ff0300720c */ /* 0x000fe20003fa5270 */
[----:B------:R-:W1:Y:S01]  /*0360*/  SHFL.DOWN PT, R0, R6, 0x1, 0x1f ;  /* 0x08201f0006007f89 */ /* 0x000e6200000e0000 */
[C---:B0-----:R-:W-:Y:S02]  /*0370*/  ISETP.GT.AND P0, PT, R8.reuse, 0x1e, PT ;  /* 0x0000001e0800780c */ /* 0x041fe40003f04270 */
[----:B------:R-:W-:Y:S02]  /*0380*/  ISETP.NE.AND P1, PT, R8, RZ, PT ;  /* 0x000000ff0800720c */ /* 0x000fe40003f25270 */
[----:B-1----:R-:W-:Y:S02]  /*0390*/  SEL R5, R0, RZ, !P0 ;  /* 0x000000ff00057207 */ /* 0x002fe40004000000 */
[----:B------:R-:W-:-:S03]  /*03a0*/  ISETP.GT.AND P0, PT, R8, 0x1d, PT ;  /* 0x0000001d0800780c */ /* 0x000fc60003f04270 */
[----:B------:R-:W-:-:S05]  /*03b0*/  IMAD.IADD R5, R5, 0x1, R6 ;  /* 0x0000000105057824 */ /* 0x000fca00078e0206 */
[----:B------:R-:W0:Y:S01]  /*03c0*/  SHFL.DOWN PT, R0, R5, 0x2, 0x1f ;  /* 0x08401f0005007f89 */ /* 0x000e2200000e0000 */
[----:B------:R-:W1:Y:S01]  /*03d0*/  @!P1 S2R R6, SR_CgaCtaId ;  /* 0x0000000000069919 */ /* 0x000e620000008800 */
[----:B0-----:R-:W-:Y:S02]  /*03e0*/  SEL R0, R0, RZ, !P0 ;  /* 0x000000ff00007207 */ /* 0x001fe40004000000 */
[----:B------:R-:W-:-:S03]  /*03f0*/  ISETP.GT.AND P0, PT, R8, 0x1b, PT ;  /* 0x0000001b0800780c */ /* 0x000fc60003f04270 */
[----:B------:R-:W-:Y:S01]  /*0400*/  IMAD.IADD R0, R5, 0x1, R0 ;  /* 0x0000000105007824 */ /* 0x000fe200078e0200 */
[----:B------:R-:W-:-:S04]  /*0410*/  @!P1 MOV R5, 0x400 ;  /* 0x0000040000059802 */ /* 0x000fc80000000f00 */
        /* <DEDUP_REMOVED lines=13> */
[----:B0-----:R-:W-:-:S05]  /*04f0*/  SEL R11, R4, RZ, !P0 ;  /* 0x000000ff040b7207 */ /* 0x001fca0004000000 */
[----:B------:R-:W-:-:S05]  /*0500*/  IMAD.IADD R11, R2, 0x1, R11 ;  /* 0x00000001020b7824 */ /* 0x000fca00078e020b */
[----:B------:R2:W-:Y:S01]  /*0510*/  @!P1 STS [R0+0x8], R11 ;  /* 0x0000080b00009388 */ /* 0x0005e20000000800 */
[----:B------:R-:W-:Y:S06]  /*0520*/  BAR.SYNC.DEFER_BLOCKING 0x0 ;  /* 0x0000000000007b1d */ /* 0x000fec0000010000 */
[----:B------:R-:W-:Y:S05]  /*0530*/  @P5 BRA `(.L_x_2370) ;  /* 0x0000000c00c85947 */ /* 0x000fea0003800000 */
[----:B------:R-:W0:Y:S01]  /*0540*/  S2UR UR5, SR_CgaCtaId ;  /* 0x00000000000579c3 */ /* 0x000e220000008800 */
[----:B------:R-:W-:Y:S02]  /*0550*/  UMOV UR4, 0x400 ;  /* 0x0000040000047882 */ /* 0x000fe40000000000 */
[----:B0-----:R-:W-:-:S09]  /*0560*/  ULEA UR4, UR5, UR4, 0x18 ;  /* 0x0000000405047291 */ /* 0x001fd2000f8ec0ff */
[----:B--2---:R-:W-:Y:S04]  /*0570*/  LDS R0, [UR4+0xc] ;  /* 0x00000c04ff007984 */ /* 0x004fe80008000800 */
[----:B------:R-:W0:Y:S04]  /*0580*/  LDS.128 R4, [UR4+0x10] ;  /* 0x00001004ff047984 */ /* 0x000e280008000c00 */
[----:B------:R-:W1:Y:S01]  /*0590*/  LDS.64 R2, [UR4+0x20] ;  /* 0x00002004ff027984 */ /* 0x000e620008000a00 */
[----:B0-----:R-:W-:-:S04]  /*05a0*/  IADD3 R0, PT, PT, R4, R0, R11 ;  /* 0x0000000004007210 */ /* 0x001fc80007ffe00b */
[----:B------:R-:W-:-:S04]  /*05b0*/  IADD3 R0, PT, PT, R6, R0, R5 ;  /* 0x0000000006007210 */ /* 0x000fc80007ffe005 */
[----:B-1----:R-:W-:-:S05]  /*05c0*/  IADD3 R0, PT, PT, R2, R0, R7 ;  /* 0x0000000002007210 */ /* 0x002fca0007ffe007 */
[----:B------:R-:W-:Y:S01]  /*05d0*/  IMAD.IADD R11, R0, 0x1, R3 ;  /* 0x00000001000b7824 */ /* 0x000fe200078e0203 */
[----:B------:R-:W-:Y:S06]  /*05e0*/  BRA `(.L_x_2370) ;  /* 0x0000000c009c7947 */ /* 0x000fec0003800000 */
.L_x_2369:
[C---:B------:R-:W-:Y:S01]  /*05f0*/  LOP3.LUT R4, R3.reuse, 0x3e0, RZ, 0xc0, !PT ;  /* 0x000003e003047812 */ /* 0x040fe200078ec0ff */
[----:B------:R-:W0:Y:S01]  /*0600*/  S2R R12, SR_LANEID ;  /* 0x00000000000c7919 */ /* 0x000e220000000000 */
[----:B------:R-:W-:Y:S02]  /*0610*/  ISETP.NE.AND P5, PT, R3, RZ, PT ;  /* 0x000000ff0300720c */ /* 0x000fe40003fa5270 */
[----:B------:R-:W-:Y:S01]  /*0620*/  LOP3.LUT R7, RZ, R4, RZ, 0x33, !PT ;  /* 0x00000004ff077212 */ /* 0x000fe200078e33ff */
[----:B------:R-:W-:-:S04]  /*0630*/  VIADD R5, R4, 0x20 ;  /* 0x0000002004057836 */ /* 0x000fc80000000000 */
[----:B------:R-:W-:Y:S01]  /*0640*/  IMAD.IADD R7, R7, 0x1, R0 ;  /* 0x0000000107077824 */ /* 0x000fe200078e0200 */
[----:B------:R-:W-:-:S04]  /*0650*/  ISETP.GT.U32.AND P0, PT, R5, R0, PT ;  /* 0x000000000500720c */ /* 0x000fc80003f04070 */
[----:B------:R-:W-:-:S05]  /*0660*/  SEL R7, R7, 0x1f, P0 ;  /* 0x0000001f07077807 */ /* 0x000fca0000000000 */
[----:B------:R-:W1:Y:S01]  /*0670*/  SHFL.DOWN PT, R4, R6, 0x1, R7 ;  /* 0x0820000006047989 */ /* 0x000e6200000e0007 */
[CC--:B0-----:R-:W-:Y:S01]  /*0680*/  ISETP.GE.AND P0, PT, R12.reuse, R7.reuse, PT ;  /* 0x000000070c00720c */ /* 0x0c1fe20003f06270 */
[C---:B------:R-:W-:Y:S01]  /*0690*/  VIADD R8, R12.reuse, 0x2 ;  /* 0x000000020c087836 */ /* 0x040fe20000000000 */
[C---:B------:R-:W-:Y:S01]  /*06a0*/  ISETP.NE.AND P1, PT, R12.reuse, RZ, PT ;  /* 0x000000ff0c00720c */ /* 0x040fe20003f25270 */
[----:B------:R-:W-:Y:S01]  /*06b0*/  VIADD R10, R12, 0x4 ;  /* 0x000000040c0a7836 */ /* 0x000fe20000000000 */
[----:B-1----:R-:W-:Y:S02]  /*06c0*/  SEL R5, R4, RZ, !P0 ;  /* 0x000000ff04057207 */ /* 0x002fe40004000000 */
[----:B------:R-:W-:Y:S02]  /*06d0*/  ISETP.GT.AND P0, PT, R8, R7, PT ;  /* 0x000000070800720c */ /* 0x000fe40003f04270 */
[----:B------:R-:W-:-:S07]  /*06e0*/  IADD3 R4, PT, PT, R5, R6, RZ ;  /* 0x0000000605047210 */ /* 0x000fce0007ffe0ff */
[----:B------:R-:W0:Y:S01]  /*06f0*/  @!P1 S2R R11, SR_CgaCtaId ;  /* 0x00000000000b9919 */ /* 0x000e220000008800 */
[----:B------:R-:W-:Y:S01]  /*0700*/  @!P1 SHF.R.U32.HI R9, RZ, 0x3, R3 ;  /* 0x00000003ff099819 */ /* 0x000fe20000011603 */
[----:B------:R-:W1:Y:S03]  /*0710*/  SHFL.DOWN PT, R5, R4, 0x2, R7 ;  /* 0x0840000004057989 */ /* 0x000e6600000e0007 */
[----:B------:R-:W-:Y:S02]  /*0720*/  @!P1 LOP3.LUT R9, R9, 0x7c, RZ, 0xc0, !PT ;  /* 0x0000007c09099812 */ /* 0x000fe400078ec0ff */
[----:B-1----:R-:W-:Y:S02]  /*0730*/  SEL R5, R5, RZ, !P0 ;  /* 0x000000ff05057207 */ /* 0x002fe40004000000 */
[----:B------:R-:W-:Y:S02]  /*0740*/  ISETP.GT.AND P0, PT, R10, R7, PT ;  /* 0x000000070a00720c */ /* 0x000fe40003f04270 */
[----:B------:R-:W-:Y:S01]  /*0750*/  @!P1 MOV R10, 0x400 ;  /* 0x00000400000a9802 */ /* 0x000fe20000000f00 */
[----:B------:R-:W-:-:S02]  /*0760*/  IMAD.IADD R8, R4, 0x1, R5 ;  /* 0x0000000104087824 */ /* 0x000fc400078e0205 */
[----:B------:R-:W-:Y:S01]  /*0770*/  VIADD R4, R12, 0x8 ;  /* 0x000000080c047836 */ /* 0x000fe20000000000 */
[----:B0-----:R-:W-:Y:S02]  /*0780*/  @!P1 LEA R10, R11, R10, 0x18 ;  /* 0x0000000a0b0a9211 */ /* 0x001fe400078ec0ff */
[----:B------:R-:W0:Y:S03]  /*0790*/  SHFL.DOWN PT, R5, R8, 0x4, R7 ;  /* 0x0880000008057989 */ /* 0x000e2600000e0007 */
[----:B------:R-:W-:Y:S01]  /*07a0*/  @!P1 IMAD.IADD R10, R9, 0x1, R10 ;  /* 0x00000001090a9824 */ /* 0x000fe200078e020a */
[----:B0-----:R-:W-:Y:S02]  /*07b0*/  SEL R5, R5, RZ, !P0 ;  /* 0x000000ff05057207 */ /* 0x001fe40004000000 */
[----:B------:R-:W-:-:S03]  /*07c0*/  ISETP.GT.AND P0, PT, R4, R7, PT ;  /* 0x000000070400720c */ /* 0x000fc60003f04270 */
[----:B------:R-:W-:Y:S02]  /*07d0*/  IMAD.IADD R6, R8, 0x1, R5 ;  /* 0x0000000108067824 */ /* 0x000fe400078e0205 */
[----:B------:R-:W-:-:S03]  /*07e0*/  VIADD R8, R12, 0x10 ;  /* 0x000000100c087836 */ /* 0x000fc60000000000 */
[----:B------:R-:W0:Y:S02]  /*07f0*/  SHFL.DOWN PT, R5, R6, 0x8, R7 ;  /* 0x0900000006057989 */ /* 0x000e2400000e0007 */
[----:B0-----:R-:W-:Y:S02]  /*0800*/  SEL R5, R5, RZ, !P0 ;  /* 0x000000ff05057207 */ /* 0x001fe40004000000 */
[----:B------:R-:W-:-:S03]  /*0810*/  ISETP.GT.AND P0, PT, R8, R7, PT ;  /* 0x000000070800720c */ /* 0x000fc60003f04270 */
[----:B------:R-:W-:-:S05]  /*0820*/  IMAD.IADD R4, R6, 0x1, R5 ;  /* 0x0000000106047824 */ /* 0x000fca00078e0205 */
[----:B------:R-:W0:Y:S02]  /*0830*/  SHFL.DOWN PT, R5, R4, 0x10, R7 ;  /* 0x0a00000004057989 */ /* 0x000e2400000e0007 */
[----:B0-----:R-:W-:-:S04]  /*0840*/  SEL R5, R5, RZ, !P0 ;  /* 0x000000ff05057207 */ /* 0x001fc80004000000 */
[----:B------:R-:W-:-:S05]  /*0850*/  IADD3 R11, PT, PT, R4, R5, RZ ;  /* 0x00000005040b7210 */ /* 0x000fca0007ffe0ff */
[----:B------:R1:W-:Y:S01]  /*0860*/  @!P1 STS [R10+0x8], R11 ;  /* 0x0000080b0a009388 */ /* 0x0003e20000000800 */
[----:B------:R-:W-:Y:S06]  /*0870*/  BAR.SYNC.DEFER_BLOCKING 0x0 ;  /* 0x0000000000007b1d */ /* 0x000fec0000010000 */
[----:B------:R-:W-:Y:S05]  /*0880*/  @P5 BRA `(.L_x_2370) ;  /* 0x0000000800f45947 */ /* 0x000fea0003800000 */
[----:B------:R-:W0:Y:S01]  /*0890*/  S2UR UR5, SR_CgaCtaId ;  /* 0x00000000000579c3 */ /* 0x000e220000008800 */
[----:B------:R-:W-:Y:S01]  /*08a0*/  UMOV UR4, 0x400 ;  /* 0x0000040000047882 */ /* 0x000fe20000000000 */
[C---:B------:R-:W-:Y:S02]  /*08b0*/  ISETP.GT.U32.AND P0, PT, R0.reuse, 0x40, PT ;  /* 0x000000400000780c */ /* 0x040fe40003f04070 */
[----:B------:R-:W-:Y:S02]  /*08c0*/  ISETP.GT.U32.AND P6, PT, R0, 0x20, PT ;  /* 0x000000200000780c */ /* 0x000fe40003fc4070 */
[----:B------:R-:W-:Y:S02]  /*08d0*/  ISETP.GT.U32.AND.EX P0, PT, R2, RZ, PT, P0 ;  /* 0x000000ff0200720c */ /* 0x000fe40003f04100 */
[C---:B------:R-:W-:Y:S02]  /*08e0*/  ISETP.GT.U32.AND P4, PT, R0.reuse, 0x60, PT ;  /* 0x000000600000780c */ /* 0x040fe40003f84070 */
[----:B------:R-:W-:-:S02]  /*08f0*/  ISETP.GT.U32.AND P2, PT, R0, 0x80, PT ;  /* 0x000000800000780c */ /* 0x000fc40003f44070 */
[----:B------:R-:W-:Y:S02]  /*0900*/  ISETP.GT.U32.AND.EX P6, PT, R2, RZ, PT, P6 ;  /* 0x000000ff0200720c */ /* 0x000fe40003fc4160 */
[C---:B------:R-:W-:Y:S02]  /*0910*/  ISETP.GT.U32.AND P3, PT, R0.reuse, 0xa0, PT ;  /* 0x000000a00000780c */ /* 0x040fe40003f64070 */
[----:B------:R-:W-:Y:S02]  /*0920*/  ISETP.GT.U32.AND P1, PT, R0, 0xc0, PT ;  /* 0x000000c00000780c */ /* 0x000fe40003f24070 */
[C---:B------:R-:W-:Y:S02]  /*0930*/  ISETP.GT.U32.AND.EX P4, PT, R2.reuse, RZ, PT, P4 ;  /* 0x000000ff0200720c */ /* 0x040fe40003f84140 */
[C---:B------:R-:W-:Y:S02]  /*0940*/  ISETP.GT.U32.AND.EX P2, PT, R2.reuse, RZ, PT, P2 ;  /* 0x000000ff0200720c */ /* 0x040fe40003f44120 */
[C---:B------:R-:W-:Y:S01]  /*0950*/  ISETP.GT.U32.AND.EX P3, PT, R2.reuse, RZ, PT, P3 ;  /* 0x000000ff0200720c */ /* 0x040fe20003f64130 */
[----:B0-----:R-:W-:Y:S01]  /*0960*/  ULEA UR4, UR5, UR4, 0x18 ;  /* 0x0000000405047291 */ /* 0x001fe2000f8ec0ff */
[----:B------:R-:W-:-:S08]  /*0970*/  ISETP.GT.U32.AND.EX P1, PT, R2, RZ, PT, P1 ;  /* 0x000000ff0200720c */ /* 0x000fd00003f24110 */
[----:B------:R-:W1:Y:S04]  /*0980*/  LDS.128 R4, [UR4+0x10] ;  /* 0x00001004ff047984 */ /* 0x000e680008000c00 */
[----:B------:R-:W0:Y:S04]  /*0990*/  LDS R3, [UR4+0xc] ;  /* 0x00000c04ff037984 */ /* 0x000e280008000800 */
[----:B------:R-:W2:Y:S01]  /*09a0*/  LDS.64 R8, [UR4+0x20] ;  /* 0x00002004ff087984 */ /* 0x000ea20008000a00 */
[----:B-1----:R-:W-:Y:S02]  /*09b0*/  SEL R10, R4, RZ, P0 ;  /* 0x000000ff040a7207 */ /* 0x002fe40000000000 */
[----:B------:R-:W-:-:S02]  /*09c0*/  ISETP.GT.U32.AND P0, PT, R0, 0xe0, PT ;  /* 0x000000e00000780c */ /* 0x000fc40003f04070 */
[----:B0-----:R-:W-:Y:S02]  /*09d0*/  SEL R4, R3, RZ, P6 ;  /* 0x000000ff03047207 */ /* 0x001fe40003000000 */
[----:B------:R-:W-:Y:S02]  /*09e0*/  SEL R5, R5, RZ, P4 ;  /* 0x000000ff05057207 */ /* 0x000fe40002000000 */
[----:B------:R-:W-:Y:S02]  /*09f0*/  IADD3 R4, PT, PT, R10, R4, R11 ;  /* 0x000000040a047210 */ /* 0x000fe40007ffe00b */
[----:B------:R-:W-:Y:S02]  /*0a00*/  SEL R6, R6, RZ, P2 ;  /* 0x000000ff06067207 */ /* 0x000fe40001000000 */
[----:B------:R-:W-:Y:S02]  /*0a10*/  ISETP.GT.U32.AND.EX P0, PT, R2, RZ, PT, P0 ;  /* 0x000000ff0200720c */ /* 0x000fe40003f04100 */
[----:B------:R-:W-:-:S02]  /*0a20*/  SEL R7, R7, RZ, P3 ;  /* 0x000000ff07077207 */ /* 0x000fc40001800000 */
[----:B------:R-:W-:Y:S02]  /*0a30*/  IADD3 R4, PT, PT, R6, R4, R5 ;  /* 0x0000000406047210 */ /* 0x000fe40007ffe005 */
[----:B--2---:R-:W-:Y:S02]  /*0a40*/  SEL R8, R8, RZ, P1 ;  /* 0x000000ff08087207 */ /* 0x004fe40000800000 */
[----:B------:R-:W-:Y:S02]  /*0a50*/  SEL R9, R9, RZ, P0 ;  /* 0x000000ff09097207 */ /* 0x000fe40000000000 */
[----:B------:R-:W-:-:S05]  /*0a60*/  IADD3 R4, PT, PT, R8, R4, R7 ;  /* 0x0000000408047210 */ /* 0x000fca0007ffe007 */
[----:B------:R-:W-:Y:S01]  /*0a70*/  IMAD.IADD R11, R4, 0x1, R9 ;  /* 0x00000001040b7824 */ /* 0x000fe200078e0209 */
[----:B------:R-:W-:Y:S06]  /*0a80*/  BRA `(.L_x_2370) ;  /* 0x0000000800747947 */ /* 0x000fec0003800000 */
.L_x_2366:
[----:B------:R-:W0:Y:S01]  /*0a90*/  S2R R3, SR_TID.X ;  /* 0x0000000000037919 */ /* 0x000e220000002100 */
[----:B------:R-:W0:Y:S01]  /*0aa0*/  LDCU UR4, c[0x0][0x380] ;  /* 0x00007000ff0477ac */ /* 0x000e220008000800 */
[----:B------:R-:W-:Y:S01]  /*0ab0*/  IADD3 R11, P1, PT, R0, -0x1000, RZ ;  /* 0xfffff000000b7810 */ /* 0x000fe20007f3e0ff */
[----:B------:R-:W-:-:S03]  /*0ac0*/  UMOV UR5, 0x1000 ;  /* 0x0000100000057882 */ /* 0x000fc60000000000 */
[----:B------:R-:W-:Y:S01]  /*0ad0*/  ISETP.GE.U32.AND P0, PT, R11, 0x1000, PT ;  /* 0x000010000b00780c */ /* 0x000fe20003f06070 */
[----:B0-----:R-:W-:Y:S01]  /*0ae0*/  VIADD R4, R3, UR4 ;  /* 0x0000000403047c36 */ /* 0x001fe20008000000 */
[----:B------:R-:W-:-:S03]  /*0af0*/  UMOV UR4, URZ ;  /* 0x000000ff00047c82 */ /* 0x000fc60008000000 */
[C---:B------:R-:W-:Y:S02]  /*0b00*/  VIADD R5, R4.reuse, 0x100 ;  /* 0x0000010004057836 */ /* 0x040fe40000000000 */
[C---:B------:R-:W-:Y:S02]  /*0b10*/  IMAD R8, R4.reuse, R4, RZ ;  /* 0x0000000404087224 */ /* 0x040fe400078e02ff */
[C---:B------:R-:W-:Y:S02]  /*0b20*/  VIADD R6, R4.reuse, 0x200 ;  /* 0x0000020004067836 */ /* 0x040fe40000000000 */
[----:B------:R-:W-:Y:S02]  /*0b30*/  IMAD R9, R5, R5, R8 ;  /* 0x0000000505097224 */ /* 0x000fe400078e0208 */
[----:B------:R-:W-:Y:S02]  /*0b40*/  VIADD R7, R4, 0x300 ;  /* 0x0000030004077836 */ /* 0x000fe40000000000 */
[----:B------:R-:W-:-:S02]  /*0b50*/  IMAD R8, R6, R6, R9 ;  /* 0x0000000606087224 */ /* 0x000fc400078e0209 */
[C---:B------:R-:W-:Y:S02]  /*0b60*/  VIADD R6, R4.reuse, 0x400 ;  /* 0x0000040004067836 */ /* 0x040fe40000000000 */
[----:B------:R-:W-:Y:S02]  /*0b70*/  IMAD R9, R7, R7, R8 ;  /* 0x0000000707097224 */ /* 0x000fe400078e0208 */
[----:B------:R-:W-:Y:S02]  /*0b80*/  VIADD R7, R4, 0x500 ;  /* 0x0000050004077836 */ /* 0x000fe40000000000 */
[----:B------:R-:W-:Y:S02]  /*0b90*/  IMAD R8, R6, R6, R9 ;  /* 0x0000000606087224 */ /* 0x000fe400078e0209 */
        /* <DEDUP_REMOVED lines=9> */
[----:B------:R-:W-:Y:S02]  /*0c30*/  IMAD R9, R7, R7, R8 ;  /* 0x0000000707097224 */ /* 0x000fe400078e0208 */
[----:B------:R-:W-:Y:S02]  /*0c40*/  VIADD R7, R4, 0xb00 ;  /* 0x00000b0004077836 */ /* 0x000fe40000000000 */
[----:B------:R-:W-:Y:S02]  /*0c50*/  IMAD R8, R6, R6, R9 ;  /* 0x0000000606087224 */ /* 0x000fe400078e0209 */
[----:B------:R-:W-:Y:S02]  /*0c60*/  VIADD R6, R4, 0xc00 ;  /* 0x00000c0004067836 */ /* 0x000fe40000000000 */
[----:B------:R-:W-:Y:S01]  /*0c70*/  IMAD R9, R7, R7, R8 ;  /* 0x0000000707097224 */ /* 0x000fe200078e0208 */
[----:B------:R-:W-:Y:S01]  /*0c80*/  IADD3.X R8, PT, PT, R2, -0x1, RZ, P1, !PT ;  /* 0xffffffff02087810 */ /* 0x000fe20000ffe4ff */
[----:B------:R-:W-:-:S02]  /*0c90*/  VIADD R7, R4, 0xd00 ;  /* 0x00000d0004077836 */ /* 0x000fc40000000000 */
[----:B------:R-:W-:Y:S01]  /*0ca0*/  IMAD R10, R6, R6, R9 ;  /* 0x00000006060a7224 */ /* 0x000fe200078e0209 */
[----:B------:R-:W-:Y:S01]  /*0cb0*/  ISETP.GE.U32.AND.EX P0, PT, R8, RZ, PT, P0 ;  /* 0x000000ff0800720c */ /* 0x000fe20003f06100 */
[C---:B------:R-:W-:Y:S02]  /*0cc0*/  VIADD R6, R4.reuse, 0xe00 ;  /* 0x00000e0004067836 */ /* 0x040fe40000000000 */
[----:B------:R-:W-:Y:S02]  /*0cd0*/  IMAD R9, R7, R7, R10 ;  /* 0x0000000707097224 */ /* 0x000fe400078e020a */
[----:B------:R-:W-:Y:S02]  /*0ce0*/  VIADD R7, R4, 0xf00 ;  /* 0x00000f0004077836 */ /* 0x000fe40000000000 */
[----:B------:R-:W-:-:S04]  /*0cf0*/  IMAD R6, R6, R6, R9 ;  /* 0x0000000606067224 */ /* 0x000fc800078e0209 */
[----:B------:R-:W-:Y:S02]  /*0d00*/  IMAD R10, R7, R7, R6 ;  /* 0x00000007070a7224 */ /* 0x000fe400078e0206 */
[----:B------:R-:W-:Y:S05]  /*0d10*/  @!P0 BRA `(.L_x_2371) ;  /* 0x0000000000c08947 */ /* 0x000fea0003800000 */
[----:B------:R-:W0:Y:S01]  /*0d20*/  LDC.64 R6, c[0x0][0x390] ;  /* 0x0000e400ff067b82 */ /* 0x000e220000000a00 */
[----:B------:R-:W-:Y:S01]  /*0d30*/  UMOV UR5, 0x1000 ;  /* 0x0000100000057882 */ /* 0x000fe20000000000 */
[----:B------:R-:W-:-:S05]  /*0d40*/  UMOV UR4, URZ ;  /* 0x000000ff00047c82 */ /* 0x000fca0008000000 */
.L_x_2373:
[----:B------:R-:W-:Y:S01]  /*0d50*/  IADD3 R9, PT, PT, R4, UR5, RZ ;  /* 0x0000000504097c10 */ /* 0x000fe2000fffe0ff */
[----:B------:R-:W-:-:S04]  /*0d60*/  VIADD R0, R5, UR5 ;  /* 0x0000000505007c36 */ /* 0x000fc80008000000 */
[C---:B------:R-:W-:Y:S02]  /*0d70*/  IMAD R13, R9.reuse, R9, R10 ;  /* 0x00000009090d7224 */ /* 0x040fe400078e020a */
[C---:B------:R-:W-:Y:S02]  /*0d80*/  VIADD R2, R9.reuse, 0x200 ;  /* 0x0000020009027836 */ /* 0x040fe40000000000 */
[----:B------:R-:W-:Y:S02]  /*0d90*/  IMAD R13, R0, R0, R13 ;  /* 0x00000000000d7224 */ /* 0x000fe400078e020d */
[C---:B------:R-:W-:Y:S02]  /*0da0*/  VIADD R0, R9.reuse, 0x300 ;  /* 0x0000030009007836 */ /* 0x040fe40000000000 */
[----:B------:R-:W-:Y:S02]  /*0db0*/  IMAD R13, R2, R2, R13 ;  /* 0x00000002020d7224 */ /* 0x000fe400078e020d */
[----:B------:R-:W-:-:S02]  /*0dc0*/  VIADD R2, R9, 0x400 ;  /* 0x0000040009027836 */ /* 0x000fc40000000000 */
[----:B------:R-:W-:Y:S02]  /*0dd0*/  IMAD R13, R0, R0, R13 ;  /* 0x00000000000d7224 */ /* 0x000fe400078e020d */
[C---:B------:R-:W-:Y:S02]  /*0de0*/  VIADD R0, R9.reuse, 0x500 ;  /* 0x0000050009007836 */ /* 0x040fe40000000000 */
[----:B------:R-:W-:Y:S02]  /*0df0*/  IMAD R13, R2, R2, R13 ;  /* 0x00000002020d7224 */ /* 0x000fe400078e020d */
[C---:B------:R-:W-:Y:S02]  /*0e00*/  VIADD R2, R9.reuse, 0x600 ;  /* 0x0000060009027836 */ /* 0x040fe40000000000 */
[----:B------:R-:W-:Y:S02]  /*0e10*/  IMAD R13, R0, R0, R13 ;  /* 0x00000000000d7224 */ /* 0x000fe400078e020d */
[----:B------:R-:W-:-:S02]  /*0e20*/  VIADD R0, R9, 0x700 ;  /* 0x0000070009007836 */ /* 0x000fc40000000000 */
[----:B------:R-:W-:Y:S02]  /*0e30*/  IMAD R13, R2, R2, R13 ;  /* 0x00000002020d7224 */ /* 0x000fe400078e020d */
[C---:B------:R-:W-:Y:S02]  /*0e40*/  VIADD R2, R9.reuse, 0x800 ;  /* 0x0000080009027836 */ /* 0x040fe40000000000 */
[----:B------:R-:W-:Y:S01]  /*0e50*/  IMAD R13, R0, R0, R13 ;  /* 0x00000000000d7224 */ /* 0x000fe200078e020d */
[C---:B------:R-:W-:Y:S01]  /*0e60*/  IADD3 R0, PT, PT, R9.reuse, 0x900, RZ ;  /* 0x0000090009007810 */ /* 0x040fe20007ffe0ff */
[C---:B------:R-:W-:Y:S02]  /*0e70*/  VIADD R10, R9.reuse, 0xb00 ;  /* 0x00000b00090a7836 */ /* 0x040fe40000000000 */
[----:B------:R-:W-:Y:S02]  /*0e80*/  IMAD R13, R2, R2, R13 ;  /* 0x00000002020d7224 */ /* 0x000fe400078e020d */
[----:B------:R-:W-:-:S02]  /*0e90*/  VIADD R2, R9, 0xa00 ;  /* 0x00000a0009027836 */ /* 0x000fc40000000000 */
[----:B------:R-:W-:Y:S02]  /*0ea0*/  IMAD R13, R0, R0, R13 ;  /* 0x00000000000d7224 */ /* 0x000fe400078e020d */
[----:B0-----:R-:W-:Y:S02]  /*0eb0*/  IMAD.MOV.U32 R0, RZ, RZ, R6 ;  /* 0x000000ffff007224 */ /* 0x001fe400078e0006 */
[----:B------:R-:W-:Y:S02]  /*0ec0*/  IMAD R13, R2, R2, R13 ;  /* 0x00000002020d7224 */ /* 0x000fe400078e020d */
[----:B------:R-:W-:Y:S01]  /*0ed0*/  IMAD.MOV.U32 R2, RZ, RZ, R7 ;  /* 0x000000ffff027224 */ /* 0x000fe200078e0007 */
[----:B------:R-:W-:Y:S01]  /*0ee0*/  IADD3 R14, P1, PT, R0, -UR5, RZ ;  /* 0x80000005000e7c10 */ /* 0x000fe2000ff3e0ff */
[C---:B------:R-:W-:Y:S02]  /*0ef0*/  VIADD R12, R9.reuse, 0xc00 ;  /* 0x00000c00090c7836 */ /* 0x040fe40000000000 */
[----:B------:R-:W-:Y:S01]  /*0f00*/  IMAD R13, R10, R10, R13 ;  /* 0x0000000a0a0d7224 */ /* 0x000fe200078e020d */
[----:B------:R-:W-:Y:S01]  /*0f10*/  ISETP.GE.U32.AND P0, PT, R14, 0x1000, PT ;  /* 0x000010000e00780c */ /* 0x000fe20003f06070 */
[----:B------:R-:W-:Y:S01]  /*0f20*/  VIADD R10, R9, 0xd00 ;  /* 0x00000d00090a7836 */ /* 0x000fe20000000000 */
[----:B------:R-:W-:Y:S01]  /*0f30*/  IADD3.X R14, PT, PT, R2, ~UR4, RZ, P1, !PT ;  /* 0x80000004020e7c10 */ /* 0x000fe20008ffe4ff */
[----:B------:R-:W-:-:S02]  /*0f40*/  IMAD R13, R12, R12, R13 ;  /* 0x0000000c0c0d7224 */ /* 0x000fc400078e020d */
[C---:B------:R-:W-:Y:S01]  /*0f50*/  VIADD R12, R9.reuse, 0xe00 ;  /* 0x00000e00090c7836 */ /* 0x040fe20000000000 */
[----:B------:R-:W-:Y:S01]  /*0f60*/  ISETP.GE.U32.AND.EX P0, PT, R14, RZ, PT, P0 ;  /* 0x000000ff0e00720c */ /* 0x000fe20003f06100 */
[----:B------:R-:W-:Y:S02]  /*0f70*/  IMAD R13, R10, R10, R13 ;  /* 0x0000000a0a0d7224 */ /* 0x000fe400078e020d */
[----:B------:R-:W-:Y:S02]  /*0f80*/  VIADD R9, R9, 0xf00 ;  /* 0x00000f0009097836 */ /* 0x000fe40000000000 */
[----:B------:R-:W-:-:S04]  /*0f90*/  IMAD R10, R12, R12, R13 ;  /* 0x0000000c0c0a7224 */ /* 0x000fc800078e020d */
[----:B------:R-:W-:-:S04]  /*0fa0*/  IMAD R10, R9, R9, R10 ;  /* 0x00000009090a7224 */ /* 0x000fc800078e020a */
[----:B------:R-:W-:Y:S05]  /*0fb0*/  @!P0 BRA `(.L_x_2372) ;  /* 0x0000000000808947 */ /* 0x000fea0003800000 */
[----:B------:R-:W-:-:S04]  /*0fc0*/  UIADD3 UR5, UP0, UPT, UR5, 0x1000, URZ ;  /* 0x0000100005057890 */ /* 0x000fc8000ff1e0ff */
[----:B------:R-:W-:Y:S02]  /*0fd0*/  UIADD3.X UR4, UPT, UPT, URZ, UR4, URZ, UP0, !UPT ;  /* 0x00000004ff047290 */ /* 0x000fe400087fe4ff */
[----:B------:R-:W-:-:S04]  /*0fe0*/  ISETP.LT.U32.AND P0, PT, R11, UR5, PT ;  /* 0x000000050b007c0c */ /* 0x000fc8000bf01070 */
[----:B------:R-:W-:-:S04]  /*0ff0*/  MOV R9, UR4 ;  /* 0x0000000400097c02 */ /* 0x000fc80008000f00 */
[----:B------:R-:W-:-:S13]  /*1000*/  ISETP.GT.U32.AND.EX P0, PT, R9, R8, PT, P0 ;  /* 0x000000080900720c */ /* 0x000fda0003f04100 */
[----:B------:R-:W-:Y:S05]  /*1010*/  @!P0 BRA `(.L_x_2373) ;  /* 0xfffffffc004c8947 */ /* 0x000fea000383ffff */
.L_x_2371:
[C---:B------:R-:W-:Y:S01]  /*1020*/  VIADD R6, R0.reuse, -UR5 ;  /* 0x8000000500067c36 */ /* 0x040fe20008000000 */
[----:B------:R-:W-:Y:S01]  /*1030*/  ISETP.LE.U32.AND P1, PT, R0, UR5, PT ;  /* 0x0000000500007c0c */ /* 0x000fe2000bf23070 */
[----:B------:R-:W-:Y:S01]  /*1040*/  IMAD.U32 R5, RZ, RZ, UR4 ;  /* 0x00000004ff057e24 */ /* 0x000fe2000f8e00ff */
[----:B------:R-:W-:Y:S02]  /*1050*/  BSSY.RECONVERGENT B1, `(.L_x_2372) ;  /* 0x0000016000017945 */ /* 0x000fe40003800200 */
[----:B------:R-:W-:-:S04]  /*1060*/  ISETP.GE.AND P0, PT, R3, R6, PT ;  /* 0x000000060300720c */ /* 0x000fc80003f06270 */
[----:B------:R-:W-:-:S13]  /*1070*/  ISETP.GE.U32.OR.EX P0, PT, R5, R2, P0, P1 ;  /* 0x000000020500720c */ /* 0x000fda0000706510 */
[----:B------:R-:W-:Y:S05]  /*1080*/  @P0 BRA `(.L_x_2374) ;  /* 0x0000000000480947 */ /* 0x000fea0003800000 */
[----:B------:R-:W-:Y:S01]  /*1090*/  LOP3.LUT R5, RZ, R3, RZ, 0x33, !PT ;  /* 0x00000003ff057212 */ /* 0x000fe200078e33ff */
[----:B------:R-:W-:-:S03]  /*10a0*/  VIADD R7, R4, UR5 ;  /* 0x0000000504077c36 */ /* 0x000fc60008000000 */
[----:B------:R-:W-:Y:S01]  /*10b0*/  IADD3 R5, PT, PT, R0, -UR5, R5 ;  /* 0x8000000500057c10 */ /* 0x000fe2000fffe005 */
[----:B------:R-:W-:-:S03]  /*10c0*/  IMAD.SHL.U32 R2, R7, 0x200, RZ ;  /* 0x0000020007027824 */ /* 0x000fc600078e00ff */
[----:B------:R-:W-:Y:S01]  /*10d0*/  SHF.R.U32.HI R0, RZ, 0x8, R5 ;  /* 0x00000008ff007819 */ /* 0x000fe20000011605 */
[CC--:B------:R-:W-:Y:S02]  /*10e0*/  IMAD R6, R7.reuse, R7.reuse, R2 ;  /* 0x0000000707067224 */ /* 0x0c0fe400078e0202 */
[----:B------:R-:W-:Y:S02]  /*10f0*/  IMAD R7, R7, R7, R10 ;  /* 0x0000000707077224 */ /* 0x000fe400078e020a */
[C---:B------:R-:W-:Y:S02]  /*1100*/  VIADD R5, R0.reuse, 0xffffffff ;  /* 0xffffffff00057836 */ /* 0x040fe40000000000 */
[C---:B------:R-:W-:Y:S02]  /*1110*/  VIADD R9, R0.reuse, 0xfffffffe ;  /* 0xfffffffe00097836 */ /* 0x040fe40000000000 */
[----:B------:R-:W-:-:S04]  /*1120*/  IMAD.WIDE.U32 R4, R0, R5, RZ ;  /* 0x0000000500047225 */ /* 0x000fc800078e00ff */
[----:B------:R-:W-:Y:S02]  /*1130*/  VIADD R6, R6, 0x10000 ;  /* 0x0001000006067836 */ /* 0x000fe40000000000 */
[C---:B------:R-:W-:Y:S01]  /*1140*/  IMAD R9, R4.reuse, R9, RZ ;  /* 0x0000000904097224 */ /* 0x040fe200078e02ff */
[----:B------:R-:W-:Y:S01]  /*1150*/  SHF.R.U64 R4, R4, 0x1, R5 ;  /* 0x0000000104047819 */ /* 0x000fe20000001205 */
[----:B------:R-:W-:Y:S02]  /*1160*/  VIADD R5, R2, 0x30000 ;  /* 0x0003000002057836 */ /* 0x000fe40000000000 */
[----:B------:R-:W-:Y:S01]  /*1170*/  IMAD R6, R0, R6, R7 ;  /* 0x0000000600067224 */ /* 0x000fe200078e0207 */
[----:B------:R-:W-:-:S03]  /*1180*/  SHF.R.U32.HI R10, RZ, 0x1, R9 ;  /* 0x00000001ff0a7819 */ /* 0x000fc60000011609 */
[----:B------:R-:W-:-:S04]  /*1190*/  IMAD R5, R5, R4, R6 ;  /* 0x0000000405057224 */ /* 0x000fc800078e0206 */
[----:B------:R-:W-:-:S07]  /*11a0*/  IMAD R10, R10, 0x55560000, R5 ;  /* 0x555600000a0a7824 */ /* 0x000fce00078e0205 */
.L_x_2374:
[----:B------:R-:W-:Y:S05]  /*11b0*/  BSYNC.RECONVERGENT B1 ;  /* 0x0000000000017941 */ /* 0x000fea0003800200 */
.L_x_2372:
[----:B------:R-:W0:Y:S01]  /*11c0*/  S2R R8, SR_LANEID ;  /* 0x0000000000087919 */ /* 0x000e220000000000 */
[----:B------:R-:W-:Y:S01]  /*11d0*/  ISETP.NE.AND P5, PT, R3, RZ, PT ;  /* 0x000000ff0300720c */ /* 0x000fe20003fa5270 */
[----:B------:R-:W1:Y:S01]  /*11e0*/  SHFL.DOWN PT, R0, R10, 0x1, 0x1f ;  /* 0x08201f000a007f89 */ /* 0x000e6200000e0000 */
[C---:B0-----:R-:W-:Y:S02]  /*11f0*/  ISETP.GT.AND P0, PT, R8.reuse, 0x1e, PT ;  /* 0x0000001e0800780c */ /* 0x041fe40003f04270 */
[----:B------:R-:W-:Y:S02]  /*1200*/  ISETP.NE.AND P1, PT, R8, RZ, PT ;  /* 0x000000ff0800720c */ /* 0x000fe40003f25270 */
[----:B-1----:R-:W-:Y:S02]  /*1210*/  SEL R5, R0, RZ, !P0 ;  /* 0x000000ff00057207 */ /* 0x002fe40004000000 */
[----:B------:R-:W-:Y:S02]  /*1220*/  ISETP.GT.AND P0, PT, R8, 0x1d, PT ;  /* 0x0000001d0800780c */ /* 0x000fe40003f04270 */
[----:B------:R-:W-:-:S05]  /*1230*/  IADD3 R5, PT, PT, R5, R10, RZ ;  /* 0x0000000a05057210 */ /* 0x000fca0007ffe0ff */
[----:B------:R-:W0:Y:S02]  /*1240*/  SHFL.DOWN PT, R0, R5, 0x2, 0x1f ;  /* 0x08401f0005007f89 */ /* 0x000e2400000e0000 */
        /* <DEDUP_REMOVED lines=23> */
[----:B------:R-:W1:Y:S01]  /*13c0*/  S2UR UR5, SR_CgaCtaId ;  /* 0x00000000000579c3 */ /* 0x000e620000008800 */
[----:B------:R-:W-:Y:S02]  /*13d0*/  UMOV UR4, 0x400 ;  /* 0x0000040000047882 */ /* 0x000fe40000000000 */
[----:B-1----:R-:W-:-:S09]  /*13e0*/  ULEA UR4, UR5, UR4, 0x18 ;  /* 0x0000000405047291 */ /* 0x002fd2000f8ec0ff */
[----:B0-----:R-:W-:Y:S04]  /*13f0*/  LDS R0, [UR4+0xc] ;  /* 0x00000c04ff007984 */ /* 0x001fe80008000800 */
[----:B------:R-:W0:Y:S04]  /*1400*/  LDS.128 R4, [UR4+0x10] ;  /* 0x00001004ff047984 */ /* 0x000e280008000c00 */
[----:B------:R-:W1:Y:S01]  /*1410*/  LDS.64 R2, [UR4+0x20] ;  /* 0x00002004ff027984 */ /* 0x000e620008000a00 */
[----:B0-----:R-:W-:-:S04]  /*1420*/  IADD3 R0, PT, PT, R4, R0, R11 ;  /* 0x0000000004007210 */ /* 0x001fc80007ffe00b */
[----:B------:R-:W-:-:S04]  /*1430*/  IADD3 R0, PT, PT, R6, R0, R5 ;  /* 0x0000000006007210 */ /* 0x000fc80007ffe005 */
[----:B-1----:R-:W-:-:S05]  /*1440*/  IADD3 R0, PT, PT, R2, R0, R7 ;  /* 0x0000000002007210 */ /* 0x002fca0007ffe007 */
[----:B------:R-:W-:-:S07]  /*1450*/  IMAD.IADD R11, R0, 0x1, R3 ;  /* 0x00000001000b7824 */ /* 0x000fce00078e0203 */
.L_x_2370:
[----:B------:R-:W-:Y:S05]  /*1460*/  BSYNC.RECONVERGENT B0 ;  /* 0x0000000000007941 */ /* 0x000fea0003800200 */
.L_x_2365:
[----:B------:R-:W-:Y:S05]  /*1470*/  @P5 EXIT ;  /* 0x000000000000594d */ /* 0x000fea0003800000 */
[----:B------:R-:W3:Y:S01]  /*1480*/  LDC.64 R2, c[0x0][0x388] ;  /* 0x0000e200ff027b82 */ /* 0x000ee20000000a00 */
[----:B------:R-:W0:Y:S02]  /*1490*/  LDCU UR4, c[0x0][0x39c] ;  /* 0x00007380ff0477ac */ /* 0x000e240008000800 */
[----:B012---:R-:W-:-:S05]  /*14a0*/  VIADD R11, R11, UR4 ;  /* 0x000000040b0b7c36 */ /* 0x007fca0008000000 */
[----:B---3--:R-:W-:Y:S01]  /*14b0*/  STG.E desc[UR6][R2.64], R11 ;  /* 0x0000000b02007986 */ /* 0x008fe2000c101906 */
[----:B------:R-:W-:Y:S05]  /*14c0*/  EXIT ;  /* 0x000000000000794d */ /* 0x000fea0003800000 */
.L_x_2375:
        /* <DEDUP_REMOVED lines=11> */
.L_x_3770:


//--------------------- .text._ZN3cub18CUB_300001_SM_10006detail6reduce18DeviceReduceKernelINS2_10policy_hubIijN4cuda3std3__44plusIiEEE10Policy1000EN6thrust24THRUST_300001_SM_1000_NS18transform_iteratorIZ21demoAdvancedIteratorsvE6squareNSD_17counting_iteratorIiNSD_11use_defaultESH_SH_EESH_SH_EEjS9_iNS7_10__identityEEEvT0_PT3_T1_NS0_13GridEvenShareISO_EET2_T4_ --------------------------
	.section	.text._ZN3cub18CUB_300001_SM_10006detail6reduce18DeviceReduceKernelINS2_10policy_hubIijN4cuda3std3__44plusIiEEE10Policy1000EN6thrust24THRUST_300001_SM_1000_NS18transform_iteratorIZ21demoAdvancedIteratorsvE6squareNSD_17counting_iteratorIiNSD_11use_defaultESH_SH_EESH_SH_EEjS9_iNS7_10__identityEEEvT0_PT3_T1_NS0_13GridEvenShareISO_EET2_T4_,"ax",@progbits
	.align	128
        .global         _ZN3cub18CUB_300001_SM_10006detail6reduce18DeviceReduceKernelINS2_10policy_hubIijN4cuda3std3__44plusIiEEE10Policy1000EN6thrust24THRUST_300001_SM_1000_NS18transform_iteratorIZ21demoAdvancedIteratorsvE6squareNSD_17counting_iteratorIiNSD_11use_defaultESH_SH_EESH_SH_EEjS9_iNS7_10__identityEEEvT0_PT3_T1_NS0_13GridEvenShareISO_EET2_T4_
        .type           _ZN3cub18CUB_300001_SM_10006detail6reduce18DeviceReduceKernelINS2_10policy_hubIijN4cuda3std3__44plusIiEEE10Policy1000EN6thrust24THRUST_300001_SM_1000_NS18transform_iteratorIZ21demoAdvancedIteratorsvE6squareNSD_17counting_iteratorIiNSD_11use_defaultESH_SH_EESH_SH_EEjS9_iNS7_10__identityEEEvT0_PT3_T1_NS0_13GridEvenShareISO_EET2_T4_,@function
        .size           _ZN3cub18CUB_300001_SM_10006detail6reduce18DeviceReduceKernelINS2_10policy_hubIijN4cuda3std3__44plusIiEEE10Policy1000EN6thrust24THRUST_300001_SM_1000_NS18transform_iteratorIZ21demoAdvancedIteratorsvE6squareNSD_17counting_iteratorIiNSD_11use_defaultESH_SH_EESH_SH_EEjS9_iNS7_10__identityEEEvT0_PT3_T1_NS0_13GridEvenShareISO_EET2_T4_,(.L_x_3771 - _ZN3cub18CUB_300001_SM_10006detail6reduce18DeviceReduceKernelINS2_10policy_hubIijN4cuda3std3__44plusIiEEE10Policy1000EN6thrust24THRUST_300001_SM_1000_NS18transform_iteratorIZ21demoAdvancedIteratorsvE6squareNSD_17counting_iteratorIiNSD_11use_defaultESH_SH_EESH_SH_EEjS9_iNS7_10__identityEEEvT0_PT3_T1_NS0_13GridEvenShareISO_EET2_T4_)
        .other          _ZN3cub18CUB_300001_SM_10006detail6reduce18DeviceReduceKernelINS2_10policy_hubIijN4cuda3std3__44plusIiEEE10Policy1000EN6thrust24THRUST_300001_SM_1000_NS18transform_iteratorIZ21demoAdvancedIteratorsvE6squareNSD_17counting_iteratorIiNSD_11use_defaultESH_SH_EESH_SH_EEjS9_iNS7_10__identityEEEvT0_PT3_T1_NS0_13GridEvenShareISO_EET2_T4_,@"STO_CUDA_ENTRY STV_DEFAULT"
_ZN3cub18CUB_300001_SM_10006detail6reduce18DeviceReduceKernelINS2_10policy_hubIijN4cuda3std3__44plusIiEEE10Policy1000EN6thrust24THRUST_300001_SM_1000_NS18transform_iteratorIZ21demoAdvancedIteratorsvE6squareNSD_17counting_iteratorIiNSD_11use_defaultESH_SH_EESH_SH_EEjS9_iNS7_10__identityEEEvT0_PT3_T1_NS0_13GridEvenShareISO_EET2_T4_:
.text._ZN3cub18CUB_300001_SM_10006detail6reduce18DeviceReduceKernelINS2_10policy_hubIijN4cuda3std3__44plusIiEEE10Policy1000EN6thrust24THRUST_300001_SM_1000_NS18transform_iteratorIZ21demoAdvancedIteratorsvE6squareNSD_17counting_iteratorIiNSD_11use_defaultESH_SH_EESH_SH_EEjS9_iNS7_10__identityEEEvT0_PT3_T1_NS0_13GridEvenShareISO_EET2_T4_:
[----:B------:R-:W-:Y:S08]  /*0000*/  LDC R1, c[0x0][0x37c] ;  /* 0x0000df00ff017b82 */ /* 0x000ff00000000800 */
[----:B------:R-:W0:Y:S01]  /*0010*/  S2UR UR13, SR_CTAID.X ;  /* 0x00000000000d79c3 */ /* 0x000e220000002500 */
[----:B------:R-:W1:Y:S01]  /*0020*/  LDCU.64 UR8, c[0x0][0x3a8] ;  /* 0x00007500ff0877ac */ /* 0x000e620008000a00 */
[----:B------:R-:W-:Y:S01]  /*0030*/  BSSY.RECONVERGENT B0, `(.L_x_2376) ;  /* 0x0000144000007945 */ /* 0x000fe20003800200 */
[----:B-1----:R-:W-:-:S02]  /*0040*/  USHF.L.U32 UR7, UR9, 0xc, URZ ;  /* 0x0000000c09077899 */ /* 0x002fc400080006ff */
[----:B0-----:R-:W-:-:S04]  /*0050*/  USHF.L.U32 UR4, UR13, 0xc, URZ ;  /* 0x0000000c0d047899 */ /* 0x001fc800080006ff */
[----:B------:R-:W-:-:S04]  /*0060*/  UIADD3 UR10, UPT, UPT, -UR4, UR8, URZ ;  /* 0x00000008040a7290 */ /* 0x000fc8000fffe1ff */
[----:B------:R-:W-:-:S09]  /*0070*/  UISETP.GT.U32.AND UP0, UPT, UR10, 0xfff, UPT ;  /* 0x00000fff0a00788c */ /* 0x000fd2000bf04070 */
[----:B------:R-:W-:Y:S05]  /*0080*/  BRA.U UP0, `(.L_x_2377) ;  /* 0x00000009005c7547 */ /* 0x000fea000b800000 */
[----:B------:R-:W0:Y:S01]  /*0090*/  S2R R0, SR_TID.X ;  /* 0x0000000000007919 */ /* 0x000e220000002100 */
[----:B------:R-:W1:Y:S01]  /*00a0*/  LDCU UR5, c[0x0][0x380] ;  /* 0x00007000ff0577ac */ /* 0x000e620008000800 */
[----:B------:R-:W-:Y:S01]  /*00b0*/  BSSY.RECONVERGENT B1, `(.L_x_2378) ;  /* 0x000001d000017945 */ /* 0x000fe20003800200 */
[----:B-1----:R-:W-:Y:S02]  /*00c0*/  IMAD.U32 R5, RZ, RZ, UR5 ;  /* 0x00000005ff057e24 */ /* 0x002fe4000f8e00ff */
[C---:B0-----:R-:W-:Y:S01]  /*00d0*/  VIADD R3, R0.reuse, 0x100 ;  /* 0x0000010000037836 */ /* 0x041fe20000000000 */
[----:B------:R-:W-:Y:S02]  /*00e0*/  ISETP.GE.U32.AND P0, PT, R0, UR10, PT ;  /* 0x0000000a00007c0c */ /* 0x000fe4000bf06070 */
[----:B------:R-:W-:Y:S02]  /*00f0*/  IADD3 R2, PT, PT, R5, UR4, R0 ;  /* 0x0000000405027c10 */ /* 0x000fe4000fffe000 */
[----:B------:R-:W-:-:S03]  /*0100*/  SEL R3, R3, R0, !P0 ;  /* 0x0000000003037207 */ /* 0x000fc60004000000 */
[----:B------:R-:W-:Y:S01]  /*0110*/  IMAD R2, R2, R2, RZ ;  /* 0x0000000202027224 */ /* 0x000fe200078e02ff */
[----:B------:R-:W-:-:S04]  /*0120*/  ISETP.GE.U32.AND P1, PT, R3, UR10, PT ;  /* 0x0000000a03007c0c */ /* 0x000fc8000bf26070 */
        /* <DEDUP_REMOVED lines=21> */
.L_x_2379:
[----:B------:R-:W-:Y:S05]  /*0280*/  BSYNC.RECONVERGENT B1 ;  /* 0x0000000000017941 */ /* 0x000fea0003800200 */
.L_x_2378:
[----:B------:R-:W-:-:S09]  /*0290*/  UISETP.GE.U32.AND UP0, UPT, UR10, 0x100, UPT ;  /* 0x000001000a00788c */ /* 0x000fd2000bf06070 */
[----:B------:R-:W-:Y:S05]  /*02a0*/  BRA.U !UP0, `(.L_x_2380) ;  /* 0x0000000108ac7547 */ /* 0x000fea000b800000 */
[----:B------:R-:W0:Y:S01]  /*02b0*/  S2R R8, SR_LANEID ;  /* 0x0000000000087919 */ /* 0x000e220000000000 */
[----:B------:R-:W1:Y:S01]  /*02c0*/  SHFL.DOWN PT, R2, R4, 0x1, 0x1f ;  /* 0x08201f0004027f89 */ /* 0x000e6200000e0000 */
[C---:B0-----:R-:W-:Y:S02]  /*02d0*/  ISETP.GT.AND P0, PT, R8.reuse, 0x1e, PT ;  /* 0x0000001e0800780c */ /* 0x041fe40003f04270 */
[----:B------:R-:W-:Y:S02]  /*02e0*/  ISETP.NE.AND P1, PT, R8, RZ, PT ;  /* 0x000000ff0800720c */ /* 0x000fe40003f25270 */
[----:B-1----:R-:W-:Y:S02]  /*02f0*/  SEL R3, R2, RZ, !P0 ;  /* 0x000000ff02037207 */ /* 0x002fe40004000000 */
[----:B------:R-:W-:Y:S02]  /*0300*/  ISETP.GT.AND P0, PT, R8, 0x1d, PT ;  /* 0x0000001d0800780c */ /* 0x000fe40003f04270 */
[----:B------:R-:W-:-:S05]  /*0310*/  IADD3 R3, PT, PT, R3, R4, RZ ;  /* 0x0000000403037210 */ /* 0x000fca0007ffe0ff */
[----:B------:R-:W0:Y:S02]  /*0320*/  SHFL.DOWN PT, R2, R3, 0x2, 0x1f ;  /* 0x08401f0003027f89 */ /* 0x000e2400000e0000 */
        /* <DEDUP_REMOVED lines=8> */
[----:B------:R-:W-:-:S03]  /*03b0*/  ISETP.GT.AND P0, PT, R8, 0x17, PT ;  /* 0x000000170800780c */ /* 0x000fc60003f04270 */
[----:B------:R-:W-:Y:S01]  /*03c0*/  IMAD.IADD R5, R2, 0x1, R5 ;  /* 0x0000000102057824 */ /* 0x000fe200078e0205 */
[----:B------:R-:W-:-:S04]  /*03d0*/  @!P1 SHF.R.U32.HI R2, RZ, 0x3, R0 ;  /* 0x00000003ff029819 */ /* 0x000fc80000011600 */
[----:B------:R-:W0:Y:S01]  /*03e0*/  SHFL.DOWN PT, R4, R5, 0x8, 0x1f ;  /* 0x09001f0005047f89 */ /* 0x000e2200000e0000 */
[----:B------:R-:W-:-:S04]  /*03f0*/  @!P1 LOP3.LUT R2, R2, 0x7c, RZ, 0xc0, !PT ;  /* 0x0000007c02029812 */ /* 0x000fc800078ec0ff */
[----:B------:R-:W-:Y:S02]  /*0400*/  @!P1 IADD3 R2, PT, PT, R2, R7, RZ ;  /* 0x0000000702029210 */ /* 0x000fe40007ffe0ff */
        /* <DEDUP_REMOVED lines=18> */
[----:B-1----:R-:W-:-:S05]  /*0530*/  IADD3 R0, PT, PT, R8, R0, R7 ;  /* 0x0000000008007210 */ /* 0x002fca0007ffe007 */
[----:B--2---:R-:W-:Y:S01]  /*0540*/  IMAD.IADD R3, R0, 0x1, R9 ;  /* 0x0000000100037824 */ /* 0x004fe200078e0209 */
[----:B------:R-:W-:Y:S06]  /*0550*/  BRA `(.L_x_2381) ;  /* 0x0000000c00c47947 */ /* 0x000fec0003800000 */
.L_x_2380:
[----:B------:R-:W-:Y:S01]  /*0560*/  LOP3.LUT R2, R0, 0x3e0, RZ, 0xc0, !PT ;  /* 0x000003e000027812 */ /* 0x000fe200078ec0ff */
[----:B------:R-:W0:Y:S04]  /*0570*/  S2R R10, SR_LANEID ;  /* 0x00000000000a7919 */ /* 0x000e280000000000 */
[----:B------:R-:W-:Y:S01]  /*0580*/  VIADD R3, R2, 0x20 ;  /* 0x0000002002037836 */ /* 0x000fe20000000000 */
[----:B------:R-:W-:-:S04]  /*0590*/  LOP3.LUT R2, RZ, R2, RZ, 0x33, !PT ;  /* 0x00000002ff027212 */ /* 0x000fc800078e33ff */
[----:B------:R-:W-:Y:S02]  /*05a0*/  ISETP.GT.U32.AND P0, PT, R3, UR10, PT ;  /* 0x0000000a03007c0c */ /* 0x000fe4000bf04070 */
[----:B------:R-:W-:-:S04]  /*05b0*/  IADD3 R2, PT, PT, R2, UR10, RZ ;  /* 0x0000000a02027c10 */ /* 0x000fc8000fffe0ff */
[----:B------:R-:W-:-:S05]  /*05c0*/  SEL R5, R2, 0x1f, P0 ;  /* 0x0000001f02057807 */ /* 0x000fca0000000000 */
[----:B------:R-:W1:Y:S01]  /*05d0*/  SHFL.DOWN PT, R2, R4, 0x1, R5 ;  /* 0x0820000004027989 */ /* 0x000e6200000e0005 */
[CC--:B0-----:R-:W-:Y:S01]  /*05e0*/  ISETP.GE.AND P0, PT, R10.reuse, R5.reuse, PT ;  /* 0x000000050a00720c */ /* 0x0c1fe20003f06270 */
[C---:B------:R-:W-:Y:S01]  /*05f0*/  VIADD R6, R10.reuse, 0x2 ;  /* 0x000000020a067836 */ /* 0x040fe20000000000 */
[C---:B------:R-:W-:Y:S02]  /*0600*/  IADD3 R8, PT, PT, R10.reuse, 0x4, RZ ;  /* 0x000000040a087810 */ /* 0x040fe40007ffe0ff */
[----:B------:R-:W-:Y:S02]  /*0610*/  ISETP.NE.AND P1, PT, R10, RZ, PT ;  /* 0x000000ff0a00720c */ /* 0x000fe40003f25270 */
[----:B-1----:R-:W-:Y:S02]  /*0620*/  SEL R3, R2, RZ, !P0 ;  /* 0x000000ff02037207 */ /* 0x002fe40004000000 */
[----:B------:R-:W-:-:S03]  /*0630*/  ISETP.GT.AND P0, PT, R6, R5, PT ;  /* 0x000000050600720c */ /* 0x000fc60003f04270 */
[----:B------:R-:W-:-:S06]  /*0640*/  IMAD.IADD R2, R3, 0x1, R4 ;  /* 0x0000000103027824 */ /* 0x000fcc00078e0204 */
        /* <DEDUP_REMOVED lines=14> */
[----:B------:R-:W-:Y:S01]  /*0730*/  IMAD.IADD R4, R6, 0x1, R3 ;  /* 0x0000000106047824 */ /* 0x000fe200078e0203 */
[----:B------:R-:W-:-:S04]  /*0740*/  IADD3 R6, PT, PT, R10, 0x10, RZ ;  /* 0x000000100a067810 */ /* 0x000fc80007ffe0ff */
[----:B------:R-:W0:Y:S02]  /*0750*/  SHFL.DOWN PT, R3, R4, 0x8, R5 ;  /* 0x0900000004037989 */ /* 0x000e2400000e0005 */
[----:B0-----:R-:W-:Y:S02]  /*0760*/  SEL R3, R3, RZ, !P0 ;  /* 0x000000ff03037207 */ /* 0x001fe40004000000 */
[----:B------:R-:W-:-:S03]  /*0770*/  ISETP.GT.AND P0, PT, R6, R5, PT ;  /* 0x000000050600720c */ /* 0x000fc60003f04270 */
[----:B------:R-:W-:-:S05]  /*0780*/  IMAD.IADD R2, R4, 0x1, R3 ;  /* 0x0000000104027824 */ /* 0x000fca00078e0203 */
        /* <DEDUP_REMOVED lines=9> */
[----:B------:R-:W-:Y:S02]  /*0820*/  UISETP.GT.U32.AND UP1, UPT, UR10, 0x40, UPT ;  /* 0x000000400a00788c */ /* 0x000fe4000bf24070 */
[----:B------:R-:W-:Y:S02]  /*0830*/  UISETP.GT.U32.AND UP0, UPT, UR10, 0x20, UPT ;  /* 0x000000200a00788c */ /* 0x000fe4000bf04070 */
[----:B------:R-:W-:Y:S02]  /*0840*/  UISETP.GT.U32.AND UP2, UPT, UR10, 0x60, UPT ;  /* 0x000000600a00788c */ /* 0x000fe4000bf44070 */
[----:B------:R-:W-:Y:S01]  /*0850*/  PLOP3.LUT P2, PT, PT, PT, UP1, 0x80, 0x8 ;  /* 0x000000000008781c */ /* 0x000fe20003f4f018 */
[----:B------:R-:W-:Y:S01]  /*0860*/  UISETP.GT.U32.AND UP3, UPT, UR10, 0x80, UPT ;  /* 0x000000800a00788c */ /* 0x000fe2000bf64070 */
[----:B------:R-:W-:Y:S01]  /*0870*/  PLOP3.LUT P1, PT, PT, PT, UP0, 0x80, 0x8 ;  /* 0x000000000008781c */ /* 0x000fe20003f2f008 */
[----:B------:R-:W-:-:S02]  /*0880*/  UISETP.GT.U32.AND UP1, UPT, UR10, 0xa0, UPT ;  /* 0x000000a00a00788c */ /* 0x000fc4000bf24070 */
[----:B------:R-:W-:Y:S02]  /*0890*/  UISETP.GT.U32.AND UP0, UPT, UR10, 0xc0, UPT ;  /* 0x000000c00a00788c */ /* 0x000fe4000bf04070 */
[----:B------:R-:W-:Y:S01]  /*08a0*/  PLOP3.LUT P3, PT, PT, PT, UP3, 0x80, 0x8 ;  /* 0x000000000008781c */ /* 0x000fe20003f6f038 */
[----:B0-----:R-:W-:-:S09]  /*08b0*/  ULEA UR4, UR5, UR4, 0x18 ;  /* 0x0000000405047291 */ /* 0x001fd2000f8ec0ff */
[----:B------:R-:W0:Y:S04]  /*08c0*/  LDS.128 R4, [UR4+0x10] ;  /* 0x00001004ff047984 */ /* 0x000e280008000c00 */
[----:B------:R-:W2:Y:S04]  /*08d0*/  LDS R0, [UR4+0xc] ;  /* 0x00000c04ff007984 */ /* 0x000ea80008000800 */
[----:B-1----:R-:W1:Y:S01]  /*08e0*/  LDS.64 R8, [UR4+0x20] ;  /* 0x00002004ff087984 */ /* 0x002e620008000a00 */
[----:B0-----:R-:W-:Y:S02]  /*08f0*/  SEL R4, R4, RZ, P2 ;  /* 0x000000ff04047207 */ /* 0x001fe40001000000 */
[----:B------:R-:W-:Y:S01]  /*0900*/  PLOP3.LUT P2, PT, PT, PT, UP2, 0x80, 0x8 ;  /* 0x000000000008781c */ /* 0x000fe20003f4f028 */
[----:B------:R-:W-:Y:S01]  /*0910*/  UISETP.GT.U32.AND UP2, UPT, UR10, 0xe0, UPT ;  /* 0x000000e00a00788c */ /* 0x000fe2000bf44070 */
        /* <DEDUP_REMOVED lines=11> */
[----:B------:R-:W-:-:S05]  /*09d0*/  IADD3 R0, PT, PT, R8, R0, R7 ;  /* 0x0000000008007210 */ /* 0x000fca0007ffe007 */
[----:B------:R-:W-:Y:S01]  /*09e0*/  IMAD.IADD R3, R0, 0x1, R9 ;  /* 0x0000000100037824 */ /* 0x000fe200078e0209 */
[----:B------:R-:W-:Y:S06]  /*09f0*/  BRA `(.L_x_2381) ;  /* 0x00000008009c7947 */ /* 0x000fec0003800000 */
.L_x_2377:
[----:B------:R-:W0:Y:S01]  /*0a00*/  S2R R0, SR_TID.X ;  /* 0x0000000000007919 */ /* 0x000e220000002100 */
[----:B------:R-:W1:Y:S01]  /*0a10*/  LDCU UR5, c[0x0][0x380] ;  /* 0x00007000ff0577ac */ /* 0x000e620008000800 */
[----:B------:R-:W-:Y:S01]  /*0a20*/  UISETP.GE.U32.AND UP0, UPT, UR10, UR7, UPT ;  /* 0x000000070a00728c */ /* 0x000fe2000bf06070 */
[----:B-1----:R-:W-:-:S04]  /*0a30*/  MOV R3, UR5 ;  /* 0x0000000500037c02 */ /* 0x002fc80008000f00 */
[----:B0-----:R-:W-:-:S05]  /*0a40*/  IADD3 R2, PT, PT, R3, UR4, R0 ;  /* 0x0000000403027c10 */ /* 0x001fca000fffe000 */
[C---:B------:R-:W-:Y:S02]  /*0a50*/  VIADD R3, R2.reuse, 0x100 ;  /* 0x0000010002037836 */ /* 0x040fe40000000000 */
[C---:B------:R-:W-:Y:S02]  /*0a60*/  IMAD R6, R2.reuse, R2, RZ ;  /* 0x0000000202067224 */ /* 0x040fe400078e02ff */
[C---:B------:R-:W-:Y:S02]  /*0a70*/  VIADD R4, R2.reuse, 0x200 ;  /* 0x0000020002047836 */ /* 0x040fe40000000000 */
[----:B------:R-:W-:Y:S02]  /*0a80*/  IMAD R5, R3, R3, R6 ;  /* 0x0000000303057224 */ /* 0x000fe400078e0206 */
[----:B------:R-:W-:Y:S02]  /*0a90*/  VIADD R3, R2, 0x300 ;  /* 0x0000030002037836 */ /* 0x000fe40000000000 */
[----:B------:R-:W-:Y:S01]  /*0aa0*/  IMAD R6, R4, R4, R5 ;  /* 0x0000000404067224 */ /* 0x000fe200078e0205 */
[----:B------:R-:W-:-:S03]  /*0ab0*/  IADD3 R4, PT, PT, R2, 0x400, RZ ;  /* 0x0000040002047810 */ /* 0x000fc60007ffe0ff */
[----:B------:R-:W-:Y:S02]  /*0ac0*/  IMAD R5, R3, R3, R6 ;  /* 0x0000000303057224 */ /* 0x000fe400078e0206 */
[----:B------:R-:W-:Y:S02]  /*0ad0*/  VIADD R3, R2, 0x500 ;  /* 0x0000050002037836 */ /* 0x000fe40000000000 */
[----:B------:R-:W-:Y:S02]  /*0ae0*/  IMAD R6, R4, R4, R5 ;  /* 0x0000000404067224 */ /* 0x000fe400078e0205 */
[C---:B------:R-:W-:Y:S02]  /*0af0*/  VIADD R4, R2.reuse, 0x600 ;  /* 0x0000060002047836 */ /* 0x040fe40000000000 */
[----:B------:R-:W-:Y:S02]  /*0b00*/  IMAD R5, R3, R3, R6 ;  /* 0x0000000303057224 */ /* 0x000fe400078e0206 */
[----:B------:R-:W-:-:S02]  /*0b10*/  VIADD R3, R2, 0x700 ;  /* 0x0000070002037836 */ /* 0x000fc40000000000 */
        /* <DEDUP_REMOVED lines=16> */
[----:B------:R-:W-:-:S04]  /*0c20*/  IMAD R3, R4, R4, R3 ;  /* 0x0000000404037224 */ /* 0x000fc800078e0203 */
[----:B------:R-:W-:Y:S01]  /*0c30*/  IMAD R9, R2, R2, R3 ;  /* 0x0000000202097224 */ /* 0x000fe200078e0203 */
[----:B------:R-:W-:Y:S06]  /*0c40*/  BRA.U !UP0, `(.L_x_2382) ;  /* 0x0000000508607547 */ /* 0x000fec000b800000 */
[----:B------:R-:W-:Y:S01]  /*0c50*/  IADD3 R2, PT, PT, R0, UR5, RZ ;  /* 0x0000000500027c10 */ /* 0x000fe2000fffe0ff */
[----:B------:R-:W-:Y:S01]  /*0c60*/  USHF.L.U32 UR5, UR13, 0x19, URZ ;  /* 0x000000190d057899 */ /* 0x000fe200080006ff */
[----:B------:R-:W-:Y:S01]  /*0c70*/  LOP3.LUT R6, RZ, R0, RZ, 0x33, !PT ;  /* 0x00000000ff067212 */ /* 0x000fe200078e33ff */
[----:B------:R-:W-:Y:S01]  /*0c80*/  UIADD3 UR11, UPT, UPT, UR8, -0x1000, URZ ;  /* 0xfffff000080b7890 */ /* 0x000fe2000fffe0ff */
[----:B------:R-:W-:Y:S01]  /*0c90*/  IMAD.U32 R8, RZ, RZ, UR9 ;  /* 0x00000009ff087e24 */ /* 0x000fe2000f8e00ff */
[----:B------:R-:W-:Y:S01]  /*0ca0*/  UIMAD UR5, UR9, 0x3000000, UR5 ;  /* 0x03000000090578a4 */ /* 0x000fe2000f8e0205 */
[C---:B------:R-:W-:Y:S01]  /*0cb0*/  VIADD R11, R2.reuse, UR7 ;  /* 0x00000007020b7c36 */ /* 0x040fe20008000000 */
[----:B------:R-:W-:Y:S02]  /*0cc0*/  UIADD3 UR6, UPT, UPT, UR7, UR4, URZ ;  /* 0x0000000407067290 */ /* 0x000fe4000fffe0ff */
[----:B------:R-:W-:Y:S01]  /*0cd0*/  UIMAD UR12, UR9, UR9, URZ ;  /* 0x00000009090c72a4 */ /* 0x000fe2000f8e02ff */
[----:B------:R-:W-:Y:S01]  /*0ce0*/  VIADD R3, R11, UR4 ;  /* 0x000000040b037c36 */ /* 0x000fe20008000000 */
[----:B------:R-:W-:Y:S01]  /*0cf0*/  UISETP.GT.U32.AND UP0, UPT, UR6, UR11, UPT ;  /* 0x0000000b0600728c */ /* 0x000fe2000bf04070 */
[----:B------:R-:W-:-:S02]  /*0d00*/  LEA R4, R2, UR5, 0xd ;  /* 0x0000000502047c11 */ /* 0x000fc4000f8e68ff */
[C---:B------:R-:W-:Y:S01]  /*0d10*/  IMAD R2, R3.reuse, R3, RZ ;  /* 0x0000000303027224 */ /* 0x040fe200078e02ff */
[----:B------:R-:W-:Y:S02]  /*0d20*/  MOV R13, UR6 ;  /* 0x00000006000d7c02 */ /* 0x000fe40008000f00 */
[----:B------:R-:W-:Y:S02]  /*0d30*/  IMAD R7, R4, UR9, RZ ;  /* 0x0000000904077c24 */ /* 0x000fe4000f8e02ff */
[----:B------:R-:W-:Y:S01]  /*0d40*/  IMAD R5, R3, 0x200, R2 ;  /* 0x0000020003057824 */ /* 0x000fe200078e0202 */
[----:B------:R-:W-:Y:S01]  /*0d50*/  IADD3 R4, PT, PT, -R13, UR8, R6 ;  /* 0x000000080d047c10 */ /* 0x000fe2000fffe106 */
[----:B------:R-:W-:Y:S01]  /*0d60*/  IMAD R6, R8, 0x200000, R7 ;  /* 0x0020000008067824 */ /* 0x000fe200078e0207 */
[----:B------:R-:W-:Y:S01]  /*0d70*/  LEA R3, R3, 0x30000, 0x9 ;  /* 0x0003000003037811 */ /* 0x000fe200078e48ff */
[----:B------:R-:W-:Y:S01]  /*0d80*/  VIADD R5, R5, 0x10000 ;  /* 0x0001000005057836 */ /* 0x000fe20000000000 */
[----:B------:R-:W-:Y:S06]  /*0d90*/  BRA.U UP0, `(.L_x_2383) ;  /* 0x0000000100c47547 */ /* 0x000fec000b800000 */
[----:B------:R-:W0:Y:S02]  /*0da0*/  LDCU.64 UR8, c[0x0][0x3a8] ;  /* 0x00007500ff0877ac */ /* 0x000e240008000a00 */
.L_x_2384:
[----:B------:R-:W-:Y:S01]  /*0db0*/  IADD3 R8, PT, PT, R11, UR4, RZ ;  /* 0x000000040b087c10 */ /* 0x000fe2000fffe0ff */
[----:B0-----:R-:W-:Y:S01]  /*0dc0*/  UIADD3 UR4, UPT, UPT, -UR6, UR8, URZ ;  /* 0x0000000806047290 */ /* 0x001fe2000fffe1ff */
[----:B------:R-:W-:Y:S01]  /*0dd0*/  IADD3 R2, PT, PT, R7, R2, RZ ;  /* 0x0000000207027210 */ /* 0x000fe20007ffe0ff */
[----:B------:R-:W-:Y:S02]  /*0de0*/  IMAD.IADD R5, R6, 0x1, R5 ;  /* 0x0000000106057824 */ /* 0x000fe400078e0205 */
[C---:B------:R-:W-:Y:S01]  /*0df0*/  VIADD R10, R8.reuse, 0x100 ;  /* 0x00000100080a7836 */ /* 0x040fe20000000000 */
[----:B------:R-:W-:Y:S01]  /*0e00*/  UISETP.GE.U32.AND UP0, UPT, UR4, UR7, UPT ;  /* 0x000000070400728c */ /* 0x000fe2000bf06070 */
[C---:B------:R-:W-:Y:S02]  /*0e10*/  IMAD R13, R8.reuse, R8, R9 ;  /* 0x00000008080d7224 */ /* 0x040fe400078e0209 */
[----:B------:R-:W-:Y:S02]  /*0e20*/  VIADD R9, R8, 0x200 ;  /* 0x0000020008097836 */ /* 0x000fe40000000000 */
[----:B------:R-:W-:-:S02]  /*0e30*/  IMAD R12, R10, R10, R13 ;  /* 0x0000000a0a0c7224 */ /* 0x000fc400078e020d */
        /* <DEDUP_REMOVED lines=22> */
[C---:B------:R-:W-:Y:S01]  /*0fa0*/  VIADD R9, R8.reuse, 0xe00 ;  /* 0x00000e0008097836 */ /* 0x040fe20000000000 */
[----:B------:R-:W-:Y:S01]  /*0fb0*/  IADD3 R8, PT, PT, R8, 0xf00, RZ ;  /* 0x00000f0008087810 */ /* 0x000fe20007ffe0ff */
[----:B------:R-:W-:Y:S02]  /*0fc0*/  IMAD R10, R10, R10, R13 ;  /* 0x0000000a0a0a7224 */ /* 0x000fe400078e020d */
[----:B------:R-:W-:-:S02]  /*0fd0*/  IMAD.U32 R12, RZ, RZ, UR12 ;  /* 0x0000000cff0c7e24 */ /* 0x000fc4000f8e00ff */
[----:B------:R-:W-:Y:S02]  /*0fe0*/  IMAD R9, R9, R9, R10 ;  /* 0x0000000909097224 */ /* 0x000fe400078e020a */
[----:B------:R-:W-:Y:S02]  /*0ff0*/  IMAD.U32 R13, RZ, RZ, UR12 ;  /* 0x0000000cff0d7e24 */ /* 0x000fe4000f8e00ff */
[----:B------:R-:W-:Y:S02]  /*1000*/  IMAD.U32 R10, RZ, RZ, UR9 ;  /* 0x00000009ff0a7e24 */ /* 0x000fe4000f8e00ff */
[----:B------:R-:W-:Y:S02]  /*1010*/  IMAD R7, R12, 0x2000000, R7 ;  /* 0x020000000c077824 */ /* 0x000fe400078e0207 */
[----:B------:R-:W-:Y:S02]  /*1020*/  IMAD R6, R13, 0x2000000, R6 ;  /* 0x020000000d067824 */ /* 0x000fe400078e0206 */
[----:B------:R-:W-:-:S02]  /*1030*/  IMAD R3, R10, 0x200000, R3 ;  /* 0x002000000a037824 */ /* 0x000fc400078e0203 */
[----:B------:R-:W-:Y:S01]  /*1040*/  IMAD R9, R8, R8, R9 ;  /* 0x0000000808097224 */ /* 0x000fe200078e0209 */
[----:B------:R-:W-:Y:S06]  /*1050*/  BRA.U !UP0, `(.L_x_2382) ;  /* 0x00000001085c7547 */ /* 0x000fec000b800000 */
[----:B------:R-:W-:Y:S01]  /*1060*/  UMOV UR4, UR6 ;  /* 0x0000000600047c82 */ /* 0x000fe20008000000 */
[----:B------:R-:W-:Y:S01]  /*1070*/  IADD3 R4, PT, PT, R4, -UR7, RZ ;  /* 0x8000000704047c10 */ /* 0x000fe2000fffe0ff */
[----:B------:R-:W-:-:S04]  /*1080*/  UIADD3 UR6, UPT, UPT, UR7, UR4, URZ ;  /* 0x0000000407067290 */ /* 0x000fc8000fffe0ff */
[----:B------:R-:W-:-:S09]  /*1090*/  UISETP.GT.U32.AND UP0, UPT, UR6, UR11, UPT ;  /* 0x0000000b0600728c */ /* 0x000fd2000bf04070 */
[----:B------:R-:W-:Y:S05]  /*10a0*/  BRA.U !UP0, `(.L_x_2384) ;  /* 0xfffffffd08407547 */ /* 0x000fea000b83ffff */
.L_x_2383:
[----:B------:R-:W-:Y:S02]  /*10b0*/  UIADD3 UR4, UPT, UPT, -UR6, UR8, URZ ;  /* 0x0000000806047290 */ /* 0x000fe4000fffe1ff */
[----:B------:R-:W-:Y:S01]  /*10c0*/  IMAD.U32 R6, RZ, RZ, UR6 ;  /* 0x00000006ff067e24 */ /* 0x000fe2000f8e00ff */
[----:B------:R-:W-:Y:S03]  /*10d0*/  BSSY.RECONVERGENT B1, `(.L_x_2382) ;  /* 0x000000f000017945 */ /* 0x000fe60003800200 */
[----:B------:R-:W-:-:S04]  /*10e0*/  ISETP.GE.AND P0, PT, R0, UR4, PT ;  /* 0x0000000400007c0c */ /* 0x000fc8000bf06270 */
[----:B------:R-:W-:-:S13]  /*10f0*/  ISETP.GE.U32.OR P0, PT, R6, UR8, P0 ;  /* 0x0000000806007c0c */ /* 0x000fda0008706470 */
[----:B------:R-:W-:Y:S05]  /*1100*/  @P0 BRA `(.L_x_2385) ;  /* 0x00000000002c0947 */ /* 0x000fea0003800000 */
[----:B------:R-:W-:Y:S02]  /*1110*/  SHF.R.U32.HI R4, RZ, 0x8, R4 ;  /* 0x00000008ff047819 */ /* 0x000fe40000011604 */
[----:B------:R-:W-:-:S03]  /*1120*/  IADD3 R2, PT, PT, R9, R2, RZ ;  /* 0x0000000209027210 */ /* 0x000fc60007ffe0ff */
[C---:B------:R-:W-:Y:S02]  /*1130*/  VIADD R7, R4.reuse, 0xffffffff ;  /* 0xffffffff04077836 */ /* 0x040fe40000000000 */
[C---:B------:R-:W-:Y:S02]  /*1140*/  VIADD R11, R4.reuse, 0xfffffffe ;  /* 0xfffffffe040b7836 */ /* 0x040fe40000000000 */
[----:B------:R-:W-:-:S04]  /*1150*/  IMAD.WIDE.U32 R6, R4, R7, RZ ;  /* 0x0000000704067225 */ /* 0x000fc800078e00ff */
[C---:B------:R-:W-:Y:S01]  /*1160*/  IMAD R11, R6.reuse, R11, RZ ;  /* 0x0000000b060b7224 */ /* 0x040fe200078e02ff */
[----:B------:R-:W-:Y:S01]  /*1170*/  SHF.R.U64 R6, R6, 0x1, R7 ;  /* 0x0000000106067819 */ /* 0x000fe20000001207 */
[----:B------:R-:W-:-:S03]  /*1180*/  IMAD R2, R4, R5, R2 ;  /* 0x0000000504027224 */ /* 0x000fc600078e0202 */
[----:B------:R-:W-:Y:S01]  /*1190*/  SHF.R.U32.HI R11, RZ, 0x1, R11 ;  /* 0x00000001ff0b7819 */ /* 0x000fe2000001160b */
[----:B------:R-:W-:-:S04]  /*11a0*/  IMAD R2, R3, R6, R2 ;  /* 0x0000000603027224 */ /* 0x000fc800078e0202 */
[----:B------:R-:W-:-:S07]  /*11b0*/  IMAD R9, R11, 0x55560000, R2 ;  /* 0x555600000b097824 */ /* 0x000fce00078e0202 */
.L_x_2385:
[----:B------:R-:W-:Y:S05]  /*11c0*/  BSYNC.RECONVERGENT B1 ;  /* 0x0000000000017941 */ /* 0x000fea0003800200 */
.L_x_2382:
        /* <DEDUP_REMOVED lines=23> */
[----:B------:R-:W-:Y:S02]  /*1340*/  ISETP.GT.AND P0, PT, R8, 0xf, PT ;  /* 0x0000000f0800780c */ /* 0x000fe40003f04270 */
[----:B------:R-:W-:-:S05]  /*1350*/  IADD3 R5, PT, PT, R4, R5, RZ ;  /* 0x0000000504057210 */ /* 0x000fca0007ffe0ff */
        /* <DEDUP_REMOVED lines=15> */
[----:B-1----:R-:W-:-:S05]  /*1450*/  IADD3 R0, PT, PT, R8, R0, R7 ;  /* 0x0000000008007210 */ /* 0x002fca0007ffe007 */
[----:B------:R-:W-:-:S07]  /*1460*/  IMAD.IADD R3, R0, 0x1, R9 ;  /* 0x0000000100037824 */ /* 0x000fce00078e0209 */
.L_x_2381:
[----:B------:R-:W-:Y:S05]  /*1470*/  BSYNC.RECONVERGENT B0 ;  /* 0x0000000000007941 */ /* 0x000fea0003800200 */
.L_x_2376:
[----:B------:R-:W-:Y:S05]  /*1480*/  @P0 EXIT ;  /* 0x000000000000094d */ /* 0x000fea0003800000 */
[----:B------:R-:W3:Y:S01]  /*1490*/  LDCU.64 UR4, c[0x0][0x388] ;  /* 0x00007100ff0477ac */ /* 0x000ee20008000a00 */
[----:B------:R-:W4:Y:S01]  /*14a0*/  LDCU.64 UR6, c[0x0][0x358] ;  /* 0x00006b00ff0677ac */ /* 0x000f220008000a00 */
[----:B---3--:R-:W-:-:S06]  /*14b0*/  UIMAD.WIDE.U32 UR4, UR13, 0x4, UR4 ;  /* 0x000000040d0478a5 */ /* 0x008fcc000f8e0004 */
[----:B------:R-:W-:Y:S01]  /*14c0*/  MOV R4, UR4 ;  /* 0x0000000400047c02 */ /* 0x000fe20008000f00 */
[----:B------:R-:W-:-:S05]  /*14d0*/  IMAD.U32 R5, RZ, RZ, UR5 ;  /* 0x00000005ff057e24 */ /* 0x000fca000f8e00ff */
[----:B----4-:R-:W-:Y:S01]  /*14e0*/  STG.E desc[UR6][R4.64], R3 ;  /* 0x0000000304007986 */ /* 0x010fe2000c101906 */
[----:B------:R-:W-:Y:S05]  /*14f0*/  EXIT ;  /* 0x000000000000794d */ /* 0x000fea0003800000 */
.L_x_2386:
        /* <DEDUP_REMOVED lines=16> */
.L_x_3771:


//--------------------- .text._ZN3cub18CUB_300001_SM_10006detail6reduce28DeviceReduceSingleTileKernelINS2_10policy_hubIijN4cuda3std3__44plusIiEEE10Policy1000EN6thrust24THRUST_300001_SM_1000_NS18transform_iteratorIZ21demoAdvancedIteratorsvE6squareNSD_17counting_iteratorIiNSD_11use_defaultESH_SH_EESH_SH_EEPijS9_iiNS7_10__identityEEEvT0_T1_T2_T3_T4_T6_ --------------------------
	.section	.text._ZN3cub18CUB_300001_SM_10006detail6reduce28DeviceReduceSingleTileKernelINS2_10policy_hubIijN4cuda3std3__44plusIiEEE10Policy1000EN6thrust24THRUST_300001_SM_1000_NS18transform_iteratorIZ21demoAdvancedIteratorsvE6squareNSD_17counting_iteratorIiNSD_11use_defaultESH_SH_EESH_SH_EEPijS9_iiNS7_10__identityEEEvT0_T1_T2_T3_T4_T6_,"ax",@progbits
	.align	128
        .global         _ZN3cub18CUB_300001_SM_10006detail6reduce28DeviceReduceSingleTileKernelINS2_10policy_hubIijN4cuda3std3__44plusIiEEE10Policy1000EN6thrust24THRUST_300001_SM_1000_NS18transform_iteratorIZ21demoAdvancedIteratorsvE6squareNSD_17counting_iteratorIiNSD_11use_defaultESH_SH_EESH_SH_EEPijS9_iiNS7_10__identityEEEvT0_T1_T2_T3_T4_T6_
        .type           _ZN3cub18CUB_300001_SM_10006detail6reduce28DeviceReduceSingleTileKernelINS2_10policy_hubIijN4cuda3std3__44plusIiEEE10Policy1000EN6thrust24THRUST_300001_SM_1000_NS18transform_iteratorIZ21demoAdvancedIteratorsvE6squareNSD_17counting_iteratorIiNSD_11use_defaultESH_SH_EESH_SH_EEPijS9_iiNS7_10__identityEEEvT0_T1_T2_T3_T4_T6_,@function
        .size           _ZN3cub18CUB_300001_SM_10006detail6reduce28DeviceReduceSingleTileKernelINS2_10policy_hubIijN4cuda3std3__44plusIiEEE10Policy1000EN6thrust24THRUST_300001_SM_1000_NS18transform_iteratorIZ21demoAdvancedIteratorsvE6squareNSD_17counting_iteratorIiNSD_11use_defaultESH_SH_EESH_SH_EEPijS9_iiNS7_10__identityEEEvT0_T1_T2_T3_T4_T6_,(.L_x_3772 - _ZN3cub18CUB_300001_SM_10006detail6reduce28DeviceReduceSingleTileKernelINS2_10policy_hubIijN4cuda3std3__44plusIiEEE10Policy1000EN6thrust24THRUST_300001_SM_1000_NS18transform_iteratorIZ21demoAdvancedIteratorsvE6squareNSD_17counting_iteratorIiNSD_11use_defaultESH_SH_EESH_SH_EEPijS9_iiNS7_10__identityEEEvT0_T1_T2_T3_T4_T6_)
        .other          _ZN3cub18CUB_300001_SM_10006detail6reduce28DeviceReduceSingleTileKernelINS2_10policy_hubIijN4cuda3std3__44plusIiEEE10Policy1000EN6thrust24THRUST_300001_SM_1000_NS18transform_iteratorIZ21demoAdvancedIteratorsvE6squareNSD_17counting_iteratorIiNSD_11use_defaultESH_SH_EESH_SH_EEPijS9_iiNS7_10__identityEEEvT0_T1_T2_T3_T4_T6_,@"STO_CUDA_ENTRY STV_DEFAULT"
_ZN3cub18CUB_300001_SM_10006detail6reduce28DeviceReduceSingleTileKernelINS2_10policy_hubIijN4cuda3std3__44plusIiEEE10Policy1000EN6thrust24THRUST_300001_SM_1000_NS18transform_iteratorIZ21demoAdvancedIteratorsvE6squareNSD_17counting_iteratorIiNSD_11use_defaultESH_SH_EESH_SH_EEPijS9_iiNS7_10__identityEEEvT0_T1_T2_T3_T4_T6_:
.text._ZN3cub18CUB_300001_SM_10006detail6reduce28DeviceReduceSingleTileKernelINS2_10policy_hubIijN4cuda3std3__44plusIiEEE10Policy1000EN6thrust24THRUST_300001_SM_1000_NS18transform_iteratorIZ21demoAdvancedIteratorsvE6squareNSD_17counting_iteratorIiNSD_11use_defaultESH_SH_EESH_SH_EEPijS9_iiNS7_10__identityEEEvT0_T1_T2_T3_T4_T6_:
        /* <DEDUP_REMOVED lines=13> */
.L_x_2387:
[----:B------:R-:W-:Y:S01]  /*00d0*/  ISETP.GT.U32.AND P0, PT, R0, 0xfff, PT ;  /* 0x00000fff0000780c */ /* 0x000fe20003f04070 */
[----:B------:R-:W-:-:S12]  /*00e0*/  BSSY.RECONVERGENT B0, `(.L_x_2388) ;  /* 0x0000120000007945 */ /* 0x000fd80003800200 */
[----:B------:R-:W-:Y:S05]  /*00f0*/  @P0 BRA `(.L_x_2389) ;  /* 0x0000000800380947 */ /* 0x000fea0003800000 */
[----:B------:R-:W0:Y:S01]  /*0100*/  S2R R3, SR_TID.X ;  /* 0x0000000000037919 */ /* 0x000e220000002100 */
[----:B------:R-:W1:Y:S01]  /*0110*/  LDCU UR4, c[0x0][0x380] ;  /* 0x00007000ff0477ac */ /* 0x000e620008000800 */
[----:B------:R-:W-:Y:S01]  /*0120*/  BSSY.RECONVERGENT B1, `(.L_x_2390) ;  /* 0x000001c000017945 */ /* 0x000fe20003800200 */
[----:B------:R-:W-:Y:S01]  /*0130*/  ISETP.GE.U32.AND P2, PT, R0, 0x100, PT ;  /* 0x000001000000780c */ /* 0x000fe20003f46070 */
        /* <DEDUP_REMOVED lines=9> */
[----:B------:R-:W-:Y:S01]  /*01d0*/  IMAD.IADD R4, R7, 0x1, R0 ;  /* 0x0000000107047824 */ /* 0x000fe200078e0200 */
[----:B------:R-:W-:-:S04]  /*01e0*/  IADD3 R7, PT, PT, R5, UR4, RZ ;  /* 0x0000000405077c10 */ /* 0x000fc8000fffe0ff */
        /* <DEDUP_REMOVED lines=15> */
.L_x_2391:
[----:B------:R-:W-:Y:S05]  /*02e0*/  BSYNC.RECONVERGENT B1 ;  /* 0x0000000000017941 */ /* 0x000fea0003800200 */
.L_x_2390:
[----:B------:R-:W-:Y:S05]  /*02f0*/  @!P2 BRA `(.L_x_2392) ;  /* 0x0000000000aca947 */ /* 0x000fea0003800000 */
        /* <DEDUP_REMOVED lines=43> */
.L_x_2392:
        /* <DEDUP_REMOVED lines=16> */
[----:B------:R-:W-:Y:S01]  /*06b0*/  @!P1 MOV R9, 0x400 ;  /* 0x0000040000099802 */ /* 0x000fe20000000f00 */
[----:B------:R-:W1:Y:S02]  /*06c0*/  SHFL.DOWN PT, R5, R4, 0x2, R7 ;  /* 0x0840000004057989 */ /* 0x000e6400000e0007 */
[----:B-1----:R-:W-:Y:S02]  /*06d0*/  SEL R5, R5, RZ, !P0 ;  /* 0x000000ff05057207 */ /* 0x002fe40004000000 */
[----:B------:R-:W-:Y:S02]  /*06e0*/  ISETP.GT.AND P0, PT, R8, R7, PT ;  /* 0x000000070800720c */ /* 0x000fe40003f04270 */
[----:B------:R-:W-:Y:S01]  /*06f0*/  @!P1 SHF.R.U32.HI R8, RZ, 0x3, R3 ;  /* 0x00000003ff089819 */ /* 0x000fe20000011603 */
[----:B------:R-:W-:Y:S01]  /*0700*/  IMAD.IADD R6, R4, 0x1, R5 ;  /* 0x0000000104067824 */ /* 0x000fe200078e0205 */
[----:B------:R-:W-:-:S02]  /*0710*/  IADD3 R4, PT, PT, R10, 0x8, RZ ;  /* 0x000000080a047810 */ /* 0x000fc40007ffe0ff */
[----:B0-----:R-:W-:Y:S02]  /*0720*/  @!P1 LEA R9, R12, R9, 0x18 ;  /* 0x000000090c099211 */ /* 0x001fe400078ec0ff */
[----:B------:R-:W0:Y:S01]  /*0730*/  SHFL.DOWN PT, R5, R6, 0x4, R7 ;  /* 0x0880000006057989 */ /* 0x000e2200000e0007 */
[----:B------:R-:W-:-:S05]  /*0740*/  @!P1 LOP3.LUT R8, R8, 0x7c, RZ, 0xc0, !PT ;  /* 0x0000007c08089812 */ /* 0x000fca00078ec0ff */
        /* <DEDUP_REMOVED lines=18> */
[C---:B------:R-:W-:Y:S02]  /*0870*/  ISETP.GT.U32.AND P2, PT, R0.reuse, 0x40, PT ;  /* 0x000000400000780c */ /* 0x040fe40003f44070 */
[C---:B------:R-:W-:Y:S02]  /*0880*/  ISETP.GT.U32.AND P1, PT, R0.reuse, 0x20, PT ;  /* 0x000000200000780c */ /* 0x040fe40003f24070 */
[----:B------:R-:W-:Y:S01]  /*0890*/  ISETP.GT.U32.AND P3, PT, R0, 0x80, PT ;  /* 0x000000800000780c */ /* 0x000fe20003f64070 */
[----:B0-----:R-:W-:-:S09]  /*08a0*/  ULEA UR4, UR5, UR4, 0x18 ;  /* 0x0000000405047291 */ /* 0x001fd2000f8ec0ff */
[----:B------:R-:W0:Y:S04]  /*08b0*/  LDS.128 R4, [UR4+0x10] ;  /* 0x00001004ff047984 */ /* 0x000e280008000c00 */
[----:B------:R-:W2:Y:S04]  /*08c0*/  LDS R2, [UR4+0xc] ;  /* 0x00000c04ff027984 */ /* 0x000ea80008000800 */
[----:B------:R-:W3:Y:S01]  /*08d0*/  LDS.64 R10, [UR4+0x20] ;  /* 0x00002004ff0a7984 */ /* 0x000ee20008000a00 */
[----:B0-----:R-:W-:Y:S02]  /*08e0*/  SEL R4, R4, RZ, P2 ;  /* 0x000000ff04047207 */ /* 0x001fe40001000000 */
[----:B------:R-:W-:-:S02]  /*08f0*/  ISETP.GT.U32.AND P2, PT, R0, 0x60, PT ;  /* 0x000000600000780c */ /* 0x000fc40003f44070 */
[----:B--2---:R-:W-:Y:S02]  /*0900*/  SEL R2, R2, RZ, P1 ;  /* 0x000000ff02027207 */ /* 0x004fe40000800000 */
[----:B------:R-:W-:Y:S02]  /*0910*/  SEL R5, R5, RZ, P2 ;  /* 0x000000ff05057207 */ /* 0x000fe40001000000 */
[----:B------:R-:W-:Y:S02]  /*0920*/  IADD3 R2, PT, PT, R4, R2, R9 ;  /* 0x0000000204027210 */ /* 0x000fe40007ffe009 */
[----:B------:R-:W-:Y:S02]  /*0930*/  ISETP.GT.U32.AND P1, PT, R0, 0xa0, PT ;  /* 0x000000a00000780c */ /* 0x000fe40003f24070 */
[----:B------:R-:W-:Y:S02]  /*0940*/  SEL R6, R6, RZ, P3 ;  /* 0x000000ff06067207 */ /* 0x000fe40001800000 */
[----:B------:R-:W-:-:S02]  /*0950*/  ISETP.GT.U32.AND P2, PT, R0, 0xc0, PT ;  /* 0x000000c00000780c */ /* 0x000fc40003f44070 */
[----:B------:R-:W-:Y:S02]  /*0960*/  ISETP.GT.U32.AND P3, PT, R0, 0xe0, PT ;  /* 0x000000e00000780c */ /* 0x000fe40003f64070 */
[----:B------:R-:W-:Y:S02]  /*0970*/  SEL R7, R7, RZ, P1 ;  /* 0x000000ff07077207 */ /* 0x000fe40000800000 */
[----:B------:R-:W-:Y:S02]  /*0980*/  IADD3 R2, PT, PT, R6, R2, R5 ;  /* 0x0000000206027210 */ /* 0x000fe40007ffe005 */
[----:B---3--:R-:W-:Y:S02]  /*0990*/  SEL R10, R10, RZ, P2 ;  /* 0x000000ff0a0a7207 */ /* 0x008fe40001000000 */
[----:B------:R-:W-:Y:S02]  /*09a0*/  SEL R11, R11, RZ, P3 ;  /* 0x000000ff0b0b7207 */ /* 0x000fe40001800000 */
[----:B------:R-:W-:-:S04]  /*09b0*/  IADD3 R2, PT, PT, R10, R2, R7 ;  /* 0x000000020a027210 */ /* 0x000fc80007ffe007 */
[----:B-1----:R-:W-:Y:S01]  /*09c0*/  IADD3 R9, PT, PT, R2, R11, RZ ;  /* 0x0000000b02097210 */ /* 0x002fe20007ffe0ff */
[----:B------:R-:W-:Y:S06]  /*09d0*/  BRA `(.L_x_2393) ;  /* 0x0000000800407947 */ /* 0x000fec0003800000 */
.L_x_2389:
[----:B------:R-:W0:Y:S01]  /*09e0*/  S2R R2, SR_TID.X ;  /* 0x0000000000027919 */ /* 0x000e220000002100 */
[----:B------:R-:W0:Y:S01]  /*09f0*/  LDCU UR4, c[0x0][0x380] ;  /* 0x00007000ff0477ac */ /* 0x000e220008000800 */
[----:B------:R-:W-:-:S04]  /*0a00*/  IADD3 R9, PT, PT, R0, -0x1000, RZ ;  /* 0xfffff00000097810 */ /* 0x000fc80007ffe0ff */
[----:B------:R-:W-:Y:S01]  /*0a10*/  ISETP.GE.U32.AND P0, PT, R9, 0x1000, PT ;  /* 0x000010000900780c */ /* 0x000fe20003f06070 */
[----:B0-----:R-:W-:Y:S01]  /*0a20*/  VIADD R3, R2, UR4 ;  /* 0x0000000402037c36 */ /* 0x001fe20008000000 */
[----:B------:R-:W-:-:S03]  /*0a30*/  UMOV UR4, 0x1000 ;  /* 0x0000100000047882 */ /* 0x000fc60000000000 */
        /* <DEDUP_REMOVED lines=31> */
[----:B------:R-:W-:Y:S06]  /*0c30*/  @!P0 BRA `(.L_x_2394) ;  /* 0x0000000000a08947 */ /* 0x000fec0003800000 */
[----:B------:R-:W0:Y:S01]  /*0c40*/  LDC R0, c[0x0][0x390] ;  /* 0x0000e400ff007b82 */ /* 0x000e220000000800 */
[----:B------:R-:W-:-:S05]  /*0c50*/  UMOV UR4, 0x1000 ;  /* 0x0000100000047882 */ /* 0x000fca0000000000 */
.L_x_2396:
[----:B------:R-:W-:Y:S02]  /*0c60*/  VIADD R5, R3, UR4 ;  /* 0x0000000403057c36 */ /* 0x000fe40008000000 */
[----:B------:R-:W-:Y:S02]  /*0c70*/  VIADD R7, R4, UR4 ;  /* 0x0000000404077c36 */ /* 0x000fe40008000000 */
[C---:B------:R-:W-:Y:S01]  /*0c80*/  IMAD R8, R5.reuse, R5, R6 ;  /* 0x0000000505087224 */ /* 0x040fe200078e0206 */
[----:B------:R-:W-:Y:S01]  /*0c90*/  IADD3 R6, PT, PT, R5, 0x200, RZ ;  /* 0x0000020005067810 */ /* 0x000fe20007ffe0ff */
[----:B0-----:R-:W-:Y:S02]  /*0ca0*/  VIADD R10, R0, -UR4 ;  /* 0x80000004000a7c36 */ /* 0x001fe40008000000 */
[----:B------:R-:W-:Y:S02]  /*0cb0*/  IMAD R11, R7, R7, R8 ;  /* 0x00000007070b7224 */ /* 0x000fe400078e0208 */
[----:B------:R-:W-:Y:S01]  /*0cc0*/  VIADD R7, R5, 0x300 ;  /* 0x0000030005077836 */ /* 0x000fe20000000000 */
[----:B------:R-:W-:Y:S01]  /*0cd0*/  ISETP.GE.U32.AND P0, PT, R10, 0x1000, PT ;  /* 0x000010000a00780c */ /* 0x000fe20003f06070 */
[----:B------:R-:W-:-:S02]  /*0ce0*/  IMAD R8, R6, R6, R11 ;  /* 0x0000000606087224 */ /* 0x000fc400078e020b */
[----:B------:R-:W-:Y:S02]  /*0cf0*/  VIADD R6, R5, 0x400 ;  /* 0x0000040005067836 */ /* 0x000fe40000000000 */
[----:B------:R-:W-:Y:S02]  /*0d00*/  IMAD R11, R7, R7, R8 ;  /* 0x00000007070b7224 */ /* 0x000fe400078e0208 */
        /* <DEDUP_REMOVED lines=22> */
[----:B------:R-:W-:Y:S01]  /*0e70*/  IMAD R6, R5, R5, R6 ;  /* 0x0000000505067224 */ /* 0x000fe200078e0206 */
[----:B------:R-:W-:Y:S06]  /*0e80*/  @!P0 BRA `(.L_x_2395) ;  /* 0x00000000006c8947 */ /* 0x000fec0003800000 */
[----:B------:R-:W-:-:S06]  /*0e90*/  UIADD3 UR4, UPT, UPT, UR4, 0x1000, URZ ;  /* 0x0000100004047890 */ /* 0x000fcc000fffe0ff */
[----:B------:R-:W-:-:S13]  /*0ea0*/  ISETP.LT.U32.AND P0, PT, R9, UR4, PT ;  /* 0x0000000409007c0c */ /* 0x000fda000bf01070 */
[----:B------:R-:W-:Y:S05]  /*0eb0*/  @!P0 BRA `(.L_x_2396) ;  /* 0xfffffffc00688947 */ /* 0x000fea000383ffff */
.L_x_2394:
[----:B------:R-:W-:Y:S01]  /*0ec0*/  IADD3 R5, PT, PT, R0, -UR4, RZ ;  /* 0x8000000400057c10 */ /* 0x000fe2000fffe0ff */
[----:B------:R-:W-:Y:S03]  /*0ed0*/  BSSY.RECONVERGENT B1, `(.L_x_2395) ;  /* 0x0000016000017945 */ /* 0x000fe60003800200 */
[----:B------:R-:W-:-:S04]  /*0ee0*/  ISETP.GE.AND P0, PT, R2, R5, PT ;  /* 0x000000050200720c */ /* 0x000fc80003f06270 */
[----:B------:R-:W-:-:S13]  /*0ef0*/  ISETP.LE.U32.OR P0, PT, R0, UR4, P0 ;  /* 0x0000000400007c0c */ /* 0x000fda0008703470 */
[----:B------:R-:W-:Y:S05]  /*0f00*/  @P0 BRA `(.L_x_2397) ;  /* 0x0000000000480947 */ /* 0x000fea0003800000 */
[----:B------:R-:W-:Y:S01]  /*0f10*/  LOP3.LUT R5, RZ, R2, RZ, 0x33, !PT ;  /* 0x00000002ff057212 */ /* 0x000fe200078e33ff */
[----:B------:R-:W-:-:S03]  /*0f20*/  VIADD R3, R3, UR4 ;  /* 0x0000000403037c36 */ /* 0x000fc60008000000 */
[----:B------:R-:W-:Y:S01]  /*0f30*/  IADD3 R5, PT, PT, R0, -UR4, R5 ;  /* 0x8000000400057c10 */ /* 0x000fe2000fffe005 */
[----:B------:R-:W-:-:S03]  /*0f40*/  IMAD.SHL.U32 R8, R3, 0x200, RZ ;  /* 0x0000020003087824 */ /* 0x000fc600078e00ff */
        /* <DEDUP_REMOVED lines=14> */
.L_x_2397:
[----:B------:R-:W-:Y:S05]  /*1030*/  BSYNC.RECONVERGENT B1 ;  /* 0x0000000000017941 */ /* 0x000fea0003800200 */
.L_x_2395:
        /* <DEDUP_REMOVED lines=27> */
[----:B------:R-:W-:Y:S02]  /*11f0*/  ISETP.NE.AND P0, PT, R2, RZ, PT ;  /* 0x000000ff0200720c */ /* 0x000fe40003f05270 */
[----:B------:R-:W-:-:S05]  /*1200*/  IADD3 R9, PT, PT, R4, R3, RZ ;  /* 0x0000000304097210 */ /* 0x000fca0007ffe0ff */
        /* <DEDUP_REMOVED lines=13> */
.L_x_2393:
[----:B------:R-:W-:Y:S05]  /*12e0*/  BSYNC.RECONVERGENT B0 ;  /* 0x0000000000007941 */ /* 0x000fea0003800200 */
.L_x_2388:
[----:B------:R-:W-:Y:S05]  /*12f0*/  @P0 EXIT ;  /* 0x000000000000094d */ /* 0x000fea0003800000 */
[----:B------:R-:W3:Y:S01]  /*1300*/  LDC.64 R2, c[0x0][0x388] ;  /* 0x0000e200ff027b82 */ /* 0x000ee20000000a00 */
[----:B------:R-:W0:Y:S02]  /*1310*/  LDCU UR4, c[0x0][0x398] ;  /* 0x00007300ff0477ac */ /* 0x000e240008000800 */
[----:B012---:R-:W-:-:S05]  /*1320*/  VIADD R9, R9, UR4 ;  /* 0x0000000409097c36 */ /* 0x007fca0008000000 */
[----:B---3--:R-:W-:Y:S01]  /*1330*/  STG.E desc[UR6][R2.64], R9 ;  /* 0x0000000902007986 */ /* 0x008fe2000c101906 */
[----:B------:R-:W-:Y:S05]  /*1340*/  EXIT ;  /* 0x000000000000794d */ /* 0x000fea0003800000 */
.L_x_2398:
        /* <DEDUP_REMOVED lines=11> */
.L_x_3772:


//--------------------- .text._ZN3cub18CUB_300001_SM_10006detail6reduce18DeviceReduceKernelINS2_10policy_hubIiyN4cuda3std3__44plusIiEEE10Policy1000EN6thrust24THRUST_300001_SM_1000_NS17counting_iteratorIiNSD_11use_defaultESF_SF_EEyS9_iNS7_10__identityEEEvT0_PT3_T1_NS0_13GridEvenShareISL_EET2_T4_ --------------------------
	.section	.text._ZN3cub18CUB_300001_SM_10006detail6reduce18DeviceReduceKernelINS2_10policy_hubIiyN4cuda3std3__44plusIiEEE10Policy1000EN6thrust24THRUST_300001_SM_1000_NS17counting_iteratorIiNSD_11use_defaultESF_SF_EEyS9_iNS7_10__identityEEEvT0_PT3_T1_NS0_13GridEvenShareISL_EET2_T4_,"ax",@progbits
	.align	128
        .global         _ZN3cub18CUB_300001_SM_10006detail6reduce18DeviceReduceKernelINS2_10policy_hubIiyN4cuda3std3__44plusIiEEE10Policy1000EN6thrust24THRUST_300001_SM_1000_NS17counting_iteratorIiNSD_11use_defaultESF_SF_EEyS9_iNS7_10__identityEEEvT0_PT3_T1_NS0_13GridEvenShareISL_EET2_T4_
        .type           _ZN3cub18CUB_300001_SM_10006detail6reduce18DeviceReduceKernelINS2_10policy_hubIiyN4cuda3std3__44plusIiEEE10Policy1000EN6thrust24THRUST_300001_SM_1000_NS17counting_iteratorIiNSD_11use_defaultESF_SF_EEyS9_iNS7_10__identityEEEvT0_PT3_T1_NS0_13GridEvenShareISL_EET2_T4_,@function
        .size           _ZN3cub18CUB_300001_SM_10006detail6reduce18DeviceReduceKernelINS2_10policy_hubIiyN4cuda3std3__44plusIiEEE10Policy1000EN6thrust24THRUST_300001_SM_1000_NS17counting_iteratorIiNSD_11use_defaultESF_SF_EEyS9_iNS7_10__identityEEEvT0_PT3_T1_NS0_13GridEvenShareISL_EET2_T4_,(.L_x_3773 - _ZN3cub18CUB_300001_SM_10006detail6reduce18DeviceReduceKernelINS2_10policy_hubIiyN4cuda3std3__44plusIiEEE10Policy1000EN6thrust24THRUST_300001_SM_1000_NS17counting_iteratorIiNSD_11use_defaultESF_SF_EEyS9_iNS7_10__identityEEEvT0_PT3_T1_NS0_13GridEvenShareISL_EET2_T4_)
        .other          _ZN3cub18CUB_300001_SM_10006detail6reduce18DeviceReduceKernelINS2_10policy_hubIiyN4cuda3std3__44plusIiEEE10Policy1000EN6thrust24THRUST_300001_SM_1000_NS17counting_iteratorIiNSD_11use_defaultESF_SF_EEyS9_iNS7_10__identityEEEvT0_PT3_T1_NS0_13GridEvenShareISL_EET2_T4_,@"STO_CUDA_ENTRY STV_DEFAULT"
_ZN3cub18CUB_300001_SM_10006detail6reduce18DeviceReduceKernelINS2_10policy_hubIiyN4cuda3std3__44plusIiEEE10Policy1000EN6thrust24THRUST_300001_SM_1000_NS17counting_iteratorIiNSD_11use_defaultESF_SF_EEyS9_iNS7_10__identityEEEvT0_PT3_T1_NS0_13GridEvenShareISL_EET2_T4_:
.text._ZN3cub18CUB_300001_SM_10006detail6reduce18DeviceReduceKernelINS2_10policy_hubIiyN4cuda3std3__44plusIiEEE10Policy1000EN6thrust24THRUST_300001_SM_1000_NS17counting_iteratorIiNSD_11use_defaultESF_SF_EEyS9_iNS7_10__identityEEEvT0_PT3_T1_NS0_13GridEvenShareISL_EET2_T4_:
[----:B------:R-:W-:Y:S01]  /*0000*/  LDC R1, c[0x0][0x37c] ;  /* 0x0000df00ff017b82 */ /* 0x000fe20000000800 */
[----:B------:R-:W0:Y:S01]  /*0010*/  S2R R0, SR_CTAID.X ;  /* 0x0000000000007919 */ /* 0x000e220000002500 */
[----:B------:R-:W1:Y:S01]  /*0020*/  LDCU.64 UR6, c[0x0][0x3b8] ;  /* 0x00007700ff0677ac */ /* 0x000e620008000a00 */
[----:B------:R-:W-:Y:S01]  /*0030*/  BSSY.RECONVERGENT B0, `(.L_x_2399) ;  /* 0x00000fa000007945 */ /* 0x000fe20003800200 */
[----:B------:R-:W2:Y:S01]  /*0040*/  LDCU UR4, c[0x0][0x3c0] ;  /* 0x00007800ff0477ac */ /* 0x000ea20008000800 */
[----:B-1----:R-:W-:Y:S02]  /*0050*/  IMAD.U32 R5, RZ, RZ, UR6 ;  /* 0x00000006ff057e24 */ /* 0x002fe4000f8e00ff */
[----:B------:R-:W-:Y:S01]  /*0060*/  IMAD.U32 R16, RZ, RZ, UR7 ;  /* 0x00000007ff107e24 */ /* 0x000fe2000f8e00ff */
[----:B--2---:R-:W-:-:S04]  /*0070*/  USHF.L.U32 UR4, UR4, 0xc, URZ ;  /* 0x0000000c04047899 */ /* 0x004fc800080006ff */
[----:B------:R-:W-:Y:S01]  /*0080*/  USHF.R.S32.HI UR5, URZ, 0x1f, UR4 ;  /* 0x0000001fff057899 */ /* 0x000fe20008011404 */
[----:B0-----:R-:W-:-:S05]  /*0090*/  IMAD.SHL.U32 R6, R0, 0x1000, RZ ;  /* 0x0000100000067824 */ /* 0x001fca00078e00ff */
[----:B------:R-:W-:-:S04]  /*00a0*/  IADD3 R2, P1, PT, -R6, R5, RZ ;  /* 0x0000000506027210 */ /* 0x000fc80007f3e1ff */
[----:B------:R-:W-:Y:S02]  /*00b0*/  ISETP.GT.U32.AND P0, PT, R2, 0xfff, PT ;  /* 0x00000fff0200780c */ /* 0x000fe40003f04070 */
[----:B------:R-:W-:-:S04]  /*00c0*/  IADD3.X R3, PT, PT, R16, -0x1, RZ, P1, !PT ;  /* 0xffffffff10037810 */ /* 0x000fc80000ffe4ff */
[----:B------:R-:W-:-:S13]  /*00d0*/  ISETP.GT.U32.AND.EX P0, PT, R3, RZ, PT, P0 ;  /* 0x000000ff0300720c */ /* 0x000fda0003f04100 */
[----:B------:R-:W-:Y:S05]  /*00e0*/  @P0 BRA `(.L_x_2400) ;  /* 0x0000000800200947 */ /* 0x000fea0003800000 */
[----:B------:R-:W0:Y:S01]  /*00f0*/  S2R R2, SR_TID.X ;  /* 0x0000000000027919 */ /* 0x000e220000002100 */
[----:B------:R-:W-:Y:S01]  /*0100*/  IMAD.IADD R3, R5, 0x1, -R6 ;  /* 0x0000000105037824 */ /* 0x000fe200078e0a06 */
[----:B------:R-:W1:Y:S01]  /*0110*/  LDCU UR4, c[0x0][0x380] ;  /* 0x00007000ff0477ac */ /* 0x000e620008000800 */
[----:B------:R-:W-:Y:S03]  /*0120*/  BSSY.RECONVERGENT B1, `(.L_x_2401) ;  /* 0x0000015000017945 */ /* 0x000fe60003800200 */
[----:B------:R-:W-:Y:S01]  /*0130*/  ISETP.GE.AND P2, PT, R3, 0x100, PT ;  /* 0x000001000300780c */ /* 0x000fe20003f46270 */
[C---:B0-----:R-:W-:Y:S01]  /*0140*/  VIADD R7, R2.reuse, 0x100 ;  /* 0x0000010002077836 */ /* 0x041fe20000000000 */
[----:B------:R-:W-:Y:S02]  /*0150*/  ISETP.GE.AND P0, PT, R2, R3, PT ;  /* 0x000000030200720c */ /* 0x000fe40003f06270 */
[----:B-1----:R-:W-:-:S02]  /*0160*/  IADD3 R4, PT, PT, R6, UR4, R2 ;  /* 0x0000000406047c10 */ /* 0x002fc4000fffe002 */
[----:B------:R-:W-:Y:S02]  /*0170*/  SEL R8, R7, R2, !P0 ;  /* 0x0000000207087207 */ /* 0x000fe40004000000 */
[----:B------:R-:W-:Y:S02]  /*0180*/  SEL R4, R4, RZ, !P0 ;  /* 0x000000ff04047207 */ /* 0x000fe40004000000 */
[----:B------:R-:W-:-:S13]  /*0190*/  ISETP.GE.AND P1, PT, R8, R3, PT ;  /* 0x000000030800720c */ /* 0x000fda0003f26270 */
[----:B------:R-:W-:Y:S05]  /*01a0*/  @P1 BRA `(.L_x_2402) ;  /* 0x0000000000301947 */ /* 0x000fea0003800000 */
[----:B------:R-:W-:-:S04]  /*01b0*/  LOP3.LUT R7, RZ, R8, RZ, 0x33, !PT ;  /* 0x00000008ff077212 */ /* 0x000fc800078e33ff */
[----:B------:R-:W-:Y:S01]  /*01c0*/  IADD3 R7, PT, PT, -R6, R5, R7 ;  /* 0x0000000506077210 */ /* 0x000fe20007ffe107 */
[----:B------:R-:W-:-:S03]  /*01d0*/  VIADD R5, R8, UR4 ;  /* 0x0000000408057c36 */ /* 0x000fc60008000000 */
[----:B------:R-:W-:Y:S01]  /*01e0*/  SHF.R.U32.HI R7, RZ, 0x8, R7 ;  /* 0x00000008ff077819 */ /* 0x000fe20000011607 */
[----:B------:R-:W-:Y:S01]  /*01f0*/  IMAD.IADD R4, R4, 0x1, R5 ;  /* 0x0000000104047824 */ /* 0x000fe200078e0205 */
[----:B------:R-:W-:-:S03]  /*0200*/  IADD3 R5, PT, PT, R5, 0x100, R6 ;  /* 0x0000010005057810 */ /* 0x000fc60007ffe006 */
[C---:B------:R-:W-:Y:S02]  /*0210*/  VIADD R10, R7.reuse, 0xffffffff ;  /* 0xffffffff070a7836 */ /* 0x040fe40000000000 */
[C---:B------:R-:W-:Y:S02]  /*0220*/  IMAD R5, R7.reuse, R5, R4 ;  /* 0x0000000507057224 */ /* 0x040fe400078e0204 */
[----:B------:R-:W-:-:S04]  /*0230*/  IMAD R10, R7, R10, RZ ;  /* 0x0000000a070a7224 */ /* 0x000fc800078e02ff */
[----:B------:R-:W-:-:S05]  /*0240*/  IMAD.SHL.U32 R10, R10, 0x80, RZ ;  /* 0x000000800a0a7824 */ /* 0x000fca00078e00ff */
[----:B------:R-:W-:-:S04]  /*0250*/  LOP3.LUT R10, R10, 0xffffff00, RZ, 0xc0, !PT ;  /* 0xffffff000a0a7812 */ /* 0x000fc800078ec0ff */
[----:B------:R-:W-:-:S07]  /*0260*/  IADD3 R4, PT, PT, R10, R5, R6 ;  /* 0x000000050a047210 */ /* 0x000fce0007ffe006 */
.L_x_2402:
[----:B------:R-:W-:Y:S05]  /*0270*/  BSYNC.RECONVERGENT B1 ;  /* 0x0000000000017941 */ /* 0x000fea0003800200 */
.L_x_2401:
        /* <DEDUP_REMOVED lines=37> */
[----:B--2---:R-:W0:Y:S04]  /*04d0*/  LDS.128 R4, [UR4+0x10] ;  /* 0x00001004ff047984 */ /* 0x004e280008000c00 */
[----:B------:R-:W1:Y:S01]  /*04e0*/  LDS.64 R10, [UR4+0x20] ;  /* 0x00002004ff0a7984 */ /* 0x000e620008000a00 */
[----:B0-----:R-:W-:-:S04]  /*04f0*/  IADD3 R2, PT, PT, R4, R2, R9 ;  /* 0x0000000204027210 */ /* 0x001fc80007ffe009 */
[----:B------:R-:W-:-:S04]  /*0500*/  IADD3 R2, PT, PT, R6, R2, R5 ;  /* 0x0000000206027210 */ /* 0x000fc80007ffe005 */
[----:B-1----:R-:W-:-:S05]  /*0510*/  IADD3 R2, PT, PT, R10, R2, R7 ;  /* 0x000000020a027210 */ /* 0x002fca0007ffe007 */
[----:B------:R-:W-:Y:S01]  /*0520*/  IMAD.IADD R9, R2, 0x1, R11 ;  /* 0x0000000102097824 */ /* 0x000fe200078e020b */
[----:B------:R-:W-:Y:S06]  /*0530*/  BRA `(.L_x_2404) ;  /* 0x0000000800a47947 */ /* 0x000fec0003800000 */
.L_x_2403:
[----:B------:R-:W-:Y:S01]  /*0540*/  LOP3.LUT R5, R2, 0x3e0, RZ, 0xc0, !PT ;  /* 0x000003e002057812 */ /* 0x000fe200078ec0ff */
[----:B------:R-:W0:Y:S03]  /*0550*/  S2R R12, SR_LANEID ;  /* 0x00000000000c7919 */ /* 0x000e260000000000 */
[----:B------:R-:W-:Y:S01]  /*0560*/  LOP3.LUT R8, RZ, R5, RZ, 0x33, !PT ;  /* 0x00000005ff087212 */ /* 0x000fe200078e33ff */
[----:B------:R-:W-:-:S04]  /*0570*/  VIADD R6, R5, 0x20 ;  /* 0x0000002005067836 */ /* 0x000fc80000000000 */
[----:B------:R-:W-:Y:S01]  /*0580*/  IMAD.IADD R8, R3, 0x1, R8 ;  /* 0x0000000103087824 */ /* 0x000fe200078e0208 */
[----:B------:R-:W-:-:S04]  /*0590*/  ISETP.GT.AND P0, PT, R6, R3, PT ;  /* 0x000000030600720c */ /* 0x000fc80003f04270 */
[----:B------:R-:W-:-:S05]  /*05a0*/  SEL R5, R8, 0x1f, P0 ;  /* 0x0000001f08057807 */ /* 0x000fca0000000000 */
[----:B------:R-:W1:Y:S01]  /*05b0*/  SHFL.DOWN PT, R6, R4, 0x1, R5 ;  /* 0x0820000004067989 */ /* 0x000e6200000e0005 */
[CC--:B0-----:R-:W-:Y:S01]  /*05c0*/  ISETP.GE.AND P0, PT, R12.reuse, R5.reuse, PT ;  /* 0x000000050c00720c */ /* 0x0c1fe20003f06270 */
[C---:B------:R-:W-:Y:S01]  /*05d0*/  VIADD R8, R12.reuse, 0x2 ;  /* 0x000000020c087836 */ /* 0x040fe20000000000 */
[C---:B------:R-:W-:Y:S01]  /*05e0*/  ISETP.NE.AND P1, PT, R12.reuse, RZ, PT ;  /* 0x000000ff0c00720c */ /* 0x040fe20003f25270 */
[----:B------:R-:W-:Y:S01]  /*05f0*/  VIADD R10, R12, 0x4 ;  /* 0x000000040c0a7836 */ /* 0x000fe20000000000 */
        /* <DEDUP_REMOVED lines=36> */
[----:B------:R-:W0:Y:S04]  /*0840*/  LDS.128 R4, [UR4+0x10] ;  /* 0x00001004ff047984 */ /* 0x000e280008000c00 */
[----:B------:R-:W2:Y:S04]  /*0850*/  LDS R2, [UR4+0xc] ;  /* 0x00000c04ff027984 */ /* 0x000ea80008000800 */
[----:B-1----:R-:W1:Y:S01]  /*0860*/  LDS.64 R10, [UR4+0x20] ;  /* 0x00002004ff0a7984 */ /* 0x002e620008000a00 */
[----:B0-----:R-:W-:Y:S02]  /*0870*/  SEL R4, R4, RZ, P2 ;  /* 0x000000ff04047207 */ /* 0x001fe40001000000 */
[----:B------:R-:W-:-:S02]  /*0880*/  ISETP.GT.AND P2, PT, R3, 0x60, PT ;  /* 0x000000600300780c */ /* 0x000fc40003f44270 */
[----:B--2---:R-:W-:Y:S02]  /*0890*/  SEL R2, R2, RZ, P1 ;  /* 0x000000ff02027207 */ /* 0x004fe40000800000 */
[----:B------:R-:W-:Y:S02]  /*08a0*/  SEL R5, R5, RZ, P2 ;  /* 0x000000ff05057207 */ /* 0x000fe40001000000 */
[----:B------:R-:W-:Y:S02]  /*08b0*/  IADD3 R2, PT, PT, R4, R2, R9 ;  /* 0x0000000204027210 */ /* 0x000fe40007ffe009 */
[C---:B------:R-:W-:Y:S02]  /*08c0*/  ISETP.GT.AND P1, PT, R3.reuse, 0xa0, PT ;  /* 0x000000a00300780c */ /* 0x040fe40003f24270 */
[----:B------:R-:W-:Y:S02]  /*08d0*/  SEL R6, R6, RZ, P3 ;  /* 0x000000ff06067207 */ /* 0x000fe40001800000 */
[----:B------:R-:W-:-:S02]  /*08e0*/  ISETP.GT.AND P2, PT, R3, 0xc0, PT ;  /* 0x000000c00300780c */ /* 0x000fc40003f44270 */
[----:B------:R-:W-:Y:S02]  /*08f0*/  ISETP.GT.AND P3, PT, R3, 0xe0, PT ;  /* 0x000000e00300780c */ /* 0x000fe40003f64270 */
[----:B------:R-:W-:Y:S02]  /*0900*/  SEL R7, R7, RZ, P1 ;  /* 0x000000ff07077207 */ /* 0x000fe40000800000 */
[----:B------:R-:W-:Y:S02]  /*0910*/  IADD3 R2, PT, PT, R6, R2, R5 ;  /* 0x0000000206027210 */ /* 0x000fe40007ffe005 */
[----:B-1----:R-:W-:Y:S02]  /*0920*/  SEL R10, R10, RZ, P2 ;  /* 0x000000ff0a0a7207 */ /* 0x002fe40001000000 */
[----:B------:R-:W-:Y:S02]  /*0930*/  SEL R11, R11, RZ, P3 ;  /* 0x000000ff0b0b7207 */ /* 0x000fe40001800000 */
[----:B------:R-:W-:-:S05]  /*0940*/  IADD3 R2, PT, PT, R10, R2, R7 ;  /* 0x000000020a027210 */ /* 0x000fca0007ffe007 */
[----:B------:R-:W-:Y:S01]  /*0950*/  IMAD.IADD R9, R2, 0x1, R11 ;  /* 0x0000000102097824 */ /* 0x000fe200078e020b */
[----:B------:R-:W-:Y:S06]  /*0960*/  BRA `(.L_x_2404) ;  /* 0x0000000400987947 */ /* 0x000fec0003800000 */
.L_x_2400:
[----:B------:R-:W0:Y:S01]  /*0970*/  S2R R4, SR_TID.X ;  /* 0x0000000000047919 */ /* 0x000e220000002100 */
[----:B------:R-:W0:Y:S01]  /*0980*/  LDCU UR6, c[0x0][0x380] ;  /* 0x00007000ff0677ac */ /* 0x000e220008000800 */
[----:B------:R-:W-:-:S04]  /*0990*/  ISETP.GE.U32.AND P0, PT, R2, UR4, PT ;  /* 0x0000000402007c0c */ /* 0x000fc8000bf06070 */
[----:B------:R-:W-:Y:S02]  /*09a0*/  ISETP.GE.U32.AND.EX P0, PT, R3, UR5, PT, P0 ;  /* 0x0000000503007c0c */ /* 0x000fe4000bf06100 */
[----:B0-----:R-:W-:-:S04]  /*09b0*/  IADD3 R10, PT, PT, R6, UR6, R4 ;  /* 0x00000006060a7c10 */ /* 0x001fc8000fffe004 */
[----:B------:R-:W-:-:S07]  /*09c0*/  LEA R9, R10, 0x7800, 0x4 ;  /* 0x000078000a097811 */ /* 0x000fce00078e20ff */
[----:B------:R-:W-:Y:S05]  /*09d0*/  @!P0 BRA `(.L_x_2405) ;  /* 0x0000000000d48947 */ /* 0x000fea0003800000 */
[C---:B------:R-:W-:Y:S01]  /*09e0*/  IADD3 R8, P2, PT, R6.reuse, UR4, RZ ;  /* 0x0000000406087c10 */ /* 0x040fe2000ff5e0ff */
[----:B------:R-:W-:Y:S01]  /*09f0*/  VIADD R3, R6, UR4 ;  /* 0x0000000406037c36 */ /* 0x000fe20008000000 */
[----:B------:R-:W-:Y:S01]  /*0a00*/  IADD3 R13, P1, PT, R5, -0x1000, RZ ;  /* 0xfffff000050d7810 */ /* 0x000fe20007f3e0ff */
[----:B------:R-:W-:Y:S01]  /*0a10*/  VIADD R6, R10, UR4 ;  /* 0x000000040a067c36 */ /* 0x000fe20008000000 */
[----:B------:R-:W-:Y:S01]  /*0a20*/  LOP3.LUT R2, RZ, R4, RZ, 0x33, !PT ;  /* 0x00000004ff027212 */ /* 0x000fe200078e33ff */
[----:B------:R-:W-:Y:S01]  /*0a30*/  IMAD.X R7, RZ, RZ, UR5, P2 ;  /* 0x00000005ff077e24 */ /* 0x000fe200090e06ff */
[----:B------:R-:W-:Y:S02]  /*0a40*/  ISETP.GT.U32.AND P0, PT, R8, R13, PT ;  /* 0x0000000d0800720c */ /* 0x000fe40003f04070 */
[----:B------:R-:W-:Y:S02]  /*0a50*/  IADD3.X R14, PT, PT, R16, -0x1, RZ, P1, !PT ;  /* 0xffffffff100e7810 */ /* 0x000fe40000ffe4ff */
[----:B------:R-:W-:-:S02]  /*0a60*/  IADD3 R10, PT, PT, -R3, R5, R2 ;  /* 0x00000005030a7210 */ /* 0x000fc40007ffe102 */
[----:B------:R-:W-:-:S13]  /*0a70*/  ISETP.GT.U32.AND.EX P0, PT, R7, R14, PT, P0 ;  /* 0x0000000e0700720c */ /* 0x000fda0003f04100 */
[----:B------:R-:W-:Y:S05]  /*0a80*/  @P0 BRA `(.L_x_2406) ;  /* 0x0000000000680947 */ /* 0x000fea0003800000 */
[----:B------:R-:W0:Y:S01]  /*0a90*/  LDC.64 R2, c[0x0][0x3b8] ;  /* 0x0000ee00ff027b82 */ /* 0x000e220000000a00 */
[----:B------:R-:W-:-:S07]  /*0aa0*/  VIADD R11, R4, UR6 ;  /* 0x00000006040b7c36 */ /* 0x000fce0008000000 */
.L_x_2407:
[----:B------:R-:W-:Y:S02]  /*0ab0*/  IMAD.IADD R12, R11, 0x1, R8 ;  /* 0x000000010b0c7824 */ /* 0x000fe400078e0208 */
[----:B0-----:R-:W-:Y:S02]  /*0ac0*/  IMAD.MOV.U32 R5, RZ, RZ, R2 ;  /* 0x000000ffff057224 */ /* 0x001fe400078e0002 */
[----:B------:R-:W-:Y:S01]  /*0ad0*/  IMAD.MOV.U32 R16, RZ, RZ, R3 ;  /* 0x000000ffff107224 */ /* 0x000fe200078e0003 */
[----:B------:R-:W-:Y:S02]  /*0ae0*/  IADD3 R9, PT, PT, R12, R12, R9 ;  /* 0x0000000c0c097210 */ /* 0x000fe40007ffe009 */
[----:B------:R-:W-:Y:S02]  /*0af0*/  IADD3 R15, P1, PT, -R8, R5, RZ ;  /* 0x00000005080f7210 */ /* 0x000fe40007f3e1ff */
[--C-:B------:R-:W-:Y:S02]  /*0b00*/  IADD3 R9, PT, PT, R12, R9, R12.reuse ;  /* 0x000000090c097210 */ /* 0x100fe40007ffe00c */
[----:B------:R-:W-:Y:S01]  /*0b10*/  ISETP.GE.U32.AND P0, PT, R15, UR4, PT ;  /* 0x000000040f007c0c */ /* 0x000fe2000bf06070 */
[----:B------:R-:W-:Y:S01]  /*0b20*/  IMAD.X R15, R16, 0x1, ~R7, P1 ;  /* 0x00000001100f7824 */ /* 0x000fe200008e0e07 */
[----:B------:R-:W-:-:S04]  /*0b30*/  IADD3 R9, PT, PT, R12, R9, R12 ;  /* 0x000000090c097210 */ /* 0x000fc80007ffe00c */
[C-C-:B------:R-:W-:Y:S02]  /*0b40*/  IADD3 R9, PT, PT, R12.reuse, R9, R12.reuse ;  /* 0x000000090c097210 */ /* 0x140fe40007ffe00c */
[----:B------:R-:W-:Y:S02]  /*0b50*/  ISETP.GE.U32.AND.EX P0, PT, R15, UR5, PT, P0 ;  /* 0x000000050f007c0c */ /* 0x000fe4000bf06100 */
[----:B------:R-:W-:-:S04]  /*0b60*/  IADD3 R9, PT, PT, R12, R9, R12 ;  /* 0x000000090c097210 */ /* 0x000fc80007ffe00c */
[----:B------:R-:W-:-:S04]  /*0b70*/  IADD3 R9, PT, PT, R12, R9, R12 ;  /* 0x000000090c097210 */ /* 0x000fc80007ffe00c */
[----:B------:R-:W-:-:S04]  /*0b80*/  IADD3 R9, PT, PT, R12, R9, R12 ;  /* 0x000000090c097210 */ /* 0x000fc80007ffe00c */
[----:B------:R-:W-:-:S05]  /*0b90*/  IADD3 R9, PT, PT, R12, R9, R12 ;  /* 0x000000090c097210 */ /* 0x000fca0007ffe00c */
[----:B------:R-:W-:Y:S01]  /*0ba0*/  VIADD R9, R9, 0x7800 ;  /* 0x0000780009097836 */ /* 0x000fe20000000000 */
[----:B------:R-:W-:Y:S06]  /*0bb0*/  @!P0 BRA `(.L_x_2405) ;  /* 0x00000000005c8947 */ /* 0x000fec0003800000 */
[----:B------:R-:W-:Y:S01]  /*0bc0*/  IADD3 R8, P0, PT, R8, UR4, RZ ;  /* 0x0000000408087c10 */ /* 0x000fe2000ff1e0ff */
[----:B------:R-:W-:Y:S02]  /*0bd0*/  VIADD R6, R6, UR4 ;  /* 0x0000000406067c36 */ /* 0x000fe40008000000 */
[----:B------:R-:W-:Y:S01]  /*0be0*/  VIADD R10, R10, -UR4 ;  /* 0x800000040a0a7c36 */ /* 0x000fe20008000000 */
[----:B------:R-:W-:Y:S02]  /*0bf0*/  IADD3.X R7, PT, PT, R7, UR5, RZ, P0, !PT ;  /* 0x0000000507077c10 */ /* 0x000fe400087fe4ff */
[----:B------:R-:W-:-:S04]  /*0c00*/  ISETP.GT.U32.AND P0, PT, R8, R13, PT ;  /* 0x0000000d0800720c */ /* 0x000fc80003f04070 */
[----:B------:R-:W-:-:S13]  /*0c10*/  ISETP.GT.U32.AND.EX P0, PT, R7, R14, PT, P0 ;  /* 0x0000000e0700720c */ /* 0x000fda0003f04100 */
[----:B------:R-:W-:Y:S05]  /*0c20*/  @!P0 BRA `(.L_x_2407) ;  /* 0xfffffffc00a08947 */ /* 0x000fea000383ffff */
.L_x_2406:
[----:B------:R-:W-:Y:S01]  /*0c30*/  IMAD.IADD R3, R5, 0x1, -R8 ;  /* 0x0000000105037824 */ /* 0x000fe200078e0a08 */
[----:B------:R-:W-:Y:S01]  /*0c40*/  ISETP.GE.U32.AND P1, PT, R8, R5, PT ;  /* 0x000000050800720c */ /* 0x000fe20003f26070 */
[----:B------:R-:W-:Y:S03]  /*0c50*/  BSSY.RECONVERGENT B1, `(.L_x_2405) ;  /* 0x000000d000017945 */ /* 0x000fe60003800200 */
[----:B------:R-:W-:-:S04]  /*0c60*/  ISETP.GE.AND P0, PT, R4, R3, PT ;  /* 0x000000030400720c */ /* 0x000fc80003f06270 */
[----:B------:R-:W-:-:S13]  /*0c70*/  ISETP.GE.U32.OR.EX P0, PT, R7, R16, P0, P1 ;  /* 0x000000100700720c */ /* 0x000fda0000706510 */
[----:B------:R-:W-:Y:S05]  /*0c80*/  @P0 BRA `(.L_x_2408) ;  /* 0x0000000000240947 */ /* 0x000fea0003800000 */
[----:B------:R-:W-:Y:S01]  /*0c90*/  SHF.R.U32.HI R10, RZ, 0x8, R10 ;  /* 0x00000008ff0a7819 */ /* 0x000fe2000001160a */
[----:B------:R-:W-:Y:S02]  /*0ca0*/  IMAD.IADD R9, R9, 0x1, R6 ;  /* 0x0000000109097824 */ /* 0x000fe400078e0206 */
[----:B------:R-:W-:Y:S02]  /*0cb0*/  VIADD R6, R6, 0x100 ;  /* 0x0000010006067836 */ /* 0x000fe40000000000 */
[C---:B------:R-:W-:Y:S02]  /*0cc0*/  VIADD R3, R10.reuse, 0xffffffff ;  /* 0xffffffff0a037836 */ /* 0x040fe40000000000 */
[C---:B------:R-:W-:Y:S02]  /*0cd0*/  IMAD R9, R10.reuse, R6, R9 ;  /* 0x000000060a097224 */ /* 0x040fe400078e0209 */
[----:B------:R-:W-:-:S04]  /*0ce0*/  IMAD R3, R10, R3, RZ ;  /* 0x000000030a037224 */ /* 0x000fc800078e02ff */
[----:B------:R-:W-:-:S05]  /*0cf0*/  IMAD.SHL.U32 R3, R3, 0x80, RZ ;  /* 0x0000008003037824 */ /* 0x000fca00078e00ff */
[----:B------:R-:W-:-:S05]  /*0d00*/  LOP3.LUT R2, R3, 0xffffff00, RZ, 0xc0, !PT ;  /* 0xffffff0003027812 */ /* 0x000fca00078ec0ff */
[----:B------:R-:W-:-:S07]  /*0d10*/  IMAD.IADD R9, R9, 0x1, R2 ;  /* 0x0000000109097824 */ /* 0x000fce00078e0202 */
.L_x_2408:
[----:B------:R-:W-:Y:S05]  /*0d20*/  BSYNC.RECONVERGENT B1 ;  /* 0x0000000000017941 */ /* 0x000fea0003800200 */
.L_x_2405:
        /* <DEDUP_REMOVED lines=36> */
[----:B------:R-:W1:Y:S04]  /*0f70*/  LDS.128 R4, [UR4+0x10] ;  /* 0x00001004ff047984 */ /* 0x000e680008000c00 */
[----:B------:R-:W2:Y:S01]  /*0f80*/  LDS.64 R10, [UR4+0x20] ;  /* 0x00002004ff0a7984 */ /* 0x000ea20008000a00 */
[----:B-1----:R-:W-:-:S04]  /*0f90*/  IADD3 R2, PT, PT, R4, R2, R9 ;  /* 0x0000000204027210 */ /* 0x002fc80007ffe009 */
[----:B------:R-:W-:-:S04]  /*0fa0*/  IADD3 R2, PT, PT, R6, R2, R5 ;  /* 0x0000000206027210 */ /* 0x000fc80007ffe005 */
[----:B--2---:R-:W-:-:S05]  /*0fb0*/  IADD3 R2, PT, PT, R10, R2, R7 ;  /* 0x000000020a027210 */ /* 0x004fca0007ffe007 */
[----:B0-----:R-:W-:-:S07]  /*0fc0*/  IMAD.IADD R9, R2, 0x1, R11 ;  /* 0x0000000102097824 */ /* 0x001fce00078e020b */
.L_x_2404:
[----:B------:R-:W-:Y:S05]  /*0fd0*/  BSYNC.RECONVERGENT B0 ;  /* 0x0000000000007941 */ /* 0x000fea0003800200 */
.L_x_2399:
[----:B------:R-:W-:Y:S05]  /*0fe0*/  @P0 EXIT ;  /* 0x000000000000094d */ /* 0x000fea0003800000 */
[----:B------:R-:W3:Y:S01]  /*0ff0*/  LDC.64 R2, c[0x0][0x388] ;  /* 0x0000e200ff027b82 */ /* 0x000ee20000000a00 */
[----:B------:R-:W4:Y:S01]  /*1000*/  LDCU.64 UR4, c[0x0][0x358] ;  /* 0x00006b00ff0477ac */ /* 0x000f220008000a00 */
[----:B---3--:R-:W-:-:S05]  /*1010*/  IMAD.WIDE.U32 R2, R0, 0x4, R2 ;  /* 0x0000000400027825 */ /* 0x008fca00078e0002 */
[----:B----4-:R-:W-:Y:S01]  /*1020*/  STG.E desc[UR4][R2.64], R9 ;  /* 0x0000000902007986 */ /* 0x010fe2000c101904 */
[----:B------:R-:W-:Y:S05]  /*1030*/  EXIT ;  /* 0x000000000000794d */ /* 0x000fea0003800000 */
.L_x_2409:
        /* <DEDUP_REMOVED lines=12> */
.L_x_3773:


//--------------------- .text._ZN3cub18CUB_300001_SM_10006detail6reduce28DeviceReduceSingleTileKernelINS2_10policy_hubIiyN4cuda3std3__44plusIiEEE10Policy1000EN6thrust24THRUST_300001_SM_1000_NS17counting_iteratorIiNSD_11use_defaultESF_SF_EEPiyS9_iiNS7_10__identityEEEvT0_T1_T2_T3_T4_T6_ --------------------------
	.section	.text._ZN3cub18CUB_300001_SM_10006detail6reduce28DeviceReduceSingleTileKernelINS2_10policy_hubIiyN4cuda3std3__44plusIiEEE10Policy1000EN6thrust24THRUST_300001_SM_1000_NS17counting_iteratorIiNSD_11use_defaultESF_SF_EEPiyS9_iiNS7_10__identityEEEvT0_T1_T2_T3_T4_T6_,"ax",@progbits
	.align	128
        .global         _ZN3cub18CUB_300001_SM_10006detail6reduce28DeviceReduceSingleTileKernelINS2_10policy_hubIiyN4cuda3std3__44plusIiEEE10Policy1000EN6thrust24THRUST_300001_SM_1000_NS17counting_iteratorIiNSD_11use_defaultESF_SF_EEPiyS9_iiNS7_10__identityEEEvT0_T1_T2_T3_T4_T6_
        .type           _ZN3cub18CUB_300001_SM_10006detail6reduce28DeviceReduceSingleTileKernelINS2_10policy_hubIiyN4cuda3std3__44plusIiEEE10Policy1000EN6thrust24THRUST_300001_SM_1000_NS17counting_iteratorIiNSD_11use_defaultESF_SF_EEPiyS9_iiNS7_10__identityEEEvT0_T1_T2_T3_T4_T6_,@function
        .size           _ZN3cub18CUB_300001_SM_10006detail6reduce28DeviceReduceSingleTileKernelINS2_10policy_hubIiyN4cuda3std3__44plusIiEEE10Policy1000EN6thrust24THRUST_300001_SM_1000_NS17counting_iteratorIiNSD_11use_defaultESF_SF_EEPiyS9_iiNS7_10__identityEEEvT0_T1_T2_T3_T4_T6_,(.L_x_3774 - _ZN3cub18CUB_300001_SM_10006detail6reduce28DeviceReduceSingleTileKernelINS2_10policy_hubIiyN4cuda3std3__44plusIiEEE10Policy1000EN6thrust24THRUST_300001_SM_1000_NS17counting_iteratorIiNSD_11use_defaultESF_SF_EEPiyS9_iiNS7_10__identityEEEvT0_T1_T2_T3_T4_T6_)
        .other          _ZN3cub18CUB_300001_SM_10006detail6reduce28DeviceReduceSingleTileKernelINS2_10policy_hubIiyN4cuda3std3__44plusIiEEE10Policy1000EN6thrust24THRUST_300001_SM_1000_NS17counting_iteratorIiNSD_11use_defaultESF_SF_EEPiyS9_iiNS7_10__identityEEEvT0_T1_T2_T3_T4_T6_,@"STO_CUDA_ENTRY STV_DEFAULT"
_ZN3cub18CUB_300001_SM_10006detail6reduce28DeviceReduceSingleTileKernelINS2_10policy_hubIiyN4cuda3std3__44plusIiEEE10Policy1000EN6thrust24THRUST_300001_SM_1000_NS17counting_iteratorIiNSD_11use_defaultESF_SF_EEPiyS9_iiNS7_10__identityEEEvT0_T1_T2_T3_T4_T6_:
.text._ZN3cub18CUB_300001_SM_10006detail6reduce28DeviceReduceSingleTileKernelINS2_10policy_hubIiyN4cuda3std3__44plusIiEEE10Policy1000EN6thrust24THRUST_300001_SM_1000_NS17counting_iteratorIiNSD_11use_defaultESF_SF_EEPiyS9_iiNS7_10__identityEEEvT0_T1_T2_T3_T4_T6_:
        /* <DEDUP_REMOVED lines=15> */
.L_x_2410:
        /* <DEDUP_REMOVED lines=10> */
[C---:B------:R-:W-:Y:S01]  /*0190*/  ISETP.GE.U32.AND P1, PT, R0.reuse, R3, PT ;  /* 0x000000030000720c */ /* 0x040fe20003f26070 */
[----:B-1----:R-:W-:-:S03]  /*01a0*/  VIADD R4, R0, UR4 ;  /* 0x0000000400047c36 */ /* 0x002fc60008000000 */
[----:B------:R-:W-:Y:S02]  /*01b0*/  SEL R6, R5, R0, !P1 ;  /* 0x0000000005067207 */ /* 0x000fe40004800000 */
[----:B------:R-:W-:Y:S02]  /*01c0*/  SEL R4, R4, RZ, !P1 ;  /* 0x000000ff04047207 */ /* 0x000fe40004800000 */
[----:B------:R-:W-:-:S13]  /*01d0*/  ISETP.GE.U32.AND P2, PT, R6, R3, PT ;  /* 0x000000030600720c */ /* 0x000fda0003f46070 */
[----:B------:R-:W-:Y:S05]  /*01e0*/  @P2 BRA `(.L_x_2414) ;  /* 0x0000000000302947 */ /* 0x000fea0003800000 */
[----:B------:R-:W-:Y:S01]  /*01f0*/  LOP3.LUT R8, RZ, R6, RZ, 0x33, !PT ;  /* 0x00000006ff087212 */ /* 0x000fe200078e33ff */
[----:B------:R-:W-:-:S04]  /*0200*/  VIADD R5, R6, UR4 ;  /* 0x0000000406057c36 */ /* 0x000fc80008000000 */
[----:B------:R-:W-:Y:S02]  /*0210*/  IMAD.IADD R8, R8, 0x1, R3 ;  /* 0x0000000108087824 */ /* 0x000fe400078e0203 */
[----:B------:R-:W-:Y:S02]  /*0220*/  IMAD.IADD R4, R4, 0x1, R5 ;  /* 0x0000000104047824 */ /* 0x000fe400078e0205 */
[----:B------:R-:W-:Y:S01]  /*0230*/  VIADD R5, R5, 0x100 ;  /* 0x0000010005057836 */ /* 0x000fe20000000000 */
[----:B------:R-:W-:-:S05]  /*0240*/  SHF.R.U32.HI R7, RZ, 0x8, R8 ;  /* 0x00000008ff077819 */ /* 0x000fca0000011608 */
[C---:B------:R-:W-:Y:S02]  /*0250*/  VIADD R8, R7.reuse, 0xffffffff ;  /* 0xffffffff07087836 */ /* 0x040fe40000000000 */
[C---:B------:R-:W-:Y:S02]  /*0260*/  IMAD R4, R7.reuse, R5, R4 ;  /* 0x0000000507047224 */ /* 0x040fe400078e0204 */
[----:B------:R-:W-:-:S04]  /*0270*/  IMAD R8, R7, R8, RZ ;  /* 0x0000000807087224 */ /* 0x000fc800078e02ff */
[----:B------:R-:W-:-:S05]  /*0280*/  IMAD.SHL.U32 R8, R8, 0x80, RZ ;  /* 0x0000008008087824 */ /* 0x000fca00078e00ff */
[----:B------:R-:W-:-:S05]  /*0290*/  LOP3.LUT R5, R8, 0xffffff00, RZ, 0xc0, !PT ;  /* 0xffffff0008057812 */ /* 0x000fca00078ec0ff */
[----:B------:R-:W-:-:S07]  /*02a0*/  IMAD.IADD R4, R4, 0x1, R5 ;  /* 0x0000000104047824 */ /* 0x000fce00078e0205 */
.L_x_2414:
[----:B------:R-:W-:Y:S05]  /*02b0*/  BSYNC.RECONVERGENT B1 ;  /* 0x0000000000017941 */ /* 0x000fea0003800200 */
.L_x_2413:
        /* <DEDUP_REMOVED lines=38> */
[----:B--2---:R-:W1:Y:S01]  /*0520*/  LDS.64 R2, [UR4+0x20] ;  /* 0x00002004ff027984 */ /* 0x004e620008000a00 */
[----:B0-----:R-:W-:-:S04]  /*0530*/  IADD3 R0, PT, PT, R4, R0, R11 ;  /* 0x0000000004007210 */ /* 0x001fc80007ffe00b */
[----:B------:R-:W-:-:S04]  /*0540*/  IADD3 R0, PT, PT, R6, R0, R5 ;  /* 0x0000000006007210 */ /* 0x000fc80007ffe005 */
[----:B-1----:R-:W-:-:S05]  /*0550*/  IADD3 R0, PT, PT, R2, R0, R7 ;  /* 0x0000000002007210 */ /* 0x002fca0007ffe007 */
[----:B------:R-:W-:Y:S01]  /*0560*/  IMAD.IADD R11, R0, 0x1, R3 ;  /* 0x00000001000b7824 */ /* 0x000fe200078e0203 */
[----:B------:R-:W-:Y:S06]  /*0570*/  BRA `(.L_x_2416) ;  /* 0x0000000800a87947 */ /* 0x000fec0003800000 */
.L_x_2415:
        /* <DEDUP_REMOVED lines=37> */
[----:B0-----:R-:W-:-:S05]  /*07d0*/  SEL R7, R7, RZ, !P0 ;  /* 0x000000ff07077207 */ /* 0x001fca0004000000 */
        /* <DEDUP_REMOVED lines=8> */
[C---:B------:R-:W-:Y:S02]  /*0860*/  ISETP.GT.U32.AND P4, PT, R3.reuse, 0x60, PT ;  /* 0x000000600300780c */ /* 0x040fe40003f84070 */
[----:B------:R-:W-:Y:S02]  /*0870*/  ISETP.GT.U32.AND P2, PT, R3, 0x80, PT ;  /* 0x000000800300780c */ /* 0x000fe40003f44070 */
[----:B------:R-:W-:-:S02]  /*0880*/  ISETP.GT.U32.AND.EX P0, PT, R2, RZ, PT, P0 ;  /* 0x000000ff0200720c */ /* 0x000fc40003f04100 */
[C---:B------:R-:W-:Y:S02]  /*0890*/  ISETP.GT.U32.AND.EX P6, PT, R2.reuse, RZ, PT, P6 ;  /* 0x000000ff0200720c */ /* 0x040fe40003fc4160 */
[C---:B------:R-:W-:Y:S02]  /*08a0*/  ISETP.GT.U32.AND P3, PT, R3.reuse, 0xa0, PT ;  /* 0x000000a00300780c */ /* 0x040fe40003f64070 */
[----:B------:R-:W-:Y:S02]  /*08b0*/  ISETP.GT.U32.AND P1, PT, R3, 0xc0, PT ;  /* 0x000000c00300780c */ /* 0x000fe40003f24070 */
[C---:B------:R-:W-:Y:S02]  /*08c0*/  ISETP.GT.U32.AND.EX P4, PT, R2.reuse, RZ, PT, P4 ;  /* 0x000000ff0200720c */ /* 0x040fe40003f84140 */
[C---:B------:R-:W-:Y:S02]  /*08d0*/  ISETP.GT.U32.AND.EX P2, PT, R2.reuse, RZ, PT, P2 ;  /* 0x000000ff0200720c */ /* 0x040fe40003f44120 */
[C---:B------:R-:W-:Y:S01]  /*08e0*/  ISETP.GT.U32.AND.EX P3, PT, R2.reuse, RZ, PT, P3 ;  /* 0x000000ff0200720c */ /* 0x040fe20003f64130 */
[----:B0-----:R-:W-:Y:S01]  /*08f0*/  ULEA UR4, UR5, UR4, 0x18 ;  /* 0x0000000405047291 */ /* 0x001fe2000f8ec0ff */
[----:B------:R-:W-:-:S08]  /*0900*/  ISETP.GT.U32.AND.EX P1, PT, R2, RZ, PT, P1 ;  /* 0x000000ff0200720c */ /* 0x000fd00003f24110 */
        /* <DEDUP_REMOVED lines=8> */
[----:B------:R-:W-:Y:S02]  /*0990*/  SEL R6, R6, RZ, P2 ;  /* 0x000000ff06067207 */ /* 0x000fe40001000000 */
[----:B------:R-:W-:Y:S02]  /*09a0*/  ISETP.GT.U32.AND.EX P0, PT, R2, RZ, PT, P0 ;  /* 0x000000ff0200720c */ /* 0x000fe40003f04100 */
[----:B------:R-:W-:-:S02]  /*09b0*/  SEL R7, R7, RZ, P3 ;  /* 0x000000ff07077207 */ /* 0x000fc40001800000 */
[----:B------:R-:W-:Y:S02]  /*09c0*/  IADD3 R0, PT, PT, R6, R0, R5 ;  /* 0x0000000006007210 */ /* 0x000fe40007ffe005 */
[----:B---3--:R-:W-:Y:S02]  /*09d0*/  SEL R8, R8, RZ, P1 ;  /* 0x000000ff08087207 */ /* 0x008fe40000800000 */
[----:B------:R-:W-:Y:S02]  /*09e0*/  SEL R9, R9, RZ, P0 ;  /* 0x000000ff09097207 */ /* 0x000fe40000000000 */
[----:B------:R-:W-:-:S05]  /*09f0*/  IADD3 R0, PT, PT, R8, R0, R7 ;  /* 0x0000000008007210 */ /* 0x000fca0007ffe007 */
[----:B-1----:R-:W-:Y:S01]  /*0a00*/  IMAD.IADD R11, R0, 0x1, R9 ;  /* 0x00000001000b7824 */ /* 0x002fe200078e0209 */
[----:B------:R-:W-:Y:S06]  /*0a10*/  BRA `(.L_x_2416) ;  /* 0x0000000400807947 */ /* 0x000fec0003800000 */
.L_x_2412:
[----:B------:R-:W0:Y:S01]  /*0a20*/  S2R R0, SR_TID.X ;  /* 0x0000000000007919 */ /* 0x000e220000002100 */
[----:B------:R-:W0:Y:S01]  /*0a30*/  LDCU UR4, c[0x0][0x380] ;  /* 0x00007000ff0477ac */ /* 0x000e220008000800 */
[----:B------:R-:W-:Y:S01]  /*0a40*/  IADD3 R11, P1, PT, R3, -0x1000, RZ ;  /* 0xfffff000030b7810 */ /* 0x000fe20007f3e0ff */
[----:B------:R-:W-:Y:S02]  /*0a50*/  IMAD.MOV.U32 R6, RZ, RZ, 0x1000 ;  /* 0x00001000ff067424 */ /* 0x000fe400078e00ff */
[----:B------:R-:W-:Y:S01]  /*0a60*/  IMAD.MOV.U32 R9, RZ, RZ, RZ ;  /* 0x000000ffff097224 */ /* 0x000fe200078e00ff */
[----:B------:R-:W-:Y:S02]  /*0a70*/  ISETP.GE.U32.AND P0, PT, R11, 0x1000, PT ;  /* 0x000010000b00780c */ /* 0x000fe40003f06070 */
[----:B------:R-:W-:-:S04]  /*0a80*/  IADD3.X R10, PT, PT, R2, -0x1, RZ, P1, !PT ;  /* 0xffffffff020a7810 */ /* 0x000fc80000ffe4ff */
[----:B------:R-:W-:Y:S01]  /*0a90*/  ISETP.GE.U32.AND.EX P0, PT, R10, RZ, PT, P0 ;  /* 0x000000ff0a00720c */ /* 0x000fe20003f06100 */
[----:B0-----:R-:W-:-:S05]  /*0aa0*/  VIADD R13, R0, UR4 ;  /* 0x00000004000d7c36 */ /* 0x001fca0008000000 */
[----:B------:R-:W-:-:S07]  /*0ab0*/  LEA R7, R13, 0x7800, 0x4 ;  /* 0x000078000d077811 */ /* 0x000fce00078e20ff */
[----:B------:R-:W-:Y:S05]  /*0ac0*/  @!P0 BRA `(.L_x_2417) ;  /* 0x0000000000648947 */ /* 0x000fea0003800000 */
[----:B------:R-:W0:Y:S01]  /*0ad0*/  LDC.64 R4, c[0x0][0x390] ;  /* 0x0000e400ff047b82 */ /* 0x000e220000000a00 */
[----:B------:R-:W-:Y:S02]  /*0ae0*/  IMAD.MOV.U32 R6, RZ, RZ, 0x1000 ;  /* 0x00001000ff067424 */ /* 0x000fe400078e00ff */
[----:B------:R-:W-:-:S07]  /*0af0*/  IMAD.MOV.U32 R9, RZ, RZ, RZ ;  /* 0x000000ffff097224 */ /* 0x000fce00078e00ff */
.L_x_2419:
[----:B------:R-:W-:Y:S02]  /*0b00*/  IMAD.IADD R8, R13, 0x1, R6 ;  /* 0x000000010d087824 */ /* 0x000fe400078e0206 */
[----:B0-----:R-:W-:Y:S02]  /*0b10*/  IMAD.MOV.U32 R3, RZ, RZ, R4 ;  /* 0x000000ffff037224 */ /* 0x001fe400078e0004 */
[----:B------:R-:W-:Y:S01]  /*0b20*/  IMAD.MOV.U32 R2, RZ, RZ, R5 ;  /* 0x000000ffff027224 */ /* 0x000fe200078e0005 */
[----:B------:R-:W-:Y:S02]  /*0b30*/  IADD3 R7, PT, PT, R8, R8, R7 ;  /* 0x0000000808077210 */ /* 0x000fe40007ffe007 */
[----:B------:R-:W-:Y:S02]  /*0b40*/  IADD3 R12, P1, PT, -R6, R3, RZ ;  /* 0x00000003060c7210 */ /* 0x000fe40007f3e1ff */
[--C-:B------:R-:W-:Y:S02]  /*0b50*/  IADD3 R7, PT, PT, R8, R7, R8.reuse ;  /* 0x0000000708077210 */ /* 0x100fe40007ffe008 */
[----:B------:R-:W-:Y:S01]  /*0b60*/  ISETP.GE.U32.AND P0, PT, R12, 0x1000, PT ;  /* 0x000010000c00780c */ /* 0x000fe20003f06070 */
[----:B------:R-:W-:Y:S01]  /*0b70*/  IMAD.X R12, R2, 0x1, ~R9, P1 ;  /* 0x00000001020c7824 */ /* 0x000fe200008e0e09 */
[----:B------:R-:W-:-:S04]  /*0b80*/  IADD3 R7, PT, PT, R8, R7, R8 ;  /* 0x0000000708077210 */ /* 0x000fc80007ffe008 */
[--C-:B------:R-:W-:Y:S02]  /*0b90*/  IADD3 R7, PT, PT, R8, R7, R8.reuse ;  /* 0x0000000708077210 */ /* 0x100fe40007ffe008 */
[----:B------:R-:W-:Y:S02]  /*0ba0*/  ISETP.GE.U32.AND.EX P0, PT, R12, RZ, PT, P0 ;  /* 0x000000ff0c00720c */ /* 0x000fe40003f06100 */
[----:B------:R-:W-:-:S04]  /*0bb0*/  IADD3 R7, PT, PT, R8, R7, R8 ;  /* 0x0000000708077210 */ /* 0x000fc80007ffe008 */
[----:B------:R-:W-:-:S04]  /*0bc0*/  IADD3 R7, PT, PT, R8, R7, R8 ;  /* 0x0000000708077210 */ /* 0x000fc80007ffe008 */
[----:B------:R-:W-:-:S04]  /*0bd0*/  IADD3 R7, PT, PT, R8, R7, R8 ;  /* 0x0000000708077210 */ /* 0x000fc80007ffe008 */
[----:B------:R-:W-:-:S05]  /*0be0*/  IADD3 R7, PT, PT, R8, R7, R8 ;  /* 0x0000000708077210 */ /* 0x000fca0007ffe008 */
[----:B------:R-:W-:Y:S01]  /*0bf0*/  VIADD R7, R7, 0x7800 ;  /* 0x0000780007077836 */ /* 0x000fe20000000000 */
[----:B------:R-:W-:Y:S06]  /*0c00*/  @!P0 BRA `(.L_x_2418) ;  /* 0x00000000005c8947 */ /* 0x000fec0003800000 */
[----:B------:R-:W-:-:S05]  /*0c10*/  IADD3 R6, P0, PT, R6, 0x1000, RZ ;  /* 0x0000100006067810 */ /* 0x000fca0007f1e0ff */
[----:B------:R-:W-:Y:S01]  /*0c20*/  IMAD.X R9, RZ, RZ, R9, P0 ;  /* 0x000000ffff097224 */ /* 0x000fe200000e0609 */
[----:B------:R-:W-:-:S04]  /*0c30*/  ISETP.GT.U32.AND P0, PT, R6, R11, PT ;  /* 0x0000000b0600720c */ /* 0x000fc80003f04070 */
[----:B------:R-:W-:-:S13]  /*0c40*/  ISETP.GT.U32.AND.EX P0, PT, R9, R10, PT, P0 ;  /* 0x0000000a0900720c */ /* 0x000fda0003f04100 */
[----:B------:R-:W-:Y:S05]  /*0c50*/  @!P0 BRA `(.L_x_2419) ;  /* 0xfffffffc00a88947 */ /* 0x000fea000383ffff */
.L_x_2417:
[----:B------:R-:W-:Y:S01]  /*0c60*/  IMAD.IADD R5, R3, 0x1, -R6 ;  /* 0x0000000103057824 */ /* 0x000fe200078e0a06 */
[----:B------:R-:W-:Y:S01]  /*0c70*/  ISETP.GE.U32.AND P1, PT, R6, R3, PT ;  /* 0x000000030600720c */ /* 0x000fe20003f26070 */
[----:B------:R-:W-:Y:S03]  /*0c80*/  BSSY.RECONVERGENT B1, `(.L_x_2418) ;  /* 0x000000f000017945 */ /* 0x000fe60003800200 */
[----:B------:R-:W-:-:S04]  /*0c90*/  ISETP.GE.AND P0, PT, R0, R5, PT ;  /* 0x000000050000720c */ /* 0x000fc80003f06270 */
[----:B------:R-:W-:-:S13]  /*0ca0*/  ISETP.GE.U32.OR.EX P0, PT, R9, R2, P0, P1 ;  /* 0x000000020900720c */ /* 0x000fda0000706510 */
[----:B------:R-:W-:Y:S05]  /*0cb0*/  @P0 BRA `(.L_x_2420) ;  /* 0x00000000002c0947 */ /* 0x000fea0003800000 */
[----:B------:R-:W-:Y:S01]  /*0cc0*/  LOP3.LUT R2, RZ, R0, RZ, 0x33, !PT ;  /* 0x00000000ff027212 */ /* 0x000fe200078e33ff */
[----:B------:R-:W-:-:S03]  /*0cd0*/  IMAD.IADD R7, R13, 0x1, R7 ;  /* 0x000000010d077824 */ /* 0x000fc600078e0207 */
[----:B------:R-:W-:-:S04]  /*0ce0*/  IADD3 R2, PT, PT, -R6, R3, R2 ;  /* 0x0000000306027210 */ /* 0x000fc80007ffe102 */
[----:B------:R-:W-:-:S05]  /*0cf0*/  SHF.R.U32.HI R2, RZ, 0x8, R2 ;  /* 0x00000008ff027819 */ /* 0x000fca0000011602 */
[----:B------:R-:W-:-:S04]  /*0d00*/  VIADD R3, R2, 0xffffffff ;  /* 0xffffffff02037836 */ /* 0x000fc80000000000 */
[----:B------:R-:W-:Y:S01]  /*0d10*/  IMAD R4, R2, R3, RZ ;  /* 0x0000000302047224 */ /* 0x000fe200078e02ff */
[----:B------:R-:W-:-:S03]  /*0d20*/  IADD3 R3, PT, PT, R13, 0x100, R6 ;  /* 0x000001000d037810 */ /* 0x000fc60007ffe006 */
[----:B------:R-:W-:Y:S02]  /*0d30*/  IMAD.SHL.U32 R4, R4, 0x80, RZ ;  /* 0x0000008004047824 */ /* 0x000fe400078e00ff */
[----:B------:R-:W-:-:S03]  /*0d40*/  IMAD R7, R2, R3, R7 ;  /* 0x0000000302077224 */ /* 0x000fc600078e0207 */
[----:B------:R-:W-:-:S04]  /*0d50*/  LOP3.LUT R4, R4, 0xffffff00, RZ, 0xc0, !PT ;  /* 0xffffff0004047812 */ /* 0x000fc800078ec0ff */
[----:B------:R-:W-:-:S07]  /*0d60*/  IADD3 R7, PT, PT, R6, R7, R4 ;  /* 0x0000000706077210 */ /* 0x000fce0007ffe004 */
.L_x_2420:
[----:B------:R-:W-:Y:S05]  /*0d70*/  BSYNC.RECONVERGENT B1 ;  /* 0x0000000000017941 */ /* 0x000fea0003800200 */
.L_x_2418:
        /* <DEDUP_REMOVED lines=42> */
.L_x_2416:
[----:B------:R-:W-:Y:S05]  /*1020*/  BSYNC.RECONVERGENT B0 ;  /* 0x0000000000007941 */ /* 0x000fea0003800200 */
.L_x_2411:
[----:B------:R-:W-:Y:S05]  /*1030*/  @P5 EXIT ;  /* 0x000000000000594d */ /* 0x000fea0003800000 */
[----:B--2---:R-:W2:Y:S01]  /*1040*/  LDC.64 R2, c[0x0][0x388] ;  /* 0x0000e200ff027b82 */ /* 0x004ea20000000a00 */
[----:B------:R-:W0:Y:S02]  /*1050*/  LDCU UR4, c[0x0][0x39c] ;  /* 0x00007380ff0477ac */ /* 0x000e240008000800 */
[----:B01----:R-:W-:-:S05]  /*1060*/  VIADD R11, R11, UR4 ;  /* 0x000000040b0b7c36 */ /* 0x003fca0008000000 */
[----:B--2---:R-:W-:Y:S01]  /*1070*/  STG.E desc[UR6][R2.64], R11 ;  /* 0x0000000b02007986 */ /* 0x004fe2000c101906 */
[----:B------:R-:W-:Y:S05]  /*1080*/  EXIT ;  /* 0x000000000000794d */ /* 0x000fea0003800000 */
.L_x_2421:
        /* <DEDUP_REMOVED lines=15> */
.L_x_3774:


//--------------------- .text._ZN3cub18CUB_300001_SM_10006detail6reduce18DeviceReduceKernelINS2_10policy_hubIijN4cuda3std3__44plusIiEEE10Policy1000EN6thrust24THRUST_300001_SM_1000_NS17counting_iteratorIiNSD_11use_defaultESF_SF_EEjS9_iNS7_10__identityEEEvT0_PT3_T1_NS0_13GridEvenShareISL_EET2_T4_ --------------------------
	.section	.text._ZN3cub18CUB_300001_SM_10006detail6reduce18DeviceReduceKernelINS2_10policy_hubIijN4cuda3std3__44plusIiEEE10Policy1000EN6thrust24THRUST_300001_SM_1000_NS17counting_iteratorIiNSD_11use_defaultESF_SF_EEjS9_iNS7_10__identityEEEvT0_PT3_T1_NS0_13GridEvenShareISL_EET2_T4_,"ax",@progbits
	.align	128
        .global         _ZN3cub18CUB_300001_SM_10006detail6reduce18DeviceReduceKernelINS2_10policy_hubIijN4cuda3std3__44plusIiEEE10Policy1000EN6thrust24THRUST_300001_SM_1000_NS17counting_iteratorIiNSD_11use_defaultESF_SF_EEjS9_iNS7_10__identityEEEvT0_PT3_T1_NS0_13GridEvenShareISL_EET2_T4_
        .type           _ZN3cub18CUB_300001_SM_10006detail6reduce18DeviceReduceKernelINS2_10policy_hubIijN4cuda3std3__44plusIiEEE10Policy1000EN6thrust24THRUST_300001_SM_1000_NS17counting_iteratorIiNSD_11use_defaultESF_SF_EEjS9_iNS7_10__identityEEEvT0_PT3_T1_NS0_13GridEvenShareISL_EET2_T4_,@function
        .size           _ZN3cub18CUB_300001_SM_10006detail6reduce18DeviceReduceKernelINS2_10policy_hubIijN4cuda3std3__44plusIiEEE10Policy1000EN6thrust24THRUST_300001_SM_1000_NS17counting_iteratorIiNSD_11use_defaultESF_SF_EEjS9_iNS7_10__identityEEEvT0_PT3_T1_NS0_13GridEvenShareISL_EET2_T4_,(.L_x_3775 - _ZN3cub18CUB_300001_SM_10006detail6reduce18DeviceReduceKernelINS2_10policy_hubIijN4cuda3std3__44plusIiEEE10Policy1000EN6thrust24THRUST_300001_SM_1000_NS17counting_iteratorIiNSD_11use_defaultESF_SF_EEjS9_iNS7_10__identityEEEvT0_PT3_T1_NS0_13GridEvenShareISL_EET2_T4_)
        .other          _ZN3cub18CUB_300001_SM_10006detail6reduce18DeviceReduceKernelINS2_10policy_hubIijN4cuda3std3__44plusIiEEE10Policy1000EN6thrust24THRUST_300001_SM_1000_NS17counting_iteratorIiNSD_11use_defaultESF_SF_EEjS9_iNS7_10__identityEEEvT0_PT3_T1_NS0_13GridEvenShareISL_EET2_T4_,@"STO_CUDA_ENTRY STV_DEFAULT"
_ZN3cub18CUB_300001_SM_10006detail6reduce18DeviceReduceKernelINS2_10policy_hubIijN4cuda3std3__44plusIiEEE10Policy1000EN6thrust24THRUST_300001_SM_1000_NS17counting_iteratorIiNSD_11use_defaultESF_SF_EEjS9_iNS7_10__identityEEEvT0_PT3_T1_NS0_13GridEvenShareISL_EET2_T4_:
.text._ZN3cub18CUB_300001_SM_10006detail6reduce18DeviceReduceKernelINS2_10policy_hubIijN4cuda3std3__44plusIiEEE10Policy1000EN6thrust24THRUST_300001_SM_1000_NS17counting_iteratorIiNSD_11use_defaultESF_SF_EEjS9_iNS7_10__identityEEEvT0_PT3_T1_NS0_13GridEvenShareISL_EET2_T4_:
[----:B------:R-:W-:Y:S01]  /*0000*/  LDC R1, c[0x0][0x37c] ;  /* 0x0000df00ff017b82 */ /* 0x000fe20000000800 */
[----:B------:R-:W0:Y:S01]  /*0010*/  S2R R0, SR_CTAID.X ;  /* 0x0000000000007919 */ /* 0x000e220000002500 */
[----:B------:R-:W1:Y:S01]  /*0020*/  LDCU.64 UR6, c[0x0][0x3a8] ;  /* 0x00007500ff0677ac */ /* 0x000e620008000a00 */
[----:B------:R-:W-:Y:S01]  /*0030*/  BSSY.RECONVERGENT B0, `(.L_x_2422) ;  /* 0x00000ea000007945 */ /* 0x000fe20003800200 */
[----:B-1----:R-:W-:Y:S01]  /*0040*/  USHF.L.U32 UR4, UR7, 0xc, URZ ;  /* 0x0000000c07047899 */ /* 0x002fe200080006ff */
[----:B0-----:R-:W-:-:S05]  /*0050*/  IMAD.SHL.U32 R5, R0, 0x1000, RZ ;  /* 0x0000100000057824 */ /* 0x001fca00078e00ff */
[----:B------:R-:W-:-:S04]  /*0060*/  IADD3 R3, PT, PT, -R5, UR6, RZ ;  /* 0x0000000605037c10 */ /* 0x000fc8000fffe1ff */
[----:B------:R-:W-:-:S13]  /*0070*/  ISETP.GT.U32.AND P0, PT, R3, 0xfff, PT ;  /* 0x00000fff0300780c */ /* 0x000fda0003f04070 */
[----:B------:R-:W-:Y:S05]  /*0080*/  @P0 BRA `(.L_x_2423) ;  /* 0x00000008001c0947 */ /* 0x000fea0003800000 */
[----:B------:R-:W0:Y:S01]  /*0090*/  S2R R2, SR_TID.X ;  /* 0x0000000000027919 */ /* 0x000e220000002100 */
[----:B------:R-:W1:Y:S01]  /*00a0*/  LDCU UR4, c[0x0][0x380] ;  /* 0x00007000ff0477ac */ /* 0x000e620008000800 */
[----:B------:R-:W-:Y:S01]  /*00b0*/  BSSY.RECONVERGENT B1, `(.L_x_2424) ;  /* 0x0000015000017945 */ /* 0x000fe20003800200 */
[----:B------:R-:W-:Y:S01]  /*00c0*/  ISETP.GE.U32.AND P2, PT, R3, 0x100, PT ;  /* 0x000001000300780c */ /* 0x000fe20003f46070 */
[C---:B0-----:R-:W-:Y:S01]  /*00d0*/  VIADD R7, R2.reuse, 0x100 ;  /* 0x0000010002077836 */ /* 0x041fe20000000000 */
[----:B------:R-:W-:Y:S02]  /*00e0*/  ISETP.GE.U32.AND P0, PT, R2, R3, PT ;  /* 0x000000030200720c */ /* 0x000fe40003f06070 */
[----:B-1----:R-:W-:Y:S02]  /*00f0*/  IADD3 R4, PT, PT, R5, UR4, R2 ;  /* 0x0000000405047c10 */ /* 0x002fe4000fffe002 */
[----:B------:R-:W-:Y:S02]  /*0100*/  SEL R6, R7, R2, !P0 ;  /* 0x0000000207067207 */ /* 0x000fe40004000000 */
[----:B------:R-:W-:-:S02]  /*0110*/  SEL R4, R4, RZ, !P0 ;  /* 0x000000ff04047207 */ /* 0x000fc40004000000 */
[----:B------:R-:W-:-:S13]  /*0120*/  ISETP.GE.U32.AND P1, PT, R6, R3, PT ;  /* 0x000000030600720c */ /* 0x000fda0003f26070 */
[----:B------:R-:W-:Y:S05]  /*0130*/  @P1 BRA `(.L_x_2425) ;  /* 0x0000000000301947 */ /* 0x000fea0003800000 */
[----:B------:R-:W-:Y:S01]  /*0140*/  LOP3.LUT R8, RZ, R6, RZ, 0x33, !PT ;  /* 0x00000006ff087212 */ /* 0x000fe200078e33ff */
[----:B------:R-:W-:-:S03]  /*0150*/  VIADD R6, R6, UR4 ;  /* 0x0000000406067c36 */ /* 0x000fc60008000000 */
[----:B------:R-:W-:Y:S01]  /*0160*/  IADD3 R8, PT, PT, -R5, UR6, R8 ;  /* 0x0000000605087c10 */ /* 0x000fe2000fffe108 */
[----:B------:R-:W-:Y:S01]  /*0170*/  IMAD.IADD R4, R4, 0x1, R6 ;  /* 0x0000000104047824 */ /* 0x000fe200078e0206 */
[----:B------:R-:W-:Y:S02]  /*0180*/  IADD3 R6, PT, PT, R6, 0x100, R5 ;  /* 0x0000010006067810 */ /* 0x000fe40007ffe005 */
[----:B------:R-:W-:-:S05]  /*0190*/  SHF.R.U32.HI R7, RZ, 0x8, R8 ;  /* 0x00000008ff077819 */ /* 0x000fca0000011608 */
[C---:B------:R-:W-:Y:S02]  /*01a0*/  VIADD R8, R7.reuse, 0xffffffff ;  /* 0xffffffff07087836 */ /* 0x040fe40000000000 */
[C---:B------:R-:W-:Y:S02]  /*01b0*/  IMAD R4, R7.reuse, R6, R4 ;  /* 0x0000000607047224 */ /* 0x040fe400078e0204 */
[----:B------:R-:W-:-:S04]  /*01c0*/  IMAD R8, R7, R8, RZ ;  /* 0x0000000807087224 */ /* 0x000fc800078e02ff */
[----:B------:R-:W-:-:S05]  /*01d0*/  IMAD.SHL.U32 R8, R8, 0x80, RZ ;  /* 0x0000008008087824 */ /* 0x000fca00078e00ff */
[----:B------:R-:W-:-:S04]  /*01e0*/  LOP3.LUT R8, R8, 0xffffff00, RZ, 0xc0, !PT ;  /* 0xffffff0008087812 */ /* 0x000fc800078ec0ff */
[----:B------:R-:W-:-:S07]  /*01f0*/  IADD3 R4, PT, PT, R8, R4, R5 ;  /* 0x0000000408047210 */ /* 0x000fce0007ffe005 */
.L_x_2425:
[----:B------:R-:W-:Y:S05]  /*0200*/  BSYNC.RECONVERGENT B1 ;  /* 0x0000000000017941 */ /* 0x000fea0003800200 */
.L_x_2424:
        /* <DEDUP_REMOVED lines=44> */
.L_x_2426:
        /* <DEDUP_REMOVED lines=50> */
[----:B-1----:R-:W1:Y:S01]  /*07f0*/  LDS.64 R10, [UR4+0x20] ;  /* 0x00002004ff0a7984 */ /* 0x002e620008000a00 */
[----:B0-----:R-:W-:Y:S02]  /*0800*/  SEL R4, R4, RZ, P2 ;  /* 0x000000ff04047207 */ /* 0x001fe40001000000 */
[----:B------:R-:W-:-:S02]  /*0810*/  ISETP.GT.U32.AND P2, PT, R3, 0x60, PT ;  /* 0x000000600300780c */ /* 0x000fc40003f44070 */
[----:B--2---:R-:W-:Y:S02]  /*0820*/  SEL R2, R2, RZ, P1 ;  /* 0x000000ff02027207 */ /* 0x004fe40000800000 */
[----:B------:R-:W-:Y:S02]  /*0830*/  SEL R5, R5, RZ, P2 ;  /* 0x000000ff05057207 */ /* 0x000fe40001000000 */
[----:B------:R-:W-:Y:S02]  /*0840*/  IADD3 R2, PT, PT, R4, R2, R9 ;  /* 0x0000000204027210 */ /* 0x000fe40007ffe009 */
[C---:B------:R-:W-:Y:S02]  /*0850*/  ISETP.GT.U32.AND P1, PT, R3.reuse, 0xa0, PT ;  /* 0x000000a00300780c */ /* 0x040fe40003f24070 */
[----:B------:R-:W-:Y:S02]  /*0860*/  SEL R6, R6, RZ, P3 ;  /* 0x000000ff06067207 */ /* 0x000fe40001800000 */
[----:B------:R-:W-:-:S02]  /*0870*/  ISETP.GT.U32.AND P2, PT, R3, 0xc0, PT ;  /* 0x000000c00300780c */ /* 0x000fc40003f44070 */
[----:B------:R-:W-:Y:S02]  /*0880*/  ISETP.GT.U32.AND P3, PT, R3, 0xe0, PT ;  /* 0x000000e00300780c */ /* 0x000fe40003f64070 */
[----:B------:R-:W-:Y:S02]  /*0890*/  SEL R7, R7, RZ, P1 ;  /* 0x000000ff07077207 */ /* 0x000fe40000800000 */
[----:B------:R-:W-:Y:S02]  /*08a0*/  IADD3 R2, PT, PT, R6, R2, R5 ;  /* 0x0000000206027210 */ /* 0x000fe40007ffe005 */
[----:B-1----:R-:W-:Y:S02]  /*08b0*/  SEL R10, R10, RZ, P2 ;  /* 0x000000ff0a0a7207 */ /* 0x002fe40001000000 */
[----:B------:R-:W-:Y:S02]  /*08c0*/  SEL R11, R11, RZ, P3 ;  /* 0x000000ff0b0b7207 */ /* 0x000fe40001800000 */
[----:B------:R-:W-:-:S05]  /*08d0*/  IADD3 R2, PT, PT, R10, R2, R7 ;  /* 0x000000020a027210 */ /* 0x000fca0007ffe007 */
[----:B------:R-:W-:Y:S01]  /*08e0*/  IMAD.IADD R9, R2, 0x1, R11 ;  /* 0x0000000102097824 */ /* 0x000fe200078e020b */
[----:B------:R-:W-:Y:S06]  /*08f0*/  BRA `(.L_x_2427) ;  /* 0x0000000400747947 */ /* 0x000fec0003800000 */
.L_x_2423:
[----:B------:R-:W0:Y:S01]  /*0900*/  S2R R2, SR_TID.X ;  /* 0x0000000000027919 */ /* 0x000e220000002100 */
[----:B------:R-:W0:Y:S01]  /*0910*/  LDC R7, c[0x0][0x380] ;  /* 0x0000e000ff077b82 */ /* 0x000e220000000800 */
[----:B------:R-:W-:Y:S02]  /*0920*/  ISETP.GE.U32.AND P0, PT, R3, UR4, PT ;  /* 0x0000000403007c0c */ /* 0x000fe4000bf06070 */
[----:B0-----:R-:W-:-:S04]  /*0930*/  IADD3 R3, PT, PT, R5, R7, R2 ;  /* 0x0000000705037210 */ /* 0x001fc80007ffe002 */
[----:B------:R-:W-:-:S07]  /*0940*/  LEA R3, R3, 0x7800, 0x4 ;  /* 0x0000780003037811 */ /* 0x000fce00078e20ff */
[----:B------:R-:W-:Y:S05]  /*0950*/  @!P0 BRA `(.L_x_2428) ;  /* 0x0000000000b48947 */ /* 0x000fea0003800000 */
[----:B------:R-:W-:Y:S01]  /*0960*/  UIADD3 UR5, UPT, UPT, UR6, -0x1000, URZ ;  /* 0xfffff00006057890 */ /* 0x000fe2000fffe0ff */
[----:B------:R-:W-:Y:S01]  /*0970*/  VIADD R9, R5, UR4 ;  /* 0x0000000405097c36 */ /* 0x000fe20008000000 */
[----:B------:R-:W-:Y:S02]  /*0980*/  LOP3.LUT R6, RZ, R2, RZ, 0x33, !PT ;  /* 0x00000002ff067212 */ /* 0x000fe400078e33ff */
[----:B------:R-:W-:Y:S02]  /*0990*/  IADD3 R4, PT, PT, R7, UR4, R2 ;  /* 0x0000000407047c10 */ /* 0x000fe4000fffe002 */
[C---:B------:R-:W-:Y:S02]  /*09a0*/  ISETP.GT.U32.AND P0, PT, R9.reuse, UR5, PT ;  /* 0x0000000509007c0c */ /* 0x040fe4000bf04070 */
[----:B------:R-:W-:Y:S01]  /*09b0*/  IADD3 R7, PT, PT, -R9, UR6, R6 ;  /* 0x0000000609077c10 */ /* 0x000fe2000fffe106 */
[----:B------:R-:W-:-:S10]  /*09c0*/  IMAD.IADD R6, R5, 0x1, R4 ;  /* 0x0000000105067824 */ /* 0x000fd400078e0204 */
[----:B------:R-:W-:Y:S05]  /*09d0*/  @P0 BRA `(.L_x_2429) ;  /* 0x0000000000580947 */ /* 0x000fea0003800000 */
[----:B------:R-:W0:Y:S01]  /*09e0*/  LDCU UR6, c[0x0][0x3a8] ;  /* 0x00007500ff0677ac */ /* 0x000e220008000800 */
[----:B------:R-:W-:Y:S01]  /*09f0*/  NOP ;  /* 0x0000000000007918 */ /* 0x000fe20000000000 */
.L_x_2430:
[----:B------:R-:W-:Y:S01]  /*0a00*/  IMAD.IADD R6, R4, 0x1, R5 ;  /* 0x0000000104067824 */ /* 0x000fe200078e0205 */
[----:B0-----:R-:W-:Y:S01]  /*0a10*/  IADD3 R5, PT, PT, -R9, UR6, RZ ;  /* 0x0000000609057c10 */ /* 0x001fe2000fffe1ff */
[----:B------:R-:W-:-:S03]  /*0a20*/  IMAD.MOV.U32 R11, RZ, RZ, R9 ;  /* 0x000000ffff0b7224 */ /* 0x000fc600078e0009 */
[C---:B------:R-:W-:Y:S02]  /*0a30*/  IADD3 R3, PT, PT, R6.reuse, R6, R3 ;  /* 0x0000000606037210 */ /* 0x040fe40007ffe003 */
[----:B------:R-:W-:Y:S02]  /*0a40*/  ISETP.GE.U32.AND P0, PT, R5, UR4, PT ;  /* 0x0000000405007c0c */ /* 0x000fe4000bf06070 */
[----:B------:R-:W-:-:S04]  /*0a50*/  IADD3 R3, PT, PT, R6, R3, R6 ;  /* 0x0000000306037210 */ /* 0x000fc80007ffe006 */
[----:B------:R-:W-:-:S04]  /*0a60*/  IADD3 R3, PT, PT, R6, R3, R6 ;  /* 0x0000000306037210 */ /* 0x000fc80007ffe006 */
[----:B------:R-:W-:-:S04]  /*0a70*/  IADD3 R3, PT, PT, R6, R3, R6 ;  /* 0x0000000306037210 */ /* 0x000fc80007ffe006 */
[----:B------:R-:W-:-:S04]  /*0a80*/  IADD3 R3, PT, PT, R6, R3, R6 ;  /* 0x0000000306037210 */ /* 0x000fc80007ffe006 */
[----:B------:R-:W-:-:S04]  /*0a90*/  IADD3 R3, PT, PT, R6, R3, R6 ;  /* 0x0000000306037210 */ /* 0x000fc80007ffe006 */
[----:B------:R-:W-:-:S04]  /*0aa0*/  IADD3 R3, PT, PT, R6, R3, R6 ;  /* 0x0000000306037210 */ /* 0x000fc80007ffe006 */
[----:B------:R-:W-:-:S05]  /*0ab0*/  IADD3 R3, PT, PT, R6, R3, R6 ;  /* 0x0000000306037210 */ /* 0x000fca0007ffe006 */
[----:B------:R-:W-:Y:S01]  /*0ac0*/  VIADD R3, R3, 0x7800 ;  /* 0x0000780003037836 */ /* 0x000fe20000000000 */
[----:B------:R-:W-:Y:S06]  /*0ad0*/  @!P0 BRA `(.L_x_2428) ;  /* 0x0000000000548947 */ /* 0x000fec0003800000 */
[----:B------:R-:W-:Y:S02]  /*0ae0*/  IMAD.MOV.U32 R5, RZ, RZ, R9 ;  /* 0x000000ffff057224 */ /* 0x000fe400078e0009 */
[----:B------:R-:W-:Y:S02]  /*0af0*/  VIADD R7, R7, -UR4 ;  /* 0x8000000407077c36 */ /* 0x000fe40008000000 */
[----:B------:R-:W-:-:S05]  /*0b00*/  VIADD R9, R5, UR4 ;  /* 0x0000000405097c36 */ /* 0x000fca0008000000 */
[----:B------:R-:W-:-:S13]  /*0b10*/  ISETP.GT.U32.AND P0, PT, R9, UR5, PT ;  /* 0x0000000509007c0c */ /* 0x000fda000bf04070 */
[----:B------:R-:W-:Y:S05]  /*0b20*/  @!P0 BRA `(.L_x_2430) ;  /* 0xfffffffc00b48947 */ /* 0x000fea000383ffff */
[----:B------:R-:W-:-:S07]  /*0b30*/  IMAD.IADD R6, R4, 0x1, R11 ;  /* 0x0000000104067824 */ /* 0x000fce00078e020b */
.L_x_2429:
[----:B------:R-:W-:Y:S01]  /*0b40*/  IADD3 R5, PT, PT, -R9, UR6, RZ ;  /* 0x0000000609057c10 */ /* 0x000fe2000fffe1ff */
[----:B------:R-:W-:Y:S03]  /*0b50*/  BSSY.RECONVERGENT B1, `(.L_x_2428) ;  /* 0x000000d000017945 */ /* 0x000fe60003800200 */
[----:B------:R-:W-:-:S04]  /*0b60*/  ISETP.GE.AND P0, PT, R2, R5, PT ;  /* 0x000000050200720c */ /* 0x000fc80003f06270 */
[----:B------:R-:W-:-:S13]  /*0b70*/  ISETP.GE.U32.OR P0, PT, R9, UR6, P0 ;  /* 0x0000000609007c0c */ /* 0x000fda0008706470 */
        /* <DEDUP_REMOVED lines=10> */
.L_x_2431:
[----:B------:R-:W-:Y:S05]  /*0c20*/  BSYNC.RECONVERGENT B1 ;  /* 0x0000000000017941 */ /* 0x000fea0003800200 */
.L_x_2428:
[----:B------:R-:W0:Y:S01]  /*0c30*/  S2R R9, SR_LANEID ;  /* 0x0000000000097919 */ /* 0x000e220000000000 */
[----:B------:R-:W1:Y:S01]  /*0c40*/  SHFL.DOWN PT, R4, R3, 0x1, 0x1f ;  /* 0x08201f0003047f89 */ /* 0x000e6200000e0000 */
[C---:B0-----:R-:W-:Y:S02]  /*0c50*/  ISETP.GT.AND P0, PT, R9.reuse, 0x1e, PT ;  /* 0x0000001e0900780c */ /* 0x041fe40003f04270 */
[C---:B------:R-:W-:Y:S02]  /*0c60*/  ISETP.NE.AND P1, PT, R9.reuse, RZ, PT ;  /* 0x000000ff0900720c */ /* 0x040fe40003f25270 */
        /* <DEDUP_REMOVED lines=38> */
.L_x_2427:
[----:B------:R-:W-:Y:S05]  /*0ed0*/  BSYNC.RECONVERGENT B0 ;  /* 0x0000000000007941 */ /* 0x000fea0003800200 */
.L_x_2422:
[----:B------:R-:W-:Y:S05]  /*0ee0*/  @P0 EXIT ;  /* 0x000000000000094d */ /* 0x000fea0003800000 */
[----:B------:R-:W3:Y:S01]  /*0ef0*/  LDC.64 R2, c[0x0][0x388] ;  /* 0x0000e200ff027b82 */ /* 0x000ee20000000a00 */
[----:B------:R-:W4:Y:S01]  /*0f00*/  LDCU.64 UR4, c[0x0][0x358] ;  /* 0x00006b00ff0477ac */ /* 0x000f220008000a00 */
[----:B---3--:R-:W-:-:S05]  /*0f10*/  IMAD.WIDE.U32 R2, R0, 0x4, R2 ;  /* 0x0000000400027825 */ /* 0x008fca00078e0002 */
[----:B----4-:R-:W-:Y:S01]  /*0f20*/  STG.E desc[UR4][R2.64], R9 ;  /* 0x0000000902007986 */ /* 0x010fe2000c101904 */
[----:B------:R-:W-:Y:S05]  /*0f30*/  EXIT ;  /* 0x000000000000794d */ /* 0x000fea0003800000 */
.L_x_2432:
        /* <DEDUP_REMOVED lines=12> */
.L_x_3775:


//--------------------- .text._ZN3cub18CUB_300001_SM_10006detail6reduce28DeviceReduceSingleTileKernelINS2_10policy_hubIijN4cuda3std3__44plusIiEEE10Policy1000EN6thrust24THRUST_300001_SM_1000_NS17counting_iteratorIiNSD_11use_defaultESF_SF_EEPijS9_iiNS7_10__identityEEEvT0_T1_T2_T3_T4_T6_ --------------------------
	.section	.text._ZN3cub18CUB_300001_SM_10006detail6reduce28DeviceReduceSingleTileKernelINS2_10policy_hubIijN4cuda3std3__44plusIiEEE10Policy1000EN6thrust24THRUST_300001_SM_1000_NS17counting_iteratorIiNSD_11use_defaultESF_SF_EEPijS9_iiNS7_10__identityEEEvT0_T1_T2_T3_T4_T6_,"ax",@progbits
	.align	128
        .global         _ZN3cub18CUB_300001_SM_10006detail6reduce28DeviceReduceSingleTileKernelINS2_10policy_hubIijN4cuda3std3__44plusIiEEE10Policy1000EN6thrust24THRUST_300001_SM_1000_NS17counting_iteratorIiNSD_11use_defaultESF_SF_EEPijS9_iiNS7_10__identityEEEvT0_T1_T2_T3_T4_T6_
        .type           _ZN3cub18CUB_300001_SM_10006detail6reduce28DeviceReduceSingleTileKernelINS2_10policy_hubIijN4cuda3std3__44plusIiEEE10Policy1000EN6thrust24THRUST_300001_SM_1000_NS17counting_iteratorIiNSD_11use_defaultESF_SF_EEPijS9_iiNS7_10__identityEEEvT0_T1_T2_T3_T4_T6_,@function
        .size           _ZN3cub18CUB_300001_SM_10006detail6reduce28DeviceReduceSingleTileKernelINS2_10policy_hubIijN4cuda3std3__44plusIiEEE10Policy1000EN6thrust24THRUST_300001_SM_1000_NS17counting_iteratorIiNSD_11use_defaultESF_SF_EEPijS9_iiNS7_10__identityEEEvT0_T1_T2_T3_T4_T6_,(.L_x_3776 - _ZN3cub18CUB_300001_SM_10006detail6reduce28DeviceReduceSingleTileKernelINS2_10policy_hubIijN4cuda3std3__44plusIiEEE10Policy1000EN6thrust24THRUST_300001_SM_1000_NS17counting_iteratorIiNSD_11use_defaultESF_SF_EEPijS9_iiNS7_10__identityEEEvT0_T1_T2_T3_T4_T6_)
        .other          _ZN3cub18CUB_300001_SM_10006detail6reduce28DeviceReduceSingleTileKernelINS2_10policy_hubIijN4cuda3std3__44plusIiEEE10Policy1000EN6thrust24THRUST_300001_SM_1000_NS17counting_iteratorIiNSD_11use_defaultESF_SF_EEPijS9_iiNS7_10__identityEEEvT0_T1_T2_T3_T4_T6_,@"STO_CUDA_ENTRY STV_DEFAULT"
_ZN3cub18CUB_300001_SM_10006detail6reduce28DeviceReduceSingleTileKernelINS2_10policy_hubIijN4cuda3std3__44plusIiEEE10Policy1000EN6thrust24THRUST_300001_SM_1000_NS17counting_iteratorIiNSD_11use_defaultESF_SF_EEPijS9_iiNS7_10__identityEEEvT0_T1_T2_T3_T4_T6_:
.text._ZN3cub18CUB_300001_SM_10006detail6reduce28DeviceReduceSingleTileKernelINS2_10policy_hubIijN4cuda3std3__44plusIiEEE10Policy1000EN6thrust24THRUST_300001_SM_1000_NS17counting_iteratorIiNSD_11use_defaultESF_SF_EEPijS9_iiNS7_10__identityEEEvT0_T1_T2_T3_T4_T6_:
        /* <DEDUP_REMOVED lines=13> */
.L_x_2433:
        /* <DEDUP_REMOVED lines=26> */
.L_x_2437:
[----:B------:R-:W-:Y:S05]  /*0270*/  BSYNC.RECONVERGENT B1 ;  /* 0x0000000000017941 */ /* 0x000fea0003800200 */
.L_x_2436:
[----:B------:R-:W-:Y:S05]  /*0280*/  @!P2 BRA `(.L_x_2438) ;  /* 0x0000000000aca947 */ /* 0x000fea0003800000 */
        /* <DEDUP_REMOVED lines=43> */
.L_x_2438:
[----:B------:R-:W-:Y:S01]  /*0540*/  LOP3.LUT R4, R0, 0x3e0, RZ, 0xc0, !PT ;  /* 0x000003e000047812 */ /* 0x000fe200078ec0ff */
[----:B------:R-:W0:Y:S04]  /*0550*/  S2R R10, SR_LANEID ;  /* 0x00000000000a7919 */ /* 0x000e280000000000 */
[----:B------:R-:W-:Y:S01]  /*0560*/  VIADD R6, R4, 0x20 ;  /* 0x0000002004067836 */ /* 0x000fe20000000000 */
[----:B------:R-:W-:-:S04]  /*0570*/  LOP3.LUT R4, RZ, R4, RZ, 0x33, !PT ;  /* 0x00000004ff047212 */ /* 0x000fc800078e33ff */
[----:B------:R-:W-:Y:S01]  /*0580*/  ISETP.GT.U32.AND P0, PT, R6, R3, PT ;  /* 0x000000030600720c */ /* 0x000fe20003f04070 */
[----:B------:R-:W-:-:S05]  /*0590*/  IMAD.IADD R4, R4, 0x1, R3 ;  /* 0x0000000104047824 */ /* 0x000fca00078e0203 */
[----:B------:R-:W-:-:S05]  /*05a0*/  SEL R5, R4, 0x1f, P0 ;  /* 0x0000001f04057807 */ /* 0x000fca0000000000 */
[----:B------:R-:W1:Y:S01]  /*05b0*/  SHFL.DOWN PT, R4, R2, 0x1, R5 ;  /* 0x0820000002047989 */ /* 0x000e6200000e0005 */
[CC--:B0-----:R-:W-:Y:S01]  /*05c0*/  ISETP.GE.AND P0, PT, R10.reuse, R5.reuse, PT ;  /* 0x000000050a00720c */ /* 0x0c1fe20003f06270 */
[C---:B------:R-:W-:Y:S01]  /*05d0*/  VIADD R8, R10.reuse, 0x2 ;  /* 0x000000020a087836 */ /* 0x040fe20000000000 */
[----:B------:R-:W-:Y:S02]  /*05e0*/  ISETP.NE.AND P1, PT, R10, RZ, PT ;  /* 0x000000ff0a00720c */ /* 0x000fe40003f25270 */
[----:B-1----:R-:W-:Y:S02]  /*05f0*/  SEL R7, R4, RZ, !P0 ;  /* 0x000000ff04077207 */ /* 0x002fe40004000000 */
[----:B------:R-:W-:Y:S01]  /*0600*/  ISETP.GT.AND P0, PT, R8, R5, PT ;  /* 0x000000050800720c */ /* 0x000fe20003f04270 */
[----:B------:R-:W-:-:S08]  /*0610*/  VIADD R8, R10, 0x4 ;  /* 0x000000040a087836 */ /* 0x000fd00000000000 */
[----:B------:R-:W0:Y:S01]  /*0620*/  @!P1 S2R R12, SR_CgaCtaId ;  /* 0x00000000000c9919 */ /* 0x000e220000008800 */
[----:B------:R-:W-:Y:S01]  /*0630*/  IMAD.IADD R4, R7, 0x1, R2 ;  /* 0x0000000107047824 */ /* 0x000fe200078e0202 */
[----:B------:R-:W-:-:S04]  /*0640*/  @!P1 MOV R9, 0x400 ;  /* 0x0000040000099802 */ /* 0x000fc80000000f00 */
[----:B------:R-:W1:Y:S02]  /*0650*/  SHFL.DOWN PT, R6, R4, 0x2, R5 ;  /* 0x0840000004067989 */ /* 0x000e6400000e0005 */
[----:B-1----:R-:W-:Y:S02]  /*0660*/  SEL R7, R6, RZ, !P0 ;  /* 0x000000ff06077207 */ /* 0x002fe40004000000 */
[----:B------:R-:W-:Y:S01]  /*0670*/  ISETP.GT.AND P0, PT, R8, R5, PT ;  /* 0x000000050800720c */ /* 0x000fe20003f04270 */
[----:B------:R-:W-:Y:S01]  /*0680*/  VIADD R8, R10, 0x10 ;  /* 0x000000100a087836 */ /* 0x000fe20000000000 */
[----:B0-----:R-:W-:Y:S01]  /*0690*/  @!P1 LEA R12, R12, R9, 0x18 ;  /* 0x000000090c0c9211 */ /* 0x001fe200078ec0ff */
        /* <DEDUP_REMOVED lines=8> */
[----:B------:R-:W-:-:S03]  /*0720*/  ISETP.GT.AND P0, PT, R8, R5, PT ;  /* 0x000000050800720c */ /* 0x000fc60003f04270 */
[----:B------:R-:W-:Y:S01]  /*0730*/  IMAD.IADD R4, R2, 0x1, R7 ;  /* 0x0000000102047824 */ /* 0x000fe200078e0207 */
[----:B------:R-:W-:-:S04]  /*0740*/  @!P1 SHF.R.U32.HI R7, RZ, 0x3, R0 ;  /* 0x00000003ff079819 */ /* 0x000fc80000011600 */
[----:B------:R-:W0:Y:S01]  /*0750*/  SHFL.DOWN PT, R6, R4, 0x10, R5 ;  /* 0x0a00000004067989 */ /* 0x000e2200000e0005 */
[----:B------:R-:W-:-:S05]  /*0760*/  @!P1 LOP3.LUT R7, R7, 0x7c, RZ, 0xc0, !PT ;  /* 0x0000007c07079812 */ /* 0x000fca00078ec0ff */
[----:B------:R-:W-:Y:S01]  /*0770*/  @!P1 IMAD.IADD R12, R7, 0x1, R12 ;  /* 0x00000001070c9824 */ /* 0x000fe200078e020c */
        /* <DEDUP_REMOVED lines=26> */
[----:B---3--:R-:W-:Y:S02]  /*0920*/  SEL R10, R10, RZ, P2 ;  /* 0x000000ff0a0a7207 */ /* 0x008fe40001000000 */
[----:B------:R-:W-:Y:S02]  /*0930*/  SEL R11, R11, RZ, P3 ;  /* 0x000000ff0b0b7207 */ /* 0x000fe40001800000 */
[----:B------:R-:W-:-:S05]  /*0940*/  IADD3 R0, PT, PT, R10, R0, R7 ;  /* 0x000000000a007210 */ /* 0x000fca0007ffe007 */
[----:B-1----:R-:W-:Y:S01]  /*0950*/  IMAD.IADD R9, R0, 0x1, R11 ;  /* 0x0000000100097824 */ /* 0x002fe200078e020b */
[----:B------:R-:W-:Y:S06]  /*0960*/  BRA `(.L_x_2439) ;  /* 0x0000000400587947 */ /* 0x000fec0003800000 */
.L_x_2435:
[----:B------:R-:W0:Y:S01]  /*0970*/  S2R R0, SR_TID.X ;  /* 0x0000000000007919 */ /* 0x000e220000002100 */
[----:B------:R-:W0:Y:S01]  /*0980*/  LDCU UR4, c[0x0][0x380] ;  /* 0x00007000ff0477ac */ /* 0x000e220008000800 */
[----:B------:R-:W-:-:S05]  /*0990*/  VIADD R4, R3, 0xfffff000 ;  /* 0xfffff00003047836 */ /* 0x000fca0000000000 */
[----:B------:R-:W-:Y:S01]  /*09a0*/  ISETP.GE.U32.AND P0, PT, R4, 0x1000, PT ;  /* 0x000010000400780c */ /* 0x000fe20003f06070 */
[----:B0-----:R-:W-:Y:S01]  /*09b0*/  VIADD R6, R0, UR4 ;  /* 0x0000000400067c36 */ /* 0x001fe20008000000 */
[----:B------:R-:W-:-:S04]  /*09c0*/  UMOV UR4, 0x1000 ;  /* 0x0000100000047882 */ /* 0x000fc80000000000 */
[----:B------:R-:W-:-:S07]  /*09d0*/  LEA R2, R6, 0x7800, 0x4 ;  /* 0x0000780006027811 */ /* 0x000fce00078e20ff */
[----:B------:R-:W-:Y:S05]  /*09e0*/  @!P0 BRA `(.L_x_2440) ;  /* 0x0000000000488947 */ /* 0x000fea0003800000 */
[----:B------:R-:W0:Y:S01]  /*09f0*/  LDC R3, c[0x0][0x390] ;  /* 0x0000e400ff037b82 */ /* 0x000e220000000800 */
[----:B------:R-:W-:-:S05]  /*0a00*/  UMOV UR4, 0x1000 ;  /* 0x0000100000047882 */ /* 0x000fca0000000000 */
.L_x_2442:
[----:B------:R-:W-:Y:S02]  /*0a10*/  VIADD R5, R6, UR4 ;  /* 0x0000000406057c36 */ /* 0x000fe40008000000 */
[----:B0-----:R-:W-:-:S03]  /*0a20*/  VIADD R7, R3, -UR4 ;  /* 0x8000000403077c36 */ /* 0x001fc60008000000 */
[----:B------:R-:W-:Y:S02]  /*0a30*/  IADD3 R2, PT, PT, R5, R5, R2 ;  /* 0x0000000505027210 */ /* 0x000fe40007ffe002 */
[----:B------:R-:W-:Y:S02]  /*0a40*/  ISETP.GE.U32.AND P0, PT, R7, 0x1000, PT ;  /* 0x000010000700780c */ /* 0x000fe40003f06070 */
        /* <DEDUP_REMOVED lines=9> */
[----:B------:R-:W-:-:S06]  /*0ae0*/  UIADD3 UR4, UPT, UPT, UR4, 0x1000, URZ ;  /* 0x0000100004047890 */ /* 0x000fcc000fffe0ff */
[----:B------:R-:W-:-:S13]  /*0af0*/  ISETP.LT.U32.AND P0, PT, R4, UR4, PT ;  /* 0x0000000404007c0c */ /* 0x000fda000bf01070 */
[----:B------:R-:W-:Y:S05]  /*0b00*/  @!P0 BRA `(.L_x_2442) ;  /* 0xfffffffc00c08947 */ /* 0x000fea000383ffff */
.L_x_2440:
[----:B------:R-:W-:Y:S01]  /*0b10*/  VIADD R5, R3, -UR4 ;  /* 0x8000000403057c36 */ /* 0x000fe20008000000 */
[----:B------:R-:W-:Y:S04]  /*0b20*/  BSSY.RECONVERGENT B1, `(.L_x_2441) ;  /* 0x0000010000017945 */ /* 0x000fe80003800200 */
[----:B------:R-:W-:-:S04]  /*0b30*/  ISETP.GE.AND P0, PT, R0, R5, PT ;  /* 0x000000050000720c */ /* 0x000fc80003f06270 */
[----:B------:R-:W-:-:S13]  /*0b40*/  ISETP.LE.U32.OR P0, PT, R3, UR4, P0 ;  /* 0x0000000403007c0c */ /* 0x000fda0008703470 */
[----:B------:R-:W-:Y:S05]  /*0b50*/  @P0 BRA `(.L_x_2443) ;  /* 0x0000000000300947 */ /* 0x000fea0003800000 */
[----:B------:R-:W-:-:S04]  /*0b60*/  LOP3.LUT R4, RZ, R0, RZ, 0x33, !PT ;  /* 0x00000000ff047212 */ /* 0x000fc800078e33ff */
[----:B------:R-:W-:Y:S01]  /*0b70*/  IADD3 R4, PT, PT, R3, -UR4, R4 ;  /* 0x8000000403047c10 */ /* 0x000fe2000fffe004 */
[----:B------:R-:W-:-:S03]  /*0b80*/  VIADD R3, R6, UR4 ;  /* 0x0000000406037c36 */ /* 0x000fc60008000000 */
        /* <DEDUP_REMOVED lines=9> */
.L_x_2443:
[----:B------:R-:W-:Y:S05]  /*0c20*/  BSYNC.RECONVERGENT B1 ;  /* 0x0000000000017941 */ /* 0x000fea0003800200 */
.L_x_2441:
        /* <DEDUP_REMOVED lines=42> */
.L_x_2439:
[----:B------:R-:W-:Y:S05]  /*0ed0*/  BSYNC.RECONVERGENT B0 ;  /* 0x0000000000007941 */ /* 0x000fea0003800200 */
.L_x_2434:
[----:B------:R-:W-:Y:S05]  /*0ee0*/  @P0 EXIT ;  /* 0x000000000000094d */ /* 0x000fea0003800000 */
[----:B------:R-:W3:Y:S01]  /*0ef0*/  LDC.64 R2, c[0x0][0x388] ;  /* 0x0000e200ff027b82 */ /* 0x000ee20000000a00 */
[----:B------:R-:W0:Y:S02]  /*0f00*/  LDCU UR4, c[0x0][0x398] ;  /* 0x00007300ff0477ac */ /* 0x000e240008000800 */
[----:B012---:R-:W-:-:S05]  /*0f10*/  VIADD R9, R9, UR4 ;  /* 0x0000000409097c36 */ /* 0x007fca0008000000 */
[----:B---3--:R-:W-:Y:S01]  /*0f20*/  STG.E desc[UR6][R2.64], R9 ;  /* 0x0000000902007986 */ /* 0x008fe2000c101906 */
[----:B------:R-:W-:Y:S05]  /*0f30*/  EXIT ;  /* 0x000000000000794d */ /* 0x000fea0003800000 */
.L_x_2444:
        /* <DEDUP_REMOVED lines=12> */
.L_x_3776:


//--------------------- .text._ZN3cub18CUB_300001_SM_10006detail6reduce28DeviceReduceSingleTileKernelINS2_10policy_hubIiyN4cuda3__47maximumIiEEE10Policy1000EPiSB_iS8_iiNS5_3std3__410__identityEEEvT0_T1_T2_T3_T4_T6_ --------------------------
	.section	.text._ZN3cub18CUB_300001_SM_10006detail6reduce28DeviceReduceSingleTileKernelINS2_10policy_hubIiyN4cuda3__47maximumIiEEE10Policy1000EPiSB_iS8_iiNS5_3std3__410__identityEEEvT0_T1_T2_T3_T4_T6_,"ax",@progbits
	.align	128
        .global         _ZN3cub18CUB_300001_SM_10006detail6reduce28DeviceReduceSingleTileKernelINS2_10policy_hubIiyN4cuda3__47maximumIiEEE10Policy1000EPiSB_iS8_iiNS5_3std3__410__identityEEEvT0_T1_T2_T3_T4_T6_
        .type           _ZN3cub18CUB_300001_SM_10006detail6reduce28DeviceReduceSingleTileKernelINS2_10policy_hubIiyN4cuda3__47maximumIiEEE10Policy1000EPiSB_iS8_iiNS5_3std3__410__identityEEEvT0_T1_T2_T3_T4_T6_,@function
        .size           _ZN3cub18CUB_300001_SM_10006detail6reduce28DeviceReduceSingleTileKernelINS2_10policy_hubIiyN4cuda3__47maximumIiEEE10Policy1000EPiSB_iS8_iiNS5_3std3__410__identityEEEvT0_T1_T2_T3_T4_T6_,(.L_x_3777 - _ZN3cub18CUB_300001_SM_10006detail6reduce28DeviceReduceSingleTileKernelINS2_10policy_hubIiyN4cuda3__47maximumIiEEE10Policy1000EPiSB_iS8_iiNS5_3std3__410__identityEEEvT0_T1_T2_T3_T4_T6_)
        .other          _ZN3cub18CUB_300001_SM_10006detail6reduce28DeviceReduceSingleTileKernelINS2_10policy_hubIiyN4cuda3__47maximumIiEEE10Policy1000EPiSB_iS8_iiNS5_3std3__410__identityEEEvT0_T1_T2_T3_T4_T6_,@"STO_CUDA_ENTRY STV_DEFAULT"
_ZN3cub18CUB_300001_SM_10006detail6reduce28DeviceReduceSingleTileKernelINS2_10policy_hubIiyN4cuda3__47maximumIiEEE10Policy1000EPiSB_iS8_iiNS5_3std3__410__identityEEEvT0_T1_T2_T3_T4_T6_:
.text._ZN3cub18CUB_300001_SM_10006detail6reduce28DeviceReduceSingleTileKernelINS2_10policy_hubIiyN4cuda3__47maximumIiEEE10Policy1000EPiSB_iS8_iiNS5_3std3__410__identityEEEvT0_T1_T2_T3_T4_T6_:
        /* <DEDUP_REMOVED lines=13> */
.L_x_2445:
        /* <DEDUP_REMOVED lines=16> */
.L_x_2450:
[----:B------:R-:W-:Y:S05]  /*01d0*/  BSYNC.RECONVERGENT B1 ;  /* 0x0000000000017941 */ /* 0x000fea0003800200 */
.L_x_2449:
        /* <DEDUP_REMOVED lines=16> */
.L_x_2455:
[----:B------:R-:W-:-:S06]  /*02e0*/  IMAD.MOV.U32 R5, RZ, RZ, R7 ;  /* 0x000000ffff057224 */ /* 0x000fcc00078e0007 */
[----:B------:R0:W2:Y:S01]  /*02f0*/  LDG.E.CONSTANT R5, desc[UR6][R4.64] ;  /* 0x0000000604057981 */ /* 0x0000a2000c1e9900 */
[----:B------:R-:W-:Y:S02]  /*0300*/  VIADD R6, R6, 0x1 ;  /* 0x0000000106067836 */ /* 0x000fe40000000000 */
[----:B------:R-:W-:-:S03]  /*0310*/  VIADD R11, R11, 0x100 ;  /* 0x000001000b0b7836 */ /* 0x000fc60000000000 */
[----:B------:R-:W-:Y:S02]  /*0320*/  ISETP.NE.AND P0, PT, R6, RZ, PT ;  /* 0x000000ff0600720c */ /* 0x000fe40003f05270 */
[----:B0-----:R-:W-:-:S05]  /*0330*/  IADD3 R4, P2, PT, R4, 0x400, RZ ;  /* 0x0000040004047810 */ /* 0x001fca0007f5e0ff */
[----:B------:R-:W-:Y:S01]  /*0340*/  IMAD.X R7, RZ, RZ, R7, P2 ;  /* 0x000000ffff077224 */ /* 0x000fe200010e0607 */
[----:B--2--5:R-:W-:-:S05]  /*0350*/  VIMNMX R0, PT, PT, R5, R0, !PT ;  /* 0x0000000005007248 */ /* 0x024fca0007fe0100 */
[----:B------:R-:W-:Y:S05]  /*0360*/  @P0 BRA `(.L_x_2455) ;  /* 0xfffffffc00dc0947 */ /* 0x000fea000383ffff */
.L_x_2454:
[----:B------:R-:W-:Y:S05]  /*0370*/  BSYNC.RECONVERGENT B2 ;  /* 0x0000000000027941 */ /* 0x000fea0003800200 */
.L_x_2453:
        /* <DEDUP_REMOVED lines=8> */
.L_x_2458:
[----:B------:R-:W0:Y:S01]  /*0400*/  LDC.64 R6, c[0x0][0x380] ;  /* 0x0000e000ff067b82 */ /* 0x000e220000000a00 */
[C---:B------:R-:W-:Y:S02]  /*0410*/  VIADD R9, R11.reuse, 0x400 ;  /* 0x000004000b097836 */ /* 0x040fe40000000000 */
[C---:B------:R-:W-:Y:S02]  /*0420*/  VIADD R5, R11.reuse, 0x800 ;  /* 0x000008000b057836 */ /* 0x040fe40000000000 */
[----:B0-----:R-:W-:-:S05]  /*0430*/  IMAD.WIDE R22, R11, 0x4, R6 ;  /* 0x000000040b167825 */ /* 0x001fca00078e0206 */
[----:B------:R-:W2:Y:S01]  /*0440*/  LDG.E.CONSTANT R12, desc[UR6][R22.64] ;  /* 0x00000006160c7981 */ /* 0x000ea2000c1e9900 */
[----:B------:R-:W-:-:S03]  /*0450*/  IMAD.WIDE R8, R9, 0x4, R6 ;  /* 0x0000000409087825 */ /* 0x000fc600078e0206 */
[----:B------:R-:W2:Y:S04]  /*0460*/  LDG.E.CONSTANT R13, desc[UR6][R22.64+0x400] ;  /* 0x00040006160d7981 */ /* 0x000ea8000c1e9900 */
[----:B------:R-:W3:Y:S04]  /*0470*/  LDG.E.CONSTANT R14, desc[UR6][R22.64+0x800] ;  /* 0x00080006160e7981 */ /* 0x000ee8000c1e9900 */
[----:B------:R-:W3:Y:S01]  /*0480*/  LDG.E.CONSTANT R21, desc[UR6][R22.64+0xc00] ;  /* 0x000c000616157981 */ /* 0x000ee2000c1e9900 */
[----:B------:R-:W-:-:S03]  /*0490*/  IMAD.WIDE R4, R5, 0x4, R6 ;  /* 0x0000000405047825 */ /* 0x000fc600078e0206 */
[----:B------:R-:W4:Y:S04]  /*04a0*/  LDG.E.CONSTANT R17, desc[UR6][R8.64] ;  /* 0x0000000608117981 */ /* 0x000f28000c1e9900 */
[----:B------:R-:W4:Y:S01]  /*04b0*/  LDG.E.CONSTANT R16, desc[UR6][R8.64+0x400] ;  /* 0x0004000608107981 */ /* 0x000f22000c1e9900 */
[----:B------:R-:W-:-:S03]  /*04c0*/  VIADD R25, R11, 0xc00 ;  /* 0x00000c000b197836 */ /* 0x000fc60000000000 */
[----:B------:R-:W4:Y:S04]  /*04d0*/  LDG.E.CONSTANT R15, desc[UR6][R8.64+0x800] ;  /* 0x00080006080f7981 */ /* 0x000f28000c1e9900 */
[----:B------:R-:W4:Y:S01]  /*04e0*/  LDG.E.CONSTANT R20, desc[UR6][R8.64+0xc00] ;  /* 0x000c000608147981 */ /* 0x000f22000c1e9900 */
[----:B------:R-:W-:-:S03]  /*04f0*/  IMAD.WIDE R6, R25, 0x4, R6 ;  /* 0x0000000419067825 */ /* 0x000fc600078e0206 */
[----:B------:R-:W4:Y:S04]  /*0500*/  LDG.E.CONSTANT R19, desc[UR6][R4.64] ;  /* 0x0000000604137981 */ /* 0x000f28000c1e9900 */
[----:B------:R-:W4:Y:S04]  /*0510*/  LDG.E.CONSTANT R18, desc[UR6][R4.64+0x400] ;  /* 0x0004000604127981 */ /* 0x000f28000c1e9900 */
[----:B------:R-:W4:Y:S04]  /*0520*/  LDG.E.CONSTANT R23, desc[UR6][R4.64+0x800] ;  /* 0x0008000604177981 */ /* 0x000f28000c1e9900 */
[----:B------:R-:W4:Y:S04]  /*0530*/  LDG.E.CONSTANT R24, desc[UR6][R4.64+0xc00] ;  /* 0x000c000604187981 */ /* 0x000f28000c1e9900 */
[----:B------:R-:W4:Y:S04]  /*0540*/  LDG.E.CONSTANT R25, desc[UR6][R6.64] ;  /* 0x0000000606197981 */ /* 0x000f28000c1e9900 */
[----:B------:R-:W4:Y:S04]  /*0550*/  LDG.E.CONSTANT R26, desc[UR6][R6.64+0x400] ;  /* 0x00040006061a7981 */ /* 0x000f28000c1e9900 */
[----:B------:R-:W4:Y:S04]  /*0560*/  LDG.E.CONSTANT R22, desc[UR6][R6.64+0x800] ;  /* 0x0008000606167981 */ /* 0x000f28000c1e9900 */
[----:B------:R-:W4:Y:S01]  /*0570*/  LDG.E.CONSTANT R27, desc[UR6][R6.64+0xc00] ;  /* 0x000c0006061b7981 */ /* 0x000f22000c1e9900 */
[----:B------:R-:W-:-:S05]  /*0580*/  VIADD R11, R11, 0x1000 ;  /* 0x000010000b0b7836 */ /* 0x000fca0000000000 */
[----:B------:R-:W-:Y:S02]  /*0590*/  ISETP.GE.AND P1, PT, R11, R10, PT ;  /* 0x0000000a0b00720c */ /* 0x000fe40003f26270 */
[----:B--2--5:R-:W-:-:S04]  /*05a0*/  VIMNMX3 R12, R0, R12, R13, !PT ;  /* 0x0000000c000c720f */ /* 0x024fc8000780010d */
[----:B---3--:R-:W-:-:S04]  /*05b0*/  VIMNMX3 R12, R12, R14, R21, !PT ;  /* 0x0000000e0c0c720f */ /* 0x008fc80007800115 */
[----:B----4-:R-:W-:-:S04]  /*05c0*/  VIMNMX3 R12, R12, R17, R16, !PT ;  /* 0x000000110c0c720f */ /* 0x010fc80007800110 */
[----:B------:R-:W-:-:S04]  /*05d0*/  VIMNMX3 R12, R12, R15, R20, !PT ;  /* 0x0000000f0c0c720f */ /* 0x000fc80007800114 */
[----:B------:R-:W-:-:S04]  /*05e0*/  VIMNMX3 R12, R12, R19, R18, !PT ;  /* 0x000000130c0c720f */ /* 0x000fc80007800112 */
[----:B------:R-:W-:-:S04]  /*05f0*/  VIMNMX3 R12, R12, R23, R24, !PT ;  /* 0x000000170c0c720f */ /* 0x000fc80007800118 */
[----:B------:R-:W-:-:S04]  /*0600*/  VIMNMX3 R25, R12, R25, R26, !PT ;  /* 0x000000190c19720f */ /* 0x000fc8000780011a */
[----:B------:R-:W-:Y:S01]  /*0610*/  VIMNMX3 R0, R25, R22, R27, !PT ;  /* 0x000000161900720f */ /* 0x000fe2000780011b */
[----:B------:R-:W-:Y:S06]  /*0620*/  @!P1 BRA `(.L_x_2458) ;  /* 0xfffffffc00749947 */ /* 0x000fec000383ffff */
.L_x_2457:
[----:B------:R-:W-:Y:S05]  /*0630*/  BSYNC.RECONVERGENT B2 ;  /* 0x0000000000027941 */ /* 0x000fea0003800200 */
.L_x_2456:
[----:B------:R-:W-:Y:S01]  /*0640*/  IMAD.IADD R4, R2, 0x1, -R11 ;  /* 0x0000000102047824 */ /* 0x000fe200078e0a0b */
[----:B------:R-:W-:Y:S04]  /*0650*/  BSSY.RECONVERGENT B2, `(.L_x_2459) ;  /* 0x0000015000027945 */ /* 0x000fe80003800200 */
[----:B------:R-:W-:-:S13]  /*0660*/  ISETP.GT.AND P1, PT, R4, 0x400, PT ;  /* 0x000004000400780c */ /* 0x000fda0003f24270 */
[----:B------:R-:W-:Y:S05]  /*0670*/  @!P1 BRA `(.L_x_2460) ;  /* 0x0000000000489947 */ /* 0x000fea0003800000 */
[----:B------:R-:W0:Y:S01]  /*0680*/  LDC.64 R6, c[0x0][0x380] ;  /* 0x0000e000ff067b82 */ /* 0x000e220000000a00 */
[C---:B------:R-:W-:Y:S02]  /*0690*/  VIADD R13, R11.reuse, 0x400 ;  /* 0x000004000b0d7836 */ /* 0x040fe40000000000 */
[----:B0-----:R-:W-:-:S05]  /*06a0*/  IMAD.WIDE R4, R11, 0x4, R6 ;  /* 0x000000040b047825 */ /* 0x001fca00078e0206 */
[----:B------:R-:W2:Y:S01]  /*06b0*/  LDG.E.CONSTANT R9, desc[UR6][R4.64] ;  /* 0x0000000604097981 */ /* 0x000ea2000c1e9900 */
[----:B------:R-:W-:-:S03]  /*06c0*/  IMAD.WIDE R6, R13, 0x4, R6 ;  /* 0x000000040d067825 */ /* 0x000fc600078e0206 */
[----:B------:R-:W2:Y:S04]  /*06d0*/  LDG.E.CONSTANT R8, desc[UR6][R4.64+0x400] ;  /* 0x0004000604087981 */ /* 0x000ea8000c1e9900 */
[----:B------:R-:W3:Y:S04]  /*06e0*/  LDG.E.CONSTANT R13, desc[UR6][R4.64+0x800] ;  /* 0x00080006040d7981 */ /* 0x000ee8000c1e9900 */
[----:B------:R-:W3:Y:S04]  /*06f0*/  LDG.E.CONSTANT R10, desc[UR6][R4.64+0xc00] ;  /* 0x000c0006040a7981 */ /* 0x000ee8000c1e9900 */
[----:B------:R-:W4:Y:S04]  /*0700*/  LDG.E.CONSTANT R15, desc[UR6][R6.64] ;  /* 0x00000006060f7981 */ /* 0x000f28000c1e9900 */
[----:B------:R-:W4:Y:S04]  /*0710*/  LDG.E.CONSTANT R12, desc[UR6][R6.64+0x400] ;  /* 0x00040006060c7981 */ /* 0x000f28000c1e9900 */
[----:B------:R-:W4:Y:S04]  /*0720*/  LDG.E.CONSTANT R17, desc[UR6][R6.64+0x800] ;  /* 0x0008000606117981 */ /* 0x000f28000c1e9900 */
[----:B------:R-:W4:Y:S01]  /*0730*/  LDG.E.CONSTANT R14, desc[UR6][R6.64+0xc00] ;  /* 0x000c0006060e7981 */ /* 0x000f22000c1e9900 */
[----:B------:R-:W-:Y:S01]  /*0740*/  PLOP3.LUT P0, PT, PT, PT, PT, 0x8, 0x80 ;  /* 0x000000000080781c */ /* 0x000fe20003f0e170 */
[----:B------:R-:W-:Y:S01]  /*0750*/  VIADD R11, R11, 0x800 ;  /* 0x000008000b0b7836 */ /* 0x000fe20000000000 */
[----:B--2--5:R-:W-:-:S04]  /*0760*/  VIMNMX3 R8, R0, R9, R8, !PT ;  /* 0x000000090008720f */ /* 0x024fc80007800108 */
[----:B---3--:R-:W-:-:S04]  /*0770*/  VIMNMX3 R8, R8, R13, R10, !PT ;  /* 0x0000000d0808720f */ /* 0x008fc8000780010a */
[----:B----4-:R-:W-:-:S04]  /*0780*/  VIMNMX3 R8, R8, R15, R12, !PT ;  /* 0x0000000f0808720f */ /* 0x010fc8000780010c */
[----:B------:R-:W-:-:S07]  /*0790*/  VIMNMX3 R0, R8, R17, R14, !PT ;  /* 0x000000110800720f */ /* 0x000fce000780010e */
.L_x_2460:
[----:B------:R-:W-:Y:S05]  /*07a0*/  BSYNC.RECONVERGENT B2 ;  /* 0x0000000000027941 */ /* 0x000fea0003800200 */
.L_x_2459:
[----:B------:R-:W-:-:S13]  /*07b0*/  ISETP.LT.OR P0, PT, R11, R2, P0 ;  /* 0x000000020b00720c */ /* 0x000fda0000701670 */
[----:B------:R-:W-:Y:S05]  /*07c0*/  @!P0 BRA `(.L_x_2452) ;  /* 0x0000000000208947 */ /* 0x000fea0003800000 */
[----:B------:R-:W0:Y:S02]  /*07d0*/  LDC.64 R4, c[0x0][0x380] ;  /* 0x0000e000ff047b82 */ /* 0x000e240000000a00 */
[----:B0-----:R-:W-:-:S05]  /*07e0*/  IMAD.WIDE R4, R11, 0x4, R4 ;  /* 0x000000040b047825 */ /* 0x001fca00078e0204 */
[----:B------:R-:W2:Y:S04]  /*07f0*/  LDG.E.CONSTANT R7, desc[UR6][R4.64] ;  /* 0x0000000604077981 */ /* 0x000ea8000c1e9900 */
[----:B------:R-:W2:Y:S04]  /*0800*/  LDG.E.CONSTANT R6, desc[UR6][R4.64+0x400] ;  /* 0x0004000604067981 */ /* 0x000ea8000c1e9900 */
[----:B------:R-:W3:Y:S04]  /*0810*/  LDG.E.CONSTANT R9, desc[UR6][R4.64+0x800] ;  /* 0x0008000604097981 */ /* 0x000ee8000c1e9900 */
[----:B------:R-:W3:Y:S01]  /*0820*/  LDG.E.CONSTANT R8, desc[UR6][R4.64+0xc00] ;  /* 0x000c000604087981 */ /* 0x000ee2000c1e9900 */
[----:B--2--5:R-:W-:-:S04]  /*0830*/  VIMNMX3 R0, R0, R7, R6, !PT ;  /* 0x000000070000720f */ /* 0x024fc80007800106 */
[----:B---3--:R-:W-:-:S07]  /*0840*/  VIMNMX3 R0, R0, R9, R8, !PT ;  /* 0x000000090000720f */ /* 0x008fce0007800108 */
.L_x_2452:
[----:B------:R-:W-:Y:S05]  /*0850*/  BSYNC.RECONVERGENT B1 ;  /* 0x0000000000017941 */ /* 0x000fea0003800200 */
.L_x_2451:
[----:B------:R-:W-:Y:S01]  /*0860*/  ISETP.GE.AND P0, PT, R2, 0x100, PT ;  /* 0x000001000200780c */ /* 0x000fe20003f06270 */
[----:B-----5:R-:W-:-:S12]  /*0870*/  IMAD.MOV.U32 R9, RZ, RZ, R0 ;  /* 0x000000ffff097224 */ /* 0x020fd800078e0000 */
[----:B------:R-:W-:Y:S05]  /*0880*/  @!P0 BRA `(.L_x_2461) ;  /* 0x0000000000a08947 */ /* 0x000fea0003800000 */
[----:B------:R-:W1:Y:S01]  /*0890*/  S2R R6, SR_LANEID ;  /* 0x0000000000067919 */ /* 0x000e620000000000 */
[----:B------:R-:W2:Y:S02]  /*08a0*/  SHFL.DOWN PT, R0, R9, 0x1, 0x1f ;  /* 0x08201f0009007f89 */ /* 0x000ea400000e0000 */
[----:B--2---:R-:W-:Y:S02]  /*08b0*/  VIMNMX R0, PT, PT, R0, R9, !PT ;  /* 0x0000000900007248 */ /* 0x004fe40007fe0100 */
[C---:B-1----:R-:W-:Y:S02]  /*08c0*/  ISETP.GT.AND P0, PT, R6.reuse, 0x1e, PT ;  /* 0x0000001e0600780c */ /* 0x042fe40003f04270 */
[C---:B------:R-:W-:Y:S02]  /*08d0*/  ISETP.NE.AND P1, PT, R6.reuse, RZ, PT ;  /* 0x000000ff0600720c */ /* 0x040fe40003f25270 */
[----:B------:R-:W-:Y:S02]  /*08e0*/  SEL R0, R9, R0, P0 ;  /* 0x0000000009007207 */ /* 0x000fe40000000000 */
[----:B------:R-:W-:-:S03]  /*08f0*/  ISETP.GT.AND P0, PT, R6, 0x1d, PT ;  /* 0x0000001d0600780c */ /* 0x000fc60003f04270 */
[----:B0-----:R-:W0:Y:S06]  /*0900*/  SHFL.DOWN PT, R5, R0, 0x2, 0x1f ;  /* 0x08401f0000057f89 */ /* 0x001e2c00000e0000 */
[----:B------:R-:W1:Y:S01]  /*0910*/  @!P1 S2R R7, SR_CgaCtaId ;  /* 0x0000000000079919 */ /* 0x000e620000008800 */
[----:B------:R-:W-:Y:S02]  /*0920*/  @!P1 MOV R4, 0x400 ;  /* 0x0000040000049802 */ /* 0x000fe40000000f00 */
[----:B------:R-:W-:-:S04]  /*0930*/  @!P1 SHF.R.U32.HI R2, RZ, 0x3, R3 ;  /* 0x00000003ff029819 */ /* 0x000fc80000011603 */
[----:B------:R-:W-:Y:S02]  /*0940*/  @!P1 LOP3.LUT R2, R2, 0x7c, RZ, 0xc0, !PT ;  /* 0x0000007c02029812 */ /* 0x000fe400078ec0ff */
[----:B0-----:R-:W-:Y:S02]  /*0950*/  @!P0 VIMNMX R0, PT, PT, R0, R5, !PT ;  /* 0x0000000500008248 */ /* 0x001fe40007fe0100 */
[----:B------:R-:W-:-:S03]  /*0960*/  ISETP.GT.AND P0, PT, R6, 0x1b, PT ;  /* 0x0000001b0600780c */ /* 0x000fc60003f04270 */
[----:B------:R-:W0:Y:S01]  /*0970*/  SHFL.DOWN PT, R5, R0, 0x4, 0x1f ;  /* 0x08801f0000057f89 */ /* 0x000e2200000e0000 */
[----:B-1----:R-:W-:-:S05]  /*0980*/  @!P1 LEA R7, R7, R4, 0x18 ;  /* 0x0000000407079211 */ /* 0x002fca00078ec0ff */
[----:B------:R-:W-:-:S04]  /*0990*/  @!P1 IMAD.IADD R2, R2, 0x1, R7 ;  /* 0x0000000102029824 */ /* 0x000fc800078e0207 */
[----:B0-----:R-:W-:Y:S02]  /*09a0*/  @!P0 VIMNMX R0, PT, PT, R0, R5, !PT ;  /* 0x0000000500008248 */ /* 0x001fe40007fe0100 */
[----:B------:R-:W-:-:S03]  /*09b0*/  ISETP.GT.AND P0, PT, R6, 0x17, PT ;  /* 0x000000170600780c */ /* 0x000fc60003f04270 */
[----:B------:R-:W0:Y:S10]  /*09c0*/  SHFL.DOWN PT, R5, R0, 0x8, 0x1f ;  /* 0x09001f0000057f89 */ /* 0x000e3400000e0000 */
[----:B0-----:R-:W-:-:S02]  /*09d0*/  @!P0 VIMNMX R0, PT, PT, R0, R5, !PT ;  /* 0x0000000500008248 */ /* 0x001fc40007fe0100 */
[----:B------:R-:W-:-:S03]  /*09e0*/  ISETP.NE.AND P0, PT, R3, RZ, PT ;  /* 0x000000ff0300720c */ /* 0x000fc60003f05270 */
[----:B------:R-:W0:Y:S02]  /*09f0*/  SHFL.DOWN PT, R5, R0, 0x10, 0x1f ;  /* 0x0a001f0000057f89 */ /* 0x000e2400000e0000 */
[----:B0-----:R-:W-:-:S05]  /*0a00*/  VIMNMX R7, PT, PT, R0, R5, !PT ;  /* 0x0000000500077248 */ /* 0x001fca0007fe0100 */
[----:B------:R0:W-:Y:S01]  /*0a10*/  @!P1 STS [R2+0x8], R7 ;  /* 0x0000080702009388 */ /* 0x0001e20000000800 */
[----:B------:R-:W-:Y:S01]  /*0a20*/  BAR.SYNC.DEFER_BLOCKING 0x0 ;  /* 0x0000000000007b1d */ /* 0x000fe20000010000 */
[----:B------:R-:W-:-:S04]  /*0a30*/  ISETP.GT.AND P1, PT, R6, 0xf, PT ;  /* 0x0000000f0600780c */ /* 0x000fc80003f24270 */
[----:B------:R-:W-:Y:S01]  /*0a40*/  SEL R5, R0, R7, P1 ;  /* 0x0000000700057207 */ /* 0x000fe20000800000 */
[----:B------:R-:W-:Y:S08]  /*0a50*/  @P0 BRA `(.L_x_2462) ;  /* 0x0000002c00500947 */ /* 0x000ff00003800000 */
[----:B------:R-:W1:Y:S01]  /*0a60*/  S2UR UR5, SR_CgaCtaId ;  /* 0x00000000000579c3 */ /* 0x000e620000008800 */
[----:B------:R-:W-:Y:S02]  /*0a70*/  UMOV UR4, 0x400 ;  /* 0x0000040000047882 */ /* 0x000fe40000000000 */
[----:B-1----:R-:W-:-:S09]  /*0a80*/  ULEA UR4, UR5, UR4, 0x18 ;  /* 0x0000000405047291 */ /* 0x002fd2000f8ec0ff */
[----:B------:R-:W-:Y:S04]  /*0a90*/  LDS R0, [UR4+0xc] ;  /* 0x00000c04ff007984 */ /* 0x000fe80008000800 */
[----:B------:R-:W1:Y:S04]  /*0aa0*/  LDS.128 R8, [UR4+0x10] ;  /* 0x00001004ff087984 */ /* 0x000e680008000c00 */
[----:B0-----:R-:W0:Y:S01]  /*0ab0*/  LDS.64 R2, [UR4+0x20] ;  /* 0x00002004ff027984 */ /* 0x001e220008000a00 */
[----:B-1----:R-:W-:-:S04]  /*0ac0*/  VIMNMX3 R0, R5, R0, R8, !PT ;  /* 0x000000000500720f */ /* 0x002fc80007800108 */
[----:B------:R-:W-:-:S04]  /*0ad0*/  VIMNMX3 R0, R0, R9, R10, !PT ;  /* 0x000000090000720f */ /* 0x000fc8000780010a */
[----:B0-----:R-:W-:-:S04]  /*0ae0*/  VIMNMX3 R0, R0, R11, R2, !PT ;  /* 0x0000000b0000720f */ /* 0x001fc80007800102 */
[----:B------:R-:W-:Y:S01]  /*0af0*/  VIMNMX R5, PT, PT, R0, R3, !PT ;  /* 0x0000000300057248 */ /* 0x000fe20007fe0100 */
[----:B------:R-:W-:Y:S06]  /*0b00*/  BRA `(.L_x_2462) ;  /* 0x0000002c00247947 */ /* 0x000fec0003800000 */
.L_x_2461:
[----:B------:R-:W1:Y:S01]  /*0b10*/  S2R R6, SR_LANEID ;  /* 0x0000000000067919 */ /* 0x000e620000000000 */
[----:B------:R-:W-:-:S04]  /*0b20*/  LOP3.LUT R0, R3, 0x3e0, RZ, 0xc0, !PT ;  /* 0x000003e003007812 */ /* 0x000fc800078ec0ff */
[----:B------:R-:W-:Y:S01]  /*0b30*/  LOP3.LUT R7, RZ, R0, RZ, 0x33, !PT ;  /* 0x00000000ff077212 */ /* 0x000fe200078e33ff */
[----:B0-----:R-:W-:-:S04]  /*0b40*/  VIADD R5, R0, 0x20 ;  /* 0x0000002000057836 */ /* 0x001fc80000000000 */
[----:B------:R-:W-:Y:S01]  /*0b50*/  IMAD.IADD R7, R7, 0x1, R2 ;  /* 0x0000000107077824 */ /* 0x000fe200078e0202 */
[----:B------:R-:W-:-:S04]  /*0b60*/  ISETP.GT.AND P0, PT, R5, R2, PT ;  /* 0x000000020500720c */ /* 0x000fc80003f04270 */
[----:B------:R-:W-:-:S05]  /*0b70*/  SEL R7, R7, 0x1f, P0 ;  /* 0x0000001f07077807 */ /* 0x000fca0000000000 */
[----:B------:R-:W0:Y:S01]  /*0b80*/  SHFL.DOWN PT, R0, R9, 0x1, R7 ;  /* 0x0820000009007989 */ /* 0x000e2200000e0007 */
[C---:B-1----:R-:W-:Y:S01]  /*0b90*/  ISETP.GE.AND P0, PT, R6.reuse, R7, PT ;  /* 0x000000070600720c */ /* 0x042fe20003f06270 */
[C---:B------:R-:W-:Y:S01]  /*0ba0*/  VIADD R4, R6.reuse, 0x2 ;  /* 0x0000000206047836 */ /* 0x040fe20000000000 */
[----:B------:R-:W-:-:S11]  /*0bb0*/  ISETP.NE.AND P1, PT, R6, RZ, PT ;  /* 0x000000ff0600720c */ /* 0x000fd60003f25270 */
[----:B0-----:R-:W-:Y:S02]  /*0bc0*/  @!P0 VIMNMX R9, PT, PT, R0, R9, !PT ;  /* 0x0000000900098248 */ /* 0x001fe40007fe0100 */
[----:B------:R-:W-:Y:S01]  /*0bd0*/  ISETP.GT.AND P0, PT, R4, R7, PT ;  /* 0x000000070400720c */ /* 0x000fe20003f04270 */
[----:B------:R-:W-:Y:S01]  /*0be0*/  VIADD R4, R6, 0x4 ;  /* 0x0000000406047836 */ /* 0x000fe20000000000 */
[----:B------:R-:W0:Y:S01]  /*0bf0*/  @!P1 S2R R8, SR_CgaCtaId ;  /* 0x0000000000089919 */ /* 0x000e220000008800 */
[----:B------:R-:W-:Y:S01]  /*0c00*/  @!P1 MOV R5, 0x400 ;  /* 0x0000040000059802 */ /* 0x000fe20000000f00 */
[----:B------:R-:W1:Y:S09]  /*0c10*/  SHFL.DOWN PT, R0, R9, 0x2, R7 ;  /* 0x0840000009007989 */ /* 0x000e7200000e0007 */
[----:B-1----:R-:W-:-:S02]  /*0c20*/  @!P0 VIMNMX R9, PT, PT, R9, R0, !PT ;  /* 0x0000000009098248 */ /* 0x002fc40007fe0100 */
[----:B------:R-:W-:Y:S01]  /*0c30*/  ISETP.GT.AND P0, PT, R4, R7, PT ;  /* 0x000000070400720c */ /* 0x000fe20003f04270 */
[----:B------:R-:W-:Y:S01]  /*0c40*/  VIADD R4, R6, 0x8 ;  /* 0x0000000806047836 */ /* 0x000fe20000000000 */
[----:B0-----:R-:W-:Y:S01]  /*0c50*/  @!P1 LEA R5, R8, R5, 0x18 ;  /* 0x0000000508059211 */ /* 0x001fe200078ec0ff */
[----:B------:R-:W0:Y:S10]  /*0c60*/  SHFL.DOWN PT, R0, R9, 0x4, R7 ;  /* 0x0880000009007989 */ /* 0x000e3400000e0007 */
[----:B0-----:R-:W-:-:S02]  /*0c70*/  @!P0 VIMNMX R9, PT, PT, R9, R0, !PT ;  /* 0x0000000009098248 */ /* 0x001fc40007fe0100 */
[----:B------:R-:W-:Y:S01]  /*0c80*/  ISETP.GT.AND P0, PT, R4, R7, PT ;  /* 0x000000070400720c */ /* 0x000fe20003f04270 */
[----:B------:R-:W-:Y:S02]  /*0c90*/  VIADD R4, R6, 0x10 ;  /* 0x0000001006047836 */ /* 0x000fe40000000000 */
[----:B------:R-:W0:Y:S10]  /*0ca0*/  SHFL.DOWN PT, R0, R9, 0x8, R7 ;  /* 0x0900000009007989 */ /* 0x000e3400000e0007 */
[----:B0-----:R-:W-:-:S02]  /*0cb0*/  @!P0 VIMNMX R9, PT, PT, R9, R0, !PT ;  /* 0x0000000009098248 */ /* 0x001fc40007fe0100 */
[----:B------:R-:W-:Y:S02]  /*0cc0*/  ISETP.GT.AND P0, PT, R4, R7, PT ;  /* 0x000000070400720c */ /* 0x000fe40003f04270 */
[----:B------:R-:W-:Y:S01]  /*0cd0*/  @!P1 SHF.R.U32.HI R4, RZ, 0x3, R3 ;  /* 0x00000003ff049819 */ /* 0x000fe20000011603 */
[----:B------:R-:W0:Y:S03]  /*0ce0*/  SHFL.DOWN PT, R0, R9, 0x10, R7 ;  /* 0x0a00000009007989 */ /* 0x000e2600000e0007 */
[----:B------:R-:W-:-:S05]  /*0cf0*/  @!P1 LOP3.LUT R4, R4, 0x7c, RZ, 0xc0, !PT ;  /* 0x0000007c04049812 */ /* 0x000fca00078ec0ff */
[----:B------:R-:W-:Y:S02]  /*0d00*/  @!P1 IMAD.IADD R4, R4, 0x1, R5 ;  /* 0x0000000104049824 */ /* 0x000fe400078e0205 */
[----:B0-----:R-:W-:Y:S02]  /*0d10*/  @!P0 VIMNMX R9, PT, PT, R9, R0, !PT ;  /* 0x0000000009098248 */ /* 0x001fe40007fe0100 */
        /* <DEDUP_REMOVED lines=12> */
[----:B------:R-:W4:Y:S04]  /*0de0*/  LDS R0, [UR4+0xc] ;  /* 0x00000c04ff007984 */ /* 0x000f280008000800 */
[----:B------:R-:W0:Y:S04]  /*0df0*/  LDS.128 R8, [UR4+0x10] ;  /* 0x00001004ff087984 */ /* 0x000e280008000c00 */
[----:B------:R-:W1:Y:S01]  /*0e00*/  LDS.64 R6, [UR4+0x20] ;  /* 0x00002004ff067984 */ /* 0x000e620008000a00 */
[----:B----4-:R-:W-:Y:S02]  /*0e10*/  @P2 VIMNMX R5, PT, PT, R5, R0, !PT ;  /* 0x0000000005052248 */ /* 0x010fe40007fe0100 */
[----:B------:R-:W-:-:S02]  /*0e20*/  ISETP.GT.AND P2, PT, R2, 0xa0, PT ;  /* 0x000000a00200780c */ /* 0x000fc40003f44270 */
[----:B0-----:R-:W-:Y:S02]  /*0e30*/  @P4 VIMNMX R5, PT, PT, R5, R8, !PT ;  /* 0x0000000805054248 */ /* 0x001fe40007fe0100 */
[C---:B------:R-:W-:Y:S02]  /*0e40*/  ISETP.GT.AND P4, PT, R2.reuse, 0xc0, PT ;  /* 0x000000c00200780c */ /* 0x040fe40003f84270 */
[----:B------:R-:W-:Y:S02]  /*0e50*/  @P3 VIMNMX R5, PT, PT, R5, R9, !PT ;  /* 0x0000000905053248 */ /* 0x000fe40007fe0100 */
[----:B------:R-:W-:Y:S02]  /*0e60*/  ISETP.GT.AND P3, PT, R2, 0xe0, PT ;  /* 0x000000e00200780c */ /* 0x000fe40003f64270 */
[----:B------:R-:W-:-:S04]  /*0e70*/  @P1 VIMNMX R5, PT, PT, R5, R10, !PT ;  /* 0x0000000a05051248 */ /* 0x000fc80007fe0100 */
[----:B------:R-:W-:-:S04]  /*0e80*/  @P2 VIMNMX R5, PT, PT, R5, R11, !PT ;  /* 0x0000000b05052248 */ /* 0x000fc80007fe0100 */
[----:B-1----:R-:W-:-:S04]  /*0e90*/  @P4 VIMNMX R5, PT, PT, R5, R6, !PT ;  /* 0x0000000605054248 */ /* 0x002fc80007fe0100 */
[----:B------:R-:W-:Y:S01]  /*0ea0*/  @P3 VIMNMX R5, PT, PT, R5, R7, !PT ;  /* 0x0000000705053248 */ /* 0x000fe20007fe0100 */
[----:B------:R-:W-:Y:S06]  /*0eb0*/  BRA `(.L_x_2462) ;  /* 0x0000002800387947 */ /* 0x000fec0003800000 */
.L_x_2448:
        /* <DEDUP_REMOVED lines=8> */
[----:B------:R-:W-:Y:S01]  /*0f40*/  ISETP.GE.U32.AND P0, PT, R2, 0x2000, PT ;  /* 0x000020000200780c */ /* 0x000fe20003f06070 */
[----:B------:R-:W-:Y:S01]  /*0f50*/  IMAD.MOV.U32 R23, RZ, RZ, 0x1000 ;  /* 0x00001000ff177424 */ /* 0x000fe200078e00ff */
[----:B--2---:R-:W-:-:S02]  /*0f60*/  VIMNMX3 R4, R4, R5, R6, !PT ;  /* 0x000000050404720f */ /* 0x004fc40007800106 */
[----:B---3--:R-:W-:Y:S02]  /*0f70*/  VIMNMX3 R7, R7, R8, R9, !PT ;  /* 0x000000080707720f */ /* 0x008fe40007800109 */
[----:B----4-:R-:W-:Y:S02]  /*0f80*/  VIMNMX3 R10, R10, R11, R12, !PT ;  /* 0x0000000b0a0a720f */ /* 0x010fe4000780010c */
[----:B------:R-:W-:Y:S02]  /*0f90*/  VIMNMX3 R13, R13, R14, R15, !PT ;  /* 0x0000000e0d0d720f */ /* 0x000fe4000780010f */
[----:B-----5:R-:W-:Y:S02]  /*0fa0*/  VIMNMX3 R18, R16, R17, R18, !PT ;  /* 0x000000111012720f */ /* 0x020fe40007800112 */
[----:B------:R-:W-:Y:S02]  /*0fb0*/  VIMNMX3 R4, R4, R7, R10, !PT ;  /* 0x000000070404720f */ /* 0x000fe4000780010a */
[----:B------:R-:W-:-:S04]  /*0fc0*/  VIMNMX3 R13, R13, R18, R19, !PT ;  /* 0x000000120d0d720f */ /* 0x000fc80007800113 */
[----:B------:R-:W-:Y:S01]  /*0fd0*/  VIMNMX R3, PT, PT, R4, R13, !PT ;  /* 0x0000000d04037248 */ /* 0x000fe20007fe0100 */
[----:B------:R-:W-:Y:S06]  /*0fe0*/  @!P0 BRA `(.L_x_2463) ;  /* 0x0000000000608947 */ /* 0x000fec0003800000 */
[----:B------:R-:W0:Y:S01]  /*0ff0*/  LDC R24, c[0x0][0x390] ;  /* 0x0000e400ff187b82 */ /* 0x000e220000000800 */
[----:B------:R-:W-:Y:S02]  /*1000*/  VIADD R22, R2, 0xfffff000 ;  /* 0xfffff00002167836 */ /* 0x000fe40000000000 */
[----:B------:R-:W-:-:S07]  /*1010*/  IMAD.MOV.U32 R23, RZ, RZ, 0x1000 ;  /* 0x00001000ff177424 */ /* 0x000fce00078e00ff */
.L_x_2465:
[----:B------:R-:W-:-:S05]  /*1020*/  IMAD.WIDE R26, R23, 0x4, R20 ;  /* 0x00000004171a7825 */ /* 0x000fca00078e0214 */
[----:B------:R-:W2:Y:S04]  /*1030*/  LDG.E.128.CONSTANT R4, desc[UR6][R26.64] ;  /* 0x000000061a047981 */ /* 0x000ea8000c1e9d00 */
[----:B------:R-:W3:Y:S04]  /*1040*/  LDG.E.128.CONSTANT R8, desc[UR6][R26.64+0x1000] ;  /* 0x001000061a087981 */ /* 0x000ee8000c1e9d00 */
[----:B------:R-:W4:Y:S04]  /*1050*/  LDG.E.128.CONSTANT R12, desc[UR6][R26.64+0x2000] ;  /* 0x002000061a0c7981 */ /* 0x000f28000c1e9d00 */
[----:B------:R-:W5:Y:S01]  /*1060*/  LDG.E.128.CONSTANT R16, desc[UR6][R26.64+0x3000] ;  /* 0x003000061a107981 */ /* 0x000f62000c1e9d00 */
[----:B0-----:R-:W-:Y:S01]  /*1070*/  IMAD.MOV.U32 R2, RZ, RZ, R24 ;  /* 0x000000ffff027224 */ /* 0x001fe200078e0018 */
[----:B--2---:R-:W-:-:S03]  /*1080*/  VIMNMX3 R3, R3, R4, R5, !PT ;  /* 0x000000040303720f */ /* 0x004fc60007800105 */
[----:B------:R-:W-:Y:S01]  /*1090*/  IMAD.IADD R4, R2, 0x1, -R23 ;  /* 0x0000000102047824 */ /* 0x000fe200078e0a17 */
[----:B---3--:R-:W-:-:S04]  /*10a0*/  VIMNMX3 R6, R6, R7, R8, !PT ;  /* 0x000000070606720f */ /* 0x008fc80007800108 */
[----:B------:R-:W-:Y:S02]  /*10b0*/  ISETP.GE.AND P0, PT, R4, 0x1000, PT ;  /* 0x000010000400780c */ /* 0x000fe40003f06270 */
[----:B------:R-:W-:Y:S02]  /*10c0*/  VIMNMX3 R8, R9, R10, R11, !PT ;  /* 0x0000000a0908720f */ /* 0x000fe4000780010b */
[----:B----4-:R-:W-:Y:S02]  /*10d0*/  VIMNMX3 R12, R12, R13, R14, !PT ;  /* 0x0000000d0c0c720f */ /* 0x010fe4000780010e */
[----:B-----5:R-:W-:Y:S02]  /*10e0*/  VIMNMX3 R15, R15, R16, R17, !PT ;  /* 0x000000100f0f720f */ /* 0x020fe40007800111 */
[----:B------:R-:W-:Y:S02]  /*10f0*/  VIMNMX R18, PT, PT, R18, R19, !PT ;  /* 0x0000001312127248 */ /* 0x000fe40007fe0100 */
[----:B------:R-:W-:-:S02]  /*1100*/  VIMNMX3 R3, R3, R6, R8, !PT ;  /* 0x000000060303720f */ /* 0x000fc40007800108 */
[----:B------:R-:W-:-:S04]  /*1110*/  VIMNMX3 R12, R12, R15, R18, !PT ;  /* 0x0000000f0c0c720f */ /* 0x000fc80007800112 */
[----:B------:R-:W-:Y:S01]  /*1120*/  VIMNMX R3, PT, PT, R3, R12, !PT ;  /* 0x0000000c03037248 */ /* 0x000fe20007fe0100 */
[----:B------:R-:W-:Y:S06]  /*1130*/  @!P0 BRA `(.L_x_2464) ;  /* 0x0000000400fc8947 */ /* 0x000fec0003800000 */
[----:B------:R-:W-:-:S05]  /*1140*/  VIADD R23, R23, 0x1000 ;  /* 0x0000100017177836 */ /* 0x000fca0000000000 */
[----:B------:R-:W-:-:S13]  /*1150*/  ISETP.GT.AND P0, PT, R23, R22, PT ;  /* 0x000000161700720c */ /* 0x000fda0003f04270 */
[----:B------:R-:W-:Y:S05]  /*1160*/  @!P0 BRA `(.L_x_2465) ;  /* 0xfffffffc00ac8947 */ /* 0x000fea000383ffff */
.L_x_2463:
[----:B------:R-:W-:-:S13]  /*1170*/  ISETP.GE.AND P0, PT, R23, R2, PT ;  /* 0x000000021700720c */ /* 0x000fda0003f06270 */
[----:B------:R-:W-:Y:S05]  /*1180*/  @P0 BRA `(.L_x_2464) ;  /* 0x0000000400e80947 */ /* 0x000fea0003800000 */
[----:B------:R-:W-:Y:S01]  /*1190*/  IMAD.IADD R11, R2, 0x1, -R23 ;  /* 0x00000001020b7824 */ /* 0x000fe200078e0a17 */
[----:B------:R-:W-:Y:S04]  /*11a0*/  BSSY.RECONVERGENT B1, `(.L_x_2464) ;  /* 0x0000078000017945 */ /* 0x000fe80003800200 */
[----:B------:R-:W-:-:S13]  /*11b0*/  ISETP.GE.AND P0, PT, R0, R11, PT ;  /* 0x0000000b0000720c */ /* 0x000fda0003f06270 */
[----:B------:R-:W-:Y:S05]  /*11c0*/  @P0 BRA `(.L_x_2466) ;  /* 0x0000000400d40947 */ /* 0x000fea0003800000 */
[----:B------:R-:W-:Y:S01]  /*11d0*/  LOP3.LUT R4, RZ, R0, RZ, 0x33, !PT ;  /* 0x00000000ff047212 */ /* 0x000fe200078e33ff */
[----:B------:R-:W-:Y:S03]  /*11e0*/  BSSY.RECONVERGENT B2, `(.L_x_2467) ;  /* 0x0000015000027945 */ /* 0x000fe60003800200 */
[----:B------:R-:W-:-:S04]  /*11f0*/  IADD3 R4, PT, PT, -R23, R2, R4 ;  /* 0x0000000217047210 */ /* 0x000fc80007ffe104 */
[C---:B------:R-:W-:Y:S02]  /*1200*/  LOP3.LUT R2, R4.reuse, 0x300, RZ, 0xc0, !PT ;  /* 0x0000030004027812 */ /* 0x040fe400078ec0ff */
[----:B------:R-:W-:Y:S02]  /*1210*/  ISETP.GE.U32.AND P1, PT, R4, 0x300, PT ;  /* 0x000003000400780c */ /* 0x000fe40003f26070 */
[----:B------:R-:W-:Y:S01]  /*1220*/  ISETP.NE.AND P0, PT, R2, 0x300, PT ;  /* 0x000003000200780c */ /* 0x000fe20003f05270 */
[----:B------:R-:W-:-:S12]  /*1230*/  IMAD.MOV.U32 R2, RZ, RZ, R0 ;  /* 0x000000ffff027224 */ /* 0x000fd800078e0000 */
[----:B------:R-:W-:Y:S05]  /*1240*/  @!P0 BRA `(.L_x_2468) ;  /* 0x0000000000388947 */ /* 0x000fea0003800000 */
[----:B------:R-:W0:Y:S01]  /*1250*/  LDC.64 R6, c[0x0][0x380] ;  /* 0x0000e000ff067b82 */ /* 0x000e220000000a00 */
[----:B------:R-:W-:Y:S01]  /*1260*/  LEA.HI R2, R4, 0x1, RZ, 0x18 ;  /* 0x0000000104027811 */ /* 0x000fe200078fc0ff */
[----:B------:R-:W-:-:S03]  /*1270*/  IMAD.IADD R9, R0, 0x1, R23 ;  /* 0x0000000100097824 */ /* 0x000fc600078e0217 */
[----:B------:R-:W-:Y:S01]  /*1280*/  LOP3.LUT R4, R2, 0x3, RZ, 0xc0, !PT ;  /* 0x0000000302047812 */ /* 0x000fe200078ec0ff */
[----:B------:R-:W-:-:S04]  /*1290*/  IMAD.MOV.U32 R2, RZ, RZ, R0 ;  /* 0x000000ffff027224 */ /* 0x000fc800078e0000 */
[----:B------:R-:W-:-:S07]  /*12a0*/  IMAD.MOV R8, RZ, RZ, -R4 ;  /* 0x000000ffff087224 */ /* 0x000fce00078e0a04 */
.L_x_2469:
[----:B0-----:R-:W-:-:S06]  /*12b0*/  IMAD.WIDE.U32 R4, R9, 0x4, R6 ;  /* 0x0000000409047825 */ /* 0x001fcc00078e0006 */
[----:B------:R-:W2:Y:S01]  /*12c0*/  LDG.E.CONSTANT R4, desc[UR6][R4.64] ;  /* 0x0000000604047981 */ /* 0x000ea2000c1e9900 */
[----:B------:R-:W-:Y:S02]  /*12d0*/  VIADD R8, R8, 0x1 ;  /* 0x0000000108087836 */ /* 0x000fe40000000000 */
[----:B------:R-:W-:Y:S02]  /*12e0*/  VIADD R2, R2, 0x100 ;  /* 0x0000010002027836 */ /* 0x000fe40000000000 */
[----:B------:R-:W-:Y:S01]  /*12f0*/  VIADD R9, R9, 0x100 ;  /* 0x0000010009097836 */ /* 0x000fe20000000000 */
[----:B------:R-:W-:Y:S02]  /*1300*/  ISETP.NE.AND P0, PT, R8, RZ, PT ;  /* 0x000000ff0800720c */ /* 0x000fe40003f05270 */
[----:B--2---:R-:W-:-:S11]  /*1310*/  VIMNMX R3, PT, PT, R4, R3, !PT ;  /* 0x0000000304037248 */ /* 0x004fd60007fe0100 */
[----:B------:R-:W-:Y:S05]  /*1320*/  @P0 BRA `(.L_x_2469) ;  /* 0xfffffffc00e00947 */ /* 0x000fea000383ffff */
.L_x_2468:
[----:B------:R-:W-:Y:S05]  /*1330*/  BSYNC.RECONVERGENT B2 ;  /* 0x0000000000027941 */ /* 0x000fea0003800200 */
.L_x_2467:
        /* <DEDUP_REMOVED lines=16> */
.L_x_2472:
[----:B------:R-:W0:Y:S01]  /*1440*/  LDC.64 R6, c[0x0][0x380] ;  /* 0x0000e000ff067b82 */ /* 0x000e220000000a00 */
[C---:B------:R-:W-:Y:S01]  /*1450*/  VIADD R25, R13.reuse, 0x400 ;  /* 0x000004000d197836 */ /* 0x040fe20000000000 */
[----:B------:R-:W2:Y:S01]  /*1460*/  LDG.E.CONSTANT R10, desc[UR6][R4.64+-0x400] ;  /* 0xfffc0006040a7981 */ /* 0x000ea2000c1e9900 */
[----:B------:R-:W-:-:S03]  /*1470*/  VIADD R9, R13, 0x800 ;  /* 0x000008000d097836 */ /* 0x000fc60000000000 */
[----:B------:R-:W3:Y:S04]  /*1480*/  LDG.E.CONSTANT R21, desc[UR6][R4.64] ;  /* 0x0000000604157981 */ /* 0x000ee8000c1e9900 */
[----:B------:R-:W3:Y:S04]  /*1490*/  LDG.E.CONSTANT R18, desc[UR6][R4.64+0x400] ;  /* 0x0004000604127981 */ /* 0x000ee8000c1e9900 */
[----:B------:R-:W4:Y:S01]  /*14a0*/  LDG.E.CONSTANT R16, desc[UR6][R4.64+0xc00] ;  /* 0x000c000604107981 */ /* 0x000f22000c1e9900 */
[----:B------:R-:W-:-:S03]  /*14b0*/  VIADD R27, R13, 0xc00 ;  /* 0x00000c000d1b7836 */ /* 0x000fc60000000000 */
[----:B------:R-:W5:Y:S04]  /*14c0*/  LDG.E.CONSTANT R17, desc[UR6][R4.64+0x1000] ;  /* 0x0010000604117981 */ /* 0x000f68000c1e9900 */
[----:B------:R-:W5:Y:S01]  /*14d0*/  LDG.E.CONSTANT R14, desc[UR6][R4.64+0x1400] ;  /* 0x00140006040e7981 */ /* 0x000f62000c1e9900 */
[----:B0-----:R-:W-:-:S03]  /*14e0*/  IMAD.WIDE.U32 R22, R13, 0x4, R6 ;  /* 0x000000040d167825 */ /* 0x001fc600078e0006 */
[----:B------:R-:W5:Y:S04]  /*14f0*/  LDG.E.CONSTANT R20, desc[UR6][R4.64+0x1c00] ;  /* 0x001c000604147981 */ /* 0x000f68000c1e9900 */
[----:B------:R-:W2:Y:S01]  /*1500*/  LDG.E.CONSTANT R12, desc[UR6][R22.64] ;  /* 0x00000006160c7981 */ /* 0x000ea2000c1e9900 */
[----:B------:R-:W-:-:S05]  /*1510*/  IMAD.WIDE.U32 R24, R25, 0x4, R6 ;  /* 0x0000000419187825 */ /* 0x000fca00078e0006 */
[----:B------:R-:W4:Y:S01]  /*1520*/  LDG.E.CONSTANT R19, desc[UR6][R24.64] ;  /* 0x0000000618137981 */ /* 0x000f22000c1e9900 */
[----:B------:R-:W-:-:S03]  /*1530*/  IMAD.WIDE.U32 R8, R9, 0x4, R6 ;  /* 0x0000000409087825 */ /* 0x000fc600078e0006 */
[----:B------:R-:W5:Y:S01]  /*1540*/  LDG.E.CONSTANT R23, desc[UR6][R4.64+0x2000] ;  /* 0x0020000604177981 */ /* 0x000f62000c1e9900 */
[----:B------:R-:W-:-:S03]  /*1550*/  IMAD.WIDE.U32 R6, R27, 0x4, R6 ;  /* 0x000000041b067825 */ /* 0x000fc600078e0006 */
[----:B------:R-:W5:Y:S04]  /*1560*/  LDG.E.CONSTANT R9, desc[UR6][R8.64] ;  /* 0x0000000608097981 */ /* 0x000f68000c1e9900 */
[----:B------:R-:W5:Y:S04]  /*1570*/  LDG.E.CONSTANT R22, desc[UR6][R4.64+0x2400] ;  /* 0x0024000604167981 */ /* 0x000f68000c1e9900 */
[----:B------:R0:W5:Y:S04]  /*1580*/  LDG.E.CONSTANT R6, desc[UR6][R6.64] ;  /* 0x0000000606067981 */ /* 0x000168000c1e9900 */
[----:B------:R-:W5:Y:S04]  /*1590*/  LDG.E.CONSTANT R25, desc[UR6][R4.64+0x2c00] ;  /* 0x002c000604197981 */ /* 0x000f68000c1e9900 */
[----:B------:R-:W5:Y:S04]  /*15a0*/  LDG.E.CONSTANT R27, desc[UR6][R4.64+0x3000] ;  /* 0x00300006041b7981 */ /* 0x000f68000c1e9900 */
[----:B------:R1:W5:Y:S01]  /*15b0*/  LDG.E.CONSTANT R24, desc[UR6][R4.64+0x3400] ;  /* 0x0034000604187981 */ /* 0x000362000c1e9900 */
[----:B------:R-:W-:-:S05]  /*15c0*/  VIADD R2, R2, 0x1000 ;  /* 0x0000100002027836 */ /* 0x000fca0000000000 */
[----:B------:R-:W-:Y:S02]  /*15d0*/  ISETP.GE.AND P1, PT, R2, R15, PT ;  /* 0x0000000f0200720c */ /* 0x000fe40003f26270 */
[----:B0-----:R-:W-:Y:S01]  /*15e0*/  IADD3 R7, P2, PT, R4, 0x4000, RZ ;  /* 0x0000400004077810 */ /* 0x001fe20007f5e0ff */
[----:B------:R-:W-:-:S04]  /*15f0*/  VIADD R13, R13, 0x1000 ;  /* 0x000010000d0d7836 */ /* 0x000fc80000000000 */
[----:B-1----:R-:W-:Y:S02]  /*1600*/  IMAD.X R5, RZ, RZ, R5, P2 ;  /* 0x000000ffff057224 */ /* 0x002fe400010e0605 */
[----:B------:R-:W-:Y:S01]  /*1610*/  IMAD.MOV.U32 R4, RZ, RZ, R7 ;  /* 0x000000ffff047224 */ /* 0x000fe200078e0007 */
[----:B--2---:R-:W-:-:S04]  /*1620*/  VIMNMX3 R10, R3, R12, R10, !PT ;  /* 0x0000000c030a720f */ /* 0x004fc8000780010a */
[----:B---3--:R-:W-:-:S04]  /*1630*/  VIMNMX3 R10, R10, R21, R18, !PT ;  /* 0x000000150a0a720f */ /* 0x008fc80007800112 */
[----:B----4-:R-:W-:-:S04]  /*1640*/  VIMNMX3 R10, R10, R19, R16, !PT ;  /* 0x000000130a0a720f */ /* 0x010fc80007800110 */
[----:B-----5:R-:W-:-:S04]  /*1650*/  VIMNMX3 R10, R10, R17, R14, !PT ;  /* 0x000000110a0a720f */ /* 0x020fc8000780010e */
[----:B------:R-:W-:-:S04]  /*1660*/  VIMNMX3 R9, R10, R9, R20, !PT ;  /* 0x000000090a09720f */ /* 0x000fc80007800114 */
[----:B------:R-:W-:-:S04]  /*1670*/  VIMNMX3 R9, R9, R23, R22, !PT ;  /* 0x000000170909720f */ /* 0x000fc80007800116 */
[----:B------:R-:W-:-:S04]  /*1680*/  VIMNMX3 R6, R9, R6, R25, !PT ;  /* 0x000000060906720f */ /* 0x000fc80007800119 */
[----:B------:R-:W-:Y:S01]  /*1690*/  VIMNMX3 R3, R6, R27, R24, !PT ;  /* 0x0000001b0603720f */ /* 0x000fe20007800118 */
[----:B------:R-:W-:Y:S06]  /*16a0*/  @!P1 BRA `(.L_x_2472) ;  /* 0xfffffffc00649947 */ /* 0x000fec000383ffff */
.L_x_2471:
[----:B------:R-:W-:Y:S05]  /*16b0*/  BSYNC.RECONVERGENT B2 ;  /* 0x0000000000027941 */ /* 0x000fea0003800200 */
.L_x_2470:
[----:B------:R-:W-:Y:S01]  /*16c0*/  IMAD.IADD R6, R11, 0x1, -R2 ;  /* 0x000000010b067824 */ /* 0x000fe200078e0a02 */
[----:B------:R-:W-:Y:S04]  /*16d0*/  BSSY.RECONVERGENT B2, `(.L_x_2473) ;  /* 0x000001a000027945 */ /* 0x000fe80003800200 */
[----:B------:R-:W-:-:S13]  /*16e0*/  ISETP.GT.AND P1, PT, R6, 0x400, PT ;  /* 0x000004000600780c */ /* 0x000fda0003f24270 */
[----:B------:R-:W-:Y:S05]  /*16f0*/  @!P1 BRA `(.L_x_2474) ;  /* 0x00000000005c9947 */ /* 0x000fea0003800000 */
[----:B------:R-:W0:Y:S01]  /*1700*/  LDC.64 R8, c[0x0][0x380] ;  /* 0x0000e000ff087b82 */ /* 0x000e220000000a00 */
[C---:B------:R-:W-:Y:S01]  /*1710*/  VIADD R15, R13.reuse, 0x400 ;  /* 0x000004000d0f7836 */ /* 0x040fe20000000000 */
[----:B------:R-:W2:Y:S04]  /*1720*/  LDG.E.CONSTANT R10, desc[UR6][R4.64+-0x400] ;  /* 0xfffc0006040a7981 */ /* 0x000ea8000c1e9900 */
[----:B------:R-:W3:Y:S04]  /*1730*/  LDG.E.CONSTANT R12, desc[UR6][R4.64+0x400] ;  /* 0x00040006040c7981 */ /* 0x000ee8000c1e9900 */
[----:B------:R-:W4:Y:S04]  /*1740*/  LDG.E.CONSTANT R14, desc[UR6][R4.64+0xc00] ;  /* 0x000c0006040e7981 */ /* 0x000f28000c1e9900 */
[----:B------:R-:W5:Y:S04]  /*1750*/  LDG.E.CONSTANT R17, desc[UR6][R4.64+0x1000] ;  /* 0x0010000604117981 */ /* 0x000f68000c1e9900 */
[----:B------:R1:W5:Y:S01]  /*1760*/  LDG.E.CONSTANT R16, desc[UR6][R4.64+0x1400] ;  /* 0x0014000604107981 */ /* 0x000362000c1e9900 */
[----:B0-----:R-:W-:-:S04]  /*1770*/  IMAD.WIDE.U32 R6, R13, 0x4, R8 ;  /* 0x000000040d067825 */ /* 0x001fc800078e0008 */
[----:B------:R-:W-:Y:S02]  /*1780*/  IMAD.WIDE.U32 R8, R15, 0x4, R8 ;  /* 0x000000040f087825 */ /* 0x000fe400078e0008 */
[----:B------:R-:W2:Y:S04]  /*1790*/  LDG.E.CONSTANT R6, desc[UR6][R6.64] ;  /* 0x0000000606067981 */ /* 0x000ea8000c1e9900 */
[----:B------:R-:W3:Y:S04]  /*17a0*/  LDG.E.CONSTANT R15, desc[UR6][R4.64] ;  /* 0x00000006040f7981 */ /* 0x000ee8000c1e9900 */
[----:B------:R-:W4:Y:S01]  /*17b0*/  LDG.E.CONSTANT R9, desc[UR6][R8.64] ;  /* 0x0000000608097981 */ /* 0x000f22000c1e9900 */
[----:B------:R-:W-:Y:S01]  /*17c0*/  PLOP3.LUT P0, PT, PT, PT, PT, 0x8, 0x80 ;  /* 0x000000000080781c */ /* 0x000fe20003f0e170 */
[----:B------:R-:W-:-:S02]  /*17d0*/  VIADD R2, R2, 0x800 ;  /* 0x0000080002027836 */ /* 0x000fc40000000000 */
[----:B------:R-:W-:Y:S01]  /*17e0*/  VIADD R13, R13, 0x800 ;  /* 0x000008000d0d7836 */ /* 0x000fe20000000000 */
[----:B--2---:R-:W-:Y:S02]  /*17f0*/  VIMNMX3 R10, R3, R6, R10, !PT ;  /* 0x00000006030a720f */ /* 0x004fe4000780010a */
[----:B------:R-:W-:Y:S02]  /*1800*/  IADD3 R6, P1, PT, R4, 0x2000, RZ ;  /* 0x0000200004067810 */ /* 0x000fe40007f3e0ff */
[----:B---3--:R-:W-:-:S03]  /*1810*/  VIMNMX3 R10, R10, R15, R12, !PT ;  /* 0x0000000f0a0a720f */ /* 0x008fc6000780010c */
[----:B------:R-:W-:Y:S01]  /*1820*/  IMAD.X R7, RZ, RZ, R5, P1 ;  /* 0x000000ffff077224 */ /* 0x000fe200008e0605 */
[----:B----4-:R-:W-:Y:S01]  /*1830*/  VIMNMX3 R10, R10, R9, R14, !PT ;  /* 0x000000090a0a720f */ /* 0x010fe2000780010e */
[----:B-1----:R-:W-:Y:S02]  /*1840*/  IMAD.MOV.U32 R4, RZ, RZ, R6 ;  /* 0x000000ffff047224 */ /* 0x002fe400078e0006 */
[----:B------:R-:W-:Y:S01]  /*1850*/  IMAD.MOV.U32 R5, RZ, RZ, R7 ;  /* 0x000000ffff057224 */ /* 0x000fe200078e0007 */
[----:B-----5:R-:W-:-:S07]  /*1860*/  VIMNMX3 R3, R10, R17, R16, !PT ;  /* 0x000000110a03720f */ /* 0x020fce0007800110 */
.L_x_2474:
[----:B------:R-:W-:Y:S05]  /*1870*/  BSYNC.RECONVERGENT B2 ;  /* 0x0000000000027941 */ /* 0x000fea0003800200 */
.L_x_2473:
[----:B------:R-:W-:-:S13]  /*1880*/  ISETP.LT.OR P0, PT, R2, R11, P0 ;  /* 0x0000000b0200720c */ /* 0x000fda0000701670 */
[----:B------:R-:W-:Y:S05]  /*1890*/  @!P0 BRA `(.L_x_2466) ;  /* 0x0000000000208947 */ /* 0x000fea0003800000 */
[----:B------:R-:W0:Y:S01]  /*18a0*/  LDC.64 R6, c[0x0][0x380] ;  /* 0x0000e000ff067b82 */ /* 0x000e220000000a00 */
[----:B------:R-:W2:Y:S04]  /*18b0*/  LDG.E.CONSTANT R2, desc[UR6][R4.64+-0x400] ;  /* 0xfffc000604027981 */ /* 0x000ea8000c1e9900 */
[----:B------:R-:W3:Y:S04]  /*18c0*/  LDG.E.CONSTANT R9, desc[UR6][R4.64] ;  /* 0x0000000604097981 */ /* 0x000ee8000c1e9900 */
[----:B------:R-:W3:Y:S01]  /*18d0*/  LDG.E.CONSTANT R8, desc[UR6][R4.64+0x400] ;  /* 0x0004000604087981 */ /* 0x000ee2000c1e9900 */
[----:B0-----:R-:W-:-:S06]  /*18e0*/  IMAD.WIDE.U32 R6, R13, 0x4, R6 ;  /* 0x000000040d067825 */ /* 0x001fcc00078e0006 */
[----:B------:R-:W2:Y:S02]  /*18f0*/  LDG.E.CONSTANT R6, desc[UR6][R6.64] ;  /* 0x0000000606067981 */ /* 0x000ea4000c1e9900 */
[----:B--2---:R-:W-:-:S04]  /*1900*/  VIMNMX3 R2, R3, R6, R2, !PT ;  /* 0x000000060302720f */ /* 0x004fc80007800102 */
[----:B---3--:R-:W-:-:S07]  /*1910*/  VIMNMX3 R3, R2, R9, R8, !PT ;  /* 0x000000090203720f */ /* 0x008fce0007800108 */
.L_x_2466:
[----:B------:R-:W-:Y:S05]  /*1920*/  BSYNC.RECONVERGENT B1 ;  /* 0x0000000000017941 */ /* 0x000fea0003800200 */
.L_x_2464:
[----:B------:R-:W0:Y:S01]  /*1930*/  S2R R8, SR_LANEID ;  /* 0x0000000000087919 */ /* 0x000e220000000000 */
[----:B------:R-:W1:Y:S01]  /*1940*/  SHFL.DOWN PT, R2, R3, 0x1, 0x1f ;  /* 0x08201f0003027f89 */ /* 0x000e6200000e0000 */
[C---:B0-----:R-:W-:Y:S02]  /*1950*/  ISETP.GT.AND P0, PT, R8.reuse, 0x1e, PT ;  /* 0x0000001e0800780c */ /* 0x041fe40003f04270 */
[----:B------:R-:W-:-:S11]  /*1960*/  ISETP.NE.AND P1, PT, R8, RZ, PT ;  /* 0x000000ff0800720c */ /* 0x000fd60003f25270 */
[----:B-1----:R-:W-:Y:S02]  /*1970*/  @!P0 VIMNMX R3, PT, PT, R2, R3, !PT ;  /* 0x0000000302038248 */ /* 0x002fe40007fe0100 */
[----:B------:R-:W-:Y:S01]  /*1980*/  ISETP.GT.AND P0, PT, R8, 0x1d, PT ;  /* 0x0000001d0800780c */ /* 0x000fe20003f04270 */
[----:B------:R-:W0:Y:S01]  /*1990*/  @!P1 S2R R6, SR_CgaCtaId ;  /* 0x0000000000069919 */ /* 0x000e220000008800 */
[----:B------:R-:W-:Y:S02]  /*19a0*/  @!P1 MOV R5, 0x400 ;  /* 0x0000040000059802 */ /* 0x000fe40000000f00 */
[----:B------:R-:W-:Y:S01]  /*19b0*/  @!P1 SHF.R.U32.HI R4, RZ, 0x3, R0 ;  /* 0x00000003ff049819 */ /* 0x000fe20000011600 */
[----:B------:R-:W1:Y:S03]  /*19c0*/  SHFL.DOWN PT, R2, R3, 0x2, 0x1f ;  /* 0x08401f0003027f89 */ /* 0x000e6600000e0000 */
[----:B------:R-:W-:-:S05]  /*19d0*/  @!P1 LOP3.LUT R4, R4, 0x7c, RZ, 0xc0, !PT ;  /* 0x0000007c04049812 */ /* 0x000fca00078ec0ff */
[----:B-1----:R-:W-:Y:S02]  /*19e0*/  @!P0 VIMNMX R3, PT, PT, R3, R2, !PT ;  /* 0x0000000203038248 */ /* 0x002fe40007fe0100 */
[----:B------:R-:W-:Y:S02]  /*19f0*/  ISETP.GT.AND P0, PT, R8, 0x1b, PT ;  /* 0x0000001b0800780c */ /* 0x000fe40003f04270 */
[----:B0-----:R-:W-:Y:S01]  /*1a00*/  @!P1 LEA R5, R6, R5, 0x18 ;  /* 0x0000000506059211 */ /* 0x001fe200078ec0ff */
[----:B------:R-:W0:Y:S04]  /*1a10*/  SHFL.DOWN PT, R2, R3, 0x4, 0x1f ;  /* 0x08801f0003027f89 */ /* 0x000e2800000e0000 */
[----:B------:R-:W-:-:S06]  /*1a20*/  @!P1 IMAD.IADD R7, R4, 0x1, R5 ;  /* 0x0000000104079824 */ /* 0x000fcc00078e0205 */
        /* <DEDUP_REMOVED lines=12> */
[----:B------:R-:W0:Y:S01]  /*1af0*/  S2UR UR5, SR_CgaCtaId ;  /* 0x00000000000579c3 */ /* 0x000e220000008800 */
[----:B------:R-:W-:Y:S02]  /*1b00*/  UMOV UR4, 0x400 ;  /* 0x0000040000047882 */ /* 0x000fe40000000000 */
[----:B0-----:R-:W-:-:S09]  /*1b10*/  ULEA UR4, UR5, UR4, 0x18 ;  /* 0x0000000405047291 */ /* 0x001fd2000f8ec0ff */
[----:B------:R-:W-:Y:S04]  /*1b20*/  LDS R0, [UR4+0xc] ;  /* 0x00000c04ff007984 */ /* 0x000fe80008000800 */
[----:B------:R-:W0:Y:S04]  /*1b30*/  LDS.128 R8, [UR4+0x10] ;  /* 0x00001004ff087984 */ /* 0x000e280008000c00 */
[----:B---3--:R-:W1:Y:S01]  /*1b40*/  LDS.64 R2, [UR4+0x20] ;  /* 0x00002004ff027984 */ /* 0x008e620008000a00 */
[----:B0-----:R-:W-:-:S04]  /*1b50*/  VIMNMX3 R0, R5, R0, R8, !PT ;  /* 0x000000000500720f */ /* 0x001fc80007800108 */
[----:B------:R-:W-:-:S04]  /*1b60*/  VIMNMX3 R0, R0, R9, R10, !PT ;  /* 0x000000090000720f */ /* 0x000fc8000780010a */
[----:B-1----:R-:W-:-:S04]  /*1b70*/  VIMNMX3 R0, R0, R11, R2, !PT ;  /* 0x0000000b0000720f */ /* 0x002fc80007800102 */
[----:B------:R-:W-:Y:S01]  /*1b80*/  VIMNMX R5, PT, PT, R0, R3, !PT ;  /* 0x0000000300057248 */ /* 0x000fe20007fe0100 */
[----:B------:R-:W-:Y:S06]  /*1b90*/  BRA `(.L_x_2462) ;  /* 0x0000001c00007947 */ /* 0x000fec0003800000 */
.L_x_2447:
        /* <DEDUP_REMOVED lines=12> */
.L_x_2477:
[----:B------:R-:W-:Y:S05]  /*1c60*/  BSYNC.RECONVERGENT B1 ;  /* 0x0000000000017941 */ /* 0x000fea0003800200 */
.L_x_2476:
        /* <DEDUP_REMOVED lines=16> */
.L_x_2482:
        /* <DEDUP_REMOVED lines=9> */
.L_x_2481:
[----:B------:R-:W-:Y:S05]  /*1e00*/  BSYNC.RECONVERGENT B2 ;  /* 0x0000000000027941 */ /* 0x000fea0003800200 */
.L_x_2480:
        /* <DEDUP_REMOVED lines=8> */
.L_x_2485:
        /* <DEDUP_REMOVED lines=35> */
.L_x_2484:
[----:B------:R-:W-:Y:S05]  /*20c0*/  BSYNC.RECONVERGENT B2 ;  /* 0x0000000000027941 */ /* 0x000fea0003800200 */
.L_x_2483:
        /* <DEDUP_REMOVED lines=22> */
.L_x_2487:
[----:B------:R-:W-:Y:S05]  /*2230*/  BSYNC.RECONVERGENT B2 ;  /* 0x0000000000027941 */ /* 0x000fea0003800200 */
.L_x_2486:
        /* <DEDUP_REMOVED lines=10> */
.L_x_2479:
[----:B------:R-:W-:Y:S05]  /*22e0*/  BSYNC.RECONVERGENT B1 ;  /* 0x0000000000017941 */ /* 0x000fea0003800200 */
.L_x_2478:
        /* <DEDUP_REMOVED lines=37> */
[----:B--2---:R-:W1:Y:S01]  /*2540*/  LDS.64 R2, [UR4+0x20] ;  /* 0x00002004ff027984 */ /* 0x004e620008000a00 */
[----:B0-----:R-:W-:-:S04]  /*2550*/  VIMNMX3 R0, R5, R0, R8, !PT ;  /* 0x000000000500720f */ /* 0x001fc80007800108 */
[----:B------:R-:W-:-:S04]  /*2560*/  VIMNMX3 R0, R0, R9, R10, !PT ;  /* 0x000000090000720f */ /* 0x000fc8000780010a */
[----:B-1----:R-:W-:-:S04]  /*2570*/  VIMNMX3 R0, R0, R11, R2, !PT ;  /* 0x0000000b0000720f */ /* 0x002fc80007800102 */
[----:B------:R-:W-:Y:S01]  /*2580*/  VIMNMX R5, PT, PT, R0, R3, !PT ;  /* 0x0000000300057248 */ /* 0x000fe20007fe0100 */
[----:B------:R-:W-:Y:S06]  /*2590*/  BRA `(.L_x_2462) ;  /* 0x0000001000807947 */ /* 0x000fec0003800000 */
.L_x_2488:
[----:B0-----:R-:W0:Y:S01]  /*25a0*/  S2R R4, SR_LANEID ;  /* 0x0000000000047919 */ /* 0x001e220000000000 */
[----:B------:R-:W-:-:S04]  /*25b0*/  LOP3.LUT R0, R3, 0x3e0, RZ, 0xc0, !PT ;  /* 0x000003e003007812 */ /* 0x000fc800078ec0ff */
[----:B------:R-:W-:Y:S01]  /*25c0*/  LOP3.LUT R9, RZ, R0, RZ, 0x33, !PT ;  /* 0x00000000ff097212 */ /* 0x000fe200078e33ff */
[----:B------:R-:W-:-:S04]  /*25d0*/  VIADD R5, R0, 0x20 ;  /* 0x0000002000057836 */ /* 0x000fc80000000000 */
[----:B------:R-:W-:Y:S01]  /*25e0*/  IMAD.IADD R9, R9, 0x1, R2 ;  /* 0x0000000109097824 */ /* 0x000fe200078e0202 */
[----:B------:R-:W-:-:S04]  /*25f0*/  ISETP.GT.AND P0, PT, R5, R2, PT ;  /* 0x000000020500720c */ /* 0x000fc80003f04270 */
[----:B------:R-:W-:-:S05]  /*2600*/  SEL R6, R9, 0x1f, P0 ;  /* 0x0000001f09067807 */ /* 0x000fca0000000000 */
[----:B------:R-:W1:Y:S01]  /*2610*/  SHFL.DOWN PT, R0, R7, 0x1, R6 ;  /* 0x0820000007007989 */ /* 0x000e6200000e0006 */
[C---:B0-----:R-:W-:Y:S01]  /*2620*/  ISETP.GE.AND P0, PT, R4.reuse, R6, PT ;  /* 0x000000060400720c */ /* 0x041fe20003f06270 */
[C---:B------:R-:W-:Y:S01]  /*2630*/  VIADD R5, R4.reuse, 0x2 ;  /* 0x0000000204057836 */ /* 0x040fe20000000000 */
[----:B------:R-:W-:-:S11]  /*2640*/  ISETP.NE.AND P1, PT, R4, RZ, PT ;  /* 0x000000ff0400720c */ /* 0x000fd60003f25270 */
[----:B-1----:R-:W-:Y:S02]  /*2650*/  @!P0 VIMNMX R7, PT, PT, R0, R7, !PT ;  /* 0x0000000700078248 */ /* 0x002fe40007fe0100 */
[----:B------:R-:W-:Y:S01]  /*2660*/  ISETP.GT.AND P0, PT, R5, R6, PT ;  /* 0x000000060500720c */ /* 0x000fe20003f04270 */
[----:B------:R-:W-:Y:S01]  /*2670*/  VIADD R5, R4, 0x4 ;  /* 0x0000000404057836 */ /* 0x000fe20000000000 */
[----:B------:R-:W0:Y:S01]  /*2680*/  @!P1 S2R R8, SR_CgaCtaId ;  /* 0x0000000000089919 */ /* 0x000e220000008800 */
[----:B------:R-:W1:Y:S10]  /*2690*/  SHFL.DOWN PT, R0, R7, 0x2, R6 ;  /* 0x0840000007007989 */ /* 0x000e7400000e0006 */
[----:B-1----:R-:W-:-:S02]  /*26a0*/  @!P0 VIMNMX R7, PT, PT, R7, R0, !PT ;  /* 0x0000000007078248 */ /* 0x002fc40007fe0100 */
[----:B------:R-:W-:Y:S01]  /*26b0*/  ISETP.GT.AND P0, PT, R5, R6, PT ;  /* 0x000000060500720c */ /* 0x000fe20003f04270 */
[----:B------:R-:W-:Y:S02]  /*26c0*/  VIADD R5, R4, 0x8 ;  /* 0x0000000804057836 */ /* 0x000fe40000000000 */
[----:B------:R-:W1:Y:S10]  /*26d0*/  SHFL.DOWN PT, R0, R7, 0x4, R6 ;  /* 0x0880000007007989 */ /* 0x000e7400000e0006 */
[----:B-1----:R-:W-:-:S02]  /*26e0*/  @!P0 VIMNMX R7, PT, PT, R7, R0, !PT ;  /* 0x0000000007078248 */ /* 0x002fc40007fe0100 */
[----:B------:R-:W-:Y:S01]  /*26f0*/  ISETP.GT.AND P0, PT, R5, R6, PT ;  /* 0x000000060500720c */ /* 0x000fe20003f04270 */
[----:B------:R-:W-:Y:S01]  /*2700*/  VIADD R5, R4, 0x10 ;  /* 0x0000001004057836 */ /* 0x000fe20000000000 */
[----:B------:R-:W-:Y:S01]  /*2710*/  @!P1 SHF.R.U32.HI R4, RZ, 0x3, R3 ;  /* 0x00000003ff049819 */ /* 0x000fe20000011603 */
[----:B------:R-:W1:Y:S03]  /*2720*/  SHFL.DOWN PT, R0, R7, 0x8, R6 ;  /* 0x0900000007007989 */ /* 0x000e6600000e0006 */
[----:B------:R-:W-:-:S07]  /*2730*/  @!P1 LOP3.LUT R4, R4, 0x7c, RZ, 0xc0, !PT ;  /* 0x0000007c04049812 */ /* 0x000fce00078ec0ff */
[----:B-1----:R-:W-:Y:S02]  /*2740*/  @!P0 VIMNMX R7, PT, PT, R7, R0, !PT ;  /* 0x0000000007078248 */ /* 0x002fe40007fe0100 */
[----:B------:R-:W-:Y:S02]  /*2750*/  ISETP.GT.AND P0, PT, R5, R6, PT ;  /* 0x000000060500720c */ /* 0x000fe40003f04270 */
[----:B------:R-:W-:Y:S01]  /*2760*/  @!P1 MOV R5, 0x400 ;  /* 0x0000040000059802 */ /* 0x000fe20000000f00 */
[----:B------:R-:W1:Y:S03]  /*2770*/  SHFL.DOWN PT, R0, R7, 0x10, R6 ;  /* 0x0a00000007007989 */ /* 0x000e6600000e0006 */
[----:B0-----:R-:W-:-:S05]  /*2780*/  @!P1 LEA R5, R8, R5, 0x18 ;  /* 0x0000000508059211 */ /* 0x001fca00078ec0ff */
[----:B------:R-:W-:Y:S02]  /*2790*/  @!P1 IMAD.IADD R4, R4, 0x1, R5 ;  /* 0x0000000104049824 */ /* 0x000fe400078e0205 */
[----:B-1----:R-:W-:Y:S02]  /*27a0*/  @!P0 VIMNMX R7, PT, PT, R7, R0, !PT ;  /* 0x0000000007078248 */ /* 0x002fe40007fe0100 */
        /* <DEDUP_REMOVED lines=15> */
[----:B-1----:R-:W-:Y:S02]  /*28a0*/  @P2 VIMNMX R5, PT, PT, R5, R0, !PT ;  /* 0x0000000005052248 */ /* 0x002fe40007fe0100 */
[----:B------:R-:W-:-:S02]  /*28b0*/  ISETP.GT.AND P2, PT, R2, 0xa0, PT ;  /* 0x000000a00200780c */ /* 0x000fc40003f44270 */
[----:B0-----:R-:W-:Y:S02]  /*28c0*/  @P4 VIMNMX R5, PT, PT, R5, R8, !PT ;  /* 0x0000000805054248 */ /* 0x001fe40007fe0100 */
[C---:B------:R-:W-:Y:S02]  /*28d0*/  ISETP.GT.AND P4, PT, R2.reuse, 0xc0, PT ;  /* 0x000000c00200780c */ /* 0x040fe40003f84270 */
[----:B------:R-:W-:Y:S02]  /*28e0*/  @P3 VIMNMX R5, PT, PT, R5, R9, !PT ;  /* 0x0000000905053248 */ /* 0x000fe40007fe0100 */
[----:B------:R-:W-:Y:S02]  /*28f0*/  ISETP.GT.AND P3, PT, R2, 0xe0, PT ;  /* 0x000000e00200780c */ /* 0x000fe40003f64270 */
[----:B------:R-:W-:-:S04]  /*2900*/  @P1 VIMNMX R5, PT, PT, R5, R10, !PT ;  /* 0x0000000a05051248 */ /* 0x000fc80007fe0100 */
[----:B------:R-:W-:-:S04]  /*2910*/  @P2 VIMNMX R5, PT, PT, R5, R11, !PT ;  /* 0x0000000b05052248 */ /* 0x000fc80007fe0100 */
[----:B--2---:R-:W-:-:S04]  /*2920*/  @P4 VIMNMX R5, PT, PT, R5, R6, !PT ;  /* 0x0000000605054248 */ /* 0x004fc80007fe0100 */
[----:B------:R-:W-:Y:S01]  /*2930*/  @P3 VIMNMX R5, PT, PT, R5, R7, !PT ;  /* 0x0000000705053248 */ /* 0x000fe20007fe0100 */
[----:B------:R-:W-:Y:S06]  /*2940*/  BRA `(.L_x_2462) ;  /* 0x0000000c00947947 */ /* 0x000fec0003800000 */
.L_x_2475:
[----:B------:R-:W0:Y:S01]  /*2950*/  S2R R8, SR_TID.X ;  /* 0x0000000000087919 */ /* 0x000e220000002100 */
[----:B------:R-:W0:Y:S02]  /*2960*/  LDC.64 R4, c[0x0][0x380] ;  /* 0x0000e000ff047b82 */ /* 0x000e240000000a00 */
[----:B0-----:R-:W-:-:S05]  /*2970*/  IMAD.WIDE.U32 R4, R8, 0x4, R4 ;  /* 0x0000000408047825 */ /* 0x001fca00078e0004 */
[----:B------:R-:W2:Y:S04]  /*2980*/  LDG.E.CONSTANT R20, desc[UR6][R4.64] ;  /* 0x0000000604147981 */ /* 0x000ea8000c1e9900 */
[----:B------:R-:W2:Y:S04]  /*2990*/  LDG.E.CONSTANT R0, desc[UR6][R4.64+0x400] ;  /* 0x0004000604007981 */ /* 0x000ea8000c1e9900 */
[----:B------:R-:W2:Y:S04]  /*29a0*/  LDG.E.CONSTANT R3, desc[UR6][R4.64+0x800] ;  /* 0x0008000604037981 */ /* 0x000ea8000c1e9900 */
[----:B------:R-:W3:Y:S04]  /*29b0*/  LDG.E.CONSTANT R6, desc[UR6][R4.64+0xc00] ;  /* 0x000c000604067981 */ /* 0x000ee8000c1e9900 */
[----:B------:R-:W3:Y:S04]  /*29c0*/  LDG.E.CONSTANT R7, desc[UR6][R4.64+0x1000] ;  /* 0x0010000604077981 */ /* 0x000ee8000c1e9900 */
[----:B------:R-:W3:Y:S04]  /*29d0*/  LDG.E.CONSTANT R9, desc[UR6][R4.64+0x1400] ;  /* 0x0014000604097981 */ /* 0x000ee8000c1e9900 */
[----:B------:R-:W4:Y:S04]  /*29e0*/  LDG.E.CONSTANT R10, desc[UR6][R4.64+0x1800] ;  /* 0x00180006040a7981 */ /* 0x000f28000c1e9900 */
        /* <DEDUP_REMOVED lines=8> */
[----:B------:R-:W5:Y:S01]  /*2a70*/  LDG.E.CONSTANT R19, desc[UR6][R4.64+0x3c00] ;  /* 0x003c000604137981 */ /* 0x000f62000c1e9900 */
[----:B------:R-:W-:-:S02]  /*2a80*/  ISETP.GE.U32.AND P0, PT, R2, 0x2000, PT ;  /* 0x000020000200780c */ /* 0x000fc40003f06070 */
[----:B--2---:R-:W-:Y:S02]  /*2a90*/  VIMNMX3 R0, R20, R0, R3, !PT ;  /* 0x000000001400720f */ /* 0x004fe40007800103 */
[----:B---3--:R-:W-:Y:S02]  /*2aa0*/  VIMNMX3 R7, R6, R7, R9, !PT ;  /* 0x000000070607720f */ /* 0x008fe40007800109 */
[----:B----4-:R-:W-:Y:S01]  /*2ab0*/  VIMNMX3 R10, R10, R11, R12, !PT ;  /* 0x0000000b0a0a720f */ /* 0x010fe2000780010c */
[----:B------:R-:W-:-:S03]  /*2ac0*/  IMAD.MOV.U32 R11, RZ, RZ, 0x1000 ;  /* 0x00001000ff0b7424 */ /* 0x000fc600078e00ff */
[----:B------:R-:W-:Y:S02]  /*2ad0*/  VIMNMX3 R0, R0, R7, R10, !PT ;  /* 0x000000070000720f */ /* 0x000fe4000780010a */
[----:B-----5:R-:W-:Y:S02]  /*2ae0*/  VIMNMX3 R14, R13, R14, R15, !PT ;  /* 0x0000000e0d0e720f */ /* 0x020fe4000780010f */
[----:B------:R-:W-:-:S04]  /*2af0*/  VIMNMX3 R16, R16, R17, R18, !PT ;  /* 0x000000111010720f */ /* 0x000fc80007800112 */
[----:B------:R-:W-:-:S04]  /*2b00*/  VIMNMX3 R19, R14, R16, R19, !PT ;  /* 0x000000100e13720f */ /* 0x000fc80007800113 */
[----:B------:R-:W-:Y:S01]  /*2b10*/  VIMNMX R0, PT, PT, R0, R19, !PT ;  /* 0x0000001300007248 */ /* 0x000fe20007fe0100 */
[----:B------:R-:W-:Y:S06]  /*2b20*/  @!P0 BRA `(.L_x_2489) ;  /* 0x0000000000908947 */ /* 0x000fec0003800000 */
[----:B------:R-:W0:Y:S01]  /*2b30*/  LDC R3, c[0x0][0x390] ;  /* 0x0000e400ff037b82 */ /* 0x000e220000000800 */
[----:B------:R-:W-:Y:S02]  /*2b40*/  VIADD R10, R2, 0xfffff000 ;  /* 0xfffff000020a7836 */ /* 0x000fe40000000000 */
[----:B------:R-:W-:-:S07]  /*2b50*/  IMAD.MOV.U32 R11, RZ, RZ, 0x1000 ;  /* 0x00001000ff0b7424 */ /* 0x000fce00078e00ff */
.L_x_2491:
[----:B------:R-:W-:-:S05]  /*2b60*/  IMAD.WIDE R6, R11, 0x4, R4 ;  /* 0x000000040b067825 */ /* 0x000fca00078e0204 */
        /* <DEDUP_REMOVED lines=16> */
[----:B--2---:R-:W-:Y:S01]  /*2c70*/  VIMNMX3 R17, R0, R17, R2, !PT ;  /* 0x000000110011720f */ /* 0x004fe20007800102 */
[----:B0-----:R-:W-:-:S04]  /*2c80*/  IMAD.MOV.U32 R2, RZ, RZ, R3 ;  /* 0x000000ffff027224 */ /* 0x001fc800078e0003 */
[----:B------:R-:W-:-:S05]  /*2c90*/  IMAD.IADD R0, R2, 0x1, -R11 ;  /* 0x0000000102007824 */ /* 0x000fca00078e0a0b */
[----:B------:R-:W-:Y:S02]  /*2ca0*/  ISETP.GE.AND P0, PT, R0, 0x1000, PT ;  /* 0x000010000000780c */ /* 0x000fe40003f06270 */
[----:B---3--:R-:W-:Y:S02]  /*2cb0*/  VIMNMX3 R16, R16, R19, R18, !PT ;  /* 0x000000131010720f */ /* 0x008fe40007800112 */
[----:B----4-:R-:W-:-:S04]  /*2cc0*/  VIMNMX3 R20, R20, R21, R22, !PT ;  /* 0x000000151414720f */ /* 0x010fc80007800116 */
[----:B------:R-:W-:Y:S02]  /*2cd0*/  VIMNMX3 R16, R17, R16, R20, !PT ;  /* 0x000000101110720f */ /* 0x000fe40007800114 */
[----:B-----5:R-:W-:Y:S02]  /*2ce0*/  VIMNMX3 R23, R23, R24, R25, !PT ;  /* 0x000000181717720f */ /* 0x020fe40007800119 */
[----:B------:R-:W-:Y:S02]  /*2cf0*/  VIMNMX3 R14, R14, R13, R9, !PT ;  /* 0x0000000d0e0e720f */ /* 0x000fe40007800109 */
[----:B------:R-:W-:-:S04]  /*2d00*/  VIMNMX R12, PT, PT, R12, R15, !PT ;  /* 0x0000000f0c0c7248 */ /* 0x000fc80007fe0100 */
[----:B------:R-:W-:-:S04]  /*2d10*/  VIMNMX3 R23, R23, R14, R12, !PT ;  /* 0x0000000e1717720f */ /* 0x000fc8000780010c */
[----:B------:R-:W-:Y:S01]  /*2d20*/  VIMNMX R0, PT, PT, R16, R23, !PT ;  /* 0x0000001710007248 */ /* 0x000fe20007fe0100 */
[----:B------:R-:W-:Y:S06]  /*2d30*/  @!P0 BRA `(.L_x_2490) ;  /* 0x0000000400fc8947 */ /* 0x000fec0003800000 */
[----:B------:R-:W-:-:S05]  /*2d40*/  VIADD R11, R11, 0x1000 ;  /* 0x000010000b0b7836 */ /* 0x000fca0000000000 */
[----:B------:R-:W-:-:S13]  /*2d50*/  ISETP.GT.AND P0, PT, R11, R10, PT ;  /* 0x0000000a0b00720c */ /* 0x000fda0003f04270 */
[----:B------:R-:W-:Y:S05]  /*2d60*/  @!P0 BRA `(.L_x_2491) ;  /* 0xfffffffc007c8947 */ /* 0x000fea000383ffff */
.L_x_2489:
        /* <DEDUP_REMOVED lines=20> */
.L_x_2495:
        /* <DEDUP_REMOVED lines=8> */
.L_x_2494:
[----:B------:R-:W-:Y:S05]  /*2f30*/  BSYNC.RECONVERGENT B2 ;  /* 0x0000000000027941 */ /* 0x000fea0003800200 */
.L_x_2493:
        /* <DEDUP_REMOVED lines=16> */
.L_x_2498:
        /* <DEDUP_REMOVED lines=39> */
.L_x_2497:
[----:B------:R-:W-:Y:S05]  /*32b0*/  BSYNC.RECONVERGENT B2 ;  /* 0x0000000000027941 */ /* 0x000fea0003800200 */
.L_x_2496:
        /* <DEDUP_REMOVED lines=10> */
[----:B------:R-:W5:Y:S01]  /*3360*/  LDG.E.CONSTANT R16, desc[UR6][R2.64+0x1400] ;  /* 0x0014000602107981 */ /* 0x000f62000c1e9900 */
[----:B0-----:R-:W-:-:S04]  /*3370*/  IMAD.WIDE.U32 R4, R11, 0x4, R6 ;  /* 0x000000040b047825 */ /* 0x001fc800078e0006 */
[----:B------:R-:W-:Y:S02]  /*3380*/  IMAD.WIDE.U32 R6, R13, 0x4, R6 ;  /* 0x000000040d067825 */ /* 0x000fe400078e0006 */
[----:B------:R0:W2:Y:S04]  /*3390*/  LDG.E.CONSTANT R5, desc[UR6][R4.64] ;  /* 0x0000000604057981 */ /* 0x0000a8000c1e9900 */
[----:B------:R1:W3:Y:S04]  /*33a0*/  LDG.E.CONSTANT R13, desc[UR6][R2.64] ;  /* 0x00000006020d7981 */ /* 0x0002e8000c1e9900 */
[----:B------:R-:W4:Y:S01]  /*33b0*/  LDG.E.CONSTANT R7, desc[UR6][R6.64] ;  /* 0x0000000606077981 */ /* 0x000f22000c1e9900 */
[----:B0-----:R-:W-:Y:S01]  /*33c0*/  IADD3 R4, P1, PT, R2, 0x2000, RZ ;  /* 0x0000200002047810 */ /* 0x001fe20007f3e0ff */
[----:B------:R-:W-:Y:S01]  /*33d0*/  VIADD R10, R10, 0x800 ;  /* 0x000008000a0a7836 */ /* 0x000fe20000000000 */
[----:B------:R-:W-:Y:S01]  /*33e0*/  PLOP3.LUT P0, PT, PT, PT, PT, 0x8, 0x80 ;  /* 0x000000000080781c */ /* 0x000fe20003f0e170 */
[----:B------:R-:W-:-:S02]  /*33f0*/  VIADD R11, R11, 0x800 ;  /* 0x000008000b0b7836 */ /* 0x000fc40000000000 */
[----:B-1----:R-:W-:Y:S01]  /*3400*/  IMAD.MOV.U32 R2, RZ, RZ, R4 ;  /* 0x000000ffff027224 */ /* 0x002fe200078e0004 */
[----:B--2---:R-:W-:-:S04]  /*3410*/  VIMNMX3 R12, R0, R5, R12, !PT ;  /* 0x00000005000c720f */ /* 0x004fc8000780010c */
[----:B---3--:R-:W-:Y:S01]  /*3420*/  VIMNMX3 R12, R12, R13, R14, !PT ;  /* 0x0000000d0c0c720f */ /* 0x008fe2000780010e */
[----:B------:R-:W-:-:S03]  /*3430*/  IMAD.X R5, RZ, RZ, R3, P1 ;  /* 0x000000ffff057224 */ /* 0x000fc600008e0603 */
[----:B----4-:R-:W-:Y:S01]  /*3440*/  VIMNMX3 R12, R12, R7, R15, !PT ;  /* 0x000000070c0c720f */ /* 0x010fe2000780010f */
[----:B------:R-:W-:-:S03]  /*3450*/  IMAD.MOV.U32 R3, RZ, RZ, R5 ;  /* 0x000000ffff037224 */ /* 0x000fc600078e0005 */
[----:B-----5:R-:W-:-:S07]  /*3460*/  VIMNMX3 R0, R12, R17, R16, !PT ;  /* 0x000000110c00720f */ /* 0x020fce0007800110 */
.L_x_2500:
[----:B------:R-:W-:Y:S05]  /*3470*/  BSYNC.RECONVERGENT B2 ;  /* 0x0000000000027941 */ /* 0x000fea0003800200 */
.L_x_2499:
        /* <DEDUP_REMOVED lines=10> */
.L_x_2492:
[----:B------:R-:W-:Y:S05]  /*3520*/  BSYNC.RECONVERGENT B1 ;  /* 0x0000000000017941 */ /* 0x000fea0003800200 */
.L_x_2490:
[----:B------:R-:W0:Y:S01]  /*3530*/  S2R R6, SR_LANEID ;  /* 0x0000000000067919 */ /* 0x000e220000000000 */
[----:B------:R-:W-:-:S05]  /*3540*/  IMAD.MOV.U32 R5, RZ, RZ, R0 ;  /* 0x000000ffff057224 */ /* 0x000fca00078e0000 */
        /* <DEDUP_REMOVED lines=30> */
[----:B0-----:R-:W-:Y:S04]  /*3730*/  LDS R0, [UR4+0xc] ;  /* 0x00000c04ff007984 */ /* 0x001fe80008000800 */
[----:B------:R-:W0:Y:S04]  /*3740*/  LDS.128 R8, [UR4+0x10] ;  /* 0x00001004ff087984 */ /* 0x000e280008000c00 */
[----:B------:R-:W1:Y:S01]  /*3750*/  LDS.64 R2, [UR4+0x20] ;  /* 0x00002004ff027984 */ /* 0x000e620008000a00 */
[----:B0-----:R-:W-:-:S04]  /*3760*/  VIMNMX3 R0, R5, R0, R8, !PT ;  /* 0x000000000500720f */ /* 0x001fc80007800108 */
[----:B------:R-:W-:-:S04]  /*3770*/  VIMNMX3 R0, R0, R9, R10, !PT ;  /* 0x000000090000720f */ /* 0x000fc8000780010a */
[----:B-1----:R-:W-:-:S04]  /*3780*/  VIMNMX3 R0, R0, R11, R2, !PT ;  /* 0x0000000b0000720f */ /* 0x002fc80007800102 */
[----:B------:R-:W-:-:S07]  /*3790*/  VIMNMX R5, PT, PT, R0, R3, !PT ;  /* 0x0000000300057248 */ /* 0x000fce0007fe0100 */
.L_x_2462:
[----:B------:R-:W-:Y:S05]  /*37a0*/  BSYNC.RECONVERGENT B0 ;  /* 0x0000000000007941 */ /* 0x000fea0003800200 */
.L_x_2446:
[----:B------:R-:W-:Y:S05]  /*37b0*/  @P0 EXIT ;  /* 0x000000000000094d */ /* 0x000fea0003800000 */
[----:B0-23--:R-:W0:Y:S01]  /*37c0*/  LDC.64 R2, c[0x0][0x388] ;  /* 0x0000e200ff027b82 */ /* 0x00de220000000a00 */
[----:B------:R-:W1:Y:S02]  /*37d0*/  LDCU UR4, c[0x0][0x398] ;  /* 0x00007300ff0477ac */ /* 0x000e640008000800 */
[----:B-1--4-:R-:W-:-:S05]  /*37e0*/  VIMNMX R5, PT, PT, R5, UR4, !PT ;  /* 0x0000000405057c48 */ /* 0x012fca000ffe0100 */
[----:B0-----:R-:W-:Y:S01]  /*37f0*/  STG.E desc[UR6][R2.64], R5 ;  /* 0x0000000502007986 */ /* 0x001fe2000c101906 */
[----:B------:R-:W-:Y:S05]  /*3800*/  EXIT ;  /* 0x000000000000794d */ /* 0x000fea0003800000 */
.L_x_2501:
        /* <DEDUP_REMOVED lines=15> */
.L_x_3777:


//--------------------- .text._ZN3cub18CUB_300001_SM_10006detail6reduce18DeviceReduceKernelINS2_10policy_hubIiyN4cuda3__47maximumIiEEE10Policy1000EN6thrust24THRUST_300001_SM_1000_NS6detail15normal_iteratorINSC_10device_ptrIiEEEEyS8_iNS5_3std3__410__identityEEEvT0_PT3_T1_NS0_13GridEvenShareISO_EET2_T4_ --------------------------
	.section	.text._ZN3cub18CUB_300001_SM_10006detail6reduce18DeviceReduceKernelINS2_10policy_hubIiyN4cuda3__47maximumIiEEE10Policy1000EN6thrust24THRUST_300001_SM_1000_NS6detail15normal_iteratorINSC_10device_ptrIiEEEEyS8_iNS5_3std3__410__identityEEEvT0_PT3_T1_NS0_13GridEvenShareISO_EET2_T4_,"ax",@progbits
	.align	128
        .global         _ZN3cub18CUB_300001_SM_10006detail6reduce18DeviceReduceKernelINS2_10policy_hubIiyN4cuda3__47maximumIiEEE10Policy1000EN6thrust24THRUST_300001_SM_1000_NS6detail15normal_iteratorINSC_10device_ptrIiEEEEyS8_iNS5_3std3__410__identityEEEvT0_PT3_T1_NS0_13GridEvenShareISO_EET2_T4_
        .type           _ZN3cub18CUB_300001_SM_10006detail6reduce18DeviceReduceKernelINS2_10policy_hubIiyN4cuda3__47maximumIiEEE10Policy1000EN6thrust24THRUST_300001_SM_1000_NS6detail15normal_iteratorINSC_10device_ptrIiEEEEyS8_iNS5_3std3__410__identityEEEvT0_PT3_T1_NS0_13GridEvenShareISO_EET2_T4_,@function
        .size           _ZN3cub18CUB_300001_SM_10006detail6reduce18DeviceReduceKernelINS2_10policy_hubIiyN4cuda3__47maximumIiEEE10Policy1000EN6thrust24THRUST_300001_SM_1000_NS6detail15normal_iteratorINSC_10device_ptrIiEEEEyS8_iNS5_3std3__410__identityEEEvT0_PT3_T1_NS0_13GridEvenShareISO_EET2_T4_,(.L_x_3778 - _ZN3cub18CUB_300001_SM_10006detail6reduce18DeviceReduceKernelINS2_10policy_hubIiyN4cuda3__47maximumIiEEE10Policy1000EN6thrust24THRUST_300001_SM_1000_NS6detail15normal_iteratorINSC_10device_ptrIiEEEEyS8_iNS5_3std3__410__identityEEEvT0_PT3_T1_NS0_13GridEvenShareISO_EET2_T4_)
        .other          _ZN3cub18CUB_300001_SM_10006detail6reduce18DeviceReduceKernelINS2_10policy_hubIiyN4cuda3__47maximumIiEEE10Policy1000EN6thrust24THRUST_300001_SM_1000_NS6detail15normal_iteratorINSC_10device_ptrIiEEEEyS8_iNS5_3std3__410__identityEEEvT0_PT3_T1_NS0_13GridEvenShareISO_EET2_T4_,@"STO_CUDA_ENTRY STV_DEFAULT"
_ZN3cub18CUB_300001_SM_10006detail6reduce18DeviceReduceKernelINS2_10policy_hubIiyN4cuda3__47maximumIiEEE10Policy1000EN6thrust24THRUST_300001_SM_1000_NS6detail15normal_iteratorINSC_10device_ptrIiEEEEyS8_iNS5_3std3__410__identityEEEvT0_PT3_T1_NS0_13GridEvenShareISO_EET2_T4_:
.text._ZN3cub18CUB_300001_SM_10006detail6reduce18DeviceReduceKernelINS2_10policy_hubIiyN4cuda3__47maximumIiEEE10Policy1000EN6thrust24THRUST_300001_SM_1000_NS6detail15normal_iteratorINSC_10device_ptrIiEEEEyS8_iNS5_3std3__410__identityEEEvT0_PT3_T1_NS0_13GridEvenShareISO_EET2_T4_:
        /* <DEDUP_REMOVED lines=26> */
[----:B------:R0:W5:Y:S01]  /*01a0*/  LDG.E R4, desc[UR14][R4.64] ;  /* 0x0000000e04047981 */ /* 0x000162000c1e1900 */
[----:B------:R-:W-:-:S07]  /*01b0*/  VIADD R6, R0, 0x100 ;  /* 0x0000010000067836 */ /* 0x000fce0000000000 */
.L_x_2505:
[----:B------:R-:W-:Y:S05]  /*01c0*/  BSYNC.RECONVERGENT B1 ;  /* 0x0000000000017941 */ /* 0x000fea0003800200 */
.L_x_2504:
[----:B------:R-:W-:Y:S01]  /*01d0*/  ISETP.GE.AND P0, PT, R6, R3, PT ;  /* 0x000000030600720c */ /* 0x000fe20003f06270 */
[----:B------:R-:W-:-:S12]  /*01e0*/  BSSY.RECONVERGENT B1, `(.L_x_2506) ;  /* 0x000006c000017945 */ /* 0x000fd80003800200 */
[----:B------:R-:W-:Y:S05]  /*01f0*/  @P0 BRA `(.L_x_2507) ;  /* 0x0000000400a80947 */ /* 0x000fea0003800000 */
[----:B0-----:R-:W-:Y:S01]  /*0200*/  LOP3.LUT R5, RZ, R6, RZ, 0x33, !PT ;  /* 0x00000006ff057212 */ /* 0x001fe200078e33ff */
        /* <DEDUP_REMOVED lines=17> */
.L_x_2510:
[----:B------:R-:W-:-:S05]  /*0320*/  IMAD.MOV.U32 R8, RZ, RZ, R14 ;  /* 0x000000ffff087224 */ /* 0x000fca00078e000e */
[----:B------:R-:W2:Y:S04]  /*0330*/  LDG.E R15, desc[UR14][R8.64+-0x2000] ;  /* 0xffe0000e080f7981 */ /* 0x000ea8000c1e1900 */
[----:B------:R-:W2:Y:S04]  /*0340*/  LDG.E R16, desc[UR14][R8.64+-0x1c00] ;  /* 0xffe4000e08107981 */ /* 0x000ea8000c1e1900 */
[----:B------:R-:W3:Y:S04]  /*0350*/  LDG.E R18, desc[UR14][R8.64+-0x1800] ;  /* 0xffe8000e08127981 */ /* 0x000ee8000c1e1900 */
        /* <DEDUP_REMOVED lines=13> */
[----:B------:R-:W-:-:S02]  /*0430*/  VIADD R5, R5, 0x10 ;  /* 0x0000001005057836 */ /* 0x000fc40000000000 */
[----:B------:R-:W-:-:S03]  /*0440*/  VIADD R6, R6, 0x1000 ;  /* 0x0000100006067836 */ /* 0x000fc60000000000 */
[----:B------:R-:W-:Y:S02]  /*0450*/  ISETP.NE.AND P1, PT, R5, RZ, PT ;  /* 0x000000ff0500720c */ /* 0x000fe40003f25270 */
[----:B--2--5:R-:W-:-:S04]  /*0460*/  VIMNMX3 R15, R4, R15, R16, !PT ;  /* 0x0000000f040f720f */ /* 0x024fc80007800110 */
[----:B---3--:R-:W-:-:S04]  /*0470*/  VIMNMX3 R15, R15, R18, R17, !PT ;  /* 0x000000120f0f720f */ /* 0x008fc80007800111 */
[----:B----4-:R-:W-:-:S04]  /*0480*/  VIMNMX3 R15, R15, R20, R19, !PT ;  /* 0x000000140f0f720f */ /* 0x010fc80007800113 */
[----:B------:R-:W-:-:S04]  /*0490*/  VIMNMX3 R15, R15, R22, R23, !PT ;  /* 0x000000160f0f720f */ /* 0x000fc80007800117 */
[----:B------:R-:W-:-:S04]  /*04a0*/  VIMNMX3 R15, R15, R24, R25, !PT ;  /* 0x000000180f0f720f */ /* 0x000fc80007800119 */
[----:B------:R-:W-:Y:S02]  /*04b0*/  VIMNMX3 R11, R15, R14, R11, !PT ;  /* 0x0000000e0f0b720f */ /* 0x000fe4000780010b */
[----:B------:R-:W-:-:S05]  /*04c0*/  IADD3 R14, P2, PT, R8, 0x4000, RZ ;  /* 0x00004000080e7810 */ /* 0x000fca0007f5e0ff */
[----:B0-----:R-:W-:Y:S01]  /*04d0*/  IMAD.X R9, RZ, RZ, R9, P2 ;  /* 0x000000ffff097224 */ /* 0x001fe200010e0609 */
[----:B------:R-:W-:-:S04]  /*04e0*/  VIMNMX3 R10, R11, R13, R10, !PT ;  /* 0x0000000d0b0a720f */ /* 0x000fc8000780010a */
[----:B------:R-:W-:Y:S01]  /*04f0*/  VIMNMX3 R4, R10, R12, R7, !PT ;  /* 0x0000000c0a04720f */ /* 0x000fe20007800107 */
[----:B------:R-:W-:Y:S06]  /*0500*/  @P1 BRA `(.L_x_2510) ;  /* 0xfffffffc00841947 */ /* 0x000fec000383ffff */
.L_x_2509:
[----:B------:R-:W-:Y:S05]  /*0510*/  BSYNC.RECONVERGENT B2 ;  /* 0x0000000000027941 */ /* 0x000fea0003800200 */
.L_x_2508:
        /* <DEDUP_REMOVED lines=12> */
[----:B------:R-:W2:Y:S04]  /*05e0*/  LDG.E R7, desc[UR14][R8.64+0x400] ;  /* 0x0004000e08077981 */ /* 0x000ea8000c1e1900 */
[----:B------:R-:W3:Y:S04]  /*05f0*/  LDG.E R10, desc[UR14][R8.64+0x800] ;  /* 0x0008000e080a7981 */ /* 0x000ee8000c1e1900 */
[----:B------:R-:W3:Y:S04]  /*0600*/  LDG.E R11, desc[UR14][R8.64+0xc00] ;  /* 0x000c000e080b7981 */ /* 0x000ee8000c1e1900 */
[----:B------:R-:W4:Y:S04]  /*0610*/  LDG.E R12, desc[UR14][R8.64+0x1000] ;  /* 0x0010000e080c7981 */ /* 0x000f28000c1e1900 */
[----:B------:R-:W4:Y:S04]  /*0620*/  LDG.E R13, desc[UR14][R8.64+0x1400] ;  /* 0x0014000e080d7981 */ /* 0x000f28000c1e1900 */
[----:B------:R-:W4:Y:S04]  /*0630*/  LDG.E R14, desc[UR14][R8.64+0x1800] ;  /* 0x0018000e080e7981 */ /* 0x000f28000c1e1900 */
[----:B------:R-:W4:Y:S01]  /*0640*/  LDG.E R15, desc[UR14][R8.64+0x1c00] ;  /* 0x001c000e080f7981 */ /* 0x000f22000c1e1900 */
[----:B------:R-:W-:Y:S01]  /*0650*/  VIADD R6, R6, 0x800 ;  /* 0x0000080006067836 */ /* 0x000fe20000000000 */
[----:B--2--5:R-:W-:-:S04]  /*0660*/  VIMNMX3 R5, R4, R5, R7, !PT ;  /* 0x000000050405720f */ /* 0x024fc80007800107 */
[----:B---3--:R-:W-:-:S04]  /*0670*/  VIMNMX3 R5, R5, R10, R11, !PT ;  /* 0x0000000a0505720f */ /* 0x008fc8000780010b */
[----:B----4-:R-:W-:-:S04]  /*0680*/  VIMNMX3 R5, R5, R12, R13, !PT ;  /* 0x0000000c0505720f */ /* 0x010fc8000780010d */
[----:B------:R-:W-:-:S07]  /*0690*/  VIMNMX3 R4, R5, R14, R15, !PT ;  /* 0x0000000e0504720f */ /* 0x000fce000780010f */
.L_x_2512:
[----:B------:R-:W-:Y:S05]  /*06a0*/  BSYNC.RECONVERGENT B2 ;  /* 0x0000000000027941 */ /* 0x000fea0003800200 */
.L_x_2511:
        /* <DEDUP_REMOVED lines=14> */
[----:B------:R-:W3:Y:S01]  /*0790*/  LDG.E R10, desc[UR14][R8.64+0xc00] ;  /* 0x000c000e080a7981 */ /* 0x000ee2000c1e1900 */
[----:B------:R-:W-:Y:S01]  /*07a0*/  VIADD R6, R6, 0x400 ;  /* 0x0000040006067836 */ /* 0x000fe20000000000 */
[----:B--2--5:R-:W-:-:S04]  /*07b0*/  VIMNMX3 R4, R4, R5, R7, !PT ;  /* 0x000000050404720f */ /* 0x024fc80007800107 */
[----:B---3--:R-:W-:-:S07]  /*07c0*/  VIMNMX3 R4, R4, R11, R10, !PT ;  /* 0x0000000b0404720f */ /* 0x008fce000780010a */
.L_x_2514:
[----:B------:R-:W-:Y:S05]  /*07d0*/  BSYNC.RECONVERGENT B2 ;  /* 0x0000000000027941 */ /* 0x000fea0003800200 */
.L_x_2513:
[----:B------:R-:W-:Y:S05]  /*07e0*/  @!P1 BRA `(.L_x_2507) ;  /* 0x00000000002c9947 */ /* 0x000fea0003800000 */
[----:B------:R-:W0:Y:S01]  /*07f0*/  LDC.64 R8, c[0x0][0x380] ;  /* 0x0000e000ff087b82 */ /* 0x000e220000000a00 */
[----:B------:R-:W-:Y:S02]  /*0800*/  IMAD.U32 R5, RZ, RZ, UR16 ;  /* 0x00000010ff057e24 */ /* 0x000fe4000f8e00ff */
[----:B------:R-:W-:Y:S02]  /*0810*/  IMAD.MOV R2, RZ, RZ, -R2 ;  /* 0x000000ffff027224 */ /* 0x000fe400078e0a02 */
[----:B0-----:R-:W-:-:S07]  /*0820*/  IMAD.WIDE.U32 R8, R5, 0x4000, R8 ;  /* 0x0000400005087825 */ /* 0x001fce00078e0008 */
.L_x_2515:
[----:B------:R-:W-:-:S06]  /*0830*/  IMAD.WIDE R10, R6, 0x4, R8 ;  /* 0x00000004060a7825 */ /* 0x000fcc00078e0208 */
[----:B------:R-:W2:Y:S01]  /*0840*/  LDG.E R11, desc[UR14][R10.64] ;  /* 0x0000000e0a0b7981 */ /* 0x000ea2000c1e1900 */
[----:B------:R-:W-:Y:S02]  /*0850*/  VIADD R2, R2, 0x1 ;  /* 0x0000000102027836 */ /* 0x000fe40000000000 */
[----:B------:R-:W-:-:S03]  /*0860*/  VIADD R6, R6, 0x100 ;  /* 0x0000010006067836 */ /* 0x000fc60000000000 */
[----:B------:R-:W-:Y:S02]  /*0870*/  ISETP.NE.AND P0, PT, R2, RZ, PT ;  /* 0x000000ff0200720c */ /* 0x000fe40003f05270 */
[----:B--2--5:R-:W-:-:S11]  /*0880*/  VIMNMX R4, PT, PT, R11, R4, !PT ;  /* 0x000000040b047248 */ /* 0x024fd60007fe0100 */
[----:B------:R-:W-:Y:S05]  /*0890*/  @P0 BRA `(.L_x_2515) ;  /* 0xfffffffc00e40947 */ /* 0x000fea000383ffff */
.L_x_2507:
[----:B------:R-:W-:Y:S05]  /*08a0*/  BSYNC.RECONVERGENT B1 ;  /* 0x0000000000017941 */ /* 0x000fea0003800200 */
.L_x_2506:
        /* <DEDUP_REMOVED lines=10> */
[----:B------:R-:W1:Y:S06]  /*0950*/  SHFL.DOWN PT, R3, R2, 0x2, 0x1f ;  /* 0x08401f0002037f89 */ /* 0x000e6c00000e0000 */
[----:B------:R-:W2:Y:S01]  /*0960*/  @!P1 S2R R6, SR_CgaCtaId ;  /* 0x0000000000069919 */ /* 0x000ea20000008800 */
[----:B0-----:R-:W-:Y:S02]  /*0970*/  @!P1 MOV R5, 0x400 ;  /* 0x0000040000059802 */ /* 0x001fe40000000f00 */
[----:B------:R-:W-:-:S04]  /*0980*/  @!P1 SHF.R.U32.HI R4, RZ, 0x3, R0 ;  /* 0x00000003ff049819 */ /* 0x000fc80000011600 */
[----:B------:R-:W-:Y:S02]  /*0990*/  @!P1 LOP3.LUT R4, R4, 0x7c, RZ, 0xc0, !PT ;  /* 0x0000007c04049812 */ /* 0x000fe400078ec0ff */
[----:B-1----:R-:W-:Y:S02]  /*09a0*/  @!P0 VIMNMX R2, PT, PT, R2, R3, !PT ;  /* 0x0000000302028248 */ /* 0x002fe40007fe0100 */
[----:B------:R-:W-:-:S03]  /*09b0*/  ISETP.GT.AND P0, PT, R8, 0x1b, PT ;  /* 0x0000001b0800780c */ /* 0x000fc60003f04270 */
[----:B------:R-:W0:Y:S01]  /*09c0*/  SHFL.DOWN PT, R3, R2, 0x4, 0x1f ;  /* 0x08801f0002037f89 */ /* 0x000e2200000e0000 */
[----:B--2---:R-:W-:-:S05]  /*09d0*/  @!P1 LEA R5, R6, R5, 0x18 ;  /* 0x0000000506059211 */ /* 0x004fca00078ec0ff */
        /* <DEDUP_REMOVED lines=24> */
.L_x_2516:
[----:B------:R-:W1:Y:S01]  /*0b60*/  S2R R9, SR_LANEID ;  /* 0x0000000000097919 */ /* 0x000e620000000000 */
[----:B------:R-:W-:-:S05]  /*0b70*/  LOP3.LUT R2, R0, 0x3e0, RZ, 0xc0, !PT ;  /* 0x000003e000027812 */ /* 0x000fca00078ec0ff */
[----:B------:R-:W-:Y:S01]  /*0b80*/  VIADD R4, R2, 0x20 ;  /* 0x0000002002047836 */ /* 0x000fe20000000000 */
[----:B------:R-:W-:-:S04]  /*0b90*/  LOP3.LUT R2, RZ, R2, RZ, 0x33, !PT ;  /* 0x00000002ff027212 */ /* 0x000fc800078e33ff */
[----:B------:R-:W-:Y:S01]  /*0ba0*/  ISETP.GT.AND P0, PT, R4, R3, PT ;  /* 0x000000030400720c */ /* 0x000fe20003f04270 */
[----:B------:R-:W-:-:S05]  /*0bb0*/  IMAD.IADD R2, R3, 0x1, R2 ;  /* 0x0000000103027824 */ /* 0x000fca00078e0202 */
[----:B------:R-:W-:-:S05]  /*0bc0*/  SEL R2, R2, 0x1f, P0 ;  /* 0x0000001f02027807 */ /* 0x000fca0000000000 */
[----:B------:R-:W2:Y:S01]  /*0bd0*/  SHFL.DOWN PT, R4, R7, 0x1, R2 ;  /* 0x0820000007047989 */ /* 0x000ea200000e0002 */
[C---:B-1----:R-:W-:Y:S01]  /*0be0*/  ISETP.GE.AND P0, PT, R9.reuse, R2, PT ;  /* 0x000000020900720c */ /* 0x042fe20003f06270 */
[C---:B0-----:R-:W-:Y:S01]  /*0bf0*/  VIADD R5, R9.reuse, 0x2 ;  /* 0x0000000209057836 */ /* 0x041fe20000000000 */
[----:B------:R-:W-:-:S11]  /*0c00*/  ISETP.NE.AND P1, PT, R9, RZ, PT ;  /* 0x000000ff0900720c */ /* 0x000fd60003f25270 */
[----:B--2---:R-:W-:Y:S02]  /*0c10*/  @!P0 VIMNMX R7, PT, PT, R4, R7, !PT ;  /* 0x0000000704078248 */ /* 0x004fe40007fe0100 */
[----:B------:R-:W0:Y:S01]  /*0c20*/  @!P1 S2R R11, SR_CgaCtaId ;  /* 0x00000000000b9919 */ /* 0x000e220000008800 */
[----:B------:R-:W-:Y:S01]  /*0c30*/  ISETP.GT.AND P0, PT, R5, R2, PT ;  /* 0x000000020500720c */ /* 0x000fe20003f04270 */
[----:B------:R-:W-:Y:S01]  /*0c40*/  VIADD R5, R9, 0x4 ;  /* 0x0000000409057836 */ /* 0x000fe20000000000 */
[----:B------:R-:W-:Y:S01]  /*0c50*/  @!P1 MOV R6, 0x400 ;  /* 0x0000040000069802 */ /* 0x000fe20000000f00 */
[----:B------:R-:W1:Y:S10]  /*0c60*/  SHFL.DOWN PT, R4, R7, 0x2, R2 ;  /* 0x0840000007047989 */ /* 0x000e7400000e0002 */
        /* <DEDUP_REMOVED lines=28> */
[----:B------:R-:W0:Y:S04]  /*0e30*/  LDS R0, [UR4+0xc] ;  /* 0x00000c04ff007984 */ /* 0x000e280008000800 */
[----:B------:R-:W2:Y:S04]  /*0e40*/  LDS.128 R8, [UR4+0x10] ;  /* 0x00001004ff087984 */ /* 0x000ea80008000c00 */
[----:B-1----:R-:W1:Y:S01]  /*0e50*/  LDS.64 R6, [UR4+0x20] ;  /* 0x00002004ff067984 */ /* 0x002e620008000a00 */
[----:B0-----:R-:W-:Y:S02]  /*0e60*/  @P2 VIMNMX R5, PT, PT, R5, R0, !PT ;  /* 0x0000000005052248 */ /* 0x001fe40007fe0100 */
[----:B------:R-:W-:-:S02]  /*0e70*/  ISETP.GT.AND P2, PT, R3, 0xa0, PT ;  /* 0x000000a00300780c */ /* 0x000fc40003f44270 */
[----:B--2---:R-:W-:Y:S02]  /*0e80*/  @P4 VIMNMX R5, PT, PT, R5, R8, !PT ;  /* 0x0000000805054248 */ /* 0x004fe40007fe0100 */
[----:B------:R-:W-:Y:S02]  /*0e90*/  ISETP.GT.AND P4, PT, R3, 0xc0, PT ;  /* 0x000000c00300780c */ /* 0x000fe40003f84270 */
[----:B------:R-:W-:Y:S02]  /*0ea0*/  @P3 VIMNMX R5, PT, PT, R5, R9, !PT ;  /* 0x0000000905053248 */ /* 0x000fe40007fe0100 */
[----:B------:R-:W-:Y:S02]  /*0eb0*/  ISETP.GT.AND P3, PT, R3, 0xe0, PT ;  /* 0x000000e00300780c */ /* 0x000fe40003f64270 */
[----:B------:R-:W-:-:S04]  /*0ec0*/  @P1 VIMNMX R5, PT, PT, R5, R10, !PT ;  /* 0x0000000a05051248 */ /* 0x000fc80007fe0100 */
[----:B------:R-:W-:-:S04]  /*0ed0*/  @P2 VIMNMX R5, PT, PT, R5, R11, !PT ;  /* 0x0000000b05052248 */ /* 0x000fc80007fe0100 */
[----:B-1----:R-:W-:-:S04]  /*0ee0*/  @P4 VIMNMX R5, PT, PT, R5, R6, !PT ;  /* 0x0000000605054248 */ /* 0x002fc80007fe0100 */
[----:B------:R-:W-:Y:S01]  /*0ef0*/  @P3 VIMNMX R5, PT, PT, R5, R7, !PT ;  /* 0x0000000705053248 */ /* 0x000fe20007fe0100 */
[----:B------:R-:W-:Y:S06]  /*0f00*/  BRA `(.L_x_2517) ;  /* 0x0000001000287947 */ /* 0x000fec0003800000 */
.L_x_2503:
[----:B------:R-:W0:Y:S01]  /*0f10*/  S2R R0, SR_TID.X ;  /* 0x0000000000007919 */ /* 0x000e220000002100 */
[----:B------:R-:W1:Y:S01]  /*0f20*/  LDC.64 R4, c[0x0][0x380] ;  /* 0x0000e000ff047b82 */ /* 0x000e620000000a00 */
[----:B0-----:R-:W-:-:S04]  /*0f30*/  VIADD R7, R0, UR7 ;  /* 0x0000000700077c36 */ /* 0x001fc80008000000 */
[----:B-1----:R-:W-:-:S05]  /*0f40*/  IMAD.WIDE.U32 R4, R7, 0x4, R4 ;  /* 0x0000000407047825 */ /* 0x002fca00078e0004 */
[----:B------:R-:W2:Y:S04]  /*0f50*/  LDG.E R6, desc[UR14][R4.64] ;  /* 0x0000000e04067981 */ /* 0x000ea8000c1e1900 */
[----:B------:R-:W2:Y:S04]  /*0f60*/  LDG.E R7, desc[UR14][R4.64+0x400] ;  /* 0x0004000e04077981 */ /* 0x000ea8000c1e1900 */
[----:B------:R-:W2:Y:S04]  /*0f70*/  LDG.E R8, desc[UR14][R4.64+0x800] ;  /* 0x0008000e04087981 */ /* 0x000ea8000c1e1900 */
[----:B------:R-:W3:Y:S04]  /*0f80*/  LDG.E R9, desc[UR14][R4.64+0xc00] ;  /* 0x000c000e04097981 */ /* 0x000ee8000c1e1900 */
[----:B------:R-:W3:Y:S04]  /*0f90*/  LDG.E R10, desc[UR14][R4.64+0x1000] ;  /* 0x0010000e040a7981 */ /* 0x000ee8000c1e1900 */
[----:B------:R-:W3:Y:S04]  /*0fa0*/  LDG.E R11, desc[UR14][R4.64+0x1400] ;  /* 0x0014000e040b7981 */ /* 0x000ee8000c1e1900 */
[----:B------:R-:W4:Y:S04]  /*0fb0*/  LDG.E R12, desc[UR14][R4.64+0x1800] ;  /* 0x0018000e040c7981 */ /* 0x000f28000c1e1900 */
        /* <DEDUP_REMOVED lines=10> */
[----:B------:R-:W-:Y:S02]  /*1060*/  ISETP.GE.U32.AND.EX P0, PT, R22, UR4, PT, P0 ;  /* 0x0000000416007c0c */ /* 0x000fe4000bf06100 */
[----:B--2---:R-:W-:Y:S02]  /*1070*/  VIMNMX3 R6, R6, R7, R8, !PT ;  /* 0x000000070606720f */ /* 0x004fe40007800108 */
[----:B---3--:R-:W-:Y:S02]  /*1080*/  VIMNMX3 R9, R9, R10, R11, !PT ;  /* 0x0000000a0909720f */ /* 0x008fe4000780010b */
[----:B----4-:R-:W-:-:S04]  /*1090*/  VIMNMX3 R12, R12, R13, R14, !PT ;  /* 0x0000000d0c0c720f */ /* 0x010fc8000780010e */
[----:B------:R-:W-:Y:S02]  /*10a0*/  VIMNMX3 R6, R6, R9, R12, !PT ;  /* 0x000000090606720f */ /* 0x000fe4000780010c */
[----:B-----5:R-:W-:Y:S02]  /*10b0*/  VIMNMX3 R16, R15, R16, R17, !PT ;  /* 0x000000100f10720f */ /* 0x020fe40007800111 */
[----:B------:R-:W-:-:S04]  /*10c0*/  VIMNMX3 R18, R18, R19, R20, !PT ;  /* 0x000000131212720f */ /* 0x000fc80007800114 */
[----:B------:R-:W-:-:S04]  /*10d0*/  VIMNMX3 R21, R16, R18, R21, !PT ;  /* 0x000000121015720f */ /* 0x000fc80007800115 */
[----:B------:R-:W-:Y:S01]  /*10e0*/  VIMNMX R8, PT, PT, R6, R21, !PT ;  /* 0x0000001506087248 */ /* 0x000fe20007fe0100 */
        /* <DEDUP_REMOVED lines=24> */
[----:B------:R-:W1:Y:S01]  /*1270*/  LDCU.64 UR12, c[0x0][0x380] ;  /* 0x00007000ff0c77ac */ /* 0x000e620008000a00 */
[----:B------:R-:W-:Y:S01]  /*1280*/  NOP ;  /* 0x0000000000007918 */ /* 0x000fe20000000000 */
.L_x_2520:
[----:B------:R-:W-:-:S05]  /*1290*/  IADD3 R5, P0, PT, R0, UR8, RZ ;  /* 0x0000000800057c10 */ /* 0x000fca000ff1e0ff */
[----:B------:R-:W-:Y:S01]  /*12a0*/  IMAD.X R12, RZ, RZ, UR9, P0 ;  /* 0x00000009ff0c7e24 */ /* 0x000fe200080e06ff */
[----:B-1----:R-:W-:-:S04]  /*12b0*/  LEA R4, P0, R5, UR12, 0x2 ;  /* 0x0000000c05047c11 */ /* 0x002fc8000f8010ff */
[----:B------:R-:W-:-:S05]  /*12c0*/  LEA.HI.X R5, R5, UR13, R12, 0x2, P0 ;  /* 0x0000000d05057c11 */ /* 0x000fca00080f140c */
        /* <DEDUP_REMOVED lines=16> */
[----:B------:R-:W-:-:S02]  /*13d0*/  USHF.R.S32.HI UR11, URZ, 0x1f, UR5 ;  /* 0x0000001fff0b7899 */ /* 0x000fc40008011405 */
[----:B------:R-:W-:-:S04]  /*13e0*/  UIADD3 UR6, UP0, UPT, UR5, UR10, URZ ;  /* 0x0000000a05067290 */ /* 0x000fc8000ff1e0ff */
[----:B------:R-:W-:Y:S01]  /*13f0*/  UIADD3.X UR7, UPT, UPT, UR11, UR7, URZ, UP0, !UPT ;  /* 0x000000070b077290 */ /* 0x000fe200087fe4ff */
[----:B--2---:R-:W-:Y:S02]  /*1400*/  VIMNMX3 R8, R8, R27, R26, !PT ;  /* 0x0000001b0808720f */ /* 0x004fe4000780011a */
[----:B0-----:R-:W-:-:S04]  /*1410*/  IADD3 R26, P1, PT, R2, -UR8, RZ ;  /* 0x80000008021a7c10 */ /* 0x001fc8000ff3e0ff */
[----:B------:R-:W-:Y:S02]  /*1420*/  ISETP.GE.U32.AND P0, PT, R26, UR5, PT ;  /* 0x000000051a007c0c */ /* 0x000fe4000bf06070 */
[----:B---3--:R-:W-:Y:S02]  /*1430*/  VIMNMX3 R11, R11, R12, R13, !PT ;  /* 0x0000000c0b0b720f */ /* 0x008fe4000780010d */
[----:B------:R-:W-:-:S04]  /*1440*/  IADD3.X R12, PT, PT, R3, ~UR9, RZ, P1, !PT ;  /* 0x80000009030c7c10 */ /* 0x000fc80008ffe4ff */
[----:B------:R-:W-:Y:S02]  /*1450*/  ISETP.GE.U32.AND.EX P0, PT, R12, UR11, PT, P0 ;  /* 0x0000000b0c007c0c */ /* 0x000fe4000bf06100 */
        /* <DEDUP_REMOVED lines=8> */
[----:B------:R-:W-:Y:S02]  /*14e0*/  UIADD3 UR8, UP0, UPT, UR5, UR8, URZ ;  /* 0x0000000805087290 */ /* 0x000fe4000ff1e0ff */
[----:B------:R-:W-:Y:S01]  /*14f0*/  IMAD.U32 R11, RZ, RZ, UR5 ;  /* 0x00000005ff0b7e24 */ /* 0x000fe2000f8e00ff */
[----:B------:R-:W-:Y:S01]  /*1500*/  UIADD3 UR4, UPT, UPT, UR4, 0x1, URZ ;  /* 0x0000000104047890 */ /* 0x000fe2000fffe0ff */
[----:B------:R-:W-:Y:S01]  /*1510*/  IMAD.MOV.U32 R4, RZ, RZ, R6 ;  /* 0x000000ffff047224 */ /* 0x000fe200078e0006 */
[----:B------:R-:W-:Y:S01]  /*1520*/  UIADD3.X UR9, UPT, UPT, UR11, UR9, URZ, UP0, !UPT ;  /* 0x000000090b097290 */ /* 0x000fe200087fe4ff */
[----:B------:R-:W-:Y:S01]  /*1530*/  IMAD.MOV.U32 R5, RZ, RZ, R9 ;  /* 0x000000ffff057224 */ /* 0x000fe200078e0009 */
[----:B------:R-:W-:Y:S01]  /*1540*/  ISETP.LT.U32.AND P0, PT, R25, UR8, PT ;  /* 0x0000000819007c0c */ /* 0x000fe2000bf01070 */
[----:B------:R-:W-:Y:S01]  /*1550*/  VIADD R7, R7, -UR5 ;  /* 0x8000000507077c36 */ /* 0x000fe20008000000 */
[----:B------:R-:W-:Y:S01]  /*1560*/  UMOV UR10, UR6 ;  /* 0x00000006000a7c82 */ /* 0x000fe20008000000 */
[----:B------:R-:W-:-:S04]  /*1570*/  IMAD.WIDE R4, R11, 0x4, R4 ;  /* 0x000000040b047825 */ /* 0x000fc800078e0204 */
[----:B------:R-:W-:Y:S02]  /*1580*/  IMAD.U32 R13, RZ, RZ, UR9 ;  /* 0x00000009ff0d7e24 */ /* 0x000fe4000f8e00ff */
[----:B------:R-:W-:Y:S02]  /*1590*/  IMAD.MOV.U32 R6, RZ, RZ, R4 ;  /* 0x000000ffff067224 */ /* 0x000fe400078e0004 */
[----:B------:R-:W-:Y:S01]  /*15a0*/  IMAD.MOV.U32 R9, RZ, RZ, R5 ;  /* 0x000000ffff097224 */ /* 0x000fe200078e0005 */
[----:B------:R-:W-:-:S13]  /*15b0*/  ISETP.GT.U32.AND.EX P0, PT, R13, R10, PT, P0 ;  /* 0x0000000a0d00720c */ /* 0x000fda0003f04100 */
[----:B------:R-:W-:Y:S05]  /*15c0*/  @!P0 BRA `(.L_x_2520) ;  /* 0xfffffffc00308947 */ /* 0x000fea000383ffff */
[----:B------:R-:W-:-:S05]  /*15d0*/  UMOV UR6, UR5 ;  /* 0x0000000500067c82 */ /* 0x000fca0008000000 */
.L_x_2519:
[C---:B------:R-:W-:Y:S01]  /*15e0*/  VIADD R5, R2.reuse, -UR8 ;  /* 0x8000000802057c36 */ /* 0x040fe20008000000 */
[----:B------:R-:W-:Y:S01]  /*15f0*/  ISETP.LE.U32.AND P1, PT, R2, UR8, PT ;  /* 0x0000000802007c0c */ /* 0x000fe2000bf23070 */
[----:B------:R-:W-:Y:S01]  /*1600*/  IMAD.U32 R4, RZ, RZ, UR9 ;  /* 0x00000009ff047e24 */ /* 0x000fe2000f8e00ff */
[----:B------:R-:W-:Y:S02]  /*1610*/  BSSY.RECONVERGENT B1, `(.L_x_2518) ;  /* 0x0000072000017945 */ /* 0x000fe40003800200 */
[----:B------:R-:W-:-:S04]  /*1620*/  ISETP.GE.AND P0, PT, R0, R5, PT ;  /* 0x000000050000720c */ /* 0x000fc80003f06270 */
        /* <DEDUP_REMOVED lines=20> */
.L_x_2524:
[----:B------:R-:W-:Y:S02]  /*1770*/  IMAD.MOV.U32 R2, RZ, RZ, R6 ;  /* 0x000000ffff027224 */ /* 0x000fe400078e0006 */
[----:B------:R-:W-:-:S05]  /*1780*/  IMAD.MOV.U32 R3, RZ, RZ, R9 ;  /* 0x000000ffff037224 */ /* 0x000fca00078e0009 */
        /* <DEDUP_REMOVED lines=19> */
[----:B--2---:R-:W-:-:S04]  /*18c0*/  VIMNMX3 R14, R8, R15, R14, !PT ;  /* 0x0000000f080e720f */ /* 0x004fc8000780010e */
[----:B---3--:R-:W-:-:S04]  /*18d0*/  VIMNMX3 R14, R14, R17, R16, !PT ;  /* 0x000000110e0e720f */ /* 0x008fc80007800110 */
[----:B----4-:R-:W-:-:S04]  /*18e0*/  VIMNMX3 R14, R14, R19, R18, !PT ;  /* 0x000000130e0e720f */ /* 0x010fc80007800112 */
[----:B-----5:R-:W-:-:S04]  /*18f0*/  VIMNMX3 R14, R14, R23, R22, !PT ;  /* 0x000000170e0e720f */ /* 0x020fc80007800116 */
[----:B------:R-:W-:-:S04]  /*1900*/  VIMNMX3 R14, R14, R25, R24, !PT ;  /* 0x000000190e0e720f */ /* 0x000fc80007800118 */
[----:B------:R-:W-:Y:S02]  /*1910*/  VIMNMX3 R13, R14, R13, R6, !PT ;  /* 0x0000000d0e0d720f */ /* 0x000fe40007800106 */
[----:B------:R-:W-:Y:S02]  /*1920*/  IADD3 R6, P2, PT, R2, 0x4000, RZ ;  /* 0x0000400002067810 */ /* 0x000fe40007f5e0ff */
[----:B------:R-:W-:-:S03]  /*1930*/  VIMNMX3 R12, R13, R9, R12, !PT ;  /* 0x000000090d0c720f */ /* 0x000fc6000780010c */
[----:B------:R-:W-:Y:S01]  /*1940*/  IMAD.X R9, RZ, RZ, R3, P2 ;  /* 0x000000ffff097224 */ /* 0x000fe200010e0603 */
[----:B------:R-:W-:Y:S01]  /*1950*/  VIMNMX3 R8, R12, R10, R11, !PT ;  /* 0x0000000a0c08720f */ /* 0x000fe2000780010b */
[----:B------:R-:W-:Y:S06]  /*1960*/  @P0 BRA `(.L_x_2524) ;  /* 0xfffffffc00800947 */ /* 0x000fec000383ffff */
.L_x_2523:
[----:B------:R-:W-:Y:S05]  /*1970*/  BSYNC.RECONVERGENT B2 ;  /* 0x0000000000027941 */ /* 0x000fea0003800200 */
.L_x_2522:
        /* <DEDUP_REMOVED lines=11> */
[----:B------:R-:W2:Y:S04]  /*1a30*/  LDG.E R6, desc[UR14][R2.64+0x400] ;  /* 0x0004000e02067981 */ /* 0x000ea8000c1e1900 */
[----:B------:R-:W3:Y:S04]  /*1a40*/  LDG.E R10, desc[UR14][R2.64+0x800] ;  /* 0x0008000e020a7981 */ /* 0x000ee8000c1e1900 */
[----:B------:R-:W3:Y:S04]  /*1a50*/  LDG.E R9, desc[UR14][R2.64+0xc00] ;  /* 0x000c000e02097981 */ /* 0x000ee8000c1e1900 */
[----:B------:R-:W4:Y:S04]  /*1a60*/  LDG.E R12, desc[UR14][R2.64+0x1000] ;  /* 0x0010000e020c7981 */ /* 0x000f28000c1e1900 */
[----:B------:R-:W4:Y:S04]  /*1a70*/  LDG.E R11, desc[UR14][R2.64+0x1400] ;  /* 0x0014000e020b7981 */ /* 0x000f28000c1e1900 */
[----:B------:R-:W5:Y:S04]  /*1a80*/  LDG.E R14, desc[UR14][R2.64+0x1800] ;  /* 0x0018000e020e7981 */ /* 0x000f68000c1e1900 */
[----:B------:R-:W5:Y:S01]  /*1a90*/  LDG.E R13, desc[UR14][R2.64+0x1c00] ;  /* 0x001c000e020d7981 */ /* 0x000f62000c1e1900 */
[----:B------:R-:W-:Y:S01]  /*1aa0*/  VIADD R4, R4, 0x800 ;  /* 0x0000080004047836 */ /* 0x000fe20000000000 */
[----:B--2---:R-:W-:-:S04]  /*1ab0*/  VIMNMX3 R5, R8, R5, R6, !PT ;  /* 0x000000050805720f */ /* 0x004fc80007800106 */
[----:B---3--:R-:W-:-:S04]  /*1ac0*/  VIMNMX3 R5, R5, R10, R9, !PT ;  /* 0x0000000a0505720f */ /* 0x008fc80007800109 */
[----:B----4-:R-:W-:-:S04]  /*1ad0*/  VIMNMX3 R5, R5, R12, R11, !PT ;  /* 0x0000000c0505720f */ /* 0x010fc8000780010b */
[----:B-----5:R-:W-:-:S07]  /*1ae0*/  VIMNMX3 R8, R5, R14, R13, !PT ;  /* 0x0000000e0508720f */ /* 0x020fce000780010d */
.L_x_2526:
[----:B------:R-:W-:Y:S05]  /*1af0*/  BSYNC.RECONVERGENT B2 ;  /* 0x0000000000027941 */ /* 0x000fea0003800200 */
.L_x_2525:
        /* <DEDUP_REMOVED lines=10> */
[----:B------:R-:W2:Y:S04]  /*1ba0*/  LDG.E R6, desc[UR14][R2.64+0x400] ;  /* 0x0004000e02067981 */ /* 0x000ea8000c1e1900 */
[----:B------:R-:W3:Y:S04]  /*1bb0*/  LDG.E R10, desc[UR14][R2.64+0x800] ;  /* 0x0008000e020a7981 */ /* 0x000ee8000c1e1900 */
[----:B------:R-:W3:Y:S01]  /*1bc0*/  LDG.E R9, desc[UR14][R2.64+0xc00] ;  /* 0x000c000e02097981 */ /* 0x000ee2000c1e1900 */
[----:B------:R-:W-:Y:S01]  /*1bd0*/  VIADD R4, R4, 0x400 ;  /* 0x0000040004047836 */ /* 0x000fe20000000000 */
[----:B--2---:R-:W-:-:S04]  /*1be0*/  VIMNMX3 R5, R8, R5, R6, !PT ;  /* 0x000000050805720f */ /* 0x004fc80007800106 */
[----:B---3--:R-:W-:-:S07]  /*1bf0*/  VIMNMX3 R8, R5, R10, R9, !PT ;  /* 0x0000000a0508720f */ /* 0x008fce0007800109 */
.L_x_2528:
[----:B------:R-:W-:Y:S05]  /*1c00*/  BSYNC.RECONVERGENT B2 ;  /* 0x0000000000027941 */ /* 0x000fea0003800200 */
.L_x_2527:
        /* <DEDUP_REMOVED lines=9> */
.L_x_2529:
[----:B------:R-:W-:Y:S02]  /*1ca0*/  IMAD.MOV.U32 R3, RZ, RZ, R6 ;  /* 0x000000ffff037224 */ /* 0x000fe400078e0006 */
[----:B------:R-:W-:-:S05]  /*1cb0*/  IMAD.MOV.U32 R2, RZ, RZ, R5 ;  /* 0x000000ffff027224 */ /* 0x000fca00078e0005 */
[----:B------:R-:W2:Y:S01]  /*1cc0*/  LDG.E R3, desc[UR14][R2.64] ;  /* 0x0000000e02037981 */ /* 0x000ea2000c1e1900 */
[----:B------:R-:W-:Y:S01]  /*1cd0*/  VIADD R4, R4, 0x1 ;  /* 0x0000000104047836 */ /* 0x000fe20000000000 */
[----:B------:R-:W-:-:S04]  /*1ce0*/  IADD3 R5, P1, PT, R5, 0x400, RZ ;  /* 0x0000040005057810 */ /* 0x000fc80007f3e0ff */
[----:B------:R-:W-:Y:S01]  /*1cf0*/  ISETP.NE.AND P0, PT, R4, RZ, PT ;  /* 0x000000ff0400720c */ /* 0x000fe20003f05270 */
[----:B------:R-:W-:Y:S01]  /*1d00*/  IMAD.X R6, RZ, RZ, R6, P1 ;  /* 0x000000ffff067224 */ /* 0x000fe200008e0606 */
[----:B--2---:R-:W-:-:S11]  /*1d10*/  VIMNMX R8, PT, PT, R3, R8, !PT ;  /* 0x0000000803087248 */ /* 0x004fd60007fe0100 */
[----:B------:R-:W-:Y:S05]  /*1d20*/  @P0 BRA `(.L_x_2529) ;  /* 0xfffffffc00dc0947 */ /* 0x000fea000383ffff */
.L_x_2521:
[----:B------:R-:W-:Y:S05]  /*1d30*/  BSYNC.RECONVERGENT B1 ;  /* 0x0000000000017941 */ /* 0x000fea0003800200 */
.L_x_2518:
        /* <DEDUP_REMOVED lines=38> */
[----:B------:R-:W-:-:S07]  /*1fa0*/  VIMNMX R5, PT, PT, R0, R3, !PT ;  /* 0x0000000300057248 */ /* 0x000fce0007fe0100 */
.L_x_2517:
[----:B------:R-:W-:Y:S05]  /*1fb0*/  BSYNC.RECONVERGENT B0 ;  /* 0x0000000000007941 */ /* 0x000fea0003800200 */
.L_x_2502:
[----:B------:R-:W-:Y:S05]  /*1fc0*/  @P0 EXIT ;  /* 0x000000000000094d */ /* 0x000fea0003800000 */
[----:B------:R-:W3:Y:S02]  /*1fd0*/  LDCU.64 UR4, c[0x0][0x388] ;  /* 0x00007100ff0477ac */ /* 0x000ee40008000a00 */
[----:B---3--:R-:W-:-:S06]  /*1fe0*/  UIMAD.WIDE.U32 UR4, UR16, 0x4, UR4 ;  /* 0x00000004100478a5 */ /* 0x008fcc000f8e0004 */
[----:B0-----:R-:W-:Y:S02]  /*1ff0*/  IMAD.U32 R2, RZ, RZ, UR4 ;  /* 0x00000004ff027e24 */ /* 0x001fe4000f8e00ff */
[----:B--2---:R-:W-:-:S05]  /*2000*/  IMAD.U32 R3, RZ, RZ, UR5 ;  /* 0x00000005ff037e24 */ /* 0x004fca000f8e00ff */
[----:B------:R-:W-:Y:S01]  /*2010*/  STG.E desc[UR14][R2.64], R5 ;  /* 0x0000000502007986 */ /* 0x000fe2000c10190e */
[----:B------:R-:W-:Y:S05]  /*2020*/  EXIT ;  /* 0x000000000000794d */ /* 0x000fea0003800000 */
.L_x_2530:
        /* <DEDUP_REMOVED lines=13> */
.L_x_3778:


//--------------------- .text._ZN3cub18CUB_300001_SM_10006detail6reduce28DeviceReduceSingleTileKernelINS2_10policy_hubIiyN4cuda3__47maximumIiEEE10Policy1000EN6thrust24THRUST_300001_SM_1000_NS6detail15normal_iteratorINSC_10device_ptrIiEEEEPiyS8_iiNS5_3std3__410__identityEEEvT0_T1_T2_T3_T4_T6_ --------------------------
	.section	.text._ZN3cub18CUB_300001_SM_10006detail6reduce28DeviceReduceSingleTileKernelINS2_10policy_hubIiyN4cuda3__47maximumIiEEE10Policy1000EN6thrust24THRUST_300001_SM_1000_NS6detail15normal_iteratorINSC_10device_ptrIiEEEEPiyS8_iiNS5_3std3__410__identityEEEvT0_T1_T2_T3_T4_T6_,"ax",@progbits
	.align	128
        .global         _ZN3cub18CUB_300001_SM_10006detail6reduce28DeviceReduceSingleTileKernelINS2_10policy_hubIiyN4cuda3__47maximumIiEEE10Policy1000EN6thrust24THRUST_300001_SM_1000_NS6detail15normal_iteratorINSC_10device_ptrIiEEEEPiyS8_iiNS5_3std3__410__identityEEEvT0_T1_T2_T3_T4_T6_
        .type           _ZN3cub18CUB_300001_SM_10006detail6reduce28DeviceReduceSingleTileKernelINS2_10policy_hubIiyN4cuda3__47maximumIiEEE10Policy1000EN6thrust24THRUST_300001_SM_1000_NS6detail15normal_iteratorINSC_10device_ptrIiEEEEPiyS8_iiNS5_3std3__410__identityEEEvT0_T1_T2_T3_T4_T6_,@function
        .size           _ZN3cub18CUB_300001_SM_10006detail6reduce28DeviceReduceSingleTileKernelINS2_10policy_hubIiyN4cuda3__47maximumIiEEE10Policy1000EN6thrust24THRUST_300001_SM_1000_NS6detail15normal_iteratorINSC_10device_ptrIiEEEEPiyS8_iiNS5_3std3__410__identityEEEvT0_T1_T2_T3_T4_T6_,(.L_x_3779 - _ZN3cub18CUB_300001_SM_10006detail6reduce28DeviceReduceSingleTileKernelINS2_10policy_hubIiyN4cuda3__47maximumIiEEE10Policy1000EN6thrust24THRUST_300001_SM_1000_NS6detail15normal_iteratorINSC_10device_ptrIiEEEEPiyS8_iiNS5_3std3__410__identityEEEvT0_T1_T2_T3_T4_T6_)
        .other          _ZN3cub18CUB_300001_SM_10006detail6reduce28DeviceReduceSingleTileKernelINS2_10policy_hubIiyN4cuda3__47maximumIiEEE10Policy1000EN6thrust24THRUST_300001_SM_1000_NS6detail15normal_iteratorINSC_10device_ptrIiEEEEPiyS8_iiNS5_3std3__410__identityEEEvT0_T1_T2_T3_T4_T6_,@"STO_CUDA_ENTRY STV_DEFAULT"
_ZN3cub18CUB_300001_SM_10006detail6reduce28DeviceReduceSingleTileKernelINS2_10policy_hubIiyN4cuda3__47maximumIiEEE10Policy1000EN6thrust24THRUST_300001_SM_1000_NS6detail15normal_iteratorINSC_10device_ptrIiEEEEPiyS8_iiNS5_3std3__410__identityEEEvT0_T1_T2_T3_T4_T6_:
.text._ZN3cub18CUB_300001_SM_10006detail6reduce28DeviceReduceSingleTileKernelINS2_10policy_hubIiyN4cuda3__47maximumIiEEE10Policy1000EN6thrust24THRUST_300001_SM_1000_NS6detail15normal_iteratorINSC_10device_ptrIiEEEEPiyS8_iiNS5_3std3__410__identityEEEvT0_T1_T2_T3_T4_T6_:
        /* <DEDUP_REMOVED lines=15> */
.L_x_2531:
        /* <DEDUP_REMOVED lines=11> */
[----:B0-----:R-:W-:-:S05]  /*01a0*/  IMAD.WIDE.U32 R2, R7, 0x4, R2 ;  /* 0x0000000407027825 */ /* 0x001fca00078e0002 */
[----:B------:R0:W5:Y:S01]  /*01b0*/  LDG.E R0, desc[UR6][R2.64] ;  /* 0x0000000602007981 */ /* 0x000162000c1e1900 */
[----:B------:R-:W-:-:S07]  /*01c0*/  VIADD R9, R7, 0x100 ;  /* 0x0000010007097836 */ /* 0x000fce0000000000 */
.L_x_2535:
[----:B------:R-:W-:Y:S05]  /*01d0*/  BSYNC.RECONVERGENT B1 ;  /* 0x0000000000017941 */ /* 0x000fea0003800200 */
.L_x_2534:
        /* <DEDUP_REMOVED lines=17> */
.L_x_2540:
        /* <DEDUP_REMOVED lines=31> */
.L_x_2539:
[----:B------:R-:W-:Y:S05]  /*04e0*/  BSYNC.RECONVERGENT B2 ;  /* 0x0000000000027941 */ /* 0x000fea0003800200 */
.L_x_2538:
        /* <DEDUP_REMOVED lines=21> */
.L_x_2542:
[----:B------:R-:W-:Y:S05]  /*0640*/  BSYNC.RECONVERGENT B2 ;  /* 0x0000000000027941 */ /* 0x000fea0003800200 */
.L_x_2541:
        /* <DEDUP_REMOVED lines=11> */
[----:B------:R-:W3:Y:S01]  /*0700*/  LDG.E R10, desc[UR6][R2.64+0xc00] ;  /* 0x000c0006020a7981 */ /* 0x000ee2000c1e1900 */
[----:B------:R-:W-:Y:S01]  /*0710*/  VIADD R9, R9, 0x400 ;  /* 0x0000040009097836 */ /* 0x000fe20000000000 */
[----:B--2--5:R-:W-:-:S04]  /*0720*/  VIMNMX3 R0, R0, R11, R8, !PT ;  /* 0x0000000b0000720f */ /* 0x024fc80007800108 */
[----:B---3--:R-:W-:-:S07]  /*0730*/  VIMNMX3 R0, R0, R13, R10, !PT ;  /* 0x0000000d0000720f */ /* 0x008fce000780010a */
.L_x_2544:
[----:B------:R-:W-:Y:S05]  /*0740*/  BSYNC.RECONVERGENT B2 ;  /* 0x0000000000027941 */ /* 0x000fea0003800200 */
.L_x_2543:
[----:B------:R-:W-:Y:S05]  /*0750*/  @!P1 BRA `(.L_x_2537) ;  /* 0x0000000000249947 */ /* 0x000fea0003800000 */
[----:B------:R-:W0:Y:S01]  /*0760*/  LDC.64 R10, c[0x0][0x380] ;  /* 0x0000e000ff0a7b82 */ /* 0x000e220000000a00 */
[----:B------:R-:W-:-:S07]  /*0770*/  IMAD.MOV R6, RZ, RZ, -R6 ;  /* 0x000000ffff067224 */ /* 0x000fce00078e0a06 */
.L_x_2545:
[----:B0-----:R-:W-:-:S06]  /*0780*/  IMAD.WIDE R2, R9, 0x4, R10 ;  /* 0x0000000409027825 */ /* 0x001fcc00078e020a */
[----:B------:R-:W2:Y:S01]  /*0790*/  LDG.E R3, desc[UR6][R2.64] ;  /* 0x0000000602037981 */ /* 0x000ea2000c1e1900 */
[----:B------:R-:W-:Y:S02]  /*07a0*/  VIADD R6, R6, 0x1 ;  /* 0x0000000106067836 */ /* 0x000fe40000000000 */
[----:B------:R-:W-:-:S03]  /*07b0*/  VIADD R9, R9, 0x100 ;  /* 0x0000010009097836 */ /* 0x000fc60000000000 */
[----:B------:R-:W-:Y:S02]  /*07c0*/  ISETP.NE.AND P0, PT, R6, RZ, PT ;  /* 0x000000ff0600720c */ /* 0x000fe40003f05270 */
[----:B--2--5:R-:W-:-:S11]  /*07d0*/  VIMNMX R0, PT, PT, R3, R0, !PT ;  /* 0x0000000003007248 */ /* 0x024fd60007fe0100 */
[----:B------:R-:W-:Y:S05]  /*07e0*/  @P0 BRA `(.L_x_2545) ;  /* 0xfffffffc00e40947 */ /* 0x000fea000383ffff */
.L_x_2537:
[----:B------:R-:W-:Y:S05]  /*07f0*/  BSYNC.RECONVERGENT B1 ;  /* 0x0000000000017941 */ /* 0x000fea0003800200 */
.L_x_2536:
[----:B------:R-:W-:Y:S01]  /*0800*/  ISETP.GE.U32.AND P0, PT, R4, 0x100, PT ;  /* 0x000001000400780c */ /* 0x000fe20003f06070 */
[----:B-----5:R-:W-:-:S03]  /*0810*/  IMAD.MOV.U32 R11, RZ, RZ, R0 ;  /* 0x000000ffff0b7224 */ /* 0x020fc600078e0000 */
[----:B------:R-:W-:-:S13]  /*0820*/  ISETP.GE.U32.AND.EX P0, PT, R5, RZ, PT, P0 ;  /* 0x000000ff0500720c */ /* 0x000fda0003f06100 */
[----:B------:R-:W-:Y:S05]  /*0830*/  @!P0 BRA `(.L_x_2546) ;  /* 0x0000000000a08947 */ /* 0x000fea0003800000 */
[----:B------:R-:W1:Y:S01]  /*0840*/  S2R R6, SR_LANEID ;  /* 0x0000000000067919 */ /* 0x000e620000000000 */
[----:B------:R-:W-:Y:S01]  /*0850*/  ISETP.NE.AND P5, PT, R7, RZ, PT ;  /* 0x000000ff0700720c */ /* 0x000fe20003fa5270 */
[----:B------:R-:W2:Y:S02]  /*0860*/  SHFL.DOWN PT, R0, R11, 0x1, 0x1f ;  /* 0x08201f000b007f89 */ /* 0x000ea400000e0000 */
[----:B--2---:R-:W-:Y:S02]  /*0870*/  VIMNMX R0, PT, PT, R0, R11, !PT ;  /* 0x0000000b00007248 */ /* 0x004fe40007fe0100 */
[C---:B-1----:R-:W-:Y:S02]  /*0880*/  ISETP.GT.AND P0, PT, R6.reuse, 0x1e, PT ;  /* 0x0000001e0600780c */ /* 0x042fe40003f04270 */
[----:B------:R-:W-:Y:S02]  /*0890*/  ISETP.NE.AND P1, PT, R6, RZ, PT ;  /* 0x000000ff0600720c */ /* 0x000fe40003f25270 */
[----:B------:R-:W-:-:S02]  /*08a0*/  SEL R0, R11, R0, P0 ;  /* 0x000000000b007207 */ /* 0x000fc40000000000 */
        /* <DEDUP_REMOVED lines=15> */
[----:B------:R-:W-:-:S03]  /*09a0*/  ISETP.GT.AND P0, PT, R6, 0xf, PT ;  /* 0x0000000f0600780c */ /* 0x000fc60003f04270 */
[----:B------:R-:W0:Y:S02]  /*09b0*/  SHFL.DOWN PT, R3, R0, 0x10, 0x1f ;  /* 0x0a001f0000037f89 */ /* 0x000e2400000e0000 */
[----:B0-----:R-:W-:-:S04]  /*09c0*/  VIMNMX R3, PT, PT, R0, R3, !PT ;  /* 0x0000000300037248 */ /* 0x001fc80007fe0100 */
[----:B------:R-:W-:Y:S01]  /*09d0*/  SEL R9, R0, R3, P0 ;  /* 0x0000000300097207 */ /* 0x000fe20000000000 */
        /* <DEDUP_REMOVED lines=8> */
[----:B-1----:R-:W1:Y:S01]  /*0a60*/  LDS.64 R2, [UR4+0x20] ;  /* 0x00002004ff027984 */ /* 0x002e620008000a00 */
[----:B0-----:R-:W-:-:S04]  /*0a70*/  VIMNMX3 R0, R9, R0, R4, !PT ;  /* 0x000000000900720f */ /* 0x001fc80007800104 */
[----:B------:R-:W-:-:S04]  /*0a80*/  VIMNMX3 R0, R0, R5, R6, !PT ;  /* 0x000000050000720f */ /* 0x000fc80007800106 */
[----:B-1----:R-:W-:-:S04]  /*0a90*/  VIMNMX3 R0, R0, R7, R2, !PT ;  /* 0x000000070000720f */ /* 0x002fc80007800102 */
[----:B------:R-:W-:Y:S01]  /*0aa0*/  VIMNMX R9, PT, PT, R0, R3, !PT ;  /* 0x0000000300097248 */ /* 0x000fe20007fe0100 */
[----:B------:R-:W-:Y:S06]  /*0ab0*/  BRA `(.L_x_2547) ;  /* 0x0000001000a07947 */ /* 0x000fec0003800000 */
.L_x_2546:
[----:B------:R-:W1:Y:S01]  /*0ac0*/  S2R R13, SR_LANEID ;  /* 0x00000000000d7919 */ /* 0x000e620000000000 */
[C---:B------:R-:W-:Y:S02]  /*0ad0*/  LOP3.LUT R0, R7.reuse, 0x3e0, RZ, 0xc0, !PT ;  /* 0x000003e007007812 */ /* 0x040fe400078ec0ff */
[----:B------:R-:W-:Y:S02]  /*0ae0*/  ISETP.NE.AND P5, PT, R7, RZ, PT ;  /* 0x000000ff0700720c */ /* 0x000fe40003fa5270 */
[----:B------:R-:W-:Y:S01]  /*0af0*/  LOP3.LUT R9, RZ, R0, RZ, 0x33, !PT ;  /* 0x00000000ff097212 */ /* 0x000fe200078e33ff */
[----:B0-----:R-:W-:-:S04]  /*0b00*/  VIADD R3, R0, 0x20 ;  /* 0x0000002000037836 */ /* 0x001fc80000000000 */
[----:B------:R-:W-:Y:S01]  /*0b10*/  IMAD.IADD R9, R9, 0x1, R4 ;  /* 0x0000000109097824 */ /* 0x000fe200078e0204 */
[----:B------:R-:W-:-:S04]  /*0b20*/  ISETP.GT.U32.AND P0, PT, R3, R4, PT ;  /* 0x000000040300720c */ /* 0x000fc80003f04070 */
        /* <DEDUP_REMOVED lines=26> */
[----:B0-----:R-:W-:-:S05]  /*0cd0*/  @!P0 VIMNMX R11, PT, PT, R11, R2, !PT ;  /* 0x000000020b0b8248 */ /* 0x001fca0007fe0100 */
[----:B------:R-:W-:-:S05]  /*0ce0*/  IMAD.MOV.U32 R9, RZ, RZ, R11 ;  /* 0x000000ffff097224 */ /* 0x000fca00078e000b */
[----:B------:R0:W-:Y:S01]  /*0cf0*/  @!P1 STS [R6+0x8], R9 ;  /* 0x0000080906009388 */ /* 0x0001e20000000800 */
[----:B------:R-:W-:Y:S06]  /*0d00*/  BAR.SYNC.DEFER_BLOCKING 0x0 ;  /* 0x0000000000007b1d */ /* 0x000fec0000010000 */
[----:B------:R-:W-:Y:S05]  /*0d10*/  @P5 BRA `(.L_x_2547) ;  /* 0x0000001000085947 */ /* 0x000fea0003800000 */
[----:B------:R-:W1:Y:S01]  /*0d20*/  S2UR UR5, SR_CgaCtaId ;  /* 0x00000000000579c3 */ /* 0x000e620000008800 */
[----:B------:R-:W-:Y:S01]  /*0d30*/  UMOV UR4, 0x400 ;  /* 0x0000040000047882 */ /* 0x000fe20000000000 */
[C---:B------:R-:W-:Y:S02]  /*0d40*/  ISETP.GT.U32.AND P3, PT, R4.reuse, 0x20, PT ;  /* 0x000000200400780c */ /* 0x040fe40003f64070 */
[C---:B------:R-:W-:Y:S02]  /*0d50*/  ISETP.GT.U32.AND P1, PT, R4.reuse, 0x40, PT ;  /* 0x000000400400780c */ /* 0x040fe40003f24070 */
[C---:B------:R-:W-:Y:S02]  /*0d60*/  ISETP.GT.U32.AND.EX P3, PT, R5.reuse, RZ, PT, P3 ;  /* 0x000000ff0500720c */ /* 0x040fe40003f64130 */
[----:B------:R-:W-:Y:S02]  /*0d70*/  ISETP.GT.U32.AND P0, PT, R4, 0x60, PT ;  /* 0x000000600400780c */ /* 0x000fe40003f04070 */
[----:B------:R-:W-:-:S02]  /*0d80*/  ISETP.GT.U32.AND.EX P1, PT, R5, RZ, PT, P1 ;  /* 0x000000ff0500720c */ /* 0x000fc40003f24110 */
[C---:B------:R-:W-:Y:S02]  /*0d90*/  ISETP.GT.U32.AND P2, PT, R4.reuse, 0x80, PT ;  /* 0x000000800400780c */ /* 0x040fe40003f44070 */
[C---:B------:R-:W-:Y:S02]  /*0da0*/  ISETP.GT.U32.AND.EX P0, PT, R5.reuse, RZ, PT, P0 ;  /* 0x000000ff0500720c */ /* 0x040fe40003f04100 */
[----:B------:R-:W-:Y:S02]  /*0db0*/  ISETP.GT.U32.AND P4, PT, R4, 0xa0, PT ;  /* 0x000000a00400780c */ /* 0x000fe40003f84070 */
[C---:B------:R-:W-:Y:S02]  /*0dc0*/  ISETP.GT.U32.AND.EX P2, PT, R5.reuse, RZ, PT, P2 ;  /* 0x000000ff0500720c */ /* 0x040fe40003f44120 */
[----:B------:R-:W-:Y:S01]  /*0dd0*/  ISETP.GT.U32.AND.EX P4, PT, R5, RZ, PT, P4 ;  /* 0x000000ff0500720c */ /* 0x000fe20003f84140 */
[----:B-1----:R-:W-:-:S09]  /*0de0*/  ULEA UR4, UR5, UR4, 0x18 ;  /* 0x0000000405047291 */ /* 0x002fd2000f8ec0ff */
[----:B------:R-:W0:Y:S04]  /*0df0*/  LDS R0, [UR4+0xc] ;  /* 0x00000c04ff007984 */ /* 0x000e280008000800 */
[----:B------:R-:W1:Y:S04]  /*0e00*/  LDS.128 R12, [UR4+0x10] ;  /* 0x00001004ff0c7984 */ /* 0x000e680008000c00 */
[----:B------:R-:W2:Y:S01]  /*0e10*/  LDS.64 R2, [UR4+0x20] ;  /* 0x00002004ff027984 */ /* 0x000ea20008000a00 */
[----:B0-----:R-:W-:Y:S02]  /*0e20*/  @P3 VIMNMX R9, PT, PT, R9, R0, !PT ;  /* 0x0000000009093248 */ /* 0x001fe40007fe0100 */
[----:B------:R-:W-:-:S02]  /*0e30*/  ISETP.GT.U32.AND P3, PT, R4, 0xc0, PT ;  /* 0x000000c00400780c */ /* 0x000fc40003f64070 */
[----:B-1----:R-:W-:Y:S02]  /*0e40*/  @P1 VIMNMX R9, PT, PT, R9, R12, !PT ;  /* 0x0000000c09091248 */ /* 0x002fe40007fe0100 */
[----:B------:R-:W-:Y:S02]  /*0e50*/  ISETP.GT.U32.AND P1, PT, R4, 0xe0, PT ;  /* 0x000000e00400780c */ /* 0x000fe40003f24070 */
[----:B------:R-:W-:Y:S02]  /*0e60*/  ISETP.GT.U32.AND.EX P3, PT, R5, RZ, PT, P3 ;  /* 0x000000ff0500720c */ /* 0x000fe40003f64130 */
[----:B------:R-:W-:Y:S02]  /*0e70*/  @P0 VIMNMX R9, PT, PT, R9, R13, !PT ;  /* 0x0000000d09090248 */ /* 0x000fe40007fe0100 */
[----:B------:R-:W-:Y:S02]  /*0e80*/  ISETP.GT.U32.AND.EX P1, PT, R5, RZ, PT, P1 ;  /* 0x000000ff0500720c */ /* 0x000fe40003f24110 */
[----:B------:R-:W-:-:S04]  /*0e90*/  @P2 VIMNMX R9, PT, PT, R9, R14, !PT ;  /* 0x0000000e09092248 */ /* 0x000fc80007fe0100 */
[----:B------:R-:W-:-:S04]  /*0ea0*/  @P4 VIMNMX R9, PT, PT, R9, R15, !PT ;  /* 0x0000000f09094248 */ /* 0x000fc80007fe0100 */
[----:B--2---:R-:W-:-:S04]  /*0eb0*/  @P3 VIMNMX R9, PT, PT, R9, R2, !PT ;  /* 0x0000000209093248 */ /* 0x004fc80007fe0100 */
[----:B------:R-:W-:Y:S01]  /*0ec0*/  @P1 VIMNMX R9, PT, PT, R9, R3, !PT ;  /* 0x0000000309091248 */ /* 0x000fe20007fe0100 */
[----:B------:R-:W-:Y:S06]  /*0ed0*/  BRA `(.L_x_2547) ;  /* 0x0000000c00987947 */ /* 0x000fec0003800000 */
.L_x_2533:
[----:B------:R-:W0:Y:S01]  /*0ee0*/  S2R R0, SR_TID.X ;  /* 0x0000000000007919 */ /* 0x000e220000002100 */
[----:B------:R-:W0:Y:S02]  /*0ef0*/  LDC.64 R2, c[0x0][0x380] ;  /* 0x0000e000ff027b82 */ /* 0x000e240000000a00 */
[----:B0-----:R-:W-:-:S05]  /*0f00*/  IMAD.WIDE.U32 R2, R0, 0x4, R2 ;  /* 0x0000000400027825 */ /* 0x001fca00078e0002 */
        /* <DEDUP_REMOVED lines=16> */
[----:B------:R-:W-:-:S04]  /*1010*/  IADD3 R12, P1, PT, R4, -0x1000, RZ ;  /* 0xfffff000040c7810 */ /* 0x000fc80007f3e0ff */
[----:B------:R-:W-:Y:S02]  /*1020*/  ISETP.GE.U32.AND P0, PT, R12, 0x1000, PT ;  /* 0x000010000c00780c */ /* 0x000fe40003f06070 */
[----:B--2---:R-:W-:Y:S02]  /*1030*/  VIMNMX3 R9, R9, R10, R11, !PT ;  /* 0x0000000a0909720f */ /* 0x004fe4000780010b */
[----:B------:R-:W-:-:S04]  /*1040*/  IADD3.X R11, PT, PT, R5, -0x1, RZ, P1, !PT ;  /* 0xffffffff050b7810 */ /* 0x000fc80000ffe4ff */
[----:B------:R-:W-:Y:S02]  /*1050*/  ISETP.GE.U32.AND.EX P0, PT, R11, RZ, PT, P0 ;  /* 0x000000ff0b00720c */ /* 0x000fe40003f06100 */
[----:B---3--:R-:W-:Y:S01]  /*1060*/  VIMNMX3 R6, R6, R7, R8, !PT ;  /* 0x000000070606720f */ /* 0x008fe20007800108 */
[----:B------:R-:W-:Y:S01]  /*1070*/  IMAD.MOV.U32 R8, RZ, RZ, RZ ;  /* 0x000000ffff087224 */ /* 0x000fe200078e00ff */
[----:B----4-:R-:W-:-:S04]  /*1080*/  VIMNMX3 R13, R13, R14, R15, !PT ;  /* 0x0000000e0d0d720f */ /* 0x010fc8000780010f */
[----:B------:R-:W-:Y:S02]  /*1090*/  VIMNMX3 R6, R6, R9, R13, !PT ;  /* 0x000000090606720f */ /* 0x000fe4000780010d */
[----:B-----5:R-:W-:Y:S01]  /*10a0*/  VIMNMX3 R17, R16, R17, R18, !PT ;  /* 0x000000111011720f */ /* 0x020fe20007800112 */
[----:B------:R-:W-:Y:S01]  /*10b0*/  IMAD.MOV.U32 R9, RZ, RZ, 0x1000 ;  /* 0x00001000ff097424 */ /* 0x000fe200078e00ff */
[----:B------:R-:W-:-:S04]  /*10c0*/  VIMNMX3 R19, R19, R20, R21, !PT ;  /* 0x000000141313720f */ /* 0x000fc80007800115 */
[----:B------:R-:W-:-:S04]  /*10d0*/  VIMNMX3 R17, R17, R19, R22, !PT ;  /* 0x000000131111720f */ /* 0x000fc80007800116 */
[----:B------:R-:W-:Y:S01]  /*10e0*/  VIMNMX R10, PT, PT, R6, R17, !PT ;  /* 0x00000011060a7248 */ /* 0x000fe20007fe0100 */
[----:B------:R-:W-:Y:S06]  /*10f0*/  @!P0 BRA `(.L_x_2548) ;  /* 0x0000000000a08947 */ /* 0x000fec0003800000 */
[----:B------:R-:W0:Y:S01]  /*1100*/  LDC.64 R4, c[0x0][0x390] ;  /* 0x0000e400ff047b82 */ /* 0x000e220000000a00 */
[----:B------:R-:W-:Y:S02]  /*1110*/  IMAD.MOV.U32 R9, RZ, RZ, 0x1000 ;  /* 0x00001000ff097424 */ /* 0x000fe400078e00ff */
[----:B------:R-:W-:-:S07]  /*1120*/  IMAD.MOV.U32 R8, RZ, RZ, RZ ;  /* 0x000000ffff087224 */ /* 0x000fce00078e00ff */
.L_x_2550:
[----:B------:R-:W-:-:S04]  /*1130*/  LEA R6, P0, R9, R2, 0x2 ;  /* 0x0000000209067211 */ /* 0x000fc800078010ff */
[----:B------:R-:W-:-:S05]  /*1140*/  LEA.HI.X R7, R9, R3, R8, 0x2, P0 ;  /* 0x0000000309077211 */ /* 0x000fca00000f1408 */
[----:B------:R-:W2:Y:S04]  /*1150*/  LDG.E R13, desc[UR6][R6.64+0x800] ;  /* 0x00080006060d7981 */ /* 0x000ea8000c1e1900 */
[----:B------:R-:W2:Y:S04]  /*1160*/  LDG.E R14, desc[UR6][R6.64+0xc00] ;  /* 0x000c0006060e7981 */ /* 0x000ea8000c1e1900 */
[----:B------:R-:W2:Y:S04]  /*1170*/  LDG.E R15, desc[UR6][R6.64+0x1000] ;  /* 0x00100006060f7981 */ /* 0x000ea8000c1e1900 */
        /* <DEDUP_REMOVED lines=13> */
[----:B0-----:R-:W-:-:S04]  /*1250*/  IADD3 R29, P1, PT, -R9, R4, RZ ;  /* 0x00000004091d7210 */ /* 0x001fc80007f3e1ff */
[----:B------:R-:W-:Y:S02]  /*1260*/  ISETP.GE.U32.AND P0, PT, R29, 0x1000, PT ;  /* 0x000010001d00780c */ /* 0x000fe40003f06070 */
[----:B--2---:R-:W-:Y:S01]  /*1270*/  VIMNMX3 R13, R13, R14, R15, !PT ;  /* 0x0000000e0d0d720f */ /* 0x004fe2000780010f */
[----:B------:R-:W-:-:S05]  /*1280*/  IMAD.X R14, R5, 0x1, ~R8, P1 ;  /* 0x00000001050e7824 */ /* 0x000fca00008e0e08 */
[----:B------:R-:W-:Y:S02]  /*1290*/  ISETP.GE.U32.AND.EX P0, PT, R14, RZ, PT, P0 ;  /* 0x000000ff0e00720c */ /* 0x000fe40003f06100 */
        /* <DEDUP_REMOVED lines=9> */
[----:B------:R-:W-:-:S05]  /*1330*/  IADD3 R9, P0, PT, R9, 0x1000, RZ ;  /* 0x0000100009097810 */ /* 0x000fca0007f1e0ff */
[----:B------:R-:W-:Y:S01]  /*1340*/  IMAD.X R8, RZ, RZ, R8, P0 ;  /* 0x000000ffff087224 */ /* 0x000fe200000e0608 */
[----:B------:R-:W-:-:S04]  /*1350*/  ISETP.GT.U32.AND P0, PT, R9, R12, PT ;  /* 0x0000000c0900720c */ /* 0x000fc80003f04070 */
[----:B------:R-:W-:-:S13]  /*1360*/  ISETP.GT.U32.AND.EX P0, PT, R8, R11, PT, P0 ;  /* 0x0000000b0800720c */ /* 0x000fda0003f04100 */
[----:B------:R-:W-:Y:S05]  /*1370*/  @!P0 BRA `(.L_x_2550) ;  /* 0xfffffffc006c8947 */ /* 0x000fea000383ffff */
.L_x_2548:
        /* <DEDUP_REMOVED lines=8> */
[----:B------:R-:W-:Y:S01]  /*1400*/  IADD3 R2, PT, PT, -R9, R4, R2 ;  /* 0x0000000409027210 */ /* 0x000fe20007ffe102 */
[----:B------:R-:W-:-:S03]  /*1410*/  IMAD.MOV.U32 R4, RZ, RZ, R0 ;  /* 0x000000ffff047224 */ /* 0x000fc600078e0000 */
[C---:B------:R-:W-:Y:S02]  /*1420*/  ISETP.GE.U32.AND P1, PT, R2.reuse, 0xf00, PT ;  /* 0x00000f000200780c */ /* 0x040fe40003f26070 */
[----:B------:R-:W-:-:S04]  /*1430*/  LEA.HI R5, R2, 0x1, RZ, 0x18 ;  /* 0x0000000102057811 */ /* 0x000fc800078fc0ff */
[----:B------:R-:W-:-:S04]  /*1440*/  LOP3.LUT R24, R5, 0xf, RZ, 0xc0, !PT ;  /* 0x0000000f05187812 */ /* 0x000fc800078ec0ff */
[----:B------:R-:W-:-:S03]  /*1450*/  ISETP.NE.AND P0, PT, R24, RZ, PT ;  /* 0x000000ff1800720c */ /* 0x000fc60003f05270 */
[----:B------:R-:W-:Y:S10]  /*1460*/  @!P1 BRA `(.L_x_2553) ;  /* 0x0000000000a49947 */ /* 0x000ff40003800000 */
[----:B------:R-:W0:Y:S01]  /*1470*/  LDCU.64 UR4, c[0x0][0x380] ;  /* 0x00007000ff0477ac */ /* 0x000e220008000a00 */
[----:B------:R-:W-:Y:S01]  /*1480*/  IADD3 R3, P1, PT, R0, R9, RZ ;  /* 0x0000000900037210 */ /* 0x000fe20007f3e0ff */
[----:B------:R-:W-:Y:S01]  /*1490*/  IMAD.MOV.U32 R4, RZ, RZ, R0 ;  /* 0x000000ffff047224 */ /* 0x000fe200078e0000 */
[----:B------:R-:W-:-:S03]  /*14a0*/  LOP3.LUT R14, R5, 0x1fffff0, RZ, 0xc0, !PT ;  /* 0x01fffff0050e7812 */ /* 0x000fc600078ec0ff */
[----:B------:R-:W-:Y:S02]  /*14b0*/  IMAD.X R2, RZ, RZ, R8, P1 ;  /* 0x000000ffff027224 */ /* 0x000fe400008e0608 */
[----:B------:R-:W-:Y:S01]  /*14c0*/  IMAD.MOV R14, RZ, RZ, -R14 ;  /* 0x000000ffff0e7224 */ /* 0x000fe200078e0a0e */
[----:B0-----:R-:W-:-:S04]  /*14d0*/  LEA R15, P2, R3, UR4, 0x2 ;  /* 0x00000004030f7c11 */ /* 0x001fc8000f8410ff */
[----:B------:R-:W-:Y:S02]  /*14e0*/  IADD3 R15, P1, PT, R15, 0x2000, RZ ;  /* 0x000020000f0f7810 */ /* 0x000fe40007f3e0ff */
[----:B------:R-:W-:-:S05]  /*14f0*/  LEA.HI.X R3, R3, UR5, R2, 0x2, P2 ;  /* 0x0000000503037c11 */ /* 0x000fca00090f1402 */
[----:B------:R-:W-:-:S07]  /*1500*/  IMAD.X R3, RZ, RZ, R3, P1 ;  /* 0x000000ffff037224 */ /* 0x000fce00008e0603 */
.L_x_2554:
        /* <DEDUP_REMOVED lines=26> */
[----:B------:R-:W-:-:S05]  /*16b0*/  IADD3 R15, P2, PT, R2, 0x4000, RZ ;  /* 0x00004000020f7810 */ /* 0x000fca0007f5e0ff */
[----:B0-----:R-:W-:Y:S01]  /*16c0*/  IMAD.X R3, RZ, RZ, R3, P2 ;  /* 0x000000ffff037224 */ /* 0x001fe200010e0603 */
[----:B------:R-:W-:-:S04]  /*16d0*/  VIMNMX3 R7, R11, R12, R7, !PT ;  /* 0x0000000c0b07720f */ /* 0x000fc80007800107 */
[----:B------:R-:W-:Y:S01]  /*16e0*/  VIMNMX3 R10, R7, R13, R6, !PT ;  /* 0x0000000d070a720f */ /* 0x000fe20007800106 */
[----:B------:R-:W-:Y:S06]  /*16f0*/  @P1 BRA `(.L_x_2554) ;  /* 0xfffffffc00841947 */ /* 0x000fec000383ffff */
.L_x_2553:
[----:B------:R-:W-:Y:S05]  /*1700*/  BSYNC.RECONVERGENT B2 ;  /* 0x0000000000027941 */ /* 0x000fea0003800200 */
.L_x_2552:
        /* <DEDUP_REMOVED lines=24> */
.L_x_2556:
[----:B------:R-:W-:Y:S05]  /*1890*/  BSYNC.RECONVERGENT B2 ;  /* 0x0000000000027941 */ /* 0x000fea0003800200 */
.L_x_2555:
        /* <DEDUP_REMOVED lines=18> */
.L_x_2558:
[----:B------:R-:W-:Y:S05]  /*19c0*/  BSYNC.RECONVERGENT B2 ;  /* 0x0000000000027941 */ /* 0x000fea0003800200 */
.L_x_2557:
[----:B------:R-:W-:Y:S05]  /*19d0*/  @!P1 BRA `(.L_x_2551) ;  /* 0x0000000000389947 */ /* 0x000fea0003800000 */
[----:B------:R-:W0:Y:S01]  /*19e0*/  LDCU.64 UR4, c[0x0][0x380] ;  /* 0x00007000ff0477ac */ /* 0x000e220008000a00 */
[----:B------:R-:W-:Y:S01]  /*19f0*/  IADD3 R5, P0, PT, R4, R9, RZ ;  /* 0x0000000904057210 */ /* 0x000fe20007f1e0ff */
[----:B------:R-:W-:-:S04]  /*1a00*/  IMAD.MOV R4, RZ, RZ, -R6 ;  /* 0x000000ffff047224 */ /* 0x000fc800078e0a06 */
[----:B------:R-:W-:Y:S01]  /*1a10*/  IMAD.X R8, RZ, RZ, R8, P0 ;  /* 0x000000ffff087224 */ /* 0x000fe200000e0608 */
[----:B0-----:R-:W-:-:S04]  /*1a20*/  LEA R2, P1, R5, UR4, 0x2 ;  /* 0x0000000405027c11 */ /* 0x001fc8000f8210ff */
[----:B------:R-:W-:-:S09]  /*1a30*/  LEA.HI.X R5, R5, UR5, R8, 0x2, P1 ;  /* 0x0000000505057c11 */ /* 0x000fd200088f1408 */
.L_x_2559:
[----:B------:R-:W-:-:S06]  /*1a40*/  IMAD.MOV.U32 R3, RZ, RZ, R5 ;  /* 0x000000ffff037224 */ /* 0x000fcc00078e0005 */
[----:B------:R0:W2:Y:S01]  /*1a50*/  LDG.E R3, desc[UR6][R2.64] ;  /* 0x0000000602037981 */ /* 0x0000a2000c1e1900 */
[----:B------:R-:W-:-:S05]  /*1a60*/  VIADD R4, R4, 0x1 ;  /* 0x0000000104047836 */ /* 0x000fca0000000000 */
[----:B------:R-:W-:Y:S02]  /*1a70*/  ISETP.NE.AND P0, PT, R4, RZ, PT ;  /* 0x000000ff0400720c */ /* 0x000fe40003f05270 */
[----:B0-----:R-:W-:-:S05]  /*1a80*/  IADD3 R2, P1, PT, R2, 0x400, RZ ;  /* 0x0000040002027810 */ /* 0x001fca0007f3e0ff */
[----:B------:R-:W-:Y:S01]  /*1a90*/  IMAD.X R5, RZ, RZ, R5, P1 ;  /* 0x000000ffff057224 */ /* 0x000fe200008e0605 */
[----:B--2---:R-:W-:-:S05]  /*1aa0*/  VIMNMX R10, PT, PT, R3, R10, !PT ;  /* 0x0000000a030a7248 */ /* 0x004fca0007fe0100 */
[----:B------:R-:W-:Y:S05]  /*1ab0*/  @P0 BRA `(.L_x_2559) ;  /* 0xfffffffc00e00947 */ /* 0x000fea000383ffff */
.L_x_2551:
[----:B------:R-:W-:Y:S05]  /*1ac0*/  BSYNC.RECONVERGENT B1 ;  /* 0x0000000000017941 */ /* 0x000fea0003800200 */
.L_x_2549:
[----:B------:R-:W0:Y:S01]  /*1ad0*/  S2R R6, SR_LANEID ;  /* 0x0000000000067919 */ /* 0x000e220000000000 */
[----:B------:R-:W-:Y:S01]  /*1ae0*/  IMAD.MOV.U32 R9, RZ, RZ, R10 ;  /* 0x000000ffff097224 */ /* 0x000fe200078e000a */
[----:B------:R-:W-:-:S04]  /*1af0*/  ISETP.NE.AND P5, PT, R0, RZ, PT ;  /* 0x000000ff0000720c */ /* 0x000fc80003fa5270 */
        /* <DEDUP_REMOVED lines=35> */
[----:B------:R-:W-:-:S07]  /*1d30*/  VIMNMX R9, PT, PT, R0, R3, !PT ;  /* 0x0000000300097248 */ /* 0x000fce0007fe0100 */
.L_x_2547:
[----:B------:R-:W-:Y:S05]  /*1d40*/  BSYNC.RECONVERGENT B0 ;  /* 0x0000000000007941 */ /* 0x000fea0003800200 */
.L_x_2532:
[----:B------:R-:W-:Y:S05]  /*1d50*/  @P5 EXIT ;  /* 0x000000000000594d */ /* 0x000fea0003800000 */
[----:B-12---:R-:W1:Y:S01]  /*1d60*/  LDC.64 R2, c[0x0][0x388] ;  /* 0x0000e200ff027b82 */ /* 0x006e620000000a00 */
[----:B------:R-:W0:Y:S02]  /*1d70*/  LDCU UR4, c[0x0][0x39c] ;  /* 0x00007380ff0477ac */ /* 0x000e240008000800 */
[----:B0-----:R-:W-:-:S05]  /*1d80*/  VIMNMX R9, PT, PT, R9, UR4, !PT ;  /* 0x0000000409097c48 */ /* 0x001fca000ffe0100 */
[----:B-1----:R-:W-:Y:S01]  /*1d90*/  STG.E desc[UR6][R2.64], R9 ;  /* 0x0000000902007986 */ /* 0x002fe2000c101906 */
[----:B------:R-:W-:Y:S05]  /*1da0*/  EXIT ;  /* 0x000000000000794d */ /* 0x000fea0003800000 */
.L_x_2560:
        /* <DEDUP_REMOVED lines=13> */
.L_x_3779:


//--------------------- .text._ZN3cub18CUB_300001_SM_10006detail6reduce28DeviceReduceSingleTileKernelINS2_10policy_hubIijN4cuda3__47maximumIiEEE10Policy1000EPiSB_iS8_iiNS5_3std3__410__identityEEEvT0_T1_T2_T3_T4_T6_ --------------------------
	.section	.text._ZN3cub18CUB_300001_SM_10006detail6reduce28DeviceReduceSingleTileKernelINS2_10policy_hubIijN4cuda3__47maximumIiEEE10Policy1000EPiSB_iS8_iiNS5_3std3__410__identityEEEvT0_T1_T2_T3_T4_T6_,"ax",@progbits
	.align	128
        .global         _ZN3cub18CUB_300001_SM_10006detail6reduce28DeviceReduceSingleTileKernelINS2_10policy_hubIijN4cuda3__47maximumIiEEE10Policy1000EPiSB_iS8_iiNS5_3std3__410__identityEEEvT0_T1_T2_T3_T4_T6_
        .type           _ZN3cub18CUB_300001_SM_10006detail6reduce28DeviceReduceSingleTileKernelINS2_10policy_hubIijN4cuda3__47maximumIiEEE10Policy1000EPiSB_iS8_iiNS5_3std3__410__identityEEEvT0_T1_T2_T3_T4_T6_,@function
        .size           _ZN3cub18CUB_300001_SM_10006detail6reduce28DeviceReduceSingleTileKernelINS2_10policy_hubIijN4cuda3__47maximumIiEEE10Policy1000EPiSB_iS8_iiNS5_3std3__410__identityEEEvT0_T1_T2_T3_T4_T6_,(.L_x_3780 - _ZN3cub18CUB_300001_SM_10006detail6reduce28DeviceReduceSingleTileKernelINS2_10policy_hubIijN4cuda3__47maximumIiEEE10Policy1000EPiSB_iS8_iiNS5_3std3__410__identityEEEvT0_T1_T2_T3_T4_T6_)
        .other          _ZN3cub18CUB_300001_SM_10006detail6reduce28DeviceReduceSingleTileKernelINS2_10policy_hubIijN4cuda3__47maximumIiEEE10Policy1000EPiSB_iS8_iiNS5_3std3__410__identityEEEvT0_T1_T2_T3_T4_T6_,@"STO_CUDA_ENTRY STV_DEFAULT"
_ZN3cub18CUB_300001_SM_10006detail6reduce28DeviceReduceSingleTileKernelINS2_10policy_hubIijN4cuda3__47maximumIiEEE10Policy1000EPiSB_iS8_iiNS5_3std3__410__identityEEEvT0_T1_T2_T3_T4_T6_:
.text._ZN3cub18CUB_300001_SM_10006detail6reduce28DeviceReduceSingleTileKernelINS2_10policy_hubIijN4cuda3__47maximumIiEEE10Policy1000EPiSB_iS8_iiNS5_3std3__410__identityEEEvT0_T1_T2_T3_T4_T6_:
        /* <DEDUP_REMOVED lines=13> */
.L_x_2561:
        /* <DEDUP_REMOVED lines=16> */
.L_x_2566:
[----:B------:R-:W-:Y:S05]  /*01d0*/  BSYNC.RECONVERGENT B1 ;  /* 0x0000000000017941 */ /* 0x000fea0003800200 */
.L_x_2565:
        /* <DEDUP_REMOVED lines=16> */
.L_x_2571:
        /* <DEDUP_REMOVED lines=9> */
.L_x_2570:
[----:B------:R-:W-:Y:S05]  /*0370*/  BSYNC.RECONVERGENT B2 ;  /* 0x0000000000027941 */ /* 0x000fea0003800200 */
.L_x_2569:
        /* <DEDUP_REMOVED lines=8> */
.L_x_2574:
        /* <DEDUP_REMOVED lines=35> */
.L_x_2573:
[----:B------:R-:W-:Y:S05]  /*0630*/  BSYNC.RECONVERGENT B2 ;  /* 0x0000000000027941 */ /* 0x000fea0003800200 */
.L_x_2572:
        /* <DEDUP_REMOVED lines=22> */
.L_x_2576:
[----:B------:R-:W-:Y:S05]  /*07a0*/  BSYNC.RECONVERGENT B2 ;  /* 0x0000000000027941 */ /* 0x000fea0003800200 */
.L_x_2575:
        /* <DEDUP_REMOVED lines=10> */
.L_x_2568:
[----:B------:R-:W-:Y:S05]  /*0850*/  BSYNC.RECONVERGENT B1 ;  /* 0x0000000000017941 */ /* 0x000fea0003800200 */
.L_x_2567:
        /* <DEDUP_REMOVED lines=43> */
.L_x_2577:
        /* <DEDUP_REMOVED lines=59> */
.L_x_2564:
        /* <DEDUP_REMOVED lines=22> */
.L_x_2581:
        /* <DEDUP_REMOVED lines=21> */
.L_x_2579:
        /* <DEDUP_REMOVED lines=20> */
.L_x_2585:
        /* <DEDUP_REMOVED lines=8> */
.L_x_2584:
[----:B------:R-:W-:Y:S05]  /*1330*/  BSYNC.RECONVERGENT B2 ;  /* 0x0000000000027941 */ /* 0x000fea0003800200 */
.L_x_2583:
        /* <DEDUP_REMOVED lines=16> */
.L_x_2588:
        /* <DEDUP_REMOVED lines=39> */
.L_x_2587:
[----:B------:R-:W-:Y:S05]  /*16b0*/  BSYNC.RECONVERGENT B2 ;  /* 0x0000000000027941 */ /* 0x000fea0003800200 */
.L_x_2586:
        /* <DEDUP_REMOVED lines=27> */
.L_x_2590:
[----:B------:R-:W-:Y:S05]  /*1870*/  BSYNC.RECONVERGENT B2 ;  /* 0x0000000000027941 */ /* 0x000fea0003800200 */
.L_x_2589:
        /* <DEDUP_REMOVED lines=10> */
.L_x_2582:
[----:B------:R-:W-:Y:S05]  /*1920*/  BSYNC.RECONVERGENT B1 ;  /* 0x0000000000017941 */ /* 0x000fea0003800200 */
.L_x_2580:
        /* <DEDUP_REMOVED lines=39> */
.L_x_2563:
        /* <DEDUP_REMOVED lines=12> */
.L_x_2593:
[----:B------:R-:W-:Y:S05]  /*1c60*/  BSYNC.RECONVERGENT B1 ;  /* 0x0000000000017941 */ /* 0x000fea0003800200 */
.L_x_2592:
        /* <DEDUP_REMOVED lines=16> */
.L_x_2598:
        /* <DEDUP_REMOVED lines=9> */
.L_x_2597:
[----:B------:R-:W-:Y:S05]  /*1e00*/  BSYNC.RECONVERGENT B2 ;  /* 0x0000000000027941 */ /* 0x000fea0003800200 */
.L_x_2596:
        /* <DEDUP_REMOVED lines=8> */
.L_x_2601:
        /* <DEDUP_REMOVED lines=35> */
.L_x_2600:
[----:B------:R-:W-:Y:S05]  /*20c0*/  BSYNC.RECONVERGENT B2 ;  /* 0x0000000000027941 */ /* 0x000fea0003800200 */
.L_x_2599:
        /* <DEDUP_REMOVED lines=22> */
.L_x_2603:
[----:B------:R-:W-:Y:S05]  /*2230*/  BSYNC.RECONVERGENT B2 ;  /* 0x0000000000027941 */ /* 0x000fea0003800200 */
.L_x_2602:
        /* <DEDUP_REMOVED lines=10> */
.L_x_2595:
[----:B------:R-:W-:Y:S05]  /*22e0*/  BSYNC.RECONVERGENT B1 ;  /* 0x0000000000017941 */ /* 0x000fea0003800200 */
.L_x_2594:
        /* <DEDUP_REMOVED lines=43> */
.L_x_2604:
        /* <DEDUP_REMOVED lines=59> */
.L_x_2591:
        /* <DEDUP_REMOVED lines=33> */
.L_x_2607:
        /* <DEDUP_REMOVED lines=33> */
.L_x_2605:
        /* <DEDUP_REMOVED lines=20> */
.L_x_2611:
        /* <DEDUP_REMOVED lines=8> */
.L_x_2610:
[----:B------:R-:W-:Y:S05]  /*2f30*/  BSYNC.RECONVERGENT B2 ;  /* 0x0000000000027941 */ /* 0x000fea0003800200 */
.L_x_2609:
        /* <DEDUP_REMOVED lines=16> */
.L_x_2614:
        /* <DEDUP_REMOVED lines=39> */
.L_x_2613:
[----:B------:R-:W-:Y:S05]  /*32b0*/  BSYNC.RECONVERGENT B2 ;  /* 0x0000000000027941 */ /* 0x000fea0003800200 */
.L_x_2612:
        /* <DEDUP_REMOVED lines=27> */
.L_x_2616:
[----:B------:R-:W-:Y:S05]  /*3470*/  BSYNC.RECONVERGENT B2 ;  /* 0x0000000000027941 */ /* 0x000fea0003800200 */
.L_x_2615:
        /* <DEDUP_REMOVED lines=10> */
.L_x_2608:
[----:B------:R-:W-:Y:S05]  /*3520*/  BSYNC.RECONVERGENT B1 ;  /* 0x0000000000017941 */ /* 0x000fea0003800200 */
.L_x_2606:
        /* <DEDUP_REMOVED lines=39> */
.L_x_2578:
[----:B------:R-:W-:Y:S05]  /*37a0*/  BSYNC.RECONVERGENT B0 ;  /* 0x0000000000007941 */ /* 0x000fea0003800200 */
.L_x_2562:
[----:B------:R-:W-:Y:S05]  /*37b0*/  @P0 EXIT ;  /* 0x000000000000094d */ /* 0x000fea0003800000 */
[----:B0-23--:R-:W0:Y:S01]  /*37c0*/  LDC.64 R2, c[0x0][0x388] ;  /* 0x0000e200ff027b82 */ /* 0x00de220000000a00 */
[----:B------:R-:W1:Y:S02]  /*37d0*/  LDCU UR4, c[0x0][0x398] ;  /* 0x00007300ff0477ac */ /* 0x000e640008000800 */
[----:B-1--4-:R-:W-:-:S05]  /*37e0*/  VIMNMX R5, PT, PT, R5, UR4, !PT ;  /* 0x0000000405057c48 */ /* 0x012fca000ffe0100 */
[----:B0-----:R-:W-:Y:S01]  /*37f0*/  STG.E desc[UR6][R2.64], R5 ;  /* 0x0000000502007986 */ /* 0x001fe2000c101906 */
[----:B------:R-:W-:Y:S05]  /*3800*/  EXIT ;  /* 0x000000000000794d */ /* 0x000fea0003800000 */
.L_x_2617:
        /* <DEDUP_REMOVED lines=15> */
.L_x_3780:


//--------------------- .text._ZN3cub18CUB_300001_SM_10006detail6reduce18DeviceReduceKernelINS2_10policy_hubIijN4cuda3__47maximumIiEEE10Policy1000EN6thrust24THRUST_300001_SM_1000_NS6detail15normal_iteratorINSC_10device_ptrIiEEEEjS8_iNS5_3std3__410__identityEEEvT0_PT3_T1_NS0_13GridEvenShareISO_EET2_T4_ --------------------------
	.section	.text._ZN3cub18CUB_300001_SM_10006detail6reduce18DeviceReduceKernelINS2_10policy_hubIijN4cuda3__47maximumIiEEE10Policy1000EN6thrust24THRUST_300001_SM_1000_NS6detail15normal_iteratorINSC_10device_ptrIiEEEEjS8_iNS5_3std3__410__identityEEEvT0_PT3_T1_NS0_13GridEvenShareISO_EET2_T4_,"ax",@progbits
	.align	128
        .global         _ZN3cub18CUB_300001_SM_10006detail6reduce18DeviceReduceKernelINS2_10policy_hubIijN4cuda3__47maximumIiEEE10Policy1000EN6thrust24THRUST_300001_SM_1000_NS6detail15normal_iteratorINSC_10device_ptrIiEEEEjS8_iNS5_3std3__410__identityEEEvT0_PT3_T1_NS0_13GridEvenShareISO_EET2_T4_
        .type           _ZN3cub18CUB_300001_SM_10006detail6reduce18DeviceReduceKernelINS2_10policy_hubIijN4cuda3__47maximumIiEEE10Policy1000EN6thrust24THRUST_300001_SM_1000_NS6detail15normal_iteratorINSC_10device_ptrIiEEEEjS8_iNS5_3std3__410__identityEEEvT0_PT3_T1_NS0_13GridEvenShareISO_EET2_T4_,@function
        .size           _ZN3cub18CUB_300001_SM_10006detail6reduce18DeviceReduceKernelINS2_10policy_hubIijN4cuda3__47maximumIiEEE10Policy1000EN6thrust24THRUST_300001_SM_1000_NS6detail15normal_iteratorINSC_10device_ptrIiEEEEjS8_iNS5_3std3__410__identityEEEvT0_PT3_T1_NS0_13GridEvenShareISO_EET2_T4_,(.L_x_3781 - _ZN3cub18CUB_300001_SM_10006detail6reduce18DeviceReduceKernelINS2_10policy_hubIijN4cuda3__47maximumIiEEE10Policy1000EN6thrust24THRUST_300001_SM_1000_NS6detail15normal_iteratorINSC_10device_ptrIiEEEEjS8_iNS5_3std3__410__identityEEEvT0_PT3_T1_NS0_13GridEvenShareISO_EET2_T4_)
        .other          _ZN3cub18CUB_300001_SM_10006detail6reduce18DeviceReduceKernelINS2_10policy_hubIijN4cuda3__47maximumIiEEE10Policy1000EN6thrust24THRUST_300001_SM_1000_NS6detail15normal_iteratorINSC_10device_ptrIiEEEEjS8_iNS5_3std3__410__identityEEEvT0_PT3_T1_NS0_13GridEvenShareISO_EET2_T4_,@"STO_CUDA_ENTRY STV_DEFAULT"
_ZN3cub18CUB_300001_SM_10006detail6reduce18DeviceReduceKernelINS2_10policy_hubIijN4cuda3__47maximumIiEEE10Policy1000EN6thrust24THRUST_300001_SM_1000_NS6detail15normal_iteratorINSC_10device_ptrIiEEEEjS8_iNS5_3std3__410__identityEEEvT0_PT3_T1_NS0_13GridEvenShareISO_EET2_T4_:
.text._ZN3cub18CUB_300001_SM_10006detail6reduce18DeviceReduceKernelINS2_10policy_hubIijN4cuda3__47maximumIiEEE10Policy1000EN6thrust24THRUST_300001_SM_1000_NS6detail15normal_iteratorINSC_10device_ptrIiEEEEjS8_iNS5_3std3__410__identityEEEvT0_PT3_T1_NS0_13GridEvenShareISO_EET2_T4_:
        /* <DEDUP_REMOVED lines=18> */
[----:B------:R0:W5:Y:S01]  /*0120*/  LDG.E R14, desc[UR6][R14.64] ;  /* 0x000000060e0e7981 */ /* 0x000162000c1e1900 */
[----:B------:R-:W-:-:S07]  /*0130*/  VIADD R4, R2, 0x100 ;  /* 0x0000010002047836 */ /* 0x000fce0000000000 */
.L_x_2621:
[----:B------:R-:W-:Y:S05]  /*0140*/  BSYNC.RECONVERGENT B1 ;  /* 0x0000000000017941 */ /* 0x000fea0003800200 */
.L_x_2620:
        /* <DEDUP_REMOVED lines=11> */
[----:B------:R-:W-:Y:S01]  /*0200*/  LOP3.LUT R9, R5, 0x1fffff0, RZ, 0xc0, !PT ;  /* 0x01fffff005097812 */ /* 0x000fe200078ec0ff */
[----:B------:R-:W-:Y:S01]  /*0210*/  BSSY.RECONVERGENT B3, `(.L_x_2626) ;  /* 0x0000041000037945 */ /* 0x000fe20003800200 */
[----:B------:R-:W-:Y:S01]  /*0220*/  LOP3.LUT R8, R4, 0x800, RZ, 0xfc, !PT ;  /* 0x0000080004087812 */ /* 0x000fe200078efcff */
[----:B------:R-:W-:Y:S02]  /*0230*/  IMAD R4, R3, 0x1000, R4 ;  /* 0x0000100003047824 */ /* 0x000fe400078e0204 */
[----:B------:R-:W-:-:S07]  /*0240*/  IMAD.MOV R9, RZ, RZ, -R9 ;  /* 0x000000ffff097224 */ /* 0x000fce00078e0a09 */
.L_x_2627:
[----:B------:R-:W1:Y:S01]  /*0250*/  LDC.64 R12, c[0x0][0x380] ;  /* 0x0000e000ff0c7b82 */ /* 0x000e620000000a00 */
[C---:B------:R-:W-:Y:S02]  /*0260*/  VIADD R17, R4.reuse, 0x100 ;  /* 0x0000010004117836 */ /* 0x040fe40000000000 */
[----:B-1----:R-:W-:-:S04]  /*0270*/  IMAD.WIDE.U32 R26, R4, 0x4, R12 ;  /* 0x00000004041a7825 */ /* 0x002fc800078e000c */
[--C-:B------:R-:W-:Y:S02]  /*0280*/  IMAD.WIDE.U32 R16, R17, 0x4, R12.reuse ;  /* 0x0000000411107825 */ /* 0x100fe400078e000c */
[----:B------:R-:W2:Y:S04]  /*0290*/  LDG.E R26, desc[UR6][R26.64] ;  /* 0x000000061a1a7981 */ /* 0x000ea8000c1e1900 */
[----:B0-----:R0:W2:Y:S01]  /*02a0*/  LDG.E R15, desc[UR6][R16.64] ;  /* 0x00000006100f7981 */ /* 0x0010a2000c1e1900 */
[C---:B------:R-:W-:Y:S02]  /*02b0*/  VIADD R29, R4.reuse, 0x200 ;  /* 0x00000200041d7836 */ /* 0x040fe40000000000 */
[----:B------:R-:W-:Y:S02]  /*02c0*/  VIADD R23, R4, 0x600 ;  /* 0x0000060004177836 */ /* 0x000fe40000000000 */
[----:B------:R-:W-:-:S04]  /*02d0*/  IMAD.WIDE.U32 R28, R29, 0x4, R12 ;  /* 0x000000041d1c7825 */ /* 0x000fc800078e000c */
[----:B------:R-:W-:Y:S01]  /*02e0*/  VIADD R11, R4, 0x300 ;  /* 0x00000300040b7836 */ /* 0x000fe20000000000 */
[----:B------:R1:W3:Y:S01]  /*02f0*/  LDG.E R25, desc[UR6][R28.64] ;  /* 0x000000061c197981 */ /* 0x0002e2000c1e1900 */
[----:B0-----:R-:W-:-:S04]  /*0300*/  IMAD.WIDE.U32 R16, R23, 0x4, R12 ;  /* 0x0000000417107825 */ /* 0x001fc800078e000c */
[C---:B------:R-:W-:Y:S01]  /*0310*/  VIADD R19, R4.reuse, 0x400 ;  /* 0x0000040004137836 */ /* 0x040fe20000000000 */
[----:B------:R0:W4:Y:S01]  /*0320*/  LDG.E R22, desc[UR6][R16.64] ;  /* 0x0000000610167981 */ /* 0x000122000c1e1900 */
[C---:B------:R-:W-:Y:S02]  /*0330*/  VIADD R21, R4.reuse, 0x500 ;  /* 0x0000050004157836 */ /* 0x040fe40000000000 */
[C---:B------:R-:W-:Y:S02]  /*0340*/  VIADD R27, R4.reuse, 0x700 ;  /* 0x00000700041b7836 */ /* 0x040fe40000000000 */
[----:B-1----:R-:W-:Y:S02]  /*0350*/  VIADD R29, R4, 0x800 ;  /* 0x00000800041d7836 */ /* 0x002fe40000000000 */
[----:B------:R-:W-:-:S04]  /*0360*/  IMAD.WIDE.U32 R10, R11, 0x4, R12 ;  /* 0x000000040b0a7825 */ /* 0x000fc800078e000c */
[--C-:B------:R-:W-:Y:S01]  /*0370*/  IMAD.WIDE.U32 R18, R19, 0x4, R12.reuse ;  /* 0x0000000413127825 */ /* 0x100fe200078e000c */
[----:B------:R1:W3:Y:S03]  /*0380*/  LDG.E R7, desc[UR6][R10.64] ;  /* 0x000000060a077981 */ /* 0x0002e6000c1e1900 */
[--C-:B------:R-:W-:Y:S01]  /*0390*/  IMAD.WIDE.U32 R20, R21, 0x4, R12.reuse ;  /* 0x0000000415147825 */ /* 0x100fe200078e000c */
[----:B------:R-:W4:Y:S03]  /*03a0*/  LDG.E R24, desc[UR6][R18.64] ;  /* 0x0000000612187981 */ /* 0x000f26000c1e1900 */
[--C-:B0-----:R-:W-:Y:S01]  /*03b0*/  IMAD.WIDE.U32 R16, R27, 0x4, R12.reuse ;  /* 0x000000041b107825 */ /* 0x101fe200078e000c */
[----:B------:R0:W4:Y:S03]  /*03c0*/  LDG.E R23, desc[UR6][R20.64] ;  /* 0x0000000614177981 */ /* 0x000126000c1e1900 */
[----:B------:R-:W-:Y:S01]  /*03d0*/  IMAD.WIDE.U32 R28, R29, 0x4, R12 ;  /* 0x000000041d1c7825 */ /* 0x000fe200078e000c */
[----:B------:R-:W4:Y:S03]  /*03e0*/  LDG.E R19, desc[UR6][R16.64] ;  /* 0x0000000610137981 */ /* 0x000f26000c1e1900 */
[----:B------:R-:W-:-:S02]  /*03f0*/  VIADD R27, R4, 0xa00 ;  /* 0x00000a00041b7836 */ /* 0x000fc40000000000 */
[----:B-1----:R-:W-:Y:S01]  /*0400*/  VIADD R11, R4, 0x900 ;  /* 0x00000900040b7836 */ /* 0x002fe20000000000 */
[----:B------:R1:W4:Y:S01]  /*0410*/  LDG.E R18, desc[UR6][R28.64] ;  /* 0x000000061c127981 */ /* 0x000322000c1e1900 */
[----:B0-----:R-:W-:-:S04]  /*0420*/  IMAD.WIDE.U32 R20, R27, 0x4, R12 ;  /* 0x000000041b147825 */ /* 0x001fc800078e000c */
[----:B------:R-:W-:Y:S02]  /*0430*/  VIADD R27, R4, 0xb00 ;  /* 0x00000b00041b7836 */ /* 0x000fe40000000000 */
[----:B------:R-:W-:-:S04]  /*0440*/  IMAD.WIDE.U32 R10, R11, 0x4, R12 ;  /* 0x000000040b0a7825 */ /* 0x000fc800078e000c */
[----:B-1----:R-:W-:Y:S02]  /*0450*/  VIADD R29, R4, 0xc00 ;  /* 0x00000c00041d7836 */ /* 0x002fe40000000000 */
[----:B------:R-:W4:Y:S02]  /*0460*/  LDG.E R11, desc[UR6][R10.64] ;  /* 0x000000060a0b7981 */ /* 0x000f24000c1e1900 */
[----:B------:R-:W-:-:S06]  /*0470*/  IMAD.WIDE.U32 R16, R29, 0x4, R12 ;  /* 0x000000041d107825 */ /* 0x000fcc00078e000c */
[----:B------:R0:W4:Y:S04]  /*0480*/  LDG.E R16, desc[UR6][R16.64] ;  /* 0x0000000610107981 */ /* 0x000128000c1e1900 */
[----:B------:R1:W4:Y:S01]  /*0490*/  LDG.E R10, desc[UR6][R20.64] ;  /* 0x00000006140a7981 */ /* 0x000322000c1e1900 */
[----:B0-----:R-:W-:Y:S01]  /*04a0*/  VIADD R17, R4, 0xf00 ;  /* 0x00000f0004117836 */ /* 0x001fe20000000000 */
[----:B--2--5:R-:W-:Y:S01]  /*04b0*/  VIMNMX3 R26, R14, R26, R15, !PT ;  /* 0x0000001a0e1a720f */ /* 0x024fe2000780010f */
[----:B------:R-:W-:-:S04]  /*04c0*/  IMAD.WIDE.U32 R14, R27, 0x4, R12 ;  /* 0x000000041b0e7825 */ /* 0x000fc800078e000c */
[----:B------:R-:W-:Y:S02]  /*04d0*/  VIADD R27, R4, 0xd00 ;  /* 0x00000d00041b7836 */ /* 0x000fe40000000000 */
[----:B------:R-:W2:Y:S02]  /*04e0*/  LDG.E R15, desc[UR6][R14.64] ;  /* 0x000000060e0f7981 */ /* 0x000ea4000c1e1900 */
[----:B------:R-:W-:-:S04]  /*04f0*/  IMAD.WIDE.U32 R28, R27, 0x4, R12 ;  /* 0x000000041b1c7825 */ /* 0x000fc800078e000c */
[----:B------:R-:W-:Y:S02]  /*0500*/  VIADD R27, R4, 0xe00 ;  /* 0x00000e00041b7836 */ /* 0x000fe40000000000 */
[----:B------:R-:W2:Y:S02]  /*0510*/  LDG.E R29, desc[UR6][R28.64] ;  /* 0x000000061c1d7981 */ /* 0x000ea4000c1e1900 */
[----:B-1----:R-:W-:-:S04]  /*0520*/  IMAD.WIDE.U32 R20, R27, 0x4, R12 ;  /* 0x000000041b147825 */ /* 0x002fc800078e000c */
[----:B------:R-:W-:Y:S02]  /*0530*/  IMAD.WIDE.U32 R12, R17, 0x4, R12 ;  /* 0x00000004110c7825 */ /* 0x000fe400078e000c */
[----:B------:R-:W2:Y:S04]  /*0540*/  LDG.E R20, desc[UR6][R20.64] ;  /* 0x0000000614147981 */ /* 0x000ea8000c1e1900 */
[----:B------:R-:W2:Y:S01]  /*0550*/  LDG.E R12, desc[UR6][R12.64] ;  /* 0x000000060c0c7981 */ /* 0x000ea2000c1e1900 */
[----:B---3--:R-:W-:Y:S01]  /*0560*/  VIMNMX3 R7, R26, R25, R7, !PT ;  /* 0x000000191a07720f */ /* 0x008fe20007800107 */
[----:B------:R-:W-:-:S03]  /*0570*/  VIADD R9, R9, 0x10 ;  /* 0x0000001009097836 */ /* 0x000fc60000000000 */
[----:B----4-:R-:W-:Y:S02]  /*0580*/  VIMNMX3 R7, R7, R24, R23, !PT ;  /* 0x000000180707720f */ /* 0x010fe40007800117 */
[----:B------:R-:W-:Y:S02]  /*0590*/  ISETP.NE.AND P0, PT, R9, RZ, PT ;  /* 0x000000ff0900720c */ /* 0x000fe40003f05270 */
[----:B------:R-:W-:Y:S01]  /*05a0*/  VIMNMX3 R7, R7, R22, R19, !PT ;  /* 0x000000160707720f */ /* 0x000fe20007800113 */
[----:B------:R-:W-:Y:S02]  /*05b0*/  VIADD R8, R8, 0x1000 ;  /* 0x0000100008087836 */ /* 0x000fe40000000000 */
[----:B------:R-:W-:Y:S01]  /*05c0*/  VIADD R4, R4, 0x1000 ;  /* 0x0000100004047836 */ /* 0x000fe20000000000 */
[----:B------:R-:W-:-:S04]  /*05d0*/  VIMNMX3 R7, R7, R18, R11, !PT ;  /* 0x000000120707720f */ /* 0x000fc8000780010b */
[----:B--2---:R-:W-:-:S04]  /*05e0*/  VIMNMX3 R7, R7, R10, R15, !PT ;  /* 0x0000000a0707720f */ /* 0x004fc8000780010f */
[----:B------:R-:W-:-:S04]  /*05f0*/  VIMNMX3 R7, R7, R16, R29, !PT ;  /* 0x000000100707720f */ /* 0x000fc8000780011d */
[----:B------:R-:W-:Y:S01]  /*0600*/  VIMNMX3 R14, R7, R20, R12, !PT ;  /* 0x00000014070e720f */ /* 0x000fe2000780010c */
[----:B------:R-:W-:Y:S06]  /*0610*/  @P0 BRA `(.L_x_2627) ;  /* 0xfffffffc000c0947 */ /* 0x000fec000383ffff */
[----:B------:R-:W-:Y:S05]  /*0620*/  BSYNC.RECONVERGENT B3 ;  /* 0x0000000000037941 */ /* 0x000fea0003800200 */
.L_x_2626:
[----:B------:R-:W-:-:S07]  /*0630*/  VIADD R4, R8, 0xfffff800 ;  /* 0xfffff80008047836 */ /* 0x000fce0000000000 */
.L_x_2625:
[----:B------:R-:W-:Y:S05]  /*0640*/  BSYNC.RECONVERGENT B2 ;  /* 0x0000000000027941 */ /* 0x000fea0003800200 */
.L_x_2624:
        /* <DEDUP_REMOVED lines=8> */
[----:B------:R-:W-:-:S05]  /*06d0*/  LEA R27, R3, R4, 0xc ;  /* 0x00000004031b7211 */ /* 0x000fca00078e60ff */
[C---:B------:R-:W-:Y:S02]  /*06e0*/  VIADD R21, R27.reuse, 0x100 ;  /* 0x000001001b157836 */ /* 0x040fe40000000000 */
[C---:B------:R-:W-:Y:S02]  /*06f0*/  VIADD R17, R27.reuse, 0x300 ;  /* 0x000003001b117836 */ /* 0x040fe40000000000 */
[C---:B------:R-:W-:Y:S02]  /*0700*/  VIADD R23, R27.reuse, 0x200 ;  /* 0x000002001b177836 */ /* 0x040fe40000000000 */
[C---:B------:R-:W-:Y:S02]  /*0710*/  VIADD R7, R27.reuse, 0x400 ;  /* 0x000004001b077836 */ /* 0x040fe40000000000 */
[C---:B------:R-:W-:Y:S02]  /*0720*/  VIADD R9, R27.reuse, 0x500 ;  /* 0x000005001b097836 */ /* 0x040fe40000000000 */
[----:B------:R-:W-:-:S02]  /*0730*/  VIADD R25, R27, 0x600 ;  /* 0x000006001b197836 */ /* 0x000fc40000000000 */
[----:B-1----:R-:W-:-:S04]  /*0740*/  IMAD.WIDE.U32 R12, R27, 0x4, R10 ;  /* 0x000000041b0c7825 */ /* 0x002fc800078e000a */
[--C-:B------:R-:W-:Y:S01]  /*0750*/  IMAD.WIDE.U32 R20, R21, 0x4, R10.reuse ;  /* 0x0000000415147825 */ /* 0x100fe200078e000a */
[----:B0-----:R0:W2:Y:S03]  /*0760*/  LDG.E R15, desc[UR6][R12.64] ;  /* 0x000000060c0f7981 */ /* 0x0010a6000c1e1900 */
[--C-:B------:R-:W-:Y:S01]  /*0770*/  IMAD.WIDE.U32 R16, R17, 0x4, R10.reuse ;  /* 0x0000000411107825 */ /* 0x100fe200078e000a */
[----:B------:R-:W2:Y:S03]  /*0780*/  LDG.E R18, desc[UR6][R20.64] ;  /* 0x0000000614127981 */ /* 0x000ea6000c1e1900 */
[----:B------:R-:W-:Y:S02]  /*0790*/  IMAD.WIDE.U32 R22, R23, 0x4, R10 ;  /* 0x0000000417167825 */ /* 0x000fe400078e000a */
[----:B------:R-:W3:Y:S02]  /*07a0*/  LDG.E R16, desc[UR6][R16.64] ;  /* 0x0000000610107981 */ /* 0x000ee4000c1e1900 */
[----:B------:R-:W-:-:S02]  /*07b0*/  VIADD R27, R27, 0x700 ;  /* 0x000007001b1b7836 */ /* 0x000fc40000000000 */
[--C-:B------:R-:W-:Y:S01]  /*07c0*/  IMAD.WIDE.U32 R6, R7, 0x4, R10.reuse ;  /* 0x0000000407067825 */ /* 0x100fe200078e000a */
[----:B------:R-:W3:Y:S03]  /*07d0*/  LDG.E R19, desc[UR6][R22.64] ;  /* 0x0000000616137981 */ /* 0x000ee6000c1e1900 */
[--C-:B------:R-:W-:Y:S02]  /*07e0*/  IMAD.WIDE.U32 R8, R9, 0x4, R10.reuse ;  /* 0x0000000409087825 */ /* 0x100fe400078e000a */
[----:B------:R-:W4:Y:S02]  /*07f0*/  LDG.E R7, desc[UR6][R6.64] ;  /* 0x0000000606077981 */ /* 0x000f24000c1e1900 */
[--C-:B0-----:R-:W-:Y:S02]  /*0800*/  IMAD.WIDE.U32 R12, R25, 0x4, R10.reuse ;  /* 0x00000004190c7825 */ /* 0x101fe400078e000a */
[----:B------:R-:W4:Y:S02]  /*0810*/  LDG.E R8, desc[UR6][R8.64] ;  /* 0x0000000608087981 */ /* 0x000f24000c1e1900 */
[----:B------:R-:W-:-:S02]  /*0820*/  IMAD.WIDE.U32 R10, R27, 0x4, R10 ;  /* 0x000000041b0a7825 */ /* 0x000fc400078e000a */
[----:B------:R-:W4:Y:S04]  /*0830*/  LDG.E R13, desc[UR6][R12.64] ;  /* 0x000000060c0d7981 */ /* 0x000f28000c1e1900 */
[----:B------:R-:W4:Y:S01]  /*0840*/  LDG.E R10, desc[UR6][R10.64] ;  /* 0x000000060a0a7981 */ /* 0x000f22000c1e1900 */
[----:B------:R-:W-:Y:S01]  /*0850*/  VIADD R4, R4, 0x800 ;  /* 0x0000080004047836 */ /* 0x000fe20000000000 */
[----:B--2--5:R-:W-:-:S04]  /*0860*/  VIMNMX3 R18, R14, R15, R18, !PT ;  /* 0x0000000f0e12720f */ /* 0x024fc80007800112 */
[----:B---3--:R-:W-:-:S04]  /*0870*/  VIMNMX3 R18, R18, R19, R16, !PT ;  /* 0x000000131212720f */ /* 0x008fc80007800110 */
[----:B----4-:R-:W-:-:S04]  /*0880*/  VIMNMX3 R18, R18, R7, R8, !PT ;  /* 0x000000071212720f */ /* 0x010fc80007800108 */
[----:B------:R-:W-:-:S07]  /*0890*/  VIMNMX3 R14, R18, R13, R10, !PT ;  /* 0x0000000d120e720f */ /* 0x000fce000780010a */
.L_x_2629:
[----:B------:R-:W-:Y:S05]  /*08a0*/  BSYNC.RECONVERGENT B2 ;  /* 0x0000000000027941 */ /* 0x000fea0003800200 */
.L_x_2628:
[----:B------:R-:W-:Y:S05]  /*08b0*/  @!P1 BRA `(.L_x_2623) ;  /* 0x0000000000849947 */ /* 0x000fea0003800000 */
[----:B------:R-:W-:Y:S01]  /*08c0*/  ISETP.GE.U32.AND P0, PT, R24, 0x4, PT ;  /* 0x000000041800780c */ /* 0x000fe20003f06070 */
[----:B------:R-:W-:Y:S01]  /*08d0*/  BSSY.RECONVERGENT B2, `(.L_x_2630) ;  /* 0x0000014000027945 */ /* 0x000fe20003800200 */
[----:B------:R-:W-:-:S04]  /*08e0*/  LOP3.LUT R5, R5, 0x3, RZ, 0xc0, !PT ;  /* 0x0000000305057812 */ /* 0x000fc800078ec0ff */
[----:B------:R-:W-:-:S07]  /*08f0*/  ISETP.NE.AND P1, PT, R5, RZ, PT ;  /* 0x000000ff0500720c */ /* 0x000fce0003f25270 */
[----:B------:R-:W-:Y:S06]  /*0900*/  @!P0 BRA `(.L_x_2631) ;  /* 0x0000000000408947 */ /* 0x000fec0003800000 */
[----:B------:R-:W1:Y:S01]  /*0910*/  LDC.64 R6, c[0x0][0x380] ;  /* 0x0000e000ff067b82 */ /* 0x000e620000000a00 */
[----:B------:R-:W-:-:S04]  /*0920*/  IMAD R11, R3, 0x1000, R4 ;  /* 0x00001000030b7824 */ /* 0x000fc800078e0204 */
[C---:B------:R-:W-:Y:S02]  /*0930*/  VIADD R13, R11.reuse, 0x100 ;  /* 0x000001000b0d7836 */ /* 0x040fe40000000000 */
[C---:B0-----:R-:W-:Y:S02]  /*0940*/  VIADD R15, R11.reuse, 0x200 ;  /* 0x000002000b0f7836 */ /* 0x041fe40000000000 */
[C---:B------:R-:W-:Y:S02]  /*0950*/  VIADD R17, R11.reuse, 0x300 ;  /* 0x000003000b117836 */ /* 0x040fe40000000000 */
[----:B-1----:R-:W-:-:S04]  /*0960*/  IMAD.WIDE.U32 R8, R11, 0x4, R6 ;  /* 0x000000040b087825 */ /* 0x002fc800078e0006 */
[--C-:B------:R-:W-:Y:S02]  /*0970*/  IMAD.WIDE.U32 R10, R13, 0x4, R6.reuse ;  /* 0x000000040d0a7825 */ /* 0x100fe400078e0006 */
[----:B------:R-:W2:Y:S02]  /*0980*/  LDG.E R9, desc[UR6][R8.64] ;  /* 0x0000000608097981 */ /* 0x000ea4000c1e1900 */
[--C-:B------:R-:W-:Y:S02]  /*0990*/  IMAD.WIDE.U32 R12, R15, 0x4, R6.reuse ;  /* 0x000000040f0c7825 */ /* 0x100fe400078e0006 */
[----:B------:R-:W2:Y:S02]  /*09a0*/  LDG.E R10, desc[UR6][R10.64] ;  /* 0x000000060a0a7981 */ /* 0x000ea4000c1e1900 */
[----:B------:R-:W-:Y:S02]  /*09b0*/  IMAD.WIDE.U32 R6, R17, 0x4, R6 ;  /* 0x0000000411067825 */ /* 0x000fe400078e0006 */
[----:B------:R-:W3:Y:S04]  /*09c0*/  LDG.E R13, desc[UR6][R12.64] ;  /* 0x000000060c0d7981 */ /* 0x000ee8000c1e1900 */
[----:B------:R-:W3:Y:S01]  /*09d0*/  LDG.E R6, desc[UR6][R6.64] ;  /* 0x0000000606067981 */ /* 0x000ee2000c1e1900 */
[----:B------:R-:W-:Y:S01]  /*09e0*/  VIADD R4, R4, 0x400 ;  /* 0x0000040004047836 */ /* 0x000fe20000000000 */
[----:B--2--5:R-:W-:-:S04]  /*09f0*/  VIMNMX3 R14, R14, R9, R10, !PT ;  /* 0x000000090e0e720f */ /* 0x024fc8000780010a */
[----:B---3--:R-:W-:-:S07]  /*0a00*/  VIMNMX3 R14, R14, R13, R6, !PT ;  /* 0x0000000d0e0e720f */ /* 0x008fce0007800106 */
.L_x_2631:
[----:B------:R-:W-:Y:S05]  /*0a10*/  BSYNC.RECONVERGENT B2 ;  /* 0x0000000000027941 */ /* 0x000fea0003800200 */
.L_x_2630:
[----:B------:R-:W-:Y:S05]  /*0a20*/  @!P1 BRA `(.L_x_2623) ;  /* 0x0000000000289947 */ /* 0x000fea0003800000 */
[----:B------:R-:W1:Y:S01]  /*0a30*/  LDC.64 R6, c[0x0][0x380] ;  /* 0x0000e000ff067b82 */ /* 0x000e620000000a00 */
[----:B------:R-:W-:Y:S02]  /*0a40*/  IMAD R9, R3, 0x1000, R4 ;  /* 0x0000100003097824 */ /* 0x000fe400078e0204 */
[----:B------:R-:W-:-:S07]  /*0a50*/  IMAD.MOV R8, RZ, RZ, -R5 ;  /* 0x000000ffff087224 */ /* 0x000fce00078e0a05 */
.L_x_2632:
[----:B-1----:R-:W-:-:S06]  /*0a60*/  IMAD.WIDE.U32 R4, R9, 0x4, R6 ;  /* 0x0000000409047825 */ /* 0x002fcc00078e0006 */
[----:B------:R-:W2:Y:S01]  /*0a70*/  LDG.E R5, desc[UR6][R4.64] ;  /* 0x0000000604057981 */ /* 0x000ea2000c1e1900 */
[----:B------:R-:W-:Y:S02]  /*0a80*/  VIADD R8, R8, 0x1 ;  /* 0x0000000108087836 */ /* 0x000fe40000000000 */
[----:B------:R-:W-:-:S03]  /*0a90*/  VIADD R9, R9, 0x100 ;  /* 0x0000010009097836 */ /* 0x000fc60000000000 */
[----:B------:R-:W-:Y:S02]  /*0aa0*/  ISETP.NE.AND P0, PT, R8, RZ, PT ;  /* 0x000000ff0800720c */ /* 0x000fe40003f05270 */
[----:B--2--5:R-:W-:-:S11]  /*0ab0*/  VIMNMX R14, PT, PT, R5, R14, !PT ;  /* 0x0000000e050e7248 */ /* 0x024fd60007fe0100 */
[----:B------:R-:W-:Y:S05]  /*0ac0*/  @P0 BRA `(.L_x_2632) ;  /* 0xfffffffc00e40947 */ /* 0x000fea000383ffff */
.L_x_2623:
[----:B------:R-:W-:Y:S05]  /*0ad0*/  BSYNC.RECONVERGENT B1 ;  /* 0x0000000000017941 */ /* 0x000fea0003800200 */
.L_x_2622:
[----:B------:R-:W-:-:S13]  /*0ae0*/  ISETP.GE.U32.AND P0, PT, R0, 0x100, PT ;  /* 0x000001000000780c */ /* 0x000fda0003f06070 */
[----:B------:R-:W-:Y:S05]  /*0af0*/  @!P0 BRA `(.L_x_2633) ;  /* 0x0000000000a08947 */ /* 0x000fea0003800000 */
[----:B------:R-:W1:Y:S01]  /*0b00*/  S2R R8, SR_LANEID ;  /* 0x0000000000087919 */ /* 0x000e620000000000 */
[----:B-----5:R-:W2:Y:S02]  /*0b10*/  SHFL.DOWN PT, R0, R14, 0x1, 0x1f ;  /* 0x08201f000e007f89 */ /* 0x020ea400000e0000 */
[----:B--2---:R-:W-:Y:S02]  /*0b20*/  VIMNMX R0, PT, PT, R0, R14, !PT ;  /* 0x0000000e00007248 */ /* 0x004fe40007fe0100 */
[C---:B-1----:R-:W-:Y:S02]  /*0b30*/  ISETP.GT.AND P0, PT, R8.reuse, 0x1e, PT ;  /* 0x0000001e0800780c */ /* 0x042fe40003f04270 */
[----:B------:R-:W-:Y:S02]  /*0b40*/  ISETP.NE.AND P1, PT, R8, RZ, PT ;  /* 0x000000ff0800720c */ /* 0x000fe40003f25270 */
[----:B------:R-:W-:Y:S02]  /*0b50*/  SEL R0, R14, R0, P0 ;  /* 0x000000000e007207 */ /* 0x000fe40000000000 */
[----:B------:R-:W-:-:S03]  /*0b60*/  ISETP.GT.AND P0, PT, R8, 0x1d, PT ;  /* 0x0000001d0800780c */ /* 0x000fc60003f04270 */
[----:B------:R-:W1:Y:S06]  /*0b70*/  SHFL.DOWN PT, R5, R0, 0x2, 0x1f ;  /* 0x08401f0000057f89 */ /* 0x000e6c00000e0000 */
[----:B------:R-:W2:Y:S01]  /*0b80*/  @!P1 S2R R7, SR_CgaCtaId ;  /* 0x0000000000079919 */ /* 0x000ea20000008800 */
[----:B------:R-:W-:Y:S02]  /*0b90*/  @!P1 MOV R6, 0x400 ;  /* 0x0000040000069802 */ /* 0x000fe40000000f00 */
[----:B------:R-:W-:-:S04]  /*0ba0*/  @!P1 SHF.R.U32.HI R4, RZ, 0x3, R2 ;  /* 0x00000003ff049819 */ /* 0x000fc80000011602 */
[----:B------:R-:W-:Y:S02]  /*0bb0*/  @!P1 LOP3.LUT R4, R4, 0x7c, RZ, 0xc0, !PT ;  /* 0x0000007c04049812 */ /* 0x000fe400078ec0ff */
[----:B-1----:R-:W-:Y:S02]  /*0bc0*/  @!P0 VIMNMX R0, PT, PT, R0, R5, !PT ;  /* 0x0000000500008248 */ /* 0x002fe40007fe0100 */
[----:B------:R-:W-:-:S03]  /*0bd0*/  ISETP.GT.AND P0, PT, R8, 0x1b, PT ;  /* 0x0000001b0800780c */ /* 0x000fc60003f04270 */
[----:B------:R-:W1:Y:S01]  /*0be0*/  SHFL.DOWN PT, R5, R0, 0x4, 0x1f ;  /* 0x08801f0000057f89 */ /* 0x000e6200000e0000 */
[----:B--2---:R-:W-:-:S05]  /*0bf0*/  @!P1 LEA R7, R7, R6, 0x18 ;  /* 0x0000000607079211 */ /* 0x004fca00078ec0ff */
[----:B------:R-:W-:-:S04]  /*0c00*/  @!P1 IMAD.IADD R4, R4, 0x1, R7 ;  /* 0x0000000104049824 */ /* 0x000fc800078e0207 */
[----:B-1----:R-:W-:Y:S02]  /*0c10*/  @!P0 VIMNMX R0, PT, PT, R0, R5, !PT ;  /* 0x0000000500008248 */ /* 0x002fe40007fe0100 */
[----:B------:R-:W-:-:S03]  /*0c20*/  ISETP.GT.AND P0, PT, R8, 0x17, PT ;  /* 0x000000170800780c */ /* 0x000fc60003f04270 */
[----:B------:R-:W1:Y:S10]  /*0c30*/  SHFL.DOWN PT, R5, R0, 0x8, 0x1f ;  /* 0x09001f0000057f89 */ /* 0x000e7400000e0000 */
[----:B-1----:R-:W-:-:S02]  /*0c40*/  @!P0 VIMNMX R0, PT, PT, R0, R5, !PT ;  /* 0x0000000500008248 */ /* 0x002fc40007fe0100 */
[----:B------:R-:W-:-:S03]  /*0c50*/  ISETP.NE.AND P0, PT, R2, RZ, PT ;  /* 0x000000ff0200720c */ /* 0x000fc60003f05270 */
[----:B------:R-:W1:Y:S02]  /*0c60*/  SHFL.DOWN PT, R5, R0, 0x10, 0x1f ;  /* 0x0a001f0000057f89 */ /* 0x000e6400000e0000 */
[----:B-1----:R-:W-:-:S05]  /*0c70*/  VIMNMX R5, PT, PT, R0, R5, !PT ;  /* 0x0000000500057248 */ /* 0x002fca0007fe0100 */
        /* <DEDUP_REMOVED lines=9> */
[----:B--2---:R-:W1:Y:S04]  /*0d10*/  LDS.128 R4, [UR4+0x10] ;  /* 0x00001004ff047984 */ /* 0x004e680008000c00 */
[----:B------:R-:W2:Y:S01]  /*0d20*/  LDS.64 R10, [UR4+0x20] ;  /* 0x00002004ff0a7984 */ /* 0x000ea20008000a00 */
[----:B-1----:R-:W-:-:S04]  /*0d30*/  VIMNMX3 R0, R9, R0, R4, !PT ;  /* 0x000000000900720f */ /* 0x002fc80007800104 */
[----:B------:R-:W-:-:S04]  /*0d40*/  VIMNMX3 R0, R0, R5, R6, !PT ;  /* 0x000000050000720f */ /* 0x000fc80007800106 */
[----:B--2---:R-:W-:-:S04]  /*0d50*/  VIMNMX3 R0, R0, R7, R10, !PT ;  /* 0x000000070000720f */ /* 0x004fc8000780010a */
[----:B------:R-:W-:Y:S01]  /*0d60*/  VIMNMX R9, PT, PT, R0, R11, !PT ;  /* 0x0000000b00097248 */ /* 0x000fe20007fe0100 */
[----:B------:R-:W-:Y:S06]  /*0d70*/  BRA `(.L_x_2634) ;  /* 0x0000001400507947 */ /* 0x000fec0003800000 */
.L_x_2633:
[----:B------:R-:W1:Y:S01]  /*0d80*/  S2R R8, SR_LANEID ;  /* 0x0000000000087919 */ /* 0x000e620000000000 */
[----:B------:R-:W-:-:S04]  /*0d90*/  LOP3.LUT R4, R2, 0x3e0, RZ, 0xc0, !PT ;  /* 0x000003e002047812 */ /* 0x000fc800078ec0ff */
[----:B------:R-:W-:Y:S01]  /*0da0*/  LOP3.LUT R7, RZ, R4, RZ, 0x33, !PT ;  /* 0x00000004ff077212 */ /* 0x000fe200078e33ff */
[----:B------:R-:W-:-:S04]  /*0db0*/  VIADD R5, R4, 0x20 ;  /* 0x0000002004057836 */ /* 0x000fc80000000000 */
[----:B------:R-:W-:Y:S01]  /*0dc0*/  IMAD.IADD R7, R0, 0x1, R7 ;  /* 0x0000000100077824 */ /* 0x000fe200078e0207 */
[----:B------:R-:W-:-:S04]  /*0dd0*/  ISETP.GT.U32.AND P0, PT, R5, R0, PT ;  /* 0x000000000500720c */ /* 0x000fc80003f04070 */
[----:B------:R-:W-:-:S05]  /*0de0*/  SEL R7, R7, 0x1f, P0 ;  /* 0x0000001f07077807 */ /* 0x000fca0000000000 */
[----:B-----5:R-:W2:Y:S01]  /*0df0*/  SHFL.DOWN PT, R4, R14, 0x1, R7 ;  /* 0x082000000e047989 */ /* 0x020ea200000e0007 */
[C---:B-1----:R-:W-:Y:S02]  /*0e00*/  ISETP.GE.AND P0, PT, R8.reuse, R7, PT ;  /* 0x000000070800720c */ /* 0x042fe40003f06270 */
[C---:B------:R-:W-:Y:S02]  /*0e10*/  IADD3 R6, PT, PT, R8.reuse, 0x2, RZ ;  /* 0x0000000208067810 */ /* 0x040fe40007ffe0ff */
[----:B------:R-:W-:-:S09]  /*0e20*/  ISETP.NE.AND P1, PT, R8, RZ, PT ;  /* 0x000000ff0800720c */ /* 0x000fd20003f25270 */
[----:B--2---:R-:W-:Y:S02]  /*0e30*/  @!P0 VIMNMX R14, PT, PT, R4, R14, !PT ;  /* 0x0000000e040e8248 */ /* 0x004fe40007fe0100 */
[----:B------:R-:W-:Y:S01]  /*0e40*/  ISETP.GT.AND P0, PT, R6, R7, PT ;  /* 0x000000070600720c */ /* 0x000fe20003f04270 */
[----:B------:R-:W-:Y:S01]  /*0e50*/  VIADD R6, R8, 0x4 ;  /* 0x0000000408067836 */ /* 0x000fe20000000000 */
[----:B------:R-:W1:Y:S01]  /*0e60*/  @!P1 S2R R9, SR_CgaCtaId ;  /* 0x0000000000099919 */ /* 0x000e620000008800 */
[----:B------:R-:W-:Y:S01]  /*0e70*/  @!P1 SHF.R.U32.HI R5, RZ, 0x3, R2 ;  /* 0x00000003ff059819 */ /* 0x000fe20000011602 */
[----:B------:R-:W2:Y:S03]  /*0e80*/  SHFL.DOWN PT, R4, R14, 0x2, R7 ;  /* 0x084000000e047989 */ /* 0x000ea600000e0007 */
[----:B------:R-:W-:-:S06]  /*0e90*/  @!P1 LOP3.LUT R5, R5, 0x7c, RZ, 0xc0, !PT ;  /* 0x0000007c05059812 */ /* 0x000fcc00078ec0ff */
[----:B--2---:R-:W-:Y:S02]  /*0ea0*/  @!P0 VIMNMX R14, PT, PT, R14, R4, !PT ;  /* 0x000000040e0e8248 */ /* 0x004fe40007fe0100 */
[----:B------:R-:W-:Y:S01]  /*0eb0*/  ISETP.GT.AND P0, PT, R6, R7, PT ;  /* 0x000000070600720c */ /* 0x000fe20003f04270 */
[----:B------:R-:W-:Y:S02]  /*0ec0*/  VIADD R6, R8, 0x8 ;  /* 0x0000000808067836 */ /* 0x000fe40000000000 */
[----:B------:R-:W2:Y:S10]  /*0ed0*/  SHFL.DOWN PT, R4, R14, 0x4, R7 ;  /* 0x088000000e047989 */ /* 0x000eb400000e0007 */
[----:B--2---:R-:W-:-:S02]  /*0ee0*/  @!P0 VIMNMX R14, PT, PT, R14, R4, !PT ;  /* 0x000000040e0e8248 */ /* 0x004fc40007fe0100 */
[----:B------:R-:W-:Y:S01]  /*0ef0*/  ISETP.GT.AND P0, PT, R6, R7, PT ;  /* 0x000000070600720c */ /* 0x000fe20003f04270 */
[----:B------:R-:W-:Y:S02]  /*0f00*/  VIADD R6, R8, 0x10 ;  /* 0x0000001008067836 */ /* 0x000fe40000000000 */
[----:B------:R-:W2:Y:S10]  /*0f10*/  SHFL.DOWN PT, R4, R14, 0x8, R7 ;  /* 0x090000000e047989 */ /* 0x000eb400000e0007 */
[----:B--2---:R-:W-:-:S02]  /*0f20*/  @!P0 VIMNMX R14, PT, PT, R14, R4, !PT ;  /* 0x000000040e0e8248 */ /* 0x004fc40007fe0100 */
[----:B------:R-:W-:Y:S02]  /*0f30*/  ISETP.GT.AND P0, PT, R6, R7, PT ;  /* 0x000000070600720c */ /* 0x000fe40003f04270 */
[----:B------:R-:W-:Y:S01]  /*0f40*/  @!P1 MOV R6, 0x400 ;  /* 0x0000040000069802 */ /* 0x000fe20000000f00 */
[----:B------:R-:W2:Y:S03]  /*0f50*/  SHFL.DOWN PT, R4, R14, 0x10, R7 ;  /* 0x0a0000000e047989 */ /* 0x000ea600000e0007 */
[----:B-1----:R-:W-:-:S05]  /*0f60*/  @!P1 LEA R6, R9, R6, 0x18 ;  /* 0x0000000609069211 */ /* 0x002fca00078ec0ff */
[----:B------:R-:W-:Y:S02]  /*0f70*/  @!P1 IMAD.IADD R6, R5, 0x1, R6 ;  /* 0x0000000105069824 */ /* 0x000fe400078e0206 */
[----:B--2---:R-:W-:Y:S02]  /*0f80*/  @!P0 VIMNMX R14, PT, PT, R14, R4, !PT ;  /* 0x000000040e0e8248 */ /* 0x004fe40007fe0100 */
[----:B------:R-:W-:-:S03]  /*0f90*/  ISETP.NE.AND P0, PT, R2, RZ, PT ;  /* 0x000000ff0200720c */ /* 0x000fc60003f05270 */
[----:B------:R-:W-:-:S05]  /*0fa0*/  IMAD.MOV.U32 R9, RZ, RZ, R14 ;  /* 0x000000ffff097224 */ /* 0x000fca00078e000e */
[----:B------:R1:W-:Y:S01]  /*0fb0*/  @!P1 STS [R6+0x8], R9 ;  /* 0x0000080906009388 */ /* 0x0003e20000000800 */
[----:B------:R-:W-:Y:S06]  /*0fc0*/  BAR.SYNC.DEFER_BLOCKING 0x0 ;  /* 0x0000000000007b1d */ /* 0x000fec0000010000 */
[----:B------:R-:W-:Y:S05]  /*0fd0*/  @P0 BRA `(.L_x_2634) ;  /* 0x0000001000b80947 */ /* 0x000fea0003800000 */
[----:B------:R-:W2:Y:S01]  /*0fe0*/  S2UR UR5, SR_CgaCtaId ;  /* 0x00000000000579c3 */ /* 0x000ea20000008800 */
[----:B------:R-:W-:Y:S01]  /*0ff0*/  UMOV UR4, 0x400 ;  /* 0x0000040000047882 */ /* 0x000fe20000000000 */
[C---:B------:R-:W-:Y:S02]  /*1000*/  ISETP.GT.U32.AND P2, PT, R0.reuse, 0x20, PT ;  /* 0x000000200000780c */ /* 0x040fe40003f44070 */
[C---:B------:R-:W-:Y:S02]  /*1010*/  ISETP.GT.U32.AND P4, PT, R0.reuse, 0x40, PT ;  /* 0x000000400000780c */ /* 0x040fe40003f84070 */
[C---:B------:R-:W-:Y:S02]  /*1020*/  ISETP.GT.U32.AND P3, PT, R0.reuse, 0x60, PT ;  /* 0x000000600000780c */ /* 0x040fe40003f64070 */
[----:B------:R-:W-:Y:S01]  /*1030*/  ISETP.GT.U32.AND P1, PT, R0, 0x80, PT ;  /* 0x000000800000780c */ /* 0x000fe20003f24070 */
[----:B--2---:R-:W-:-:S09]  /*1040*/  ULEA UR4, UR5, UR4, 0x18 ;  /* 0x0000000405047291 */ /* 0x004fd2000f8ec0ff */
[----:B------:R-:W2:Y:S04]  /*1050*/  LDS R2, [UR4+0xc] ;  /* 0x00000c04ff027984 */ /* 0x000ea80008000800 */
[----:B-1----:R-:W1:Y:S04]  /*1060*/  LDS.128 R4, [UR4+0x10] ;  /* 0x00001004ff047984 */ /* 0x002e680008000c00 */
[----:B------:R-:W3:Y:S01]  /*1070*/  LDS.64 R10, [UR4+0x20] ;  /* 0x00002004ff0a7984 */ /* 0x000ee20008000a00 */
[----:B--2---:R-:W-:Y:S02]  /*1080*/  @P2 VIMNMX R9, PT, PT, R9, R2, !PT ;  /* 0x0000000209092248 */ /* 0x004fe40007fe0100 */
[----:B------:R-:W-:-:S02]  /*1090*/  ISETP.GT.U32.AND P2, PT, R0, 0xa0, PT ;  /* 0x000000a00000780c */ /* 0x000fc40003f44070 */
[----:B-1----:R-:W-:Y:S02]  /*10a0*/  @P4 VIMNMX R9, PT, PT, R9, R4, !PT ;  /* 0x0000000409094248 */ /* 0x002fe40007fe0100 */
[C---:B------:R-:W-:Y:S02]  /*10b0*/  ISETP.GT.U32.AND P4, PT, R0.reuse, 0xc0, PT ;  /* 0x000000c00000780c */ /* 0x040fe40003f84070 */
[----:B------:R-:W-:Y:S02]  /*10c0*/  @P3 VIMNMX R9, PT, PT, R9, R5, !PT ;  /* 0x0000000509093248 */ /* 0x000fe40007fe0100 */
[----:B------:R-:W-:Y:S02]  /*10d0*/  ISETP.GT.U32.AND P3, PT, R0, 0xe0, PT ;  /* 0x000000e00000780c */ /* 0x000fe40003f64070 */
[----:B------:R-:W-:-:S04]  /*10e0*/  @P1 VIMNMX R9, PT, PT, R9, R6, !PT ;  /* 0x0000000609091248 */ /* 0x000fc80007fe0100 */
[----:B------:R-:W-:-:S04]  /*10f0*/  @P2 VIMNMX R9, PT, PT, R9, R7, !PT ;  /* 0x0000000709092248 */ /* 0x000fc80007fe0100 */
[----:B---3--:R-:W-:-:S04]  /*1100*/  @P4 VIMNMX R9, PT, PT, R9, R10, !PT ;  /* 0x0000000a09094248 */ /* 0x008fc80007fe0100 */
[----:B------:R-:W-:Y:S01]  /*1110*/  @P3 VIMNMX R9, PT, PT, R9, R11, !PT ;  /* 0x0000000b09093248 */ /* 0x000fe20007fe0100 */
[----:B------:R-:W-:Y:S06]  /*1120*/  BRA `(.L_x_2634) ;  /* 0x0000001000647947 */ /* 0x000fec0003800000 */
.L_x_2619:
        /* <DEDUP_REMOVED lines=22> */
[----:B------:R-:W-:-:S02]  /*1290*/  ISETP.GE.U32.AND P0, PT, R0, R13, PT ;  /* 0x0000000d0000720c */ /* 0x000fc40003f06070 */
        /* <DEDUP_REMOVED lines=9> */
[----:B------:R-:W-:Y:S01]  /*1330*/  IMAD R9, R3, 0x1000, R13 ;  /* 0x0000100003097824 */ /* 0x000fe200078e020d */
[----:B------:R-:W-:Y:S01]  /*1340*/  LOP3.LUT R6, RZ, R2, RZ, 0x33, !PT ;  /* 0x00000002ff067212 */ /* 0x000fe200078e33ff */
[----:B------:R-:W-:Y:S01]  /*1350*/  VIADD R0, R8, 0xfffff000 ;  /* 0xfffff00008007836 */ /* 0x000fe20000000000 */
[----:B------:R-:W-:Y:S02]  /*1360*/  UMOV UR4, URZ ;  /* 0x000000ff00047c82 */ /* 0x000fe40008000000 */
[----:B------:R-:W-:Y:S02]  /*1370*/  IADD3 R6, PT, PT, -R13, R8, R6 ;  /* 0x000000080d067210 */ /* 0x000fe40007ffe106 */
[C---:B------:R-:W-:Y:S02]  /*1380*/  ISETP.GT.U32.AND P0, PT, R9.reuse, R0, PT ;  /* 0x000000000900720c */ /* 0x040fe40003f04070 */
[----:B------:R-:W-:Y:S01]  /*1390*/  IADD3 R7, PT, PT, R9, 0x800, R2 ;  /* 0x0000080009077810 */ /* 0x000fe20007ffe002 */
[----:B------:R-:W-:-:S02]  /*13a0*/  IMAD.MOV.U32 R2, RZ, RZ, R9 ;  /* 0x000000ffff027224 */ /* 0x000fc400078e0009 */
[----:B------:R-:W-:-:S08]  /*13b0*/  IMAD R6, R3, -0x1000, R6 ;  /* 0xfffff00003067824 */ /* 0x000fd000078e0206 */
[----:B------:R-:W-:Y:S05]  /*13c0*/  @P0 BRA `(.L_x_2636) ;  /* 0x0000000000a00947 */ /* 0x000fea0003800000 */
[----:B------:R-:W0:Y:S08]  /*13d0*/  LDC R8, c[0x0][0x3a8] ;  /* 0x0000ea00ff087b82 */ /* 0x000e300000000800 */
[----:B------:R-:W1:Y:S02]  /*13e0*/  LDC.64 R4, c[0x0][0x380] ;  /* 0x0000e000ff047b82 */ /* 0x000e640000000a00 */
.L_x_2637:
[----:B------:R-:W2:Y:S02]  /*13f0*/  S2R R10, SR_TID.X ;  /* 0x00000000000a7919 */ /* 0x000ea40000002100 */
[----:B--2---:R-:W-:-:S04]  /*1400*/  IMAD.IADD R11, R10, 0x1, R9 ;  /* 0x000000010a0b7824 */ /* 0x004fc800078e0209 */
[----:B-1----:R-:W-:-:S05]  /*1410*/  IMAD.WIDE.U32 R10, R11, 0x4, R4 ;  /* 0x000000040b0a7825 */ /* 0x002fca00078e0004 */
        /* <DEDUP_REMOVED lines=11> */
[----:B------:R-:W5:Y:S01]  /*14d0*/  LDG.E R20, desc[UR6][R10.64+0x3c00] ;  /* 0x003c00060a147981 */ /* 0x000f62000c1e1900 */
[----:B--2---:R-:W-:-:S03]  /*14e0*/  VIMNMX3 R29, R29, R12, R14, !PT ;  /* 0x0000000c1d1d720f */ /* 0x004fc6000780010e */
[----:B------:R-:W5:Y:S04]  /*14f0*/  LDG.E R12, desc[UR6][R10.64+0x1400] ;  /* 0x001400060a0c7981 */ /* 0x000f68000c1e1900 */
[----:B------:R-:W2:Y:S01]  /*1500*/  LDG.E R14, desc[UR6][R10.64+0x3400] ;  /* 0x003400060a0e7981 */ /* 0x000ea2000c1e1900 */
[----:B---3--:R-:W-:-:S03]  /*1510*/  VIMNMX3 R16, R16, R15, R17, !PT ;  /* 0x0000000f1010720f */ /* 0x008fc60007800111 */
[----:B------:R-:W2:Y:S04]  /*1520*/  LDG.E R17, desc[UR6][R10.64+0x2c00] ;  /* 0x002c00060a117981 */ /* 0x000ea8000c1e1900 */
[----:B------:R-:W3:Y:S01]  /*1530*/  LDG.E R15, desc[UR6][R10.64+0x3800] ;  /* 0x003800060a0f7981 */ /* 0x000ee2000c1e1900 */
[----:B----4-:R-:W-:Y:S01]  /*1540*/  VIMNMX3 R22, R22, R23, R24, !PT ;  /* 0x000000171616720f */ /* 0x010fe20007800118 */
[----:B0-----:R-:W-:-:S05]  /*1550*/  IMAD.IADD R24, R8, 0x1, -R9 ;  /* 0x0000000108187824 */ /* 0x001fca00078e0a09 */
[----:B------:R-:W-:Y:S02]  /*1560*/  ISETP.GE.U32.AND P0, PT, R24, R13, PT ;  /* 0x0000000d1800720c */ /* 0x000fe40003f06070 */
[----:B-----5:R-:W-:-:S04]  /*1570*/  VIMNMX3 R12, R12, R19, R21, !PT ;  /* 0x000000130c0c720f */ /* 0x020fc80007800115 */
[----:B------:R-:W-:Y:S02]  /*1580*/  VIMNMX3 R29, R29, R16, R12, !PT ;  /* 0x000000101d1d720f */ /* 0x000fe4000780010c */
[----:B--2---:R-:W-:Y:S02]  /*1590*/  VIMNMX3 R17, R17, R18, R14, !PT ;  /* 0x000000121111720f */ /* 0x004fe4000780010e */
[----:B---3--:R-:W-:-:S04]  /*15a0*/  VIMNMX R15, PT, PT, R15, R20, !PT ;  /* 0x000000140f0f7248 */ /* 0x008fc80007fe0100 */
[----:B------:R-:W-:-:S04]  /*15b0*/  VIMNMX3 R22, R22, R17, R15, !PT ;  /* 0x000000111616720f */ /* 0x000fc8000780010f */
[----:B------:R-:W-:Y:S01]  /*15c0*/  VIMNMX R29, PT, PT, R29, R22, !PT ;  /* 0x000000161d1d7248 */ /* 0x000fe20007fe0100 */
        /* <DEDUP_REMOVED lines=8> */
.L_x_2636:
[----:B------:R-:W0:Y:S01]  /*1650*/  S2R R13, SR_TID.X ;  /* 0x00000000000d7919 */ /* 0x000e220000002100 */
[----:B------:R-:W-:Y:S01]  /*1660*/  IMAD.IADD R0, R8, 0x1, -R9 ;  /* 0x0000000108007824 */ /* 0x000fe200078e0a09 */
[----:B------:R-:W-:Y:S04]  /*1670*/  BSSY.RECONVERGENT B1, `(.L_x_2635) ;  /* 0x000009d000017945 */ /* 0x000fe80003800200 */
[----:B0-----:R-:W-:-:S04]  /*1680*/  ISETP.GE.AND P0, PT, R13, R0, PT ;  /* 0x000000000d00720c */ /* 0x001fc80003f06270 */
[----:B------:R-:W-:-:S13]  /*1690*/  ISETP.GE.U32.OR P0, PT, R9, R8, P0 ;  /* 0x000000080900720c */ /* 0x000fda0000706470 */
[----:B------:R-:W-:Y:S05]  /*16a0*/  @P0 BRA `(.L_x_2638) ;  /* 0x0000000800640947 */ /* 0x000fea0003800000 */
[----:B------:R-:W0:Y:S01]  /*16b0*/  LDC R10, c[0x0][0x3ac] ;  /* 0x0000eb00ff0a7b82 */ /* 0x000e220000000800 */
[----:B------:R-:W-:Y:S01]  /*16c0*/  LOP3.LUT R11, RZ, R13, RZ, 0x33, !PT ;  /* 0x0000000dff0b7212 */ /* 0x000fe200078e33ff */
[----:B------:R-:W-:Y:S06]  /*16d0*/  BSSY.RECONVERGENT B2, `(.L_x_2639) ;  /* 0x000004f000027945 */ /* 0x000fec0003800200 */
[----:B------:R-:W1:Y:S01]  /*16e0*/  LDC R0, c[0x0][0x3ac] ;  /* 0x0000eb00ff007b82 */ /* 0x000e620000000800 */
[----:B0-----:R-:W-:-:S04]  /*16f0*/  IMAD.SHL.U32 R10, R10, 0x1000, RZ ;  /* 0x000010000a0a7824 */ /* 0x001fc800078e00ff */
[----:B------:R-:W-:-:S05]  /*1700*/  IMAD R10, R3, 0x1000, R10 ;  /* 0x00001000030a7824 */ /* 0x000fca00078e020a */
[----:B------:R-:W-:Y:S01]  /*1710*/  IADD3 R8, PT, PT, -R10, R8, R11 ;  /* 0x000000080a087210 */ /* 0x000fe20007ffe10b */
[----:B-1----:R-:W-:Y:S01]  /*1720*/  IMAD R11, R0, UR4, RZ ;  /* 0x00000004000b7c24 */ /* 0x002fe2000f8e02ff */
[----:B------:R-:W-:-:S03]  /*1730*/  MOV R0, R13 ;  /* 0x0000000d00007202 */ /* 0x000fc60000000f00 */
        /* <DEDUP_REMOVED lines=10> */
.L_x_2642:
[C---:B------:R-:W-:Y:S02]  /*17e0*/  VIADD R15, R7.reuse, 0xfffff800 ;  /* 0xfffff800070f7836 */ /* 0x040fe40000000000 */
[----:B------:R-:W-:Y:S02]  /*17f0*/  VIADD R21, R7, 0xfffff900 ;  /* 0xfffff90007157836 */ /* 0x000fe40000000000 */
[----:B------:R-:W-:-:S04]  /*1800*/  IMAD.WIDE.U32 R14, R15, 0x4, R4 ;  /* 0x000000040f0e7825 */ /* 0x000fc800078e0004 */
[--C-:B------:R-:W-:Y:S01]  /*1810*/  IMAD.WIDE.U32 R20, R21, 0x4, R4.reuse ;  /* 0x0000000415147825 */ /* 0x100fe200078e0004 */
[----:B------:R0:W2:Y:S04]  /*1820*/  LDG.E R28, desc[UR6][R14.64] ;  /* 0x000000060e1c7981 */ /* 0x0000a8000c1e1900 */
[----:B------:R1:W2:Y:S01]  /*1830*/  LDG.E R27, desc[UR6][R20.64] ;  /* 0x00000006141b7981 */ /* 0x0002a2000c1e1900 */
[C---:B------:R-:W-:Y:S02]  /*1840*/  VIADD R17, R7.reuse, 0xfffffa00 ;  /* 0xfffffa0007117836 */ /* 0x040fe40000000000 */
[----:B------:R-:W-:Y:S02]  /*1850*/  VIADD R19, R7, 0xfffffb00 ;  /* 0xfffffb0007137836 */ /* 0x000fe40000000000 */
[----:B------:R-:W-:-:S04]  /*1860*/  IMAD.WIDE.U32 R16, R17, 0x4, R4 ;  /* 0x0000000411107825 */ /* 0x000fc800078e0004 */
[--C-:B------:R-:W-:Y:S01]  /*1870*/  IMAD.WIDE.U32 R18, R19, 0x4, R4.reuse ;  /* 0x0000000413127825 */ /* 0x100fe200078e0004 */
[----:B------:R3:W4:Y:S04]  /*1880*/  LDG.E R0, desc[UR6][R16.64] ;  /* 0x0000000610007981 */ /* 0x000728000c1e1900 */
[----:B------:R5:W4:Y:S01]  /*1890*/  LDG.E R13, desc[UR6][R18.64] ;  /* 0x00000006120d7981 */ /* 0x000b22000c1e1900 */
[C---:B------:R-:W-:Y:S02]  /*18a0*/  VIADD R22, R7.reuse, 0xfffffd00 ;  /* 0xfffffd0007167836 */ /* 0x040fe40000000000 */
[C---:B------:R-:W-:Y:S02]  /*18b0*/  VIADD R23, R7.reuse, 0xfffffc00 ;  /* 0xfffffc0007177836 */ /* 0x040fe40000000000 */
[----:B------:R-:W-:-:S04]  /*18c0*/  IMAD.WIDE.U32 R24, R7, 0x4, R4 ;  /* 0x0000000407187825 */ /* 0x000fc800078e0004 */
[----:B------:R-:W-:Y:S02]  /*18d0*/  VIADD R26, R7, 0xfffffe00 ;  /* 0xfffffe00071a7836 */ /* 0x000fe40000000000 */
[--C-:B0-----:R-:W-:Y:S01]  /*18e0*/  IMAD.WIDE.U32 R14, R22, 0x4, R4.reuse ;  /* 0x00000004160e7825 */ /* 0x101fe200078e0004 */
[----:B------:R-:W4:Y:S03]  /*18f0*/  LDG.E R24, desc[UR6][R24.64] ;  /* 0x0000000618187981 */ /* 0x000f26000c1e1900 */
[----:B-1----:R-:W-:-:S04]  /*1900*/  IMAD.WIDE.U32 R20, R23, 0x4, R4 ;  /* 0x0000000417147825 */ /* 0x002fc800078e0004 */
[----:B---3--:R-:W-:Y:S02]  /*1910*/  IMAD.WIDE.U32 R16, R26, 0x4, R4 ;  /* 0x000000041a107825 */ /* 0x008fe400078e0004 */
[----:B------:R0:W3:Y:S02]  /*1920*/  LDG.E R26, desc[UR6][R14.64] ;  /* 0x000000060e1a7981 */ /* 0x0000e4000c1e1900 */
[C---:B-----5:R-:W-:Y:S02]  /*1930*/  VIADD R19, R7.reuse, 0xffffff00 ;  /* 0xffffff0007137836 */ /* 0x060fe40000000000 */
[----:B------:R1:W3:Y:S01]  /*1940*/  LDG.E R25, desc[UR6][R20.64] ;  /* 0x0000000614197981 */ /* 0x0002e2000c1e1900 */
[----:B------:R-:W-:-:S03]  /*1950*/  VIADD R23, R7, 0x100 ;  /* 0x0000010007177836 */ /* 0x000fc60000000000 */
[----:B------:R-:W5:Y:S01]  /*1960*/  LDG.E R16, desc[UR6][R16.64] ;  /* 0x0000000610107981 */ /* 0x000f62000c1e1900 */
[C---:B0-----:R-:W-:Y:S02]  /*1970*/  VIADD R15, R7.reuse, 0x200 ;  /* 0x00000200070f7836 */ /* 0x041fe40000000000 */
[----:B-1----:R-:W-:Y:S02]  /*1980*/  VIADD R21, R7, 0x300 ;  /* 0x0000030007157836 */ /* 0x002fe40000000000 */
[----:B------:R-:W-:-:S04]  /*1990*/  IMAD.WIDE.U32 R18, R19, 0x4, R4 ;  /* 0x0000000413127825 */ /* 0x000fc800078e0004 */
[--C-:B------:R-:W-:Y:S02]  /*19a0*/  IMAD.WIDE.U32 R20, R21, 0x4, R4.reuse ;  /* 0x0000000415147825 */ /* 0x100fe400078e0004 */
[----:B------:R-:W5:Y:S02]  /*19b0*/  LDG.E R19, desc[UR6][R18.64] ;  /* 0x0000000612137981 */ /* 0x000f64000c1e1900 */
[----:B------:R-:W-:Y:S02]  /*19c0*/  IMAD.WIDE.U32 R22, R23, 0x4, R4 ;  /* 0x0000000417167825 */ /* 0x000fe400078e0004 */
[----:B------:R0:W5:Y:S04]  /*19d0*/  LDG.E R17, desc[UR6][R20.64] ;  /* 0x0000000614117981 */ /* 0x000168000c1e1900 */
[----:B------:R1:W5:Y:S01]  /*19e0*/  LDG.E R23, desc[UR6][R22.64] ;  /* 0x0000000616177981 */ /* 0x000362000c1e1900 */
[----:B0-----:R-:W-:-:S02]  /*19f0*/  VIADD R21, R7, 0x500 ;  /* 0x0000050007157836 */ /* 0x001fc40000000000 */
[----:B-1----:R-:W-:Y:S01]  /*1a00*/  VIADD R22, R7, 0x600 ;  /* 0x0000060007167836 */ /* 0x002fe20000000000 */
[----:B--2---:R-:W-:Y:S01]  /*1a10*/  VIMNMX3 R27, R29, R28, R27, !PT ;  /* 0x0000001c1d1b720f */ /* 0x004fe2000780011b */
[----:B------:R-:W-:-:S04]  /*1a20*/  IMAD.WIDE.U32 R28, R15, 0x4, R4 ;  /* 0x000000040f1c7825 */ /* 0x000fc800078e0004 */
[----:B------:R-:W-:Y:S02]  /*1a30*/  VIADD R15, R7, 0x400 ;  /* 0x00000400070f7836 */ /* 0x000fe40000000000 */
[----:B------:R-:W2:Y:S02]  /*1a40*/  LDG.E R28, desc[UR6][R28.64] ;  /* 0x000000061c1c7981 */ /* 0x000ea4000c1e1900 */
[----:B------:R-:W-:-:S05]  /*1a50*/  IMAD.WIDE.U32 R14, R15, 0x4, R4 ;  /* 0x000000040f0e7825 */ /* 0x000fca00078e0004 */
[----:B------:R0:W2:Y:S01]  /*1a60*/  LDG.E R18, desc[UR6][R14.64] ;  /* 0x000000060e127981 */ /* 0x0000a2000c1e1900 */
[----:B----4-:R-:W-:Y:S01]  /*1a70*/  VIMNMX3 R0, R27, R0, R13, !PT ;  /* 0x000000001b00720f */ /* 0x010fe2000780010d */
[----:B------:R-:W-:Y:S02]  /*1a80*/  VIADD R27, R7, 0x700 ;  /* 0x00000700071b7836 */ /* 0x000fe40000000000 */
[----:B0-----:R-:W-:-:S04]  /*1a90*/  IMAD.WIDE.U32 R14, R21, 0x4, R4 ;  /* 0x00000004150e7825 */ /* 0x001fc800078e0004 */
[--C-:B------:R-:W-:Y:S01]  /*1aa0*/  IMAD.WIDE.U32 R20, R22, 0x4, R4.reuse ;  /* 0x0000000416147825 */ /* 0x100fe200078e0004 */
[----:B------:R0:W4:Y:S04]  /*1ab0*/  LDG.E R13, desc[UR6][R14.64] ;  /* 0x000000060e0d7981 */ /* 0x000128000c1e1900 */
[----:B------:R-:W4:Y:S01]  /*1ac0*/  LDG.E R29, desc[UR6][R20.64] ;  /* 0x00000006141d7981 */ /* 0x000f22000c1e1900 */
[----:B0-----:R-:W-:-:S05]  /*1ad0*/  IMAD.WIDE.U32 R14, R27, 0x4, R4 ;  /* 0x000000041b0e7825 */ /* 0x001fca00078e0004 */
[----:B------:R-:W4:Y:S01]  /*1ae0*/  LDG.E R22, desc[UR6][R14.64] ;  /* 0x000000060e167981 */ /* 0x000f22000c1e1900 */
[----:B---3--:R-:W-:Y:S01]  /*1af0*/  VIMNMX3 R0, R0, R25, R26, !PT ;  /* 0x000000190000720f */ /* 0x008fe2000780011a */
[----:B------:R-:W-:-:S05]  /*1b00*/  VIADD R12, R12, 0x10 ;  /* 0x000000100c0c7836 */ /* 0x000fca0000000000 */
[----:B------:R-:W-:Y:S02]  /*1b10*/  ISETP.NE.AND P0, PT, R12, RZ, PT ;  /* 0x000000ff0c00720c */ /* 0x000fe40003f05270 */
[----:B-----5:R-:W-:-:S04]  /*1b20*/  VIMNMX3 R0, R0, R16, R19, !PT ;  /* 0x000000100000720f */ /* 0x020fc80007800113 */
[----:B------:R-:W-:Y:S01]  /*1b30*/  VIMNMX3 R0, R0, R24, R23, !PT ;  /* 0x000000180000720f */ /* 0x000fe20007800117 */
[----:B------:R-:W-:Y:S02]  /*1b40*/  VIADD R11, R11, 0x1000 ;  /* 0x000010000b0b7836 */ /* 0x000fe40000000000 */
[----:B------:R-:W-:Y:S01]  /*1b50*/  VIADD R7, R7, 0x1000 ;  /* 0x0000100007077836 */ /* 0x000fe20000000000 */
[----:B--2---:R-:W-:-:S04]  /*1b60*/  VIMNMX3 R0, R0, R28, R17, !PT ;  /* 0x0000001c0000720f */ /* 0x004fc80007800111 */
[----:B----4-:R-:W-:-:S04]  /*1b70*/  VIMNMX3 R0, R0, R18, R13, !PT ;  /* 0x000000120000720f */ /* 0x010fc8000780010d */
[----:B------:R-:W-:Y:S01]  /*1b80*/  VIMNMX3 R29, R0, R29, R22, !PT ;  /* 0x0000001d001d720f */ /* 0x000fe20007800116 */
[----:B------:R-:W-:Y:S06]  /*1b90*/  @P0 BRA `(.L_x_2642) ;  /* 0xfffffffc00100947 */ /* 0x000fec000383ffff */
[----:B------:R-:W-:Y:S05]  /*1ba0*/  BSYNC.RECONVERGENT B3 ;  /* 0x0000000000037941 */ /* 0x000fea0003800200 */
.L_x_2641:
[----:B------:R-:W-:-:S07]  /*1bb0*/  VIADD R0, R11, 0xfffff800 ;  /* 0xfffff8000b007836 */ /* 0x000fce0000000000 */
.L_x_2640:
[----:B------:R-:W-:Y:S05]  /*1bc0*/  BSYNC.RECONVERGENT B2 ;  /* 0x0000000000027941 */ /* 0x000fea0003800200 */
.L_x_2639:
[----:B------:R-:W-:-:S13]  /*1bd0*/  ISETP.NE.AND P0, PT, R10, RZ, PT ;  /* 0x000000ff0a00720c */ /* 0x000fda0003f05270 */
[----:B------:R-:W-:Y:S05]  /*1be0*/  @!P0 BRA `(.L_x_2638) ;  /* 0x0000000400148947 */ /* 0x000fea0003800000 */
[----:B------:R-:W-:Y:S01]  /*1bf0*/  ISETP.GE.U32.AND P0, PT, R10, 0x8, PT ;  /* 0x000000080a00780c */ /* 0x000fe20003f06070 */
[----:B------:R-:W-:Y:S01]  /*1c00*/  BSSY.RECONVERGENT B2, `(.L_x_2643) ;  /* 0x0000021000027945 */ /* 0x000fe20003800200 */
[----:B------:R-:W-:-:S04]  /*1c10*/  LOP3.LUT R23, R8, 0x7, RZ, 0xc0, !PT ;  /* 0x0000000708177812 */ /* 0x000fc800078ec0ff */
[----:B------:R-:W-:-:S07]  /*1c20*/  ISETP.NE.AND P1, PT, R23, RZ, PT ;  /* 0x000000ff1700720c */ /* 0x000fce0003f25270 */
[----:B------:R-:W-:Y:S06]  /*1c30*/  @!P0 BRA `(.L_x_2644) ;  /* 0x0000000000748947 */ /* 0x000fec0003800000 */
[----:B------:R-:W-:-:S05]  /*1c40*/  IADD3 R11, PT, PT, R0, R9, RZ ;  /* 0x00000009000b7210 */ /* 0x000fca0007ffe0ff */
[C---:B------:R-:W-:Y:S02]  /*1c50*/  VIADD R19, R11.reuse, 0x100 ;  /* 0x000001000b137836 */ /* 0x040fe40000000000 */
[C---:B------:R-:W-:Y:S02]  /*1c60*/  VIADD R21, R11.reuse, 0x200 ;  /* 0x000002000b157836 */ /* 0x040fe40000000000 */
[C---:B------:R-:W-:Y:S02]  /*1c70*/  VIADD R13, R11.reuse, 0x300 ;  /* 0x000003000b0d7836 */ /* 0x040fe40000000000 */
[----:B------:R-:W-:-:S04]  /*1c80*/  IMAD.WIDE.U32 R16, R11, 0x4, R4 ;  /* 0x000000040b107825 */ /* 0x000fc800078e0004 */
[--C-:B------:R-:W-:Y:S01]  /*1c90*/  IMAD.WIDE.U32 R18, R19, 0x4, R4.reuse ;  /* 0x0000000413127825 */ /* 0x100fe200078e0004 */
[----:B------:R0:W2:Y:S03]  /*1ca0*/  LDG.E R22, desc[UR6][R16.64] ;  /* 0x0000000610167981 */ /* 0x0000a6000c1e1900 */
[--C-:B------:R-:W-:Y:S01]  /*1cb0*/  IMAD.WIDE.U32 R20, R21, 0x4, R4.reuse ;  /* 0x0000000415147825 */ /* 0x100fe200078e0004 */
[----:B------:R1:W2:Y:S03]  /*1cc0*/  LDG.E R7, desc[UR6][R18.64] ;  /* 0x0000000612077981 */ /* 0x0002a6000c1e1900 */
[C---:B------:R-:W-:Y:S02]  /*1cd0*/  VIADD R15, R11.reuse, 0x400 ;  /* 0x000004000b0f7836 */ /* 0x040fe40000000000 */
[----:B------:R-:W-:Y:S01]  /*1ce0*/  VIADD R25, R11, 0x500 ;  /* 0x000005000b197836 */ /* 0x000fe20000000000 */
[----:B------:R-:W3:Y:S01]  /*1cf0*/  LDG.E R20, desc[UR6][R20.64] ;  /* 0x0000000614147981 */ /* 0x000ee2000c1e1900 */
[----:B------:R-:W-:-:S04]  /*1d00*/  IMAD.WIDE.U32 R12, R13, 0x4, R4 ;  /* 0x000000040d0c7825 */ /* 0x000fc800078e0004 */
[C---:B------:R-:W-:Y:S02]  /*1d10*/  VIADD R27, R11.reuse, 0x600 ;  /* 0x000006000b1b7836 */ /* 0x040fe40000000000 */
[----:B------:R-:W-:Y:S01]  /*1d20*/  VIADD R24, R11, 0x700 ;  /* 0x000007000b187836 */ /* 0x000fe20000000000 */
[----:B------:R-:W3:Y:S01]  /*1d30*/  LDG.E R12, desc[UR6][R12.64] ;  /* 0x000000060c0c7981 */ /* 0x000ee2000c1e1900 */
[----:B------:R-:W-:-:S04]  /*1d40*/  IMAD.WIDE.U32 R14, R15, 0x4, R4 ;  /* 0x000000040f0e7825 */ /* 0x000fc800078e0004 */
[--C-:B------:R-:W-:Y:S02]  /*1d50*/  IMAD.WIDE.U32 R10, R25, 0x4, R4.reuse ;  /* 0x00000004190a7825 */ /* 0x100fe400078e0004 */
[----:B------:R-:W4:Y:S02]  /*1d60*/  LDG.E R14, desc[UR6][R14.64] ;  /* 0x000000060e0e7981 */ /* 0x000f24000c1e1900 */
[--C-:B0-----:R-:W-:Y:S02]  /*1d70*/  IMAD.WIDE.U32 R16, R27, 0x4, R4.reuse ;  /* 0x000000041b107825 */ /* 0x101fe400078e0004 */
[----:B------:R-:W4:Y:S02]  /*1d80*/  LDG.E R10, desc[UR6][R10.64] ;  /* 0x000000060a0a7981 */ /* 0x000f24000c1e1900 */
[----:B-1----:R-:W-:Y:S02]  /*1d90*/  IMAD.WIDE.U32 R18, R24, 0x4, R4 ;  /* 0x0000000418127825 */ /* 0x002fe400078e0004 */
[----:B------:R-:W5:Y:S04]  /*1da0*/  LDG.E R16, desc[UR6][R16.64] ;  /* 0x0000000610107981 */ /* 0x000f68000c1e1900 */
[----:B------:R-:W5:Y:S01]  /*1db0*/  LDG.E R18, desc[UR6][R18.64] ;  /* 0x0000000612127981 */ /* 0x000f62000c1e1900 */
[----:B------:R-:W-:Y:S01]  /*1dc0*/  VIADD R0, R0, 0x800 ;  /* 0x0000080000007836 */ /* 0x000fe20000000000 */
[----:B--2---:R-:W-:-:S04]  /*1dd0*/  VIMNMX3 R7, R29, R22, R7, !PT ;  /* 0x000000161d07720f */ /* 0x004fc80007800107 */
[----:B---3--:R-:W-:-:S04]  /*1de0*/  VIMNMX3 R7, R7, R20, R12, !PT ;  /* 0x000000140707720f */ /* 0x008fc8000780010c */
[----:B----4-:R-:W-:-:S04]  /*1df0*/  VIMNMX3 R7, R7, R14, R10, !PT ;  /* 0x0000000e0707720f */ /* 0x010fc8000780010a */
[----:B-----5:R-:W-:-:S07]  /*1e00*/  VIMNMX3 R29, R7, R16, R18, !PT ;  /* 0x00000010071d720f */ /* 0x020fce0007800112 */
.L_x_2644:
[----:B------:R-:W-:Y:S05]  /*1e10*/  BSYNC.RECONVERGENT B2 ;  /* 0x0000000000027941 */ /* 0x000fea0003800200 */
.L_x_2643:
[----:B------:R-:W-:Y:S05]  /*1e20*/  @!P1 BRA `(.L_x_2638) ;  /* 0x0000000000849947 */ /* 0x000fea0003800000 */
[----:B------:R-:W-:Y:S01]  /*1e30*/  ISETP.GE.U32.AND P0, PT, R23, 0x4, PT ;  /* 0x000000041700780c */ /* 0x000fe20003f06070 */
[----:B------:R-:W-:Y:S01]  /*1e40*/  BSSY.RECONVERGENT B2, `(.L_x_2645) ;  /* 0x0000012000027945 */ /* 0x000fe20003800200 */
[----:B------:R-:W-:-:S11]  /*1e50*/  LOP3.LUT P1, RZ, R8, 0x3, RZ, 0xc0, !PT ;  /* 0x0000000308ff7812 */ /* 0x000fd6000782c0ff */
[----:B------:R-:W-:Y:S05]  /*1e60*/  @!P0 BRA `(.L_x_2646) ;  /* 0x00000000003c8947 */ /* 0x000fea0003800000 */
[----:B------:R-:W-:-:S04]  /*1e70*/  IMAD.IADD R7, R0, 0x1, R9 ;  /* 0x0000000100077824 */ /* 0x000fc800078e0209 */
[C---:B------:R-:W-:Y:S02]  /*1e80*/  VIADD R11, R7.reuse, 0x100 ;  /* 0x00000100070b7836 */ /* 0x040fe40000000000 */
[----:B------:R-:W-:-:S04]  /*1e90*/  IMAD.WIDE.U32 R8, R7, 0x4, R4 ;  /* 0x0000000407087825 */ /* 0x000fc800078e0004 */
[C---:B------:R-:W-:Y:S02]  /*1ea0*/  VIADD R13, R7.reuse, 0x200 ;  /* 0x00000200070d7836 */ /* 0x040fe40000000000 */
[----:B------:R-:W-:Y:S01]  /*1eb0*/  VIADD R15, R7, 0x300 ;  /* 0x00000300070f7836 */ /* 0x000fe20000000000 */
[----:B------:R-:W2:Y:S01]  /*1ec0*/  LDG.E R8, desc[UR6][R8.64] ;  /* 0x0000000608087981 */ /* 0x000ea2000c1e1900 */
[----:B------:R-:W-:-:S04]  /*1ed0*/  IMAD.WIDE.U32 R10, R11, 0x4, R4 ;  /* 0x000000040b0a7825 */ /* 0x000fc800078e0004 */
[--C-:B------:R-:W-:Y:S02]  /*1ee0*/  IMAD.WIDE.U32 R12, R13, 0x4, R4.reuse ;  /* 0x000000040d0c7825 */ /* 0x100fe400078e0004 */
[----:B------:R-:W2:Y:S02]  /*1ef0*/  LDG.E R10, desc[UR6][R10.64] ;  /* 0x000000060a0a7981 */ /* 0x000ea4000c1e1900 */
[----:B------:R-:W-:Y:S02]  /*1f00*/  IMAD.WIDE.U32 R14, R15, 0x4, R4 ;  /* 0x000000040f0e7825 */ /* 0x000fe400078e0004 */
[----:B------:R-:W3:Y:S04]  /*1f10*/  LDG.E R12, desc[UR6][R12.64] ;  /* 0x000000060c0c7981 */ /* 0x000ee8000c1e1900 */
[----:B------:R-:W3:Y:S01]  /*1f20*/  LDG.E R14, desc[UR6][R14.64] ;  /* 0x000000060e0e7981 */ /* 0x000ee2000c1e1900 */
[----:B------:R-:W-:Y:S01]  /*1f30*/  VIADD R0, R0, 0x400 ;  /* 0x0000040000007836 */ /* 0x000fe20000000000 */
[----:B--2---:R-:W-:-:S04]  /*1f40*/  VIMNMX3 R29, R29, R8, R10, !PT ;  /* 0x000000081d1d720f */ /* 0x004fc8000780010a */
[----:B---3--:R-:W-:-:S07]  /*1f50*/  VIMNMX3 R29, R29, R12, R14, !PT ;  /* 0x0000000c1d1d720f */ /* 0x008fce000780010e */
.L_x_2646:
[----:B------:R-:W-:Y:S05]  /*1f60*/  BSYNC.RECONVERGENT B2 ;  /* 0x0000000000027941 */ /* 0x000fea0003800200 */
.L_x_2645:
[----:B------:R-:W-:Y:S05]  /*1f70*/  @!P1 BRA `(.L_x_2638) ;  /* 0x0000000000309947 */ /* 0x000fea0003800000 */
[----:B------:R-:W-:Y:S01]  /*1f80*/  LOP3.LUT R6, R6, 0xffff, RZ, 0xc0, !PT ;  /* 0x0000ffff06067812 */ /* 0x000fe200078ec0ff */
[----:B------:R-:W-:-:S03]  /*1f90*/  IMAD.IADD R9, R0, 0x1, R2 ;  /* 0x0000000100097824 */ /* 0x000fc600078e0202 */
[----:B------:R-:W-:-:S04]  /*1fa0*/  LEA.HI R6, R6, 0x1, RZ, 0x18 ;  /* 0x0000000106067811 */ /* 0x000fc800078fc0ff */
[----:B------:R-:W-:-:S05]  /*1fb0*/  LOP3.LUT R6, R6, 0x3, RZ, 0xc0, !PT ;  /* 0x0000000306067812 */ /* 0x000fca00078ec0ff */
[----:B------:R-:W-:-:S07]  /*1fc0*/  IMAD.MOV R0, RZ, RZ, -R6 ;  /* 0x000000ffff007224 */ /* 0x000fce00078e0a06 */
.L_x_2647:
[----:B------:R-:W-:-:S06]  /*1fd0*/  IMAD.WIDE.U32 R6, R9, 0x4, R4 ;  /* 0x0000000409067825 */ /* 0x000fcc00078e0004 */
[----:B------:R-:W2:Y:S01]  /*1fe0*/  LDG.E R6, desc[UR6][R6.64] ;  /* 0x0000000606067981 */ /* 0x000ea2000c1e1900 */
[----:B------:R-:W-:Y:S02]  /*1ff0*/  VIADD R0, R0, 0x1 ;  /* 0x0000000100007836 */ /* 0x000fe40000000000 */
[----:B------:R-:W-:-:S03]  /*2000*/  VIADD R9, R9, 0x100 ;  /* 0x0000010009097836 */ /* 0x000fc60000000000 */
[----:B------:R-:W-:Y:S02]  /*2010*/  ISETP.NE.AND P0, PT, R0, RZ, PT ;  /* 0x000000ff0000720c */ /* 0x000fe40003f05270 */
[----:B--2---:R-:W-:-:S11]  /*2020*/  VIMNMX R29, PT, PT, R6, R29, !PT ;  /* 0x0000001d061d7248 */ /* 0x004fd60007fe0100 */
[----:B------:R-:W-:Y:S05]  /*2030*/  @P0 BRA `(.L_x_2647) ;  /* 0xfffffffc00e40947 */ /* 0x000fea000383ffff */
.L_x_2638:
[----:B------:R-:W-:Y:S05]  /*2040*/  BSYNC.RECONVERGENT B1 ;  /* 0x0000000000017941 */ /* 0x000fea0003800200 */
.L_x_2635:
[----:B------:R-:W0:Y:S01]  /*2050*/  S2R R7, SR_LANEID ;  /* 0x0000000000077919 */ /* 0x000e220000000000 */
[----:B------:R-:W1:Y:S01]  /*2060*/  SHFL.DOWN PT, R0, R29, 0x1, 0x1f ;  /* 0x08201f001d007f89 */ /* 0x000e6200000e0000 */
[----:B------:R-:W2:Y:S01]  /*2070*/  S2R R6, SR_TID.X ;  /* 0x0000000000067919 */ /* 0x000ea20000002100 */
[C---:B0-----:R-:W-:Y:S02]  /*2080*/  ISETP.GT.AND P0, PT, R7.reuse, 0x1e, PT ;  /* 0x0000001e0700780c */ /* 0x041fe40003f04270 */
[----:B------:R-:W-:-:S11]  /*2090*/  ISETP.NE.AND P1, PT, R7, RZ, PT ;  /* 0x000000ff0700720c */ /* 0x000fd60003f25270 */
[----:B-1----:R-:W-:Y:S02]  /*20a0*/  @!P0 VIMNMX R29, PT, PT, R0, R29, !PT ;  /* 0x0000001d001d8248 */ /* 0x002fe40007fe0100 */
[----:B------:R-:W-:Y:S01]  /*20b0*/  ISETP.GT.AND P0, PT, R7, 0x1d, PT ;  /* 0x0000001d0700780c */ /* 0x000fe20003f04270 */
[----:B------:R-:W0:Y:S01]  /*20c0*/  @!P1 S2R R5, SR_CgaCtaId ;  /* 0x0000000000059919 */ /* 0x000e220000008800 */
[----:B------:R-:W-:Y:S02]  /*20d0*/  @!P1 MOV R4, 0x400 ;  /* 0x0000040000049802 */ /* 0x000fe40000000f00 */
[----:B--2---:R-:W-:Y:S01]  /*20e0*/  @!P1 SHF.R.U32.HI R2, RZ, 0x3, R6 ;  /* 0x00000003ff029819 */ /* 0x004fe20000011606 */
        /* <DEDUP_REMOVED lines=22> */
[----:B---3--:R-:W-:Y:S04]  /*2250*/  LDS R0, [UR4+0xc] ;  /* 0x00000c04ff007984 */ /* 0x008fe80008000800 */
[----:B------:R-:W0:Y:S04]  /*2260*/  LDS.128 R4, [UR4+0x10] ;  /* 0x00001004ff047984 */ /* 0x000e280008000c00 */
[----:B------:R-:W1:Y:S01]  /*2270*/  LDS.64 R10, [UR4+0x20] ;  /* 0x00002004ff0a7984 */ /* 0x000e620008000a00 */
[----:B0-----:R-:W-:-:S04]  /*2280*/  VIMNMX3 R0, R9, R0, R4, !PT ;  /* 0x000000000900720f */ /* 0x001fc80007800104 */
[----:B------:R-:W-:-:S04]  /*2290*/  VIMNMX3 R0, R0, R5, R6, !PT ;  /* 0x000000050000720f */ /* 0x000fc80007800106 */
[----:B-1----:R-:W-:-:S04]  /*22a0*/  VIMNMX3 R0, R0, R7, R10, !PT ;  /* 0x000000070000720f */ /* 0x002fc8000780010a */
[----:B------:R-:W-:-:S07]  /*22b0*/  VIMNMX R9, PT, PT, R0, R11, !PT ;  /* 0x0000000b00097248 */ /* 0x000fce0007fe0100 */
.L_x_2634:
[----:B------:R-:W-:Y:S05]  /*22c0*/  BSYNC.RECONVERGENT B0 ;  /* 0x0000000000007941 */ /* 0x000fea0003800200 */
.L_x_2618:
[----:B------:R-:W-:Y:S05]  /*22d0*/  @P0 EXIT ;  /* 0x000000000000094d */ /* 0x000fea0003800000 */
[----:B--23--:R-:W2:Y:S02]  /*22e0*/  LDC.64 R4, c[0x0][0x388] ;  /* 0x0000e200ff047b82 */ /* 0x00cea40000000a00 */
[----:B--2---:R-:W-:-:S05]  /*22f0*/  IMAD.WIDE.U32 R2, R3, 0x4, R4 ;  /* 0x0000000403027825 */ /* 0x004fca00078e0004 */
[----:B------:R-:W-:Y:S01]  /*2300*/  STG.E desc[UR6][R2.64], R9 ;  /* 0x0000000902007986 */ /* 0x000fe2000c101906 */
[----:B------:R-:W-:Y:S05]  /*2310*/  EXIT ;  /* 0x000000000000794d */ /* 0x000fea0003800000 */
.L_x_2648:
        /* <DEDUP_REMOVED lines=14> */
.L_x_3781:


//--------------------- .text._ZN3cub18CUB_300001_SM_10006detail6reduce28DeviceReduceSingleTileKernelINS2_10policy_hubIijN4cuda3__47maximumIiEEE10Policy1000EN6thrust24THRUST_300001_SM_1000_NS6detail15normal_iteratorINSC_10device_ptrIiEEEEPijS8_iiNS5_3std3__410__identityEEEvT0_T1_T2_T3_T4_T6_ --------------------------
	.section	.text._ZN3cub18CUB_300001_SM_10006detail6reduce28DeviceReduceSingleTileKernelINS2_10policy_hubIijN4cuda3__47maximumIiEEE10Policy1000EN6thrust24THRUST_300001_SM_1000_NS6detail15normal_iteratorINSC_10device_ptrIiEEEEPijS8_iiNS5_3std3__410__identityEEEvT0_T1_T2_T3_T4_T6_,"ax",@progbits
	.align	128
        .global         _ZN3cub18CUB_300001_SM_10006detail6reduce28DeviceReduceSingleTileKernelINS2_10policy_hubIijN4cuda3__47maximumIiEEE10Policy1000EN6thrust24THRUST_300001_SM_1000_NS6detail15normal_iteratorINSC_10device_ptrIiEEEEPijS8_iiNS5_3std3__410__identityEEEvT0_T1_T2_T3_T4_T6_
        .type           _ZN3cub18CUB_300001_SM_10006detail6reduce28DeviceReduceSingleTileKernelINS2_10policy_hubIijN4cuda3__47maximumIiEEE10Policy1000EN6thrust24THRUST_300001_SM_1000_NS6detail15normal_iteratorINSC_10device_ptrIiEEEEPijS8_iiNS5_3std3__410__identityEEEvT0_T1_T2_T3_T4_T6_,@function
        .size           _ZN3cub18CUB_300001_SM_10006detail6reduce28DeviceReduceSingleTileKernelINS2_10policy_hubIijN4cuda3__47maximumIiEEE10Policy1000EN6thrust24THRUST_300001_SM_1000_NS6detail15normal_iteratorINSC_10device_ptrIiEEEEPijS8_iiNS5_3std3__410__identityEEEvT0_T1_T2_T3_T4_T6_,(.L_x_3782 - _ZN3cub18CUB_300001_SM_10006detail6reduce28DeviceReduceSingleTileKernelINS2_10policy_hubIijN4cuda3__47maximumIiEEE10Policy1000EN6thrust24THRUST_300001_SM_1000_NS6detail15normal_iteratorINSC_10device_ptrIiEEEEPijS8_iiNS5_3std3__410__identityEEEvT0_T1_T2_T3_T4_T6_)
        .other          _ZN3cub18CUB_300001_SM_10006detail6reduce28DeviceReduceSingleTileKernelINS2_10policy_hubIijN4cuda3__47maximumIiEEE10Policy1000EN6thrust24THRUST_300001_SM_1000_NS6detail15normal_iteratorINSC_10device_ptrIiEEEEPijS8_iiNS5_3std3__410__identityEEEvT0_T1_T2_T3_T4_T6_,@"STO_CUDA_ENTRY STV_DEFAULT"
_ZN3cub18CUB_300001_SM_10006detail6reduce28DeviceReduceSingleTileKernelINS2_10policy_hubIijN4cuda3__47maximumIiEEE10Policy1000EN6thrust24THRUST_300001_SM_1000_NS6detail15normal_iteratorINSC_10device_ptrIiEEEEPijS8_iiNS5_3std3__410__identityEEEvT0_T1_T2_T3_T4_T6_:
.text._ZN3cub18CUB_300001_SM_10006detail6reduce28DeviceReduceSingleTileKernelINS2_10policy_hubIijN4cuda3__47maximumIiEEE10Policy1000EN6thrust24THRUST_300001_SM_1000_NS6detail15normal_iteratorINSC_10device_ptrIiEEEEPijS8_iiNS5_3std3__410__identityEEEvT0_T1_T2_T3_T4_T6_:
        /* <DEDUP_REMOVED lines=13> */
.L_x_2649:
        /* <DEDUP_REMOVED lines=13> */
.L_x_2653:
[----:B------:R-:W-:Y:S05]  /*01a0*/  BSYNC.RECONVERGENT B1 ;  /* 0x0000000000017941 */ /* 0x000fea0003800200 */
.L_x_2652:
        /* <DEDUP_REMOVED lines=17> */
.L_x_2658:
        /* <DEDUP_REMOVED lines=31> */
.L_x_2657:
[----:B------:R-:W-:Y:S05]  /*04b0*/  BSYNC.RECONVERGENT B2 ;  /* 0x0000000000027941 */ /* 0x000fea0003800200 */
.L_x_2656:
        /* <DEDUP_REMOVED lines=21> */
.L_x_2660:
[----:B------:R-:W-:Y:S05]  /*0610*/  BSYNC.RECONVERGENT B2 ;  /* 0x0000000000027941 */ /* 0x000fea0003800200 */
.L_x_2659:
        /* <DEDUP_REMOVED lines=11> */
[----:B------:R-:W3:Y:S01]  /*06d0*/  LDG.E R10, desc[UR6][R6.64+0xc00] ;  /* 0x000c0006060a7981 */ /* 0x000ee2000c1e1900 */
[----:B------:R-:W-:Y:S01]  /*06e0*/  VIADD R5, R5, 0x400 ;  /* 0x0000040005057836 */ /* 0x000fe20000000000 */
[----:B--2--5:R-:W-:-:S04]  /*06f0*/  VIMNMX3 R0, R0, R9, R4, !PT ;  /* 0x000000090000720f */ /* 0x024fc80007800104 */
[----:B---3--:R-:W-:-:S07]  /*0700*/  VIMNMX3 R0, R0, R11, R10, !PT ;  /* 0x0000000b0000720f */ /* 0x008fce000780010a */
.L_x_2662:
[----:B------:R-:W-:Y:S05]  /*0710*/  BSYNC.RECONVERGENT B2 ;  /* 0x0000000000027941 */ /* 0x000fea0003800200 */
.L_x_2661:
[----:B------:R-:W-:Y:S05]  /*0720*/  @!P1 BRA `(.L_x_2655) ;  /* 0x0000000000309947 */ /* 0x000fea0003800000 */
[----:B------:R-:W0:Y:S02]  /*0730*/  LDC.64 R6, c[0x0][0x380] ;  /* 0x0000e000ff067b82 */ /* 0x000e240000000a00 */
[----:B0-----:R-:W-:-:S04]  /*0740*/  IMAD.WIDE.U32 R4, R5, 0x4, R6 ;  /* 0x0000000405047825 */ /* 0x001fc800078e0006 */
[----:B------:R-:W-:Y:S02]  /*0750*/  IMAD.MOV R6, RZ, RZ, -R8 ;  /* 0x000000ffff067224 */ /* 0x000fe400078e0a08 */
[----:B------:R-:W-:-:S07]  /*0760*/  IMAD.MOV.U32 R7, RZ, RZ, R5 ;  /* 0x000000ffff077224 */ /* 0x000fce00078e0005 */
.L_x_2663:
[----:B------:R-:W-:-:S06]  /*0770*/  IMAD.MOV.U32 R5, RZ, RZ, R7 ;  /* 0x000000ffff057224 */ /* 0x000fcc00078e0007 */
[----:B------:R0:W2:Y:S01]  /*0780*/  LDG.E R5, desc[UR6][R4.64] ;  /* 0x0000000604057981 */ /* 0x0000a2000c1e1900 */
[----:B------:R-:W-:-:S05]  /*0790*/  VIADD R6, R6, 0x1 ;  /* 0x0000000106067836 */ /* 0x000fca0000000000 */
[----:B------:R-:W-:Y:S02]  /*07a0*/  ISETP.NE.AND P0, PT, R6, RZ, PT ;  /* 0x000000ff0600720c */ /* 0x000fe40003f05270 */
[----:B0-----:R-:W-:-:S05]  /*07b0*/  IADD3 R4, P1, PT, R4, 0x400, RZ ;  /* 0x0000040004047810 */ /* 0x001fca0007f3e0ff */
[----:B------:R-:W-:Y:S01]  /*07c0*/  IMAD.X R7, RZ, RZ, R7, P1 ;  /* 0x000000ffff077224 */ /* 0x000fe200008e0607 */
[----:B--2--5:R-:W-:-:S05]  /*07d0*/  VIMNMX R0, PT, PT, R5, R0, !PT ;  /* 0x0000000005007248 */ /* 0x024fca0007fe0100 */
[----:B------:R-:W-:Y:S05]  /*07e0*/  @P0 BRA `(.L_x_2663) ;  /* 0xfffffffc00e00947 */ /* 0x000fea000383ffff */
.L_x_2655:
[----:B------:R-:W-:Y:S05]  /*07f0*/  BSYNC.RECONVERGENT B1 ;  /* 0x0000000000017941 */ /* 0x000fea0003800200 */
.L_x_2654:
[----:B------:R-:W-:Y:S01]  /*0800*/  ISETP.GE.U32.AND P0, PT, R2, 0x100, PT ;  /* 0x000001000200780c */ /* 0x000fe20003f06070 */
[----:B-----5:R-:W-:-:S12]  /*0810*/  IMAD.MOV.U32 R9, RZ, RZ, R0 ;  /* 0x000000ffff097224 */ /* 0x020fd800078e0000 */
[----:B------:R-:W-:Y:S05]  /*0820*/  @!P0 BRA `(.L_x_2664) ;  /* 0x0000000000a08947 */ /* 0x000fea0003800000 */
[----:B0-----:R-:W0:Y:S01]  /*0830*/  S2R R6, SR_LANEID ;  /* 0x0000000000067919 */ /* 0x001e220000000000 */
[----:B------:R-:W1:Y:S02]  /*0840*/  SHFL.DOWN PT, R0, R9, 0x1, 0x1f ;  /* 0x08201f0009007f89 */ /* 0x000e6400000e0000 */
[----:B-1----:R-:W-:Y:S02]  /*0850*/  VIMNMX R0, PT, PT, R0, R9, !PT ;  /* 0x0000000900007248 */ /* 0x002fe40007fe0100 */
[C---:B0-----:R-:W-:Y:S02]  /*0860*/  ISETP.GT.AND P0, PT, R6.reuse, 0x1e, PT ;  /* 0x0000001e0600780c */ /* 0x041fe40003f04270 */
[C---:B------:R-:W-:Y:S02]  /*0870*/  ISETP.NE.AND P1, PT, R6.reuse, RZ, PT ;  /* 0x000000ff0600720c */ /* 0x040fe40003f25270 */
[----:B------:R-:W-:Y:S02]  /*0880*/  SEL R0, R9, R0, P0 ;  /* 0x0000000009007207 */ /* 0x000fe40000000000 */
[----:B------:R-:W-:-:S03]  /*0890*/  ISETP.GT.AND P0, PT, R6, 0x1d, PT ;  /* 0x0000001d0600780c */ /* 0x000fc60003f04270 */
[----:B------:R-:W0:Y:S06]  /*08a0*/  SHFL.DOWN PT, R5, R0, 0x2, 0x1f ;  /* 0x08401f0000057f89 */ /* 0x000e2c00000e0000 */
        /* <DEDUP_REMOVED lines=32> */
.L_x_2664:
[----:B0-----:R-:W0:Y:S01]  /*0ab0*/  S2R R6, SR_LANEID ;  /* 0x0000000000067919 */ /* 0x001e220000000000 */
[----:B------:R-:W-:-:S04]  /*0ac0*/  LOP3.LUT R0, R3, 0x3e0, RZ, 0xc0, !PT ;  /* 0x000003e003007812 */ /* 0x000fc800078ec0ff */
        /* <DEDUP_REMOVED lines=43> */
[----:B------:R-:W0:Y:S04]  /*0d80*/  LDS R0, [UR4+0xc] ;  /* 0x00000c04ff007984 */ /* 0x000e280008000800 */
[----:B------:R-:W1:Y:S04]  /*0d90*/  LDS.128 R8, [UR4+0x10] ;  /* 0x00001004ff087984 */ /* 0x000e680008000c00 */
[----:B------:R-:W2:Y:S01]  /*0da0*/  LDS.64 R6, [UR4+0x20] ;  /* 0x00002004ff067984 */ /* 0x000ea20008000a00 */
[----:B0-----:R-:W-:Y:S02]  /*0db0*/  @P2 VIMNMX R5, PT, PT, R5, R0, !PT ;  /* 0x0000000005052248 */ /* 0x001fe40007fe0100 */
[----:B------:R-:W-:-:S02]  /*0dc0*/  ISETP.GT.U32.AND P2, PT, R2, 0xa0, PT ;  /* 0x000000a00200780c */ /* 0x000fc40003f44070 */
[----:B-1----:R-:W-:Y:S02]  /*0dd0*/  @P4 VIMNMX R5, PT, PT, R5, R8, !PT ;  /* 0x0000000805054248 */ /* 0x002fe40007fe0100 */
[C---:B------:R-:W-:Y:S02]  /*0de0*/  ISETP.GT.U32.AND P4, PT, R2.reuse, 0xc0, PT ;  /* 0x000000c00200780c */ /* 0x040fe40003f84070 */
[----:B------:R-:W-:Y:S02]  /*0df0*/  @P3 VIMNMX R5, PT, PT, R5, R9, !PT ;  /* 0x0000000905053248 */ /* 0x000fe40007fe0100 */
[----:B------:R-:W-:Y:S02]  /*0e00*/  ISETP.GT.U32.AND P3, PT, R2, 0xe0, PT ;  /* 0x000000e00200780c */ /* 0x000fe40003f64070 */
[----:B------:R-:W-:-:S04]  /*0e10*/  @P1 VIMNMX R5, PT, PT, R5, R10, !PT ;  /* 0x0000000a05051248 */ /* 0x000fc80007fe0100 */
[----:B------:R-:W-:-:S04]  /*0e20*/  @P2 VIMNMX R5, PT, PT, R5, R11, !PT ;  /* 0x0000000b05052248 */ /* 0x000fc80007fe0100 */
[----:B--2---:R-:W-:-:S04]  /*0e30*/  @P4 VIMNMX R5, PT, PT, R5, R6, !PT ;  /* 0x0000000605054248 */ /* 0x004fc80007fe0100 */
[----:B------:R-:W-:Y:S01]  /*0e40*/  @P3 VIMNMX R5, PT, PT, R5, R7, !PT ;  /* 0x0000000705053248 */ /* 0x000fe20007fe0100 */
[----:B------:R-:W-:Y:S06]  /*0e50*/  BRA `(.L_x_2665) ;  /* 0x0000001000087947 */ /* 0x000fec0003800000 */
.L_x_2651:
[----:B------:R-:W0:Y:S01]  /*0e60*/  S2R R0, SR_TID.X ;  /* 0x0000000000007919 */ /* 0x000e220000002100 */
[----:B------:R-:W1:Y:S02]  /*0e70*/  LDCU.64 UR4, c[0x0][0x380] ;  /* 0x00007000ff0477ac */ /* 0x000e640008000a00 */
[----:B-1----:R-:W-:Y:S02]  /*0e80*/  IMAD.U32 R12, RZ, RZ, UR4 ;  /* 0x00000004ff0c7e24 */ /* 0x002fe4000f8e00ff */
[----:B------:R-:W-:Y:S02]  /*0e90*/  IMAD.U32 R13, RZ, RZ, UR5 ;  /* 0x00000005ff0d7e24 */ /* 0x000fe4000f8e00ff */
        /* <DEDUP_REMOVED lines=18> */
[----:B--2---:R-:W-:Y:S01]  /*0fc0*/  VIMNMX3 R6, R3, R6, R7, !PT ;  /* 0x000000060306720f */ /* 0x004fe20007800107 */
[----:B------:R-:W-:-:S05]  /*0fd0*/  VIADD R3, R2, 0xfffff000 ;  /* 0xfffff00002037836 */ /* 0x000fca0000000000 */
[----:B------:R-:W-:Y:S02]  /*0fe0*/  ISETP.GE.U32.AND P0, PT, R3, 0x1000, PT ;  /* 0x000010000300780c */ /* 0x000fe40003f06070 */
        /* <DEDUP_REMOVED lines=8> */
[----:B------:R-:W0:Y:S01]  /*1070*/  LDC R2, c[0x0][0x390] ;  /* 0x0000e400ff027b82 */ /* 0x000e220000000800 */
[----:B------:R-:W-:-:S07]  /*1080*/  UMOV UR4, 0x1000 ;  /* 0x0000100000047882 */ /* 0x000fce0000000000 */
[----:B------:R-:W1:Y:S02]  /*1090*/  LDC.64 R12, c[0x0][0x380] ;  /* 0x0000e000ff0c7b82 */ /* 0x000e640000000a00 */
.L_x_2668:
[----:B------:R-:W-:-:S04]  /*10a0*/  VIADD R5, R0, UR4 ;  /* 0x0000000400057c36 */ /* 0x000fc80008000000 */
[----:B-1----:R-:W-:-:S05]  /*10b0*/  IMAD.WIDE.U32 R4, R5, 0x4, R12 ;  /* 0x0000000405047825 */ /* 0x002fca00078e000c */
        /* <DEDUP_REMOVED lines=16> */
[----:B--2---:R-:W-:Y:S01]  /*11c0*/  VIMNMX3 R10, R10, R11, R14, !PT ;  /* 0x0000000b0a0a720f */ /* 0x004fe2000780010e */
[----:B0-----:R-:W-:-:S05]  /*11d0*/  VIADD R11, R2, -UR4 ;  /* 0x80000004020b7c36 */ /* 0x001fca0008000000 */
[----:B------:R-:W-:Y:S02]  /*11e0*/  ISETP.GE.U32.AND P0, PT, R11, 0x1000, PT ;  /* 0x000010000b00780c */ /* 0x000fe40003f06070 */
[----:B---3--:R-:W-:Y:S02]  /*11f0*/  VIMNMX3 R16, R25, R16, R17, !PT ;  /* 0x000000101910720f */ /* 0x008fe40007800111 */
[----:B----4-:R-:W-:Y:S02]  /*1200*/  VIMNMX3 R19, R18, R19, R20, !PT ;  /* 0x000000131213720f */ /* 0x010fe40007800114 */
[----:B-----5:R-:W-:-:S04]  /*1210*/  VIMNMX3 R21, R21, R22, R23, !PT ;  /* 0x000000161515720f */ /* 0x020fc80007800117 */
[----:B------:R-:W-:Y:S02]  /*1220*/  VIMNMX3 R16, R16, R19, R21, !PT ;  /* 0x000000131010720f */ /* 0x000fe40007800115 */
[----:B------:R-:W-:Y:S02]  /*1230*/  VIMNMX3 R7, R9, R7, R6, !PT ;  /* 0x000000070907720f */ /* 0x000fe40007800106 */
[----:B------:R-:W-:-:S04]  /*1240*/  VIMNMX R8, PT, PT, R8, R15, !PT ;  /* 0x0000000f08087248 */ /* 0x000fc80007fe0100 */
[----:B------:R-:W-:-:S04]  /*1250*/  VIMNMX3 R7, R10, R7, R8, !PT ;  /* 0x000000070a07720f */ /* 0x000fc80007800108 */
[----:B------:R-:W-:Y:S01]  /*1260*/  VIMNMX R25, PT, PT, R16, R7, !PT ;  /* 0x0000000710197248 */ /* 0x000fe20007fe0100 */
[----:B------:R-:W-:Y:S06]  /*1270*/  @!P0 BRA `(.L_x_2667) ;  /* 0x0000000800688947 */ /* 0x000fec0003800000 */
[----:B------:R-:W-:-:S06]  /*1280*/  UIADD3 UR4, UPT, UPT, UR4, 0x1000, URZ ;  /* 0x0000100004047890 */ /* 0x000fcc000fffe0ff */
[----:B------:R-:W-:-:S13]  /*1290*/  ISETP.LT.U32.AND P0, PT, R3, UR4, PT ;  /* 0x0000000403007c0c */ /* 0x000fda000bf01070 */
[----:B------:R-:W-:Y:S05]  /*12a0*/  @!P0 BRA `(.L_x_2668) ;  /* 0xfffffffc007c8947 */ /* 0x000fea000383ffff */
.L_x_2666:
        /* <DEDUP_REMOVED lines=18> */
.L_x_2673:
[----:B------:R-:W-:-:S04]  /*13d0*/  IMAD.WIDE.U32 R26, R2, 0x4, R12 ;  /* 0x00000004021a7825 */ /* 0x000fc800078e000c */
[C---:B------:R-:W-:Y:S02]  /*13e0*/  VIADD R9, R2.reuse, 0x100 ;  /* 0x0000010002097836 */ /* 0x040fe40000000000 */
[----:B------:R-:W-:Y:S01]  /*13f0*/  VIADD R15, R2, 0x400 ;  /* 0x00000400020f7836 */ /* 0x000fe20000000000 */
[----:B------:R0:W2:Y:S01]  /*1400*/  LDG.E R26, desc[UR6][R26.64] ;  /* 0x000000061a1a7981 */ /* 0x0000a2000c1e1900 */
[----:B------:R-:W-:-:S04]  /*1410*/  IMAD.WIDE.U32 R8, R9, 0x4, R12 ;  /* 0x0000000409087825 */ /* 0x000fc800078e000c */
[C---:B------:R-:W-:Y:S01]  /*1420*/  VIADD R17, R2.reuse, 0x200 ;  /* 0x0000020002117836 */ /* 0x040fe20000000000 */
[----:B------:R1:W2:Y:S01]  /*1430*/  LDG.E R5, desc[UR6][R8.64] ;  /* 0x0000000608057981 */ /* 0x0002a2000c1e1900 */
[C---:B------:R-:W-:Y:S02]  /*1440*/  VIADD R11, R2.reuse, 0x300 ;  /* 0x00000300020b7836 */ /* 0x040fe40000000000 */
[----:B0-----:R-:W-:Y:S02]  /*1450*/  VIADD R27, R2, 0x700 ;  /* 0x00000700021b7836 */ /* 0x001fe40000000000 */
[----:B------:R-:W-:-:S04]  /*1460*/  IMAD.WIDE.U32 R14, R15, 0x4, R12 ;  /* 0x000000040f0e7825 */ /* 0x000fc800078e000c */
[--C-:B------:R-:W-:Y:S01]  /*1470*/  IMAD.WIDE.U32 R16, R17, 0x4, R12.reuse ;  /* 0x0000000411107825 */ /* 0x100fe200078e000c */
[----:B------:R0:W3:Y:S03]  /*1480*/  LDG.E R22, desc[UR6][R14.64] ;  /* 0x000000060e167981 */ /* 0x0000e6000c1e1900 */
[----:B------:R-:W-:Y:S01]  /*1490*/  VIADD R29, R2, 0x500 ;  /* 0x00000500021d7836 */ /* 0x000fe20000000000 */
[----:B------:R-:W4:Y:S01]  /*14a0*/  LDG.E R24, desc[UR6][R16.64] ;  /* 0x0000000610187981 */ /* 0x000f22000c1e1900 */
[----:B------:R-:W-:-:S04]  /*14b0*/  IMAD.WIDE.U32 R10, R11, 0x4, R12 ;  /* 0x000000040b0a7825 */ /* 0x000fc800078e000c */
[--C-:B-1----:R-:W-:Y:S01]  /*14c0*/  IMAD.WIDE.U32 R8, R27, 0x4, R12.reuse ;  /* 0x000000041b087825 */ /* 0x102fe200078e000c */
[----:B------:R-:W4:Y:S03]  /*14d0*/  LDG.E R23, desc[UR6][R10.64] ;  /* 0x000000060a177981 */ /* 0x000f26000c1e1900 */
[----:B------:R-:W-:Y:S02]  /*14e0*/  VIADD R27, R2, 0x900 ;  /* 0x00000900021b7836 */ /* 0x000fe40000000000 */
[----:B------:R-:W-:-:S04]  /*14f0*/  IMAD.WIDE.U32 R28, R29, 0x4, R12 ;  /* 0x000000041d1c7825 */ /* 0x000fc800078e000c */
[C---:B------:R-:W-:Y:S01]  /*1500*/  VIADD R19, R2.reuse, 0x600 ;  /* 0x0000060002137836 */ /* 0x040fe20000000000 */
[----:B------:R1:W5:Y:S01]  /*1510*/  LDG.E R11, desc[UR6][R8.64] ;  /* 0x00000006080b7981 */ /* 0x000362000c1e1900 */
[C---:B0-----:R-:W-:Y:S02]  /*1520*/  VIADD R15, R2.reuse, 0xa00 ;  /* 0x00000a00020f7836 */ /* 0x041fe40000000000 */
[----:B------:R-:W-:Y:S01]  /*1530*/  VIADD R20, R2, 0x800 ;  /* 0x0000080002147836 */ /* 0x000fe20000000000 */
[----:B------:R0:W3:Y:S01]  /*1540*/  LDG.E R21, desc[UR6][R28.64] ;  /* 0x000000061c157981 */ /* 0x0000e2000c1e1900 */
[----:B------:R-:W-:-:S04]  /*1550*/  IMAD.WIDE.U32 R18, R19, 0x4, R12 ;  /* 0x0000000413127825 */ /* 0x000fc800078e000c */
[----:B-1----:R-:W-:-:S04]  /*1560*/  IMAD.WIDE.U32 R8, R27, 0x4, R12 ;  /* 0x000000041b087825 */ /* 0x002fc800078e000c */
[--C-:B------:R-:W-:Y:S02]  /*1570*/  IMAD.WIDE.U32 R14, R15, 0x4, R12.reuse ;  /* 0x000000040f0e7825 */ /* 0x100fe400078e000c */
[----:B------:R-:W5:Y:S02]  /*1580*/  LDG.E R9, desc[UR6][R8.64] ;  /* 0x0000000608097981 */ /* 0x000f64000c1e1900 */
[--C-:B------:R-:W-:Y:S02]  /*1590*/  IMAD.WIDE.U32 R16, R20, 0x4, R12.reuse ;  /* 0x0000000414107825 */ /* 0x100fe400078e000c */
[----:B------:R1:W5:Y:S02]  /*15a0*/  LDG.E R20, desc[UR6][R18.64] ;  /* 0x0000000612147981 */ /* 0x000364000c1e1900 */
[C---:B0-----:R-:W-:Y:S02]  /*15b0*/  VIADD R29, R2.reuse, 0xb00 ;  /* 0x00000b00021d7836 */ /* 0x041fe40000000000 */
[----:B------:R-:W-:Y:S01]  /*15c0*/  VIADD R27, R2, 0xc00 ;  /* 0x00000c00021b7836 */ /* 0x000fe20000000000 */
[----:B------:R0:W5:Y:S01]  /*15d0*/  LDG.E R10, desc[UR6][R16.64] ;  /* 0x00000006100a7981 */ /* 0x000162000c1e1900 */
[----:B------:R-:W-:-:S03]  /*15e0*/  IMAD.WIDE.U32 R28, R29, 0x4, R12 ;  /* 0x000000041d1c7825 */ /* 0x000fc600078e000c */
[----:B------:R0:W5:Y:S01]  /*15f0*/  LDG.E R8, desc[UR6][R14.64] ;  /* 0x000000060e087981 */ /* 0x000162000c1e1900 */
[C---:B-1----:R-:W-:Y:S02]  /*1600*/  VIADD R19, R2.reuse, 0xe00 ;  /* 0x00000e0002137836 */ /* 0x042fe40000000000 */
[C---:B------:R-:W-:Y:S02]  /*1610*/  VIADD R18, R2.reuse, 0xf00 ;  /* 0x00000f0002127836 */ /* 0x040fe40000000000 */
[----:B0-----:R-:W-:Y:S02]  /*1620*/  IMAD.WIDE.U32 R16, R27, 0x4, R12 ;  /* 0x000000041b107825 */ /* 0x001fe400078e000c */
[----:B------:R-:W5:Y:S02]  /*1630*/  LDG.E R27, desc[UR6][R28.64] ;  /* 0x000000061c1b7981 */ /* 0x000f64000c1e1900 */
[----:B------:R-:W-:-:S04]  /*1640*/  VIADD R15, R2, 0xd00 ;  /* 0x00000d00020f7836 */ /* 0x000fc80000000000 */
[--C-:B------:R-:W-:Y:S01]  /*1650*/  IMAD.WIDE.U32 R14, R15, 0x4, R12.reuse ;  /* 0x000000040f0e7825 */ /* 0x100fe200078e000c */
[----:B------:R0:W5:Y:S05]  /*1660*/  LDG.E R28, desc[UR6][R16.64] ;  /* 0x00000006101c7981 */ /* 0x00016a000c1e1900 */
[----:B------:R-:W5:Y:S01]  /*1670*/  LDG.E R15, desc[UR6][R14.64] ;  /* 0x000000060e0f7981 */ /* 0x000f62000c1e1900 */
[----:B0-----:R-:W-:-:S04]  /*1680*/  IMAD.WIDE.U32 R16, R19, 0x4, R12 ;  /* 0x0000000413107825 */ /* 0x001fc800078e000c */
[----:B------:R-:W-:Y:S02]  /*1690*/  IMAD.WIDE.U32 R18, R18, 0x4, R12 ;  /* 0x0000000412127825 */ /* 0x000fe400078e000c */
[----:B------:R-:W5:Y:S04]  /*16a0*/  LDG.E R16, desc[UR6][R16.64] ;  /* 0x0000000610107981 */ /* 0x000f68000c1e1900 */
[----:B------:R-:W5:Y:S01]  /*16b0*/  LDG.E R19, desc[UR6][R18.64] ;  /* 0x0000000612137981 */ /* 0x000f62000c1e1900 */
[----:B------:R-:W-:-:S05]  /*16c0*/  VIADD R7, R7, 0x10 ;  /* 0x0000001007077836 */ /* 0x000fca0000000000 */
[----:B------:R-:W-:Y:S01]  /*16d0*/  ISETP.NE.AND P0, PT, R7, RZ, PT ;  /* 0x000000ff0700720c */ /* 0x000fe20003f05270 */
[----:B------:R-:W-:Y:S02]  /*16e0*/  VIADD R6, R6, 0x1000 ;  /* 0x0000100006067836 */ /* 0x000fe40000000000 */
[----:B------:R-:W-:Y:S01]  /*16f0*/  VIADD R2, R2, 0x1000 ;  /* 0x0000100002027836 */ /* 0x000fe20000000000 */
[----:B--2---:R-:W-:-:S04]  /*1700*/  VIMNMX3 R5, R25, R26, R5, !PT ;  /* 0x0000001a1905720f */ /* 0x004fc80007800105 */
[----:B----4-:R-:W-:-:S04]  /*1710*/  VIMNMX3 R5, R5, R24, R23, !PT ;  /* 0x000000180505720f */ /* 0x010fc80007800117 */
[----:B---3--:R-:W-:-:S04]  /*1720*/  VIMNMX3 R5, R5, R22, R21, !PT ;  /* 0x000000160505720f */ /* 0x008fc80007800115 */
[----:B-----5:R-:W-:-:S04]  /*1730*/  VIMNMX3 R5, R5, R20, R11, !PT ;  /* 0x000000140505720f */ /* 0x020fc8000780010b */
[----:B------:R-:W-:-:S04]  /*1740*/  VIMNMX3 R5, R5, R10, R9, !PT ;  /* 0x0000000a0505720f */ /* 0x000fc80007800109 */
[----:B------:R-:W-:-:S04]  /*1750*/  VIMNMX3 R5, R5, R8, R27, !PT ;  /* 0x000000080505720f */ /* 0x000fc8000780011b */
[----:B------:R-:W-:-:S04]  /*1760*/  VIMNMX3 R5, R5, R28, R15, !PT ;  /* 0x0000001c0505720f */ /* 0x000fc8000780010f */
[----:B------:R-:W-:Y:S01]  /*1770*/  VIMNMX3 R25, R5, R16, R19, !PT ;  /* 0x000000100519720f */ /* 0x000fe20007800113 */
[----:B------:R-:W-:Y:S06]  /*1780*/  @P0 BRA `(.L_x_2673) ;  /* 0xfffffffc00100947 */ /* 0x000fec000383ffff */
[----:B------:R-:W-:Y:S05]  /*1790*/  BSYNC.RECONVERGENT B3 ;  /* 0x0000000000037941 */ /* 0x000fea0003800200 */
.L_x_2672:
[----:B------:R-:W-:-:S07]  /*17a0*/  VIADD R6, R6, 0xfffff800 ;  /* 0xfffff80006067836 */ /* 0x000fce0000000000 */
.L_x_2671:
[----:B------:R-:W-:Y:S05]  /*17b0*/  BSYNC.RECONVERGENT B2 ;  /* 0x0000000000027941 */ /* 0x000fea0003800200 */
.L_x_2670:
        /* <DEDUP_REMOVED lines=8> */
[C---:B------:R-:W-:Y:S02]  /*1840*/  VIADD R21, R5.reuse, 0x100 ;  /* 0x0000010005157836 */ /* 0x040fe40000000000 */
[C---:B------:R-:W-:Y:S02]  /*1850*/  VIADD R19, R5.reuse, 0x200 ;  /* 0x0000020005137836 */ /* 0x040fe40000000000 */
[C---:B------:R-:W-:Y:S02]  /*1860*/  VIADD R9, R5.reuse, 0x300 ;  /* 0x0000030005097836 */ /* 0x040fe40000000000 */
[----:B------:R-:W-:-:S04]  /*1870*/  IMAD.WIDE.U32 R14, R5, 0x4, R12 ;  /* 0x00000004050e7825 */ /* 0x000fc800078e000c */
[--C-:B------:R-:W-:Y:S01]  /*1880*/  IMAD.WIDE.U32 R20, R21, 0x4, R12.reuse ;  /* 0x0000000415147825 */ /* 0x100fe200078e000c */
[----:B------:R0:W2:Y:S03]  /*1890*/  LDG.E R2, desc[UR6][R14.64] ;  /* 0x000000060e027981 */ /* 0x0000a6000c1e1900 */
[--C-:B------:R-:W-:Y:S01]  /*18a0*/  IMAD.WIDE.U32 R18, R19, 0x4, R12.reuse ;  /* 0x0000000413127825 */ /* 0x100fe200078e000c */
[----:B------:R-:W2:Y:S03]  /*18b0*/  LDG.E R7, desc[UR6][R20.64] ;  /* 0x0000000614077981 */ /* 0x000ea6000c1e1900 */
        /* <DEDUP_REMOVED lines=10> */
[--C-:B------:R-:W-:Y:S02]  /*1960*/  IMAD.WIDE.U32 R16, R23, 0x4, R12.reuse ;  /* 0x0000000417107825 */ /* 0x100fe400078e000c */
[----:B------:R-:W4:Y:S02]  /*1970*/  LDG.E R4, desc[UR6][R4.64] ;  /* 0x0000000604047981 */ /* 0x000f24000c1e1900 */
[----:B0-----:R-:W-:Y:S02]  /*1980*/  IMAD.WIDE.U32 R14, R27, 0x4, R12 ;  /* 0x000000041b0e7825 */ /* 0x001fe400078e000c */
[----:B------:R-:W5:Y:S04]  /*1990*/  LDG.E R16, desc[UR6][R16.64] ;  /* 0x0000000610107981 */ /* 0x000f68000c1e1900 */
[----:B------:R-:W5:Y:S01]  /*19a0*/  LDG.E R14, desc[UR6][R14.64] ;  /* 0x000000060e0e7981 */ /* 0x000f62000c1e1900 */
[----:B------:R-:W-:Y:S01]  /*19b0*/  VIADD R6, R6, 0x800 ;  /* 0x0000080006067836 */ /* 0x000fe20000000000 */
[----:B--2---:R-:W-:-:S04]  /*19c0*/  VIMNMX3 R7, R25, R2, R7, !PT ;  /* 0x000000021907720f */ /* 0x004fc80007800107 */
[----:B---3--:R-:W-:-:S04]  /*19d0*/  VIMNMX3 R7, R7, R18, R8, !PT ;  /* 0x000000120707720f */ /* 0x008fc80007800108 */
[----:B----4-:R-:W-:-:S04]  /*19e0*/  VIMNMX3 R7, R7, R10, R4, !PT ;  /* 0x0000000a0707720f */ /* 0x010fc80007800104 */
[----:B-----5:R-:W-:-:S07]  /*19f0*/  VIMNMX3 R25, R7, R16, R14, !PT ;  /* 0x000000100719720f */ /* 0x020fce000780010e */
.L_x_2675:
[----:B------:R-:W-:Y:S05]  /*1a00*/  BSYNC.RECONVERGENT B2 ;  /* 0x0000000000027941 */ /* 0x000fea0003800200 */
.L_x_2674:
        /* <DEDUP_REMOVED lines=21> */
.L_x_2677:
[----:B------:R-:W-:Y:S05]  /*1b60*/  BSYNC.RECONVERGENT B2 ;  /* 0x0000000000027941 */ /* 0x000fea0003800200 */
.L_x_2676:
[----:B------:R-:W-:Y:S05]  /*1b70*/  @!P1 BRA `(.L_x_2669) ;  /* 0x0000000000249947 */ /* 0x000fea0003800000 */
[----:B------:R-:W-:Y:S02]  /*1b80*/  VIADD R5, R6, UR4 ;  /* 0x0000000406057c36 */ /* 0x000fe40008000000 */
[----:B------:R-:W-:-:S07]  /*1b90*/  IMAD.MOV R4, RZ, RZ, -R7 ;  /* 0x000000ffff047224 */ /* 0x000fce00078e0a07 */
.L_x_2678:
[----:B------:R-:W-:-:S06]  /*1ba0*/  IMAD.WIDE.U32 R2, R5, 0x4, R12 ;  /* 0x0000000405027825 */ /* 0x000fcc00078e000c */
[----:B------:R-:W2:Y:S01]  /*1bb0*/  LDG.E R2, desc[UR6][R2.64] ;  /* 0x0000000602027981 */ /* 0x000ea2000c1e1900 */
[----:B------:R-:W-:Y:S02]  /*1bc0*/  VIADD R4, R4, 0x1 ;  /* 0x0000000104047836 */ /* 0x000fe40000000000 */
[----:B------:R-:W-:-:S03]  /*1bd0*/  VIADD R5, R5, 0x100 ;  /* 0x0000010005057836 */ /* 0x000fc60000000000 */
[----:B------:R-:W-:Y:S02]  /*1be0*/  ISETP.NE.AND P0, PT, R4, RZ, PT ;  /* 0x000000ff0400720c */ /* 0x000fe40003f05270 */
[----:B--2---:R-:W-:-:S11]  /*1bf0*/  VIMNMX R25, PT, PT, R2, R25, !PT ;  /* 0x0000001902197248 */ /* 0x004fd60007fe0100 */
[----:B------:R-:W-:Y:S05]  /*1c00*/  @P0 BRA `(.L_x_2678) ;  /* 0xfffffffc00e40947 */ /* 0x000fea000383ffff */
.L_x_2669:
[----:B------:R-:W-:Y:S05]  /*1c10*/  BSYNC.RECONVERGENT B1 ;  /* 0x0000000000017941 */ /* 0x000fea0003800200 */
.L_x_2667:
        /* <DEDUP_REMOVED lines=38> */
.L_x_2665:
[----:B------:R-:W-:Y:S05]  /*1e80*/  BSYNC.RECONVERGENT B0 ;  /* 0x0000000000007941 */ /* 0x000fea0003800200 */
.L_x_2650:
[----:B------:R-:W-:Y:S05]  /*1e90*/  @P0 EXIT ;  /* 0x000000000000094d */ /* 0x000fea0003800000 */
[----:B-12---:R-:W1:Y:S01]  /*1ea0*/  LDC.64 R2, c[0x0][0x388] ;  /* 0x0000e200ff027b82 */ /* 0x006e620000000a00 */
[----:B------:R-:W0:Y:S02]  /*1eb0*/  LDCU UR4, c[0x0][0x398] ;  /* 0x00007300ff0477ac */ /* 0x000e240008000800 */
[----:B0-----:R-:W-:-:S05]  /*1ec0*/  VIMNMX R5, PT, PT, R5, UR4, !PT ;  /* 0x0000000405057c48 */ /* 0x001fca000ffe0100 */
[----:B-1----:R-:W-:Y:S01]  /*1ed0*/  STG.E desc[UR6][R2.64], R5 ;  /* 0x0000000502007986 */ /* 0x002fe2000c101906 */
[----:B------:R-:W-:Y:S05]  /*1ee0*/  EXIT ;  /* 0x000000000000794d */ /* 0x000fea0003800000 */
.L_x_2679:
        /* <DEDUP_REMOVED lines=9> */
.L_x_3782:


//--------------------- .text._ZN3cub18CUB_300001_SM_10006detail6reduce28DeviceReduceSingleTileKernelINS2_10policy_hubIiyN4cuda3std3__44plusIiEEE10Policy1000EPiSC_iS9_iiNS7_10__identityEEEvT0_T1_T2_T3_T4_T6_ --------------------------
	.section	.text._ZN3cub18CUB_300001_SM_10006detail6reduce28DeviceReduceSingleTileKernelINS2_10policy_hubIiyN4cuda3std3__44plusIiEEE10Policy1000EPiSC_iS9_iiNS7_10__identityEEEvT0_T1_T2_T3_T4_T6_,"ax",@progbits
	.align	128
        .global         _ZN3cub18CUB_300001_SM_10006detail6reduce28DeviceReduceSingleTileKernelINS2_10policy_hubIiyN4cuda3std3__44plusIiEEE10Policy1000EPiSC_iS9_iiNS7_10__identityEEEvT0_T1_T2_T3_T4_T6_
        .type           _ZN3cub18CUB_300001_SM_10006detail6reduce28DeviceReduceSingleTileKernelINS2_10policy_hubIiyN4cuda3std3__44plusIiEEE10Policy1000EPiSC_iS9_iiNS7_10__identityEEEvT0_T1_T2_T3_T4_T6_,@function
        .size           _ZN3cub18CUB_300001_SM_10006detail6reduce28DeviceReduceSingleTileKernelINS2_10policy_hubIiyN4cuda3std3__44plusIiEEE10Policy1000EPiSC_iS9_iiNS7_10__identityEEEvT0_T1_T2_T3_T4_T6_,(.L_x_3783 - _ZN3cub18CUB_300001_SM_10006detail6reduce28DeviceReduceSingleTileKernelINS2_10policy_hubIiyN4cuda3std3__44plusIiEEE10Policy1000EPiSC_iS9_iiNS7_10__identityEEEvT0_T1_T2_T3_T4_T6_)
        .other          _ZN3cub18CUB_300001_SM_10006detail6reduce28DeviceReduceSingleTileKernelINS2_10policy_hubIiyN4cuda3std3__44plusIiEEE10Policy1000EPiSC_iS9_iiNS7_10__identityEEEvT0_T1_T2_T3_T4_T6_,@"STO_CUDA_ENTRY STV_DEFAULT"
_ZN3cub18CUB_300001_SM_10006detail6reduce28DeviceReduceSingleTileKernelINS2_10policy_hubIiyN4cuda3std3__44plusIiEEE10Policy1000EPiSC_iS9_iiNS7_10__identityEEEvT0_T1_T2_T3_T4_T6_:
.text._ZN3cub18CUB_300001_SM_10006detail6reduce28DeviceReduceSingleTileKernelINS2_10policy_hubIiyN4cuda3std3__44plusIiEEE10Policy1000EPiSC_iS9_iiNS7_10__identityEEEvT0_T1_T2_T3_T4_T6_:
        /* <DEDUP_REMOVED lines=13> */
.L_x_2680:
        /* <DEDUP_REMOVED lines=16> */
.L_x_2685:
[----:B------:R-:W-:Y:S05]  /*01d0*/  BSYNC.RECONVERGENT B1 ;  /* 0x0000000000017941 */ /* 0x000fea0003800200 */
.L_x_2684:
        /* <DEDUP_REMOVED lines=16> */
.L_x_2690:
[----:B------:R-:W-:-:S06]  /*02e0*/  IMAD.MOV.U32 R3, RZ, RZ, R5 ;  /* 0x000000ffff037224 */ /* 0x000fcc00078e0005 */
[----:B------:R0:W2:Y:S01]  /*02f0*/  LDG.E.CONSTANT R3, desc[UR6][R2.64] ;  /* 0x0000000602037981 */ /* 0x0000a2000c1e9900 */
[----:B------:R-:W-:Y:S02]  /*0300*/  VIADD R4, R4, 0x1 ;  /* 0x0000000104047836 */ /* 0x000fe40000000000 */
[----:B------:R-:W-:-:S03]  /*0310*/  VIADD R11, R11, 0x100 ;  /* 0x000001000b0b7836 */ /* 0x000fc60000000000 */
[----:B------:R-:W-:Y:S02]  /*0320*/  ISETP.NE.AND P0, PT, R4, RZ, PT ;  /* 0x000000ff0400720c */ /* 0x000fe40003f05270 */
[----:B0-----:R-:W-:-:S05]  /*0330*/  IADD3 R2, P2, PT, R2, 0x400, RZ ;  /* 0x0000040002027810 */ /* 0x001fca0007f5e0ff */
[----:B------:R-:W-:Y:S02]  /*0340*/  IMAD.X R5, RZ, RZ, R5, P2 ;  /* 0x000000ffff057224 */ /* 0x000fe400010e0605 */
[----:B--2--5:R-:W-:-:S04]  /*0350*/  IMAD.IADD R0, R3, 0x1, R0 ;  /* 0x0000000103007824 */ /* 0x024fc800078e0200 */
[----:B------:R-:W-:Y:S05]  /*0360*/  @P0 BRA `(.L_x_2690) ;  /* 0xfffffffc00dc0947 */ /* 0x000fea000383ffff */
.L_x_2689:
[----:B------:R-:W-:Y:S05]  /*0370*/  BSYNC.RECONVERGENT B2 ;  /* 0x0000000000027941 */ /* 0x000fea0003800200 */
.L_x_2688:
        /* <DEDUP_REMOVED lines=8> */
.L_x_2693:
        /* <DEDUP_REMOVED lines=26> */
[----:B--2--5:R-:W-:-:S04]  /*05a0*/  IADD3 R10, PT, PT, R10, R13, R0 ;  /* 0x0000000d0a0a7210 */ /* 0x024fc80007ffe000 */
[----:B---3--:R-:W-:-:S04]  /*05b0*/  IADD3 R10, PT, PT, R19, R12, R10 ;  /* 0x0000000c130a7210 */ /* 0x008fc80007ffe00a */
[----:B----4-:R-:W-:-:S04]  /*05c0*/  IADD3 R10, PT, PT, R15, R16, R10 ;  /* 0x000000100f0a7210 */ /* 0x010fc80007ffe00a */
[----:B------:R-:W-:-:S04]  /*05d0*/  IADD3 R10, PT, PT, R21, R14, R10 ;  /* 0x0000000e150a7210 */ /* 0x000fc80007ffe00a */
[----:B------:R-:W-:-:S04]  /*05e0*/  IADD3 R10, PT, PT, R17, R18, R10 ;  /* 0x00000012110a7210 */ /* 0x000fc80007ffe00a */
[----:B------:R-:W-:-:S04]  /*05f0*/  IADD3 R10, PT, PT, R24, R23, R10 ;  /* 0x00000017180a7210 */ /* 0x000fc80007ffe00a */
[----:B------:R-:W-:-:S04]  /*0600*/  IADD3 R25, PT, PT, R26, R25, R10 ;  /* 0x000000191a197210 */ /* 0x000fc80007ffe00a */
[----:B------:R-:W-:Y:S01]  /*0610*/  IADD3 R0, PT, PT, R27, R22, R25 ;  /* 0x000000161b007210 */ /* 0x000fe20007ffe019 */
[----:B------:R-:W-:Y:S06]  /*0620*/  @!P1 BRA `(.L_x_2693) ;  /* 0xfffffffc00749947 */ /* 0x000fec000383ffff */
.L_x_2692:
[----:B------:R-:W-:Y:S05]  /*0630*/  BSYNC.RECONVERGENT B2 ;  /* 0x0000000000027941 */ /* 0x000fea0003800200 */
.L_x_2691:
        /* <DEDUP_REMOVED lines=18> */
[----:B--2--5:R-:W-:-:S04]  /*0760*/  IADD3 R6, PT, PT, R6, R7, R0 ;  /* 0x0000000706067210 */ /* 0x024fc80007ffe000 */
[----:B---3--:R-:W-:-:S04]  /*0770*/  IADD3 R6, PT, PT, R8, R13, R6 ;  /* 0x0000000d08067210 */ /* 0x008fc80007ffe006 */
[----:B----4-:R-:W-:-:S04]  /*0780*/  IADD3 R6, PT, PT, R10, R15, R6 ;  /* 0x0000000f0a067210 */ /* 0x010fc80007ffe006 */
[----:B------:R-:W-:-:S07]  /*0790*/  IADD3 R0, PT, PT, R12, R17, R6 ;  /* 0x000000110c007210 */ /* 0x000fce0007ffe006 */
.L_x_2695:
[----:B------:R-:W-:Y:S05]  /*07a0*/  BSYNC.RECONVERGENT B2 ;  /* 0x0000000000027941 */ /* 0x000fea0003800200 */
.L_x_2694:
        /* <DEDUP_REMOVED lines=8> */
[----:B--2--5:R-:W-:-:S04]  /*0830*/  IADD3 R0, PT, PT, R4, R5, R0 ;  /* 0x0000000504007210 */ /* 0x024fc80007ffe000 */
[----:B---3--:R-:W-:-:S07]  /*0840*/  IADD3 R0, PT, PT, R6, R7, R0 ;  /* 0x0000000706007210 */ /* 0x008fce0007ffe000 */
.L_x_2687:
[----:B------:R-:W-:Y:S05]  /*0850*/  BSYNC.RECONVERGENT B1 ;  /* 0x0000000000017941 */ /* 0x000fea0003800200 */
.L_x_2686:
[----:B------:R-:W-:-:S13]  /*0860*/  ISETP.GE.AND P0, PT, R20, 0x100, PT ;  /* 0x000001001400780c */ /* 0x000fda0003f06270 */
[----:B------:R-:W-:Y:S05]  /*0870*/  @!P0 BRA `(.L_x_2696) ;  /* 0x0000000000ac8947 */ /* 0x000fea0003800000 */
[----:B------:R-:W1:Y:S01]  /*0880*/  S2R R6, SR_LANEID ;  /* 0x0000000000067919 */ /* 0x000e620000000000 */
[----:B0----5:R-:W0:Y:S01]  /*0890*/  SHFL.DOWN PT, R2, R0, 0x1, 0x1f ;  /* 0x08201f0000027f89 */ /* 0x021e2200000e0000 */
[C---:B-1----:R-:W-:Y:S02]  /*08a0*/  ISETP.GT.AND P0, PT, R6.reuse, 0x1e, PT ;  /* 0x0000001e0600780c */ /* 0x042fe40003f04270 */
[----:B------:R-:W-:Y:S02]  /*08b0*/  ISETP.NE.AND P1, PT, R6, RZ, PT ;  /* 0x000000ff0600720c */ /* 0x000fe40003f25270 */
[----:B0-----:R-:W-:Y:S02]  /*08c0*/  SEL R3, R2, RZ, !P0 ;  /* 0x000000ff02037207 */ /* 0x001fe40004000000 */
[----:B------:R-:W-:-:S03]  /*08d0*/  ISETP.GT.AND P0, PT, R6, 0x1d, PT ;  /* 0x0000001d0600780c */ /* 0x000fc60003f04270 */
[----:B------:R-:W-:-:S05]  /*08e0*/  IMAD.IADD R3, R3, 0x1, R0 ;  /* 0x0000000103037824 */ /* 0x000fca00078e0200 */
[----:B------:R-:W0:Y:S01]  /*08f0*/  SHFL.DOWN PT, R2, R3, 0x2, 0x1f ;  /* 0x08401f0003027f89 */ /* 0x000e2200000e0000 */
[----:B------:R-:W1:Y:S01]  /*0900*/  @!P1 S2R R7, SR_CgaCtaId ;  /* 0x0000000000079919 */ /* 0x000e620000008800 */
[----:B0-----:R-:W-:Y:S02]  /*0910*/  SEL R2, R2, RZ, !P0 ;  /* 0x000000ff02027207 */ /* 0x001fe40004000000 */
[----:B------:R-:W-:-:S03]  /*0920*/  ISETP.GT.AND P0, PT, R6, 0x1b, PT ;  /* 0x0000001b0600780c */ /* 0x000fc60003f04270 */
[----:B------:R-:W-:-:S05]  /*0930*/  IMAD.IADD R2, R3, 0x1, R2 ;  /* 0x0000000103027824 */ /* 0x000fca00078e0202 */
[----:B------:R-:W0:Y:S02]  /*0940*/  SHFL.DOWN PT, R4, R2, 0x4, 0x1f ;  /* 0x08801f0002047f89 */ /* 0x000e2400000e0000 */
[----:B0-----:R-:W-:Y:S02]  /*0950*/  SEL R5, R4, RZ, !P0 ;  /* 0x000000ff04057207 */ /* 0x001fe40004000000 */
[----:B------:R-:W-:Y:S02]  /*0960*/  ISETP.GT.AND P0, PT, R6, 0x17, PT ;  /* 0x000000170600780c */ /* 0x000fe40003f04270 */
[----:B------:R-:W-:Y:S01]  /*0970*/  @!P1 MOV R4, 0x400 ;  /* 0x0000040000049802 */ /* 0x000fe20000000f00 */
[----:B------:R-:W-:Y:S01]  /*0980*/  IMAD.IADD R5, R2, 0x1, R5 ;  /* 0x0000000102057824 */ /* 0x000fe200078e0205 */
[----:B------:R-:W-:Y:S02]  /*0990*/  @!P1 SHF.R.U32.HI R2, RZ, 0x3, R9 ;  /* 0x00000003ff029819 */ /* 0x000fe40000011609 */
[----:B-1----:R-:W-:-:S02]  /*09a0*/  @!P1 LEA R7, R7, R4, 0x18 ;  /* 0x0000000407079211 */ /* 0x002fc400078ec0ff */
        /* <DEDUP_REMOVED lines=22> */
[----:B0-----:R-:W-:Y:S01]  /*0b10*/  IMAD.IADD R3, R0, 0x1, R9 ;  /* 0x0000000100037824 */ /* 0x001fe200078e0209 */
[----:B------:R-:W-:Y:S06]  /*0b20*/  BRA `(.L_x_2697) ;  /* 0x0000002c00807947 */ /* 0x000fec0003800000 */
.L_x_2696:
[----:B0-----:R-:W-:Y:S01]  /*0b30*/  LOP3.LUT R2, R9, 0x3e0, RZ, 0xc0, !PT ;  /* 0x000003e009027812 */ /* 0x001fe200078ec0ff */
[----:B------:R-:W0:Y:S03]  /*0b40*/  S2R R8, SR_LANEID ;  /* 0x0000000000087919 */ /* 0x000e260000000000 */
[----:B------:R-:W-:Y:S01]  /*0b50*/  LOP3.LUT R5, RZ, R2, RZ, 0x33, !PT ;  /* 0x00000002ff057212 */ /* 0x000fe200078e33ff */
[----:B------:R-:W-:-:S04]  /*0b60*/  VIADD R3, R2, 0x20 ;  /* 0x0000002002037836 */ /* 0x000fc80000000000 */
[----:B------:R-:W-:Y:S01]  /*0b70*/  IMAD.IADD R5, R5, 0x1, R20 ;  /* 0x0000000105057824 */ /* 0x000fe200078e0214 */
[----:B------:R-:W-:-:S04]  /*0b80*/  ISETP.GT.AND P0, PT, R3, R20, PT ;  /* 0x000000140300720c */ /* 0x000fc80003f04270 */
[----:B------:R-:W-:-:S05]  /*0b90*/  SEL R5, R5, 0x1f, P0 ;  /* 0x0000001f05057807 */ /* 0x000fca0000000000 */
[----:B-----5:R-:W1:Y:S01]  /*0ba0*/  SHFL.DOWN PT, R2, R0, 0x1, R5 ;  /* 0x0820000000027989 */ /* 0x020e6200000e0005 */
        /* <DEDUP_REMOVED lines=8> */
[----:B------:R-:W-:Y:S01]  /*0c30*/  @!P1 MOV R7, 0x400 ;  /* 0x0000040000079802 */ /* 0x000fe20000000f00 */
[----:B------:R-:W1:Y:S02]  /*0c40*/  SHFL.DOWN PT, R3, R2, 0x2, R5 ;  /* 0x0840000002037989 */ /* 0x000e6400000e0005 */
[----:B-1----:R-:W-:Y:S02]  /*0c50*/  SEL R3, R3, RZ, !P0 ;  /* 0x000000ff03037207 */ /* 0x002fe40004000000 */
[----:B------:R-:W-:Y:S02]  /*0c60*/  ISETP.GT.AND P0, PT, R6, R5, PT ;  /* 0x000000050600720c */ /* 0x000fe40003f04270 */
[----:B------:R-:W-:Y:S01]  /*0c70*/  @!P1 SHF.R.U32.HI R6, RZ, 0x3, R9 ;  /* 0x00000003ff069819 */ /* 0x000fe20000011609 */
[----:B------:R-:W-:Y:S01]  /*0c80*/  IMAD.IADD R4, R2, 0x1, R3 ;  /* 0x0000000102047824 */ /* 0x000fe200078e0203 */
[----:B0-----:R-:W-:Y:S01]  /*0c90*/  @!P1 LEA R7, R10, R7, 0x18 ;  /* 0x000000070a079211 */ /* 0x001fe200078ec0ff */
[----:B------:R-:W-:Y:S01]  /*0ca0*/  VIADD R2, R8, 0x8 ;  /* 0x0000000808027836 */ /* 0x000fe20000000000 */
[----:B------:R-:W-:-:S02]  /*0cb0*/  @!P1 LOP3.LUT R6, R6, 0x7c, RZ, 0xc0, !PT ;  /* 0x0000007c06069812 */ /* 0x000fc400078ec0ff */
        /* <DEDUP_REMOVED lines=23> */
[----:B----4-:R-:W0:Y:S04]  /*0e30*/  LDS.128 R4, [UR4+0x10] ;  /* 0x00001004ff047984 */ /* 0x010e280008000c00 */
[----:B------:R-:W1:Y:S04]  /*0e40*/  LDS R0, [UR4+0xc] ;  /* 0x00000c04ff007984 */ /* 0x000e680008000800 */
[----:B------:R-:W2:Y:S01]  /*0e50*/  LDS.64 R8, [UR4+0x20] ;  /* 0x00002004ff087984 */ /* 0x000ea20008000a00 */
[----:B0-----:R-:W-:Y:S02]  /*0e60*/  SEL R4, R4, RZ, P2 ;  /* 0x000000ff04047207 */ /* 0x001fe40001000000 */
[----:B------:R-:W-:-:S02]  /*0e70*/  ISETP.GT.AND P2, PT, R20, 0x60, PT ;  /* 0x000000601400780c */ /* 0x000fc40003f44270 */
[----:B-1----:R-:W-:Y:S02]  /*0e80*/  SEL R0, R0, RZ, P1 ;  /* 0x000000ff00007207 */ /* 0x002fe40000800000 */
[----:B------:R-:W-:Y:S02]  /*0e90*/  SEL R5, R5, RZ, P2 ;  /* 0x000000ff05057207 */ /* 0x000fe40001000000 */
[----:B------:R-:W-:Y:S02]  /*0ea0*/  IADD3 R0, PT, PT, R4, R0, R3 ;  /* 0x0000000004007210 */ /* 0x000fe40007ffe003 */
[----:B------:R-:W-:Y:S02]  /*0eb0*/  ISETP.GT.AND P1, PT, R20, 0xa0, PT ;  /* 0x000000a01400780c */ /* 0x000fe40003f24270 */
[----:B------:R-:W-:Y:S02]  /*0ec0*/  SEL R6, R6, RZ, P3 ;  /* 0x000000ff06067207 */ /* 0x000fe40001800000 */
[----:B------:R-:W-:-:S02]  /*0ed0*/  ISETP.GT.AND P2, PT, R20, 0xc0, PT ;  /* 0x000000c01400780c */ /* 0x000fc40003f44270 */
[----:B------:R-:W-:Y:S02]  /*0ee0*/  ISETP.GT.AND P3, PT, R20, 0xe0, PT ;  /* 0x000000e01400780c */ /* 0x000fe40003f64270 */
[----:B------:R-:W-:Y:S02]  /*0ef0*/  SEL R7, R7, RZ, P1 ;  /* 0x000000ff07077207 */ /* 0x000fe40000800000 */
[----:B------:R-:W-:Y:S02]  /*0f00*/  IADD3 R0, PT, PT, R6, R0, R5 ;  /* 0x0000000006007210 */ /* 0x000fe40007ffe005 */
[----:B--2---:R-:W-:Y:S02]  /*0f10*/  SEL R8, R8, RZ, P2 ;  /* 0x000000ff08087207 */ /* 0x004fe40001000000 */
[----:B------:R-:W-:Y:S02]  /*0f20*/  SEL R9, R9, RZ, P3 ;  /* 0x000000ff09097207 */ /* 0x000fe40001800000 */
[----:B------:R-:W-:-:S05]  /*0f30*/  IADD3 R0, PT, PT, R8, R0, R7 ;  /* 0x0000000008007210 */ /* 0x000fca0007ffe007 */
[----:B------:R-:W-:Y:S01]  /*0f40*/  IMAD.IADD R3, R0, 0x1, R9 ;  /* 0x0000000100037824 */ /* 0x000fe200078e0209 */
[----:B------:R-:W-:Y:S06]  /*0f50*/  BRA `(.L_x_2697) ;  /* 0x0000002800747947 */ /* 0x000fec0003800000 */
.L_x_2683:
        /* <DEDUP_REMOVED lines=10> */
[----:B--2---:R-:W-:-:S04]  /*1000*/  IADD3 R5, PT, PT, R6, R5, R4 ;  /* 0x0000000506057210 */ /* 0x004fc80007ffe004 */
[----:B---3--:R-:W-:-:S04]  /*1010*/  IADD3 R5, PT, PT, R8, R7, R5 ;  /* 0x0000000708057210 */ /* 0x008fc80007ffe005 */
[----:B------:R-:W-:-:S04]  /*1020*/  IADD3 R5, PT, PT, R10, R9, R5 ;  /* 0x000000090a057210 */ /* 0x000fc80007ffe005 */
[----:B----4-:R-:W-:-:S04]  /*1030*/  IADD3 R5, PT, PT, R12, R11, R5 ;  /* 0x0000000b0c057210 */ /* 0x010fc80007ffe005 */
[----:B------:R-:W-:-:S04]  /*1040*/  IADD3 R5, PT, PT, R14, R13, R5 ;  /* 0x0000000d0e057210 */ /* 0x000fc80007ffe005 */
[----:B-----5:R-:W-:-:S04]  /*1050*/  IADD3 R5, PT, PT, R16, R15, R5 ;  /* 0x0000000f10057210 */ /* 0x020fc80007ffe005 */
[----:B------:R-:W-:-:S05]  /*1060*/  IADD3 R5, PT, PT, R18, R17, R5 ;  /* 0x0000001112057210 */ /* 0x000fca0007ffe005 */
[----:B------:R-:W-:Y:S01]  /*1070*/  IMAD.IADD R21, R19, 0x1, R5 ;  /* 0x0000000113157824 */ /* 0x000fe200078e0205 */
[----:B------:R-:W-:Y:S06]  /*1080*/  @!P0 BRA `(.L_x_2698) ;  /* 0x00000000005c8947 */ /* 0x000fec0003800000 */
[----:B------:R-:W0:Y:S01]  /*1090*/  LDC R24, c[0x0][0x390] ;  /* 0x0000e400ff187b82 */ /* 0x000e220000000800 */
[----:B------:R-:W-:Y:S02]  /*10a0*/  VIADD R22, R20, 0xfffff000 ;  /* 0xfffff00014167836 */ /* 0x000fe40000000000 */
[----:B------:R-:W-:-:S07]  /*10b0*/  IMAD.MOV.U32 R23, RZ, RZ, 0x1000 ;  /* 0x00001000ff177424 */ /* 0x000fce00078e00ff */
.L_x_2700:
[----:B------:R-:W-:-:S05]  /*10c0*/  IMAD.WIDE R26, R23, 0x4, R2 ;  /* 0x00000004171a7825 */ /* 0x000fca00078e0202 */
[----:B------:R-:W2:Y:S04]  /*10d0*/  LDG.E.128.CONSTANT R12, desc[UR6][R26.64] ;  /* 0x000000061a0c7981 */ /* 0x000ea8000c1e9d00 */
[----:B------:R-:W3:Y:S04]  /*10e0*/  LDG.E.128.CONSTANT R16, desc[UR6][R26.64+0x1000] ;  /* 0x001000061a107981 */ /* 0x000ee8000c1e9d00 */
[----:B------:R-:W4:Y:S04]  /*10f0*/  LDG.E.128.CONSTANT R4, desc[UR6][R26.64+0x2000] ;  /* 0x002000061a047981 */ /* 0x000f28000c1e9d00 */
[----:B------:R-:W5:Y:S01]  /*1100*/  LDG.E.128.CONSTANT R8, desc[UR6][R26.64+0x3000] ;  /* 0x003000061a087981 */ /* 0x000f62000c1e9d00 */
[----:B0-----:R-:W-:Y:S01]  /*1110*/  IMAD.MOV.U32 R20, RZ, RZ, R24 ;  /* 0x000000ffff147224 */ /* 0x001fe200078e0018 */
[----:B--2---:R-:W-:-:S04]  /*1120*/  IADD3 R13, PT, PT, R13, R12, R21 ;  /* 0x0000000c0d0d7210 */ /* 0x004fc80007ffe015 */
[----:B------:R-:W-:-:S04]  /*1130*/  IADD3 R13, PT, PT, R15, R14, R13 ;  /* 0x0000000e0f0d7210 */ /* 0x000fc80007ffe00d */
[----:B---3--:R-:W-:-:S04]  /*1140*/  IADD3 R13, PT, PT, R17, R16, R13 ;  /* 0x00000010110d7210 */ /* 0x008fc80007ffe00d */
[----:B------:R-:W-:-:S04]  /*1150*/  IADD3 R13, PT, PT, R19, R18, R13 ;  /* 0x00000012130d7210 */ /* 0x000fc80007ffe00d */
[----:B----4-:R-:W-:Y:S01]  /*1160*/  IADD3 R13, PT, PT, R5, R4, R13 ;  /* 0x00000004050d7210 */ /* 0x010fe20007ffe00d */
[----:B------:R-:W-:-:S03]  /*1170*/  IMAD.IADD R4, R20, 0x1, -R23 ;  /* 0x0000000114047824 */ /* 0x000fc600078e0a17 */
[----:B------:R-:W-:Y:S02]  /*1180*/  IADD3 R13, PT, PT, R7, R6, R13 ;  /* 0x00000006070d7210 */ /* 0x000fe40007ffe00d */
[----:B------:R-:W-:Y:S02]  /*1190*/  ISETP.GE.AND P0, PT, R4, 0x1000, PT ;  /* 0x000010000400780c */ /* 0x000fe40003f06270 */
[----:B-----5:R-:W-:-:S04]  /*11a0*/  IADD3 R13, PT, PT, R9, R8, R13 ;  /* 0x00000008090d7210 */ /* 0x020fc80007ffe00d */
[----:B------:R-:W-:-:S07]  /*11b0*/  IADD3 R21, PT, PT, R11, R10, R13 ;  /* 0x0000000a0b157210 */ /* 0x000fce0007ffe00d */
[----:B------:R-:W-:Y:S05]  /*11c0*/  @!P0 BRA `(.L_x_2699) ;  /* 0x0000000400fc8947 */ /* 0x000fea0003800000 */
[----:B------:R-:W-:-:S05]  /*11d0*/  VIADD R23, R23, 0x1000 ;  /* 0x0000100017177836 */ /* 0x000fca0000000000 */
[----:B------:R-:W-:-:S13]  /*11e0*/  ISETP.GT.AND P0, PT, R23, R22, PT ;  /* 0x000000161700720c */ /* 0x000fda0003f04270 */
[----:B------:R-:W-:Y:S05]  /*11f0*/  @!P0 BRA `(.L_x_2700) ;  /* 0xfffffffc00b08947 */ /* 0x000fea000383ffff */
.L_x_2698:
        /* <DEDUP_REMOVED lines=20> */
.L_x_2704:
[----:B0-----:R-:W-:-:S06]  /*1340*/  IMAD.WIDE.U32 R2, R7, 0x4, R4 ;  /* 0x0000000407027825 */ /* 0x001fcc00078e0004 */
[----:B------:R-:W2:Y:S01]  /*1350*/  LDG.E.CONSTANT R2, desc[UR6][R2.64] ;  /* 0x0000000602027981 */ /* 0x000ea2000c1e9900 */
[----:B------:R-:W-:Y:S02]  /*1360*/  VIADD R6, R6, 0x1 ;  /* 0x0000000106067836 */ /* 0x000fe40000000000 */
[----:B------:R-:W-:Y:S02]  /*1370*/  VIADD R8, R8, 0x100 ;  /* 0x0000010008087836 */ /* 0x000fe40000000000 */
[----:B------:R-:W-:Y:S01]  /*1380*/  VIADD R7, R7, 0x100 ;  /* 0x0000010007077836 */ /* 0x000fe20000000000 */
[----:B------:R-:W-:Y:S01]  /*1390*/  ISETP.NE.AND P0, PT, R6, RZ, PT ;  /* 0x000000ff0600720c */ /* 0x000fe20003f05270 */
[----:B--2---:R-:W-:-:S12]  /*13a0*/  IMAD.IADD R21, R2, 0x1, R21 ;  /* 0x0000000102157824 */ /* 0x004fd800078e0215 */
[----:B------:R-:W-:Y:S05]  /*13b0*/  @P0 BRA `(.L_x_2704) ;  /* 0xfffffffc00e00947 */ /* 0x000fea000383ffff */
.L_x_2703:
[----:B------:R-:W-:Y:S05]  /*13c0*/  BSYNC.RECONVERGENT B2 ;  /* 0x0000000000027941 */ /* 0x000fea0003800200 */
.L_x_2702:
        /* <DEDUP_REMOVED lines=16> */
.L_x_2707:
        /* <DEDUP_REMOVED lines=13> */
[----:B------:R-:W-:-:S03]  /*15a0*/  IMAD.WIDE.U32 R26, R27, 0x4, R4 ;  /* 0x000000041b1a7825 */ /* 0x000fc600078e0004 */
[----:B------:R-:W5:Y:S01]  /*15b0*/  LDG.E.CONSTANT R20, desc[UR6][R2.64+0x2400] ;  /* 0x0024000602147981 */ /* 0x000f62000c1e9900 */
[----:B------:R-:W-:-:S03]  /*15c0*/  IMAD.WIDE.U32 R6, R7, 0x4, R4 ;  /* 0x0000000407067825 */ /* 0x000fc600078e0004 */
[----:B------:R-:W4:Y:S01]  /*15d0*/  LDG.E.CONSTANT R16, desc[UR6][R26.64] ;  /* 0x000000061a107981 */ /* 0x000f22000c1e9900 */
        /* <DEDUP_REMOVED lines=13> */
[----:B--2---:R-:W-:-:S04]  /*16b0*/  IADD3 R10, PT, PT, R12, R10, R21 ;  /* 0x0000000a0c0a7210 */ /* 0x004fc80007ffe015 */
[----:B---3--:R-:W-:-:S04]  /*16c0*/  IADD3 R10, PT, PT, R17, R18, R10 ;  /* 0x00000012110a7210 */ /* 0x008fc80007ffe00a */
[----:B----4-:R-:W-:-:S04]  /*16d0*/  IADD3 R10, PT, PT, R15, R16, R10 ;  /* 0x000000100f0a7210 */ /* 0x010fc80007ffe00a */
[----:B-----5:R-:W-:-:S04]  /*16e0*/  IADD3 R10, PT, PT, R13, R14, R10 ;  /* 0x0000000e0d0a7210 */ /* 0x020fc80007ffe00a */
[----:B------:R-:W-:-:S04]  /*16f0*/  IADD3 R6, PT, PT, R19, R6, R10 ;  /* 0x0000000613067210 */ /* 0x000fc80007ffe00a */
[----:B------:R-:W-:-:S04]  /*1700*/  IADD3 R6, PT, PT, R20, R25, R6 ;  /* 0x0000001914067210 */ /* 0x000fc80007ffe006 */
[----:B------:R-:W-:-:S04]  /*1710*/  IADD3 R5, PT, PT, R24, R5, R6 ;  /* 0x0000000518057210 */ /* 0x000fc80007ffe006 */
[----:B------:R-:W-:Y:S01]  /*1720*/  IADD3 R21, PT, PT, R22, R27, R5 ;  /* 0x0000001b16157210 */ /* 0x000fe20007ffe005 */
[----:B------:R-:W-:Y:S06]  /*1730*/  @!P1 BRA `(.L_x_2707) ;  /* 0xfffffffc00649947 */ /* 0x000fec000383ffff */
.L_x_2706:
[----:B------:R-:W-:Y:S05]  /*1740*/  BSYNC.RECONVERGENT B2 ;  /* 0x0000000000027941 */ /* 0x000fea0003800200 */
.L_x_2705:
        /* <DEDUP_REMOVED lines=19> */
[----:B--2---:R-:W-:Y:S02]  /*1880*/  IADD3 R10, PT, PT, R10, R4, R21 ;  /* 0x000000040a0a7210 */ /* 0x004fe40007ffe015 */
[----:B------:R-:W-:Y:S02]  /*1890*/  IADD3 R4, P1, PT, R2, 0x2000, RZ ;  /* 0x0000200002047810 */ /* 0x000fe40007f3e0ff */
[----:B---3--:R-:W-:-:S03]  /*18a0*/  IADD3 R10, PT, PT, R12, R11, R10 ;  /* 0x0000000b0c0a7210 */ /* 0x008fc60007ffe00a */
[----:B------:R-:W-:Y:S01]  /*18b0*/  IMAD.X R5, RZ, RZ, R3, P1 ;  /* 0x000000ffff057224 */ /* 0x000fe200008e0603 */
[----:B----4-:R-:W-:Y:S01]  /*18c0*/  IADD3 R10, PT, PT, R13, R7, R10 ;  /* 0x000000070d0a7210 */ /* 0x010fe20007ffe00a */
[----:B-1----:R-:W-:Y:S02]  /*18d0*/  IMAD.MOV.U32 R2, RZ, RZ, R4 ;  /* 0x000000ffff027224 */ /* 0x002fe400078e0004 */
[----:B------:R-:W-:Y:S01]  /*18e0*/  IMAD.MOV.U32 R3, RZ, RZ, R5 ;  /* 0x000000ffff037224 */ /* 0x000fe200078e0005 */
[----:B-----5:R-:W-:-:S07]  /*18f0*/  IADD3 R21, PT, PT, R14, R15, R10 ;  /* 0x0000000f0e157210 */ /* 0x020fce0007ffe00a */
.L_x_2709:
[----:B------:R-:W-:Y:S05]  /*1900*/  BSYNC.RECONVERGENT B2 ;  /* 0x0000000000027941 */ /* 0x000fea0003800200 */
.L_x_2708:
        /* <DEDUP_REMOVED lines=8> */
[----:B--2---:R-:W-:-:S04]  /*1990*/  IADD3 R6, PT, PT, R6, R4, R21 ;  /* 0x0000000406067210 */ /* 0x004fc80007ffe015 */
[----:B---3--:R-:W-:-:S07]  /*19a0*/  IADD3 R21, PT, PT, R8, R7, R6 ;  /* 0x0000000708157210 */ /* 0x008fce0007ffe006 */
.L_x_2701:
[----:B------:R-:W-:Y:S05]  /*19b0*/  BSYNC.RECONVERGENT B1 ;  /* 0x0000000000017941 */ /* 0x000fea0003800200 */
.L_x_2699:
        /* <DEDUP_REMOVED lines=36> */
[----:B---3--:R-:W0:Y:S04]  /*1c00*/  LDS.128 R4, [UR4+0x10] ;  /* 0x00001004ff047984 */ /* 0x008e280008000c00 */
[----:B------:R-:W1:Y:S01]  /*1c10*/  LDS.64 R8, [UR4+0x20] ;  /* 0x00002004ff087984 */ /* 0x000e620008000a00 */
[----:B0-----:R-:W-:-:S04]  /*1c20*/  IADD3 R0, PT, PT, R4, R0, R3 ;  /* 0x0000000004007210 */ /* 0x001fc80007ffe003 */
[----:B------:R-:W-:-:S04]  /*1c30*/  IADD3 R0, PT, PT, R6, R0, R5 ;  /* 0x0000000006007210 */ /* 0x000fc80007ffe005 */
[----:B-1----:R-:W-:-:S05]  /*1c40*/  IADD3 R0, PT, PT, R8, R0, R7 ;  /* 0x0000000008007210 */ /* 0x002fca0007ffe007 */
[----:B------:R-:W-:Y:S01]  /*1c50*/  IMAD.IADD R3, R0, 0x1, R9 ;  /* 0x0000000100037824 */ /* 0x000fe200078e0209 */
[----:B------:R-:W-:Y:S06]  /*1c60*/  BRA `(.L_x_2697) ;  /* 0x0000001c00307947 */ /* 0x000fec0003800000 */
.L_x_2682:
        /* <DEDUP_REMOVED lines=12> */
.L_x_2712:
[----:B------:R-:W-:Y:S05]  /*1d30*/  BSYNC.RECONVERGENT B1 ;  /* 0x0000000000017941 */ /* 0x000fea0003800200 */
.L_x_2711:
        /* <DEDUP_REMOVED lines=16> */
.L_x_2717:
        /* <DEDUP_REMOVED lines=9> */
.L_x_2716:
[----:B------:R-:W-:Y:S05]  /*1ed0*/  BSYNC.RECONVERGENT B2 ;  /* 0x0000000000027941 */ /* 0x000fea0003800200 */
.L_x_2715:
        /* <DEDUP_REMOVED lines=8> */
.L_x_2720:
        /* <DEDUP_REMOVED lines=35> */
.L_x_2719:
[----:B------:R-:W-:Y:S05]  /*2190*/  BSYNC.RECONVERGENT B2 ;  /* 0x0000000000027941 */ /* 0x000fea0003800200 */
.L_x_2718:
        /* <DEDUP_REMOVED lines=22> */
.L_x_2722:
[----:B------:R-:W-:Y:S05]  /*2300*/  BSYNC.RECONVERGENT B2 ;  /* 0x0000000000027941 */ /* 0x000fea0003800200 */
.L_x_2721:
        /* <DEDUP_REMOVED lines=10> */
.L_x_2714:
[----:B------:R-:W-:Y:S05]  /*23b0*/  BSYNC.RECONVERGENT B1 ;  /* 0x0000000000017941 */ /* 0x000fea0003800200 */
.L_x_2713:
        /* <DEDUP_REMOVED lines=45> */
.L_x_2723:
        /* <DEDUP_REMOVED lines=16> */
[----:B------:R-:W1:Y:S02]  /*2790*/  SHFL.DOWN PT, R2, R3, 0x2, R7 ;  /* 0x0840000003027989 */ /* 0x000e6400000e0007 */
[----:B-1----:R-:W-:Y:S02]  /*27a0*/  SEL R2, R2, RZ, !P0 ;  /* 0x000000ff02027207 */ /* 0x002fe40004000000 */
[----:B------:R-:W-:-:S03]  /*27b0*/  ISETP.GT.AND P0, PT, R8, R7, PT ;  /* 0x000000070800720c */ /* 0x000fc60003f04270 */
[----:B------:R-:W-:Y:S01]  /*27c0*/  IMAD.IADD R2, R3, 0x1, R2 ;  /* 0x0000000103027824 */ /* 0x000fe200078e0202 */
[----:B------:R-:W-:-:S04]  /*27d0*/  @!P1 SHF.R.U32.HI R3, RZ, 0x3, R9 ;  /* 0x00000003ff039819 */ /* 0x000fc80000011609 */
[----:B------:R-:W1:Y:S02]  /*27e0*/  SHFL.DOWN PT, R4, R2, 0x4, R7 ;  /* 0x0880000002047989 */ /* 0x000e6400000e0007 */
[----:B-1----:R-:W-:Y:S01]  /*27f0*/  SEL R5, R4, RZ, !P0 ;  /* 0x000000ff04057207 */ /* 0x002fe20004000000 */
[C---:B------:R-:W-:Y:S02]  /*2800*/  VIADD R4, R6.reuse, 0x8 ;  /* 0x0000000806047836 */ /* 0x040fe40000000000 */
[----:B------:R-:W-:Y:S02]  /*2810*/  VIADD R6, R6, 0x10 ;  /* 0x0000001006067836 */ /* 0x000fe40000000000 */
[----:B------:R-:W-:Y:S01]  /*2820*/  IMAD.IADD R5, R2, 0x1, R5 ;  /* 0x0000000102057824 */ /* 0x000fe200078e0205 */
[----:B------:R-:W-:Y:S02]  /*2830*/  ISETP.GT.AND P0, PT, R4, R7, PT ;  /* 0x000000070400720c */ /* 0x000fe40003f04270 */
[----:B------:R-:W-:-:S02]  /*2840*/  @!P1 MOV R4, 0x400 ;  /* 0x0000040000049802 */ /* 0x000fc40000000f00 */
[----:B------:R-:W1:Y:S02]  /*2850*/  SHFL.DOWN PT, R0, R5, 0x8, R7 ;  /* 0x0900000005007989 */ /* 0x000e6400000e0007 */
[----:B0-----:R-:W-:Y:S02]  /*2860*/  @!P1 LEA R11, R11, R4, 0x18 ;  /* 0x000000040b0b9211 */ /* 0x001fe400078ec0ff */
[----:B------:R-:W-:-:S05]  /*2870*/  @!P1 LOP3.LUT R4, R3, 0x7c, RZ, 0xc0, !PT ;  /* 0x0000007c03049812 */ /* 0x000fca00078ec0ff */
[----:B------:R-:W-:Y:S01]  /*2880*/  @!P1 IMAD.IADD R4, R4, 0x1, R11 ;  /* 0x0000000104049824 */ /* 0x000fe200078e020b */
[----:B-1----:R-:W-:Y:S02]  /*2890*/  SEL R0, R0, RZ, !P0 ;  /* 0x000000ff00007207 */ /* 0x002fe40004000000 */
        /* <DEDUP_REMOVED lines=15> */
[----:B-1----:R-:W0:Y:S04]  /*2990*/  LDS.128 R4, [UR4+0x10] ;  /* 0x00001004ff047984 */ /* 0x002e280008000c00 */
        /* <DEDUP_REMOVED lines=18> */
.L_x_2710:
        /* <DEDUP_REMOVED lines=20> */
[----:B--2---:R-:W-:-:S04]  /*2c00*/  IADD3 R4, PT, PT, R5, R4, R19 ;  /* 0x0000000405047210 */ /* 0x004fc80007ffe013 */
[----:B---3--:R-:W-:-:S04]  /*2c10*/  IADD3 R4, PT, PT, R7, R6, R4 ;  /* 0x0000000607047210 */ /* 0x008fc80007ffe004 */
[----:B----4-:R-:W-:-:S04]  /*2c20*/  IADD3 R4, PT, PT, R9, R8, R4 ;  /* 0x0000000809047210 */ /* 0x010fc80007ffe004 */
[----:B-----5:R-:W-:Y:S01]  /*2c30*/  IADD3 R4, PT, PT, R11, R10, R4 ;  /* 0x0000000a0b047210 */ /* 0x020fe20007ffe004 */
[----:B------:R-:W-:-:S03]  /*2c40*/  IMAD.MOV.U32 R11, RZ, RZ, 0x1000 ;  /* 0x00001000ff0b7424 */ /* 0x000fc600078e00ff */
[----:B------:R-:W-:-:S04]  /*2c50*/  IADD3 R4, PT, PT, R13, R12, R4 ;  /* 0x0000000c0d047210 */ /* 0x000fc80007ffe004 */
[----:B------:R-:W-:-:S04]  /*2c60*/  IADD3 R4, PT, PT, R15, R14, R4 ;  /* 0x0000000e0f047210 */ /* 0x000fc80007ffe004 */
[----:B------:R-:W-:-:S05]  /*2c70*/  IADD3 R17, PT, PT, R17, R16, R4 ;  /* 0x0000001011117210 */ /* 0x000fca0007ffe004 */
[----:B------:R-:W-:Y:S01]  /*2c80*/  IMAD.IADD R8, R18, 0x1, R17 ;  /* 0x0000000112087824 */ /* 0x000fe200078e0211 */
[----:B------:R-:W-:Y:S06]  /*2c90*/  @!P0 BRA `(.L_x_2724) ;  /* 0x00000000008c8947 */ /* 0x000fec0003800000 */
[----:B------:R-:W0:Y:S01]  /*2ca0*/  LDC R7, c[0x0][0x390] ;  /* 0x0000e400ff077b82 */ /* 0x000e220000000800 */
[----:B------:R-:W-:Y:S02]  /*2cb0*/  VIADD R6, R20, 0xfffff000 ;  /* 0xfffff00014067836 */ /* 0x000fe40000000000 */
[----:B------:R-:W-:-:S07]  /*2cc0*/  IMAD.MOV.U32 R11, RZ, RZ, 0x1000 ;  /* 0x00001000ff0b7424 */ /* 0x000fce00078e00ff */
.L_x_2726:
[----:B------:R-:W-:-:S05]  /*2cd0*/  IMAD.WIDE R4, R11, 0x4, R2 ;  /* 0x000000040b047825 */ /* 0x000fca00078e0202 */
        /* <DEDUP_REMOVED lines=16> */
[----:B--2---:R-:W-:-:S04]  /*2de0*/  IADD3 R18, PT, PT, R18, R19, R8 ;  /* 0x0000001312127210 */ /* 0x004fc80007ffe008 */
[----:B---3--:R-:W-:Y:S01]  /*2df0*/  IADD3 R18, PT, PT, R21, R20, R18 ;  /* 0x0000001415127210 */ /* 0x008fe20007ffe012 */
[----:B0-----:R-:W-:-:S04]  /*2e00*/  IMAD.MOV.U32 R20, RZ, RZ, R7 ;  /* 0x000000ffff147224 */ /* 0x001fc800078e0007 */
[----:B------:R-:W-:Y:S01]  /*2e10*/  IMAD.IADD R8, R20, 0x1, -R11 ;  /* 0x0000000114087824 */ /* 0x000fe200078e0a0b */
[----:B----4-:R-:W-:-:S04]  /*2e20*/  IADD3 R18, PT, PT, R23, R22, R18 ;  /* 0x0000001617127210 */ /* 0x010fc80007ffe012 */
[----:B------:R-:W-:Y:S02]  /*2e30*/  ISETP.GE.AND P0, PT, R8, 0x1000, PT ;  /* 0x000010000800780c */ /* 0x000fe40003f06270 */
[----:B-----5:R-:W-:-:S04]  /*2e40*/  IADD3 R18, PT, PT, R25, R24, R18 ;  /* 0x0000001819127210 */ /* 0x020fc80007ffe012 */
[----:B------:R-:W-:-:S04]  /*2e50*/  IADD3 R14, PT, PT, R14, R17, R18 ;  /* 0x000000110e0e7210 */ /* 0x000fc80007ffe012 */
[----:B------:R-:W-:-:S04]  /*2e60*/  IADD3 R12, PT, PT, R15, R12, R14 ;  /* 0x0000000c0f0c7210 */ /* 0x000fc80007ffe00e */
[----:B------:R-:W-:-:S04]  /*2e70*/  IADD3 R10, PT, PT, R10, R13, R12 ;  /* 0x0000000d0a0a7210 */ /* 0x000fc80007ffe00c */
[----:B------:R-:W-:Y:S01]  /*2e80*/  IADD3 R8, PT, PT, R16, R9, R10 ;  /* 0x0000000910087210 */ /* 0x000fe20007ffe00a */
[----:B------:R-:W-:Y:S06]  /*2e90*/  @!P0 BRA `(.L_x_2725) ;  /* 0x0000000400fc8947 */ /* 0x000fec0003800000 */
[----:B------:R-:W-:-:S05]  /*2ea0*/  VIADD R11, R11, 0x1000 ;  /* 0x000010000b0b7836 */ /* 0x000fca0000000000 */
[----:B------:R-:W-:-:S13]  /*2eb0*/  ISETP.GT.AND P0, PT, R11, R6, PT ;  /* 0x000000060b00720c */ /* 0x000fda0003f04270 */
[----:B------:R-:W-:Y:S05]  /*2ec0*/  @!P0 BRA `(.L_x_2726) ;  /* 0xfffffffc00808947 */ /* 0x000fea000383ffff */
.L_x_2724:
        /* <DEDUP_REMOVED lines=20> */
.L_x_2730:
        /* <DEDUP_REMOVED lines=8> */
.L_x_2729:
[----:B------:R-:W-:Y:S05]  /*3090*/  BSYNC.RECONVERGENT B2 ;  /* 0x0000000000027941 */ /* 0x000fea0003800200 */
.L_x_2728:
        /* <DEDUP_REMOVED lines=16> */
.L_x_2733:
        /* <DEDUP_REMOVED lines=20> */
[----:B------:R-:W5:Y:S04]  /*32e0*/  LDG.E.CONSTANT R22, desc[UR6][R2.64+0x2400] ;  /* 0x0024000602167981 */ /* 0x000f68000c1e9900 */
[----:B------:R0:W5:Y:S04]  /*32f0*/  LDG.E.CONSTANT R5, desc[UR6][R4.64] ;  /* 0x0000000604057981 */ /* 0x000168000c1e9900 */
        /* <DEDUP_REMOVED lines=17> */
.L_x_2732:
[----:B------:R-:W-:Y:S05]  /*3410*/  BSYNC.RECONVERGENT B2 ;  /* 0x0000000000027941 */ /* 0x000fea0003800200 */
.L_x_2731:
        /* <DEDUP_REMOVED lines=21> */
[----:B--2---:R-:W-:-:S04]  /*3570*/  IADD3 R12, PT, PT, R12, R5, R8 ;  /* 0x000000050c0c7210 */ /* 0x004fc80007ffe008 */
[----:B---3--:R-:W-:Y:S01]  /*3580*/  IADD3 R12, PT, PT, R14, R13, R12 ;  /* 0x0000000d0e0c7210 */ /* 0x008fe20007ffe00c */
[----:B------:R-:W-:-:S03]  /*3590*/  IMAD.X R5, RZ, RZ, R3, P1 ;  /* 0x000000ffff057224 */ /* 0x000fc600008e0603 */
[----:B----4-:R-:W-:Y:S01]  /*35a0*/  IADD3 R12, PT, PT, R15, R7, R12 ;  /* 0x000000070f0c7210 */ /* 0x010fe20007ffe00c */
[----:B------:R-:W-:-:S03]  /*35b0*/  IMAD.MOV.U32 R3, RZ, RZ, R5 ;  /* 0x000000ffff037224 */ /* 0x000fc600078e0005 */
[----:B-----5:R-:W-:-:S07]  /*35c0*/  IADD3 R8, PT, PT, R16, R17, R12 ;  /* 0x0000001110087210 */ /* 0x020fce0007ffe00c */
.L_x_2735:
[----:B------:R-:W-:Y:S05]  /*35d0*/  BSYNC.RECONVERGENT B2 ;  /* 0x0000000000027941 */ /* 0x000fea0003800200 */
.L_x_2734:
        /* <DEDUP_REMOVED lines=10> */
.L_x_2727:
[----:B------:R-:W-:Y:S05]  /*3680*/  BSYNC.RECONVERGENT B1 ;  /* 0x0000000000017941 */ /* 0x000fea0003800200 */
.L_x_2725:
        /* <DEDUP_REMOVED lines=42> */
.L_x_2697:
[----:B------:R-:W-:Y:S05]  /*3930*/  BSYNC.RECONVERGENT B0 ;  /* 0x0000000000007941 */ /* 0x000fea0003800200 */
.L_x_2681:
[----:B------:R-:W-:Y:S05]  /*3940*/  @P0 EXIT ;  /* 0x000000000000094d */ /* 0x000fea0003800000 */
[----:B-1----:R-:W1:Y:S01]  /*3950*/  LDC.64 R4, c[0x0][0x388] ;  /* 0x0000e200ff047b82 */ /* 0x002e620000000a00 */
[----:B------:R-:W0:Y:S02]  /*3960*/  LDCU UR4, c[0x0][0x398] ;  /* 0x00007300ff0477ac */ /* 0x000e240008000800 */
[----:B0-234-:R-:W-:-:S05]  /*3970*/  VIADD R3, R3, UR4 ;  /* 0x0000000403037c36 */ /* 0x01dfca0008000000 */
[----:B-1----:R-:W-:Y:S01]  /*3980*/  STG.E desc[UR6][R4.64], R3 ;  /* 0x0000000304007986 */ /* 0x002fe2000c101906 */
[----:B------:R-:W-:Y:S05]  /*3990*/  EXIT ;  /* 0x000000000000794d */ /* 0x000fea0003800000 */
.L_x_2736:
        /* <DEDUP_REMOVED lines=14> */
.L_x_3783:


//--------------------- .text._ZN3cub18CUB_300001_SM_10006detail6reduce18DeviceReduceKernelINS2_10policy_hubIiyN4cuda3std3__44plusIiEEE10Policy1000EN6thrust24THRUST_300001_SM_1000_NS6detail15normal_iteratorINSD_10device_ptrIiEEEEyS9_iNS7_10__identityEEEvT0_PT3_T1_NS0_13GridEvenShareISN_EET2_T4_ --------------------------
	.section	.text._ZN3cub18CUB_300001_SM_10006detail6reduce18DeviceReduceKernelINS2_10policy_hubIiyN4cuda3std3__44plusIiEEE10Policy1000EN6thrust24THRUST_300001_SM_1000_NS6detail15normal_iteratorINSD_10device_ptrIiEEEEyS9_iNS7_10__identityEEEvT0_PT3_T1_NS0_13GridEvenShareISN_EET2_T4_,"ax",@progbits
	.align	128
        .global         _ZN3cub18CUB_300001_SM_10006detail6reduce18DeviceReduceKernelINS2_10policy_hubIiyN4cuda3std3__44plusIiEEE10Policy1000EN6thrust24THRUST_300001_SM_1000_NS6detail15normal_iteratorINSD_10device_ptrIiEEEEyS9_iNS7_10__identityEEEvT0_PT3_T1_NS0_13GridEvenShareISN_EET2_T4_
        .type           _ZN3cub18CUB_300001_SM_10006detail6reduce18DeviceReduceKernelINS2_10policy_hubIiyN4cuda3std3__44plusIiEEE10Policy1000EN6thrust24THRUST_300001_SM_1000_NS6detail15normal_iteratorINSD_10device_ptrIiEEEEyS9_iNS7_10__identityEEEvT0_PT3_T1_NS0_13GridEvenShareISN_EET2_T4_,@function
        .size           _ZN3cub18CUB_300001_SM_10006detail6reduce18DeviceReduceKernelINS2_10policy_hubIiyN4cuda3std3__44plusIiEEE10Policy1000EN6thrust24THRUST_300001_SM_1000_NS6detail15normal_iteratorINSD_10device_ptrIiEEEEyS9_iNS7_10__identityEEEvT0_PT3_T1_NS0_13GridEvenShareISN_EET2_T4_,(.L_x_3784 - _ZN3cub18CUB_300001_SM_10006detail6reduce18DeviceReduceKernelINS2_10policy_hubIiyN4cuda3std3__44plusIiEEE10Policy1000EN6thrust24THRUST_300001_SM_1000_NS6detail15normal_iteratorINSD_10device_ptrIiEEEEyS9_iNS7_10__identityEEEvT0_PT3_T1_NS0_13GridEvenShareISN_EET2_T4_)
        .other          _ZN3cub18CUB_300001_SM_10006detail6reduce18DeviceReduceKernelINS2_10policy_hubIiyN4cuda3std3__44plusIiEEE10Policy1000EN6thrust24THRUST_300001_SM_1000_NS6detail15normal_iteratorINSD_10device_ptrIiEEEEyS9_iNS7_10__identityEEEvT0_PT3_T1_NS0_13GridEvenShareISN_EET2_T4_,@"STO_CUDA_ENTRY STV_DEFAULT"
_ZN3cub18CUB_300001_SM_10006detail6reduce18DeviceReduceKernelINS2_10policy_hubIiyN4cuda3std3__44plusIiEEE10Policy1000EN6thrust24THRUST_300001_SM_1000_NS6detail15normal_iteratorINSD_10device_ptrIiEEEEyS9_iNS7_10__identityEEEvT0_PT3_T1_NS0_13GridEvenShareISN_EET2_T4_:
.text._ZN3cub18CUB_300001_SM_10006detail6reduce18DeviceReduceKernelINS2_10policy_hubIiyN4cuda3std3__44plusIiEEE10Policy1000EN6thrust24THRUST_300001_SM_1000_NS6detail15normal_iteratorINSD_10device_ptrIiEEEEyS9_iNS7_10__identityEEEvT0_PT3_T1_NS0_13GridEvenShareISN_EET2_T4_:
        /* <DEDUP_REMOVED lines=25> */
[----:B0-----:R-:W-:-:S05]  /*0190*/  IMAD.WIDE.U32 R6, R5, 0x4, R6 ;  /* 0x0000000405067825 */ /* 0x001fca00078e0006 */
[----:B------:R0:W5:Y:S01]  /*01a0*/  LDG.E R4, desc[UR14][R6.64] ;  /* 0x0000000e06047981 */ /* 0x000162000c1e1900 */
[----:B------:R-:W-:-:S07]  /*01b0*/  VIADD R5, R3, 0x100 ;  /* 0x0000010003057836 */ /* 0x000fce0000000000 */
.L_x_2740:
[----:B------:R-:W-:Y:S05]  /*01c0*/  BSYNC.RECONVERGENT B1 ;  /* 0x0000000000017941 */ /* 0x000fea0003800200 */
.L_x_2739:
        /* <DEDUP_REMOVED lines=21> */
.L_x_2745:
        /* <DEDUP_REMOVED lines=20> */
[----:B--2--5:R-:W-:-:S04]  /*0460*/  IADD3 R15, PT, PT, R16, R15, R4 ;  /* 0x0000000f100f7210 */ /* 0x024fc80007ffe004 */
[----:B---3--:R-:W-:-:S04]  /*0470*/  IADD3 R15, PT, PT, R17, R18, R15 ;  /* 0x00000012110f7210 */ /* 0x008fc80007ffe00f */
[----:B----4-:R-:W-:-:S04]  /*0480*/  IADD3 R15, PT, PT, R19, R20, R15 ;  /* 0x00000014130f7210 */ /* 0x010fc80007ffe00f */
[----:B------:R-:W-:-:S04]  /*0490*/  IADD3 R15, PT, PT, R23, R22, R15 ;  /* 0x00000016170f7210 */ /* 0x000fc80007ffe00f */
[----:B------:R-:W-:-:S04]  /*04a0*/  IADD3 R15, PT, PT, R25, R24, R15 ;  /* 0x00000018190f7210 */ /* 0x000fc80007ffe00f */
[----:B------:R-:W-:Y:S02]  /*04b0*/  IADD3 R13, PT, PT, R13, R14, R15 ;  /* 0x0000000e0d0d7210 */ /* 0x000fe40007ffe00f */
[----:B------:R-:W-:-:S05]  /*04c0*/  IADD3 R14, P2, PT, R6, 0x4000, RZ ;  /* 0x00004000060e7810 */ /* 0x000fca0007f5e0ff */
[----:B0-----:R-:W-:Y:S01]  /*04d0*/  IMAD.X R7, RZ, RZ, R7, P2 ;  /* 0x000000ffff077224 */ /* 0x001fe200010e0607 */
[----:B------:R-:W-:-:S04]  /*04e0*/  IADD3 R9, PT, PT, R12, R9, R13 ;  /* 0x000000090c097210 */ /* 0x000fc80007ffe00d */
[----:B------:R-:W-:Y:S01]  /*04f0*/  IADD3 R4, PT, PT, R10, R11, R9 ;  /* 0x0000000b0a047210 */ /* 0x000fe20007ffe009 */
[----:B------:R-:W-:Y:S06]  /*0500*/  @P1 BRA `(.L_x_2745) ;  /* 0xfffffffc00841947 */ /* 0x000fec000383ffff */
.L_x_2744:
[----:B------:R-:W-:Y:S05]  /*0510*/  BSYNC.RECONVERGENT B2 ;  /* 0x0000000000027941 */ /* 0x000fea0003800200 */
.L_x_2743:
        /* <DEDUP_REMOVED lines=20> */
[----:B--2--5:R-:W-:-:S04]  /*0660*/  IADD3 R8, PT, PT, R8, R9, R4 ;  /* 0x0000000908087210 */ /* 0x024fc80007ffe004 */
[----:B---3--:R-:W-:-:S04]  /*0670*/  IADD3 R8, PT, PT, R10, R11, R8 ;  /* 0x0000000b0a087210 */ /* 0x008fc80007ffe008 */
[----:B----4-:R-:W-:-:S04]  /*0680*/  IADD3 R8, PT, PT, R12, R13, R8 ;  /* 0x0000000d0c087210 */ /* 0x010fc80007ffe008 */
[----:B------:R-:W-:-:S07]  /*0690*/  IADD3 R4, PT, PT, R14, R15, R8 ;  /* 0x0000000f0e047210 */ /* 0x000fce0007ffe008 */
.L_x_2747:
[----:B------:R-:W-:Y:S05]  /*06a0*/  BSYNC.RECONVERGENT B2 ;  /* 0x0000000000027941 */ /* 0x000fea0003800200 */
.L_x_2746:
        /* <DEDUP_REMOVED lines=16> */
[----:B--2--5:R-:W-:-:S04]  /*07b0*/  IADD3 R4, PT, PT, R8, R9, R4 ;  /* 0x0000000908047210 */ /* 0x024fc80007ffe004 */
[----:B---3--:R-:W-:-:S07]  /*07c0*/  IADD3 R4, PT, PT, R10, R11, R4 ;  /* 0x0000000b0a047210 */ /* 0x008fce0007ffe004 */
.L_x_2749:
[----:B------:R-:W-:Y:S05]  /*07d0*/  BSYNC.RECONVERGENT B2 ;  /* 0x0000000000027941 */ /* 0x000fea0003800200 */
.L_x_2748:
[----:B------:R-:W-:Y:S05]  /*07e0*/  @!P1 BRA `(.L_x_2742) ;  /* 0x00000000002c9947 */ /* 0x000fea0003800000 */
[----:B------:R-:W0:Y:S01]  /*07f0*/  LDC.64 R6, c[0x0][0x380] ;  /* 0x0000e000ff067b82 */ /* 0x000e220000000a00 */
[----:B------:R-:W-:Y:S02]  /*0800*/  IMAD.U32 R9, RZ, RZ, UR16 ;  /* 0x00000010ff097e24 */ /* 0x000fe4000f8e00ff */
[----:B------:R-:W-:Y:S02]  /*0810*/  IMAD.MOV R2, RZ, RZ, -R2 ;  /* 0x000000ffff027224 */ /* 0x000fe400078e0a02 */
[----:B0-----:R-:W-:-:S07]  /*0820*/  IMAD.WIDE.U32 R6, R9, 0x4000, R6 ;  /* 0x0000400009067825 */ /* 0x001fce00078e0006 */
.L_x_2750:
[----:B------:R-:W-:-:S06]  /*0830*/  IMAD.WIDE R8, R5, 0x4, R6 ;  /* 0x0000000405087825 */ /* 0x000fcc00078e0206 */
[----:B------:R-:W2:Y:S01]  /*0840*/  LDG.E R9, desc[UR14][R8.64] ;  /* 0x0000000e08097981 */ /* 0x000ea2000c1e1900 */
[----:B------:R-:W-:Y:S02]  /*0850*/  VIADD R2, R2, 0x1 ;  /* 0x0000000102027836 */ /* 0x000fe40000000000 */
[----:B------:R-:W-:-:S03]  /*0860*/  VIADD R5, R5, 0x100 ;  /* 0x0000010005057836 */ /* 0x000fc60000000000 */
[----:B------:R-:W-:Y:S01]  /*0870*/  ISETP.NE.AND P0, PT, R2, RZ, PT ;  /* 0x000000ff0200720c */ /* 0x000fe20003f05270 */
[----:B--2--5:R-:W-:-:S12]  /*0880*/  IMAD.IADD R4, R9, 0x1, R4 ;  /* 0x0000000109047824 */ /* 0x024fd800078e0204 */
[----:B------:R-:W-:Y:S05]  /*0890*/  @P0 BRA `(.L_x_2750) ;  /* 0xfffffffc00e40947 */ /* 0x000fea000383ffff */
.L_x_2742:
[----:B------:R-:W-:Y:S05]  /*08a0*/  BSYNC.RECONVERGENT B1 ;  /* 0x0000000000017941 */ /* 0x000fea0003800200 */
.L_x_2741:
[----:B------:R-:W-:-:S13]  /*08b0*/  ISETP.GE.AND P0, PT, R0, 0x100, PT ;  /* 0x000001000000780c */ /* 0x000fda0003f06270 */
[----:B------:R-:W-:Y:S05]  /*08c0*/  @!P0 BRA `(.L_x_2751) ;  /* 0x0000000000ac8947 */ /* 0x000fea0003800000 */
[----:B------:R-:W1:Y:S01]  /*08d0*/  S2R R8, SR_LANEID ;  /* 0x0000000000087919 */ /* 0x000e620000000000 */
[----:B-----5:R-:W2:Y:S01]  /*08e0*/  SHFL.DOWN PT, R0, R4, 0x1, 0x1f ;  /* 0x08201f0004007f89 */ /* 0x020ea200000e0000 */
[C---:B-1----:R-:W-:Y:S02]  /*08f0*/  ISETP.GT.AND P0, PT, R8.reuse, 0x1e, PT ;  /* 0x0000001e0800780c */ /* 0x042fe40003f04270 */
[----:B------:R-:W-:Y:S02]  /*0900*/  ISETP.NE.AND P1, PT, R8, RZ, PT ;  /* 0x000000ff0800720c */ /* 0x000fe40003f25270 */
[----:B--2---:R-:W-:Y:S02]  /*0910*/  SEL R5, R0, RZ, !P0 ;  /* 0x000000ff00057207 */ /* 0x004fe40004000000 */
[----:B------:R-:W-:-:S03]  /*0920*/  ISETP.GT.AND P0, PT, R8, 0x1d, PT ;  /* 0x0000001d0800780c */ /* 0x000fc60003f04270 */
[----:B------:R-:W-:-:S05]  /*0930*/  IMAD.IADD R5, R5, 0x1, R4 ;  /* 0x0000000105057824 */ /* 0x000fca00078e0204 */
[----:B------:R-:W1:Y:S01]  /*0940*/  SHFL.DOWN PT, R0, R5, 0x2, 0x1f ;  /* 0x08401f0005007f89 */ /* 0x000e6200000e0000 */
[----:B0-----:R-:W0:Y:S01]  /*0950*/  @!P1 S2R R6, SR_CgaCtaId ;  /* 0x0000000000069919 */ /* 0x001e220000008800 */
[----:B-1----:R-:W-:Y:S02]  /*0960*/  SEL R0, R0, RZ, !P0 ;  /* 0x000000ff00007207 */ /* 0x002fe40004000000 */
[----:B------:R-:W-:-:S03]  /*0970*/  ISETP.GT.AND P0, PT, R8, 0x1b, PT ;  /* 0x0000001b0800780c */ /* 0x000fc60003f04270 */
[----:B------:R-:W-:Y:S01]  /*0980*/  IMAD.IADD R0, R5, 0x1, R0 ;  /* 0x0000000105007824 */ /* 0x000fe200078e0200 */
[----:B------:R-:W-:-:S04]  /*0990*/  @!P1 MOV R5, 0x400 ;  /* 0x0000040000059802 */ /* 0x000fc80000000f00 */
[----:B------:R-:W1:Y:S01]  /*09a0*/  SHFL.DOWN PT, R2, R0, 0x4, 0x1f ;  /* 0x08801f0000027f89 */ /* 0x000e6200000e0000 */
[----:B0-----:R-:W-:Y:S02]  /*09b0*/  @!P1 LEA R5, R6, R5, 0x18 ;  /* 0x0000000506059211 */ /* 0x001fe400078ec0ff */
[----:B-1----:R-:W-:Y:S02]  /*09c0*/  SEL R7, R2, RZ, !P0 ;  /* 0x000000ff02077207 */ /* 0x002fe40004000000 */
        /* <DEDUP_REMOVED lines=27> */
.L_x_2751:
[----:B------:R-:W-:Y:S01]  /*0b80*/  LOP3.LUT R2, R3, 0x3e0, RZ, 0xc0, !PT ;  /* 0x000003e003027812 */ /* 0x000fe200078ec0ff */
[----:B------:R-:W1:Y:S03]  /*0b90*/  S2R R10, SR_LANEID ;  /* 0x00000000000a7919 */ /* 0x000e660000000000 */
[----:B0-----:R-:W-:Y:S01]  /*0ba0*/  LOP3.LUT R7, RZ, R2, RZ, 0x33, !PT ;  /* 0x00000002ff077212 */ /* 0x001fe200078e33ff */
[----:B------:R-:W-:-:S04]  /*0bb0*/  VIADD R5, R2, 0x20 ;  /* 0x0000002002057836 */ /* 0x000fc80000000000 */
[----:B------:R-:W-:Y:S01]  /*0bc0*/  IMAD.IADD R7, R0, 0x1, R7 ;  /* 0x0000000100077824 */ /* 0x000fe200078e0207 */
[----:B------:R-:W-:-:S04]  /*0bd0*/  ISETP.GT.AND P0, PT, R5, R0, PT ;  /* 0x000000000500720c */ /* 0x000fc80003f04270 */
[----:B------:R-:W-:-:S05]  /*0be0*/  SEL R7, R7, 0x1f, P0 ;  /* 0x0000001f07077807 */ /* 0x000fca0000000000 */
[----:B-----5:R-:W0:Y:S01]  /*0bf0*/  SHFL.DOWN PT, R2, R4, 0x1, R7 ;  /* 0x0820000004027989 */ /* 0x020e2200000e0007 */
[CC--:B-1----:R-:W-:Y:S01]  /*0c00*/  ISETP.GE.AND P0, PT, R10.reuse, R7.reuse, PT ;  /* 0x000000070a00720c */ /* 0x0c2fe20003f06270 */
[C---:B------:R-:W-:Y:S01]  /*0c10*/  VIADD R6, R10.reuse, 0x2 ;  /* 0x000000020a067836 */ /* 0x040fe20000000000 */
[C---:B------:R-:W-:Y:S01]  /*0c20*/  ISETP.NE.AND P1, PT, R10.reuse, RZ, PT ;  /* 0x000000ff0a00720c */ /* 0x040fe20003f25270 */
[----:B------:R-:W-:Y:S01]  /*0c30*/  VIADD R8, R10, 0x4 ;  /* 0x000000040a087836 */ /* 0x000fe20000000000 */
[----:B0-----:R-:W-:Y:S02]  /*0c40*/  SEL R5, R2, RZ, !P0 ;  /* 0x000000ff02057207 */ /* 0x001fe40004000000 */
        /* <DEDUP_REMOVED lines=37> */
[----:B------:R-:W3:Y:S01]  /*0ea0*/  LDS.64 R10, [UR4+0x20] ;  /* 0x00002004ff0a7984 */ /* 0x000ee20008000a00 */
[----:B0-----:R-:W-:Y:S02]  /*0eb0*/  SEL R4, R4, RZ, P2 ;  /* 0x000000ff04047207 */ /* 0x001fe40001000000 */
[----:B------:R-:W-:-:S02]  /*0ec0*/  ISETP.GT.AND P2, PT, R0, 0x60, PT ;  /* 0x000000600000780c */ /* 0x000fc40003f44270 */
[----:B--2---:R-:W-:Y:S02]  /*0ed0*/  SEL R2, R2, RZ, P1 ;  /* 0x000000ff02027207 */ /* 0x004fe40000800000 */
        /* <DEDUP_REMOVED lines=8> */
[----:B---3--:R-:W-:Y:S02]  /*0f60*/  SEL R10, R10, RZ, P2 ;  /* 0x000000ff0a0a7207 */ /* 0x008fe40001000000 */
[----:B------:R-:W-:Y:S02]  /*0f70*/  SEL R11, R11, RZ, P3 ;  /* 0x000000ff0b0b7207 */ /* 0x000fe40001800000 */
[----:B------:R-:W-:-:S05]  /*0f80*/  IADD3 R2, PT, PT, R10, R2, R7 ;  /* 0x000000020a027210 */ /* 0x000fca0007ffe007 */
[----:B-1----:R-:W-:Y:S01]  /*0f90*/  IMAD.IADD R9, R2, 0x1, R11 ;  /* 0x0000000102097824 */ /* 0x002fe200078e020b */
[----:B------:R-:W-:Y:S06]  /*0fa0*/  BRA `(.L_x_2752) ;  /* 0x0000001000247947 */ /* 0x000fec0003800000 */
.L_x_2738:
        /* <DEDUP_REMOVED lines=22> */
[----:B--2---:R-:W-:-:S04]  /*1110*/  IADD3 R6, PT, PT, R8, R7, R6 ;  /* 0x0000000708067210 */ /* 0x004fc80007ffe006 */
[----:B---3--:R-:W-:-:S04]  /*1120*/  IADD3 R6, PT, PT, R10, R9, R6 ;  /* 0x000000090a067210 */ /* 0x008fc80007ffe006 */
[----:B----4-:R-:W-:-:S04]  /*1130*/  IADD3 R6, PT, PT, R12, R11, R6 ;  /* 0x0000000b0c067210 */ /* 0x010fc80007ffe006 */
[----:B-----5:R-:W-:-:S04]  /*1140*/  IADD3 R6, PT, PT, R14, R13, R6 ;  /* 0x0000000d0e067210 */ /* 0x020fc80007ffe006 */
[----:B------:R-:W-:-:S04]  /*1150*/  IADD3 R6, PT, PT, R16, R15, R6 ;  /* 0x0000000f10067210 */ /* 0x000fc80007ffe006 */
[----:B------:R-:W-:-:S04]  /*1160*/  IADD3 R6, PT, PT, R18, R17, R6 ;  /* 0x0000001112067210 */ /* 0x000fc80007ffe006 */
[----:B------:R-:W-:-:S05]  /*1170*/  IADD3 R6, PT, PT, R20, R19, R6 ;  /* 0x0000001314067210 */ /* 0x000fca0007ffe006 */
[----:B------:R-:W-:Y:S01]  /*1180*/  IMAD.IADD R8, R21, 0x1, R6 ;  /* 0x0000000115087824 */ /* 0x000fe200078e0206 */
        /* <DEDUP_REMOVED lines=14> */
[----:B------:R-:W-:-:S02]  /*1270*/  IMAD.X R4, RZ, RZ, UR9, P2 ;  /* 0x00000009ff047e24 */ /* 0x000fc400090e06ff */
[----:B------:R-:W-:Y:S01]  /*1280*/  VIADD R7, R5, -UR7 ;  /* 0x8000000705077c36 */ /* 0x000fe20008000000 */
[----:B------:R-:W-:Y:S01]  /*1290*/  ISETP.GT.U32.AND.EX P0, PT, R10, R9, PT, P0 ;  /* 0x000000090a00720c */ /* 0x000fe20003f04100 */
        /* <DEDUP_REMOVED lines=9> */
.L_x_2755:
        /* <DEDUP_REMOVED lines=23> */
[----:B--2---:R-:W-:Y:S02]  /*14a0*/  IADD3 R22, PT, PT, R22, R23, R8 ;  /* 0x0000001716167210 */ /* 0x004fe40007ffe008 */
[----:B0-----:R-:W-:-:S04]  /*14b0*/  IADD3 R8, P1, PT, R2, -UR8, RZ ;  /* 0x8000000802087c10 */ /* 0x001fc8000ff3e0ff */
[----:B------:R-:W-:Y:S02]  /*14c0*/  ISETP.GE.U32.AND P0, PT, R8, UR5, PT ;  /* 0x0000000508007c0c */ /* 0x000fe4000bf06070 */
[----:B---3--:R-:W-:Y:S02]  /*14d0*/  IADD3 R22, PT, PT, R25, R24, R22 ;  /* 0x0000001819167210 */ /* 0x008fe40007ffe016 */
[----:B-1----:R-:W-:-:S04]  /*14e0*/  IADD3.X R4, PT, PT, R3, ~UR9, RZ, P1, !PT ;  /* 0x8000000903047c10 */ /* 0x002fc80008ffe4ff */
[----:B------:R-:W-:Y:S02]  /*14f0*/  ISETP.GE.U32.AND.EX P0, PT, R4, UR11, PT, P0 ;  /* 0x0000000b04007c0c */ /* 0x000fe4000bf06100 */
[----:B----4-:R-:W-:-:S04]  /*1500*/  IADD3 R22, PT, PT, R27, R26, R22 ;  /* 0x0000001a1b167210 */ /* 0x010fc80007ffe016 */
[----:B-----5:R-:W-:-:S04]  /*1510*/  IADD3 R18, PT, PT, R19, R18, R22 ;  /* 0x0000001213127210 */ /* 0x020fc80007ffe016 */
[----:B------:R-:W-:-:S04]  /*1520*/  IADD3 R10, PT, PT, R10, R15, R18 ;  /* 0x0000000f0a0a7210 */ /* 0x000fc80007ffe012 */
[----:B------:R-:W-:-:S04]  /*1530*/  IADD3 R10, PT, PT, R16, R17, R10 ;  /* 0x00000011100a7210 */ /* 0x000fc80007ffe00a */
[----:B------:R-:W-:-:S04]  /*1540*/  IADD3 R10, PT, PT, R13, R14, R10 ;  /* 0x0000000e0d0a7210 */ /* 0x000fc80007ffe00a */
[----:B------:R-:W-:Y:S01]  /*1550*/  IADD3 R8, PT, PT, R21, R12, R10 ;  /* 0x0000000c15087210 */ /* 0x000fe20007ffe00a */
[----:B------:R-:W-:Y:S06]  /*1560*/  @!P0 BRA `(.L_x_2753) ;  /* 0x00000008000c8947 */ /* 0x000fec0003800000 */
[----:B------:R-:W-:Y:S02]  /*1570*/  UIADD3 UR8, UP0, UPT, UR5, UR8, URZ ;  /* 0x0000000805087290 */ /* 0x000fe4000ff1e0ff */
[----:B------:R-:W-:Y:S01]  /*1580*/  IMAD.U32 R5, RZ, RZ, UR5 ;  /* 0x00000005ff057e24 */ /* 0x000fe2000f8e00ff */
[----:B------:R-:W-:Y:S01]  /*1590*/  UIADD3 UR4, UPT, UPT, UR4, 0x1, URZ ;  /* 0x0000000104047890 */ /* 0x000fe2000fffe0ff */
[----:B------:R-:W-:Y:S01]  /*15a0*/  IMAD.MOV.U32 R10, RZ, RZ, R6 ;  /* 0x000000ffff0a7224 */ /* 0x000fe200078e0006 */
[----:B------:R-:W-:Y:S01]  /*15b0*/  UIADD3.X UR9, UPT, UPT, UR11, UR9, URZ, UP0, !UPT ;  /* 0x000000090b097290 */ /* 0x000fe200087fe4ff */
[----:B------:R-:W-:Y:S01]  /*15c0*/  VIADD R7, R7, -UR5 ;  /* 0x8000000507077c36 */ /* 0x000fe20008000000 */
[----:B------:R-:W-:Y:S01]  /*15d0*/  ISETP.LT.U32.AND P0, PT, R20, UR8, PT ;  /* 0x0000000814007c0c */ /* 0x000fe2000bf01070 */
[----:B------:R-:W-:Y:S01]  /*15e0*/  IMAD.WIDE R10, R5, 0x4, R10 ;  /* 0x00000004050a7825 */ /* 0x000fe200078e020a */
[----:B------:R-:W-:-:S03]  /*15f0*/  UMOV UR10, UR6 ;  /* 0x00000006000a7c82 */ /* 0x000fc60008000000 */
[----:B------:R-:W-:Y:S02]  /*1600*/  IMAD.U32 R4, RZ, RZ, UR9 ;  /* 0x00000009ff047e24 */ /* 0x000fe4000f8e00ff */
[----:B------:R-:W-:-:S03]  /*1610*/  IMAD.MOV.U32 R6, RZ, RZ, R10 ;  /* 0x000000ffff067224 */ /* 0x000fc600078e000a */
[----:B------:R-:W-:-:S13]  /*1620*/  ISETP.GT.U32.AND.EX P0, PT, R4, R9, PT, P0 ;  /* 0x000000090400720c */ /* 0x000fda0003f04100 */
[----:B------:R-:W-:Y:S05]  /*1630*/  @!P0 BRA `(.L_x_2755) ;  /* 0xfffffffc003c8947 */ /* 0x000fea000383ffff */
[----:B------:R-:W-:-:S05]  /*1640*/  UMOV UR6, UR5 ;  /* 0x0000000500067c82 */ /* 0x000fca0008000000 */
.L_x_2754:
        /* <DEDUP_REMOVED lines=16> */
[----:B------:R-:W-:Y:S01]  /*1750*/  LEA.HI R20, R2, 0x1, RZ, 0x18 ;  /* 0x0000000102147811 */ /* 0x000fe200078fc0ff */
[----:B------:R-:W-:-:S03]  /*1760*/  IMAD.MOV.U32 R2, RZ, RZ, R0 ;  /* 0x000000ffff027224 */ /* 0x000fc600078e0000 */
[----:B------:R-:W-:-:S04]  /*1770*/  LOP3.LUT R21, R20, 0xf, RZ, 0xc0, !PT ;  /* 0x0000000f14157812 */ /* 0x000fc800078ec0ff */
[----:B------:R-:W-:-:S03]  /*1780*/  ISETP.NE.AND P1, PT, R21, RZ, PT ;  /* 0x000000ff1500720c */ /* 0x000fc60003f25270 */
[----:B------:R-:W-:Y:S10]  /*1790*/  @!P0 BRA `(.L_x_2758) ;  /* 0x00000000008c8947 */ /* 0x000ff40003800000 */
[----:B------:R-:W-:-:S04]  /*17a0*/  LEA.HI R2, R7, 0x1, RZ, 0x18 ;  /* 0x0000000107027811 */ /* 0x000fc800078fc0ff */
[----:B------:R-:W-:Y:S01]  /*17b0*/  LOP3.LUT R3, R2, 0x1fffff0, RZ, 0xc0, !PT ;  /* 0x01fffff002037812 */ /* 0x000fe200078ec0ff */
[----:B------:R-:W-:-:S04]  /*17c0*/  IMAD.MOV.U32 R2, RZ, RZ, R0 ;  /* 0x000000ffff027224 */ /* 0x000fc800078e0000 */
[----:B------:R-:W-:-:S07]  /*17d0*/  IMAD.MOV R3, RZ, RZ, -R3 ;  /* 0x000000ffff037224 */ /* 0x000fce00078e0a03 */
.L_x_2759:
        /* <DEDUP_REMOVED lines=20> */
[----:B--2---:R-:W-:-:S04]  /*1920*/  IADD3 R14, PT, PT, R14, R15, R8 ;  /* 0x0000000f0e0e7210 */ /* 0x004fc80007ffe008 */
[----:B---3--:R-:W-:-:S04]  /*1930*/  IADD3 R14, PT, PT, R16, R17, R14 ;  /* 0x00000011100e7210 */ /* 0x008fc80007ffe00e */
[----:B----4-:R-:W-:-:S04]  /*1940*/  IADD3 R14, PT, PT, R18, R19, R14 ;  /* 0x00000013120e7210 */ /* 0x010fc80007ffe00e */
[----:B-----5:R-:W-:-:S04]  /*1950*/  IADD3 R14, PT, PT, R22, R23, R14 ;  /* 0x00000017160e7210 */ /* 0x020fc80007ffe00e */
[----:B------:R-:W-:-:S04]  /*1960*/  IADD3 R14, PT, PT, R24, R25, R14 ;  /* 0x00000019180e7210 */ /* 0x000fc80007ffe00e */
[----:B------:R-:W-:Y:S02]  /*1970*/  IADD3 R13, PT, PT, R6, R13, R14 ;  /* 0x0000000d060d7210 */ /* 0x000fe40007ffe00e */
[----:B------:R-:W-:-:S05]  /*1980*/  IADD3 R6, P2, PT, R10, 0x4000, RZ ;  /* 0x000040000a067810 */ /* 0x000fca0007f5e0ff */
[----:B0-----:R-:W-:Y:S01]  /*1990*/  IMAD.X R11, RZ, RZ, R11, P2 ;  /* 0x000000ffff0b7224 */ /* 0x001fe200010e060b */
[----:B------:R-:W-:-:S04]  /*19a0*/  IADD3 R9, PT, PT, R12, R9, R13 ;  /* 0x000000090c097210 */ /* 0x000fc80007ffe00d */
[----:B------:R-:W-:Y:S01]  /*19b0*/  IADD3 R8, PT, PT, R5, R4, R9 ;  /* 0x0000000405087210 */ /* 0x000fe20007ffe009 */
[----:B------:R-:W-:Y:S06]  /*19c0*/  @P0 BRA `(.L_x_2759) ;  /* 0xfffffffc00840947 */ /* 0x000fec000383ffff */
.L_x_2758:
[----:B------:R-:W-:Y:S05]  /*19d0*/  BSYNC.RECONVERGENT B2 ;  /* 0x0000000000027941 */ /* 0x000fea0003800200 */
.L_x_2757:
        /* <DEDUP_REMOVED lines=19> */
[----:B--2---:R-:W-:-:S04]  /*1b10*/  IADD3 R3, PT, PT, R6, R3, R8 ;  /* 0x0000000306037210 */ /* 0x004fc80007ffe008 */
[----:B---3--:R-:W-:-:S04]  /*1b20*/  IADD3 R3, PT, PT, R9, R10, R3 ;  /* 0x0000000a09037210 */ /* 0x008fc80007ffe003 */
[----:B----4-:R-:W-:-:S04]  /*1b30*/  IADD3 R3, PT, PT, R11, R12, R3 ;  /* 0x0000000c0b037210 */ /* 0x010fc80007ffe003 */
[----:B-----5:R-:W-:-:S07]  /*1b40*/  IADD3 R8, PT, PT, R13, R14, R3 ;  /* 0x0000000e0d087210 */ /* 0x020fce0007ffe003 */
.L_x_2761:
[----:B------:R-:W-:Y:S05]  /*1b50*/  BSYNC.RECONVERGENT B2 ;  /* 0x0000000000027941 */ /* 0x000fea0003800200 */
.L_x_2760:
        /* <DEDUP_REMOVED lines=14> */
[----:B--2---:R-:W-:-:S04]  /*1c40*/  IADD3 R3, PT, PT, R6, R3, R8 ;  /* 0x0000000306037210 */ /* 0x004fc80007ffe008 */
[----:B---3--:R-:W-:-:S07]  /*1c50*/  IADD3 R8, PT, PT, R9, R10, R3 ;  /* 0x0000000a09087210 */ /* 0x008fce0007ffe003 */
.L_x_2763:
[----:B------:R-:W-:Y:S05]  /*1c60*/  BSYNC.RECONVERGENT B2 ;  /* 0x0000000000027941 */ /* 0x000fea0003800200 */
.L_x_2762:
        /* <DEDUP_REMOVED lines=9> */
.L_x_2764:
[----:B------:R-:W-:Y:S02]  /*1d00*/  IMAD.MOV.U32 R3, RZ, RZ, R6 ;  /* 0x000000ffff037224 */ /* 0x000fe400078e0006 */
[----:B------:R-:W-:-:S05]  /*1d10*/  IMAD.MOV.U32 R2, RZ, RZ, R5 ;  /* 0x000000ffff027224 */ /* 0x000fca00078e0005 */
[----:B------:R-:W2:Y:S01]  /*1d20*/  LDG.E R3, desc[UR14][R2.64] ;  /* 0x0000000e02037981 */ /* 0x000ea2000c1e1900 */
[----:B------:R-:W-:Y:S01]  /*1d30*/  VIADD R4, R4, 0x1 ;  /* 0x0000000104047836 */ /* 0x000fe20000000000 */
[----:B------:R-:W-:-:S04]  /*1d40*/  IADD3 R5, P1, PT, R5, 0x400, RZ ;  /* 0x0000040005057810 */ /* 0x000fc80007f3e0ff */
[----:B------:R-:W-:Y:S01]  /*1d50*/  ISETP.NE.AND P0, PT, R4, RZ, PT ;  /* 0x000000ff0400720c */ /* 0x000fe20003f05270 */
[----:B------:R-:W-:Y:S02]  /*1d60*/  IMAD.X R6, RZ, RZ, R6, P1 ;  /* 0x000000ffff067224 */ /* 0x000fe400008e0606 */
[----:B--2---:R-:W-:-:S10]  /*1d70*/  IMAD.IADD R8, R3, 0x1, R8 ;  /* 0x0000000103087824 */ /* 0x004fd400078e0208 */
[----:B------:R-:W-:Y:S05]  /*1d80*/  @P0 BRA `(.L_x_2764) ;  /* 0xfffffffc00dc0947 */ /* 0x000fea000383ffff */
.L_x_2756:
[----:B------:R-:W-:Y:S05]  /*1d90*/  BSYNC.RECONVERGENT B1 ;  /* 0x0000000000017941 */ /* 0x000fea0003800200 */
.L_x_2753:
        /* <DEDUP_REMOVED lines=37> */
[----:B0-----:R-:W0:Y:S01]  /*1ff0*/  LDS.64 R2, [UR4+0x20] ;  /* 0x00002004ff027984 */ /* 0x001e220008000a00 */
[----:B-1----:R-:W-:-:S04]  /*2000*/  IADD3 R0, PT, PT, R4, R0, R9 ;  /* 0x0000000004007210 */ /* 0x002fc80007ffe009 */
[----:B------:R-:W-:-:S04]  /*2010*/  IADD3 R0, PT, PT, R6, R0, R5 ;  /* 0x0000000006007210 */ /* 0x000fc80007ffe005 */
[----:B0-----:R-:W-:-:S05]  /*2020*/  IADD3 R0, PT, PT, R2, R0, R7 ;  /* 0x0000000002007210 */ /* 0x001fca0007ffe007 */
[----:B------:R-:W-:-:S07]  /*2030*/  IMAD.IADD R9, R0, 0x1, R3 ;  /* 0x0000000100097824 */ /* 0x000fce00078e0203 */
.L_x_2752:
[----:B------:R-:W-:Y:S05]  /*2040*/  BSYNC.RECONVERGENT B0 ;  /* 0x0000000000007941 */ /* 0x000fea0003800200 */
.L_x_2737:
[----:B------:R-:W-:Y:S05]  /*2050*/  @P0 EXIT ;  /* 0x000000000000094d */ /* 0x000fea0003800000 */
[----:B------:R-:W3:Y:S02]  /*2060*/  LDCU.64 UR4, c[0x0][0x388] ;  /* 0x00007100ff0477ac */ /* 0x000ee40008000a00 */
[----:B---3--:R-:W-:-:S06]  /*2070*/  UIMAD.WIDE.U32 UR4, UR16, 0x4, UR4 ;  /* 0x00000004100478a5 */ /* 0x008fcc000f8e0004 */
[----:B0-----:R-:W-:Y:S02]  /*2080*/  IMAD.U32 R2, RZ, RZ, UR4 ;  /* 0x00000004ff027e24 */ /* 0x001fe4000f8e00ff */
[----:B------:R-:W-:-:S05]  /*2090*/  IMAD.U32 R3, RZ, RZ, UR5 ;  /* 0x00000005ff037e24 */ /* 0x000fca000f8e00ff */
[----:B------:R-:W-:Y:S01]  /*20a0*/  STG.E desc[UR14][R2.64], R9 ;  /* 0x0000000902007986 */ /* 0x000fe2000c10190e */
[----:B------:R-:W-:Y:S05]  /*20b0*/  EXIT ;  /* 0x000000000000794d */ /* 0x000fea0003800000 */
.L_x_2765:
        /* <DEDUP_REMOVED lines=12> */
.L_x_3784:


//--------------------- .text._ZN3cub18CUB_300001_SM_10006detail6reduce28DeviceReduceSingleTileKernelINS2_10policy_hubIiyN4cuda3std3__44plusIiEEE10Policy1000EN6thrust24THRUST_300001_SM_1000_NS6detail15normal_iteratorINSD_10device_ptrIiEEEEPiyS9_iiNS7_10__identityEEEvT0_T1_T2_T3_T4_T6_ --------------------------
	.section	.text._ZN3cub18CUB_300001_SM_10006detail6reduce28DeviceReduceSingleTileKernelINS2_10policy_hubIiyN4cuda3std3__44plusIiEEE10Policy1000EN6thrust24THRUST_300001_SM_1000_NS6detail15normal_iteratorINSD_10device_ptrIiEEEEPiyS9_iiNS7_10__identityEEEvT0_T1_T2_T3_T4_T6_,"ax",@progbits
	.align	128
        .global         _ZN3cub18CUB_300001_SM_10006detail6reduce28DeviceReduceSingleTileKernelINS2_10policy_hubIiyN4cuda3std3__44plusIiEEE10Policy1000EN6thrust24THRUST_300001_SM_1000_NS6detail15normal_iteratorINSD_10device_ptrIiEEEEPiyS9_iiNS7_10__identityEEEvT0_T1_T2_T3_T4_T6_
        .type           _ZN3cub18CUB_300001_SM_10006detail6reduce28DeviceReduceSingleTileKernelINS2_10policy_hubIiyN4cuda3std3__44plusIiEEE10Policy1000EN6thrust24THRUST_300001_SM_1000_NS6detail15normal_iteratorINSD_10device_ptrIiEEEEPiyS9_iiNS7_10__identityEEEvT0_T1_T2_T3_T4_T6_,@function
        .size           _ZN3cub18CUB_300001_SM_10006detail6reduce28DeviceReduceSingleTileKernelINS2_10policy_hubIiyN4cuda3std3__44plusIiEEE10Policy1000EN6thrust24THRUST_300001_SM_1000_NS6detail15normal_iteratorINSD_10device_ptrIiEEEEPiyS9_iiNS7_10__identityEEEvT0_T1_T2_T3_T4_T6_,(.L_x_3785 - _ZN3cub18CUB_300001_SM_10006detail6reduce28DeviceReduceSingleTileKernelINS2_10policy_hubIiyN4cuda3std3__44plusIiEEE10Policy1000EN6thrust24THRUST_300001_SM_1000_NS6detail15normal_iteratorINSD_10device_ptrIiEEEEPiyS9_iiNS7_10__identityEEEvT0_T1_T2_T3_T4_T6_)
        .other          _ZN3cub18CUB_300001_SM_10006detail6reduce28DeviceReduceSingleTileKernelINS2_10policy_hubIiyN4cuda3std3__44plusIiEEE10Policy1000EN6thrust24THRUST_300001_SM_1000_NS6detail15normal_iteratorINSD_10device_ptrIiEEEEPiyS9_iiNS7_10__identityEEEvT0_T1_T2_T3_T4_T6_,@"STO_CUDA_ENTRY STV_DEFAULT"
_ZN3cub18CUB_300001_SM_10006detail6reduce28DeviceReduceSingleTileKernelINS2_10policy_hubIiyN4cuda3std3__44plusIiEEE10Policy1000EN6thrust24THRUST_300001_SM_1000_NS6detail15normal_iteratorINSD_10device_ptrIiEEEEPiyS9_iiNS7_10__identityEEEvT0_T1_T2_T3_T4_T6_:
.text._ZN3cub18CUB_300001_SM_10006detail6reduce28DeviceReduceSingleTileKernelINS2_10policy_hubIiyN4cuda3std3__44plusIiEEE10Policy1000EN6thrust24THRUST_300001_SM_1000_NS6detail15normal_iteratorINSD_10device_ptrIiEEEEPiyS9_iiNS7_10__identityEEEvT0_T1_T2_T3_T4_T6_:
        /* <DEDUP_REMOVED lines=15> */
.L_x_2766:
        /* <DEDUP_REMOVED lines=14> */
.L_x_2770:
[----:B------:R-:W-:Y:S05]  /*01d0*/  BSYNC.RECONVERGENT B1 ;  /* 0x0000000000017941 */ /* 0x000fea0003800200 */
.L_x_2769:
        /* <DEDUP_REMOVED lines=17> */
.L_x_2775:
        /* <DEDUP_REMOVED lines=31> */
.L_x_2774:
[----:B------:R-:W-:Y:S05]  /*04e0*/  BSYNC.RECONVERGENT B2 ;  /* 0x0000000000027941 */ /* 0x000fea0003800200 */
.L_x_2773:
        /* <DEDUP_REMOVED lines=21> */
.L_x_2777:
[----:B------:R-:W-:Y:S05]  /*0640*/  BSYNC.RECONVERGENT B2 ;  /* 0x0000000000027941 */ /* 0x000fea0003800200 */
.L_x_2776:
        /* <DEDUP_REMOVED lines=13> */
[----:B--2--5:R-:W-:-:S04]  /*0720*/  IADD3 R6, PT, PT, R8, R9, R6 ;  /* 0x0000000908067210 */ /* 0x024fc80007ffe006 */
[----:B---3--:R-:W-:-:S07]  /*0730*/  IADD3 R6, PT, PT, R12, R11, R6 ;  /* 0x0000000b0c067210 */ /* 0x008fce0007ffe006 */
.L_x_2779:
[----:B------:R-:W-:Y:S05]  /*0740*/  BSYNC.RECONVERGENT B2 ;  /* 0x0000000000027941 */ /* 0x000fea0003800200 */
.L_x_2778:
[----:B------:R-:W-:Y:S05]  /*0750*/  @!P1 BRA `(.L_x_2772) ;  /* 0x0000000000249947 */ /* 0x000fea0003800000 */
[----:B------:R-:W0:Y:S01]  /*0760*/  LDC.64 R8, c[0x0][0x380] ;  /* 0x0000e000ff087b82 */ /* 0x000e220000000a00 */
[----:B------:R-:W-:-:S07]  /*0770*/  IMAD.MOV R10, RZ, RZ, -R10 ;  /* 0x000000ffff0a7224 */ /* 0x000fce00078e0a0a */
.L_x_2780:
[----:B0-----:R-:W-:-:S06]  /*0780*/  IMAD.WIDE R2, R7, 0x4, R8 ;  /* 0x0000000407027825 */ /* 0x001fcc00078e0208 */
[----:B------:R-:W2:Y:S01]  /*0790*/  LDG.E R3, desc[UR6][R2.64] ;  /* 0x0000000602037981 */ /* 0x000ea2000c1e1900 */
[----:B------:R-:W-:Y:S02]  /*07a0*/  VIADD R10, R10, 0x1 ;  /* 0x000000010a0a7836 */ /* 0x000fe40000000000 */
[----:B------:R-:W-:-:S03]  /*07b0*/  VIADD R7, R7, 0x100 ;  /* 0x0000010007077836 */ /* 0x000fc60000000000 */
[----:B------:R-:W-:Y:S01]  /*07c0*/  ISETP.NE.AND P0, PT, R10, RZ, PT ;  /* 0x000000ff0a00720c */ /* 0x000fe20003f05270 */
[----:B--2--5:R-:W-:-:S12]  /*07d0*/  IMAD.IADD R6, R3, 0x1, R6 ;  /* 0x0000000103067824 */ /* 0x024fd800078e0206 */
[----:B------:R-:W-:Y:S05]  /*07e0*/  @P0 BRA `(.L_x_2780) ;  /* 0xfffffffc00e40947 */ /* 0x000fea000383ffff */
.L_x_2772:
[----:B------:R-:W-:Y:S05]  /*07f0*/  BSYNC.RECONVERGENT B1 ;  /* 0x0000000000017941 */ /* 0x000fea0003800200 */
.L_x_2771:
[----:B------:R-:W-:-:S04]  /*0800*/  ISETP.GE.U32.AND P0, PT, R4, 0x100, PT ;  /* 0x000001000400780c */ /* 0x000fc80003f06070 */
[----:B------:R-:W-:-:S13]  /*0810*/  ISETP.GE.U32.AND.EX P0, PT, R0, RZ, PT, P0 ;  /* 0x000000ff0000720c */ /* 0x000fda0003f06100 */
[----:B------:R-:W-:Y:S05]  /*0820*/  @!P0 BRA `(.L_x_2781) ;  /* 0x0000000000ac8947 */ /* 0x000fea0003800000 */
[----:B------:R-:W1:Y:S01]  /*0830*/  S2R R8, SR_LANEID ;  /* 0x0000000000087919 */ /* 0x000e620000000000 */
[----:B------:R-:W-:Y:S01]  /*0840*/  ISETP.NE.AND P5, PT, R5, RZ, PT ;  /* 0x000000ff0500720c */ /* 0x000fe20003fa5270 */
[----:B-----5:R-:W0:Y:S01]  /*0850*/  SHFL.DOWN PT, R0, R6, 0x1, 0x1f ;  /* 0x08201f0006007f89 */ /* 0x020e2200000e0000 */
[C---:B-1----:R-:W-:Y:S02]  /*0860*/  ISETP.GT.AND P0, PT, R8.reuse, 0x1e, PT ;  /* 0x0000001e0800780c */ /* 0x042fe40003f04270 */
[----:B------:R-:W-:Y:S02]  /*0870*/  ISETP.NE.AND P1, PT, R8, RZ, PT ;  /* 0x000000ff0800720c */ /* 0x000fe40003f25270 */
[----:B0-----:R-:W-:Y:S02]  /*0880*/  SEL R3, R0, RZ, !P0 ;  /* 0x000000ff00037207 */ /* 0x001fe40004000000 */
        /* <DEDUP_REMOVED lines=29> */
[----:B-1----:R-:W-:Y:S04]  /*0a60*/  LDS R0, [UR4+0xc] ;  /* 0x00000c04ff007984 */ /* 0x002fe80008000800 */
[----:B------:R-:W0:Y:S04]  /*0a70*/  LDS.128 R8, [UR4+0x10] ;  /* 0x00001004ff087984 */ /* 0x000e280008000c00 */
[----:B------:R-:W1:Y:S01]  /*0a80*/  LDS.64 R2, [UR4+0x20] ;  /* 0x00002004ff027984 */ /* 0x000e620008000a00 */
[----:B0-----:R-:W-:-:S04]  /*0a90*/  IADD3 R0, PT, PT, R8, R0, R7 ;  /* 0x0000000008007210 */ /* 0x001fc80007ffe007 */
[----:B------:R-:W-:-:S04]  /*0aa0*/  IADD3 R0, PT, PT, R10, R0, R9 ;  /* 0x000000000a007210 */ /* 0x000fc80007ffe009 */
[----:B-1----:R-:W-:-:S05]  /*0ab0*/  IADD3 R0, PT, PT, R2, R0, R11 ;  /* 0x0000000002007210 */ /* 0x002fca0007ffe00b */
[----:B------:R-:W-:Y:S01]  /*0ac0*/  IMAD.IADD R7, R0, 0x1, R3 ;  /* 0x0000000100077824 */ /* 0x000fe200078e0203 */
[----:B------:R-:W-:Y:S06]  /*0ad0*/  BRA `(.L_x_2782) ;  /* 0x0000001000cc7947 */ /* 0x000fec0003800000 */
.L_x_2781:
[C---:B0-----:R-:W-:Y:S01]  /*0ae0*/  LOP3.LUT R2, R5.reuse, 0x3e0, RZ, 0xc0, !PT ;  /* 0x000003e005027812 */ /* 0x041fe200078ec0ff */
[----:B------:R-:W0:Y:S01]  /*0af0*/  S2R R12, SR_LANEID ;  /* 0x00000000000c7919 */ /* 0x000e220000000000 */
[----:B------:R-:W-:Y:S02]  /*0b00*/  ISETP.NE.AND P5, PT, R5, RZ, PT ;  /* 0x000000ff0500720c */ /* 0x000fe40003fa5270 */
[----:B------:R-:W-:Y:S01]  /*0b10*/  LOP3.LUT R7, RZ, R2, RZ, 0x33, !PT ;  /* 0x00000002ff077212 */ /* 0x000fe200078e33ff */
[----:B------:R-:W-:-:S04]  /*0b20*/  VIADD R3, R2, 0x20 ;  /* 0x0000002002037836 */ /* 0x000fc80000000000 */
[----:B------:R-:W-:Y:S01]  /*0b30*/  IMAD.IADD R7, R7, 0x1, R4 ;  /* 0x0000000107077824 */ /* 0x000fe200078e0204 */
[----:B------:R-:W-:-:S04]  /*0b40*/  ISETP.GT.U32.AND P0, PT, R3, R4, PT ;  /* 0x000000040300720c */ /* 0x000fc80003f04070 */
        /* <DEDUP_REMOVED lines=40> */
[----:B------:R-:W-:Y:S02]  /*0dd0*/  ISETP.GT.U32.AND P2, PT, R4, 0x80, PT ;  /* 0x000000800400780c */ /* 0x000fe40003f44070 */
[----:B------:R-:W-:-:S02]  /*0de0*/  ISETP.GT.U32.AND.EX P0, PT, R0, RZ, PT, P0 ;  /* 0x000000ff0000720c */ /* 0x000fc40003f04100 */
[----:B------:R-:W-:Y:S02]  /*0df0*/  ISETP.GT.U32.AND.EX P6, PT, R0, RZ, PT, P6 ;  /* 0x000000ff0000720c */ /* 0x000fe40003fc4160 */
[C---:B------:R-:W-:Y:S02]  /*0e00*/  ISETP.GT.U32.AND P3, PT, R4.reuse, 0xa0, PT ;  /* 0x000000a00400780c */ /* 0x040fe40003f64070 */
[----:B------:R-:W-:Y:S02]  /*0e10*/  ISETP.GT.U32.AND P1, PT, R4, 0xc0, PT ;  /* 0x000000c00400780c */ /* 0x000fe40003f24070 */
[C---:B------:R-:W-:Y:S02]  /*0e20*/  ISETP.GT.U32.AND.EX P4, PT, R0.reuse, RZ, PT, P4 ;  /* 0x000000ff0000720c */ /* 0x040fe40003f84140 */
[C---:B------:R-:W-:Y:S02]  /*0e30*/  ISETP.GT.U32.AND.EX P2, PT, R0.reuse, RZ, PT, P2 ;  /* 0x000000ff0000720c */ /* 0x040fe40003f44120 */
[C---:B------:R-:W-:Y:S01]  /*0e40*/  ISETP.GT.U32.AND.EX P3, PT, R0.reuse, RZ, PT, P3 ;  /* 0x000000ff0000720c */ /* 0x040fe20003f64130 */
[----:B-1----:R-:W-:Y:S01]  /*0e50*/  ULEA UR4, UR5, UR4, 0x18 ;  /* 0x0000000405047291 */ /* 0x002fe2000f8ec0ff */
[----:B------:R-:W-:-:S08]  /*0e60*/  ISETP.GT.U32.AND.EX P1, PT, R0, RZ, PT, P1 ;  /* 0x000000ff0000720c */ /* 0x000fd00003f24110 */
[----:B0-----:R-:W0:Y:S04]  /*0e70*/  LDS.128 R8, [UR4+0x10] ;  /* 0x00001004ff087984 */ /* 0x001e280008000c00 */
[----:B------:R-:W1:Y:S04]  /*0e80*/  LDS R5, [UR4+0xc] ;  /* 0x00000c04ff057984 */ /* 0x000e680008000800 */
[----:B------:R-:W2:Y:S01]  /*0e90*/  LDS.64 R2, [UR4+0x20] ;  /* 0x00002004ff027984 */ /* 0x000ea20008000a00 */
[----:B0-----:R-:W-:Y:S02]  /*0ea0*/  SEL R8, R8, RZ, P0 ;  /* 0x000000ff08087207 */ /* 0x001fe40000000000 */
[----:B------:R-:W-:-:S02]  /*0eb0*/  ISETP.GT.U32.AND P0, PT, R4, 0xe0, PT ;  /* 0x000000e00400780c */ /* 0x000fc40003f04070 */
[----:B-1----:R-:W-:Y:S02]  /*0ec0*/  SEL R6, R5, RZ, P6 ;  /* 0x000000ff05067207 */ /* 0x002fe40003000000 */
        /* <DEDUP_REMOVED lines=11> */
.L_x_2768:
        /* <DEDUP_REMOVED lines=19> */
[----:B--2---:R-:W-:-:S04]  /*10b0*/  IADD3 R5, PT, PT, R7, R6, R5 ;  /* 0x0000000607057210 */ /* 0x004fc80007ffe005 */
[----:B---3--:R-:W-:Y:S01]  /*10c0*/  IADD3 R5, PT, PT, R12, R9, R5 ;  /* 0x000000090c057210 */ /* 0x008fe20007ffe005 */
[----:B------:R-:W-:Y:S01]  /*10d0*/  IMAD.MOV.U32 R9, RZ, RZ, 0x1000 ;  /* 0x00001000ff097424 */ /* 0x000fe200078e00ff */
[----:B------:R-:W-:-:S04]  /*10e0*/  IADD3 R12, P1, PT, R4, -0x1000, RZ ;  /* 0xfffff000040c7810 */ /* 0x000fc80007f3e0ff */
[----:B------:R-:W-:Y:S02]  /*10f0*/  ISETP.GE.U32.AND P0, PT, R12, 0x1000, PT ;  /* 0x000010000c00780c */ /* 0x000fe40003f06070 */
[----:B----4-:R-:W-:Y:S01]  /*1100*/  IADD3 R5, PT, PT, R14, R11, R5 ;  /* 0x0000000b0e057210 */ /* 0x010fe20007ffe005 */
[----:B------:R-:W-:Y:S01]  /*1110*/  IMAD.MOV.U32 R11, RZ, RZ, RZ ;  /* 0x000000ffff0b7224 */ /* 0x000fe200078e00ff */
[----:B------:R-:W-:-:S04]  /*1120*/  IADD3.X R14, PT, PT, R0, -0x1, RZ, P1, !PT ;  /* 0xffffffff000e7810 */ /* 0x000fc80000ffe4ff */
[----:B------:R-:W-:Y:S02]  /*1130*/  ISETP.GE.U32.AND.EX P0, PT, R14, RZ, PT, P0 ;  /* 0x000000ff0e00720c */ /* 0x000fe40003f06100 */
[----:B-----5:R-:W-:-:S04]  /*1140*/  IADD3 R5, PT, PT, R16, R13, R5 ;  /* 0x0000000d10057210 */ /* 0x020fc80007ffe005 */
[----:B------:R-:W-:-:S04]  /*1150*/  IADD3 R5, PT, PT, R18, R15, R5 ;  /* 0x0000000f12057210 */ /* 0x000fc80007ffe005 */
[----:B------:R-:W-:-:S04]  /*1160*/  IADD3 R5, PT, PT, R20, R17, R5 ;  /* 0x0000001114057210 */ /* 0x000fc80007ffe005 */
[----:B------:R-:W-:-:S05]  /*1170*/  IADD3 R5, PT, PT, R22, R19, R5 ;  /* 0x0000001316057210 */ /* 0x000fca0007ffe005 */
[----:B------:R-:W-:Y:S01]  /*1180*/  IMAD.IADD R10, R10, 0x1, R5 ;  /* 0x000000010a0a7824 */ /* 0x000fe200078e0205 */
[----:B------:R-:W-:Y:S06]  /*1190*/  @!P0 BRA `(.L_x_2783) ;  /* 0x0000000000a08947 */ /* 0x000fec0003800000 */
[----:B------:R-:W0:Y:S01]  /*11a0*/  LDC.64 R4, c[0x0][0x390] ;  /* 0x0000e400ff047b82 */ /* 0x000e220000000a00 */
[----:B------:R-:W-:Y:S02]  /*11b0*/  IMAD.MOV.U32 R9, RZ, RZ, 0x1000 ;  /* 0x00001000ff097424 */ /* 0x000fe400078e00ff */
[----:B------:R-:W-:-:S07]  /*11c0*/  IMAD.MOV.U32 R11, RZ, RZ, RZ ;  /* 0x000000ffff0b7224 */ /* 0x000fce00078e00ff */
.L_x_2785:
[----:B------:R-:W-:-:S04]  /*11d0*/  LEA R6, P0, R9, R2, 0x2 ;  /* 0x0000000209067211 */ /* 0x000fc800078010ff */
[----:B------:R-:W-:-:S05]  /*11e0*/  LEA.HI.X R7, R9, R3, R11, 0x2, P0 ;  /* 0x0000000309077211 */ /* 0x000fca00000f140b */
        /* <DEDUP_REMOVED lines=16> */
[----:B--2---:R-:W-:-:S02]  /*12f0*/  IADD3 R25, PT, PT, R26, R25, R10 ;  /* 0x000000191a197210 */ /* 0x004fc40007ffe00a */
[----:B0-----:R-:W-:-:S04]  /*1300*/  IADD3 R10, P1, PT, -R9, R4, RZ ;  /* 0x00000004090a7210 */ /* 0x001fc80007f3e1ff */
[----:B------:R-:W-:Y:S02]  /*1310*/  ISETP.GE.U32.AND P0, PT, R10, 0x1000, PT ;  /* 0x000010000a00780c */ /* 0x000fe40003f06070 */
[----:B---3--:R-:W-:-:S04]  /*1320*/  IADD3 R25, PT, PT, R28, R27, R25 ;  /* 0x0000001b1c197210 */ /* 0x008fc80007ffe019 */
[----:B----4-:R-:W-:-:S04]  /*1330*/  IADD3 R23, PT, PT, R23, R24, R25 ;  /* 0x0000001817177210 */ /* 0x010fc80007ffe019 */
[----:B-----5:R-:W-:Y:S01]  /*1340*/  IADD3 R21, PT, PT, R21, R0, R23 ;  /* 0x0000000015157210 */ /* 0x020fe20007ffe017 */
[----:B------:R-:W-:-:S04]  /*1350*/  IMAD.MOV.U32 R0, RZ, RZ, R5 ;  /* 0x000000ffff007224 */ /* 0x000fc800078e0005 */
[----:B------:R-:W-:Y:S01]  /*1360*/  IMAD.X R10, R0, 0x1, ~R11, P1 ;  /* 0x00000001000a7824 */ /* 0x000fe200008e0e0b */
[----:B------:R-:W-:-:S04]  /*1370*/  IADD3 R13, PT, PT, R16, R13, R21 ;  /* 0x0000000d100d7210 */ /* 0x000fc80007ffe015 */
[----:B------:R-:W-:Y:S02]  /*1380*/  ISETP.GE.U32.AND.EX P0, PT, R10, RZ, PT, P0 ;  /* 0x000000ff0a00720c */ /* 0x000fe40003f06100 */
[----:B------:R-:W-:-:S04]  /*1390*/  IADD3 R13, PT, PT, R18, R15, R13 ;  /* 0x0000000f120d7210 */ /* 0x000fc80007ffe00d */
[----:B------:R-:W-:-:S04]  /*13a0*/  IADD3 R13, PT, PT, R20, R17, R13 ;  /* 0x00000011140d7210 */ /* 0x000fc80007ffe00d */
[----:B------:R-:W-:-:S03]  /*13b0*/  IADD3 R10, PT, PT, R22, R19, R13 ;  /* 0x00000013160a7210 */ /* 0x000fc60007ffe00d */
[----:B------:R-:W-:Y:S05]  /*13c0*/  @!P0 BRA `(.L_x_2784) ;  /* 0x0000000400e88947 */ /* 0x000fea0003800000 */
[----:B------:R-:W-:-:S05]  /*13d0*/  IADD3 R9, P0, PT, R9, 0x1000, RZ ;  /* 0x0000100009097810 */ /* 0x000fca0007f1e0ff */
[----:B------:R-:W-:Y:S01]  /*13e0*/  IMAD.X R11, RZ, RZ, R11, P0 ;  /* 0x000000ffff0b7224 */ /* 0x000fe200000e060b */
[----:B------:R-:W-:-:S04]  /*13f0*/  ISETP.GT.U32.AND P0, PT, R9, R12, PT ;  /* 0x0000000c0900720c */ /* 0x000fc80003f04070 */
[----:B------:R-:W-:-:S13]  /*1400*/  ISETP.GT.U32.AND.EX P0, PT, R11, R14, PT, P0 ;  /* 0x0000000e0b00720c */ /* 0x000fda0003f04100 */
[----:B------:R-:W-:Y:S05]  /*1410*/  @!P0 BRA `(.L_x_2785) ;  /* 0xfffffffc006c8947 */ /* 0x000fea000383ffff */
.L_x_2783:
        /* <DEDUP_REMOVED lines=25> */
.L_x_2789:
        /* <DEDUP_REMOVED lines=31> */
.L_x_2788:
[----:B------:R-:W-:Y:S05]  /*17a0*/  BSYNC.RECONVERGENT B2 ;  /* 0x0000000000027941 */ /* 0x000fea0003800200 */
.L_x_2787:
        /* <DEDUP_REMOVED lines=24> */
.L_x_2791:
[----:B------:R-:W-:Y:S05]  /*1930*/  BSYNC.RECONVERGENT B2 ;  /* 0x0000000000027941 */ /* 0x000fea0003800200 */
.L_x_2790:
        /* <DEDUP_REMOVED lines=18> */
.L_x_2793:
[----:B------:R-:W-:Y:S05]  /*1a60*/  BSYNC.RECONVERGENT B2 ;  /* 0x0000000000027941 */ /* 0x000fea0003800200 */
.L_x_2792:
[----:B------:R-:W-:Y:S05]  /*1a70*/  @!P1 BRA `(.L_x_2786) ;  /* 0x0000000000389947 */ /* 0x000fea0003800000 */
[----:B------:R-:W0:Y:S01]  /*1a80*/  LDCU.64 UR4, c[0x0][0x380] ;  /* 0x00007000ff0477ac */ /* 0x000e220008000a00 */
[----:B------:R-:W-:Y:S01]  /*1a90*/  IADD3 R5, P0, PT, R0, R9, RZ ;  /* 0x0000000900057210 */ /* 0x000fe20007f1e0ff */
[----:B------:R-:W-:-:S04]  /*1aa0*/  IMAD.MOV R0, RZ, RZ, -R6 ;  /* 0x000000ffff007224 */ /* 0x000fc800078e0a06 */
[----:B------:R-:W-:Y:S01]  /*1ab0*/  IMAD.X R4, RZ, RZ, R11, P0 ;  /* 0x000000ffff047224 */ /* 0x000fe200000e060b */
[----:B0-----:R-:W-:-:S04]  /*1ac0*/  LEA R2, P1, R5, UR4, 0x2 ;  /* 0x0000000405027c11 */ /* 0x001fc8000f8210ff */
[----:B------:R-:W-:-:S09]  /*1ad0*/  LEA.HI.X R5, R5, UR5, R4, 0x2, P1 ;  /* 0x0000000505057c11 */ /* 0x000fd200088f1404 */
.L_x_2794:
[----:B------:R-:W-:-:S06]  /*1ae0*/  IMAD.MOV.U32 R3, RZ, RZ, R5 ;  /* 0x000000ffff037224 */ /* 0x000fcc00078e0005 */
[----:B------:R0:W2:Y:S01]  /*1af0*/  LDG.E R3, desc[UR6][R2.64] ;  /* 0x0000000602037981 */ /* 0x0000a2000c1e1900 */
[----:B------:R-:W-:-:S05]  /*1b00*/  VIADD R0, R0, 0x1 ;  /* 0x0000000100007836 */ /* 0x000fca0000000000 */
[----:B------:R-:W-:Y:S02]  /*1b10*/  ISETP.NE.AND P0, PT, R0, RZ, PT ;  /* 0x000000ff0000720c */ /* 0x000fe40003f05270 */
[----:B0-----:R-:W-:-:S05]  /*1b20*/  IADD3 R2, P1, PT, R2, 0x400, RZ ;  /* 0x0000040002027810 */ /* 0x001fca0007f3e0ff */
[----:B------:R-:W-:Y:S02]  /*1b30*/  IMAD.X R5, RZ, RZ, R5, P1 ;  /* 0x000000ffff057224 */ /* 0x000fe400008e0605 */
[----:B--2---:R-:W-:-:S04]  /*1b40*/  IMAD.IADD R10, R3, 0x1, R10 ;  /* 0x00000001030a7824 */ /* 0x004fc800078e020a */
[----:B------:R-:W-:Y:S05]  /*1b50*/  @P0 BRA `(.L_x_2794) ;  /* 0xfffffffc00e00947 */ /* 0x000fea000383ffff */
.L_x_2786:
[----:B------:R-:W-:Y:S05]  /*1b60*/  BSYNC.RECONVERGENT B1 ;  /* 0x0000000000017941 */ /* 0x000fea0003800200 */
.L_x_2784:
        /* <DEDUP_REMOVED lines=41> */
[----:B------:R-:W-:-:S07]  /*1e00*/  IMAD.IADD R7, R0, 0x1, R3 ;  /* 0x0000000100077824 */ /* 0x000fce00078e0203 */
.L_x_2782:
[----:B------:R-:W-:Y:S05]  /*1e10*/  BSYNC.RECONVERGENT B0 ;  /* 0x0000000000007941 */ /* 0x000fea0003800200 */
.L_x_2767:
[----:B------:R-:W-:Y:S05]  /*1e20*/  @P5 EXIT ;  /* 0x000000000000594d */ /* 0x000fea0003800000 */
[----:B------:R-:W3:Y:S01]  /*1e30*/  LDC.64 R2, c[0x0][0x388] ;  /* 0x0000e200ff027b82 */ /* 0x000ee20000000a00 */
[----:B------:R-:W0:Y:S02]  /*1e40*/  LDCU UR4, c[0x0][0x39c] ;  /* 0x00007380ff0477ac */ /* 0x000e240008000800 */
[----:B012---:R-:W-:-:S05]  /*1e50*/  VIADD R7, R7, UR4 ;  /* 0x0000000407077c36 */ /* 0x007fca0008000000 */
[----:B---3--:R-:W-:Y:S01]  /*1e60*/  STG.E desc[UR6][R2.64], R7 ;  /* 0x0000000702007986 */ /* 0x008fe2000c101906 */
[----:B------:R-:W-:Y:S05]  /*1e70*/  EXIT ;  /* 0x000000000000794d */ /* 0x000fea0003800000 */
.L_x_2795:
        /* <DEDUP_REMOVED lines=16> */
.L_x_3785:


//--------------------- .text._ZN3cub18CUB_300001_SM_10006detail6reduce28DeviceReduceSingleTileKernelINS2_10policy_hubIijN4cuda3std3__44plusIiEEE10Policy1000EPiSC_iS9_iiNS7_10__identityEEEvT0_T1_T2_T3_T4_T6_ --------------------------
	.section	.text._ZN3cub18CUB_300001_SM_10006detail6reduce28DeviceReduceSingleTileKernelINS2_10policy_hubIijN4cuda3std3__44plusIiEEE10Policy1000EPiSC_iS9_iiNS7_10__identityEEEvT0_T1_T2_T3_T4_T6_,"ax",@progbits
	.align	128
        .global         _ZN3cub18CUB_300001_SM_10006detail6reduce28DeviceReduceSingleTileKernelINS2_10policy_hubIijN4cuda3std3__44plusIiEEE10Policy1000EPiSC_iS9_iiNS7_10__identityEEEvT0_T1_T2_T3_T4_T6_
        .type           _ZN3cub18CUB_300001_SM_10006detail6reduce28DeviceReduceSingleTileKernelINS2_10policy_hubIijN4cuda3std3__44plusIiEEE10Policy1000EPiSC_iS9_iiNS7_10__identityEEEvT0_T1_T2_T3_T4_T6_,@function
        .size           _ZN3cub18CUB_300001_SM_10006detail6reduce28DeviceReduceSingleTileKernelINS2_10policy_hubIijN4cuda3std3__44plusIiEEE10Policy1000EPiSC_iS9_iiNS7_10__identityEEEvT0_T1_T2_T3_T4_T6_,(.L_x_3786 - _ZN3cub18CUB_300001_SM_10006detail6reduce28DeviceReduceSingleTileKernelINS2_10policy_hubIijN4cuda3std3__44plusIiEEE10Policy1000EPiSC_iS9_iiNS7_10__identityEEEvT0_T1_T2_T3_T4_T6_)
        .other          _ZN3cub18CUB_300001_SM_10006detail6reduce28DeviceReduceSingleTileKernelINS2_10policy_hubIijN4cuda3std3__44plusIiEEE10Policy1000EPiSC_iS9_iiNS7_10__identityEEEvT0_T1_T2_T3_T4_T6_,@"STO_CUDA_ENTRY STV_DEFAULT"
_ZN3cub18CUB_300001_SM_10006detail6reduce28DeviceReduceSingleTileKernelINS2_10policy_hubIijN4cuda3std3__44plusIiEEE10Policy1000EPiSC_iS9_iiNS7_10__identityEEEvT0_T1_T2_T3_T4_T6_:
.text._ZN3cub18CUB_300001_SM_10006detail6reduce28DeviceReduceSingleTileKernelINS2_10policy_hubIijN4cuda3std3__44plusIiEEE10Policy1000EPiSC_iS9_iiNS7_10__identityEEEvT0_T1_T2_T3_T4_T6_:
        /* <DEDUP_REMOVED lines=13> */
.L_x_2796:
        /* <DEDUP_REMOVED lines=16> */
.L_x_2801:
[----:B------:R-:W-:Y:S05]  /*01d0*/  BSYNC.RECONVERGENT B1 ;  /* 0x0000000000017941 */ /* 0x000fea0003800200 */
.L_x_2800:
        /* <DEDUP_REMOVED lines=16> */
.L_x_2806:
        /* <DEDUP_REMOVED lines=9> */
.L_x_2805:
[----:B------:R-:W-:Y:S05]  /*0370*/  BSYNC.RECONVERGENT B2 ;  /* 0x0000000000027941 */ /* 0x000fea0003800200 */
.L_x_2804:
        /* <DEDUP_REMOVED lines=8> */
.L_x_2809:
        /* <DEDUP_REMOVED lines=35> */
.L_x_2808:
[----:B------:R-:W-:Y:S05]  /*0630*/  BSYNC.RECONVERGENT B2 ;  /* 0x0000000000027941 */ /* 0x000fea0003800200 */
.L_x_2807:
        /* <DEDUP_REMOVED lines=22> */
.L_x_2811:
[----:B------:R-:W-:Y:S05]  /*07a0*/  BSYNC.RECONVERGENT B2 ;  /* 0x0000000000027941 */ /* 0x000fea0003800200 */
.L_x_2810:
        /* <DEDUP_REMOVED lines=10> */
.L_x_2803:
[----:B------:R-:W-:Y:S05]  /*0850*/  BSYNC.RECONVERGENT B1 ;  /* 0x0000000000017941 */ /* 0x000fea0003800200 */
.L_x_2802:
        /* <DEDUP_REMOVED lines=45> */
.L_x_2812:
        /* <DEDUP_REMOVED lines=67> */
.L_x_2799:
        /* <DEDUP_REMOVED lines=22> */
.L_x_2816:
        /* <DEDUP_REMOVED lines=20> */
.L_x_2814:
        /* <DEDUP_REMOVED lines=20> */
.L_x_2820:
        /* <DEDUP_REMOVED lines=8> */
.L_x_2819:
[----:B------:R-:W-:Y:S05]  /*13c0*/  BSYNC.RECONVERGENT B2 ;  /* 0x0000000000027941 */ /* 0x000fea0003800200 */
.L_x_2818:
        /* <DEDUP_REMOVED lines=16> */
.L_x_2823:
        /* <DEDUP_REMOVED lines=39> */
.L_x_2822:
[----:B------:R-:W-:Y:S05]  /*1740*/  BSYNC.RECONVERGENT B2 ;  /* 0x0000000000027941 */ /* 0x000fea0003800200 */
.L_x_2821:
        /* <DEDUP_REMOVED lines=27> */
.L_x_2825:
[----:B------:R-:W-:Y:S05]  /*1900*/  BSYNC.RECONVERGENT B2 ;  /* 0x0000000000027941 */ /* 0x000fea0003800200 */
.L_x_2824:
        /* <DEDUP_REMOVED lines=10> */
.L_x_2817:
[----:B------:R-:W-:Y:S05]  /*19b0*/  BSYNC.RECONVERGENT B1 ;  /* 0x0000000000017941 */ /* 0x000fea0003800200 */
.L_x_2815:
        /* <DEDUP_REMOVED lines=43> */
.L_x_2798:
        /* <DEDUP_REMOVED lines=12> */
.L_x_2828:
[----:B------:R-:W-:Y:S05]  /*1d30*/  BSYNC.RECONVERGENT B1 ;  /* 0x0000000000017941 */ /* 0x000fea0003800200 */
.L_x_2827:
        /* <DEDUP_REMOVED lines=16> */
.L_x_2833:
        /* <DEDUP_REMOVED lines=9> */
.L_x_2832:
[----:B------:R-:W-:Y:S05]  /*1ed0*/  BSYNC.RECONVERGENT B2 ;  /* 0x0000000000027941 */ /* 0x000fea0003800200 */
.L_x_2831:
        /* <DEDUP_REMOVED lines=8> */
.L_x_2836:
        /* <DEDUP_REMOVED lines=35> */
.L_x_2835:
[----:B------:R-:W-:Y:S05]  /*2190*/  BSYNC.RECONVERGENT B2 ;  /* 0x0000000000027941 */ /* 0x000fea0003800200 */
.L_x_2834:
        /* <DEDUP_REMOVED lines=22> */
.L_x_2838:
[----:B------:R-:W-:Y:S05]  /*2300*/  BSYNC.RECONVERGENT B2 ;  /* 0x0000000000027941 */ /* 0x000fea0003800200 */
.L_x_2837:
        /* <DEDUP_REMOVED lines=10> */
.L_x_2830:
[----:B------:R-:W-:Y:S05]  /*23b0*/  BSYNC.RECONVERGENT B1 ;  /* 0x0000000000017941 */ /* 0x000fea0003800200 */
.L_x_2829:
        /* <DEDUP_REMOVED lines=45> */
.L_x_2839:
        /* <DEDUP_REMOVED lines=67> */
.L_x_2826:
        /* <DEDUP_REMOVED lines=33> */
.L_x_2842:
        /* <DEDUP_REMOVED lines=32> */
.L_x_2840:
        /* <DEDUP_REMOVED lines=20> */
.L_x_2846:
        /* <DEDUP_REMOVED lines=8> */
.L_x_2845:
[----:B------:R-:W-:Y:S05]  /*3090*/  BSYNC.RECONVERGENT B2 ;  /* 0x0000000000027941 */ /* 0x000fea0003800200 */
.L_x_2844:
        /* <DEDUP_REMOVED lines=16> */
.L_x_2849:
        /* <DEDUP_REMOVED lines=39> */
.L_x_2848:
[----:B------:R-:W-:Y:S05]  /*3410*/  BSYNC.RECONVERGENT B2 ;  /* 0x0000000000027941 */ /* 0x000fea0003800200 */
.L_x_2847:
        /* <DEDUP_REMOVED lines=27> */
.L_x_2851:
[----:B------:R-:W-:Y:S05]  /*35d0*/  BSYNC.RECONVERGENT B2 ;  /* 0x0000000000027941 */ /* 0x000fea0003800200 */
.L_x_2850:
        /* <DEDUP_REMOVED lines=10> */
.L_x_2843:
[----:B------:R-:W-:Y:S05]  /*3680*/  BSYNC.RECONVERGENT B1 ;  /* 0x0000000000017941 */ /* 0x000fea0003800200 */
.L_x_2841:
        /* <DEDUP_REMOVED lines=42> */
.L_x_2813:
[----:B------:R-:W-:Y:S05]  /*3930*/  BSYNC.RECONVERGENT B0 ;  /* 0x0000000000007941 */ /* 0x000fea0003800200 */
.L_x_2797:
[----:B------:R-:W-:Y:S05]  /*3940*/  @P0 EXIT ;  /* 0x000000000000094d */ /* 0x000fea0003800000 */
[----:B-1----:R-:W1:Y:S01]  /*3950*/  LDC.64 R4, c[0x0][0x388] ;  /* 0x0000e200ff047b82 */ /* 0x002e620000000a00 */
[----:B------:R-:W0:Y:S02]  /*3960*/  LDCU UR4, c[0x0][0x398] ;  /* 0x00007300ff0477ac */ /* 0x000e240008000800 */
[----:B0-234-:R-:W-:-:S05]  /*3970*/  VIADD R3, R3, UR4 ;  /* 0x0000000403037c36 */ /* 0x01dfca0008000000 */
[----:B-1----:R-:W-:Y:S01]  /*3980*/  STG.E desc[UR6][R4.64], R3 ;  /* 0x0000000304007986 */ /* 0x002fe2000c101906 */
[----:B------:R-:W-:Y:S05]  /*3990*/  EXIT ;  /* 0x000000000000794d */ /* 0x000fea0003800000 */
.L_x_2852:
        /* <DEDUP_REMOVED lines=14> */
.L_x_3786:


//--------------------- .text._ZN3cub18CUB_300001_SM_10006detail6reduce18DeviceReduceKernelINS2_10policy_hubIijN4cuda3std3__44plusIiEEE10Policy1000EN6thrust24THRUST_300001_SM_1000_NS6detail15normal_iteratorINSD_10device_ptrIiEEEEjS9_iNS7_10__identityEEEvT0_PT3_T1_NS0_13GridEvenShareISN_EET2_T4_ --------------------------
	.section	.text._ZN3cub18CUB_300001_SM_10006detail6reduce18DeviceReduceKernelINS2_10policy_hubIijN4cuda3std3__44plusIiEEE10Policy1000EN6thrust24THRUST_300001_SM_1000_NS6detail15normal_iteratorINSD_10device_ptrIiEEEEjS9_iNS7_10__identityEEEvT0_PT3_T1_NS0_13GridEvenShareISN_EET2_T4_,"ax",@progbits
	.align	128
        .global         _ZN3cub18CUB_300001_SM_10006detail6reduce18DeviceReduceKernelINS2_10policy_hubIijN4cuda3std3__44plusIiEEE10Policy1000EN6thrust24THRUST_300001_SM_1000_NS6detail15normal_iteratorINSD_10device_ptrIiEEEEjS9_iNS7_10__identityEEEvT0_PT3_T1_NS0_13GridEvenShareISN_EET2_T4_
        .type           _ZN3cub18CUB_300001_SM_10006detail6reduce18DeviceReduceKernelINS2_10policy_hubIijN4cuda3std3__44plusIiEEE10Policy1000EN6thrust24THRUST_300001_SM_1000_NS6detail15normal_iteratorINSD_10device_ptrIiEEEEjS9_iNS7_10__identityEEEvT0_PT3_T1_NS0_13GridEvenShareISN_EET2_T4_,@function
        .size           _ZN3cub18CUB_300001_SM_10006detail6reduce18DeviceReduceKernelINS2_10policy_hubIijN4cuda3std3__44plusIiEEE10Policy1000EN6thrust24THRUST_300001_SM_1000_NS6detail15normal_iteratorINSD_10device_ptrIiEEEEjS9_iNS7_10__identityEEEvT0_PT3_T1_NS0_13GridEvenShareISN_EET2_T4_,(.L_x_3787 - _ZN3cub18CUB_300001_SM_10006detail6reduce18DeviceReduceKernelINS2_10policy_hubIijN4cuda3std3__44plusIiEEE10Policy1000EN6thrust24THRUST_300001_SM_1000_NS6detail15normal_iteratorINSD_10device_ptrIiEEEEjS9_iNS7_10__identityEEEvT0_PT3_T1_NS0_13GridEvenShareISN_EET2_T4_)
        .other          _ZN3cub18CUB_300001_SM_10006detail6reduce18DeviceReduceKernelINS2_10policy_hubIijN4cuda3std3__44plusIiEEE10Policy1000EN6thrust24THRUST_300001_SM_1000_NS6detail15normal_iteratorINSD_10device_ptrIiEEEEjS9_iNS7_10__identityEEEvT0_PT3_T1_NS0_13GridEvenShareISN_EET2_T4_,@"STO_CUDA_ENTRY STV_DEFAULT"
_ZN3cub18CUB_300001_SM_10006detail6reduce18DeviceReduceKernelINS2_10policy_hubIijN4cuda3std3__44plusIiEEE10Policy1000EN6thrust24THRUST_300001_SM_1000_NS6detail15normal_iteratorINSD_10device_ptrIiEEEEjS9_iNS7_10__identityEEEvT0_PT3_T1_NS0_13GridEvenShareISN_EET2_T4_:
.text._ZN3cub18CUB_300001_SM_10006detail6reduce18DeviceReduceKernelINS2_10policy_hubIijN4cuda3std3__44plusIiEEE10Policy1000EN6thrust24THRUST_300001_SM_1000_NS6detail15normal_iteratorINSD_10device_ptrIiEEEEjS9_iNS7_10__identityEEEvT0_PT3_T1_NS0_13GridEvenShareISN_EET2_T4_:
        /* <DEDUP_REMOVED lines=20> */
.L_x_2856:
[----:B------:R-:W-:Y:S05]  /*0140*/  BSYNC.RECONVERGENT B1 ;  /* 0x0000000000017941 */ /* 0x000fea0003800200 */
.L_x_2855:
        /* <DEDUP_REMOVED lines=14> */
[----:B------:R-:W-:Y:S01]  /*0230*/  IMAD R4, R3, 0x1000, R4 ;  /* 0x0000100003047824 */ /* 0x000fe200078e0204 */
[----:B------:R-:W-:-:S07]  /*0240*/  IADD3 R8, PT, PT, -R8, RZ, RZ ;  /* 0x000000ff08087210 */ /* 0x000fce0007ffe1ff */
.L_x_2862:
[----:B------:R-:W1:Y:S01]  /*0250*/  LDC.64 R12, c[0x0][0x380] ;  /* 0x0000e000ff0c7b82 */ /* 0x000e620000000a00 */
[----:B------:R-:W-:-:S04]  /*0260*/  VIADD R21, R4, 0x100 ;  /* 0x0000010004157836 */ /* 0x000fc80000000000 */
[----:B-1----:R-:W-:-:S04]  /*0270*/  IMAD.WIDE.U32 R20, R21, 0x4, R12 ;  /* 0x0000000415147825 */ /* 0x002fc800078e000c */
[C---:B------:R-:W-:Y:S01]  /*0280*/  IMAD.WIDE.U32 R16, R4.reuse, 0x4, R12 ;  /* 0x0000000404107825 */ /* 0x040fe200078e000c */
[----:B0-----:R-:W2:Y:S04]  /*0290*/  LDG.E R15, desc[UR6][R20.64] ;  /* 0x00000006140f7981 */ /* 0x001ea8000c1e1900 */
[----:B------:R0:W2:Y:S01]  /*02a0*/  LDG.E R9, desc[UR6][R16.64] ;  /* 0x0000000610097981 */ /* 0x0000a2000c1e1900 */
[C---:B------:R-:W-:Y:S02]  /*02b0*/  VIADD R29, R4.reuse, 0x600 ;  /* 0x00000600041d7836 */ /* 0x040fe40000000000 */
[C---:B------:R-:W-:Y:S01]  /*02c0*/  VIADD R27, R4.reuse, 0x300 ;  /* 0x00000300041b7836 */ /* 0x040fe20000000000 */
[C---:B------:R-:W-:Y:S01]  /*02d0*/  IADD3 R28, PT, PT, R4.reuse, 0x800, RZ ;  /* 0x00000800041c7810 */ /* 0x040fe20007ffe0ff */
[----:B------:R-:W-:-:S02]  /*02e0*/  VIADD R11, R4, 0x200 ;  /* 0x00000200040b7836 */ /* 0x000fc40000000000 */
[----:B------:R-:W-:-:S04]  /*02f0*/  IMAD.WIDE.U32 R26, R27, 0x4, R12 ;  /* 0x000000041b1a7825 */ /* 0x000fc800078e000c */
[--C-:B0-----:R-:W-:Y:S02]  /*0300*/  IMAD.WIDE.U32 R16, R29, 0x4, R12.reuse ;  /* 0x000000041d107825 */ /* 0x101fe400078e000c */
[----:B------:R-:W3:Y:S02]  /*0310*/  LDG.E R26, desc[UR6][R26.64] ;  /* 0x000000061a1a7981 */ /* 0x000ee4000c1e1900 */
[C---:B------:R-:W-:Y:S02]  /*0320*/  VIADD R19, R4.reuse, 0x400 ;  /* 0x0000040004137836 */ /* 0x040fe40000000000 */
[C---:B------:R-:W-:Y:S01]  /*0330*/  VIADD R23, R4.reuse, 0x500 ;  /* 0x0000050004177836 */ /* 0x040fe20000000000 */
[----:B------:R0:W4:Y:S01]  /*0340*/  LDG.E R22, desc[UR6][R16.64] ;  /* 0x0000000610167981 */ /* 0x000122000c1e1900 */
[----:B------:R-:W-:Y:S02]  /*0350*/  VIADD R29, R4, 0x700 ;  /* 0x00000700041d7836 */ /* 0x000fe40000000000 */
        /* <DEDUP_REMOVED lines=21> */
[----:B--2--5:R-:W-:Y:S01]  /*04b0*/  IADD3 R9, PT, PT, R15, R9, R14 ;  /* 0x000000090f097210 */ /* 0x024fe20007ffe00e */
        /* <DEDUP_REMOVED lines=10> */
[----:B---3--:R-:W-:Y:S02]  /*0560*/  IADD3 R9, PT, PT, R26, R25, R9 ;  /* 0x000000191a097210 */ /* 0x008fe40007ffe009 */
[----:B------:R-:W-:Y:S02]  /*0570*/  IADD3 R8, PT, PT, R8, 0x10, RZ ;  /* 0x0000001008087810 */ /* 0x000fe40007ffe0ff */
[----:B----4-:R-:W-:-:S02]  /*0580*/  IADD3 R9, PT, PT, R23, R24, R9 ;  /* 0x0000001817097210 */ /* 0x010fc40007ffe009 */
[----:B------:R-:W-:Y:S02]  /*0590*/  ISETP.NE.AND P0, PT, R8, RZ, PT ;  /* 0x000000ff0800720c */ /* 0x000fe40003f05270 */
[----:B------:R-:W-:Y:S01]  /*05a0*/  IADD3 R9, PT, PT, R19, R22, R9 ;  /* 0x0000001613097210 */ /* 0x000fe20007ffe009 */
[----:B------:R-:W-:Y:S02]  /*05b0*/  VIADD R7, R7, 0x1000 ;  /* 0x0000100007077836 */ /* 0x000fe40000000000 */
[----:B------:R-:W-:Y:S01]  /*05c0*/  VIADD R4, R4, 0x1000 ;  /* 0x0000100004047836 */ /* 0x000fe20000000000 */
[----:B------:R-:W-:-:S04]  /*05d0*/  IADD3 R9, PT, PT, R11, R18, R9 ;  /* 0x000000120b097210 */ /* 0x000fc80007ffe009 */
[----:B--2---:R-:W-:-:S04]  /*05e0*/  IADD3 R9, PT, PT, R15, R10, R9 ;  /* 0x0000000a0f097210 */ /* 0x004fc80007ffe009 */
[----:B------:R-:W-:-:S04]  /*05f0*/  IADD3 R9, PT, PT, R29, R16, R9 ;  /* 0x000000101d097210 */ /* 0x000fc80007ffe009 */
[----:B------:R-:W-:Y:S01]  /*0600*/  IADD3 R14, PT, PT, R12, R20, R9 ;  /* 0x000000140c0e7210 */ /* 0x000fe20007ffe009 */
[----:B------:R-:W-:Y:S06]  /*0610*/  @P0 BRA `(.L_x_2862) ;  /* 0xfffffffc000c0947 */ /* 0x000fec000383ffff */
[----:B------:R-:W-:Y:S05]  /*0620*/  BSYNC.RECONVERGENT B3 ;  /* 0x0000000000037941 */ /* 0x000fea0003800200 */
.L_x_2861:
[----:B------:R-:W-:-:S07]  /*0630*/  VIADD R4, R7, 0xfffff800 ;  /* 0xfffff80007047836 */ /* 0x000fce0000000000 */
.L_x_2860:
[----:B------:R-:W-:Y:S05]  /*0640*/  BSYNC.RECONVERGENT B2 ;  /* 0x0000000000027941 */ /* 0x000fea0003800200 */
.L_x_2859:
        /* <DEDUP_REMOVED lines=10> */
[C---:B------:R-:W-:Y:S02]  /*06f0*/  VIADD R17, R27.reuse, 0x300 ;  /* 0x000003001b117836 */ /* 0x040fe40000000000 */
[C---:B------:R-:W-:Y:S01]  /*0700*/  VIADD R23, R27.reuse, 0x200 ;  /* 0x000002001b177836 */ /* 0x040fe20000000000 */
[C---:B------:R-:W-:Y:S01]  /*0710*/  IADD3 R7, PT, PT, R27.reuse, 0x400, RZ ;  /* 0x000004001b077810 */ /* 0x040fe20007ffe0ff */
[C---:B------:R-:W-:Y:S02]  /*0720*/  VIADD R9, R27.reuse, 0x500 ;  /* 0x000005001b097836 */ /* 0x040fe40000000000 */
[C---:B------:R-:W-:Y:S02]  /*0730*/  VIADD R25, R27.reuse, 0x600 ;  /* 0x000006001b197836 */ /* 0x040fe40000000000 */
        /* <DEDUP_REMOVED lines=18> */
[----:B--2--5:R-:W-:-:S04]  /*0860*/  IADD3 R18, PT, PT, R18, R15, R14 ;  /* 0x0000000f12127210 */ /* 0x024fc80007ffe00e */
[----:B---3--:R-:W-:-:S04]  /*0870*/  IADD3 R18, PT, PT, R16, R19, R18 ;  /* 0x0000001310127210 */ /* 0x008fc80007ffe012 */
[----:B----4-:R-:W-:-:S04]  /*0880*/  IADD3 R18, PT, PT, R8, R7, R18 ;  /* 0x0000000708127210 */ /* 0x010fc80007ffe012 */
[----:B------:R-:W-:-:S07]  /*0890*/  IADD3 R14, PT, PT, R10, R13, R18 ;  /* 0x0000000d0a0e7210 */ /* 0x000fce0007ffe012 */
.L_x_2864:
[----:B------:R-:W-:Y:S05]  /*08a0*/  BSYNC.RECONVERGENT B2 ;  /* 0x0000000000027941 */ /* 0x000fea0003800200 */
.L_x_2863:
        /* <DEDUP_REMOVED lines=8> */
[C---:B------:R-:W-:Y:S01]  /*0930*/  VIADD R13, R11.reuse, 0x100 ;  /* 0x000001000b0d7836 */ /* 0x040fe20000000000 */
[C---:B------:R-:W-:Y:S01]  /*0940*/  IADD3 R17, PT, PT, R11.reuse, 0x300, RZ ;  /* 0x000003000b117810 */ /* 0x040fe20007ffe0ff */
[C---:B0-----:R-:W-:Y:S02]  /*0950*/  VIADD R15, R11.reuse, 0x200 ;  /* 0x000002000b0f7836 */ /* 0x041fe40000000000 */
        /* <DEDUP_REMOVED lines=9> */
[----:B--2--5:R-:W-:-:S04]  /*09f0*/  IADD3 R14, PT, PT, R10, R9, R14 ;  /* 0x000000090a0e7210 */ /* 0x024fc80007ffe00e */
[----:B---3--:R-:W-:-:S07]  /*0a00*/  IADD3 R14, PT, PT, R6, R13, R14 ;  /* 0x0000000d060e7210 */ /* 0x008fce0007ffe00e */
.L_x_2866:
[----:B------:R-:W-:Y:S05]  /*0a10*/  BSYNC.RECONVERGENT B2 ;  /* 0x0000000000027941 */ /* 0x000fea0003800200 */
.L_x_2865:
[----:B------:R-:W-:Y:S05]  /*0a20*/  @!P1 BRA `(.L_x_2858) ;  /* 0x0000000000289947 */ /* 0x000fea0003800000 */
[----:B------:R-:W1:Y:S01]  /*0a30*/  LDC.64 R6, c[0x0][0x380] ;  /* 0x0000e000ff067b82 */ /* 0x000e620000000a00 */
[----:B------:R-:W-:Y:S02]  /*0a40*/  IMAD R9, R3, 0x1000, R4 ;  /* 0x0000100003097824 */ /* 0x000fe400078e0204 */
[----:B------:R-:W-:-:S07]  /*0a50*/  IMAD.MOV R8, RZ, RZ, -R5 ;  /* 0x000000ffff087224 */ /* 0x000fce00078e0a05 */
.L_x_2867:
[----:B-1----:R-:W-:-:S06]  /*0a60*/  IMAD.WIDE.U32 R4, R9, 0x4, R6 ;  /* 0x0000000409047825 */ /* 0x002fcc00078e0006 */
[----:B------:R-:W2:Y:S01]  /*0a70*/  LDG.E R5, desc[UR6][R4.64] ;  /* 0x0000000604057981 */ /* 0x000ea2000c1e1900 */
[----:B------:R-:W-:Y:S02]  /*0a80*/  VIADD R8, R8, 0x1 ;  /* 0x0000000108087836 */ /* 0x000fe40000000000 */
[----:B------:R-:W-:-:S03]  /*0a90*/  VIADD R9, R9, 0x100 ;  /* 0x0000010009097836 */ /* 0x000fc60000000000 */
[----:B------:R-:W-:Y:S01]  /*0aa0*/  ISETP.NE.AND P0, PT, R8, RZ, PT ;  /* 0x000000ff0800720c */ /* 0x000fe20003f05270 */
[----:B--2--5:R-:W-:-:S12]  /*0ab0*/  IMAD.IADD R14, R5, 0x1, R14 ;  /* 0x00000001050e7824 */ /* 0x024fd800078e020e */
[----:B------:R-:W-:Y:S05]  /*0ac0*/  @P0 BRA `(.L_x_2867) ;  /* 0xfffffffc00e40947 */ /* 0x000fea000383ffff */
.L_x_2858:
[----:B------:R-:W-:Y:S05]  /*0ad0*/  BSYNC.RECONVERGENT B1 ;  /* 0x0000000000017941 */ /* 0x000fea0003800200 */
.L_x_2857:
[----:B------:R-:W-:-:S13]  /*0ae0*/  ISETP.GE.U32.AND P0, PT, R0, 0x100, PT ;  /* 0x000001000000780c */ /* 0x000fda0003f06070 */
[----:B------:R-:W-:Y:S05]  /*0af0*/  @!P0 BRA `(.L_x_2868) ;  /* 0x0000000000ac8947 */ /* 0x000fea0003800000 */
[----:B------:R-:W1:Y:S01]  /*0b00*/  S2R R8, SR_LANEID ;  /* 0x0000000000087919 */ /* 0x000e620000000000 */
[----:B-----5:R-:W2:Y:S01]  /*0b10*/  SHFL.DOWN PT, R0, R14, 0x1, 0x1f ;  /* 0x08201f000e007f89 */ /* 0x020ea200000e0000 */
[C---:B-1----:R-:W-:Y:S02]  /*0b20*/  ISETP.GT.AND P0, PT, R8.reuse, 0x1e, PT ;  /* 0x0000001e0800780c */ /* 0x042fe40003f04270 */
[----:B------:R-:W-:Y:S02]  /*0b30*/  ISETP.NE.AND P1, PT, R8, RZ, PT ;  /* 0x000000ff0800720c */ /* 0x000fe40003f25270 */
[----:B--2---:R-:W-:Y:S02]  /*0b40*/  SEL R5, R0, RZ, !P0 ;  /* 0x000000ff00057207 */ /* 0x004fe40004000000 */
[----:B------:R-:W-:Y:S02]  /*0b50*/  ISETP.GT.AND P0, PT, R8, 0x1d, PT ;  /* 0x0000001d0800780c */ /* 0x000fe40003f04270 */
[----:B------:R-:W-:-:S05]  /*0b60*/  IADD3 R5, PT, PT, R5, R14, RZ ;  /* 0x0000000e05057210 */ /* 0x000fca0007ffe0ff */
[----:B------:R-:W1:Y:S02]  /*0b70*/  SHFL.DOWN PT, R0, R5, 0x2, 0x1f ;  /* 0x08401f0005007f89 */ /* 0x000e6400000e0000 */
[----:B------:R-:W-:Y:S01]  /*0b80*/  @!P1 MOV R6, 0x400 ;  /* 0x0000040000069802 */ /* 0x000fe20000000f00 */
[----:B------:R-:W2:Y:S01]  /*0b90*/  @!P1 S2R R9, SR_CgaCtaId ;  /* 0x0000000000099919 */ /* 0x000ea20000008800 */
[----:B-1----:R-:W-:Y:S02]  /*0ba0*/  SEL R0, R0, RZ, !P0 ;  /* 0x000000ff00007207 */ /* 0x002fe40004000000 */
[----:B------:R-:W-:-:S03]  /*0bb0*/  ISETP.GT.AND P0, PT, R8, 0x1b, PT ;  /* 0x0000001b0800780c */ /* 0x000fc60003f04270 */
[----:B------:R-:W-:-:S05]  /*0bc0*/  IMAD.IADD R0, R5, 0x1, R0 ;  /* 0x0000000105007824 */ /* 0x000fca00078e0200 */
[----:B------:R-:W1:Y:S01]  /*0bd0*/  SHFL.DOWN PT, R4, R0, 0x4, 0x1f ;  /* 0x08801f0000047f89 */ /* 0x000e6200000e0000 */
[----:B--2---:R-:W-:Y:S02]  /*0be0*/  @!P1 LEA R9, R9, R6, 0x18 ;  /* 0x0000000609099211 */ /* 0x004fe400078ec0ff */
[----:B-1----:R-:W-:Y:S02]  /*0bf0*/  SEL R7, R4, RZ, !P0 ;  /* 0x000000ff04077207 */ /* 0x002fe40004000000 */
[----:B------:R-:W-:-:S03]  /*0c00*/  ISETP.GT.AND P0, PT, R8, 0x17, PT ;  /* 0x000000170800780c */ /* 0x000fc60003f04270 */
[----:B------:R-:W-:Y:S01]  /*0c10*/  IMAD.IADD R7, R0, 0x1, R7 ;  /* 0x0000000100077824 */ /* 0x000fe200078e0207 */
[----:B------:R-:W-:-:S04]  /*0c20*/  @!P1 SHF.R.U32.HI R0, RZ, 0x3, R2 ;  /* 0x00000003ff009819 */ /* 0x000fc80000011602 */
[----:B------:R-:W1:Y:S01]  /*0c30*/  SHFL.DOWN PT, R4, R7, 0x8, 0x1f ;  /* 0x09001f0007047f89 */ /* 0x000e6200000e0000 */
[----:B------:R-:W-:-:S05]  /*0c40*/  @!P1 LOP3.LUT R0, R0, 0x7c, RZ, 0xc0, !PT ;  /* 0x0000007c00009812 */ /* 0x000fca00078ec0ff */
[----:B------:R-:W-:Y:S01]  /*0c50*/  @!P1 IMAD.IADD R0, R0, 0x1, R9 ;  /* 0x0000000100009824 */ /* 0x000fe200078e0209 */
[----:B-1----:R-:W-:Y:S02]  /*0c60*/  SEL R4, R4, RZ, !P0 ;  /* 0x000000ff04047207 */ /* 0x002fe40004000000 */
[----:B------:R-:W-:-:S03]  /*0c70*/  ISETP.GT.AND P0, PT, R8, 0xf, PT ;  /* 0x0000000f0800780c */ /* 0x000fc60003f04270 */
[----:B------:R-:W-:-:S05]  /*0c80*/  IMAD.IADD R4, R7, 0x1, R4 ;  /* 0x0000000107047824 */ /* 0x000fca00078e0204 */
[----:B------:R-:W1:Y:S02]  /*0c90*/  SHFL.DOWN PT, R5, R4, 0x10, 0x1f ;  /* 0x0a001f0004057f89 */ /* 0x000e6400000e0000 */
[----:B-1----:R-:W-:Y:S02]  /*0ca0*/  SEL R5, R5, RZ, !P0 ;  /* 0x000000ff05057207 */ /* 0x002fe40004000000 */
        /* <DEDUP_REMOVED lines=8> */
[----:B--2---:R-:W-:Y:S04]  /*0d30*/  LDS R0, [UR4+0xc] ;  /* 0x00000c04ff007984 */ /* 0x004fe80008000800 */
[----:B------:R-:W1:Y:S04]  /*0d40*/  LDS.128 R4, [UR4+0x10] ;  /* 0x00001004ff047984 */ /* 0x000e680008000c00 */
[----:B------:R-:W2:Y:S01]  /*0d50*/  LDS.64 R8, [UR4+0x20] ;  /* 0x00002004ff087984 */ /* 0x000ea20008000a00 */
[----:B-1----:R-:W-:-:S04]  /*0d60*/  IADD3 R0, PT, PT, R4, R0, R11 ;  /* 0x0000000004007210 */ /* 0x002fc80007ffe00b */
[----:B------:R-:W-:-:S04]  /*0d70*/  IADD3 R0, PT, PT, R6, R0, R5 ;  /* 0x0000000006007210 */ /* 0x000fc80007ffe005 */
[----:B--2---:R-:W-:-:S05]  /*0d80*/  IADD3 R0, PT, PT, R8, R0, R7 ;  /* 0x0000000008007210 */ /* 0x004fca0007ffe007 */
[----:B------:R-:W-:Y:S01]  /*0d90*/  IMAD.IADD R11, R0, 0x1, R9 ;  /* 0x00000001000b7824 */ /* 0x000fe200078e0209 */
[----:B------:R-:W-:Y:S06]  /*0da0*/  BRA `(.L_x_2869) ;  /* 0x00000014007c7947 */ /* 0x000fec0003800000 */
.L_x_2868:
[----:B------:R-:W-:Y:S01]  /*0db0*/  LOP3.LUT R4, R2, 0x3e0, RZ, 0xc0, !PT ;  /* 0x000003e002047812 */ /* 0x000fe200078ec0ff */
[----:B------:R-:W1:Y:S03]  /*0dc0*/  S2R R10, SR_LANEID ;  /* 0x00000000000a7919 */ /* 0x000e660000000000 */
[----:B------:R-:W-:Y:S02]  /*0dd0*/  LOP3.LUT R7, RZ, R4, RZ, 0x33, !PT ;  /* 0x00000004ff077212 */ /* 0x000fe400078e33ff */
[----:B------:R-:W-:-:S03]  /*0de0*/  IADD3 R5, PT, PT, R4, 0x20, RZ ;  /* 0x0000002004057810 */ /* 0x000fc60007ffe0ff */
[----:B------:R-:W-:Y:S01]  /*0df0*/  IMAD.IADD R7, R0, 0x1, R7 ;  /* 0x0000000100077824 */ /* 0x000fe200078e0207 */
[----:B------:R-:W-:-:S04]  /*0e00*/  ISETP.GT.U32.AND P0, PT, R5, R0, PT ;  /* 0x000000000500720c */ /* 0x000fc80003f04070 */
[----:B------:R-:W-:-:S05]  /*0e10*/  SEL R7, R7, 0x1f, P0 ;  /* 0x0000001f07077807 */ /* 0x000fca0000000000 */
[----:B-----5:R-:W2:Y:S01]  /*0e20*/  SHFL.DOWN PT, R4, R14, 0x1, R7 ;  /* 0x082000000e047989 */ /* 0x020ea200000e0007 */
[CC--:B-1----:R-:W-:Y:S01]  /*0e30*/  ISETP.GE.AND P0, PT, R10.reuse, R7.reuse, PT ;  /* 0x000000070a00720c */ /* 0x0c2fe20003f06270 */
[C---:B------:R-:W-:Y:S01]  /*0e40*/  VIADD R6, R10.reuse, 0x2 ;  /* 0x000000020a067836 */ /* 0x040fe20000000000 */
[C---:B------:R-:W-:Y:S01]  /*0e50*/  ISETP.NE.AND P1, PT, R10.reuse, RZ, PT ;  /* 0x000000ff0a00720c */ /* 0x040fe20003f25270 */
[----:B------:R-:W-:Y:S01]  /*0e60*/  VIADD R8, R10, 0x4 ;  /* 0x000000040a087836 */ /* 0x000fe20000000000 */
[----:B--2---:R-:W-:Y:S02]  /*0e70*/  SEL R5, R4, RZ, !P0 ;  /* 0x000000ff04057207 */ /* 0x004fe40004000000 */
[----:B------:R-:W-:-:S03]  /*0e80*/  ISETP.GT.AND P0, PT, R6, R7, PT ;  /* 0x000000070600720c */ /* 0x000fc60003f04270 */
[----:B------:R-:W-:-:S06]  /*0e90*/  IMAD.IADD R4, R5, 0x1, R14 ;  /* 0x0000000105047824 */ /* 0x000fcc00078e020e */
[----:B------:R-:W1:Y:S01]  /*0ea0*/  @!P1 S2R R11, SR_CgaCtaId ;  /* 0x00000000000b9919 */ /* 0x000e620000008800 */
[----:B------:R-:W-:Y:S01]  /*0eb0*/  @!P1 SHF.R.U32.HI R9, RZ, 0x3, R2 ;  /* 0x00000003ff099819 */ /* 0x000fe20000011602 */
[----:B------:R-:W2:Y:S03]  /*0ec0*/  SHFL.DOWN PT, R5, R4, 0x2, R7 ;  /* 0x0840000004057989 */ /* 0x000ea600000e0007 */
[----:B------:R-:W-:Y:S02]  /*0ed0*/  @!P1 LOP3.LUT R9, R9, 0x7c, RZ, 0xc0, !PT ;  /* 0x0000007c09099812 */ /* 0x000fe400078ec0ff */
[----:B--2---:R-:W-:Y:S02]  /*0ee0*/  SEL R5, R5, RZ, !P0 ;  /* 0x000000ff05057207 */ /* 0x004fe40004000000 */
[----:B------:R-:W-:-:S03]  /*0ef0*/  ISETP.GT.AND P0, PT, R8, R7, PT ;  /* 0x000000070800720c */ /* 0x000fc60003f04270 */
[----:B------:R-:W-:Y:S01]  /*0f00*/  IMAD.IADD R6, R4, 0x1, R5 ;  /* 0x0000000104067824 */ /* 0x000fe200078e0205 */
[----:B------:R-:W-:-:S04]  /*0f10*/  IADD3 R4, PT, PT, R10, 0x8, RZ ;  /* 0x000000080a047810 */ /* 0x000fc80007ffe0ff */
[----:B------:R-:W2:Y:S02]  /*0f20*/  SHFL.DOWN PT, R5, R6, 0x4, R7 ;  /* 0x0880000006057989 */ /* 0x000ea400000e0007 */
[----:B--2---:R-:W-:Y:S02]  /*0f30*/  SEL R5, R5, RZ, !P0 ;  /* 0x000000ff05057207 */ /* 0x004fe40004000000 */
[----:B------:R-:W-:-:S03]  /*0f40*/  ISETP.GT.AND P0, PT, R4, R7, PT ;  /* 0x000000070400720c */ /* 0x000fc60003f04270 */
[----:B------:R-:W-:Y:S02]  /*0f50*/  IMAD.IADD R8, R6, 0x1, R5 ;  /* 0x0000000106087824 */ /* 0x000fe400078e0205 */
[----:B------:R-:W-:Y:S01]  /*0f60*/  VIADD R6, R10, 0x10 ;  /* 0x000000100a067836 */ /* 0x000fe20000000000 */
[----:B------:R-:W-:Y:S02]  /*0f70*/  @!P1 MOV R10, 0x400 ;  /* 0x00000400000a9802 */ /* 0x000fe40000000f00 */
[----:B------:R-:W2:Y:S02]  /*0f80*/  SHFL.DOWN PT, R5, R8, 0x8, R7 ;  /* 0x0900000008057989 */ /* 0x000ea400000e0007 */
[----:B-1----:R-:W-:-:S05]  /*0f90*/  @!P1 LEA R10, R11, R10, 0x18 ;  /* 0x0000000a0b0a9211 */ /* 0x002fca00078ec0ff */
[----:B------:R-:W-:Y:S01]  /*0fa0*/  @!P1 IMAD.IADD R10, R9, 0x1, R10 ;  /* 0x00000001090a9824 */ /* 0x000fe200078e020a */
[----:B--2---:R-:W-:Y:S02]  /*0fb0*/  SEL R5, R5, RZ, !P0 ;  /* 0x000000ff05057207 */ /* 0x004fe40004000000 */
[----:B------:R-:W-:-:S03]  /*0fc0*/  ISETP.GT.AND P0, PT, R6, R7, PT ;  /* 0x000000070600720c */ /* 0x000fc60003f04270 */
[----:B------:R-:W-:-:S05]  /*0fd0*/  IMAD.IADD R4, R8, 0x1, R5 ;  /* 0x0000000108047824 */ /* 0x000fca00078e0205 */
[----:B------:R-:W1:Y:S02]  /*0fe0*/  SHFL.DOWN PT, R5, R4, 0x10, R7 ;  /* 0x0a00000004057989 */ /* 0x000e6400000e0007 */
[----:B-1----:R-:W-:Y:S02]  /*0ff0*/  SEL R5, R5, RZ, !P0 ;  /* 0x000000ff05057207 */ /* 0x002fe40004000000 */
[----:B------:R-:W-:-:S03]  /*1000*/  ISETP.NE.AND P0, PT, R2, RZ, PT ;  /* 0x000000ff0200720c */ /* 0x000fc60003f05270 */
[----:B------:R-:W-:-:S05]  /*1010*/  IMAD.IADD R11, R4, 0x1, R5 ;  /* 0x00000001040b7824 */ /* 0x000fca00078e0205 */
[----:B------:R1:W-:Y:S01]  /*1020*/  @!P1 STS [R10+0x8], R11 ;  /* 0x0000080b0a009388 */ /* 0x0003e20000000800 */
[----:B------:R-:W-:Y:S06]  /*1030*/  BAR.SYNC.DEFER_BLOCKING 0x0 ;  /* 0x0000000000007b1d */ /* 0x000fec0000010000 */
[----:B------:R-:W-:Y:S05]  /*1040*/  @P0 BRA `(.L_x_2869) ;  /* 0x0000001000d40947 */ /* 0x000fea0003800000 */
[----:B------:R-:W2:Y:S01]  /*1050*/  S2UR UR5, SR_CgaCtaId ;  /* 0x00000000000579c3 */ /* 0x000ea20000008800 */
[----:B------:R-:W-:Y:S01]  /*1060*/  UMOV UR4, 0x400 ;  /* 0x0000040000047882 */ /* 0x000fe20000000000 */
[C---:B------:R-:W-:Y:S02]  /*1070*/  ISETP.GT.U32.AND P2, PT, R0.reuse, 0x40, PT ;  /* 0x000000400000780c */ /* 0x040fe40003f44070 */
[C---:B------:R-:W-:Y:S02]  /*1080*/  ISETP.GT.U32.AND P1, PT, R0.reuse, 0x20, PT ;  /* 0x000000200000780c */ /* 0x040fe40003f24070 */
[----:B------:R-:W-:Y:S01]  /*1090*/  ISETP.GT.U32.AND P3, PT, R0, 0x80, PT ;  /* 0x000000800000780c */ /* 0x000fe20003f64070 */
[----:B--2---:R-:W-:-:S09]  /*10a0*/  ULEA UR4, UR5, UR4, 0x18 ;  /* 0x0000000405047291 */ /* 0x004fd2000f8ec0ff */
[----:B------:R-:W2:Y:S04]  /*10b0*/  LDS.128 R4, [UR4+0x10] ;  /* 0x00001004ff047984 */ /* 0x000ea80008000c00 */
[----:B------:R-:W3:Y:S04]  /*10c0*/  LDS R2, [UR4+0xc] ;  /* 0x00000c04ff027984 */ /* 0x000ee80008000800 */
[----:B------:R-:W4:Y:S01]  /*10d0*/  LDS.64 R8, [UR4+0x20] ;  /* 0x00002004ff087984 */ /* 0x000f220008000a00 */
[----:B--2---:R-:W-:Y:S02]  /*10e0*/  SEL R4, R4, RZ, P2 ;  /* 0x000000ff04047207 */ /* 0x004fe40001000000 */
[----:B------:R-:W-:-:S02]  /*10f0*/  ISETP.GT.U32.AND P2, PT, R0, 0x60, PT ;  /* 0x000000600000780c */ /* 0x000fc40003f44070 */
[----:B---3--:R-:W-:Y:S02]  /*1100*/  SEL R2, R2, RZ, P1 ;  /* 0x000000ff02027207 */ /* 0x008fe40000800000 */
        /* <DEDUP_REMOVED lines=8> */
[----:B----4-:R-:W-:Y:S02]  /*1190*/  SEL R8, R8, RZ, P2 ;  /* 0x000000ff08087207 */ /* 0x010fe40001000000 */
[----:B------:R-:W-:Y:S02]  /*11a0*/  SEL R9, R9, RZ, P3 ;  /* 0x000000ff09097207 */ /* 0x000fe40001800000 */
[----:B------:R-:W-:-:S05]  /*11b0*/  IADD3 R2, PT, PT, R8, R2, R7 ;  /* 0x0000000208027210 */ /* 0x000fca0007ffe007 */
[----:B-1----:R-:W-:Y:S01]  /*11c0*/  IMAD.IADD R11, R2, 0x1, R9 ;  /* 0x00000001020b7824 */ /* 0x002fe200078e0209 */
[----:B------:R-:W-:Y:S06]  /*11d0*/  BRA `(.L_x_2869) ;  /* 0x0000001000707947 */ /* 0x000fec0003800000 */
.L_x_2854:
[----:B------:R-:W0:Y:S01]  /*11e0*/  S2R R2, SR_TID.X ;  /* 0x0000000000027919 */ /* 0x000e220000002100 */
[----:B------:R-:W1:Y:S02]  /*11f0*/  LDCU.64 UR4, c[0x0][0x380] ;  /* 0x00007000ff0477ac */ /* 0x000e640008000a00 */
[----:B-1----:R-:W-:Y:S01]  /*1200*/  MOV R4, UR4 ;  /* 0x0000000400047c02 */ /* 0x002fe20008000f00 */
        /* <DEDUP_REMOVED lines=41> */
.L_x_2872:
[----:B------:R-:W2:Y:S02]  /*14a0*/  S2R R10, SR_TID.X ;  /* 0x00000000000a7919 */ /* 0x000ea40000002100 */
[----:B--2---:R-:W-:-:S04]  /*14b0*/  IMAD.IADD R11, R10, 0x1, R9 ;  /* 0x000000010a0b7824 */ /* 0x004fc800078e0209 */
        /* <DEDUP_REMOVED lines=11> */
[----:B------:R-:W5:Y:S01]  /*1570*/  LDG.E R21, desc[UR6][R10.64+0x2c00] ;  /* 0x002c00060a157981 */ /* 0x000f62000c1e1900 */
[----:B--2---:R-:W-:-:S03]  /*1580*/  IADD3 R20, PT, PT, R20, R18, R27 ;  /* 0x0000001214147210 */ /* 0x004fc60007ffe01b */
[----:B------:R-:W2:Y:S04]  /*1590*/  LDG.E R18, desc[UR6][R10.64+0x2800] ;  /* 0x002800060a127981 */ /* 0x000ea8000c1e1900 */
[----:B------:R-:W2:Y:S01]  /*15a0*/  LDG.E R27, desc[UR6][R10.64+0x3800] ;  /* 0x003800060a1b7981 */ /* 0x000ea2000c1e1900 */
[----:B---3--:R-:W-:-:S03]  /*15b0*/  IADD3 R24, PT, PT, R23, R22, R20 ;  /* 0x0000001617187210 */ /* 0x008fc60007ffe014 */
[----:B------:R-:W3:Y:S04]  /*15c0*/  LDG.E R23, desc[UR6][R10.64+0x3000] ;  /* 0x003000060a177981 */ /* 0x000ee8000c1e1900 */
[----:B------:R-:W3:Y:S04]  /*15d0*/  LDG.E R20, desc[UR6][R10.64+0x3400] ;  /* 0x003400060a147981 */ /* 0x000ee8000c1e1900 */
[----:B------:R-:W3:Y:S01]  /*15e0*/  LDG.E R22, desc[UR6][R10.64+0x3c00] ;  /* 0x003c00060a167981 */ /* 0x000ee2000c1e1900 */
[----:B----4-:R-:W-:-:S04]  /*15f0*/  IADD3 R14, PT, PT, R17, R14, R24 ;  /* 0x0000000e110e7210 */ /* 0x010fc80007ffe018 */
[----:B-----5:R-:W-:-:S04]  /*1600*/  IADD3 R14, PT, PT, R19, R16, R14 ;  /* 0x00000010130e7210 */ /* 0x020fc80007ffe00e */
[----:B------:R-:W-:Y:S02]  /*1610*/  IADD3 R12, PT, PT, R15, R12, R14 ;  /* 0x0000000c0f0c7210 */ /* 0x000fe40007ffe00e */
[----:B0-----:R-:W-:-:S04]  /*1620*/  IADD3 R14, PT, PT, -R9, R8, RZ ;  /* 0x00000008090e7210 */ /* 0x001fc80007ffe1ff */
[----:B------:R-:W-:Y:S02]  /*1630*/  ISETP.GE.U32.AND P0, PT, R14, R13, PT ;  /* 0x0000000d0e00720c */ /* 0x000fe40003f06070 */
[----:B--2---:R-:W-:-:S04]  /*1640*/  IADD3 R12, PT, PT, R21, R18, R12 ;  /* 0x00000012150c7210 */ /* 0x004fc80007ffe00c */
[----:B---3--:R-:W-:-:S04]  /*1650*/  IADD3 R12, PT, PT, R20, R23, R12 ;  /* 0x00000017140c7210 */ /* 0x008fc80007ffe00c */
[----:B------:R-:W-:-:S03]  /*1660*/  IADD3 R27, PT, PT, R22, R27, R12 ;  /* 0x0000001b161b7210 */ /* 0x000fc60007ffe00c */
[----:B------:R-:W-:Y:S05]  /*1670*/  @!P0 BRA `(.L_x_2870) ;  /* 0x00000008009c8947 */ /* 0x000fea0003800000 */
[C---:B------:R-:W-:Y:S01]  /*1680*/  IMAD.IADD R9, R13.reuse, 0x1, R9 ;  /* 0x000000010d097824 */ /* 0x040fe200078e0209 */
[----:B------:R-:W-:Y:S01]  /*1690*/  UIADD3 UR4, UPT, UPT, UR4, 0x1, URZ ;  /* 0x0000000104047890 */ /* 0x000fe2000fffe0ff */
[----:B------:R-:W-:Y:S02]  /*16a0*/  IMAD.IADD R2, R13, 0x1, R2 ;  /* 0x000000010d027824 */ /* 0x000fe400078e0202 */
[----:B------:R-:W-:Y:S01]  /*16b0*/  IMAD.IADD R6, R6, 0x1, -R13 ;  /* 0x0000000106067824 */ /* 0x000fe200078e0a0d */
[----:B------:R-:W-:Y:S01]  /*16c0*/  ISETP.GT.U32.AND P0, PT, R9, R0, PT ;  /* 0x000000000900720c */ /* 0x000fe20003f04070 */
[----:B------:R-:W-:-:S12]  /*16d0*/  IMAD.IADD R7, R13, 0x1, R7 ;  /* 0x000000010d077824 */ /* 0x000fd800078e0207 */
[----:B------:R-:W-:Y:S05]  /*16e0*/  @!P0 BRA `(.L_x_2872) ;  /* 0xfffffffc006c8947 */ /* 0x000fea000383ffff */
.L_x_2871:
        /* <DEDUP_REMOVED lines=10> */
[----:B0-----:R-:W-:-:S05]  /*1790*/  IMAD.SHL.U32 R10, R10, 0x1000, RZ ;  /* 0x000010000a0a7824 */ /* 0x001fca00078e00ff */
[----:B------:R-:W-:-:S04]  /*17a0*/  LEA R10, R3, R10, 0xc ;  /* 0x0000000a030a7211 */ /* 0x000fc800078e60ff */
        /* <DEDUP_REMOVED lines=13> */
.L_x_2877:
[C---:B------:R-:W-:Y:S02]  /*1880*/  VIADD R15, R7.reuse, 0xfffff800 ;  /* 0xfffff800070f7836 */ /* 0x040fe40000000000 */
[----:B------:R-:W-:Y:S02]  /*1890*/  VIADD R21, R7, 0xfffff900 ;  /* 0xfffff90007157836 */ /* 0x000fe40000000000 */
[----:B------:R-:W-:-:S04]  /*18a0*/  IMAD.WIDE.U32 R14, R15, 0x4, R4 ;  /* 0x000000040f0e7825 */ /* 0x000fc800078e0004 */
[--C-:B------:R-:W-:Y:S01]  /*18b0*/  IMAD.WIDE.U32 R20, R21, 0x4, R4.reuse ;  /* 0x0000000415147825 */ /* 0x100fe200078e0004 */
[----:B------:R0:W2:Y:S04]  /*18c0*/  LDG.E R28, desc[UR6][R14.64] ;  /* 0x000000060e1c7981 */ /* 0x0000a8000c1e1900 */
[----:B------:R-:W2:Y:S01]  /*18d0*/  LDG.E R29, desc[UR6][R20.64] ;  /* 0x00000006141d7981 */ /* 0x000ea2000c1e1900 */
[C---:B------:R-:W-:Y:S02]  /*18e0*/  VIADD R17, R7.reuse, 0xfffffa00 ;  /* 0xfffffa0007117836 */ /* 0x040fe40000000000 */
[----:B------:R-:W-:Y:S02]  /*18f0*/  VIADD R19, R7, 0xfffffb00 ;  /* 0xfffffb0007137836 */ /* 0x000fe40000000000 */
[----:B------:R-:W-:-:S04]  /*1900*/  IMAD.WIDE.U32 R16, R17, 0x4, R4 ;  /* 0x0000000411107825 */ /* 0x000fc800078e0004 */
[--C-:B------:R-:W-:Y:S01]  /*1910*/  IMAD.WIDE.U32 R18, R19, 0x4, R4.reuse ;  /* 0x0000000413127825 */ /* 0x100fe200078e0004 */
[----:B------:R1:W3:Y:S04]  /*1920*/  LDG.E R13, desc[UR6][R16.64] ;  /* 0x00000006100d7981 */ /* 0x0002e8000c1e1900 */
[----:B------:R4:W3:Y:S01]  /*1930*/  LDG.E R12, desc[UR6][R18.64] ;  /* 0x00000006120c7981 */ /* 0x0008e2000c1e1900 */
[C---:B------:R-:W-:Y:S01]  /*1940*/  VIADD R22, R7.reuse, 0xfffffd00 ;  /* 0xfffffd0007167836 */ /* 0x040fe20000000000 */
[C---:B------:R-:W-:Y:S01]  /*1950*/  IADD3 R23, PT, PT, R7.reuse, -0x400, RZ ;  /* 0xfffffc0007177810 */ /* 0x040fe20007ffe0ff */
[----:B------:R-:W-:Y:S02]  /*1960*/  VIADD R26, R7, 0xfffffe00 ;  /* 0xfffffe00071a7836 */ /* 0x000fe40000000000 */
[----:B0-----:R-:W-:-:S04]  /*1970*/  IMAD.WIDE.U32 R14, R22, 0x4, R4 ;  /* 0x00000004160e7825 */ /* 0x001fc800078e0004 */
[--C-:B-1----:R-:W-:Y:S02]  /*1980*/  IMAD.WIDE.U32 R16, R26, 0x4, R4.reuse ;  /* 0x000000041a107825 */ /* 0x102fe400078e0004 */
[----:B------:R0:W5:Y:S02]  /*1990*/  LDG.E R26, desc[UR6][R14.64] ;  /* 0x000000060e1a7981 */ /* 0x000164000c1e1900 */
[C-C-:B------:R-:W-:Y:S02]  /*19a0*/  IMAD.WIDE.U32 R24, R7.reuse, 0x4, R4.reuse ;  /* 0x0000000407187825 */ /* 0x140fe400078e0004 */
[----:B------:R-:W5:Y:S02]  /*19b0*/  LDG.E R16, desc[UR6][R16.64] ;  /* 0x0000000610107981 */ /* 0x000f64000c1e1900 */
[----:B----4-:R-:W-:Y:S02]  /*19c0*/  VIADD R19, R7, 0xffffff00 ;  /* 0xffffff0007137836 */ /* 0x010fe40000000000 */
[----:B------:R-:W-:Y:S01]  /*19d0*/  IMAD.WIDE.U32 R20, R23, 0x4, R4 ;  /* 0x0000000417147825 */ /* 0x000fe200078e0004 */
[----:B------:R-:W4:Y:S03]  /*19e0*/  LDG.E R24, desc[UR6][R24.64] ;  /* 0x0000000618187981 */ /* 0x000f26000c1e1900 */
[----:B0-----:R-:W-:-:S02]  /*19f0*/  VIADD R15, R7, 0x200 ;  /* 0x00000200070f7836 */ /* 0x001fc40000000000 */
[----:B------:R-:W-:Y:S02]  /*1a00*/  VIADD R23, R7, 0x100 ;  /* 0x0000010007177836 */ /* 0x000fe40000000000 */
[--C-:B------:R-:W-:Y:S01]  /*1a10*/  IMAD.WIDE.U32 R18, R19, 0x4, R4.reuse ;  /* 0x0000000413127825 */ /* 0x100fe200078e0004 */
[----:B------:R0:W5:Y:S03]  /*1a20*/  LDG.E R25, desc[UR6][R20.64] ;  /* 0x0000000614197981 */ /* 0x000166000c1e1900 */
[----:B------:R-:W-:Y:S02]  /*1a30*/  IMAD.WIDE.U32 R22, R23, 0x4, R4 ;  /* 0x0000000417167825 */ /* 0x000fe400078e0004 */
[----:B------:R-:W4:Y:S04]  /*1a40*/  LDG.E R19, desc[UR6][R18.64] ;  /* 0x0000000612137981 */ /* 0x000f28000c1e1900 */
[----:B------:R1:W4:Y:S01]  /*1a50*/  LDG.E R23, desc[UR6][R22.64] ;  /* 0x0000000616177981 */ /* 0x000322000c1e1900 */
[----:B0-----:R-:W-:-:S04]  /*1a60*/  VIADD R21, R7, 0x300 ;  /* 0x0000030007157836 */ /* 0x001fc80000000000 */
[----:B------:R-:W-:-:S04]  /*1a70*/  IMAD.WIDE.U32 R20, R21, 0x4, R4 ;  /* 0x0000000415147825 */ /* 0x000fc800078e0004 */
[----:B-1----:R-:W-:Y:S02]  /*1a80*/  VIADD R22, R7, 0x700 ;  /* 0x0000070007167836 */ /* 0x002fe40000000000 */
[----:B------:R-:W4:Y:S01]  /*1a90*/  LDG.E R21, desc[UR6][R20.64] ;  /* 0x0000000614157981 */ /* 0x000f22000c1e1900 */
[----:B--2---:R-:W-:Y:S01]  /*1aa0*/  IADD3 R27, PT, PT, R29, R28, R27 ;  /* 0x0000001c1d1b7210 */ /* 0x004fe20007ffe01b */
[----:B------:R-:W-:Y:S01]  /*1ab0*/  IMAD.WIDE.U32 R28, R15, 0x4, R4 ;  /* 0x000000040f1c7825 */ /* 0x000fe200078e0004 */
[----:B------:R-:W-:-:S05]  /*1ac0*/  IADD3 R15, PT, PT, R7, 0x400, RZ ;  /* 0x00000400070f7810 */ /* 0x000fca0007ffe0ff */
[----:B------:R0:W2:Y:S01]  /*1ad0*/  LDG.E R28, desc[UR6][R28.64] ;  /* 0x000000061c1c7981 */ /* 0x0000a2000c1e1900 */
[----:B------:R-:W-:-:S05]  /*1ae0*/  IMAD.WIDE.U32 R14, R15, 0x4, R4 ;  /* 0x000000040f0e7825 */ /* 0x000fca00078e0004 */
[----:B------:R1:W2:Y:S01]  /*1af0*/  LDG.E R17, desc[UR6][R14.64] ;  /* 0x000000060e117981 */ /* 0x0002a2000c1e1900 */
[----:B---3--:R-:W-:Y:S01]  /*1b00*/  IADD3 R27, PT, PT, R12, R13, R27 ;  /* 0x0000000d0c1b7210 */ /* 0x008fe20007ffe01b */
[----:B0-----:R-:W-:-:S04]  /*1b10*/  VIADD R29, R7, 0x500 ;  /* 0x00000500071d7836 */ /* 0x001fc80000000000 */
[----:B------:R-:W-:-:S04]  /*1b20*/  IMAD.WIDE.U32 R12, R29, 0x4, R4 ;  /* 0x000000041d0c7825 */ /* 0x000fc800078e0004 */
[----:B-1----:R-:W-:Y:S01]  /*1b30*/  VIADD R15, R7, 0x600 ;  /* 0x00000600070f7836 */ /* 0x002fe20000000000 */
[----:B------:R0:W3:Y:S03]  /*1b40*/  LDG.E R18, desc[UR6][R12.64] ;  /* 0x000000060c127981 */ /* 0x0000e6000c1e1900 */
[----:B------:R-:W-:-:S04]  /*1b50*/  IMAD.WIDE.U32 R14, R15, 0x4, R4 ;  /* 0x000000040f0e7825 */ /* 0x000fc800078e0004 */
[----:B0-----:R-:W-:Y:S02]  /*1b60*/  IMAD.WIDE.U32 R12, R22, 0x4, R4 ;  /* 0x00000004160c7825 */ /* 0x001fe400078e0004 */
[----:B------:R-:W3:Y:S04]  /*1b70*/  LDG.E R22, desc[UR6][R14.64] ;  /* 0x000000060e167981 */ /* 0x000ee8000c1e1900 */
[----:B------:R-:W3:Y:S01]  /*1b80*/  LDG.E R20, desc[UR6][R12.64] ;  /* 0x000000060c147981 */ /* 0x000ee2000c1e1900 */
[----:B------:R-:W-:Y:S01]  /*1b90*/  VIADD R0, R0, 0x10 ;  /* 0x0000001000007836 */ /* 0x000fe20000000000 */
[----:B-----5:R-:W-:-:S04]  /*1ba0*/  IADD3 R25, PT, PT, R26, R25, R27 ;  /* 0x000000191a197210 */ /* 0x020fc80007ffe01b */
[----:B----4-:R-:W-:Y:S02]  /*1bb0*/  IADD3 R16, PT, PT, R19, R16, R25 ;  /* 0x0000001013107210 */ /* 0x010fe40007ffe019 */
[----:B------:R-:W-:Y:S02]  /*1bc0*/  ISETP.NE.AND P0, PT, R0, RZ, PT ;  /* 0x000000ff0000720c */ /* 0x000fe40003f05270 */
[----:B------:R-:W-:Y:S01]  /*1bd0*/  IADD3 R16, PT, PT, R23, R24, R16 ;  /* 0x0000001817107210 */ /* 0x000fe20007ffe010 */
[----:B------:R-:W-:Y:S02]  /*1be0*/  VIADD R11, R11, 0x1000 ;  /* 0x000010000b0b7836 */ /* 0x000fe40000000000 */
[----:B------:R-:W-:Y:S01]  /*1bf0*/  VIADD R7, R7, 0x1000 ;  /* 0x0000100007077836 */ /* 0x000fe20000000000 */
[----:B--2---:R-:W-:-:S04]  /*1c00*/  IADD3 R16, PT, PT, R21, R28, R16 ;  /* 0x0000001c15107210 */ /* 0x004fc80007ffe010 */
[----:B---3--:R-:W-:-:S04]  /*1c10*/  IADD3 R17, PT, PT, R18, R17, R16 ;  /* 0x0000001112117210 */ /* 0x008fc80007ffe010 */
[----:B------:R-:W-:Y:S01]  /*1c20*/  IADD3 R27, PT, PT, R20, R22, R17 ;  /* 0x00000016141b7210 */ /* 0x000fe20007ffe011 */
[----:B------:R-:W-:Y:S06]  /*1c30*/  @P0 BRA `(.L_x_2877) ;  /* 0xfffffffc00100947 */ /* 0x000fec000383ffff */
[----:B------:R-:W-:Y:S05]  /*1c40*/  BSYNC.RECONVERGENT B3 ;  /* 0x0000000000037941 */ /* 0x000fea0003800200 */
.L_x_2876:
[----:B------:R-:W-:-:S07]  /*1c50*/  IADD3 R0, PT, PT, R11, -0x800, RZ ;  /* 0xfffff8000b007810 */ /* 0x000fce0007ffe0ff */
.L_x_2875:
[----:B------:R-:W-:Y:S05]  /*1c60*/  BSYNC.RECONVERGENT B2 ;  /* 0x0000000000027941 */ /* 0x000fea0003800200 */
.L_x_2874:
        /* <DEDUP_REMOVED lines=17> */
[C---:B------:R-:W-:Y:S01]  /*1d80*/  VIADD R25, R11.reuse, 0x500 ;  /* 0x000005000b197836 */ /* 0x040fe20000000000 */
[----:B------:R-:W-:Y:S01]  /*1d90*/  IADD3 R29, PT, PT, R11, 0x600, RZ ;  /* 0x000006000b1d7810 */ /* 0x000fe20007ffe0ff */
[----:B------:R-:W-:Y:S01]  /*1da0*/  IMAD.WIDE.U32 R12, R13, 0x4, R4 ;  /* 0x000000040d0c7825 */ /* 0x000fe200078e0004 */
[----:B------:R-:W3:Y:S03]  /*1db0*/  LDG.E R20, desc[UR6][R20.64] ;  /* 0x0000000614147981 */ /* 0x000ee6000c1e1900 */
[----:B------:R-:W-:-:S02]  /*1dc0*/  VIADD R24, R11, 0x700 ;  /* 0x000007000b187836 */ /* 0x000fc40000000000 */
[--C-:B------:R-:W-:Y:S01]  /*1dd0*/  IMAD.WIDE.U32 R14, R15, 0x4, R4.reuse ;  /* 0x000000040f0e7825 */ /* 0x100fe200078e0004 */
[----:B------:R-:W3:Y:S03]  /*1de0*/  LDG.E R12, desc[UR6][R12.64] ;  /* 0x000000060c0c7981 */ /* 0x000ee6000c1e1900 */
[--C-:B------:R-:W-:Y:S02]  /*1df0*/  IMAD.WIDE.U32 R10, R25, 0x4, R4.reuse ;  /* 0x00000004190a7825 */ /* 0x100fe400078e0004 */
[----:B------:R-:W4:Y:S02]  /*1e00*/  LDG.E R14, desc[UR6][R14.64] ;  /* 0x000000060e0e7981 */ /* 0x000f24000c1e1900 */
[--C-:B0-----:R-:W-:Y:S02]  /*1e10*/  IMAD.WIDE.U32 R16, R29, 0x4, R4.reuse ;  /* 0x000000041d107825 */ /* 0x101fe400078e0004 */
[----:B------:R-:W4:Y:S02]  /*1e20*/  LDG.E R10, desc[UR6][R10.64] ;  /* 0x000000060a0a7981 */ /* 0x000f24000c1e1900 */
[----:B-1----:R-:W-:-:S02]  /*1e30*/  IMAD.WIDE.U32 R18, R24, 0x4, R4 ;  /* 0x0000000418127825 */ /* 0x002fc400078e0004 */
[----:B------:R-:W5:Y:S04]  /*1e40*/  LDG.E R16, desc[UR6][R16.64] ;  /* 0x0000000610107981 */ /* 0x000f68000c1e1900 */
[----:B------:R-:W5:Y:S01]  /*1e50*/  LDG.E R18, desc[UR6][R18.64] ;  /* 0x0000000612127981 */ /* 0x000f62000c1e1900 */
[----:B------:R-:W-:Y:S01]  /*1e60*/  VIADD R0, R0, 0x800 ;  /* 0x0000080000007836 */ /* 0x000fe20000000000 */
[----:B--2---:R-:W-:-:S04]  /*1e70*/  IADD3 R7, PT, PT, R7, R22, R27 ;  /* 0x0000001607077210 */ /* 0x004fc80007ffe01b */
[----:B---3--:R-:W-:-:S04]  /*1e80*/  IADD3 R7, PT, PT, R12, R20, R7 ;  /* 0x000000140c077210 */ /* 0x008fc80007ffe007 */
[----:B----4-:R-:W-:-:S04]  /*1e90*/  IADD3 R7, PT, PT, R10, R14, R7 ;  /* 0x0000000e0a077210 */ /* 0x010fc80007ffe007 */
[----:B-----5:R-:W-:-:S07]  /*1ea0*/  IADD3 R27, PT, PT, R18, R16, R7 ;  /* 0x00000010121b7210 */ /* 0x020fce0007ffe007 */
.L_x_2879:
[----:B------:R-:W-:Y:S05]  /*1eb0*/  BSYNC.RECONVERGENT B2 ;  /* 0x0000000000027941 */ /* 0x000fea0003800200 */
.L_x_2878:
        /* <DEDUP_REMOVED lines=17> */
[----:B------:R-:W-:-:S02]  /*1fd0*/  IADD3 R0, PT, PT, R0, 0x400, RZ ;  /* 0x0000040000007810 */ /* 0x000fc40007ffe0ff */
[----:B--2---:R-:W-:-:S04]  /*1fe0*/  IADD3 R27, PT, PT, R10, R8, R27 ;  /* 0x000000080a1b7210 */ /* 0x004fc80007ffe01b */
[----:B---3--:R-:W-:-:S07]  /*1ff0*/  IADD3 R27, PT, PT, R14, R12, R27 ;  /* 0x0000000c0e1b7210 */ /* 0x008fce0007ffe01b */
.L_x_2881:
[----:B------:R-:W-:Y:S05]  /*2000*/  BSYNC.RECONVERGENT B2 ;  /* 0x0000000000027941 */ /* 0x000fea0003800200 */
.L_x_2880:
[----:B------:R-:W-:Y:S05]  /*2010*/  @!P1 BRA `(.L_x_2873) ;  /* 0x0000000000309947 */ /* 0x000fea0003800000 */
[----:B------:R-:W-:Y:S01]  /*2020*/  LOP3.LUT R6, R6, 0xffff, RZ, 0xc0, !PT ;  /* 0x0000ffff06067812 */ /* 0x000fe200078ec0ff */
[----:B------:R-:W-:-:S03]  /*2030*/  IMAD.IADD R9, R0, 0x1, R2 ;  /* 0x0000000100097824 */ /* 0x000fc600078e0202 */
[----:B------:R-:W-:-:S04]  /*2040*/  LEA.HI R6, R6, 0x1, RZ, 0x18 ;  /* 0x0000000106067811 */ /* 0x000fc800078fc0ff */
[----:B------:R-:W-:-:S05]  /*2050*/  LOP3.LUT R6, R6, 0x3, RZ, 0xc0, !PT ;  /* 0x0000000306067812 */ /* 0x000fca00078ec0ff */
[----:B------:R-:W-:-:S07]  /*2060*/  IMAD.MOV R0, RZ, RZ, -R6 ;  /* 0x000000ffff007224 */ /* 0x000fce00078e0a06 */
.L_x_2882:
[----:B------:R-:W-:-:S06]  /*2070*/  IMAD.WIDE.U32 R6, R9, 0x4, R4 ;  /* 0x0000000409067825 */ /* 0x000fcc00078e0004 */
[----:B------:R-:W2:Y:S01]  /*2080*/  LDG.E R6, desc[UR6][R6.64] ;  /* 0x0000000606067981 */ /* 0x000ea2000c1e1900 */
[----:B------:R-:W-:Y:S02]  /*2090*/  VIADD R0, R0, 0x1 ;  /* 0x0000000100007836 */ /* 0x000fe40000000000 */
[----:B------:R-:W-:-:S03]  /*20a0*/  VIADD R9, R9, 0x100 ;  /* 0x0000010009097836 */ /* 0x000fc60000000000 */
[----:B------:R-:W-:Y:S01]  /*20b0*/  ISETP.NE.AND P0, PT, R0, RZ, PT ;  /* 0x000000ff0000720c */ /* 0x000fe20003f05270 */
[----:B--2---:R-:W-:-:S12]  /*20c0*/  IMAD.IADD R27, R6, 0x1, R27 ;  /* 0x00000001061b7824 */ /* 0x004fd800078e021b */
[----:B------:R-:W-:Y:S05]  /*20d0*/  @P0 BRA `(.L_x_2882) ;  /* 0xfffffffc00e40947 */ /* 0x000fea000383ffff */
.L_x_2873:
[----:B------:R-:W-:Y:S05]  /*20e0*/  BSYNC.RECONVERGENT B1 ;  /* 0x0000000000017941 */ /* 0x000fea0003800200 */
.L_x_2870:
[----:B------:R-:W0:Y:S01]  /*20f0*/  S2R R9, SR_LANEID ;  /* 0x0000000000097919 */ /* 0x000e220000000000 */
[----:B------:R-:W1:Y:S01]  /*2100*/  SHFL.DOWN PT, R0, R27, 0x1, 0x1f ;  /* 0x08201f001b007f89 */ /* 0x000e6200000e0000 */
[----:B------:R-:W2:Y:S01]  /*2110*/  S2R R8, SR_TID.X ;  /* 0x0000000000087919 */ /* 0x000ea20000002100 */
[C---:B0-----:R-:W-:Y:S02]  /*2120*/  ISETP.GT.AND P0, PT, R9.reuse, 0x1e, PT ;  /* 0x0000001e0900780c */ /* 0x041fe40003f04270 */
[C---:B------:R-:W-:Y:S02]  /*2130*/  ISETP.NE.AND P1, PT, R9.reuse, RZ, PT ;  /* 0x000000ff0900720c */ /* 0x040fe40003f25270 */
[----:B-1----:R-:W-:Y:S02]  /*2140*/  SEL R0, R0, RZ, !P0 ;  /* 0x000000ff00007207 */ /* 0x002fe40004000000 */
[----:B------:R-:W-:-:S03]  /*2150*/  ISETP.GT.AND P0, PT, R9, 0x1d, PT ;  /* 0x0000001d0900780c */ /* 0x000fc60003f04270 */
[----:B------:R-:W-:-:S05]  /*2160*/  IMAD.IADD R0, R0, 0x1, R27 ;  /* 0x0000000100007824 */ /* 0x000fca00078e021b */
[----:B------:R-:W0:Y:S01]  /*2170*/  SHFL.DOWN PT, R2, R0, 0x2, 0x1f ;  /* 0x08401f0000027f89 */ /* 0x000e2200000e0000 */
[----:B------:R-:W1:Y:S01]  /*2180*/  @!P1 S2R R6, SR_CgaCtaId ;  /* 0x0000000000069919 */ /* 0x000e620000008800 */
[----:B0-----:R-:W-:Y:S02]  /*2190*/  SEL R5, R2, RZ, !P0 ;  /* 0x000000ff02057207 */ /* 0x001fe40004000000 */
[----:B------:R-:W-:Y:S02]  /*21a0*/  ISETP.GT.AND P0, PT, R9, 0x1b, PT ;  /* 0x0000001b0900780c */ /* 0x000fe40003f04270 */
[----:B------:R-:W-:-:S05]  /*21b0*/  IADD3 R5, PT, PT, R0, R5, RZ ;  /* 0x0000000500057210 */ /* 0x000fca0007ffe0ff */
[----:B------:R-:W0:Y:S02]  /*21c0*/  SHFL.DOWN PT, R2, R5, 0x4, 0x1f ;  /* 0x08801f0005027f89 */ /* 0x000e2400000e0000 */
[----:B0-----:R-:W-:Y:S02]  /*21d0*/  SEL R2, R2, RZ, !P0 ;  /* 0x000000ff02027207 */ /* 0x001fe40004000000 */
[----:B------:R-:W-:-:S03]  /*21e0*/  ISETP.GT.AND P0, PT, R9, 0x17, PT ;  /* 0x000000170900780c */ /* 0x000fc60003f04270 */
[----:B------:R-:W-:Y:S01]  /*21f0*/  IMAD.IADD R2, R5, 0x1, R2 ;  /* 0x0000000105027824 */ /* 0x000fe200078e0202 */
[----:B------:R-:W-:-:S04]  /*2200*/  @!P1 MOV R5, 0x400 ;  /* 0x0000040000059802 */ /* 0x000fc80000000f00 */
[----:B------:R-:W0:Y:S01]  /*2210*/  SHFL.DOWN PT, R4, R2, 0x8, 0x1f ;  /* 0x09001f0002047f89 */ /* 0x000e2200000e0000 */
[----:B-1----:R-:W-:Y:S02]  /*2220*/  @!P1 LEA R5, R6, R5, 0x18 ;  /* 0x0000000506059211 */ /* 0x002fe400078ec0ff */
[----:B0-----:R-:W-:Y:S02]  /*2230*/  SEL R7, R4, RZ, !P0 ;  /* 0x000000ff04077207 */ /* 0x001fe40004000000 */
[----:B------:R-:W-:Y:S02]  /*2240*/  ISETP.GT.AND P0, PT, R9, 0xf, PT ;  /* 0x0000000f0900780c */ /* 0x000fe40003f04270 */
[----:B--2---:R-:W-:Y:S01]  /*2250*/  @!P1 SHF.R.U32.HI R4, RZ, 0x3, R8 ;  /* 0x00000003ff049819 */ /* 0x004fe20000011608 */
[----:B------:R-:W-:-:S03]  /*2260*/  IMAD.IADD R7, R2, 0x1, R7 ;  /* 0x0000000102077824 */ /* 0x000fc600078e0207 */
[----:B------:R-:W-:Y:S02]  /*2270*/  @!P1 LOP3.LUT R4, R4, 0x7c, RZ, 0xc0, !PT ;  /* 0x0000007c04049812 */ /* 0x000fe400078ec0ff */
[----:B------:R-:W0:Y:S03]  /*2280*/  SHFL.DOWN PT, R0, R7, 0x10, 0x1f ;  /* 0x0a001f0007007f89 */ /* 0x000e2600000e0000 */
        /* <DEDUP_REMOVED lines=16> */
[----:B------:R-:W-:-:S07]  /*2390*/  IMAD.IADD R11, R0, 0x1, R9 ;  /* 0x00000001000b7824 */ /* 0x000fce00078e0209 */
.L_x_2869:
[----:B------:R-:W-:Y:S05]  /*23a0*/  BSYNC.RECONVERGENT B0 ;  /* 0x0000000000007941 */ /* 0x000fea0003800200 */
.L_x_2853:
[----:B------:R-:W-:Y:S05]  /*23b0*/  @P0 EXIT ;  /* 0x000000000000094d */ /* 0x000fea0003800000 */
[----:B---3--:R-:W3:Y:S02]  /*23c0*/  LDC.64 R4, c[0x0][0x388] ;  /* 0x0000e200ff047b82 */ /* 0x008ee40000000a00 */
[----:B---3--:R-:W-:-:S05]  /*23d0*/  IMAD.WIDE.U32 R2, R3, 0x4, R4 ;  /* 0x0000000403027825 */ /* 0x008fca00078e0004 */
[----:B------:R-:W-:Y:S01]  /*23e0*/  STG.E desc[UR6][R2.64], R11 ;  /* 0x0000000b02007986 */ /* 0x000fe2000c101906 */
[----:B------:R-:W-:Y:S05]  /*23f0*/  EXIT ;  /* 0x000000000000794d */ /* 0x000fea0003800000 */
.L_x_2883:
        /* <DEDUP_REMOVED lines=16> */
.L_x_3787:


//--------------------- .text._ZN3cub18CUB_300001_SM_10006detail6reduce28DeviceReduceSingleTileKernelINS2_10policy_hubIijN4cuda3std3__44plusIiEEE10Policy1000EN6thrust24THRUST_300001_SM_1000_NS6detail15normal_iteratorINSD_10device_ptrIiEEEEPijS9_iiNS7_10__identityEEEvT0_T1_T2_T3_T4_T6_ --------------------------
	.section	.text._ZN3cub18CUB_300001_SM_10006detail6reduce28DeviceReduceSingleTileKernelINS2_10policy_hubIijN4cuda3std3__44plusIiEEE10Policy1000EN6thrust24THRUST_300001_SM_1000_NS6detail15normal_iteratorINSD_10device_ptrIiEEEEPijS9_iiNS7_10__identityEEEvT0_T1_T2_T3_T4_T6_,"ax",@progbits
	.align	128
        .global         _ZN3cub18CUB_300001_SM_10006detail6reduce28DeviceReduceSingleTileKernelINS2_10policy_hubIijN4cuda3std3__44plusIiEEE10Policy1000EN6thrust24THRUST_300001_SM_1000_NS6detail15normal_iteratorINSD_10device_ptrIiEEEEPijS9_iiNS7_10__identityEEEvT0_T1_T2_T3_T4_T6_
        .type           _ZN3cub18CUB_300001_SM_10006detail6reduce28DeviceReduceSingleTileKernelINS2_10policy_hubIijN4cuda3std3__44plusIiEEE10Policy1000EN6thrust24THRUST_300001_SM_1000_NS6detail15normal_iteratorINSD_10device_ptrIiEEEEPijS9_iiNS7_10__identityEEEvT0_T1_T2_T3_T4_T6_,@function
        .size           _ZN3cub18CUB_300001_SM_10006detail6reduce28DeviceReduceSingleTileKernelINS2_10policy_hubIijN4cuda3std3__44plusIiEEE10Policy1000EN6thrust24THRUST_300001_SM_1000_NS6detail15normal_iteratorINSD_10device_ptrIiEEEEPijS9_iiNS7_10__identityEEEvT0_T1_T2_T3_T4_T6_,(.L_x_3788 - _ZN3cub18CUB_300001_SM_10006detail6reduce28DeviceReduceSingleTileKernelINS2_10policy_hubIijN4cuda3std3__44plusIiEEE10Policy1000EN6thrust24THRUST_300001_SM_1000_NS6detail15normal_iteratorINSD_10device_ptrIiEEEEPijS9_iiNS7_10__identityEEEvT0_T1_T2_T3_T4_T6_)
        .other          _ZN3cub18CUB_300001_SM_10006detail6reduce28DeviceReduceSingleTileKernelINS2_10policy_hubIijN4cuda3std3__44plusIiEEE10Policy1000EN6thrust24THRUST_300001_SM_1000_NS6detail15normal_iteratorINSD_10device_ptrIiEEEEPijS9_iiNS7_10__identityEEEvT0_T1_T2_T3_T4_T6_,@"STO_CUDA_ENTRY STV_DEFAULT"
_ZN3cub18CUB_300001_SM_10006detail6reduce28DeviceReduceSingleTileKernelINS2_10policy_hubIijN4cuda3std3__44plusIiEEE10Policy1000EN6thrust24THRUST_300001_SM_1000_NS6detail15normal_iteratorINSD_10device_ptrIiEEEEPijS9_iiNS7_10__identityEEEvT0_T1_T2_T3_T4_T6_:
.text._ZN3cub18CUB_300001_SM_10006detail6reduce28DeviceReduceSingleTileKernelINS2_10policy_hubIijN4cuda3std3__44plusIiEEE10Policy1000EN6thrust24THRUST_300001_SM_1000_NS6detail15normal_iteratorINSD_10device_ptrIiEEEEPijS9_iiNS7_10__identityEEEvT0_T1_T2_T3_T4_T6_:
        /* <DEDUP_REMOVED lines=13> */
.L_x_2884:
        /* <DEDUP_REMOVED lines=13> */
.L_x_2888:
[----:B------:R-:W-:Y:S05]  /*01a0*/  BSYNC.RECONVERGENT B1 ;  /* 0x0000000000017941 */ /* 0x000fea0003800200 */
.L_x_2887:
        /* <DEDUP_REMOVED lines=17> */
.L_x_2893:
        /* <DEDUP_REMOVED lines=31> */
.L_x_2892:
[----:B------:R-:W-:Y:S05]  /*04b0*/  BSYNC.RECONVERGENT B2 ;  /* 0x0000000000027941 */ /* 0x000fea0003800200 */
.L_x_2891:
        /* <DEDUP_REMOVED lines=21> */
.L_x_2895:
[----:B------:R-:W-:Y:S05]  /*0610*/  BSYNC.RECONVERGENT B2 ;  /* 0x0000000000027941 */ /* 0x000fea0003800200 */
.L_x_2894:
        /* <DEDUP_REMOVED lines=13> */
[----:B--2--5:R-:W-:-:S04]  /*06f0*/  IADD3 R0, PT, PT, R4, R9, R0 ;  /* 0x0000000904007210 */ /* 0x024fc80007ffe000 */
[----:B---3--:R-:W-:-:S07]  /*0700*/  IADD3 R0, PT, PT, R10, R11, R0 ;  /* 0x0000000b0a007210 */ /* 0x008fce0007ffe000 */
.L_x_2897:
[----:B------:R-:W-:Y:S05]  /*0710*/  BSYNC.RECONVERGENT B2 ;  /* 0x0000000000027941 */ /* 0x000fea0003800200 */
.L_x_2896:
[----:B------:R-:W-:Y:S05]  /*0720*/  @!P1 BRA `(.L_x_2890) ;  /* 0x0000000000309947 */ /* 0x000fea0003800000 */
[----:B------:R-:W0:Y:S02]  /*0730*/  LDC.64 R6, c[0x0][0x380] ;  /* 0x0000e000ff067b82 */ /* 0x000e240000000a00 */
[----:B0-----:R-:W-:-:S04]  /*0740*/  IMAD.WIDE.U32 R4, R5, 0x4, R6 ;  /* 0x0000000405047825 */ /* 0x001fc800078e0006 */
[----:B------:R-:W-:Y:S02]  /*0750*/  IMAD.MOV R6, RZ, RZ, -R8 ;  /* 0x000000ffff067224 */ /* 0x000fe400078e0a08 */
[----:B------:R-:W-:-:S07]  /*0760*/  IMAD.MOV.U32 R7, RZ, RZ, R5 ;  /* 0x000000ffff077224 */ /* 0x000fce00078e0005 */
.L_x_2898:
[----:B------:R-:W-:-:S06]  /*0770*/  IMAD.MOV.U32 R5, RZ, RZ, R7 ;  /* 0x000000ffff057224 */ /* 0x000fcc00078e0007 */
[----:B------:R0:W2:Y:S01]  /*0780*/  LDG.E R5, desc[UR6][R4.64] ;  /* 0x0000000604057981 */ /* 0x0000a2000c1e1900 */
[----:B------:R-:W-:-:S05]  /*0790*/  VIADD R6, R6, 0x1 ;  /* 0x0000000106067836 */ /* 0x000fca0000000000 */
[----:B------:R-:W-:Y:S02]  /*07a0*/  ISETP.NE.AND P0, PT, R6, RZ, PT ;  /* 0x000000ff0600720c */ /* 0x000fe40003f05270 */
[----:B0-----:R-:W-:-:S05]  /*07b0*/  IADD3 R4, P1, PT, R4, 0x400, RZ ;  /* 0x0000040004047810 */ /* 0x001fca0007f3e0ff */
[----:B------:R-:W-:Y:S02]  /*07c0*/  IMAD.X R7, RZ, RZ, R7, P1 ;  /* 0x000000ffff077224 */ /* 0x000fe400008e0607 */
[----:B--2--5:R-:W-:-:S04]  /*07d0*/  IMAD.IADD R0, R5, 0x1, R0 ;  /* 0x0000000105007824 */ /* 0x024fc800078e0200 */
[----:B------:R-:W-:Y:S05]  /*07e0*/  @P0 BRA `(.L_x_2898) ;  /* 0xfffffffc00e00947 */ /* 0x000fea000383ffff */
.L_x_2890:
[----:B------:R-:W-:Y:S05]  /*07f0*/  BSYNC.RECONVERGENT B1 ;  /* 0x0000000000017941 */ /* 0x000fea0003800200 */
.L_x_2889:
[----:B------:R-:W-:-:S13]  /*0800*/  ISETP.GE.U32.AND P0, PT, R2, 0x100, PT ;  /* 0x000001000200780c */ /* 0x000fda0003f06070 */
        /* <DEDUP_REMOVED lines=39> */
[----:B0-----:R-:W-:-:S04]  /*0a80*/  IADD3 R0, PT, PT, R4, R0, R9 ;  /* 0x0000000004007210 */ /* 0x001fc80007ffe009 */
[----:B------:R-:W-:-:S04]  /*0a90*/  IADD3 R0, PT, PT, R6, R0, R5 ;  /* 0x0000000006007210 */ /* 0x000fc80007ffe005 */
[----:B-1----:R-:W-:-:S05]  /*0aa0*/  IADD3 R0, PT, PT, R2, R0, R7 ;  /* 0x0000000002007210 */ /* 0x002fca0007ffe007 */
[----:B------:R-:W-:Y:S01]  /*0ab0*/  IMAD.IADD R9, R0, 0x1, R3 ;  /* 0x0000000100097824 */ /* 0x000fe200078e0203 */
[----:B------:R-:W-:Y:S06]  /*0ac0*/  BRA `(.L_x_2900) ;  /* 0x0000001400207947 */ /* 0x000fec0003800000 */
.L_x_2899:
[----:B------:R-:W-:Y:S01]  /*0ad0*/  LOP3.LUT R4, R3, 0x3e0, RZ, 0xc0, !PT ;  /* 0x000003e003047812 */ /* 0x000fe200078ec0ff */
[----:B------:R-:W1:Y:S03]  /*0ae0*/  S2R R10, SR_LANEID ;  /* 0x00000000000a7919 */ /* 0x000e660000000000 */
[----:B0-----:R-:W-:Y:S01]  /*0af0*/  LOP3.LUT R7, RZ, R4, RZ, 0x33, !PT ;  /* 0x00000004ff077212 */ /* 0x001fe200078e33ff */
[----:B------:R-:W-:-:S04]  /*0b00*/  VIADD R5, R4, 0x20 ;  /* 0x0000002004057836 */ /* 0x000fc80000000000 */
[----:B------:R-:W-:Y:S01]  /*0b10*/  IMAD.IADD R7, R7, 0x1, R2 ;  /* 0x0000000107077824 */ /* 0x000fe200078e0202 */
[----:B------:R-:W-:-:S04]  /*0b20*/  ISETP.GT.U32.AND P0, PT, R5, R2, PT ;  /* 0x000000020500720c */ /* 0x000fc80003f04070 */
        /* <DEDUP_REMOVED lines=40> */
[----:B------:R-:W-:Y:S01]  /*0db0*/  ISETP.GT.U32.AND P3, PT, R2, 0x80, PT ;  /* 0x000000800200780c */ /* 0x000fe20003f64070 */
[----:B-1----:R-:W-:-:S09]  /*0dc0*/  ULEA UR4, UR5, UR4, 0x18 ;  /* 0x0000000405047291 */ /* 0x002fd2000f8ec0ff */
[----:B------:R-:W1:Y:S04]  /*0dd0*/  LDS.128 R4, [UR4+0x10] ;  /* 0x00001004ff047984 */ /* 0x000e680008000c00 */
[----:B------:R-:W2:Y:S04]  /*0de0*/  LDS R0, [UR4+0xc] ;  /* 0x00000c04ff007984 */ /* 0x000ea80008000800 */
[----:B------:R-:W3:Y:S01]  /*0df0*/  LDS.64 R10, [UR4+0x20] ;  /* 0x00002004ff0a7984 */ /* 0x000ee20008000a00 */
[----:B-1----:R-:W-:Y:S02]  /*0e00*/  SEL R4, R4, RZ, P2 ;  /* 0x000000ff04047207 */ /* 0x002fe40001000000 */
        /* <DEDUP_REMOVED lines=13> */
[----:B0-----:R-:W-:Y:S01]  /*0ee0*/  IMAD.IADD R9, R0, 0x1, R11 ;  /* 0x0000000100097824 */ /* 0x001fe200078e020b */
[----:B------:R-:W-:Y:S06]  /*0ef0*/  BRA `(.L_x_2900) ;  /* 0x0000001000147947 */ /* 0x000fec0003800000 */
.L_x_2886:
        /* <DEDUP_REMOVED lines=22> */
[----:B--2---:R-:W-:-:S04]  /*1060*/  IADD3 R3, PT, PT, R7, R6, R3 ;  /* 0x0000000607037210 */ /* 0x004fc80007ffe003 */
[----:B---3--:R-:W-:-:S04]  /*1070*/  IADD3 R3, PT, PT, R9, R8, R3 ;  /* 0x0000000809037210 */ /* 0x008fc80007ffe003 */
[----:B----4-:R-:W-:-:S04]  /*1080*/  IADD3 R3, PT, PT, R11, R10, R3 ;  /* 0x0000000a0b037210 */ /* 0x010fc80007ffe003 */
[----:B-----5:R-:W-:-:S04]  /*1090*/  IADD3 R3, PT, PT, R15, R14, R3 ;  /* 0x0000000e0f037210 */ /* 0x020fc80007ffe003 */
[----:B------:R-:W-:Y:S01]  /*10a0*/  IADD3 R16, PT, PT, R17, R16, R3 ;  /* 0x0000001011107210 */ /* 0x000fe20007ffe003 */
[----:B------:R-:W-:-:S05]  /*10b0*/  VIADD R3, R2, 0xfffff000 ;  /* 0xfffff00002037836 */ /* 0x000fca0000000000 */
[----:B------:R-:W-:Y:S02]  /*10c0*/  ISETP.GE.U32.AND P0, PT, R3, 0x1000, PT ;  /* 0x000010000300780c */ /* 0x000fe40003f06070 */
[----:B------:R-:W-:-:S04]  /*10d0*/  IADD3 R16, PT, PT, R19, R18, R16 ;  /* 0x0000001213107210 */ /* 0x000fc80007ffe010 */
[----:B------:R-:W-:-:S05]  /*10e0*/  IADD3 R21, PT, PT, R21, R20, R16 ;  /* 0x0000001415157210 */ /* 0x000fca0007ffe010 */
[----:B------:R-:W-:Y:S02]  /*10f0*/  IMAD.IADD R7, R22, 0x1, R21 ;  /* 0x0000000116077824 */ /* 0x000fe400078e0215 */
[----:B------:R-:W-:Y:S05]  /*1100*/  @!P0 BRA `(.L_x_2901) ;  /* 0x00000000008c8947 */ /* 0x000fea0003800000 */
[----:B------:R-:W0:Y:S01]  /*1110*/  LDC R2, c[0x0][0x390] ;  /* 0x0000e400ff027b82 */ /* 0x000e220000000800 */
[----:B------:R-:W-:-:S07]  /*1120*/  UMOV UR4, 0x1000 ;  /* 0x0000100000047882 */ /* 0x000fce0000000000 */
[----:B------:R-:W1:Y:S02]  /*1130*/  LDC.64 R12, c[0x0][0x380] ;  /* 0x0000e000ff0c7b82 */ /* 0x000e640000000a00 */
.L_x_2903:
[----:B------:R-:W-:-:S04]  /*1140*/  VIADD R5, R0, UR4 ;  /* 0x0000000400057c36 */ /* 0x000fc80008000000 */
        /* <DEDUP_REMOVED lines=17> */
[----:B--2---:R-:W-:Y:S01]  /*1260*/  IADD3 R16, PT, PT, R18, R16, R7 ;  /* 0x0000001012107210 */ /* 0x004fe20007ffe007 */
[----:B0-----:R-:W-:-:S05]  /*1270*/  VIADD R7, R2, -UR4 ;  /* 0x8000000402077c36 */ /* 0x001fca0008000000 */
[----:B------:R-:W-:Y:S02]  /*1280*/  ISETP.GE.U32.AND P0, PT, R7, 0x1000, PT ;  /* 0x000010000700780c */ /* 0x000fe40003f06070 */
        /* <DEDUP_REMOVED lines=8> */
[----:B------:R-:W-:-:S06]  /*1310*/  UIADD3 UR4, UPT, UPT, UR4, 0x1000, URZ ;  /* 0x0000100004047890 */ /* 0x000fcc000fffe0ff */
[----:B------:R-:W-:-:S13]  /*1320*/  ISETP.LT.U32.AND P0, PT, R3, UR4, PT ;  /* 0x0000000403007c0c */ /* 0x000fda000bf01070 */
[----:B------:R-:W-:Y:S05]  /*1330*/  @!P0 BRA `(.L_x_2903) ;  /* 0xfffffffc00808947 */ /* 0x000fea000383ffff */
.L_x_2901:
        /* <DEDUP_REMOVED lines=18> */
.L_x_2908:
        /* <DEDUP_REMOVED lines=51> */
[----:B--2---:R-:W-:-:S04]  /*1790*/  IADD3 R25, PT, PT, R25, R26, R7 ;  /* 0x0000001a19197210 */ /* 0x004fc80007ffe007 */
[----:B----4-:R-:W-:-:S04]  /*17a0*/  IADD3 R23, PT, PT, R23, R24, R25 ;  /* 0x0000001817177210 */ /* 0x010fc80007ffe019 */
[----:B---3--:R-:W-:-:S04]  /*17b0*/  IADD3 R21, PT, PT, R21, R22, R23 ;  /* 0x0000001615157210 */ /* 0x008fc80007ffe017 */
[----:B-----5:R-:W-:-:S04]  /*17c0*/  IADD3 R11, PT, PT, R11, R20, R21 ;  /* 0x000000140b0b7210 */ /* 0x020fc80007ffe015 */
[----:B------:R-:W-:-:S04]  /*17d0*/  IADD3 R9, PT, PT, R9, R10, R11 ;  /* 0x0000000a09097210 */ /* 0x000fc80007ffe00b */
[----:B------:R-:W-:-:S04]  /*17e0*/  IADD3 R8, PT, PT, R27, R8, R9 ;  /* 0x000000081b087210 */ /* 0x000fc80007ffe009 */
[----:B------:R-:W-:-:S04]  /*17f0*/  IADD3 R8, PT, PT, R15, R28, R8 ;  /* 0x0000001c0f087210 */ /* 0x000fc80007ffe008 */
[----:B------:R-:W-:Y:S01]  /*1800*/  IADD3 R7, PT, PT, R19, R16, R8 ;  /* 0x0000001013077210 */ /* 0x000fe20007ffe008 */
[----:B------:R-:W-:Y:S06]  /*1810*/  @P0 BRA `(.L_x_2908) ;  /* 0xfffffffc00100947 */ /* 0x000fec000383ffff */
[----:B------:R-:W-:Y:S05]  /*1820*/  BSYNC.RECONVERGENT B3 ;  /* 0x0000000000037941 */ /* 0x000fea0003800200 */
.L_x_2907:
[----:B------:R-:W-:-:S07]  /*1830*/  VIADD R5, R5, 0xfffff800 ;  /* 0xfffff80005057836 */ /* 0x000fce0000000000 */
.L_x_2906:
[----:B------:R-:W-:Y:S05]  /*1840*/  BSYNC.RECONVERGENT B2 ;  /* 0x0000000000027941 */ /* 0x000fea0003800200 */
.L_x_2905:
        /* <DEDUP_REMOVED lines=14> */
[C---:B------:R-:W-:Y:S01]  /*1930*/  VIADD R15, R9.reuse, 0x400 ;  /* 0x00000400090f7836 */ /* 0x040fe20000000000 */
[----:B------:R-:W2:Y:S01]  /*1940*/  LDG.E R4, desc[UR6][R20.64] ;  /* 0x0000000614047981 */ /* 0x000ea2000c1e1900 */
[----:B------:R-:W-:Y:S02]  /*1950*/  VIADD R19, R9, 0x500 ;  /* 0x0000050009137836 */ /* 0x000fe40000000000 */
[----:B------:R-:W-:-:S04]  /*1960*/  IMAD.WIDE.U32 R10, R11, 0x4, R12 ;  /* 0x000000040b0a7825 */ /* 0x000fc800078e000c */
[--C-:B------:R-:W-:Y:S02]  /*1970*/  IMAD.WIDE.U32 R22, R23, 0x4, R12.reuse ;  /* 0x0000000417167825 */ /* 0x100fe400078e000c */
[----:B------:R-:W3:Y:S02]  /*1980*/  LDG.E R10, desc[UR6][R10.64] ;  /* 0x000000060a0a7981 */ /* 0x000ee4000c1e1900 */
        /* <DEDUP_REMOVED lines=12> */
[----:B--2---:R-:W-:-:S04]  /*1a50*/  IADD3 R7, PT, PT, R4, R2, R7 ;  /* 0x0000000204077210 */ /* 0x004fc80007ffe007 */
[----:B---3--:R-:W-:-:S04]  /*1a60*/  IADD3 R6, PT, PT, R10, R6, R7 ;  /* 0x000000060a067210 */ /* 0x008fc80007ffe007 */
[----:B----4-:R-:W-:-:S04]  /*1a70*/  IADD3 R6, PT, PT, R8, R15, R6 ;  /* 0x0000000f08067210 */ /* 0x010fc80007ffe006 */
[----:B-----5:R-:W-:-:S07]  /*1a80*/  IADD3 R7, PT, PT, R16, R19, R6 ;  /* 0x0000001310077210 */ /* 0x020fce0007ffe006 */
.L_x_2910:
[----:B------:R-:W-:Y:S05]  /*1a90*/  BSYNC.RECONVERGENT B2 ;  /* 0x0000000000027941 */ /* 0x000fea0003800200 */
.L_x_2909:
        /* <DEDUP_REMOVED lines=19> */
[----:B--2---:R-:W-:-:S04]  /*1bd0*/  IADD3 R7, PT, PT, R8, R2, R7 ;  /* 0x0000000208077210 */ /* 0x004fc80007ffe007 */
[----:B---3--:R-:W-:-:S07]  /*1be0*/  IADD3 R7, PT, PT, R14, R10, R7 ;  /* 0x0000000a0e077210 */ /* 0x008fce0007ffe007 */
.L_x_2912:
[----:B------:R-:W-:Y:S05]  /*1bf0*/  BSYNC.RECONVERGENT B2 ;  /* 0x0000000000027941 */ /* 0x000fea0003800200 */
.L_x_2911:
[----:B------:R-:W-:Y:S05]  /*1c00*/  @!P1 BRA `(.L_x_2904) ;  /* 0x0000000000249947 */ /* 0x000fea0003800000 */
[----:B------:R-:W-:Y:S02]  /*1c10*/  VIADD R5, R5, UR4 ;  /* 0x0000000405057c36 */ /* 0x000fe40008000000 */
[----:B------:R-:W-:-:S07]  /*1c20*/  IMAD.MOV R4, RZ, RZ, -R4 ;  /* 0x000000ffff047224 */ /* 0x000fce00078e0a04 */
.L_x_2913:
[----:B------:R-:W-:-:S06]  /*1c30*/  IMAD.WIDE.U32 R2, R5, 0x4, R12 ;  /* 0x0000000405027825 */ /* 0x000fcc00078e000c */
[----:B------:R-:W2:Y:S01]  /*1c40*/  LDG.E R2, desc[UR6][R2.64] ;  /* 0x0000000602027981 */ /* 0x000ea2000c1e1900 */
[----:B------:R-:W-:Y:S02]  /*1c50*/  VIADD R4, R4, 0x1 ;  /* 0x0000000104047836 */ /* 0x000fe40000000000 */
[----:B------:R-:W-:-:S03]  /*1c60*/  VIADD R5, R5, 0x100 ;  /* 0x0000010005057836 */ /* 0x000fc60000000000 */
[----:B------:R-:W-:Y:S01]  /*1c70*/  ISETP.NE.AND P0, PT, R4, RZ, PT ;  /* 0x000000ff0400720c */ /* 0x000fe20003f05270 */
[----:B--2---:R-:W-:-:S12]  /*1c80*/  IMAD.IADD R7, R2, 0x1, R7 ;  /* 0x0000000102077824 */ /* 0x004fd800078e0207 */
[----:B------:R-:W-:Y:S05]  /*1c90*/  @P0 BRA `(.L_x_2913) ;  /* 0xfffffffc00e40947 */ /* 0x000fea000383ffff */
.L_x_2904:
[----:B------:R-:W-:Y:S05]  /*1ca0*/  BSYNC.RECONVERGENT B1 ;  /* 0x0000000000017941 */ /* 0x000fea0003800200 */
.L_x_2902:
        /* <DEDUP_REMOVED lines=41> */
[----:B------:R-:W-:-:S07]  /*1f40*/  IMAD.IADD R9, R0, 0x1, R3 ;  /* 0x0000000100097824 */ /* 0x000fce00078e0203 */
.L_x_2900:
[----:B------:R-:W-:Y:S05]  /*1f50*/  BSYNC.RECONVERGENT B0 ;  /* 0x0000000000007941 */ /* 0x000fea0003800200 */
.L_x_2885:
[----:B------:R-:W-:Y:S05]  /*1f60*/  @P0 EXIT ;  /* 0x000000000000094d */ /* 0x000fea0003800000 */
[----:B-1----:R-:W1:Y:S01]  /*1f70*/  LDC.64 R2, c[0x0][0x388] ;  /* 0x0000e200ff027b82 */ /* 0x002e620000000a00 */
[----:B------:R-:W0:Y:S02]  /*1f80*/  LDCU UR4, c[0x0][0x398] ;  /* 0x00007300ff0477ac */ /* 0x000e240008000800 */
[----:B0-2---:R-:W-:-:S05]  /*1f90*/  VIADD R9, R9, UR4 ;  /* 0x0000000409097c36 */ /* 0x005fca0008000000 */
[----:B-1----:R-:W-:Y:S01]  /*1fa0*/  STG.E desc[UR6][R2.64], R9 ;  /* 0x0000000902007986 */ /* 0x002fe2000c101906 */
[----:B------:R-:W-:Y:S05]  /*1fb0*/  EXIT ;  /* 0x000000000000794d */ /* 0x000fea0003800000 */
.L_x_2914:
        /* <DEDUP_REMOVED lines=12> */
.L_x_3788:


//--------------------- .text._ZN3cub18CUB_300001_SM_10006detail9transform16transform_kernelINS2_10policy_hubILb1EN4cuda3std3__45tupleIJN6thrust24THRUST_300001_SM_1000_NS6detail15normal_iteratorINSA_10device_ptrIfEEEEEEEE10policy1000ElZ15demoPerformancevE9scale_addSF_JPfEEEvT0_iT1_T2_DpNS2_10kernel_argIT3_EE --------------------------
	.section	.text._ZN3cub18CUB_300001_SM_10006detail9transform16transform_kernelINS2_10policy_hubILb1EN4cuda3std3__45tupleIJN6thrust24THRUST_300001_SM_1000_NS6detail15normal_iteratorINSA_10device_ptrIfEEEEEEEE10policy1000ElZ15demoPerformancevE9scale_addSF_JPfEEEvT0_iT1_T2_DpNS2_10kernel_argIT3_EE,"ax",@progbits
	.align	128
        .global         _ZN3cub18CUB_300001_SM_10006detail9transform16transform_kernelINS2_10policy_hubILb1EN4cuda3std3__45tupleIJN6thrust24THRUST_300001_SM_1000_NS6detail15normal_iteratorINSA_10device_ptrIfEEEEEEEE10policy1000ElZ15demoPerformancevE9scale_addSF_JPfEEEvT0_iT1_T2_DpNS2_10kernel_argIT3_EE
        .type           _ZN3cub18CUB_300001_SM_10006detail9transform16transform_kernelINS2_10policy_hubILb1EN4cuda3std3__45tupleIJN6thrust24THRUST_300001_SM_1000_NS6detail15normal_iteratorINSA_10device_ptrIfEEEEEEEE10policy1000ElZ15demoPerformancevE9scale_addSF_JPfEEEvT0_iT1_T2_DpNS2_10kernel_argIT3_EE,@function
        .size           _ZN3cub18CUB_300001_SM_10006detail9transform16transform_kernelINS2_10policy_hubILb1EN4cuda3std3__45tupleIJN6thrust24THRUST_300001_SM_1000_NS6detail15normal_iteratorINSA_10device_ptrIfEEEEEEEE10policy1000ElZ15demoPerformancevE9scale_addSF_JPfEEEvT0_iT1_T2_DpNS2_10kernel_argIT3_EE,(.L_x_3789 - _ZN3cub18CUB_300001_SM_10006detail9transform16transform_kernelINS2_10policy_hubILb1EN4cuda3std3__45tupleIJN6thrust24THRUST_300001_SM_1000_NS6detail15normal_iteratorINSA_10device_ptrIfEEEEEEEE10policy1000ElZ15demoPerformancevE9scale_addSF_JPfEEEvT0_iT1_T2_DpNS2_10kernel_argIT3_EE)
        .other          _ZN3cub18CUB_300001_SM_10006detail9transform16transform_kernelINS2_10policy_hubILb1EN4cuda3std3__45tupleIJN6thrust24THRUST_300001_SM_1000_NS6detail15normal_iteratorINSA_10device_ptrIfEEEEEEEE10policy1000ElZ15demoPerformancevE9scale_addSF_JPfEEEvT0_iT1_T2_DpNS2_10kernel_argIT3_EE,@"STO_CUDA_ENTRY STV_DEFAULT"
_ZN3cub18CUB_300001_SM_10006detail9transform16transform_kernelINS2_10policy_hubILb1EN4cuda3std3__45tupleIJN6thrust24THRUST_300001_SM_1000_NS6detail15normal_iteratorINSA_10device_ptrIfEEEEEEEE10policy1000ElZ15demoPerformancevE9scale_addSF_JPfEEEvT0_iT1_T2_DpNS2_10kernel_argIT3_EE:
.text._ZN3cub18CUB_300001_SM_10006detail9transform16transform_kernelINS2_10policy_hubILb1EN4cuda3std3__45tupleIJN6thrust24THRUST_300001_SM_1000_NS6detail15normal_iteratorINSA_10device_ptrIfEEEEEEEE10policy1000ElZ15demoPerformancevE9scale_addSF_JPfEEEvT0_iT1_T2_DpNS2_10kernel_argIT3_EE:
[----:B------:R-:W-:Y:S08]  /*0000*/  LDC R1, c[0x0][0x37c] ;  /* 0x0000df00ff017b82 */ /* 0x000ff00000000800 */
[----:B------:R-:W0:Y:S01]  /*0010*/  LDC R0, c[0x0][0x388] ;  /* 0x0000e200ff007b82 */ /* 0x000e220000000800 */
[----:B------:R-:W1:Y:S01]  /*0020*/  LDCU.64 UR6, c[0x0][0x380] ;  /* 0x00007000ff0677ac */ /* 0x000e620008000a00 */
[----:B------:R-:W2:Y:S01]  /*0030*/  S2R R7, SR_TID.X ;  /* 0x0000000000077919 */ /* 0x000ea20000002100 */
[----:B------:R-:W-:Y:S05]  /*0040*/  BSSY.RECONVERGENT B0, `(.L_x_2915) ;  /* 0x000001a000007945 */ /* 0x000fea0003800200 */
[----:B------:R-:W3:Y:S01]  /*0050*/  S2UR UR4, SR_CTAID.X ;  /* 0x00000000000479c3 */ /* 0x000ee20000002500 */
[----:B0-----:R-:W-:-:S04]  /*0060*/  SHF.L.U32 R5, R0, 0x7, RZ ;  /* 0x0000000700057819 */ /* 0x001fc800000006ff */
[----:B------:R-:W-:Y:S01]  /*0070*/  SHF.R.S32.HI R4, RZ, 0x1f, R5 ;  /* 0x0000001fff047819 */ /* 0x000fe20000011405 */
[----:B---3--:R-:W-:Y:S01]  /*0080*/  IMAD.WIDE.U32 R2, R5, UR4, RZ ;  /* 0x0000000405027c25 */ /* 0x008fe2000f8e00ff */
[----:B--2---:R-:W-:-:S03]  /*0090*/  SHF.L.U32 R11, R7, 0x7, RZ ;  /* 0x00000007070b7819 */ /* 0x004fc600000006ff */
[----:B------:R-:W-:Y:S01]  /*00a0*/  IMAD R13, R4, UR4, RZ ;  /* 0x00000004040d7c24 */ /* 0x000fe2000f8e02ff */
[----:B-1----:R-:W-:-:S03]  /*00b0*/  IADD3 R6, P1, PT, -R2, UR6, RZ ;  /* 0x0000000602067c10 */ /* 0x002fc6000ff3e1ff */
[----:B------:R-:W-:Y:S01]  /*00c0*/  IMAD.IADD R13, R3, 0x1, R13 ;  /* 0x00000001030d7824 */ /* 0x000fe200078e020d */
[----:B------:R-:W-:-:S04]  /*00d0*/  ISETP.LT.U32.AND P0, PT, R6, R5, PT ;  /* 0x000000050600720c */ /* 0x000fc80003f01070 */
[----:B------:R-:W-:-:S04]  /*00e0*/  IADD3.X R9, PT, PT, ~R13, UR7, RZ, P1, !PT ;  /* 0x000000070d097c10 */ /* 0x000fc80008ffe5ff */
[----:B------:R-:W-:-:S04]  /*00f0*/  ISETP.LT.AND.EX P0, PT, R9, R4, PT, P0 ;  /* 0x000000040900720c */ /* 0x000fc80003f01300 */
[----:B------:R-:W-:-:S05]  /*0100*/  SEL R6, R6, R5, P0 ;  /* 0x0000000506067207 */ /* 0x000fca0000000000 */
[----:B------:R-:W-:-:S05]  /*0110*/  IMAD.SHL.U32 R4, R6, 0x4, RZ ;  /* 0x0000000406047824 */ /* 0x000fca00078e00ff */
[----:B------:R-:W-:-:S13]  /*0120*/  ISETP.GE.AND P0, PT, R11, R4, PT ;  /* 0x000000040b00720c */ /* 0x000fda0003f06270 */
[----:B------:R-:W-:Y:S05]  /*0130*/  @P0 BRA `(.L_x_2916) ;  /* 0x0000000000280947 */ /* 0x000fea0003800000 */
[----:B------:R-:W0:Y:S02]  /*0140*/  LDC.64 R8, c[0x0][0x398] ;  /* 0x0000e600ff087b82 */ /* 0x000e240000000a00 */
[----:B0-----:R-:W-:-:S04]  /*0150*/  LEA R8, P0, R2, R8, 0x2 ;  /* 0x0000000802087211 */ /* 0x001fc800078010ff */
[----:B------:R-:W-:-:S03]  /*0160*/  LEA.HI.X R9, R2, R9, R13, 0x2, P0 ;  /* 0x0000000902097211 */ /* 0x000fc600000f140d */
[----:B------:R-:W-:-:S07]  /*0170*/  IMAD.WIDE.U32 R8, R7, 0x80, R8 ;  /* 0x0000008007087825 */ /* 0x000fce00078e0008 */
.L_x_2917:
[----:B------:R-:W-:Y:S01]  /*0180*/  IADD3 R11, PT, PT, R11, 0x4000, RZ ;  /* 0x000040000b0b7810 */ /* 0x000fe20007ffe0ff */
[----:B------:R0:W-:Y:S03]  /*0190*/  CCTL.E.PF2 [R8] ;  /* 0x000000000800798f */ /* 0x0001e60000800100 */
[----:B------:R-:W-:Y:S02]  /*01a0*/  ISETP.GE.AND P0, PT, R11, R4, PT ;  /* 0x000000040b00720c */ /* 0x000fe40003f06270 */
[----:B0-----:R-:W-:-:S05]  /*01b0*/  IADD3 R8, P1, PT, R8, 0x4000, RZ ;  /* 0x0000400008087810 */ /* 0x001fca0007f3e0ff */
[----:B------:R-:W-:-:S06]  /*01c0*/  IMAD.X R9, RZ, RZ, R9, P1 ;  /* 0x000000ffff097224 */ /* 0x000fcc00008e0609 */
[----:B------:R-:W-:Y:S05]  /*01d0*/  @!P0 BRA `(.L_x_2917) ;  /* 0xfffffffc00e88947 */ /* 0x000fea000383ffff */
.L_x_2916:
[----:B------:R-:W-:Y:S05]  /*01e0*/  BSYNC.RECONVERGENT B0 ;  /* 0x0000000000007941 */ /* 0x000fea0003800200 */
.L_x_2915:
[----:B------:R-:W0:Y:S01]  /*01f0*/  LDCU.128 UR8, c[0x0][0x390] ;  /* 0x00007200ff0877ac */ /* 0x000e220008000c00 */
[----:B------:R-:W-:Y:S02]  /*0200*/  ISETP.NE.AND P0, PT, R5, R6, PT ;  /* 0x000000060500720c */ /* 0x000fe40003f05270 */
[C---:B------:R-:W-:Y:S01]  /*0210*/  SHF.L.U32 R3, R2.reuse, 0x2, RZ ;  /* 0x0000000202037819 */ /* 0x040fe200000006ff */
[----:B------:R-:W1:Y:S01]  /*0220*/  LDCU.64 UR4, c[0x0][0x358] ;  /* 0x00006b00ff0477ac */ /* 0x000e620008000a00 */
[----:B------:R-:W-:Y:S02]  /*0230*/  SHF.L.U64.HI R8, R2, 0x2, R13 ;  /* 0x0000000202087819 */ /* 0x000fe4000001020d */
[C---:B0-----:R-:W-:Y:S02]  /*0240*/  IADD3 R4, P1, PT, R3.reuse, UR10, RZ ;  /* 0x0000000a03047c10 */ /* 0x041fe4000ff3e0ff */
[----:B------:R-:W-:Y:S02]  /*0250*/  IADD3 R2, P2, PT, R3, UR8, RZ ;  /* 0x0000000803027c10 */ /* 0x000fe4000ff5e0ff */
[----:B------:R-:W-:-:S02]  /*0260*/  IADD3.X R5, PT, PT, R8, UR11, RZ, P1, !PT ;  /* 0x0000000b08057c10 */ /* 0x000fc40008ffe4ff */
[----:B------:R-:W-:Y:S01]  /*0270*/  IADD3.X R3, PT, PT, R8, UR9, RZ, P2, !PT ;  /* 0x0000000908037c10 */ /* 0x000fe200097fe4ff */
[----:B-1----:R-:W-:Y:S08]  /*0280*/  @!P0 BRA `(.L_x_2918) ;  /* 0x0000000c00008947 */ /* 0x002ff00003800000 */
[----:B------:R-:W-:-:S13]  /*0290*/  ISETP.GE.AND P0, PT, R0, 0x1, PT ;  /* 0x000000010000780c */ /* 0x000fda0003f06270 */
[----:B------:R-:W-:Y:S05]  /*02a0*/  @!P0 EXIT ;  /* 0x000000000000894d */ /* 0x000fea0003800000 */
[C---:B------:R-:W-:Y:S01]  /*02b0*/  ISETP.GE.U32.AND P0, PT, R0.reuse, 0x8, PT ;  /* 0x000000080000780c */ /* 0x040fe20003f06070 */
[----:B------:R-:W-:Y:S01]  /*02c0*/  IMAD.MOV.U32 R8, RZ, RZ, RZ ;  /* 0x000000ffff087224 */ /* 0x000fe200078e00ff */
[----:B------:R-:W-:-:S11]  /*02d0*/  LOP3.LUT R16, R0, 0x7, RZ, 0xc0, !PT ;  /* 0x0000000700107812 */ /* 0x000fd600078ec0ff */
[----:B------:R-:W-:Y:S05]  /*02e0*/  @!P0 BRA `(.L_x_2919) ;  /* 0x0000000400c48947 */ /* 0x000fea0003800000 */
[----:B------:R-:W-:-:S13]  /*02f0*/  ISETP.GE.AND P0, PT, R7, R6, PT ;  /* 0x000000060700720c */ /* 0x000fda0003f06270 */
[----:B------:R-:W-:-:S06]  /*0300*/  @!P0 IMAD.WIDE.U32 R8, R7, 0x4, R4 ;  /* 0x0000000407088825 */ /* 0x000fcc00078e0004 */
[----:B------:R-:W2:Y:S01]  /*0310*/  @!P0 LDG.E R8, desc[UR4][R8.64] ;  /* 0x0000000408088981 */ /* 0x000ea2000c1e1900 */
[C---:B------:R-:W-:Y:S01]  /*0320*/  IADD3 R13, PT, PT, R7.reuse, 0x80, RZ ;  /* 0x00000080070d7810 */ /* 0x040fe20007ffe0ff */
[----:B------:R-:W-:Y:S02]  /*0330*/  @!P0 IMAD.MOV.U32 R17, RZ, RZ, 0x40000000 ;  /* 0x40000000ff118424 */ /* 0x000fe400078e00ff */
[----:B------:R-:W-:Y:S01]  /*0340*/  @!P0 IMAD.WIDE.U32 R14, R7, 0x4, R2 ;  /* 0x00000004070e8825 */ /* 0x000fe200078e0002 */
[----:B------:R-:W-:-:S03]  /*0350*/  ISETP.GE.AND P1, PT, R13, R6, PT ;  /* 0x000000060d00720c */ /* 0x000fc60003f26270 */
[----:B------:R-:W-:-:S04]  /*0360*/  IMAD.WIDE R10, R13, 0x4, R4 ;  /* 0x000000040d0a7825 */ /* 0x000fc800078e0204 */
[----:B--2---:R-:W-:-:S05]  /*0370*/  @!P0 FFMA R17, R8, R17, 1 ;  /* 0x3f80000008118423 */ /* 0x004fca0000000011 */
[----:B------:R0:W-:Y:S04]  /*0380*/  @!P0 STG.E desc[UR4][R14.64], R17 ;  /* 0x000000110e008986 */ /* 0x0001e8000c101904 */
[----:B------:R-:W2:Y:S01]  /*0390*/  @!P1 LDG.E R18, desc[UR4][R10.64] ;  /* 0x000000040a129981 */ /* 0x000ea2000c1e1900 */
[----:B------:R-:W-:Y:S01]  /*03a0*/  IADD3 R19, PT, PT, R7, 0x100, RZ ;  /* 0x0000010007137810 */ /* 0x000fe20007ffe0ff */
[----:B------:R-:W-:Y:S02]  /*03b0*/  @!P1 IMAD.MOV.U32 R9, RZ, RZ, 0x40000000 ;  /* 0x40000000ff099424 */ /* 0x000fe400078e00ff */
[----:B------:R-:W-:Y:S01]  /*03c0*/  IMAD.WIDE R12, R13, 0x4, R2 ;  /* 0x000000040d0c7825 */ /* 0x000fe200078e0202 */
[----:B------:R-:W-:-:S03]  /*03d0*/  ISETP.GE.AND P0, PT, R19, R6, PT ;  /* 0x000000061300720c */ /* 0x000fc60003f06270 */
[----:B--2---:R-:W-:-:S05]  /*03e0*/  @!P1 FFMA R9, R18, R9, 1 ;  /* 0x3f80000012099423 */ /* 0x004fca0000000009 */
[----:B------:R1:W-:Y:S05]  /*03f0*/  @!P1 STG.E desc[UR4][R12.64], R9 ;  /* 0x000000090c009986 */ /* 0x0003ea000c101904 */
[----:B------:R-:W2:Y:S01]  /*0400*/  @!P0 LDG.E R8, desc[UR4][R10.64+0x200] ;  /* 0x000200040a088981 */ /* 0x000ea2000c1e1900 */
[----:B------:R-:W-:Y:S01]  /*0410*/  IADD3 R19, PT, PT, R7, 0x180, RZ ;  /* 0x0000018007137810 */ /* 0x000fe20007ffe0ff */
[----:B0-----:R-:W-:-:S03]  /*0420*/  @!P0 IMAD.MOV.U32 R15, RZ, RZ, 0x40000000 ;  /* 0x40000000ff0f8424 */ /* 0x001fc600078e00ff */
[----:B------:R-:W-:Y:S01]  /*0430*/  ISETP.GE.AND P1, PT, R19, R6, PT ;  /* 0x000000061300720c */ /* 0x000fe20003f26270 */
[----:B--2---:R-:W-:-:S05]  /*0440*/  @!P0 FFMA R15, R8, R15, 1 ;  /* 0x3f800000080f8423 */ /* 0x004fca000000000f */
[----:B------:R0:W-:Y:S07]  /*0450*/  @!P0 STG.E desc[UR4][R12.64+0x200], R15 ;  /* 0x0002000f0c008986 */ /* 0x0001ee000c101904 */
[----:B------:R-:W1:Y:S01]  /*0460*/  @!P1 LDG.E R8, desc[UR4][R10.64+0x400] ;  /* 0x000400040a089981 */ /* 0x000e62000c1e1900 */
[----:B------:R-:W-:-:S04]  /*0470*/  IADD3 R17, PT, PT, R7, 0x200, RZ ;  /* 0x0000020007117810 */ /* 0x000fc80007ffe0ff */
[----:B------:R-:W-:Y:S01]  /*0480*/  ISETP.GE.AND P0, PT, R17, R6, PT ;  /* 0x000000061100720c */ /* 0x000fe20003f06270 */
[----:B------:R-:W-:-:S04]  /*0490*/  @!P1 IMAD.MOV.U32 R17, RZ, RZ, 0x40000000 ;  /* 0x40000000ff119424 */ /* 0x000fc800078e00ff */
[----:B-1----:R-:W-:-:S05]  /*04a0*/  @!P1 FFMA R9, R8, R17, 1 ;  /* 0x3f80000008099423 */ /* 0x002fca0000000011 */
[----:B------:R1:W-:Y:S04]  /*04b0*/  @!P1 STG.E desc[UR4][R12.64+0x400], R9 ;  /* 0x000400090c009986 */ /* 0x0003e8000c101904 */
[----:B------:R-:W0:Y:S01]  /*04c0*/  @!P0 LDG.E R8, desc[UR4][R10.64+0x600] ;  /* 0x000600040a088981 */ /* 0x000e22000c1e1900 */
[----:B------:R-:W-:-:S04]  /*04d0*/  IADD3 R17, PT, PT, R7, 0x280, RZ ;  /* 0x0000028007117810 */ /* 0x000fc80007ffe0ff */
[----:B------:R-:W-:Y:S01]  /*04e0*/  ISETP.GE.AND P1, PT, R17, R6, PT ;  /* 0x000000061100720c */ /* 0x000fe20003f26270 */
[----:B------:R-:W-:-:S04]  /*04f0*/  @!P0 IMAD.MOV.U32 R17, RZ, RZ, 0x40000000 ;  /* 0x40000000ff118424 */ /* 0x000fc800078e00ff */
[----:B0-----:R-:W-:-:S05]  /*0500*/  @!P0 FFMA R15, R8, R17, 1 ;  /* 0x3f800000080f8423 */ /* 0x001fca0000000011 */
[----:B------:R0:W-:Y:S04]  /*0510*/  @!P0 STG.E desc[UR4][R12.64+0x600], R15 ;  /* 0x0006000f0c008986 */ /* 0x0001e8000c101904 */
        /* <DEDUP_REMOVED lines=12> */
[----:B------:R-:W2:Y:S01]  /*05e0*/  @!P1 LDG.E R8, desc[UR4][R10.64+0xc00] ;  /* 0x000c00040a089981 */ /* 0x000ea2000c1e1900 */
[----:B------:R-:W-:-:S05]  /*05f0*/  @!P1 MOV R17, 0x40000000 ;  /* 0x4000000000119802 */ /* 0x000fca0000000f00 */
[----:B--2---:R-:W-:Y:S01]  /*0600*/  @!P1 FFMA R17, R8, R17, 1 ;  /* 0x3f80000008119423 */ /* 0x004fe20000000011 */
[----:B------:R-:W-:-:S04]  /*0610*/  LOP3.LUT R8, R0, 0x7ffffff8, RZ, 0xc0, !PT ;  /* 0x7ffffff800087812 */ /* 0x000fc800078ec0ff */
[----:B------:R1:W-:Y:S01]  /*0620*/  @!P1 STG.E desc[UR4][R12.64+0xc00], R17 ;  /* 0x000c00110c009986 */ /* 0x0003e2000c101904 */
[----:B------:R-:W-:-:S13]  /*0630*/  ISETP.NE.AND P0, PT, R8, 0x8, PT ;  /* 0x000000080800780c */ /* 0x000fda0003f05270 */
[----:B-1----:R-:W-:Y:S05]  /*0640*/  @!P0 BRA `(.L_x_2919) ;  /* 0x0000000000ec8947 */ /* 0x002fea0003800000 */
[----:B------:R-:W-:-:S07]  /*0650*/  IMAD.MOV.U32 R0, RZ, RZ, 0x8 ;  /* 0x00000008ff007424 */ /* 0x000fce00078e00ff */
.L_x_2922:
[----:B0-----:R-:W-:-:S04]  /*0660*/  LEA R9, R0, R7, 0x7 ;  /* 0x0000000700097211 */ /* 0x001fc800078e38ff */
[----:B------:R-:W-:-:S13]  /*0670*/  ISETP.GE.AND P0, PT, R9, R6, PT ;  /* 0x000000060900720c */ /* 0x000fda0003f06270 */
[----:B------:R-:W-:-:S06]  /*0680*/  @!P0 IMAD.WIDE.U32 R10, R9, 0x4, R4 ;  /* 0x00000004090a8825 */ /* 0x000fcc00078e0004 */
[----:B------:R-:W2:Y:S01]  /*0690*/  @!P0 LDG.E R10, desc[UR4][R10.64] ;  /* 0x000000040a0a8981 */ /* 0x000ea2000c1e1900 */
[C---:B------:R-:W-:Y:S01]  /*06a0*/  VIADD R19, R9.reuse, 0x80 ;  /* 0x0000008009137836 */ /* 0x040fe20000000000 */
[----:B------:R-:W-:Y:S01]  /*06b0*/  @!P0 MOV R23, 0x40000000 ;  /* 0x4000000000178802 */ /* 0x000fe20000000f00 */
[----:B------:R-:W-:-:S03]  /*06c0*/  @!P0 IMAD.WIDE.U32 R14, R9, 0x4, R2 ;  /* 0x00000004090e8825 */ /* 0x000fc600078e0002 */
[C---:B------:R-:W-:Y:S01]  /*06d0*/  ISETP.GE.AND P1, PT, R19.reuse, R6, PT ;  /* 0x000000061300720c */ /* 0x040fe20003f26270 */
[----:B------:R-:W-:-:S04]  /*06e0*/  IMAD.WIDE R12, R19, 0x4, R4 ;  /* 0x00000004130c7825 */ /* 0x000fc800078e0204 */
[----:B--2---:R-:W-:-:S05]  /*06f0*/  @!P0 FFMA R23, R10, R23, 1 ;  /* 0x3f8000000a178423 */ /* 0x004fca0000000017 */
[----:B------:R0:W-:Y:S04]  /*0700*/  @!P0 STG.E desc[UR4][R14.64], R23 ;  /* 0x000000170e008986 */ /* 0x0001e8000c101904 */
[----:B------:R-:W2:Y:S01]  /*0710*/  @!P1 LDG.E R18, desc[UR4][R12.64] ;  /* 0x000000040c129981 */ /* 0x000ea2000c1e1900 */
[----:B------:R-:W-:Y:S01]  /*0720*/  VIADD R17, R9, 0x100 ;  /* 0x0000010009117836 */ /* 0x000fe20000000000 */
[----:B------:R-:W-:Y:S01]  /*0730*/  @!P1 MOV R21, 0x40000000 ;  /* 0x4000000000159802 */ /* 0x000fe20000000f00 */
[----:B------:R-:W-:-:S03]  /*0740*/  IMAD.WIDE R10, R19, 0x4, R2 ;  /* 0x00000004130a7825 */ /* 0x000fc600078e0202 */
[----:B------:R-:W-:Y:S01]  /*0750*/  ISETP.GE.AND P0, PT, R17, R6, PT ;  /* 0x000000061100720c */ /* 0x000fe20003f06270 */
[----:B--2---:R-:W-:-:S05]  /*0760*/  @!P1 FFMA R21, R18, R21, 1 ;  /* 0x3f80000012159423 */ /* 0x004fca0000000015 */
[----:B------:R-:W-:Y:S07]  /*0770*/  @!P1 STG.E desc[UR4][R10.64], R21 ;  /* 0x000000150a009986 */ /* 0x000fee000c101904 */
[----:B------:R-:W2:Y:S01]  /*0780*/  @!P0 LDG.E R18, desc[UR4][R12.64+0x200] ;  /* 0x000200040c128981 */ /* 0x000ea2000c1e1900 */
[----:B------:R-:W-:Y:S01]  /*0790*/  VIADD R17, R9, 0x180 ;  /* 0x0000018009117836 */ /* 0x000fe20000000000 */
[----:B------:R-:W-:-:S04]  /*07a0*/  @!P0 MOV R19, 0x40000000 ;  /* 0x4000000000138802 */ /* 0x000fc80000000f00 */
[----:B------:R-:W-:Y:S01]  /*07b0*/  ISETP.GE.AND P1, PT, R17, R6, PT ;  /* 0x000000061100720c */ /* 0x000fe20003f26270 */
[----:B--2---:R-:W-:-:S05]  /*07c0*/  @!P0 FFMA R19, R18, R19, 1 ;  /* 0x3f80000012138423 */ /* 0x004fca0000000013 */
[----:B------:R1:W-:Y:S07]  /*07d0*/  @!P0 STG.E desc[UR4][R10.64+0x200], R19 ;  /* 0x000200130a008986 */ /* 0x0003ee000c101904 */
[----:B0-----:R-:W2:Y:S01]  /*07e0*/  @!P1 LDG.E R14, desc[UR4][R12.64+0x400] ;  /* 0x000400040c0e9981 */ /* 0x001ea2000c1e1900 */
[----:B------:R-:W-:Y:S01]  /*07f0*/  VIADD R15, R9, 0x200 ;  /* 0x00000200090f7836 */ /* 0x000fe20000000000 */
[----:B------:R-:W-:-:S04]  /*0800*/  @!P1 MOV R17, 0x40000000 ;  /* 0x4000000000119802 */ /* 0x000fc80000000f00 */
[----:B------:R-:W-:Y:S01]  /*0810*/  ISETP.GE.AND P0, PT, R15, R6, PT ;  /* 0x000000060f00720c */ /* 0x000fe20003f06270 */
[----:B--2---:R-:W-:-:S05]  /*0820*/  @!P1 FFMA R17, R14, R17, 1 ;  /* 0x3f8000000e119423 */ /* 0x004fca0000000011 */
[----:B------:R0:W-:Y:S07]  /*0830*/  @!P1 STG.E desc[UR4][R10.64+0x400], R17 ;  /* 0x000400110a009986 */ /* 0x0001ee000c101904 */
[----:B------:R-:W1:Y:S01]  /*0840*/  @!P0 LDG.E R14, desc[UR4][R12.64+0x600] ;  /* 0x000600040c0e8981 */ /* 0x000e62000c1e1900 */
[----:B------:R-:W-:-:S05]  /*0850*/  VIADD R15, R9, 0x280 ;  /* 0x00000280090f7836 */ /* 0x000fca0000000000 */
[----:B------:R-:W-:Y:S02]  /*0860*/  ISETP.GE.AND P1, PT, R15, R6, PT ;  /* 0x000000060f00720c */ /* 0x000fe40003f26270 */
[----:B------:R-:W-:-:S05]  /*0870*/  @!P0 MOV R15, 0x40000000 ;  /* 0x40000000000f8802 */ /* 0x000fca0000000f00 */
[----:B-1----:R-:W-:-:S05]  /*0880*/  @!P0 FFMA R19, R14, R15, 1 ;  /* 0x3f8000000e138423 */ /* 0x002fca000000000f */
[----:B------:R1:W-:Y:S04]  /*0890*/  @!P0 STG.E desc[UR4][R10.64+0x600], R19 ;  /* 0x000600130a008986 */ /* 0x0003e8000c101904 */
[----:B------:R-:W0:Y:S01]  /*08a0*/  @!P1 LDG.E R14, desc[UR4][R12.64+0x800] ;  /* 0x000800040c0e9981 */ /* 0x000e22000c1e1900 */
[----:B------:R-:W-:-:S05]  /*08b0*/  VIADD R15, R9, 0x300 ;  /* 0x00000300090f7836 */ /* 0x000fca0000000000 */
[----:B------:R-:W-:Y:S02]  /*08c0*/  ISETP.GE.AND P0, PT, R15, R6, PT ;  /* 0x000000060f00720c */ /* 0x000fe40003f06270 */
[----:B------:R-:W-:-:S05]  /*08d0*/  @!P1 MOV R15, 0x40000000 ;  /* 0x40000000000f9802 */ /* 0x000fca0000000f00 */
[----:B0-----:R-:W-:-:S05]  /*08e0*/  @!P1 FFMA R17, R14, R15, 1 ;  /* 0x3f8000000e119423 */ /* 0x001fca000000000f */
[----:B------:R1:W-:Y:S04]  /*08f0*/  @!P1 STG.E desc[UR4][R10.64+0x800], R17 ;  /* 0x000800110a009986 */ /* 0x0003e8000c101904 */
[----:B------:R-:W2:Y:S01]  /*0900*/  @!P0 LDG.E R14, desc[UR4][R12.64+0xa00] ;  /* 0x000a00040c0e8981 */ /* 0x000ea2000c1e1900 */
[----:B------:R-:W-:Y:S01]  /*0910*/  @!P0 IMAD.MOV.U32 R15, RZ, RZ, 0x40000000 ;  /* 0x40000000ff0f8424 */ /* 0x000fe200078e00ff */
[----:B------:R-:W-:Y:S01]  /*0920*/  IADD3 R9, PT, PT, R9, 0x380, RZ ;  /* 0x0000038009097810 */ /* 0x000fe20007ffe0ff */
[----:B------:R-:W-:Y:S01]  /*0930*/  VIADD R0, R0, 0x8 ;  /* 0x0000000800007836 */ /* 0x000fe20000000000 */
[----:B------:R-:W-:Y:S04]  /*0940*/  BSSY.RECONVERGENT B0, `(.L_x_2920) ;  /* 0x000000a000007945 */ /* 0x000fe80003800200 */
[----:B------:R-:W-:Y:S01]  /*0950*/  ISETP.NE.AND P1, PT, R0, R8, PT ;  /* 0x000000080000720c */ /* 0x000fe20003f25270 */
[----:B--2---:R-:W-:-:S05]  /*0960*/  @!P0 FFMA R15, R14, R15, 1 ;  /* 0x3f8000000e0f8423 */ /* 0x004fca000000000f */
[----:B------:R1:W-:Y:S01]  /*0970*/  @!P0 STG.E desc[UR4][R10.64+0xa00], R15 ;  /* 0x000a000f0a008986 */ /* 0x0003e2000c101904 */
[----:B------:R-:W-:-:S13]  /*0980*/  ISETP.GE.AND P0, PT, R9, R6, PT ;  /* 0x000000060900720c */ /* 0x000fda0003f06270 */
[----:B-1----:R-:W-:Y:S05]  /*0990*/  @P0 BRA `(.L_x_2921) ;  /* 0x0000000000100947 */ /* 0x002fea0003800000 */
[----:B------:R-:W2:Y:S01]  /*09a0*/  LDG.E R12, desc[UR4][R12.64+0xc00] ;  /* 0x000c00040c0c7981 */ /* 0x000ea2000c1e1900 */
[----:B------:R-:W-:-:S05]  /*09b0*/  HFMA2 R9, -RZ, RZ, 2, 0 ;  /* 0x40000000ff097431 */ /* 0x000fca00000001ff */
[----:B--2---:R-:W-:-:S05]  /*09c0*/  FFMA R9, R12, R9, 1 ;  /* 0x3f8000000c097423 */ /* 0x004fca0000000009 */
[----:B------:R0:W-:Y:S02]  /*09d0*/  STG.E desc[UR4][R10.64+0xc00], R9 ;  /* 0x000c00090a007986 */ /* 0x0001e4000c101904 */
.L_x_2921:
[----:B------:R-:W-:Y:S05]  /*09e0*/  BSYNC.RECONVERGENT B0 ;  /* 0x0000000000007941 */ /* 0x000fea0003800200 */
.L_x_2920:
[----:B------:R-:W-:Y:S05]  /*09f0*/  @P1 BRA `(.L_x_2922) ;  /* 0xfffffffc00181947 */ /* 0x000fea000383ffff */
.L_x_2919:
[----:B------:R-:W-:-:S13]  /*0a00*/  ISETP.NE.AND P0, PT, R16, RZ, PT ;  /* 0x000000ff1000720c */ /* 0x000fda0003f05270 */
[----:B------:R-:W-:Y:S05]  /*0a10*/  @!P0 EXIT ;  /* 0x000000000000894d */ /* 0x000fea0003800000 */
[----:B------:R-:W1:Y:S01]  /*0a20*/  LDC R0, c[0x0][0x388] ;  /* 0x0000e200ff007b82 */ /* 0x000e620000000800 */
[----:B------:R-:W-:Y:S02]  /*0a30*/  ISETP.GE.U32.AND P1, PT, R16, 0x4, PT ;  /* 0x000000041000780c */ /* 0x000fe40003f26070 */
[----:B-1----:R-:W-:-:S04]  /*0a40*/  LOP3.LUT R18, R0, 0x3, RZ, 0xc0, !PT ;  /* 0x0000000300127812 */ /* 0x002fc800078ec0ff */
[----:B------:R-:W-:-:S07]  /*0a50*/  ISETP.NE.AND P0, PT, R18, RZ, PT ;  /* 0x000000ff1200720c */ /* 0x000fce0003f05270 */
[----:B------:R-:W-:Y:S06]  /*0a60*/  @!P1 BRA `(.L_x_2923) ;  /* 0x0000000000849947 */ /* 0x000fec0003800000 */
[----:B------:R-:W-:-:S05]  /*0a70*/  IMAD R21, R8, 0x80, R7 ;  /* 0x0000008008157824 */ /* 0x000fca00078e0207 */
[----:B------:R-:W-:-:S13]  /*0a80*/  ISETP.GE.AND P2, PT, R21, R6, PT ;  /* 0x000000061500720c */ /* 0x000fda0003f46270 */
[----:B0-----:R-:W-:-:S06]  /*0a90*/  @!P2 IMAD.WIDE R10, R21, 0x4, R4 ;  /* 0x00000004150aa825 */ /* 0x001fcc00078e0204 */
[----:B------:R-:W2:Y:S01]  /*0aa0*/  @!P2 LDG.E R10, desc[UR4][R10.64] ;  /* 0x000000040a0aa981 */ /* 0x000ea2000c1e1900 */
[C---:B------:R-:W-:Y:S01]  /*0ab0*/  IADD3 R17, PT, PT, R21.reuse, 0x80, RZ ;  /* 0x0000008015117810 */ /* 0x040fe20007ffe0ff */
[----:B------:R-:W-:Y:S02]  /*0ac0*/  @!P2 IMAD.MOV.U32 R9, RZ, RZ, 0x40000000 ;  /* 0x40000000ff09a424 */ /* 0x000fe400078e00ff */
[----:B------:R-:W-:Y:S01]  /*0ad0*/  @!P2 IMAD.WIDE R12, R21, 0x4, R2 ;  /* 0x00000004150ca825 */ /* 0x000fe200078e0202 */
[----:B------:R-:W-:-:S13]  /*0ae0*/  ISETP.GE.AND P1, PT, R17, R6, PT ;  /* 0x000000061100720c */ /* 0x000fda0003f26270 */
[----:B------:R-:W-:-:S04]  /*0af0*/  @!P1 IMAD.WIDE R14, R17, 0x4, R4 ;  /* 0x00000004110e9825 */ /* 0x000fc800078e0204 */
[----:B--2---:R-:W-:-:S05]  /*0b00*/  @!P2 FFMA R9, R10, R9, 1 ;  /* 0x3f8000000a09a423 */ /* 0x004fca0000000009 */
[----:B------:R0:W-:Y:S04]  /*0b10*/  @!P2 STG.E desc[UR4][R12.64], R9 ;  /* 0x000000090c00a986 */ /* 0x0001e8000c101904 */
[----:B------:R-:W2:Y:S01]  /*0b20*/  @!P1 LDG.E R14, desc[UR4][R14.64] ;  /* 0x000000040e0e9981 */ /* 0x000ea2000c1e1900 */
[----:B------:R-:W-:Y:S01]  /*0b30*/  IADD3 R23, PT, PT, R21, 0x100, RZ ;  /* 0x0000010015177810 */ /* 0x000fe20007ffe0ff */
[----:B------:R-:W-:Y:S01]  /*0b40*/  @!P1 IMAD.WIDE R10, R17, 0x4, R2 ;  /* 0x00000004110a9825 */ /* 0x000fe200078e0202 */
[----:B------:R-:W-:Y:S02]  /*0b50*/  @!P1 MOV R19, 0x40000000 ;  /* 0x4000000000139802 */ /* 0x000fe40000000f00 */
[----:B------:R-:W-:-:S13]  /*0b60*/  ISETP.GE.AND P2, PT, R23, R6, PT ;  /* 0x000000061700720c */ /* 0x000fda0003f46270 */
[----:B------:R-:W-:-:S04]  /*0b70*/  @!P2 IMAD.WIDE R16, R23, 0x4, R4 ;  /* 0x000000041710a825 */ /* 0x000fc800078e0204 */
[----:B--2---:R-:W-:-:S05]  /*0b80*/  @!P1 FFMA R19, R14, R19, 1 ;  /* 0x3f8000000e139423 */ /* 0x004fca0000000013 */
[----:B------:R1:W-:Y:S04]  /*0b90*/  @!P1 STG.E desc[UR4][R10.64], R19 ;  /* 0x000000130a009986 */ /* 0x0003e8000c101904 */
[----:B------:R-:W2:Y:S01]  /*0ba0*/  @!P2 LDG.E R16, desc[UR4][R16.64] ;  /* 0x000000041010a981 */ /* 0x000ea2000c1e1900 */
[----:B------:R-:W-:Y:S01]  /*0bb0*/  VIADD R21, R21, 0x180 ;  /* 0x0000018015157836 */ /* 0x000fe20000000000 */
[----:B0-----:R-:W-:Y:S01]  /*0bc0*/  @!P2 MOV R9, 0x40000000 ;  /* 0x400000000009a802 */ /* 0x001fe20000000f00 */
[----:B------:R-:W-:-:S03]  /*0bd0*/  @!P2 IMAD.WIDE R12, R23, 0x4, R2 ;  /* 0x00000004170ca825 */ /* 0x000fc600078e0202 */
[----:B------:R-:W-:-:S13]  /*0be0*/  ISETP.GE.AND P1, PT, R21, R6, PT ;  /* 0x000000061500720c */ /* 0x000fda0003f26270 */
[----:B------:R-:W-:-:S04]  /*0bf0*/  @!P1 IMAD.WIDE R14, R21, 0x4, R4 ;  /* 0x00000004150e9825 */ /* 0x000fc800078e0204 */
[----:B--2---:R-:W-:-:S05]  /*0c00*/  @!P2 FFMA R9, R16, R9, 1 ;  /* 0x3f8000001009a423 */ /* 0x004fca0000000009 */
[----:B------:R2:W-:Y:S04]  /*0c10*/  @!P2 STG.E desc[UR4][R12.64], R9 ;  /* 0x000000090c00a986 */ /* 0x0005e8000c101904 */
[----:B------:R-:W3:Y:S01]  /*0c20*/  @!P1 LDG.E R14, desc[UR4][R14.64] ;  /* 0x000000040e0e9981 */ /* 0x000ee2000c1e1900 */
[----:B------:R-:W-:Y:S01]  /*0c30*/  @!P1 MOV R23, 0x40000000 ;  /* 0x4000000000179802 */ /* 0x000fe20000000f00 */
[----:B-1----:R-:W-:-:S04]  /*0c40*/  @!P1 IMAD.WIDE R10, R21, 0x4, R2 ;  /* 0x00000004150a9825 */ /* 0x002fc800078e0202 */
[----:B------:R-:W-:Y:S02]  /*0c50*/  VIADD R8, R8, 0x4 ;  /* 0x0000000408087836 */ /* 0x000fe40000000000 */
[----:B---3--:R-:W-:-:S05]  /*0c60*/  @!P1 FFMA R17, R14, R23, 1 ;  /* 0x3f8000000e119423 */ /* 0x008fca0000000017 */
[----:B------:R2:W-:Y:S02]  /*0c70*/  @!P1 STG.E desc[UR4][R10.64], R17 ;  /* 0x000000110a009986 */ /* 0x0005e4000c101904 */
.L_x_2923:
[----:B------:R-:W-:Y:S05]  /*0c80*/  @!P0 EXIT ;  /* 0x000000000000894d */ /* 0x000fea0003800000 */
[----:B------:R-:W-:Y:S02]  /*0c90*/  ISETP.NE.AND P1, PT, R18, 0x1, PT ;  /* 0x000000011200780c */ /* 0x000fe40003f25270 */
[----:B------:R-:W-:-:S04]  /*0ca0*/  LOP3.LUT R0, R0, 0x1, RZ, 0xc0, !PT ;  /* 0x0000000100007812 */ /* 0x000fc800078ec0ff */
[----:B------:R-:W-:-:S07]  /*0cb0*/  ISETP.NE.U32.AND P0, PT, R0, 0x1, PT ;  /* 0x000000010000780c */ /* 0x000fce0003f05070 */
[----:B------:R-:W-:Y:S06]  /*0cc0*/  @!P1 BRA `(.L_x_2924) ;  /* 0x0000000000449947 */ /* 0x000fec0003800000 */
[----:B--2---:R-:W-:-:S04]  /*0cd0*/  LEA R13, R8, R7, 0x7 ;  /* 0x00000007080d7211 */ /* 0x004fc800078e38ff */
        /* <DEDUP_REMOVED lines=11> */
[----:B------:R-:W-:Y:S01]  /*0d90*/  @!P2 MOV R19, 0x40000000 ;  /* 0x400000000013a802 */ /* 0x000fe20000000f00 */
[----:B------:R-:W-:Y:S01]  /*0da0*/  @!P2 IMAD.WIDE R16, R17, 0x4, R2 ;  /* 0x000000041110a825 */ /* 0x000fe200078e0202 */
[----:B------:R-:W-:-:S03]  /*0db0*/  IADD3 R8, PT, PT, R8, 0x2, RZ ;  /* 0x0000000208087810 */ /* 0x000fc60007ffe0ff */
[----:B--2---:R-:W-:-:S05]  /*0dc0*/  @!P2 FFMA R11, R14, R19, 1 ;  /* 0x3f8000000e0ba423 */ /* 0x004fca0000000013 */
[----:B------:R1:W-:Y:S02]  /*0dd0*/  @!P2 STG.E desc[UR4][R16.64], R11 ;  /* 0x0000000b1000a986 */ /* 0x0003e4000c101904 */
.L_x_2924:
[----:B------:R-:W-:Y:S05]  /*0de0*/  @P0 EXIT ;  /* 0x000000000000094d */ /* 0x000fea0003800000 */
[----:B------:R-:W-:-:S05]  /*0df0*/  IMAD R7, R8, 0x80, R7 ;  /* 0x0000008008077824 */ /* 0x000fca00078e0207 */
[----:B------:R-:W-:-:S13]  /*0e00*/  ISETP.GE.AND P0, PT, R7, R6, PT ;  /* 0x000000060700720c */ /* 0x000fda0003f06270 */
[----:B------:R-:W-:Y:S05]  /*0e10*/  @P0 EXIT ;  /* 0x000000000000094d */ /* 0x000fea0003800000 */
[----:B------:R-:W-:-:S06]  /*0e20*/  IMAD.WIDE R4, R7, 0x4, R4 ;  /* 0x0000000407047825 */ /* 0x000fcc00078e0204 */
[----:B------:R-:W3:Y:S01]  /*0e30*/  LDG.E R4, desc[UR4][R4.64] ;  /* 0x0000000404047981 */ /* 0x000ee2000c1e1900 */
[----:B012---:R-:W-:Y:S02]  /*0e40*/  HFMA2 R9, -RZ, RZ, 2, 0 ;  /* 0x40000000ff097431 */ /* 0x007fe400000001ff */
[----:B------:R-:W-:-:S04]  /*0e50*/  IMAD.WIDE R2, R7, 0x4, R2 ;  /* 0x0000000407027825 */ /* 0x000fc800078e0202 */
[----:B---3--:R-:W-:-:S05]  /*0e60*/  FFMA R7, R4, R9, 1 ;  /* 0x3f80000004077423 */ /* 0x008fca0000000009 */
[----:B------:R-:W-:Y:S01]  /*0e70*/  STG.E desc[UR4][R2.64], R7 ;  /* 0x0000000702007986 */ /* 0x000fe2000c101904 */
[----:B------:R-:W-:Y:S05]  /*0e80*/  EXIT ;  /* 0x000000000000794d */ /* 0x000fea0003800000 */
.L_x_2918:
[----:B------:R-:W-:-:S13]  /*0e90*/  ISETP.GE.AND P0, PT, R0, 0x1, PT ;  /* 0x000000010000780c */ /* 0x000fda0003f06270 */
[----:B------:R-:W-:Y:S05]  /*0ea0*/  @!P0 EXIT ;  /* 0x000000000000894d */ /* 0x000fea0003800000 */
[C---:B------:R-:W-:Y:S02]  /*0eb0*/  ISETP.GE.U32.AND P1, PT, R0.reuse, 0x10, PT ;  /* 0x000000100000780c */ /* 0x040fe40003f26070 */
[----:B------:R-:W-:Y:S02]  /*0ec0*/  LOP3.LUT R19, R0, 0xf, RZ, 0xc0, !PT ;  /* 0x0000000f00137812 */ /* 0x000fe400078ec0ff */
[----:B------:R-:W-:Y:S02]  /*0ed0*/  MOV R6, RZ ;  /* 0x000000ff00067202 */ /* 0x000fe40000000f00 */
[----:B------:R-:W-:-:S07]  /*0ee0*/  ISETP.NE.AND P0, PT, R19, RZ, PT ;  /* 0x000000ff1300720c */ /* 0x000fce0003f05270 */
[----:B------:R-:W-:Y:S06]  /*0ef0*/  @!P1 BRA `(.L_x_2925) ;  /* 0x00000004001c9947 */ /* 0x000fec0003800000 */
[C---:B------:R-:W-:Y:S01]  /*0f00*/  IMAD.WIDE.U32 R16, R7.reuse, 0x4, RZ ;  /* 0x0000000407107825 */ /* 0x040fe200078e00ff */
[----:B------:R-:W-:Y:S02]  /*0f10*/  LOP3.LUT R6, R0, 0x7ffffff0, RZ, 0xc0, !PT ;  /* 0x7ffffff000067812 */ /* 0x000fe400078ec0ff */
[----:B------:R-:W-:Y:S01]  /*0f20*/  IADD3 R14, PT, PT, R7, 0x480, RZ ;  /* 0x00000480070e7810 */ /* 0x000fe20007ffe0ff */
[----:B------:R-:W-:Y:S01]  /*0f30*/  IMAD.MOV.U32 R15, RZ, RZ, R16 ;  /* 0x000000ffff0f7224 */ /* 0x000fe200078e0010 */
[----:B------:R-:W-:-:S07]  /*0f40*/  IADD3 R16, PT, PT, -R6, RZ, RZ ;  /* 0x000000ff06107210 */ /* 0x000fce0007ffe1ff */
.L_x_2926:
[----:B------:R-:W-:-:S05]  /*0f50*/  IADD3 R10, P1, PT, R15, R4, RZ ;  /* 0x000000040f0a7210 */ /* 0x000fca0007f3e0ff */
[----:B-1----:R-:W-:-:S05]  /*0f60*/  IMAD.X R11, R17, 0x1, R5, P1 ;  /* 0x00000001110b7824 */ /* 0x002fca00008e0605 */
[----:B------:R-:W2:Y:S01]  /*0f70*/  LDG.E R13, desc[UR4][R10.64] ;  /* 0x000000040a0d7981 */ /* 0x000ea2000c1e1900 */
[----:B------:R-:W-:Y:S01]  /*0f80*/  HFMA2 R18, -RZ, RZ, 2, 0 ;  /* 0x40000000ff127431 */ /* 0x000fe200000001ff */
[----:B------:R-:W-:-:S04]  /*0f90*/  IADD3 R8, P1, PT, R15, R2, RZ ;  /* 0x000000020f087210 */ /* 0x000fc80007f3e0ff */
[----:B------:R-:W-:Y:S01]  /*0fa0*/  IADD3.X R9, PT, PT, R17, R3, RZ, P1, !PT ;  /* 0x0000000311097210 */ /* 0x000fe20000ffe4ff */
[----:B--2---:R-:W-:-:S05]  /*0fb0*/  FFMA R13, R13, R18, 1 ;  /* 0x3f8000000d0d7423 */ /* 0x004fca0000000012 */
[----:B------:R0:W-:Y:S04]  /*0fc0*/  STG.E desc[UR4][R8.64], R13 ;  /* 0x0000000d08007986 */ /* 0x0001e8000c101904 */
[----:B------:R-:W2:Y:S02]  /*0fd0*/  LDG.E R21, desc[UR4][R10.64+0x200] ;  /* 0x000200040a157981 */ /* 0x000ea4000c1e1900 */
[----:B--2---:R-:W-:-:S05]  /*0fe0*/  FFMA R21, R21, R18, 1 ;  /* 0x3f80000015157423 */ /* 0x004fca0000000012 */
[----:B------:R-:W-:Y:S04]  /*0ff0*/  STG.E desc[UR4][R8.64+0x200], R21 ;  /* 0x0002001508007986 */ /* 0x000fe8000c101904 */
[----:B------:R-:W2:Y:S02]  /*1000*/  LDG.E R23, desc[UR4][R10.64+0x400] ;  /* 0x000400040a177981 */ /* 0x000ea4000c1e1900 */
[----:B--2---:R-:W-:-:S05]  /*1010*/  FFMA R23, R23, R18, 1 ;  /* 0x3f80000017177423 */ /* 0x004fca0000000012 */
[----:B------:R1:W-:Y:S04]  /*1020*/  STG.E desc[UR4][R8.64+0x400], R23 ;  /* 0x0004001708007986 */ /* 0x0003e8000c101904 */
[----:B------:R-:W2:Y:S02]  /*1030*/  LDG.E R25, desc[UR4][R10.64+0x600] ;  /* 0x000600040a197981 */ /* 0x000ea4000c1e1900 */
[----:B--2---:R-:W-:-:S05]  /*1040*/  FFMA R25, R25, R18, 1 ;  /* 0x3f80000019197423 */ /* 0x004fca0000000012 */
[----:B------:R2:W-:Y:S04]  /*1050*/  STG.E desc[UR4][R8.64+0x600], R25 ;  /* 0x0006001908007986 */ /* 0x0005e8000c101904 */
[----:B------:R-:W3:Y:S02]  /*1060*/  LDG.E R27, desc[UR4][R10.64+0x800] ;  /* 0x000800040a1b7981 */ /* 0x000ee4000c1e1900 */
[----:B---3--:R-:W-:-:S05]  /*1070*/  FFMA R27, R27, R18, 1 ;  /* 0x3f8000001b1b7423 */ /* 0x008fca0000000012 */
[----:B------:R3:W-:Y:S04]  /*1080*/  STG.E desc[UR4][R8.64+0x800], R27 ;  /* 0x0008001b08007986 */ /* 0x0007e8000c101904 */
[----:B0-----:R-:W4:Y:S02]  /*1090*/  LDG.E R13, desc[UR4][R10.64+0xa00] ;  /* 0x000a00040a0d7981 */ /* 0x001f24000c1e1900 */
[----:B----4-:R-:W-:-:S05]  /*10a0*/  FFMA R29, R13, R18, 1 ;  /* 0x3f8000000d1d7423 */ /* 0x010fca0000000012 */
[----:B------:R-:W-:Y:S04]  /*10b0*/  STG.E desc[UR4][R8.64+0xa00], R29 ;  /* 0x000a001d08007986 */ /* 0x000fe8000c101904 */
[----:B------:R-:W1:Y:S02]  /*10c0*/  LDG.E R13, desc[UR4][R10.64+0xc00] ;  /* 0x000c00040a0d7981 */ /* 0x000e64000c1e1900 */
[----:B-1----:R-:W-:-:S05]  /*10d0*/  FFMA R23, R13, R18, 1 ;  /* 0x3f8000000d177423 */ /* 0x002fca0000000012 */
[----:B------:R0:W-:Y:S04]  /*10e0*/  STG.E desc[UR4][R8.64+0xc00], R23 ;  /* 0x000c001708007986 */ /* 0x0001e8000c101904 */
[----:B------:R-:W2:Y:S01]  /*10f0*/  LDG.E R13, desc[UR4][R10.64+0xe00] ;  /* 0x000e00040a0d7981 */ /* 0x000ea2000c1e1900 */
[----:B------:R-:W-:Y:S01]  /*1100*/  MOV R21, 0x0 ;  /* 0x0000000000157802 */ /* 0x000fe20000000f00 */
[----:B------:R-:W-:Y:S02]  /*1110*/  IMAD.MOV.U32 R20, RZ, RZ, 0x600 ;  /* 0x00000600ff147424 */ /* 0x000fe400078e00ff */
[----:B--2---:R-:W-:-:S05]  /*1120*/  FFMA R25, R13, R18, 1 ;  /* 0x3f8000000d197423 */ /* 0x004fca0000000012 */
[----:B------:R1:W-:Y:S04]  /*1130*/  STG.E desc[UR4][R8.64+0xe00], R25 ;  /* 0x000e001908007986 */ /* 0x0003e8000c101904 */
[----:B------:R-:W3:Y:S01]  /*1140*/  LDG.E R22, desc[UR4][R10.64+0x1000] ;  /* 0x001000040a167981 */ /* 0x000ee2000c1e1900 */
[----:B------:R-:W-:-:S03]  /*1150*/  IMAD.WIDE R20, R14, 0x4, R20 ;  /* 0x000000040e147825 */ /* 0x000fc600078e0214 */
[----:B------:R-:W-:-:S04]  /*1160*/  IADD3 R12, P1, PT, R20, R4, RZ ;  /* 0x00000004140c7210 */ /* 0x000fc80007f3e0ff */
[----:B------:R-:W-:Y:S01]  /*1170*/  IADD3.X R13, PT, PT, R21, R5, RZ, P1, !PT ;  /* 0x00000005150d7210 */ /* 0x000fe20000ffe4ff */
[----:B---3--:R-:W-:-:S05]  /*1180*/  FFMA R27, R22, R18, 1 ;  /* 0x3f800000161b7423 */ /* 0x008fca0000000012 */
[----:B------:R2:W-:Y:S04]  /*1190*/  STG.E desc[UR4][R8.64+0x1000], R27 ;  /* 0x0010001b08007986 */ /* 0x0005e8000c101904 */
[----:B0-----:R-:W3:Y:S01]  /*11a0*/  LDG.E R23, desc[UR4][R12.64+-0x600] ;  /* 0xfffa00040c177981 */ /* 0x001ee2000c1e1900 */
[----:B------:R-:W-:-:S05]  /*11b0*/  IADD3 R20, P1, PT, R20, R2, RZ ;  /* 0x0000000214147210 */ /* 0x000fca0007f3e0ff */
[----:B------:R-:W-:Y:S02]  /*11c0*/  IMAD.X R21, R21, 0x1, R3, P1 ;  /* 0x0000000115157824 */ /* 0x000fe400008e0603 */
[----:B---3--:R-:W-:-:S05]  /*11d0*/  FFMA R23, R23, R18, 1 ;  /* 0x3f80000017177423 */ /* 0x008fca0000000012 */
[----:B------:R0:W-:Y:S04]  /*11e0*/  STG.E desc[UR4][R20.64+-0x600], R23 ;  /* 0xfffa001714007986 */ /* 0x0001e8000c101904 */
[----:B------:R-:W3:Y:S02]  /*11f0*/  LDG.E R11, desc[UR4][R12.64+-0x400] ;  /* 0xfffc00040c0b7981 */ /* 0x000ee4000c1e1900 */
[----:B---3--:R-:W-:-:S05]  /*1200*/  FFMA R11, R11, R18, 1 ;  /* 0x3f8000000b0b7423 */ /* 0x008fca0000000012 */
[----:B------:R3:W-:Y:S04]  /*1210*/  STG.E desc[UR4][R20.64+-0x400], R11 ;  /* 0xfffc000b14007986 */ /* 0x0007e8000c101904 */
[----:B-1----:R-:W4:Y:S02]  /*1220*/  LDG.E R25, desc[UR4][R12.64+-0x200] ;  /* 0xfffe00040c197981 */ /* 0x002f24000c1e1900 */
[----:B----4-:R-:W-:-:S05]  /*1230*/  FFMA R25, R25, R18, 1 ;  /* 0x3f80000019197423 */ /* 0x010fca0000000012 */
[----:B------:R1:W-:Y:S04]  /*1240*/  STG.E desc[UR4][R20.64+-0x200], R25 ;  /* 0xfffe001914007986 */ /* 0x0003e8000c101904 */
[----:B--2---:R-:W2:Y:S02]  /*1250*/  LDG.E R9, desc[UR4][R12.64] ;  /* 0x000000040c097981 */ /* 0x004ea4000c1e1900 */
[----:B--2---:R-:W-:-:S05]  /*1260*/  FFMA R9, R9, R18, 1 ;  /* 0x3f80000009097423 */ /* 0x004fca0000000012 */
[----:B------:R1:W-:Y:S04]  /*1270*/  STG.E desc[UR4][R20.64], R9 ;  /* 0x0000000914007986 */ /* 0x0003e8000c101904 */
[----:B------:R-:W2:Y:S02]  /*1280*/  LDG.E R27, desc[UR4][R12.64+0x200] ;  /* 0x000200040c1b7981 */ /* 0x000ea4000c1e1900 */
[----:B--2---:R-:W-:-:S05]  /*1290*/  FFMA R27, R27, R18, 1 ;  /* 0x3f8000001b1b7423 */ /* 0x004fca0000000012 */
[----:B------:R1:W-:Y:S04]  /*12a0*/  STG.E desc[UR4][R20.64+0x200], R27 ;  /* 0x0002001b14007986 */ /* 0x0003e8000c101904 */
[----:B0-----:R-:W2:Y:S02]  /*12b0*/  LDG.E R23, desc[UR4][R12.64+0x400] ;  /* 0x000400040c177981 */ /* 0x001ea4000c1e1900 */
[----:B--2---:R-:W-:-:S05]  /*12c0*/  FFMA R23, R23, R18, 1 ;  /* 0x3f80000017177423 */ /* 0x004fca0000000012 */
[----:B------:R1:W-:Y:S04]  /*12d0*/  STG.E desc[UR4][R20.64+0x400], R23 ;  /* 0x0004001714007986 */ /* 0x0003e8000c101904 */
[----:B---3--:R-:W2:Y:S01]  /*12e0*/  LDG.E R11, desc[UR4][R12.64+0x600] ;  /* 0x000600040c0b7981 */ /* 0x008ea2000c1e1900 */
[----:B------:R-:W-:Y:S01]  /*12f0*/  IADD3 R16, PT, PT, R16, 0x10, RZ ;  /* 0x0000001010107810 */ /* 0x000fe20007ffe0ff */
[----:B------:R-:W-:Y:S01]  /*1300*/  VIADD R14, R14, 0x800 ;  /* 0x000008000e0e7836 */ /* 0x000fe20000000000 */
[----:B------:R-:W-:Y:S02]  /*1310*/  IADD3 R15, P2, PT, R15, 0x2000, RZ ;  /* 0x000020000f0f7810 */ /* 0x000fe40007f5e0ff */
[----:B------:R-:W-:Y:S02]  /*1320*/  ISETP.NE.AND P1, PT, R16, RZ, PT ;  /* 0x000000ff1000720c */ /* 0x000fe40003f25270 */
[----:B------:R-:W-:Y:S01]  /*1330*/  IADD3.X R17, PT, PT, RZ, R17, RZ, P2, !PT ;  /* 0x00000011ff117210 */ /* 0x000fe200017fe4ff */
[----:B--2---:R-:W-:-:S05]  /*1340*/  FFMA R11, R11, R18, 1 ;  /* 0x3f8000000b0b7423 */ /* 0x004fca0000000012 */
[----:B------:R1:W-:Y:S05]  /*1350*/  STG.E desc[UR4][R20.64+0x600], R11 ;  /* 0x0006000b14007986 */ /* 0x0003ea000c101904 */
[----:B------:R-:W-:Y:S05]  /*1360*/  @P1 BRA `(.L_x_2926) ;  /* 0xfffffff800f81947 */ /* 0x000fea000383ffff */
.L_x_2925:
[----:B------:R-:W-:Y:S05]  /*1370*/  @!P0 EXIT ;  /* 0x000000000000894d */ /* 0x000fea0003800000 */
[----:B------:R-:W-:Y:S02]  /*1380*/  ISETP.GE.U32.AND P0, PT, R19, 0x8, PT ;  /* 0x000000081300780c */ /* 0x000fe40003f06070 */
[----:B------:R-:W-:-:S04]  /*1390*/  LOP3.LUT R14, R0, 0x7, RZ, 0xc0, !PT ;  /* 0x00000007000e7812 */ /* 0x000fc800078ec0ff */
[----:B------:R-:W-:-:S07]  /*13a0*/  ISETP.NE.AND P1, PT, R14, RZ, PT ;  /* 0x000000ff0e00720c */ /* 0x000fce0003f25270 */
[----:B------:R-:W-:Y:S06]  /*13b0*/  @!P0 BRA `(.L_x_2927) ;  /* 0x0000000000748947 */ /* 0x000fec0003800000 */
[----:B-1----:R-:W-:-:S05]  /*13c0*/  LEA R11, R6, R7, 0x7 ;  /* 0x00000007060b7211 */ /* 0x002fca00078e38ff */
[----:B------:R-:W-:-:S05]  /*13d0*/  IMAD.WIDE R8, R11, 0x4, R4 ;  /* 0x000000040b087825 */ /* 0x000fca00078e0204 */
[----:B------:R-:W2:Y:S01]  /*13e0*/  LDG.E R12, desc[UR4][R8.64] ;  /* 0x00000004080c7981 */ /* 0x000ea2000c1e1900 */
[----:B------:R-:W-:Y:S02]  /*13f0*/  HFMA2 R21, -RZ, RZ, 2, 0 ;  /* 0x40000000ff157431 */ /* 0x000fe400000001ff */
[----:B------:R-:W-:-:S04]  /*1400*/  IMAD.WIDE R10, R11, 0x4, R2 ;  /* 0x000000040b0a7825 */ /* 0x000fc800078e0202 */
[----:B--2---:R-:W-:-:S05]  /*1410*/  FFMA R13, R12, R21, 1 ;  /* 0x3f8000000c0d7423 */ /* 0x004fca0000000015 */
[----:B------:R0:W-:Y:S04]  /*1420*/  STG.E desc[UR4][R10.64], R13 ;  /* 0x0000000d0a007986 */ /* 0x0001e8000c101904 */
        /* <DEDUP_REMOVED lines=9> */
[----:B------:R-:W0:Y:S02]  /*14c0*/  LDG.E R12, desc[UR4][R8.64+0x800] ;  /* 0x00080004080c7981 */ /* 0x000e24000c1e1900 */
[----:B0-----:R-:W-:-:S05]  /*14d0*/  FFMA R13, R12, R21, 1 ;  /* 0x3f8000000c0d7423 */ /* 0x001fca0000000015 */
[----:B------:R0:W-:Y:S04]  /*14e0*/  STG.E desc[UR4][R10.64+0x800], R13 ;  /* 0x0008000d0a007986 */ /* 0x0001e8000c101904 */
[----:B------:R-:W1:Y:S02]  /*14f0*/  LDG.E R12, desc[UR4][R8.64+0xa00] ;  /* 0x000a0004080c7981 */ /* 0x000e64000c1e1900 */
[----:B-1----:R-:W-:-:S05]  /*1500*/  FFMA R15, R12, R21, 1 ;  /* 0x3f8000000c0f7423 */ /* 0x002fca0000000015 */
[----:B------:R0:W-:Y:S04]  /*1510*/  STG.E desc[UR4][R10.64+0xa00], R15 ;  /* 0x000a000f0a007986 */ /* 0x0001e8000c101904 */
[----:B------:R-:W2:Y:S02]  /*1520*/  LDG.E R12, desc[UR4][R8.64+0xc00] ;  /* 0x000c0004080c7981 */ /* 0x000ea4000c1e1900 */
[----:B--2---:R-:W-:-:S05]  /*1530*/  FFMA R17, R12, R21, 1 ;  /* 0x3f8000000c117423 */ /* 0x004fca0000000015 */
[----:B------:R0:W-:Y:S04]  /*1540*/  STG.E desc[UR4][R10.64+0xc00], R17 ;  /* 0x000c00110a007986 */ /* 0x0001e8000c101904 */
[----:B------:R-:W3:Y:S01]  /*1550*/  LDG.E R12, desc[UR4][R8.64+0xe00] ;  /* 0x000e0004080c7981 */ /* 0x000ee2000c1e1900 */
[----:B------:R-:W-:Y:S02]  /*1560*/  VIADD R6, R6, 0x8 ;  /* 0x0000000806067836 */ /* 0x000fe40000000000 */
[----:B---3--:R-:W-:-:S05]  /*1570*/  FFMA R19, R12, R21, 1 ;  /* 0x3f8000000c137423 */ /* 0x008fca0000000015 */
[----:B------:R0:W-:Y:S02]  /*1580*/  STG.E desc[UR4][R10.64+0xe00], R19 ;  /* 0x000e00130a007986 */ /* 0x0001e4000c101904 */
.L_x_2927:
[----:B------:R-:W-:Y:S05]  /*1590*/  @!P1 EXIT ;  /* 0x000000000000994d */ /* 0x000fea0003800000 */
[----:B------:R-:W-:Y:S02]  /*15a0*/  ISETP.GE.U32.AND P0, PT, R14, 0x4, PT ;  /* 0x000000040e00780c */ /* 0x000fe40003f06070 */
[----:B------:R-:W-:-:S04]  /*15b0*/  LOP3.LUT R12, R0, 0x3, RZ, 0xc0, !PT ;  /* 0x00000003000c7812 */ /* 0x000fc800078ec0ff */
[----:B------:R-:W-:-:S07]  /*15c0*/  ISETP.NE.AND P1, PT, R12, RZ, PT ;  /* 0x000000ff0c00720c */ /* 0x000fce0003f25270 */
[----:B------:R-:W-:Y:S06]  /*15d0*/  @!P0 BRA `(.L_x_2928) ;  /* 0x0000000000448947 */ /* 0x000fec0003800000 */
[----:B-1----:R-:W-:-:S05]  /*15e0*/  LEA R9, R6, R7, 0x7 ;  /* 0x0000000706097211 */ /* 0x002fca00078e38ff */
[----:B0-----:R-:W-:-:S05]  /*15f0*/  IMAD.WIDE R10, R9, 0x4, R4 ;  /* 0x00000004090a7825 */ /* 0x001fca00078e0204 */
[----:B------:R-:W2:Y:S01]  /*1600*/  LDG.E R0, desc[UR4][R10.64] ;  /* 0x000000040a007981 */ /* 0x000ea2000c1e1900 */
[----:B------:R-:W-:Y:S01]  /*1610*/  MOV R19, 0x40000000 ;  /* 0x4000000000137802 */ /* 0x000fe20000000f00 */
[----:B------:R-:W-:-:S04]  /*1620*/  IMAD.WIDE R8, R9, 0x4, R2 ;  /* 0x0000000409087825 */ /* 0x000fc800078e0202 */
[----:B--2---:R-:W-:-:S05]  /*1630*/  FFMA R13, R0, R19, 1 ;  /* 0x3f800000000d7423 */ /* 0x004fca0000000013 */
[----:B------:R2:W-:Y:S04]  /*1640*/  STG.E desc[UR4][R8.64], R13 ;  /* 0x0000000d08007986 */ /* 0x0005e8000c101904 */
[----:B------:R-:W3:Y:S02]  /*1650*/  LDG.E R0, desc[UR4][R10.64+0x200] ;  /* 0x000200040a007981 */ /* 0x000ee4000c1e1900 */
[----:B---3--:R-:W-:-:S05]  /*1660*/  FFMA R15, R0, R19, 1 ;  /* 0x3f800000000f7423 */ /* 0x008fca0000000013 */
[----:B------:R2:W-:Y:S04]  /*1670*/  STG.E desc[UR4][R8.64+0x200], R15 ;  /* 0x0002000f08007986 */ /* 0x0005e8000c101904 */
[----:B------:R-:W3:Y:S02]  /*1680*/  LDG.E R0, desc[UR4][R10.64+0x400] ;  /* 0x000400040a007981 */ /* 0x000ee4000c1e1900 */
[----:B---3--:R-:W-:-:S05]  /*1690*/  FFMA R17, R0, R19, 1 ;  /* 0x3f80000000117423 */ /* 0x008fca0000000013 */
[----:B------:R2:W-:Y:S04]  /*16a0*/  STG.E desc[UR4][R8.64+0x400], R17 ;  /* 0x0004001108007986 */ /* 0x0005e8000c101904 */
[----:B------:R-:W3:Y:S01]  /*16b0*/  LDG.E R0, desc[UR4][R10.64+0x600] ;  /* 0x000600040a007981 */ /* 0x000ee2000c1e1900 */
[----:B------:R-:W-:Y:S02]  /*16c0*/  VIADD R6, R6, 0x4 ;  /* 0x0000000406067836 */ /* 0x000fe40000000000 */
[----:B---3--:R-:W-:-:S05]  /*16d0*/  FFMA R19, R0, R19, 1 ;  /* 0x3f80000000137423 */ /* 0x008fca0000000013 */
[----:B------:R2:W-:Y:S02]  /*16e0*/  STG.E desc[UR4][R8.64+0x600], R19 ;  /* 0x0006001308007986 */ /* 0x0005e4000c101904 */
.L_x_2928:
[----:B------:R-:W-:Y:S05]  /*16f0*/  @!P1 EXIT ;  /* 0x000000000000994d */ /* 0x000fea0003800000 */
[----:B01----:R-:W-:Y:S02]  /*1700*/  LEA R11, R6, R7, 0x7 ;  /* 0x00000007060b7211 */ /* 0x003fe400078e38ff */
[----:B------:R-:W-:-:S07]  /*1710*/  IADD3 R0, PT, PT, -R12, RZ, RZ ;  /* 0x000000ff0c007210 */ /* 0x000fce0007ffe1ff */
.L_x_2929:
[----:B--2---:R-:W-:-:S06]  /*1720*/  IMAD.WIDE R8, R11, 0x4, R4 ;  /* 0x000000040b087825 */ /* 0x004fcc00078e0204 */
[----:B------:R-:W2:Y:S01]  /*1730*/  LDG.E R8, desc[UR4][R8.64] ;  /* 0x0000000408087981 */ /* 0x000ea2000c1e1900 */
[----:B------:R-:W-:Y:S01]  /*1740*/  IADD3 R0, PT, PT, R0, 0x1, RZ ;  /* 0x0000000100007810 */ /* 0x000fe20007ffe0ff */
[----:B0-----:R-:W-:Y:S02]  /*1750*/  IMAD.MOV.U32 R13, RZ, RZ, 0x40000000 ;  /* 0x40000000ff0d7424 */ /* 0x001fe400078e00ff */
[----:B------:R-:W-:Y:S01]  /*1760*/  IMAD.WIDE R6, R11, 0x4, R2 ;  /* 0x000000040b067825 */ /* 0x000fe200078e0202 */
[----:B------:R-:W-:-:S03]  /*1770*/  ISETP.NE.AND P0, PT, R0, RZ, PT ;  /* 0x000000ff0000720c */ /* 0x000fc60003f05270 */
[----:B--2---:R-:W-:-:S05]  /*1780*/  FFMA R13, R8, R13, 1 ;  /* 0x3f800000080d7423 */ /* 0x004fca000000000d */
[----:B------:R0:W-:Y:S05]  /*1790*/  STG.E desc[UR4][R6.64], R13 ;  /* 0x0000000d06007986 */ /* 0x0001ea000c101904 */
[----:B------:R-:W-:Y:S05]  /*17a0*/  @!P0 EXIT ;  /* 0x000000000000894d */ /* 0x000fea0003800000 */
[----:B------:R-:W-:Y:S01]  /*17b0*/  IADD3 R11, PT, PT, R11, 0x80, RZ ;  /* 0x000000800b0b7810 */ /* 0x000fe20007ffe0ff */
[----:B------:R-:W-:Y:S06]  /*17c0*/  BRA `(.L_x_2929) ;  /* 0xfffffffc00d47947 */ /* 0x000fec000383ffff */
.L_x_2930:
        /* <DEDUP_REMOVED lines=11> */
.L_x_3789:


//--------------------- .text._ZN3cub18CUB_300001_SM_10006detail9transform16transform_kernelINS2_10policy_hubILb1EN4cuda3std3__45tupleIJN6thrust24THRUST_300001_SM_1000_NS6detail15normal_iteratorINSA_10device_ptrIfEEEEEEEE10policy1000EiZ15demoPerformancevE9scale_addSF_JPfEEEvT0_iT1_T2_DpNS2_10kernel_argIT3_EE --------------------------
	.section	.text._ZN3cub18CUB_300001_SM_10006detail9transform16transform_kernelINS2_10policy_hubILb1EN4cuda3std3__45tupleIJN6thrust24THRUST_300001_SM_1000_NS6detail15normal_iteratorINSA_10device_ptrIfEEEEEEEE10policy1000EiZ15demoPerformancevE9scale_addSF_JPfEEEvT0_iT1_T2_DpNS2_10kernel_argIT3_EE,"ax",@progbits
	.align	128
        .global         _ZN3cub18CUB_300001_SM_10006detail9transform16transform_kernelINS2_10policy_hubILb1EN4cuda3std3__45tupleIJN6thrust24THRUST_300001_SM_1000_NS6detail15normal_iteratorINSA_10device_ptrIfEEEEEEEE10policy1000EiZ15demoPerformancevE9scale_addSF_JPfEEEvT0_iT1_T2_DpNS2_10kernel_argIT3_EE
        .type           _ZN3cub18CUB_300001_SM_10006detail9transform16transform_kernelINS2_10policy_hubILb1EN4cuda3std3__45tupleIJN6thrust24THRUST_300001_SM_1000_NS6detail15normal_iteratorINSA_10device_ptrIfEEEEEEEE10policy1000EiZ15demoPerformancevE9scale_addSF_JPfEEEvT0_iT1_T2_DpNS2_10kernel_argIT3_EE,@function
        .size           _ZN3cub18CUB_300001_SM_10006detail9transform16transform_kernelINS2_10policy_hubILb1EN4cuda3std3__45tupleIJN6thrust24THRUST_300001_SM_1000_NS6detail15normal_iteratorINSA_10device_ptrIfEEEEEEEE10policy1000EiZ15demoPerformancevE9scale_addSF_JPfEEEvT0_iT1_T2_DpNS2_10kernel_argIT3_EE,(.L_x_3790 - _ZN3cub18CUB_300001_SM_10006detail9transform16transform_kernelINS2_10policy_hubILb1EN4cuda3std3__45tupleIJN6thrust24THRUST_300001_SM_1000_NS6detail15normal_iteratorINSA_10device_ptrIfEEEEEEEE10policy1000EiZ15demoPerformancevE9scale_addSF_JPfEEEvT0_iT1_T2_DpNS2_10kernel_argIT3_EE)
        .other          _ZN3cub18CUB_300001_SM_10006detail9transform16transform_kernelINS2_10policy_hubILb1EN4cuda3std3__45tupleIJN6thrust24THRUST_300001_SM_1000_NS6detail15normal_iteratorINSA_10device_ptrIfEEEEEEEE10policy1000EiZ15demoPerformancevE9scale_addSF_JPfEEEvT0_iT1_T2_DpNS2_10kernel_argIT3_EE,@"STO_CUDA_ENTRY STV_DEFAULT"
_ZN3cub18CUB_300001_SM_10006detail9transform16transform_kernelINS2_10policy_hubILb1EN4cuda3std3__45tupleIJN6thrust24THRUST_300001_SM_1000_NS6detail15normal_iteratorINSA_10device_ptrIfEEEEEEEE10policy1000EiZ15demoPerformancevE9scale_addSF_JPfEEEvT0_iT1_T2_DpNS2_10kernel_argIT3_EE:
.text._ZN3cub18CUB_300001_SM_10006detail9transform16transform_kernelINS2_10policy_hubILb1EN4cuda3std3__45tupleIJN6thrust24THRUST_300001_SM_1000_NS6detail15normal_iteratorINSA_10device_ptrIfEEEEEEEE10policy1000EiZ15demoPerformancevE9scale_addSF_JPfEEEvT0_iT1_T2_DpNS2_10kernel_argIT3_EE:
[----:B------:R-:W-:Y:S08]  /*0000*/  LDC R1, c[0x0][0x37c] ;  /* 0x0000df00ff017b82 */ /* 0x000ff00000000800 */
[----:B------:R-:W0:Y:S01]  /*0010*/  LDC.64 R8, c[0x0][0x380] ;  /* 0x0000e000ff087b82 */ /* 0x000e220000000a00 */
[----:B------:R-:W1:Y:S01]  /*0020*/  S2R R0, SR_TID.X ;  /* 0x0000000000007919 */ /* 0x000e620000002100 */
[----:B------:R-:W2:Y:S01]  /*0030*/  LDCU.64 UR6, c[0x0][0x358] ;  /* 0x00006b00ff0677ac */ /* 0x000ea20008000a00 */
[----:B------:R-:W-:Y:S05]  /*0040*/  BSSY.RECONVERGENT B0, `(.L_x_2931) ;  /* 0x0000016000007945 */ /* 0x000fea0003800200 */
[----:B------:R-:W3:Y:S08]  /*0050*/  S2UR UR4, SR_CTAID.X ;  /* 0x00000000000479c3 */ /* 0x000ef00000002500 */
[----:B------:R-:W4:Y:S01]  /*0060*/  LDC.64 R2, c[0x0][0x398] ;  /* 0x0000e600ff027b82 */ /* 0x000f220000000a00 */
[----:B0-----:R-:W-:-:S07]  /*0070*/  SHF.L.U32 R7, R9, 0x7, RZ ;  /* 0x0000000709077819 */ /* 0x001fce00000006ff */
[----:B------:R-:W0:Y:S01]  /*0080*/  LDC.64 R4, c[0x0][0x390] ;  /* 0x0000e400ff047b82 */ /* 0x000e220000000a00 */
[----:B---3--:R-:W-:Y:S02]  /*0090*/  IMAD R13, R7, UR4, RZ ;  /* 0x00000004070d7c24 */ /* 0x008fe4000f8e02ff */
[----:B-1----:R-:W-:-:S03]  /*00a0*/  IMAD.SHL.U32 R15, R0, 0x80, RZ ;  /* 0x00000080000f7824 */ /* 0x002fc600078e00ff */
[----:B------:R-:W-:-:S04]  /*00b0*/  IADD3 R8, PT, PT, -R13, R8, RZ ;  /* 0x000000080d087210 */ /* 0x000fc80007ffe1ff */
[CC--:B------:R-:W-:Y:S02]  /*00c0*/  VIMNMX R6, PT, PT, R7.reuse, R8.reuse, PT ;  /* 0x0000000807067248 */ /* 0x0c0fe40003fe0100 */
[----:B------:R-:W-:Y:S02]  /*00d0*/  ISETP.GT.AND P0, PT, R7, R8, PT ;  /* 0x000000080700720c */ /* 0x000fe40003f04270 */
[----:B------:R-:W-:-:S04]  /*00e0*/  SHF.L.U32 R12, R6, 0x2, RZ ;  /* 0x00000002060c7819 */ /* 0x000fc800000006ff */
[----:B------:R-:W-:-:S13]  /*00f0*/  ISETP.GE.AND P1, PT, R15, R12, PT ;  /* 0x0000000c0f00720c */ /* 0x000fda0003f26270 */
[----:B--2-4-:R-:W-:Y:S05]  /*0100*/  @P1 BRA `(.L_x_2932) ;  /* 0x0000000000241947 */ /* 0x014fea0003800000 */
[----:B------:R-:W1:Y:S02]  /*0110*/  LDC.64 R10, c[0x0][0x398] ;  /* 0x0000e600ff0a7b82 */ /* 0x000e640000000a00 */
[----:B-1----:R-:W-:-:S04]  /*0120*/  IMAD.WIDE.U32 R10, R0, 0x80, R10 ;  /* 0x00000080000a7825 */ /* 0x002fc800078e000a */
[----:B------:R-:W-:-:S07]  /*0130*/  IMAD.WIDE R10, R13, 0x4, R10 ;  /* 0x000000040d0a7825 */ /* 0x000fce00078e020a */
.L_x_2933:
[----:B------:R-:W-:Y:S01]  /*0140*/  IADD3 R15, PT, PT, R15, 0x4000, RZ ;  /* 0x000040000f0f7810 */ /* 0x000fe20007ffe0ff */
[----:B------:R1:W-:Y:S03]  /*0150*/  CCTL.E.PF2 [R10] ;  /* 0x000000000a00798f */ /* 0x0003e60000800100 */
[----:B------:R-:W-:Y:S02]  /*0160*/  ISETP.GE.AND P1, PT, R15, R12, PT ;  /* 0x0000000c0f00720c */ /* 0x000fe40003f26270 */
[----:B-1----:R-:W-:-:S05]  /*0170*/  IADD3 R10, P2, PT, R10, 0x4000, RZ ;  /* 0x000040000a0a7810 */ /* 0x002fca0007f5e0ff */
[----:B------:R-:W-:-:S06]  /*0180*/  IMAD.X R11, RZ, RZ, R11, P2 ;  /* 0x000000ffff0b7224 */ /* 0x000fcc00010e060b */
[----:B------:R-:W-:Y:S05]  /*0190*/  @!P1 BRA `(.L_x_2933) ;  /* 0xfffffffc00e89947 */ /* 0x000fea000383ffff */
.L_x_2932:
[----:B------:R-:W-:Y:S05]  /*01a0*/  BSYNC.RECONVERGENT B0 ;  /* 0x0000000000007941 */ /* 0x000fea0003800200 */
.L_x_2931:
[----:B------:R-:W-:-:S04]  /*01b0*/  IMAD.WIDE R2, R13, 0x4, R2 ;  /* 0x000000040d027825 */ /* 0x000fc800078e0202 */
[----:B0-----:R-:W-:Y:S01]  /*01c0*/  IMAD.WIDE R4, R13, 0x4, R4 ;  /* 0x000000040d047825 */ /* 0x001fe200078e0204 */
[----:B------:R-:W-:Y:S06]  /*01d0*/  @P0 BRA `(.L_x_2934) ;  /* 0x0000000800540947 */ /* 0x000fec0003800000 */
[----:B------:R-:W-:-:S13]  /*01e0*/  ISETP.GE.AND P0, PT, R9, 0x1, PT ;  /* 0x000000010900780c */ /* 0x000fda0003f06270 */
[----:B------:R-:W-:Y:S05]  /*01f0*/  @!P0 EXIT ;  /* 0x000000000000894d */ /* 0x000fea0003800000 */
[C---:B------:R-:W-:Y:S01]  /*0200*/  ISETP.GE.U32.AND P1, PT, R9.reuse, 0x10, PT ;  /* 0x000000100900780c */ /* 0x040fe20003f26070 */
[----:B------:R-:W-:Y:S01]  /*0210*/  HFMA2 R7, -RZ, RZ, 0, 0 ;  /* 0x00000000ff077431 */ /* 0x000fe200000001ff */
[----:B------:R-:W-:-:S04]  /*0220*/  LOP3.LUT R20, R9, 0xf, RZ, 0xc0, !PT ;  /* 0x0000000f09147812 */ /* 0x000fc800078ec0ff */
[----:B------:R-:W-:-:S07]  /*0230*/  ISETP.NE.AND P0, PT, R20, RZ, PT ;  /* 0x000000ff1400720c */ /* 0x000fce0003f05270 */
[----:B------:R-:W-:Y:S06]  /*0240*/  @!P1 BRA `(.L_x_2935) ;  /* 0x00000004001c9947 */ /* 0x000fec0003800000 */
[----:B------:R-:W-:Y:S01]  /*0250*/  IMAD.WIDE.U32 R14, R0, 0x4, RZ ;  /* 0x00000004000e7825 */ /* 0x000fe200078e00ff */
[----:B------:R-:W-:-:S03]  /*0260*/  LOP3.LUT R7, R9, 0x7ffffff0, RZ, 0xc0, !PT ;  /* 0x7ffffff009077812 */ /* 0x000fc600078ec0ff */
[----:B------:R-:W-:Y:S01]  /*0270*/  VIADD R6, R0, 0x480 ;  /* 0x0000048000067836 */ /* 0x000fe20000000000 */
[----:B------:R-:W-:Y:S02]  /*0280*/  MOV R13, R14 ;  /* 0x0000000e000d7202 */ /* 0x000fe40000000f00 */
[----:B------:R-:W-:-:S07]  /*0290*/  IADD3 R12, PT, PT, -R7, RZ, RZ ;  /* 0x000000ff070c7210 */ /* 0x000fce0007ffe1ff */
.L_x_2936:
[----:B------:R-:W-:-:S04]  /*02a0*/  IADD3 R10, P1, PT, R2, R13, RZ ;  /* 0x0000000d020a7210 */ /* 0x000fc80007f3e0ff */
[----:B-1----:R-:W-:-:S05]  /*02b0*/  IADD3.X R11, PT, PT, R3, R15, RZ, P1, !PT ;  /* 0x0000000f030b7210 */ /* 0x002fca0000ffe4ff */
[----:B------:R-:W2:Y:S01]  /*02c0*/  LDG.E R17, desc[UR6][R10.64] ;  /* 0x000000060a117981 */ /* 0x000ea2000c1e1900 */
[----:B------:R-:W-:Y:S01]  /*02d0*/  IADD3 R8, P1, PT, R4, R13, RZ ;  /* 0x0000000d04087210 */ /* 0x000fe20007f3e0ff */
[----:B------:R-:W-:-:S03]  /*02e0*/  IMAD.MOV.U32 R14, RZ, RZ, 0x40000000 ;  /* 0x40000000ff0e7424 */ /* 0x000fc600078e00ff */
        /* <DEDUP_REMOVED lines=14> */
[----:B------:R-:W-:Y:S04]  /*03d0*/  STG.E desc[UR6][R8.64+0x800], R25 ;  /* 0x0008001908007986 */ /* 0x000fe8000c101906 */
[----:B0-----:R-:W3:Y:S02]  /*03e0*/  LDG.E R17, desc[UR6][R10.64+0xa00] ;  /* 0x000a00060a117981 */ /* 0x001ee4000c1e1900 */
[----:B---3--:R-:W-:-:S05]  /*03f0*/  FFMA R27, R17, R14, 1 ;  /* 0x3f800000111b7423 */ /* 0x008fca000000000e */
        /* <DEDUP_REMOVED lines=9> */
[----:B------:R-:W2:Y:S01]  /*0490*/  LDG.E R29, desc[UR6][R10.64+0x1000] ;  /* 0x001000060a1d7981 */ /* 0x000ea2000c1e1900 */
[----:B------:R-:W-:-:S03]  /*04a0*/  IMAD.WIDE R18, R6, 0x4, R18 ;  /* 0x0000000406127825 */ /* 0x000fc600078e0212 */
[----:B------:R-:W-:-:S04]  /*04b0*/  IADD3 R16, P1, PT, R2, R18, RZ ;  /* 0x0000001202107210 */ /* 0x000fc80007f3e0ff */
[----:B------:R-:W-:Y:S01]  /*04c0*/  IADD3.X R17, PT, PT, R3, R19, RZ, P1, !PT ;  /* 0x0000001303117210 */ /* 0x000fe20000ffe4ff */
[----:B--2---:R-:W-:-:S05]  /*04d0*/  FFMA R29, R29, R14, 1 ;  /* 0x3f8000001d1d7423 */ /* 0x004fca000000000e */
[----:B------:R2:W-:Y:S04]  /*04e0*/  STG.E desc[UR6][R8.64+0x1000], R29 ;  /* 0x0010001d08007986 */ /* 0x0005e8000c101906 */
[----:B0-----:R-:W3:Y:S01]  /*04f0*/  LDG.E R21, desc[UR6][R16.64+-0x600] ;  /* 0xfffa000610157981 */ /* 0x001ee2000c1e1900 */
[----:B------:R-:W-:-:S04]  /*0500*/  IADD3 R18, P1, PT, R4, R18, RZ ;  /* 0x0000001204127210 */ /* 0x000fc80007f3e0ff */
[----:B------:R-:W-:Y:S01]  /*0510*/  IADD3.X R19, PT, PT, R5, R19, RZ, P1, !PT ;  /* 0x0000001305137210 */ /* 0x000fe20000ffe4ff */
        /* <DEDUP_REMOVED lines=18> */
[----:B------:R-:W-:Y:S01]  /*0640*/  VIADD R12, R12, 0x10 ;  /* 0x000000100c0c7836 */ /* 0x000fe20000000000 */
[----:B------:R-:W-:Y:S02]  /*0650*/  IADD3 R13, P2, PT, R13, 0x2000, RZ ;  /* 0x000020000d0d7810 */ /* 0x000fe40007f5e0ff */
[----:B------:R-:W-:Y:S02]  /*0660*/  IADD3 R6, PT, PT, R6, 0x800, RZ ;  /* 0x0000080006067810 */ /* 0x000fe40007ffe0ff */
[----:B------:R-:W-:-:S02]  /*0670*/  ISETP.NE.AND P1, PT, R12, RZ, PT ;  /* 0x000000ff0c00720c */ /* 0x000fc40003f25270 */
[----:B------:R-:W-:Y:S01]  /*0680*/  IADD3.X R15, PT, PT, RZ, R15, RZ, P2, !PT ;  /* 0x0000000fff0f7210 */ /* 0x000fe200017fe4ff */
[----:B--2---:R-:W-:-:S05]  /*0690*/  FFMA R11, R11, R14, 1 ;  /* 0x3f8000000b0b7423 */ /* 0x004fca000000000e */
[----:B------:R1:W-:Y:S05]  /*06a0*/  STG.E desc[UR6][R18.64+0x600], R11 ;  /* 0x0006000b12007986 */ /* 0x0003ea000c101906 */
[----:B------:R-:W-:Y:S05]  /*06b0*/  @P1 BRA `(.L_x_2936) ;  /* 0xfffffff800f81947 */ /* 0x000fea000383ffff */
.L_x_2935:
[----:B------:R-:W-:Y:S05]  /*06c0*/  @!P0 EXIT ;  /* 0x000000000000894d */ /* 0x000fea0003800000 */
[----:B------:R-:W0:Y:S01]  /*06d0*/  LDCU UR4, c[0x0][0x384] ;  /* 0x00007080ff0477ac */ /* 0x000e220008000800 */
[----:B------:R-:W-:Y:S01]  /*06e0*/  ISETP.GE.U32.AND P0, PT, R20, 0x8, PT ;  /* 0x000000081400780c */ /* 0x000fe20003f06070 */
[----:B0-----:R-:W-:-:S06]  /*06f0*/  ULOP3.LUT UR5, UR4, 0x7, URZ, 0xc0, !UPT ;  /* 0x0000000704057892 */ /* 0x001fcc000f8ec0ff */
[----:B------:R-:W-:-:S06]  /*0700*/  ISETP.NE.AND P1, PT, RZ, UR5, PT ;  /* 0x00000005ff007c0c */ /* 0x000fcc000bf25270 */
[----:B------:R-:W-:Y:S07]  /*0710*/  @!P0 BRA `(.L_x_2937) ;  /* 0x0000000000748947 */ /* 0x000fee0003800000 */
[----:B-1----:R-:W-:-:S04]  /*0720*/  IMAD R11, R7, 0x80, R0 ;  /* 0x00000080070b7824 */ /* 0x002fc800078e0200 */
        /* <DEDUP_REMOVED lines=25> */
[----:B------:R-:W-:Y:S01]  /*08c0*/  IADD3 R7, PT, PT, R7, 0x8, RZ ;  /* 0x0000000807077810 */ /* 0x000fe20007ffe0ff */
[----:B---3--:R-:W-:-:S05]  /*08d0*/  FFMA R19, R6, R21, 1 ;  /* 0x3f80000006137423 */ /* 0x008fca0000000015 */
[----:B------:R0:W-:Y:S02]  /*08e0*/  STG.E desc[UR6][R10.64+0xe00], R19 ;  /* 0x000e00130a007986 */ /* 0x0001e4000c101906 */
.L_x_2937:
[----:B------:R-:W-:Y:S05]  /*08f0*/  @!P1 EXIT ;  /* 0x000000000000994d */ /* 0x000fea0003800000 */
[----:B------:R-:W-:Y:S02]  /*0900*/  UISETP.GE.U32.AND UP0, UPT, UR5, 0x4, UPT ;  /* 0x000000040500788c */ /* 0x000fe4000bf06070 */
[----:B------:R-:W-:-:S06]  /*0910*/  ULOP3.LUT UR4, UR4, 0x3, URZ, 0xc0, !UPT ;  /* 0x0000000304047892 */ /* 0x000fcc000f8ec0ff */
[----:B------:R-:W-:Y:S01]  /*0920*/  ISETP.NE.AND P0, PT, RZ, UR4, PT ;  /* 0x00000004ff007c0c */ /* 0x000fe2000bf05270 */
[----:B------:R-:W-:-:S12]  /*0930*/  BRA.U !UP0, `(.L_x_2938) ;  /* 0x0000000108447547 */ /* 0x000fd8000b800000 */
[----:B-1----:R-:W-:-:S05]  /*0940*/  LEA R9, R7, R0, 0x7 ;  /* 0x0000000007097211 */ /* 0x002fca00078e38ff */
[----:B0-----:R-:W-:-:S05]  /*0950*/  IMAD.WIDE R10, R9, 0x4, R2 ;  /* 0x00000004090a7825 */ /* 0x001fca00078e0202 */
[----:B------:R-:W2:Y:S01]  /*0960*/  LDG.E R6, desc[UR6][R10.64] ;  /* 0x000000060a067981 */ /* 0x000ea2000c1e1900 */
[----:B------:R-:W-:Y:S02]  /*0970*/  IMAD.MOV.U32 R19, RZ, RZ, 0x40000000 ;  /* 0x40000000ff137424 */ /* 0x000fe400078e00ff */
        /* <DEDUP_REMOVED lines=10> */
[----:B------:R-:W-:Y:S01]  /*0a20*/  IADD3 R7, PT, PT, R7, 0x4, RZ ;  /* 0x0000000407077810 */ /* 0x000fe20007ffe0ff */
[----:B---3--:R-:W-:-:S05]  /*0a30*/  FFMA R19, R6, R19, 1 ;  /* 0x3f80000006137423 */ /* 0x008fca0000000013 */
[----:B------:R2:W-:Y:S02]  /*0a40*/  STG.E desc[UR6][R8.64+0x600], R19 ;  /* 0x0006001308007986 */ /* 0x0005e4000c101906 */
.L_x_2938:
[----:B------:R-:W-:Y:S05]  /*0a50*/  @!P0 EXIT ;  /* 0x000000000000894d */ /* 0x000fea0003800000 */
[----:B01----:R-:W-:Y:S01]  /*0a60*/  LEA R11, R7, R0, 0x7 ;  /* 0x00000000070b7211 */ /* 0x003fe200078e38ff */
[----:B------:R-:W-:-:S12]  /*0a70*/  UIADD3 UR4, UPT, UPT, -UR4, URZ, URZ ;  /* 0x000000ff04047290 */ /* 0x000fd8000fffe1ff */
.L_x_2939:
[----:B--2---:R-:W-:-:S06]  /*0a80*/  IMAD.WIDE R8, R11, 0x4, R2 ;  /* 0x000000040b087825 */ /* 0x004fcc00078e0202 */
[----:B------:R-:W2:Y:S01]  /*0a90*/  LDG.E R8, desc[UR6][R8.64] ;  /* 0x0000000608087981 */ /* 0x000ea2000c1e1900 */
[----:B0-----:R-:W-:Y:S01]  /*0aa0*/  MOV R13, 0x40000000 ;  /* 0x40000000000d7802 */ /* 0x001fe20000000f00 */
[----:B------:R-:W-:Y:S01]  /*0ab0*/  IMAD.WIDE R6, R11, 0x4, R4 ;  /* 0x000000040b067825 */ /* 0x000fe200078e0204 */
[----:B------:R-:W-:-:S03]  /*0ac0*/  UIADD3 UR4, UPT, UPT, UR4, 0x1, URZ ;  /* 0x0000000104047890 */ /* 0x000fc6000fffe0ff */
[----:B------:R-:W-:Y:S01]  /*0ad0*/  VIADD R11, R11, 0x80 ;  /* 0x000000800b0b7836 */ /* 0x000fe20000000000 */
[----:B------:R-:W-:Y:S01]  /*0ae0*/  UISETP.NE.AND UP0, UPT, UR4, URZ, UPT ;  /* 0x000000ff0400728c */ /* 0x000fe2000bf05270 */
[----:B--2---:R-:W-:-:S05]  /*0af0*/  FFMA R13, R8, R13, 1 ;  /* 0x3f800000080d7423 */ /* 0x004fca000000000d */
[----:B------:R0:W-:Y:S03]  /*0b00*/  STG.E desc[UR6][R6.64], R13 ;  /* 0x0000000d06007986 */ /* 0x0001e6000c101906 */
[----:B------:R-:W-:Y:S05]  /*0b10*/  BRA.U UP0, `(.L_x_2939) ;  /* 0xfffffffd00d87547 */ /* 0x000fea000b83ffff */
[----:B------:R-:W-:Y:S05]  /*0b20*/  EXIT ;  /* 0x000000000000794d */ /* 0x000fea0003800000 */
.L_x_2934:
[----:B------:R-:W-:-:S13]  /*0b30*/  ISETP.GE.AND P0, PT, R9, 0x1, PT ;  /* 0x000000010900780c */ /* 0x000fda0003f06270 */
[----:B------:R-:W-:Y:S05]  /*0b40*/  @!P0 EXIT ;  /* 0x000000000000894d */ /* 0x000fea0003800000 */
[C---:B------:R-:W-:Y:S01]  /*0b50*/  ISETP.GE.U32.AND P0, PT, R9.reuse, 0x8, PT ;  /* 0x000000080900780c */ /* 0x040fe20003f06070 */
[----:B------:R-:W-:Y:S01]  /*0b60*/  HFMA2 R7, -RZ, RZ, 0, 0 ;  /* 0x00000000ff077431 */ /* 0x000fe200000001ff */
[----:B------:R-:W-:-:S11]  /*0b70*/  LOP3.LUT R18, R9, 0x7, RZ, 0xc0, !PT ;  /* 0x0000000709127812 */ /* 0x000fd600078ec0ff */
[----:B------:R-:W-:Y:S05]  /*0b80*/  @!P0 BRA `(.L_x_2940) ;  /* 0x0000000000f08947 */ /* 0x000fea0003800000 */
[----:B------:R-:W-:Y:S02]  /*0b90*/  LOP3.LUT R7, R9, 0x7ffffff8, RZ, 0xc0, !PT ;  /* 0x7ffffff809077812 */ /* 0x000fe400078ec0ff */
[----:B------:R-:W-:-:S07]  /*0ba0*/  MOV R12, RZ ;  /* 0x000000ff000c7202 */ /* 0x000fce0000000f00 */
.L_x_2943:
        /* <DEDUP_REMOVED lines=12> */
[----:B------:R-:W-:Y:S01]  /*0c70*/  IADD3 R21, PT, PT, R13, 0x100, RZ ;  /* 0x000001000d157810 */ /* 0x000fe20007ffe0ff */
[----:B------:R-:W-:-:S03]  /*0c80*/  IMAD.WIDE R10, R19, 0x4, R4 ;  /* 0x00000004130a7825 */ /* 0x000fc600078e0204 */
[----:B------:R-:W-:Y:S02]  /*0c90*/  ISETP.GE.AND P0, PT, R21, R6, PT ;  /* 0x000000061500720c */ /* 0x000fe40003f06270 */
[----:B------:R-:W-:-:S05]  /*0ca0*/  @!P1 MOV R21, 0x40000000 ;  /* 0x4000000000159802 */ /* 0x000fca0000000f00 */
[----:B--2---:R-:W-:-:S05]  /*0cb0*/  @!P1 FFMA R19, R16, R21, 1 ;  /* 0x3f80000010139423 */ /* 0x004fca0000000015 */
[----:B------:R1:W-:Y:S04]  /*0cc0*/  @!P1 STG.E desc[UR6][R10.64], R19 ;  /* 0x000000130a009986 */ /* 0x0003e8000c101906 */
[----:B------:R-:W2:Y:S01]  /*0cd0*/  @!P0 LDG.E R16, desc[UR6][R8.64+0x200] ;  /* 0x0002000608108981 */ /* 0x000ea2000c1e1900 */
[----:B------:R-:W-:Y:S01]  /*0ce0*/  VIADD R21, R13, 0x180 ;  /* 0x000001800d157836 */ /* 0x000fe20000000000 */
[----:B0-----:R-:W-:-:S04]  /*0cf0*/  @!P0 MOV R15, 0x40000000 ;  /* 0x40000000000f8802 */ /* 0x001fc80000000f00 */
[----:B------:R-:W-:Y:S01]  /*0d00*/  ISETP.GE.AND P1, PT, R21, R6, PT ;  /* 0x000000061500720c */ /* 0x000fe20003f26270 */
[----:B--2---:R-:W-:-:S05]  /*0d10*/  @!P0 FFMA R15, R16, R15, 1 ;  /* 0x3f800000100f8423 */ /* 0x004fca000000000f */
[----:B------:R0:W-:Y:S07]  /*0d20*/  @!P0 STG.E desc[UR6][R10.64+0x200], R15 ;  /* 0x0002000f0a008986 */ /* 0x0001ee000c101906 */
[----:B------:R-:W2:Y:S01]  /*0d30*/  @!P1 LDG.E R14, desc[UR6][R8.64+0x400] ;  /* 0x00040006080e9981 */ /* 0x000ea2000c1e1900 */
[----:B------:R-:W-:-:S04]  /*0d40*/  IADD3 R17, PT, PT, R13, 0x200, RZ ;  /* 0x000002000d117810 */ /* 0x000fc80007ffe0ff */
[----:B------:R-:W-:Y:S02]  /*0d50*/  ISETP.GE.AND P0, PT, R17, R6, PT ;  /* 0x000000061100720c */ /* 0x000fe40003f06270 */
[----:B------:R-:W-:-:S05]  /*0d60*/  @!P1 MOV R17, 0x40000000 ;  /* 0x4000000000119802 */ /* 0x000fca0000000f00 */
[----:B--2---:R-:W-:-:S05]  /*0d70*/  @!P1 FFMA R17, R14, R17, 1 ;  /* 0x3f8000000e119423 */ /* 0x004fca0000000011 */
[----:B------:R2:W-:Y:S04]  /*0d80*/  @!P1 STG.E desc[UR6][R10.64+0x400], R17 ;  /* 0x000400110a009986 */ /* 0x0005e8000c101906 */
[----:B------:R-:W0:Y:S01]  /*0d90*/  @!P0 LDG.E R14, desc[UR6][R8.64+0x600] ;  /* 0x00060006080e8981 */ /* 0x000e22000c1e1900 */
[----:B-1----:R-:W-:-:S05]  /*0da0*/  VIADD R19, R13, 0x280 ;  /* 0x000002800d137836 */ /* 0x002fca0000000000 */
[----:B------:R-:W-:Y:S02]  /*0db0*/  ISETP.GE.AND P1, PT, R19, R6, PT ;  /* 0x000000061300720c */ /* 0x000fe40003f26270 */
[----:B------:R-:W-:-:S05]  /*0dc0*/  @!P0 MOV R19, 0x40000000 ;  /* 0x4000000000138802 */ /* 0x000fca0000000f00 */
[----:B0-----:R-:W-:-:S05]  /*0dd0*/  @!P0 FFMA R15, R14, R19, 1 ;  /* 0x3f8000000e0f8423 */ /* 0x001fca0000000013 */
[----:B------:R0:W-:Y:S04]  /*0de0*/  @!P0 STG.E desc[UR6][R10.64+0x600], R15 ;  /* 0x0006000f0a008986 */ /* 0x0001e8000c101906 */
[----:B------:R-:W2:Y:S01]  /*0df0*/  @!P1 LDG.E R14, desc[UR6][R8.64+0x800] ;  /* 0x00080006080e9981 */ /* 0x000ea2000c1e1900 */
[----:B------:R-:W-:-:S04]  /*0e00*/  IADD3 R19, PT, PT, R13, 0x300, RZ ;  /* 0x000003000d137810 */ /* 0x000fc80007ffe0ff */
[----:B------:R-:W-:Y:S02]  /*0e10*/  ISETP.GE.AND P0, PT, R19, R6, PT ;  /* 0x000000061300720c */ /* 0x000fe40003f06270 */
[----:B------:R-:W-:-:S05]  /*0e20*/  @!P1 MOV R19, 0x40000000 ;  /* 0x4000000000139802 */ /* 0x000fca0000000f00 */
[----:B--2---:R-:W-:-:S05]  /*0e30*/  @!P1 FFMA R17, R14, R19, 1 ;  /* 0x3f8000000e119423 */ /* 0x004fca0000000013 */
[----:B------:R0:W-:Y:S04]  /*0e40*/  @!P1 STG.E desc[UR6][R10.64+0x800], R17 ;  /* 0x000800110a009986 */ /* 0x0001e8000c101906 */
[----:B------:R-:W2:Y:S01]  /*0e50*/  @!P0 LDG.E R14, desc[UR6][R8.64+0xa00] ;  /* 0x000a0006080e8981 */ /* 0x000ea2000c1e1900 */
[----:B------:R-:W-:Y:S01]  /*0e60*/  @!P0 IMAD.MOV.U32 R19, RZ, RZ, 0x40000000 ;  /* 0x40000000ff138424 */ /* 0x000fe200078e00ff */
[----:B------:R-:W-:Y:S01]  /*0e70*/  IADD3 R13, PT, PT, R13, 0x380, RZ ;  /* 0x000003800d0d7810 */ /* 0x000fe20007ffe0ff */
[----:B------:R-:W-:Y:S01]  /*0e80*/  BSSY.RECONVERGENT B0, `(.L_x_2941) ;  /* 0x000000b000007945 */ /* 0x000fe20003800200 */
[----:B------:R-:W-:-:S04]  /*0e90*/  IADD3 R12, PT, PT, R12, 0x8, RZ ;  /* 0x000000080c0c7810 */ /* 0x000fc80007ffe0ff */
[----:B------:R-:W-:Y:S01]  /*0ea0*/  ISETP.NE.AND P1, PT, R12, R7, PT ;  /* 0x000000070c00720c */ /* 0x000fe20003f25270 */
[----:B--2---:R-:W-:-:S05]  /*0eb0*/  @!P0 FFMA R19, R14, R19, 1 ;  /* 0x3f8000000e138423 */ /* 0x004fca0000000013 */
[----:B------:R0:W-:Y:S01]  /*0ec0*/  @!P0 STG.E desc[UR6][R10.64+0xa00], R19 ;  /* 0x000a00130a008986 */ /* 0x0001e2000c101906 */
[----:B------:R-:W-:-:S13]  /*0ed0*/  ISETP.GE.AND P0, PT, R13, R6, PT ;  /* 0x000000060d00720c */ /* 0x000fda0003f06270 */
[----:B0-----:R-:W-:Y:S05]  /*0ee0*/  @P0 BRA `(.L_x_2942) ;  /* 0x0000000000100947 */ /* 0x001fea0003800000 */
[----:B------:R-:W2:Y:S01]  /*0ef0*/  LDG.E R8, desc[UR6][R8.64+0xc00] ;  /* 0x000c000608087981 */ /* 0x000ea2000c1e1900 */
[----:B------:R-:W-:-:S05]  /*0f00*/  HFMA2 R13, -RZ, RZ, 2, 0 ;  /* 0x40000000ff0d7431 */ /* 0x000fca00000001ff */
[----:B--2---:R-:W-:-:S05]  /*0f10*/  FFMA R13, R8, R13, 1 ;  /* 0x3f800000080d7423 */ /* 0x004fca000000000d */
[----:B------:R0:W-:Y:S02]  /*0f20*/  STG.E desc[UR6][R10.64+0xc00], R13 ;  /* 0x000c000d0a007986 */ /* 0x0001e4000c101906 */
.L_x_2942:
[----:B------:R-:W-:Y:S05]  /*0f30*/  BSYNC.RECONVERGENT B0 ;  /* 0x0000000000007941 */ /* 0x000fea0003800200 */
.L_x_2941:
[----:B------:R-:W-:Y:S05]  /*0f40*/  @P1 BRA `(.L_x_2943) ;  /* 0xfffffffc00181947 */ /* 0x000fea000383ffff */
.L_x_2940:
        /* <DEDUP_REMOVED lines=12> */
[----:B------:R-:W-:Y:S01]  /*1010*/  @!P2 IMAD.WIDE R12, R23, 0x4, R4 ;  /* 0x00000004170ca825 */ /* 0x000fe200078e0204 */
[----:B------:R-:W-:Y:S02]  /*1020*/  @!P2 MOV R9, 0x40000000 ;  /* 0x400000000009a802 */ /* 0x000fe40000000f00 */
[----:B------:R-:W-:-:S13]  /*1030*/  ISETP.GE.AND P1, PT, R17, R6, PT ;  /* 0x000000061100720c */ /* 0x000fda0003f26270 */
[----:B------:R-:W-:-:S04]  /*1040*/  @!P1 IMAD.WIDE R14, R17, 0x4, R2 ;  /* 0x00000004110e9825 */ /* 0x000fc800078e0202 */
[----:B--2---:R-:W-:-:S05]  /*1050*/  @!P2 FFMA R9, R10, R9, 1 ;  /* 0x3f8000000a09a423 */ /* 0x004fca0000000009 */
[----:B------:R0:W-:Y:S04]  /*1060*/  @!P2 STG.E desc[UR6][R12.64], R9 ;  /* 0x000000090c00a986 */ /* 0x0001e8000c101906 */
[----:B------:R-:W2:Y:S01]  /*1070*/  @!P1 LDG.E R14, desc[UR6][R14.64] ;  /* 0x000000060e0e9981 */ /* 0x000ea2000c1e1900 */
[----:B------:R-:W-:Y:S01]  /*1080*/  IADD3 R25, PT, PT, R23, 0x100, RZ ;  /* 0x0000010017197810 */ /* 0x000fe20007ffe0ff */
        /* <DEDUP_REMOVED lines=8> */
[----:B0-----:R-:W-:Y:S01]  /*1110*/  @!P2 IMAD.WIDE R12, R25, 0x4, R4 ;  /* 0x00000004190ca825 */ /* 0x001fe200078e0204 */
[----:B------:R-:W-:Y:S02]  /*1120*/  @!P2 MOV R9, 0x40000000 ;  /* 0x400000000009a802 */ /* 0x000fe40000000f00 */
        /* <DEDUP_REMOVED lines=10> */
.L_x_2944:
[----:B------:R-:W-:Y:S05]  /*11d0*/  @!P0 EXIT ;  /* 0x000000000000894d */ /* 0x000fea0003800000 */
[----:B------:R-:W-:Y:S02]  /*11e0*/  ISETP.NE.AND P1, PT, R19, 0x1, PT ;  /* 0x000000011300780c */ /* 0x000fe40003f25270 */
[----:B------:R-:W-:-:S04]  /*11f0*/  LOP3.LUT R8, R8, 0x1, RZ, 0xc0, !PT ;  /* 0x0000000108087812 */ /* 0x000fc800078ec0ff */
[----:B------:R-:W-:-:S07]  /*1200*/  ISETP.NE.U32.AND P0, PT, R8, 0x1, PT ;  /* 0x000000010800780c */ /* 0x000fce0003f05070 */
[----:B------:R-:W-:Y:S06]  /*1210*/  @!P1 BRA `(.L_x_2945) ;  /* 0x0000000000449947 */ /* 0x000fec0003800000 */
[----:B0-2---:R-:W-:-:S04]  /*1220*/  LEA R11, R7, R0, 0x7 ;  /* 0x00000000070b7211 */ /* 0x005fc800078e38ff */
[----:B------:R-:W-:-:S13]  /*1230*/  ISETP.GE.AND P1, PT, R11, R6, PT ;  /* 0x000000060b00720c */ /* 0x000fda0003f26270 */
[----:B------:R-:W-:-:S06]  /*1240*/  @!P1 IMAD.WIDE R8, R11, 0x4, R2 ;  /* 0x000000040b089825 */ /* 0x000fcc00078e0202 */
        /* <DEDUP_REMOVED lines=9> */
[----:B------:R-:W-:Y:S01]  /*12e0*/  @!P2 IMAD.MOV.U32 R19, RZ, RZ, 0x40000000 ;  /* 0x40000000ff13a424 */ /* 0x000fe200078e00ff */
[----:B------:R-:W-:Y:S01]  /*12f0*/  IADD3 R7, PT, PT, R7, 0x2, RZ ;  /* 0x0000000207077810 */ /* 0x000fe20007ffe0ff */
[----:B------:R-:W-:-:S04]  /*1300*/  @!P2 IMAD.WIDE R14, R15, 0x4, R4 ;  /* 0x000000040f0ea825 */ /* 0x000fc800078e0204 */
[----:B--2---:R-:W-:-:S05]  /*1310*/  @!P2 FFMA R9, R12, R19, 1 ;  /* 0x3f8000000c09a423 */ /* 0x004fca0000000013 */
[----:B------:R1:W-:Y:S02]  /*1320*/  @!P2 STG.E desc[UR6][R14.64], R9 ;  /* 0x000000090e00a986 */ /* 0x0003e4000c101906 */
.L_x_2945:
[----:B------:R-:W-:Y:S05]  /*1330*/  @P0 EXIT ;  /* 0x000000000000094d */ /* 0x000fea0003800000 */
[----:B------:R-:W-:-:S04]  /*1340*/  LEA R7, R7, R0, 0x7 ;  /* 0x0000000007077211 */ /* 0x000fc800078e38ff */
[----:B------:R-:W-:-:S13]  /*1350*/  ISETP.GE.AND P0, PT, R7, R6, PT ;  /* 0x000000060700720c */ /* 0x000fda0003f06270 */
[----:B------:R-:W-:Y:S05]  /*1360*/  @P0 EXIT ;  /* 0x000000000000094d */ /* 0x000fea0003800000 */
[----:B------:R-:W-:-:S06]  /*1370*/  IMAD.WIDE R2, R7, 0x4, R2 ;  /* 0x0000000407027825 */ /* 0x000fcc00078e0202 */
[----:B------:R-:W3:Y:S01]  /*1380*/  LDG.E R2, desc[UR6][R2.64] ;  /* 0x0000000602027981 */ /* 0x000ee2000c1e1900 */
[----:B-12---:R-:W-:Y:S02]  /*1390*/  HFMA2 R9, -RZ, RZ, 2, 0 ;  /* 0x40000000ff097431 */ /* 0x006fe400000001ff */
[----:B------:R-:W-:-:S04]  /*13a0*/  IMAD.WIDE R4, R7, 0x4, R4 ;  /* 0x0000000407047825 */ /* 0x000fc800078e0204 */
[----:B---3--:R-:W-:-:S05]  /*13b0*/  FFMA R7, R2, R9, 1 ;  /* 0x3f80000002077423 */ /* 0x008fca0000000009 */
[----:B------:R-:W-:Y:S01]  /*13c0*/  STG.E desc[UR6][R4.64], R7 ;  /* 0x0000000704007986 */ /* 0x000fe2000c101906 */
[----:B------:R-:W-:Y:S05]  /*13d0*/  EXIT ;  /* 0x000000000000794d */ /* 0x000fea0003800000 */
.L_x_2946:
        /* <DEDUP_REMOVED lines=10> */
.L_x_3790:


//--------------------- .text._ZN3cub18CUB_300001_SM_10006detail9transform16transform_kernelINS2_10policy_hubILb1EN4cuda3std3__45tupleIJN6thrust24THRUST_300001_SM_1000_NS6detail15normal_iteratorINSA_10device_ptrIfEEEEEEEE10policy1000ElZ16demoThrustBasicsvE6squareSF_JPfEEEvT0_iT1_T2_DpNS2_10kernel_argIT3_EE --------------------------
	.section	.text._ZN3cub18CUB_300001_SM_10006detail9transform16transform_kernelINS2_10policy_hubILb1EN4cuda3std3__45tupleIJN6thrust24THRUST_300001_SM_1000_NS6detail15normal_iteratorINSA_10device_ptrIfEEEEEEEE10policy1000ElZ16demoThrustBasicsvE6squareSF_JPfEEEvT0_iT1_T2_DpNS2_10kernel_argIT3_EE,"ax",@progbits
	.align	128
        .global         _ZN3cub18CUB_300001_SM_10006detail9transform16transform_kernelINS2_10policy_hubILb1EN4cuda3std3__45tupleIJN6thrust24THRUST_300001_SM_1000_NS6detail15normal_iteratorINSA_10device_ptrIfEEEEEEEE10policy1000ElZ16demoThrustBasicsvE6squareSF_JPfEEEvT0_iT1_T2_DpNS2_10kernel_argIT3_EE
        .type           _ZN3cub18CUB_300001_SM_10006detail9transform16transform_kernelINS2_10policy_hubILb1EN4cuda3std3__45tupleIJN6thrust24THRUST_300001_SM_1000_NS6detail15normal_iteratorINSA_10device_ptrIfEEEEEEEE10policy1000ElZ16demoThrustBasicsvE6squareSF_JPfEEEvT0_iT1_T2_DpNS2_10kernel_argIT3_EE,@function
        .size           _ZN3cub18CUB_300001_SM_10006detail9transform16transform_kernelINS2_10policy_hubILb1EN4cuda3std3__45tupleIJN6thrust24THRUST_300001_SM_1000_NS6detail15normal_iteratorINSA_10device_ptrIfEEEEEEEE10policy1000ElZ16demoThrustBasicsvE6squareSF_JPfEEEvT0_iT1_T2_DpNS2_10kernel_argIT3_EE,(.L_x_3791 - _ZN3cub18CUB_300001_SM_10006detail9transform16transform_kernelINS2_10policy_hubILb1EN4cuda3std3__45tupleIJN6thrust24THRUST_300001_SM_1000_NS6detail15normal_iteratorINSA_10device_ptrIfEEEEEEEE10policy1000ElZ16demoThrustBasicsvE6squareSF_JPfEEEvT0_iT1_T2_DpNS2_10kernel_argIT3_EE)
        .other          _ZN3cub18CUB_300001_SM_10006detail9transform16transform_kernelINS2_10policy_hubILb1EN4cuda3std3__45tupleIJN6thrust24THRUST_300001_SM_1000_NS6detail15normal_iteratorINSA_10device_ptrIfEEEEEEEE10policy1000ElZ16demoThrustBasicsvE6squareSF_JPfEEEvT0_iT1_T2_DpNS2_10kernel_argIT3_EE,@"STO_CUDA_ENTRY STV_DEFAULT"
_ZN3cub18CUB_300001_SM_10006detail9transform16transform_kernelINS2_10policy_hubILb1EN4cuda3std3__45tupleIJN6thrust24THRUST_300001_SM_1000_NS6detail15normal_iteratorINSA_10device_ptrIfEEEEEEEE10policy1000ElZ16demoThrustBasicsvE6squareSF_JPfEEEvT0_iT1_T2_DpNS2_10kernel_argIT3_EE:
.text._ZN3cub18CUB_300001_SM_10006detail9transform16transform_kernelINS2_10policy_hubILb1EN4cuda3std3__45tupleIJN6thrust24THRUST_300001_SM_1000_NS6detail15normal_iteratorINSA_10device_ptrIfEEEEEEEE10policy1000ElZ16demoThrustBasicsvE6squareSF_JPfEEEvT0_iT1_T2_DpNS2_10kernel_argIT3_EE:
        /* <DEDUP_REMOVED lines=24> */
.L_x_2949:
[----:B------:R-:W-:Y:S01]  /*0180*/  IADD3 R11, PT, PT, R11, 0x4000, RZ ;  /* 0x000040000b0b7810 */ /* 0x000fe20007ffe0ff */
[----:B------:R0:W-:Y:S03]  /*0190*/  CCTL.E.PF2 [R8] ;  /* 0x000000000800798f */ /* 0x0001e60000800100 */
[----:B------:R-:W-:Y:S02]  /*01a0*/  ISETP.GE.AND P0, PT, R11, R4, PT ;  /* 0x000000040b00720c */ /* 0x000fe40003f06270 */
[----:B0-----:R-:W-:-:S05]  /*01b0*/  IADD3 R8, P1, PT, R8, 0x4000, RZ ;  /* 0x0000400008087810 */ /* 0x001fca0007f3e0ff */
[----:B------:R-:W-:-:S06]  /*01c0*/  IMAD.X R9, RZ, RZ, R9, P1 ;  /* 0x000000ffff097224 */ /* 0x000fcc00008e0609 */
[----:B------:R-:W-:Y:S05]  /*01d0*/  @!P0 BRA `(.L_x_2949) ;  /* 0xfffffffc00e88947 */ /* 0x000fea000383ffff */
.L_x_2948:
[----:B------:R-:W-:Y:S05]  /*01e0*/  BSYNC.RECONVERGENT B0 ;  /* 0x0000000000007941 */ /* 0x000fea0003800200 */
.L_x_2947:
        /* <DEDUP_REMOVED lines=20> */
[----:B------:R-:W-:-:S03]  /*0330*/  @!P1 IMAD.WIDE.U32 R12, R7, 0x4, R2 ;  /* 0x00000004070c9825 */ /* 0x000fc600078e0002 */
[C---:B------:R-:W-:Y:S01]  /*0340*/  ISETP.GE.AND P0, PT, R17.reuse, R6, PT ;  /* 0x000000061100720c */ /* 0x040fe20003f06270 */
[----:B------:R-:W-:-:S04]  /*0350*/  IMAD.WIDE R10, R17, 0x4, R4 ;  /* 0x00000004110a7825 */ /* 0x000fc800078e0204 */
[----:B--2---:R-:W-:-:S05]  /*0360*/  @!P1 FMUL R15, R8, R8 ;  /* 0x00000008080f9220 */ /* 0x004fca0000400000 */
[----:B------:R0:W-:Y:S04]  /*0370*/  @!P1 STG.E desc[UR4][R12.64], R15 ;  /* 0x0000000f0c009986 */ /* 0x0001e8000c101904 */
[----:B------:R-:W2:Y:S01]  /*0380*/  @!P0 LDG.E R14, desc[UR4][R10.64] ;  /* 0x000000040a0e8981 */ /* 0x000ea2000c1e1900 */
[C---:B------:R-:W-:Y:S01]  /*0390*/  VIADD R19, R7.reuse, 0x100 ;  /* 0x0000010007137836 */ /* 0x040fe20000000000 */
[C---:B------:R-:W-:Y:S01]  /*03a0*/  IADD3 R21, PT, PT, R7.reuse, 0x180, RZ ;  /* 0x0000018007157810 */ /* 0x040fe20007ffe0ff */
[----:B------:R-:W-:Y:S01]  /*03b0*/  VIADD R23, R7, 0x200 ;  /* 0x0000020007177836 */ /* 0x000fe20000000000 */
[----:B------:R-:W-:Y:S01]  /*03c0*/  LOP3.LUT R8, R0, 0x7ffffff8, RZ, 0xc0, !PT ;  /* 0x7ffffff800087812 */ /* 0x000fe200078ec0ff */
[----:B------:R-:W-:Y:S01]  /*03d0*/  BSSY.RECONVERGENT B0, `(.L_x_2952) ;  /* 0x0000012000007945 */ /* 0x000fe20003800200 */
[----:B------:R-:W-:-:S02]  /*03e0*/  ISETP.GE.AND P6, PT, R19, R6, PT ;  /* 0x000000061300720c */ /* 0x000fc40003fc6270 */
[-C--:B------:R-:W-:Y:S01]  /*03f0*/  ISETP.GE.AND P5, PT, R21, R6.reuse, PT ;  /* 0x000000061500720c */ /* 0x080fe20003fa6270 */
[----:B0-----:R-:W-:Y:S01]  /*0400*/  IMAD.WIDE R12, R17, 0x4, R2 ;  /* 0x00000004110c7825 */ /* 0x001fe200078e0202 */
[-C--:B------:R-:W-:Y:S02]  /*0410*/  ISETP.GE.AND P4, PT, R23, R6.reuse, PT ;  /* 0x000000061700720c */ /* 0x080fe40003f86270 */
[C---:B------:R-:W-:Y:S01]  /*0420*/  IADD3 R19, PT, PT, R7.reuse, 0x280, RZ ;  /* 0x0000028007137810 */ /* 0x040fe20007ffe0ff */
[C---:B------:R-:W-:Y:S01]  /*0430*/  VIADD R21, R7.reuse, 0x300 ;  /* 0x0000030007157836 */ /* 0x040fe20000000000 */
[----:B------:R-:W-:Y:S02]  /*0440*/  IADD3 R23, PT, PT, R7, 0x380, RZ ;  /* 0x0000038007177810 */ /* 0x000fe40007ffe0ff */
[-C--:B------:R-:W-:Y:S02]  /*0450*/  ISETP.GE.AND P3, PT, R19, R6.reuse, PT ;  /* 0x000000061300720c */ /* 0x080fe40003f66270 */
[----:B------:R-:W-:-:S02]  /*0460*/  ISETP.GE.AND P2, PT, R21, R6, PT ;  /* 0x000000061500720c */ /* 0x000fc40003f46270 */
[----:B------:R-:W-:Y:S01]  /*0470*/  ISETP.GE.AND P1, PT, R23, R6, PT ;  /* 0x000000061700720c */ /* 0x000fe20003f26270 */
[----:B--2---:R-:W-:-:S05]  /*0480*/  @!P0 FMUL R9, R14, R14 ;  /* 0x0000000e0e098220 */ /* 0x004fca0000400000 */
[----:B------:R0:W-:Y:S01]  /*0490*/  @!P0 STG.E desc[UR4][R12.64], R9 ;  /* 0x000000090c008986 */ /* 0x0001e2000c101904 */
[----:B------:R-:W-:Y:S01]  /*04a0*/  ISETP.NE.AND P0, PT, R8, 0x8, PT ;  /* 0x000000080800780c */ /* 0x000fe20003f05270 */
[----:B------:R-:W-:-:S12]  /*04b0*/  @P6 BRA `(.L_x_2953) ;  /* 0x00000000000c6947 */ /* 0x000fd80003800000 */
[----:B------:R-:W0:Y:S02]  /*04c0*/  LDG.E R0, desc[UR4][R10.64+0x200] ;  /* 0x000200040a007981 */ /* 0x000e24000c1e1900 */
[----:B0-----:R-:W-:-:S05]  /*04d0*/  FMUL R9, R0, R0 ;  /* 0x0000000000097220 */ /* 0x001fca0000400000 */
[----:B------:R1:W-:Y:S02]  /*04e0*/  STG.E desc[UR4][R12.64+0x200], R9 ;  /* 0x000200090c007986 */ /* 0x0003e4000c101904 */
.L_x_2953:
[----:B------:R-:W-:Y:S05]  /*04f0*/  BSYNC.RECONVERGENT B0 ;  /* 0x0000000000007941 */ /* 0x000fea0003800200 */
.L_x_2952:
[----:B------:R-:W-:Y:S04]  /*0500*/  BSSY.RECONVERGENT B0, `(.L_x_2954) ;  /* 0x0000005000007945 */ /* 0x000fe80003800200 */
[----:B------:R-:W-:Y:S05]  /*0510*/  @P5 BRA `(.L_x_2955) ;  /* 0x00000000000c5947 */ /* 0x000fea0003800000 */
[----:B------:R-:W0:Y:S02]  /*0520*/  LDG.E R0, desc[UR4][R10.64+0x400] ;  /* 0x000400040a007981 */ /* 0x000e24000c1e1900 */
[----:B01----:R-:W-:-:S05]  /*0530*/  FMUL R9, R0, R0 ;  /* 0x0000000000097220 */ /* 0x003fca0000400000 */
[----:B------:R2:W-:Y:S02]  /*0540*/  STG.E desc[UR4][R12.64+0x400], R9 ;  /* 0x000400090c007986 */ /* 0x0005e4000c101904 */
.L_x_2955:
[----:B------:R-:W-:Y:S05]  /*0550*/  BSYNC.RECONVERGENT B0 ;  /* 0x0000000000007941 */ /* 0x000fea0003800200 */
.L_x_2954:
[----:B------:R-:W-:Y:S04]  /*0560*/  BSSY.RECONVERGENT B0, `(.L_x_2956) ;  /* 0x0000005000007945 */ /* 0x000fe80003800200 */
[----:B------:R-:W-:Y:S05]  /*0570*/  @P4 BRA `(.L_x_2957) ;  /* 0x00000000000c4947 */ /* 0x000fea0003800000 */
[----:B------:R-:W0:Y:S02]  /*0580*/  LDG.E R0, desc[UR4][R10.64+0x600] ;  /* 0x000600040a007981 */ /* 0x000e24000c1e1900 */
[----:B012---:R-:W-:-:S05]  /*0590*/  FMUL R9, R0, R0 ;  /* 0x0000000000097220 */ /* 0x007fca0000400000 */
[----:B------:R3:W-:Y:S02]  /*05a0*/  STG.E desc[UR4][R12.64+0x600], R9 ;  /* 0x000600090c007986 */ /* 0x0007e4000c101904 */
.L_x_2957:
[----:B------:R-:W-:Y:S05]  /*05b0*/  BSYNC.RECONVERGENT B0 ;  /* 0x0000000000007941 */ /* 0x000fea0003800200 */
.L_x_2956:
[----:B------:R-:W-:Y:S04]  /*05c0*/  BSSY.RECONVERGENT B0, `(.L_x_2958) ;  /* 0x0000005000007945 */ /* 0x000fe80003800200 */
[----:B------:R-:W-:Y:S05]  /*05d0*/  @P3 BRA `(.L_x_2959) ;  /* 0x00000000000c3947 */ /* 0x000fea0003800000 */
[----:B------:R-:W0:Y:S02]  /*05e0*/  LDG.E R0, desc[UR4][R10.64+0x800] ;  /* 0x000800040a007981 */ /* 0x000e24000c1e1900 */
[----:B0123--:R-:W-:-:S05]  /*05f0*/  FMUL R9, R0, R0 ;  /* 0x0000000000097220 */ /* 0x00ffca0000400000 */
[----:B------:R4:W-:Y:S02]  /*0600*/  STG.E desc[UR4][R12.64+0x800], R9 ;  /* 0x000800090c007986 */ /* 0x0009e4000c101904 */
.L_x_2959:
[----:B------:R-:W-:Y:S05]  /*0610*/  BSYNC.RECONVERGENT B0 ;  /* 0x0000000000007941 */ /* 0x000fea0003800200 */
.L_x_2958:
[----:B------:R-:W-:Y:S04]  /*0620*/  BSSY.RECONVERGENT B0, `(.L_x_2960) ;  /* 0x0000005000007945 */ /* 0x000fe80003800200 */
[----:B------:R-:W-:Y:S05]  /*0630*/  @P2 BRA `(.L_x_2961) ;  /* 0x00000000000c2947 */ /* 0x000fea0003800000 */
[----:B------:R-:W0:Y:S02]  /*0640*/  LDG.E R0, desc[UR4][R10.64+0xa00] ;  /* 0x000a00040a007981 */ /* 0x000e24000c1e1900 */
[----:B01234-:R-:W-:-:S05]  /*0650*/  FMUL R9, R0, R0 ;  /* 0x0000000000097220 */ /* 0x01ffca0000400000 */
[----:B------:R0:W-:Y:S02]  /*0660*/  STG.E desc[UR4][R12.64+0xa00], R9 ;  /* 0x000a00090c007986 */ /* 0x0001e4000c101904 */
.L_x_2961:
[----:B------:R-:W-:Y:S05]  /*0670*/  BSYNC.RECONVERGENT B0 ;  /* 0x0000000000007941 */ /* 0x000fea0003800200 */
.L_x_2960:
[----:B------:R-:W-:Y:S04]  /*0680*/  BSSY.RECONVERGENT B0, `(.L_x_2962) ;  /* 0x0000005000007945 */ /* 0x000fe80003800200 */
[----:B------:R-:W-:Y:S05]  /*0690*/  @P1 BRA `(.L_x_2963) ;  /* 0x00000000000c1947 */ /* 0x000fea0003800000 */
[----:B------:R-:W0:Y:S02]  /*06a0*/  LDG.E R10, desc[UR4][R10.64+0xc00] ;  /* 0x000c00040a0a7981 */ /* 0x000e24000c1e1900 */
[----:B01234-:R-:W-:-:S05]  /*06b0*/  FMUL R9, R10, R10 ;  /* 0x0000000a0a097220 */ /* 0x01ffca0000400000 */
[----:B------:R0:W-:Y:S02]  /*06c0*/  STG.E desc[UR4][R12.64+0xc00], R9 ;  /* 0x000c00090c007986 */ /* 0x0001e4000c101904 */
.L_x_2963:
[----:B------:R-:W-:Y:S05]  /*06d0*/  BSYNC.RECONVERGENT B0 ;  /* 0x0000000000007941 */ /* 0x000fea0003800200 */
.L_x_2962:
[----:B------:R-:W-:Y:S05]  /*06e0*/  @!P0 BRA `(.L_x_2951) ;  /* 0x0000000000cc8947 */ /* 0x000fea0003800000 */
[----:B------:R-:W-:-:S07]  /*06f0*/  IMAD.MOV.U32 R0, RZ, RZ, 0x8 ;  /* 0x00000008ff007424 */ /* 0x000fce00078e00ff */
.L_x_2966:
[----:B01234-:R-:W-:-:S04]  /*0700*/  LEA R9, R0, R7, 0x7 ;  /* 0x0000000700097211 */ /* 0x01ffc800078e38ff */
        /* <DEDUP_REMOVED lines=8> */
[----:B------:R-:W-:Y:S04]  /*0790*/  @!P0 STG.E desc[UR4][R16.64], R25 ;  /* 0x0000001910008986 */ /* 0x000fe8000c101904 */
[----:B------:R-:W2:Y:S01]  /*07a0*/  @!P1 LDG.E R19, desc[UR4][R12.64] ;  /* 0x000000040c139981 */ /* 0x000ea2000c1e1900 */
[----:B------:R-:W-:-:S05]  /*07b0*/  VIADD R11, R9, 0x100 ;  /* 0x00000100090b7836 */ /* 0x000fca0000000000 */
[----:B------:R-:W-:Y:S01]  /*07c0*/  ISETP.GE.AND P0, PT, R11, R6, PT ;  /* 0x000000060b00720c */ /* 0x000fe20003f06270 */
[----:B------:R-:W-:-:S04]  /*07d0*/  IMAD.WIDE R10, R21, 0x4, R2 ;  /* 0x00000004150a7825 */ /* 0x000fc800078e0202 */
[----:B--2---:R-:W-:-:S05]  /*07e0*/  @!P1 FMUL R19, R19, R19 ;  /* 0x0000001313139220 */ /* 0x004fca0000400000 */
[----:B------:R0:W-:Y:S04]  /*07f0*/  @!P1 STG.E desc[UR4][R10.64], R19 ;  /* 0x000000130a009986 */ /* 0x0001e8000c101904 */
[----:B------:R-:W2:Y:S01]  /*0800*/  @!P0 LDG.E R14, desc[UR4][R12.64+0x200] ;  /* 0x000200040c0e8981 */ /* 0x000ea2000c1e1900 */
[----:B------:R-:W-:-:S04]  /*0810*/  IADD3 R15, PT, PT, R9, 0x180, RZ ;  /* 0x00000180090f7810 */ /* 0x000fc80007ffe0ff */
[----:B------:R-:W-:Y:S01]  /*0820*/  ISETP.GE.AND P1, PT, R15, R6, PT ;  /* 0x000000060f00720c */ /* 0x000fe20003f26270 */
[----:B--2---:R-:W-:-:S05]  /*0830*/  @!P0 FMUL R23, R14, R14 ;  /* 0x0000000e0e178220 */ /* 0x004fca0000400000 */
[----:B------:R1:W-:Y:S07]  /*0840*/  @!P0 STG.E desc[UR4][R10.64+0x200], R23 ;  /* 0x000200170a008986 */ /* 0x0003ee000c101904 */
[----:B------:R-:W2:Y:S01]  /*0850*/  @!P1 LDG.E R14, desc[UR4][R12.64+0x400] ;  /* 0x000400040c0e9981 */ /* 0x000ea2000c1e1900 */
[----:B------:R-:W-:-:S04]  /*0860*/  IADD3 R15, PT, PT, R9, 0x200, RZ ;  /* 0x00000200090f7810 */ /* 0x000fc80007ffe0ff */
[----:B------:R-:W-:Y:S01]  /*0870*/  ISETP.GE.AND P0, PT, R15, R6, PT ;  /* 0x000000060f00720c */ /* 0x000fe20003f06270 */
[----:B------:R-:W-:Y:S02]  /*0880*/  VIADD R15, R9, 0x280 ;  /* 0x00000280090f7836 */ /* 0x000fe40000000000 */
[----:B--2---:R-:W-:-:S05]  /*0890*/  @!P1 FMUL R21, R14, R14 ;  /* 0x0000000e0e159220 */ /* 0x004fca0000400000 */
[----:B------:R1:W-:Y:S05]  /*08a0*/  @!P1 STG.E desc[UR4][R10.64+0x400], R21 ;  /* 0x000400150a009986 */ /* 0x0003ea000c101904 */
[----:B------:R-:W0:Y:S01]  /*08b0*/  @!P0 LDG.E R14, desc[UR4][R12.64+0x600] ;  /* 0x000600040c0e8981 */ /* 0x000e22000c1e1900 */
[----:B------:R-:W-:Y:S02]  /*08c0*/  ISETP.GE.AND P1, PT, R15, R6, PT ;  /* 0x000000060f00720c */ /* 0x000fe40003f26270 */
[----:B------:R-:W-:Y:S01]  /*08d0*/  IADD3 R15, PT, PT, R9, 0x300, RZ ;  /* 0x00000300090f7810 */ /* 0x000fe20007ffe0ff */
[----:B0-----:R-:W-:-:S05]  /*08e0*/  @!P0 FMUL R19, R14, R14 ;  /* 0x0000000e0e138220 */ /* 0x001fca0000400000 */
[----:B------:R1:W-:Y:S05]  /*08f0*/  @!P0 STG.E desc[UR4][R10.64+0x600], R19 ;  /* 0x000600130a008986 */ /* 0x0003ea000c101904 */
[----:B------:R-:W2:Y:S01]  /*0900*/  @!P1 LDG.E R14, desc[UR4][R12.64+0x800] ;  /* 0x000800040c0e9981 */ /* 0x000ea2000c1e1900 */
[----:B------:R-:W-:Y:S01]  /*0910*/  ISETP.GE.AND P0, PT, R15, R6, PT ;  /* 0x000000060f00720c */ /* 0x000fe20003f06270 */
[----:B--2---:R-:W-:-:S05]  /*0920*/  @!P1 FMUL R17, R14, R14 ;  /* 0x0000000e0e119220 */ /* 0x004fca0000400000 */
[----:B------:R1:W-:Y:S07]  /*0930*/  @!P1 STG.E desc[UR4][R10.64+0x800], R17 ;  /* 0x000800110a009986 */ /* 0x0003ee000c101904 */
[----:B------:R-:W2:Y:S01]  /*0940*/  @!P0 LDG.E R14, desc[UR4][R12.64+0xa00] ;  /* 0x000a00040c0e8981 */ /* 0x000ea2000c1e1900 */
[----:B------:R-:W-:Y:S01]  /*0950*/  IADD3 R9, PT, PT, R9, 0x380, RZ ;  /* 0x0000038009097810 */ /* 0x000fe20007ffe0ff */
[----:B------:R-:W-:Y:S01]  /*0960*/  VIADD R0, R0, 0x8 ;  /* 0x0000000800007836 */ /* 0x000fe20000000000 */
[----:B------:R-:W-:Y:S04]  /*0970*/  BSSY.RECONVERGENT B0, `(.L_x_2964) ;  /* 0x0000009000007945 */ /* 0x000fe80003800200 */
[----:B------:R-:W-:Y:S01]  /*0980*/  ISETP.NE.AND P1, PT, R0, R8, PT ;  /* 0x000000080000720c */ /* 0x000fe20003f25270 */
[----:B--2---:R-:W-:-:S05]  /*0990*/  @!P0 FMUL R15, R14, R14 ;  /* 0x0000000e0e0f8220 */ /* 0x004fca0000400000 */
[----:B------:R1:W-:Y:S01]  /*09a0*/  @!P0 STG.E desc[UR4][R10.64+0xa00], R15 ;  /* 0x000a000f0a008986 */ /* 0x0003e2000c101904 */
[----:B------:R-:W-:-:S13]  /*09b0*/  ISETP.GE.AND P0, PT, R9, R6, PT ;  /* 0x000000060900720c */ /* 0x000fda0003f06270 */
[----:B-1----:R-:W-:Y:S05]  /*09c0*/  @P0 BRA `(.L_x_2965) ;  /* 0x00000000000c0947 */ /* 0x002fea0003800000 */
[----:B------:R-:W2:Y:S02]  /*09d0*/  LDG.E R12, desc[UR4][R12.64+0xc00] ;  /* 0x000c00040c0c7981 */ /* 0x000ea4000c1e1900 */
[----:B--2---:R-:W-:-:S05]  /*09e0*/  FMUL R9, R12, R12 ;  /* 0x0000000c0c097220 */ /* 0x004fca0000400000 */
[----:B------:R0:W-:Y:S02]  /*09f0*/  STG.E desc[UR4][R10.64+0xc00], R9 ;  /* 0x000c00090a007986 */ /* 0x0001e4000c101904 */
.L_x_2965:
[----:B------:R-:W-:Y:S05]  /*0a00*/  BSYNC.RECONVERGENT B0 ;  /* 0x0000000000007941 */ /* 0x000fea0003800200 */
.L_x_2964:
[----:B------:R-:W-:Y:S05]  /*0a10*/  @P1 BRA `(.L_x_2966) ;  /* 0xfffffffc00381947 */ /* 0x000fea000383ffff */
.L_x_2951:
[----:B------:R-:W-:-:S13]  /*0a20*/  ISETP.NE.AND P0, PT, R18, RZ, PT ;  /* 0x000000ff1200720c */ /* 0x000fda0003f05270 */
[----:B------:R-:W-:Y:S05]  /*0a30*/  @!P0 EXIT ;  /* 0x000000000000894d */ /* 0x000fea0003800000 */
[----:B------:R-:W5:Y:S01]  /*0a40*/  LDC R0, c[0x0][0x388] ;  /* 0x0000e200ff007b82 */ /* 0x000f620000000800 */
[----:B------:R-:W-:Y:S02]  /*0a50*/  ISETP.GE.U32.AND P0, PT, R18, 0x4, PT ;  /* 0x000000041200780c */ /* 0x000fe40003f06070 */
[----:B-----5:R-:W-:-:S04]  /*0a60*/  LOP3.LUT R20, R0, 0x3, RZ, 0xc0, !PT ;  /* 0x0000000300147812 */ /* 0x020fc800078ec0ff */
[----:B------:R-:W-:-:S07]  /*0a70*/  ISETP.NE.AND P2, PT, R20, RZ, PT ;  /* 0x000000ff1400720c */ /* 0x000fce0003f45270 */
[----:B------:R-:W-:Y:S06]  /*0a80*/  @!P0 BRA `(.L_x_2967) ;  /* 0x0000000000748947 */ /* 0x000fec0003800000 */
[----:B------:R-:W-:-:S04]  /*0a90*/  LEA R19, R8, R7, 0x7 ;  /* 0x0000000708137211 */ /* 0x000fc800078e38ff */
[----:B------:R-:W-:-:S13]  /*0aa0*/  ISETP.GE.AND P0, PT, R19, R6, PT ;  /* 0x000000061300720c */ /* 0x000fda0003f06270 */
[----:B0-----:R-:W-:-:S06]  /*0ab0*/  @!P0 IMAD.WIDE R10, R19, 0x4, R4 ;  /* 0x00000004130a8825 */ /* 0x001fcc00078e0204 */
[----:B------:R-:W5:Y:S01]  /*0ac0*/  @!P0 LDG.E R10, desc[UR4][R10.64] ;  /* 0x000000040a0a8981 */ /* 0x000f62000c1e1900 */
[C---:B------:R-:W-:Y:S01]  /*0ad0*/  IADD3 R17, PT, PT, R19.reuse, 0x80, RZ ;  /* 0x0000008013117810 */ /* 0x040fe20007ffe0ff */
[----:B-1234-:R-:W-:-:S03]  /*0ae0*/  @!P0 IMAD.WIDE R12, R19, 0x4, R2 ;  /* 0x00000004130c8825 */ /* 0x01efc600078e0202 */
[----:B------:R-:W-:-:S13]  /*0af0*/  ISETP.GE.AND P1, PT, R17, R6, PT ;  /* 0x000000061100720c */ /* 0x000fda0003f26270 */
[----:B------:R-:W-:-:S04]  /*0b00*/  @!P1 IMAD.WIDE R14, R17, 0x4, R4 ;  /* 0x00000004110e9825 */ /* 0x000fc800078e0204 */
[----:B-----5:R-:W-:-:S05]  /*0b10*/  @!P0 FMUL R9, R10, R10 ;  /* 0x0000000a0a098220 */ /* 0x020fca0000400000 */
[----:B------:R0:W-:Y:S04]  /*0b20*/  @!P0 STG.E desc[UR4][R12.64], R9 ;  /* 0x000000090c008986 */ /* 0x0001e8000c101904 */
[----:B------:R-:W2:Y:S01]  /*0b30*/  @!P1 LDG.E R14, desc[UR4][R14.64] ;  /* 0x000000040e0e9981 */ /* 0x000ea2000c1e1900 */
[----:B------:R-:W-:Y:S02]  /*0b40*/  VIADD R23, R19, 0x100 ;  /* 0x0000010013177836 */ /* 0x000fe40000000000 */
[----:B------:R-:W-:-:S03]  /*0b50*/  @!P1 IMAD.WIDE R16, R17, 0x4, R2 ;  /* 0x0000000411109825 */ /* 0x000fc600078e0202 */
[----:B------:R-:W-:-:S13]  /*0b60*/  ISETP.GE.AND P0, PT, R23, R6, PT ;  /* 0x000000061700720c */ /* 0x000fda0003f06270 */
[----:B------:R-:W-:-:S04]  /*0b70*/  @!P0 IMAD.WIDE R10, R23, 0x4, R4 ;  /* 0x00000004170a8825 */ /* 0x000fc800078e0204 */
[----:B--2---:R-:W-:-:S05]  /*0b80*/  @!P1 FMUL R21, R14, R14 ;  /* 0x0000000e0e159220 */ /* 0x004fca0000400000 */
[----:B------:R1:W-:Y:S04]  /*0b90*/  @!P1 STG.E desc[UR4][R16.64], R21 ;  /* 0x0000001510009986 */ /* 0x0003e8000c101904 */
[----:B------:R-:W2:Y:S01]  /*0ba0*/  @!P0 LDG.E R10, desc[UR4][R10.64] ;  /* 0x000000040a0a8981 */ /* 0x000ea2000c1e1900 */
[----:B------:R-:W-:Y:S01]  /*0bb0*/  IADD3 R19, PT, PT, R19, 0x180, RZ ;  /* 0x0000018013137810 */ /* 0x000fe20007ffe0ff */
[----:B0-----:R-:W-:-:S03]  /*0bc0*/  @!P0 IMAD.WIDE R12, R23, 0x4, R2 ;  /* 0x00000004170c8825 */ /* 0x001fc600078e0202 */
[----:B------:R-:W-:-:S13]  /*0bd0*/  ISETP.GE.AND P1, PT, R19, R6, PT ;  /* 0x000000061300720c */ /* 0x000fda0003f26270 */
[----:B------:R-:W-:-:S04]  /*0be0*/  @!P1 IMAD.WIDE R14, R19, 0x4, R4 ;  /* 0x00000004130e9825 */ /* 0x000fc800078e0204 */
[----:B--2---:R-:W-:-:S05]  /*0bf0*/  @!P0 FMUL R9, R10, R10 ;  /* 0x0000000a0a098220 */ /* 0x004fca0000400000 */
[----:B------:R1:W-:Y:S04]  /*0c00*/  @!P0 STG.E desc[UR4][R12.64], R9 ;  /* 0x000000090c008986 */ /* 0x0003e8000c101904 */
[----:B------:R-:W2:Y:S01]  /*0c10*/  @!P1 LDG.E R14, desc[UR4][R14.64] ;  /* 0x000000040e0e9981 */ /* 0x000ea2000c1e1900 */
[----:B------:R-:W-:Y:S01]  /*0c20*/  @!P1 IMAD.WIDE R18, R19, 0x4, R2 ;  /* 0x0000000413129825 */ /* 0x000fe200078e0202 */
[----:B------:R-:W-:-:S03]  /*0c30*/  IADD3 R8, PT, PT, R8, 0x4, RZ ;  /* 0x0000000408087810 */ /* 0x000fc60007ffe0ff */
[----:B--2---:R-:W-:-:S05]  /*0c40*/  @!P1 FMUL R23, R14, R14 ;  /* 0x0000000e0e179220 */ /* 0x004fca0000400000 */
[----:B------:R1:W-:Y:S02]  /*0c50*/  @!P1 STG.E desc[UR4][R18.64], R23 ;  /* 0x0000001712009986 */ /* 0x0003e4000c101904 */
.L_x_2967:
[----:B------:R-:W-:Y:S05]  /*0c60*/  @!P2 EXIT ;  /* 0x000000000000a94d */ /* 0x000fea0003800000 */
[----:B------:R-:W-:Y:S02]  /*0c70*/  ISETP.NE.AND P0, PT, R20, 0x1, PT ;  /* 0x000000011400780c */ /* 0x000fe40003f05270 */
[----:B------:R-:W-:-:S04]  /*0c80*/  LOP3.LUT R0, R0, 0x1, RZ, 0xc0, !PT ;  /* 0x0000000100007812 */ /* 0x000fc800078ec0ff */
[----:B------:R-:W-:-:S07]  /*0c90*/  ISETP.NE.U32.AND P2, PT, R0, 0x1, PT ;  /* 0x000000010000780c */ /* 0x000fce0003f45070 */
[----:B------:R-:W-:Y:S06]  /*0ca0*/  @!P0 BRA `(.L_x_2968) ;  /* 0x00000000003c8947 */ /* 0x000fec0003800000 */
[----:B01234-:R-:W-:-:S05]  /*0cb0*/  IMAD R13, R8, 0x80, R7 ;  /* 0x00000080080d7824 */ /* 0x01ffca00078e0207 */
[----:B------:R-:W-:-:S13]  /*0cc0*/  ISETP.GE.AND P0, PT, R13, R6, PT ;  /* 0x000000060d00720c */ /* 0x000fda0003f06270 */
[----:B------:R-:W-:-:S06]  /*0cd0*/  @!P0 IMAD.WIDE R10, R13, 0x4, R4 ;  /* 0x000000040d0a8825 */ /* 0x000fcc00078e0204 */
[----:B------:R-:W2:Y:S01]  /*0ce0*/  @!P0 LDG.E R10, desc[UR4][R10.64] ;  /* 0x000000040a0a8981 */ /* 0x000ea2000c1e1900 */
[C---:B------:R-:W-:Y:S01]  /*0cf0*/  IADD3 R17, PT, PT, R13.reuse, 0x80, RZ ;  /* 0x000000800d117810 */ /* 0x040fe20007ffe0ff */
[----:B------:R-:W-:-:S03]  /*0d00*/  @!P0 IMAD.WIDE R12, R13, 0x4, R2 ;  /* 0x000000040d0c8825 */ /* 0x000fc600078e0202 */
        /* <DEDUP_REMOVED lines=9> */
.L_x_2968:
[----:B------:R-:W-:Y:S05]  /*0da0*/  @P2 EXIT ;  /* 0x000000000000294d */ /* 0x000fea0003800000 */
[----:B------:R-:W-:-:S05]  /*0db0*/  IMAD R7, R8, 0x80, R7 ;  /* 0x0000008008077824 */ /* 0x000fca00078e0207 */
[----:B------:R-:W-:-:S13]  /*0dc0*/  ISETP.GE.AND P0, PT, R7, R6, PT ;  /* 0x000000060700720c */ /* 0x000fda0003f06270 */
[----:B------:R-:W-:Y:S05]  /*0dd0*/  @P0 EXIT ;  /* 0x000000000000094d */ /* 0x000fea0003800000 */
[----:B------:R-:W-:-:S06]  /*0de0*/  IMAD.WIDE R4, R7, 0x4, R4 ;  /* 0x0000000407047825 */ /* 0x000fcc00078e0204 */
[----:B------:R-:W5:Y:S01]  /*0df0*/  LDG.E R4, desc[UR4][R4.64] ;  /* 0x0000000404047981 */ /* 0x000f62000c1e1900 */
[----:B------:R-:W-:-:S04]  /*0e00*/  IMAD.WIDE R2, R7, 0x4, R2 ;  /* 0x0000000407027825 */ /* 0x000fc800078e0202 */
[----:B-----5:R-:W-:-:S05]  /*0e10*/  FMUL R7, R4, R4 ;  /* 0x0000000404077220 */ /* 0x020fca0000400000 */
[----:B------:R-:W-:Y:S01]  /*0e20*/  STG.E desc[UR4][R2.64], R7 ;  /* 0x0000000702007986 */ /* 0x000fe2000c101904 */
[----:B------:R-:W-:Y:S05]  /*0e30*/  EXIT ;  /* 0x000000000000794d */ /* 0x000fea0003800000 */
.L_x_2950:
[----:B------:R-:W-:-:S13]  /*0e40*/  ISETP.GE.AND P0, PT, R0, 0x1, PT ;  /* 0x000000010000780c */ /* 0x000fda0003f06270 */
[----:B------:R-:W-:Y:S05]  /*0e50*/  @!P0 EXIT ;  /* 0x000000000000894d */ /* 0x000fea0003800000 */
[C---:B------:R-:W-:Y:S01]  /*0e60*/  ISETP.GE.U32.AND P1, PT, R0.reuse, 0x10, PT ;  /* 0x000000100000780c */ /* 0x040fe20003f26070 */
[----:B------:R-:W-:Y:S01]  /*0e70*/  HFMA2 R6, -RZ, RZ, 0, 0 ;  /* 0x00000000ff067431 */ /* 0x000fe200000001ff */
[----:B------:R-:W-:-:S04]  /*0e80*/  LOP3.LUT R20, R0, 0xf, RZ, 0xc0, !PT ;  /* 0x0000000f00147812 */ /* 0x000fc800078ec0ff */
[----:B------:R-:W-:-:S07]  /*0e90*/  ISETP.NE.AND P0, PT, R20, RZ, PT ;  /* 0x000000ff1400720c */ /* 0x000fce0003f05270 */
[----:B------:R-:W-:Y:S06]  /*0ea0*/  @!P1 BRA `(.L_x_2969) ;  /* 0x0000000400189947 */ /* 0x000fec0003800000 */
[C---:B------:R-:W-:Y:S01]  /*0eb0*/  IMAD.WIDE.U32 R14, R7.reuse, 0x4, RZ ;  /* 0x00000004070e7825 */ /* 0x040fe200078e00ff */
[----:B------:R-:W-:Y:S02]  /*0ec0*/  LOP3.LUT R6, R0, 0x7ffffff0, RZ, 0xc0, !PT ;  /* 0x7ffffff000067812 */ /* 0x000fe400078ec0ff */
[----:B------:R-:W-:Y:S02]  /*0ed0*/  IADD3 R12, PT, PT, R7, 0x480, RZ ;  /* 0x00000480070c7810 */ /* 0x000fe40007ffe0ff */
[----:B------:R-:W-:Y:S01]  /*0ee0*/  LOP3.LUT R13, R14, 0x1000, RZ, 0xfc, !PT ;  /* 0x000010000e0d7812 */ /* 0x000fe200078efcff */
[----:B------:R-:W-:-:S07]  /*0ef0*/  IMAD.MOV R14, RZ, RZ, -R6 ;  /* 0x000000ffff0e7224 */ /* 0x000fce00078e0a06 */
.L_x_2970:
[----:B------:R-:W-:-:S04]  /*0f00*/  IADD3 R10, P1, PT, R13, R4, RZ ;  /* 0x000000040d0a7210 */ /* 0x000fc80007f3e0ff */
[----:B0-----:R-:W-:-:S05]  /*0f10*/  IADD3.X R11, PT, PT, R15, R5, RZ, P1, !PT ;  /* 0x000000050f0b7210 */ /* 0x001fca0000ffe4ff */
[----:B------:R-:W2:Y:S01]  /*0f20*/  LDG.E R16, desc[UR4][R10.64+-0x1000] ;  /* 0xfff000040a107981 */ /* 0x000ea2000c1e1900 */
[----:B------:R-:W-:-:S04]  /*0f30*/  IADD3 R8, P1, PT, R13, R2, RZ ;  /* 0x000000020d087210 */ /* 0x000fc80007f3e0ff */
[----:B------:R-:W-:Y:S01]  /*0f40*/  IADD3.X R9, PT, PT, R15, R3, RZ, P1, !PT ;  /* 0x000000030f097210 */ /* 0x000fe20000ffe4ff */
[----:B--2---:R-:W-:-:S05]  /*0f50*/  FMUL R17, R16, R16 ;  /* 0x0000001010117220 */ /* 0x004fca0000400000 */
[----:B------:R0:W-:Y:S04]  /*0f60*/  STG.E desc[UR4][R8.64+-0x1000], R17 ;  /* 0xfff0001108007986 */ /* 0x0001e8000c101904 */
[----:B------:R-:W2:Y:S02]  /*0f70*/  LDG.E R16, desc[UR4][R10.64+-0xe00] ;  /* 0xfff200040a107981 */ /* 0x000ea4000c1e1900 */
[----:B--2---:R-:W-:-:S05]  /*0f80*/  FMUL R19, R16, R16 ;  /* 0x0000001010137220 */ /* 0x004fca0000400000 */
[----:B------:R-:W-:Y:S04]  /*0f90*/  STG.E desc[UR4][R8.64+-0xe00], R19 ;  /* 0xfff2001308007986 */ /* 0x000fe8000c101904 */
[----:B------:R-:W2:Y:S02]  /*0fa0*/  LDG.E R16, desc[UR4][R10.64+-0xc00] ;  /* 0xfff400040a107981 */ /* 0x000ea4000c1e1900 */
[----:B--2---:R-:W-:-:S05]  /*0fb0*/  FMUL R21, R16, R16 ;  /* 0x0000001010157220 */ /* 0x004fca0000400000 */
[----:B------:R1:W-:Y:S04]  /*0fc0*/  STG.E desc[UR4][R8.64+-0xc00], R21 ;  /* 0xfff4001508007986 */ /* 0x0003e8000c101904 */
[----:B------:R-:W2:Y:S02]  /*0fd0*/  LDG.E R16, desc[UR4][R10.64+-0xa00] ;  /* 0xfff600040a107981 */ /* 0x000ea4000c1e1900 */
[----:B--2---:R-:W-:-:S05]  /*0fe0*/  FMUL R23, R16, R16 ;  /* 0x0000001010177220 */ /* 0x004fca0000400000 */
[----:B------:R2:W-:Y:S04]  /*0ff0*/  STG.E desc[UR4][R8.64+-0xa00], R23 ;  /* 0xfff6001708007986 */ /* 0x0005e8000c101904 */
[----:B------:R-:W0:Y:S02]  /*1000*/  LDG.E R16, desc[UR4][R10.64+-0x800] ;  /* 0xfff800040a107981 */ /* 0x000e24000c1e1900 */
[----:B0-----:R-:W-:-:S05]  /*1010*/  FMUL R17, R16, R16 ;  /* 0x0000001010117220 */ /* 0x001fca0000400000 */
[----:B------:R0:W-:Y:S04]  /*1020*/  STG.E desc[UR4][R8.64+-0x800], R17 ;  /* 0xfff8001108007986 */ /* 0x0001e8000c101904 */
[----:B------:R-:W3:Y:S02]  /*1030*/  LDG.E R16, desc[UR4][R10.64+-0x600] ;  /* 0xfffa00040a107981 */ /* 0x000ee4000c1e1900 */
[----:B---3--:R-:W-:-:S05]  /*1040*/  FMUL R25, R16, R16 ;  /* 0x0000001010197220 */ /* 0x008fca0000400000 */
[----:B------:R3:W-:Y:S04]  /*1050*/  STG.E desc[UR4][R8.64+-0x600], R25 ;  /* 0xfffa001908007986 */ /* 0x0007e8000c101904 */
[----:B------:R-:W1:Y:S02]  /*1060*/  LDG.E R16, desc[UR4][R10.64+-0x400] ;  /* 0xfffc00040a107981 */ /* 0x000e64000c1e1900 */
[----:B-1----:R-:W-:-:S05]  /*1070*/  FMUL R21, R16, R16 ;  /* 0x0000001010157220 */ /* 0x002fca0000400000 */
[----:B------:R1:W-:Y:S04]  /*1080*/  STG.E desc[UR4][R8.64+-0x400], R21 ;  /* 0xfffc001508007986 */ /* 0x0003e8000c101904 */
[----:B------:R-:W2:Y:S01]  /*1090*/  LDG.E R16, desc[UR4][R10.64+-0x200] ;  /* 0xfffe00040a107981 */ /* 0x000ea2000c1e1900 */
[----:B------:R-:W-:Y:S01]  /*10a0*/  MOV R19, 0x0 ;  /* 0x0000000000137802 */ /* 0x000fe20000000f00 */
[----:B------:R-:W-:Y:S02]  /*10b0*/  IMAD.MOV.U32 R18, RZ, RZ, 0x600 ;  /* 0x00000600ff127424 */ /* 0x000fe400078e00ff */
[----:B--2---:R-:W-:-:S05]  /*10c0*/  FMUL R23, R16, R16 ;  /* 0x0000001010177220 */ /* 0x004fca0000400000 */
[----:B------:R2:W-:Y:S04]  /*10d0*/  STG.E desc[UR4][R8.64+-0x200], R23 ;  /* 0xfffe001708007986 */ /* 0x0005e8000c101904 */
[----:B------:R-:W3:Y:S01]  /*10e0*/  LDG.E R22, desc[UR4][R10.64] ;  /* 0x000000040a167981 */ /* 0x000ee2000c1e1900 */
[----:B------:R-:W-:-:S03]  /*10f0*/  IMAD.WIDE R18, R12, 0x4, R18 ;  /* 0x000000040c127825 */ /* 0x000fc600078e0212 */
[----:B------:R-:W-:-:S04]  /*1100*/  IADD3 R16, P1, PT, R18, R4, RZ ;  /* 0x0000000412107210 */ /* 0x000fc80007f3e0ff */
[----:B0-----:R-:W-:Y:S01]  /*1110*/  IADD3.X R17, PT, PT, R19, R5, RZ, P1, !PT ;  /* 0x0000000513117210 */ /* 0x001fe20000ffe4ff */
[----:B---3--:R-:W-:-:S05]  /*1120*/  FMUL R25, R22, R22 ;  /* 0x0000001616197220 */ /* 0x008fca0000400000 */
[----:B------:R0:W-:Y:S04]  /*1130*/  STG.E desc[UR4][R8.64], R25 ;  /* 0x0000001908007986 */ /* 0x0001e8000c101904 */
[----:B-1----:R-:W3:Y:S01]  /*1140*/  LDG.E R21, desc[UR4][R16.64+-0x600] ;  /* 0xfffa000410157981 */ /* 0x002ee2000c1e1900 */
[----:B------:R-:W-:-:S05]  /*1150*/  IADD3 R18, P1, PT, R18, R2, RZ ;  /* 0x0000000212127210 */ /* 0x000fca0007f3e0ff */
[----:B------:R-:W-:Y:S02]  /*1160*/  IMAD.X R19, R19, 0x1, R3, P1 ;  /* 0x0000000113137824 */ /* 0x000fe400008e0603 */
[----:B---3--:R-:W-:-:S05]  /*1170*/  FMUL R21, R21, R21 ;  /* 0x0000001515157220 */ /* 0x008fca0000400000 */
[----:B------:R1:W-:Y:S04]  /*1180*/  STG.E desc[UR4][R18.64+-0x600], R21 ;  /* 0xfffa001512007986 */ /* 0x0003e8000c101904 */
[----:B------:R-:W3:Y:S02]  /*1190*/  LDG.E R10, desc[UR4][R16.64+-0x400] ;  /* 0xfffc0004100a7981 */ /* 0x000ee4000c1e1900 */
[----:B---3--:R-:W-:-:S05]  /*11a0*/  FMUL R11, R10, R10 ;  /* 0x0000000a0a0b7220 */ /* 0x008fca0000400000 */
[----:B------:R3:W-:Y:S04]  /*11b0*/  STG.E desc[UR4][R18.64+-0x400], R11 ;  /* 0xfffc000b12007986 */ /* 0x0007e8000c101904 */
[----:B------:R-:W2:Y:S02]  /*11c0*/  LDG.E R10, desc[UR4][R16.64+-0x200] ;  /* 0xfffe0004100a7981 */ /* 0x000ea4000c1e1900 */
[----:B--2---:R-:W-:-:S05]  /*11d0*/  FMUL R23, R10, R10 ;  /* 0x0000000a0a177220 */ /* 0x004fca0000400000 */
[----:B------:R2:W-:Y:S04]  /*11e0*/  STG.E desc[UR4][R18.64+-0x200], R23 ;  /* 0xfffe001712007986 */ /* 0x0005e8000c101904 */
[----:B0-----:R-:W4:Y:S02]  /*11f0*/  LDG.E R8, desc[UR4][R16.64] ;  /* 0x0000000410087981 */ /* 0x001f24000c1e1900 */
[----:B----4-:R-:W-:-:S05]  /*1200*/  FMUL R9, R8, R8 ;  /* 0x0000000808097220 */ /* 0x010fca0000400000 */
[----:B------:R0:W-:Y:S04]  /*1210*/  STG.E desc[UR4][R18.64], R9 ;  /* 0x0000000912007986 */ /* 0x0001e8000c101904 */
[----:B------:R-:W1:Y:S02]  /*1220*/  LDG.E R8, desc[UR4][R16.64+0x200] ;  /* 0x0002000410087981 */ /* 0x000e64000c1e1900 */
[----:B-1----:R-:W-:-:S05]  /*1230*/  FMUL R21, R8, R8 ;  /* 0x0000000808157220 */ /* 0x002fca0000400000 */
[----:B------:R0:W-:Y:S04]  /*1240*/  STG.E desc[UR4][R18.64+0x200], R21 ;  /* 0x0002001512007986 */ /* 0x0001e8000c101904 */
[----:B------:R-:W3:Y:S02]  /*1250*/  LDG.E R8, desc[UR4][R16.64+0x400] ;  /* 0x0004000410087981 */ /* 0x000ee4000c1e1900 */
[----:B---3--:R-:W-:-:S05]  /*1260*/  FMUL R11, R8, R8 ;  /* 0x00000008080b7220 */ /* 0x008fca0000400000 */
[----:B------:R0:W-:Y:S04]  /*1270*/  STG.E desc[UR4][R18.64+0x400], R11 ;  /* 0x0004000b12007986 */ /* 0x0001e8000c101904 */
[----:B------:R-:W2:Y:S01]  /*1280*/  LDG.E R8, desc[UR4][R16.64+0x600] ;  /* 0x0006000410087981 */ /* 0x000ea2000c1e1900 */
[----:B------:R-:W-:Y:S01]  /*1290*/  IADD3 R14, PT, PT, R14, 0x10, RZ ;  /* 0x000000100e0e7810 */ /* 0x000fe20007ffe0ff */
[----:B------:R-:W-:Y:S01]  /*12a0*/  VIADD R12, R12, 0x800 ;  /* 0x000008000c0c7836 */ /* 0x000fe20000000000 */
[----:B------:R-:W-:Y:S02]  /*12b0*/  IADD3 R13, P2, PT, R13, 0x2000, RZ ;  /* 0x000020000d0d7810 */ /* 0x000fe40007f5e0ff */
[----:B------:R-:W-:Y:S02]  /*12c0*/  ISETP.NE.AND P1, PT, R14, RZ, PT ;  /* 0x000000ff0e00720c */ /* 0x000fe40003f25270 */
[----:B------:R-:W-:Y:S01]  /*12d0*/  IADD3.X R15, PT, PT, RZ, R15, RZ, P2, !PT ;  /* 0x0000000fff0f7210 */ /* 0x000fe200017fe4ff */
[----:B--2---:R-:W-:-:S05]  /*12e0*/  FMUL R23, R8, R8 ;  /* 0x0000000808177220 */ /* 0x004fca0000400000 */
[----:B------:R0:W-:Y:S05]  /*12f0*/  STG.E desc[UR4][R18.64+0x600], R23 ;  /* 0x0006001712007986 */ /* 0x0001ea000c101904 */
[----:B------:R-:W-:Y:S05]  /*1300*/  @P1 BRA `(.L_x_2970) ;  /* 0xfffffff800fc1947 */ /* 0x000fea000383ffff */
.L_x_2969:
[----:B------:R-:W-:Y:S05]  /*1310*/  @!P0 EXIT ;  /* 0x000000000000894d */ /* 0x000fea0003800000 */
[----:B------:R-:W-:Y:S02]  /*1320*/  ISETP.GE.U32.AND P0, PT, R20, 0x8, PT ;  /* 0x000000081400780c */ /* 0x000fe40003f06070 */
[----:B------:R-:W-:-:S04]  /*1330*/  LOP3.LUT R14, R0, 0x7, RZ, 0xc0, !PT ;  /* 0x00000007000e7812 */ /* 0x000fc800078ec0ff */
[----:B------:R-:W-:-:S07]  /*1340*/  ISETP.NE.AND P1, PT, R14, RZ, PT ;  /* 0x000000ff0e00720c */ /* 0x000fce0003f25270 */
[----:B------:R-:W-:Y:S06]  /*1350*/  @!P0 BRA `(.L_x_2971) ;  /* 0x0000000000708947 */ /* 0x000fec0003800000 */
[----:B0-----:R-:W-:-:S05]  /*1360*/  LEA R11, R6, R7, 0x7 ;  /* 0x00000007060b7211 */ /* 0x001fca00078e38ff */
[----:B------:R-:W-:-:S05]  /*1370*/  IMAD.WIDE R8, R11, 0x4, R4 ;  /* 0x000000040b087825 */ /* 0x000fca00078e0204 */
[----:B------:R-:W2:Y:S01]  /*1380*/  LDG.E R12, desc[UR4][R8.64] ;  /* 0x00000004080c7981 */ /* 0x000ea2000c1e1900 */
[----:B------:R-:W-:-:S04]  /*1390*/  IMAD.WIDE R10, R11, 0x4, R2 ;  /* 0x000000040b0a7825 */ /* 0x000fc800078e0202 */
[----:B--2---:R-:W-:-:S05]  /*13a0*/  FMUL R13, R12, R12 ;  /* 0x0000000c0c0d7220 */ /* 0x004fca0000400000 */
[----:B------:R0:W-:Y:S04]  /*13b0*/  STG.E desc[UR4][R10.64], R13 ;  /* 0x0000000d0a007986 */ /* 0x0001e8000c101904 */
[----:B------:R-:W2:Y:S02]  /*13c0*/  LDG.E R12, desc[UR4][R8.64+0x200] ;  /* 0x00020004080c7981 */ /* 0x000ea4000c1e1900 */
[----:B--2---:R-:W-:-:S05]  /*13d0*/  FMUL R15, R12, R12 ;  /* 0x0000000c0c0f7220 */ /* 0x004fca0000400000 */
[----:B------:R1:W-:Y:S04]  /*13e0*/  STG.E desc[UR4][R10.64+0x200], R15 ;  /* 0x0002000f0a007986 */ /* 0x0003e8000c101904 */
[----:B------:R-:W2:Y:S02]  /*13f0*/  LDG.E R12, desc[UR4][R8.64+0x400] ;  /* 0x00040004080c7981 */ /* 0x000ea4000c1e1900 */
[----:B--2---:R-:W-:-:S05]  /*1400*/  FMUL R17, R12, R12 ;  /* 0x0000000c0c117220 */ /* 0x004fca0000400000 */
[----:B------:R2:W-:Y:S04]  /*1410*/  STG.E desc[UR4][R10.64+0x400], R17 ;  /* 0x000400110a007986 */ /* 0x0005e8000c101904 */
[----:B------:R-:W3:Y:S02]  /*1420*/  LDG.E R12, desc[UR4][R8.64+0x600] ;  /* 0x00060004080c7981 */ /* 0x000ee4000c1e1900 */
[----:B---3--:R-:W-:-:S05]  /*1430*/  FMUL R19, R12, R12 ;  /* 0x0000000c0c137220 */ /* 0x008fca0000400000 */
[----:B------:R3:W-:Y:S04]  /*1440*/  STG.E desc[UR4][R10.64+0x600], R19 ;  /* 0x000600130a007986 */ /* 0x0007e8000c101904 */
[----:B------:R-:W0:Y:S02]  /*1450*/  LDG.E R12, desc[UR4][R8.64+0x800] ;  /* 0x00080004080c7981 */ /* 0x000e24000c1e1900 */
[----:B0-----:R-:W-:-:S05]  /*1460*/  FMUL R13, R12, R12 ;  /* 0x0000000c0c0d7220 */ /* 0x001fca0000400000 */
[----:B------:R4:W-:Y:S04]  /*1470*/  STG.E desc[UR4][R10.64+0x800], R13 ;  /* 0x0008000d0a007986 */ /* 0x0009e8000c101904 */
[----:B------:R-:W1:Y:S02]  /*1480*/  LDG.E R12, desc[UR4][R8.64+0xa00] ;  /* 0x000a0004080c7981 */ /* 0x000e64000c1e1900 */
[----:B-1----:R-:W-:-:S05]  /*1490*/  FMUL R15, R12, R12 ;  /* 0x0000000c0c0f7220 */ /* 0x002fca0000400000 */
[----:B------:R4:W-:Y:S04]  /*14a0*/  STG.E desc[UR4][R10.64+0xa00], R15 ;  /* 0x000a000f0a007986 */ /* 0x0009e8000c101904 */
[----:B------:R-:W2:Y:S02]  /*14b0*/  LDG.E R12, desc[UR4][R8.64+0xc00] ;  /* 0x000c0004080c7981 */ /* 0x000ea4000c1e1900 */
[----:B--2---:R-:W-:-:S05]  /*14c0*/  FMUL R17, R12, R12 ;  /* 0x0000000c0c117220 */ /* 0x004fca0000400000 */
[----:B------:R4:W-:Y:S04]  /*14d0*/  STG.E desc[UR4][R10.64+0xc00], R17 ;  /* 0x000c00110a007986 */ /* 0x0009e8000c101904 */
[----:B------:R-:W3:Y:S01]  /*14e0*/  LDG.E R12, desc[UR4][R8.64+0xe00] ;  /* 0x000e0004080c7981 */ /* 0x000ee2000c1e1900 */
[----:B------:R-:W-:Y:S01]  /*14f0*/  IADD3 R6, PT, PT, R6, 0x8, RZ ;  /* 0x0000000806067810 */ /* 0x000fe20007ffe0ff */
[----:B---3--:R-:W-:-:S05]  /*1500*/  FMUL R19, R12, R12 ;  /* 0x0000000c0c137220 */ /* 0x008fca0000400000 */
[----:B------:R4:W-:Y:S02]  /*1510*/  STG.E desc[UR4][R10.64+0xe00], R19 ;  /* 0x000e00130a007986 */ /* 0x0009e4000c101904 */
.L_x_2971:
[----:B------:R-:W-:Y:S05]  /*1520*/  @!P1 EXIT ;  /* 0x000000000000994d */ /* 0x000fea0003800000 */
[----:B------:R-:W-:Y:S02]  /*1530*/  ISETP.GE.U32.AND P0, PT, R14, 0x4, PT ;  /* 0x000000040e00780c */ /* 0x000fe40003f06070 */
[----:B------:R-:W-:-:S04]  /*1540*/  LOP3.LUT R12, R0, 0x3, RZ, 0xc0, !PT ;  /* 0x00000003000c7812 */ /* 0x000fc800078ec0ff */
[----:B------:R-:W-:-:S07]  /*1550*/  ISETP.NE.AND P1, PT, R12, RZ, PT ;  /* 0x000000ff0c00720c */ /* 0x000fce0003f25270 */
[----:B------:R-:W-:Y:S06]  /*1560*/  @!P0 BRA `(.L_x_2972) ;  /* 0x0000000000408947 */ /* 0x000fec0003800000 */
[----:B0-----:R-:W-:-:S04]  /*1570*/  IMAD R9, R6, 0x80, R7 ;  /* 0x0000008006097824 */ /* 0x001fc800078e0207 */
[----:B----4-:R-:W-:-:S05]  /*1580*/  IMAD.WIDE R10, R9, 0x4, R4 ;  /* 0x00000004090a7825 */ /* 0x010fca00078e0204 */
        /* <DEDUP_REMOVED lines=10> */
[----:B------:R-:W2:Y:S01]  /*1630*/  LDG.E R0, desc[UR4][R10.64+0x600] ;  /* 0x000600040a007981 */ /* 0x000ea2000c1e1900 */
[----:B------:R-:W-:Y:S01]  /*1640*/  IADD3 R6, PT, PT, R6, 0x4, RZ ;  /* 0x0000000406067810 */ /* 0x000fe20007ffe0ff */
[----:B--2---:R-:W-:-:S05]  /*1650*/  FMUL R19, R0, R0 ;  /* 0x0000000000137220 */ /* 0x004fca0000400000 */
[----:B------:R1:W-:Y:S02]  /*1660*/  STG.E desc[UR4][R8.64+0x600], R19 ;  /* 0x0006001308007986 */ /* 0x0003e4000c101904 */
.L_x_2972:
[----:B------:R-:W-:Y:S05]  /*1670*/  @!P1 EXIT ;  /* 0x000000000000994d */ /* 0x000fea0003800000 */
[----:B0---4-:R-:W-:Y:S01]  /*1680*/  LEA R11, R6, R7, 0x7 ;  /* 0x00000007060b7211 */ /* 0x011fe200078e38ff */
[----:B------:R-:W-:-:S07]  /*1690*/  IMAD.MOV R0, RZ, RZ, -R12 ;  /* 0x000000ffff007224 */ /* 0x000fce00078e0a0c */
.L_x_2973:
[----:B-1----:R-:W-:-:S06]  /*16a0*/  IMAD.WIDE R8, R11, 0x4, R4 ;  /* 0x000000040b087825 */ /* 0x002fcc00078e0204 */
[----:B------:R-:W2:Y:S01]  /*16b0*/  LDG.E R8, desc[UR4][R8.64] ;  /* 0x0000000408087981 */ /* 0x000ea2000c1e1900 */
[----:B------:R-:W-:Y:S01]  /*16c0*/  IADD3 R0, PT, PT, R0, 0x1, RZ ;  /* 0x0000000100007810 */ /* 0x000fe20007ffe0ff */
[----:B0-----:R-:W-:-:S03]  /*16d0*/  IMAD.WIDE R6, R11, 0x4, R2 ;  /* 0x000000040b067825 */ /* 0x001fc600078e0202 */
[----:B------:R-:W-:Y:S01]  /*16e0*/  ISETP.NE.AND P0, PT, R0, RZ, PT ;  /* 0x000000ff0000720c */ /* 0x000fe20003f05270 */
[----:B--2---:R-:W-:-:S05]  /*16f0*/  FMUL R13, R8, R8 ;  /* 0x00000008080d7220 */ /* 0x004fca0000400000 */
[----:B------:R0:W-:Y:S07]  /*1700*/  STG.E desc[UR4][R6.64], R13 ;  /* 0x0000000d06007986 */ /* 0x0001ee000c101904 */
[----:B------:R-:W-:Y:S05]  /*1710*/  @!P0 EXIT ;  /* 0x000000000000894d */ /* 0x000fea0003800000 */
[----:B------:R-:W-:Y:S01]  /*1720*/  IADD3 R11, PT, PT, R11, 0x80, RZ ;  /* 0x000000800b0b7810 */ /* 0x000fe20007ffe0ff */
[----:B------:R-:W-:Y:S06]  /*1730*/  BRA `(.L_x_2973) ;  /* 0xfffffffc00d87947 */ /* 0x000fec000383ffff */
.L_x_2974:
        /* <DEDUP_REMOVED lines=12> */
.L_x_3791:


//--------------------- .text._ZN3cub18CUB_300001_SM_10006detail9transform16transform_kernelINS2_10policy_hubILb1EN4cuda3std3__45tupleIJN6thrust24THRUST_300001_SM_1000_NS6detail15normal_iteratorINSA_10device_ptrIfEEEEEEEE10policy1000EiZ16demoThrustBasicsvE6squareSF_JPfEEEvT0_iT1_T2_DpNS2_10kernel_argIT3_EE --------------------------
	.section	.text._ZN3cub18CUB_300001_SM_10006detail9transform16transform_kernelINS2_10policy_hubILb1EN4cuda3std3__45tupleIJN6thrust24THRUST_300001_SM_1000_NS6detail15normal_iteratorINSA_10device_ptrIfEEEEEEEE10policy1000EiZ16demoThrustBasicsvE6squareSF_JPfEEEvT0_iT1_T2_DpNS2_10kernel_argIT3_EE,"ax",@progbits
	.align	128
        .global         _ZN3cub18CUB_300001_SM_10006detail9transform16transform_kernelINS2_10policy_hubILb1EN4cuda3std3__45tupleIJN6thrust24THRUST_300001_SM_1000_NS6detail15normal_iteratorINSA_10device_ptrIfEEEEEEEE10policy1000EiZ16demoThrustBasicsvE6squareSF_JPfEEEvT0_iT1_T2_DpNS2_10kernel_argIT3_EE
        .type           _ZN3cub18CUB_300001_SM_10006detail9transform16transform_kernelINS2_10policy_hubILb1EN4cuda3std3__45tupleIJN6thrust24THRUST_300001_SM_1000_NS6detail15normal_iteratorINSA_10device_ptrIfEEEEEEEE10policy1000EiZ16demoThrustBasicsvE6squareSF_JPfEEEvT0_iT1_T2_DpNS2_10kernel_argIT3_EE,@function
        .size           _ZN3cub18CUB_300001_SM_10006detail9transform16transform_kernelINS2_10policy_hubILb1EN4cuda3std3__45tupleIJN6thrust24THRUST_300001_SM_1000_NS6detail15normal_iteratorINSA_10device_ptrIfEEEEEEEE10policy1000EiZ16demoThrustBasicsvE6squareSF_JPfEEEvT0_iT1_T2_DpNS2_10kernel_argIT3_EE,(.L_x_3792 - _ZN3cub18CUB_300001_SM_10006detail9transform16transform_kernelINS2_10policy_hubILb1EN4cuda3std3__45tupleIJN6thrust24THRUST_300001_SM_1000_NS6detail15normal_iteratorINSA_10device_ptrIfEEEEEEEE10policy1000EiZ16demoThrustBasicsvE6squareSF_JPfEEEvT0_iT1_T2_DpNS2_10kernel_argIT3_EE)
        .other          _ZN3cub18CUB_300001_SM_10006detail9transform16transform_kernelINS2_10policy_hubILb1EN4cuda3std3__45tupleIJN6thrust24THRUST_300001_SM_1000_NS6detail15normal_iteratorINSA_10device_ptrIfEEEEEEEE10policy1000EiZ16demoThrustBasicsvE6squareSF_JPfEEEvT0_iT1_T2_DpNS2_10kernel_argIT3_EE,@"STO_CUDA_ENTRY STV_DEFAULT"
_ZN3cub18CUB_300001_SM_10006detail9transform16transform_kernelINS2_10policy_hubILb1EN4cuda3std3__45tupleIJN6thrust24THRUST_300001_SM_1000_NS6detail15normal_iteratorINSA_10device_ptrIfEEEEEEEE10policy1000EiZ16demoThrustBasicsvE6squareSF_JPfEEEvT0_iT1_T2_DpNS2_10kernel_argIT3_EE:
.text._ZN3cub18CUB_300001_SM_10006detail9transform16transform_kernelINS2_10policy_hubILb1EN4cuda3std3__45tupleIJN6thrust24THRUST_300001_SM_1000_NS6detail15normal_iteratorINSA_10device_ptrIfEEEEEEEE10policy1000EiZ16demoThrustBasicsvE6squareSF_JPfEEEvT0_iT1_T2_DpNS2_10kernel_argIT3_EE:
        /* <DEDUP_REMOVED lines=9> */
[----:B---3--:R-:W-:Y:S01]  /*0090*/  IMAD R13, R7, UR4, RZ ;  /* 0x00000004070d7c24 */ /* 0x008fe2000f8e02ff */
[----:B-1----:R-:W-:-:S04]  /*00a0*/  SHF.L.U32 R15, R0, 0x7, RZ ;  /* 0x00000007000f7819 */ /* 0x002fc800000006ff */
        /* <DEDUP_REMOVED lines=9> */
.L_x_2977:
[----:B------:R-:W-:Y:S01]  /*0140*/  VIADD R15, R15, 0x4000 ;  /* 0x000040000f0f7836 */ /* 0x000fe20000000000 */
[----:B------:R1:W-:Y:S04]  /*0150*/  CCTL.E.PF2 [R10] ;  /* 0x000000000a00798f */ /* 0x0003e80000800100 */
[----:B------:R-:W-:Y:S02]  /*0160*/  ISETP.GE.AND P1, PT, R15, R12, PT ;  /* 0x0000000c0f00720c */ /* 0x000fe40003f26270 */
[----:B-1----:R-:W-:-:S04]  /*0170*/  IADD3 R10, P2, PT, R10, 0x4000, RZ ;  /* 0x000040000a0a7810 */ /* 0x002fc80007f5e0ff */
[----:B------:R-:W-:-:S07]  /*0180*/  IADD3.X R11, PT, PT, RZ, R11, RZ, P2, !PT ;  /* 0x0000000bff0b7210 */ /* 0x000fce00017fe4ff */
[----:B------:R-:W-:Y:S05]  /*0190*/  @!P1 BRA `(.L_x_2977) ;  /* 0xfffffffc00e89947 */ /* 0x000fea000383ffff */
.L_x_2976:
[----:B------:R-:W-:Y:S05]  /*01a0*/  BSYNC.RECONVERGENT B0 ;  /* 0x0000000000007941 */ /* 0x000fea0003800200 */
.L_x_2975:
        /* <DEDUP_REMOVED lines=13> */
[----:B------:R-:W-:Y:S02]  /*0280*/  LOP3.LUT R13, R14, 0x1000, RZ, 0xfc, !PT ;  /* 0x000010000e0d7812 */ /* 0x000fe400078efcff */
[----:B------:R-:W-:-:S07]  /*0290*/  IADD3 R12, PT, PT, -R7, RZ, RZ ;  /* 0x000000ff070c7210 */ /* 0x000fce0007ffe1ff */
.L_x_2980:
[----:B------:R-:W-:-:S05]  /*02a0*/  IADD3 R10, P1, PT, R2, R13, RZ ;  /* 0x0000000d020a7210 */ /* 0x000fca0007f3e0ff */
[----:B0-----:R-:W-:-:S05]  /*02b0*/  IMAD.X R11, R3, 0x1, R15, P1 ;  /* 0x00000001030b7824 */ /* 0x001fca00008e060f */
        /* <DEDUP_REMOVED lines=24> */
[----:B------:R-:W-:Y:S01]  /*0440*/  HFMA2 R19, -RZ, RZ, 0, 0 ;  /* 0x00000000ff137431 */ /* 0x000fe200000001ff */
[----:B------:R-:W-:Y:S01]  /*0450*/  MOV R18, 0x600 ;  /* 0x0000060000127802 */ /* 0x000fe20000000f00 */
        /* <DEDUP_REMOVED lines=8> */
[----:B------:R-:W1:Y:S01]  /*04e0*/  LDG.E R14, desc[UR6][R16.64+-0x600] ;  /* 0xfffa0006100e7981 */ /* 0x000e62000c1e1900 */
[----:B------:R-:W-:-:S05]  /*04f0*/  IADD3 R18, P1, PT, R4, R18, RZ ;  /* 0x0000001204127210 */ /* 0x000fca0007f3e0ff */
[----:B------:R-:W-:Y:S02]  /*0500*/  IMAD.X R19, R5, 0x1, R19, P1 ;  /* 0x0000000105137824 */ /* 0x000fe400008e0613 */
[----:B-1----:R-:W-:-:S05]  /*0510*/  FMUL R21, R14, R14 ;  /* 0x0000000e0e157220 */ /* 0x002fca0000400000 */
        /* <DEDUP_REMOVED lines=17> */
[----:B------:R-:W-:Y:S02]  /*0630*/  IADD3 R12, PT, PT, R12, 0x10, RZ ;  /* 0x000000100c0c7810 */ /* 0x000fe40007ffe0ff */
[----:B------:R-:W-:Y:S02]  /*0640*/  IADD3 R13, P2, PT, R13, 0x2000, RZ ;  /* 0x000020000d0d7810 */ /* 0x000fe40007f5e0ff */
[----:B------:R-:W-:Y:S02]  /*0650*/  ISETP.NE.AND P1, PT, R12, RZ, PT ;  /* 0x000000ff0c00720c */ /* 0x000fe40003f25270 */
[----:B------:R-:W-:-:S02]  /*0660*/  IADD3.X R15, PT, PT, RZ, R15, RZ, P2, !PT ;  /* 0x0000000fff0f7210 */ /* 0x000fc400017fe4ff */
[----:B------:R-:W-:Y:S01]  /*0670*/  IADD3 R6, PT, PT, R6, 0x800, RZ ;  /* 0x0000080006067810 */ /* 0x000fe20007ffe0ff */
[----:B--2---:R-:W-:-:S05]  /*0680*/  FMUL R23, R8, R8 ;  /* 0x0000000808177220 */ /* 0x004fca0000400000 */
[----:B------:R0:W-:Y:S03]  /*0690*/  STG.E desc[UR6][R18.64+0x600], R23 ;  /* 0x0006001712007986 */ /* 0x0001e6000c101906 */
[----:B------:R-:W-:Y:S05]  /*06a0*/  @P1 BRA `(.L_x_2980) ;  /* 0xfffffff800fc1947 */ /* 0x000fea000383ffff */
.L_x_2979:
[----:B------:R-:W-:Y:S05]  /*06b0*/  @!P0 EXIT ;  /* 0x000000000000894d */ /* 0x000fea0003800000 */
[----:B------:R-:W1:Y:S01]  /*06c0*/  LDCU UR4, c[0x0][0x384] ;  /* 0x00007080ff0477ac */ /* 0x000e620008000800 */
[----:B------:R-:W-:Y:S01]  /*06d0*/  ISETP.GE.U32.AND P0, PT, R20, 0x8, PT ;  /* 0x000000081400780c */ /* 0x000fe20003f06070 */
[----:B-1----:R-:W-:-:S06]  /*06e0*/  ULOP3.LUT UR5, UR4, 0x7, URZ, 0xc0, !UPT ;  /* 0x0000000704057892 */ /* 0x002fcc000f8ec0ff */
[----:B------:R-:W-:-:S06]  /*06f0*/  ISETP.NE.AND P1, PT, RZ, UR5, PT ;  /* 0x00000005ff007c0c */ /* 0x000fcc000bf25270 */
[----:B------:R-:W-:Y:S07]  /*0700*/  @!P0 BRA `(.L_x_2981) ;  /* 0x0000000000708947 */ /* 0x000fee0003800000 */
        /* <DEDUP_REMOVED lines=25> */
[----:B------:R-:W-:Y:S02]  /*08a0*/  VIADD R7, R7, 0x8 ;  /* 0x0000000807077836 */ /* 0x000fe40000000000 */
[----:B---3--:R-:W-:-:S05]  /*08b0*/  FMUL R19, R6, R6 ;  /* 0x0000000606137220 */ /* 0x008fca0000400000 */
[----:B------:R4:W-:Y:S02]  /*08c0*/  STG.E desc[UR6][R10.64+0xe00], R19 ;  /* 0x000e00130a007986 */ /* 0x0009e4000c101906 */
.L_x_2981:
[----:B------:R-:W-:Y:S05]  /*08d0*/  @!P1 EXIT ;  /* 0x000000000000994d */ /* 0x000fea0003800000 */
[----:B------:R-:W-:Y:S02]  /*08e0*/  UISETP.GE.U32.AND UP0, UPT, UR5, 0x4, UPT ;  /* 0x000000040500788c */ /* 0x000fe4000bf06070 */
[----:B------:R-:W-:-:S06]  /*08f0*/  ULOP3.LUT UR4, UR4, 0x3, URZ, 0xc0, !UPT ;  /* 0x0000000304047892 */ /* 0x000fcc000f8ec0ff */
[----:B------:R-:W-:Y:S01]  /*0900*/  ISETP.NE.AND P0, PT, RZ, UR4, PT ;  /* 0x00000004ff007c0c */ /* 0x000fe2000bf05270 */
[----:B------:R-:W-:-:S12]  /*0910*/  BRA.U !UP0, `(.L_x_2982) ;  /* 0x0000000108407547 */ /* 0x000fd8000b800000 */
[----:B0---4-:R-:W-:-:S05]  /*0920*/  LEA R11, R7, R0, 0x7 ;  /* 0x00000000070b7211 */ /* 0x011fca00078e38ff */
        /* <DEDUP_REMOVED lines=15> */
.L_x_2982:
[----:B------:R-:W-:Y:S05]  /*0a20*/  @!P0 EXIT ;  /* 0x000000000000894d */ /* 0x000fea0003800000 */
[----:B01--4-:R-:W-:Y:S01]  /*0a30*/  LEA R11, R7, R0, 0x7 ;  /* 0x00000000070b7211 */ /* 0x013fe200078e38ff */
[----:B------:R-:W-:-:S12]  /*0a40*/  UIADD3 UR4, UPT, UPT, -UR4, URZ, URZ ;  /* 0x000000ff04047290 */ /* 0x000fd8000fffe1ff */
.L_x_2983:
[----:B------:R-:W-:-:S06]  /*0a50*/  IMAD.WIDE R8, R11, 0x4, R2 ;  /* 0x000000040b087825 */ /* 0x000fcc00078e0202 */
[----:B------:R-:W2:Y:S01]  /*0a60*/  LDG.E R8, desc[UR6][R8.64] ;  /* 0x0000000608087981 */ /* 0x000ea2000c1e1900 */
[C---:B0-----:R-:W-:Y:S01]  /*0a70*/  IMAD.WIDE R6, R11.reuse, 0x4, R4 ;  /* 0x000000040b067825 */ /* 0x041fe200078e0204 */
[----:B------:R-:W-:Y:S01]  /*0a80*/  UIADD3 UR4, UPT, UPT, UR4, 0x1, URZ ;  /* 0x0000000104047890 */ /* 0x000fe2000fffe0ff */
[----:B------:R-:W-:-:S03]  /*0a90*/  IADD3 R11, PT, PT, R11, 0x80, RZ ;  /* 0x000000800b0b7810 */ /* 0x000fc60007ffe0ff */
[----:B------:R-:W-:Y:S01]  /*0aa0*/  UISETP.NE.AND UP0, UPT, UR4, URZ, UPT ;  /* 0x000000ff0400728c */ /* 0x000fe2000bf05270 */
[----:B--2---:R-:W-:-:S05]  /*0ab0*/  FMUL R13, R8, R8 ;  /* 0x00000008080d7220 */ /* 0x004fca0000400000 */
[----:B------:R0:W-:Y:S03]  /*0ac0*/  STG.E desc[UR6][R6.64], R13 ;  /* 0x0000000d06007986 */ /* 0x0001e6000c101906 */
[----:B------:R-:W-:Y:S05]  /*0ad0*/  BRA.U UP0, `(.L_x_2983) ;  /* 0xfffffffd00dc7547 */ /* 0x000fea000b83ffff */
[----:B------:R-:W-:Y:S05]  /*0ae0*/  EXIT ;  /* 0x000000000000794d */ /* 0x000fea0003800000 */
.L_x_2978:
[----:B------:R-:W-:-:S13]  /*0af0*/  ISETP.GE.AND P0, PT, R9, 0x1, PT ;  /* 0x000000010900780c */ /* 0x000fda0003f06270 */
[----:B------:R-:W-:Y:S05]  /*0b00*/  @!P0 EXIT ;  /* 0x000000000000894d */ /* 0x000fea0003800000 */
[C---:B------:R-:W-:Y:S01]  /*0b10*/  ISETP.GE.U32.AND P0, PT, R9.reuse, 0x8, PT ;  /* 0x000000080900780c */ /* 0x040fe20003f06070 */
[----:B------:R-:W-:Y:S01]  /*0b20*/  IMAD.MOV.U32 R7, RZ, RZ, RZ ;  /* 0x000000ffff077224 */ /* 0x000fe200078e00ff */
[----:B------:R-:W-:-:S11]  /*0b30*/  LOP3.LUT R20, R9, 0x7, RZ, 0xc0, !PT ;  /* 0x0000000709147812 */ /* 0x000fd600078ec0ff */
[----:B------:R-:W-:Y:S05]  /*0b40*/  @!P0 BRA `(.L_x_2984) ;  /* 0x0000000000d08947 */ /* 0x000fea0003800000 */
[----:B------:R-:W-:Y:S02]  /*0b50*/  LOP3.LUT R7, R9, 0x7ffffff8, RZ, 0xc0, !PT ;  /* 0x7ffffff809077812 */ /* 0x000fe400078ec0ff */
[----:B------:R-:W-:-:S07]  /*0b60*/  MOV R12, RZ ;  /* 0x000000ff000c7202 */ /* 0x000fce0000000f00 */
.L_x_2987:
[----:B0-----:R-:W-:-:S04]  /*0b70*/  LEA R13, R12, R0, 0x7 ;  /* 0x000000000c0d7211 */ /* 0x001fc800078e38ff */
        /* <DEDUP_REMOVED lines=10> */
[----:B------:R-:W-:Y:S01]  /*0c20*/  IADD3 R21, PT, PT, R13, 0x100, RZ ;  /* 0x000001000d157810 */ /* 0x000fe20007ffe0ff */
[----:B------:R-:W-:-:S03]  /*0c30*/  IMAD.WIDE R10, R11, 0x4, R4 ;  /* 0x000000040b0a7825 */ /* 0x000fc600078e0204 */
[----:B------:R-:W-:Y:S01]  /*0c40*/  ISETP.GE.AND P0, PT, R21, R6, PT ;  /* 0x000000061500720c */ /* 0x000fe20003f06270 */
[----:B------:R-:W-:Y:S02]  /*0c50*/  VIADD R21, R13, 0x180 ;  /* 0x000001800d157836 */ /* 0x000fe40000000000 */
[----:B--2---:R-:W-:-:S05]  /*0c60*/  @!P1 FMUL R15, R18, R18 ;  /* 0x00000012120f9220 */ /* 0x004fca0000400000 */
[----:B------:R1:W-:Y:S05]  /*0c70*/  @!P1 STG.E desc[UR6][R10.64], R15 ;  /* 0x0000000f0a009986 */ /* 0x0003ea000c101906 */
[----:B------:R-:W2:Y:S01]  /*0c80*/  @!P0 LDG.E R14, desc[UR6][R8.64+0x200] ;  /* 0x00020006080e8981 */ /* 0x000ea2000c1e1900 */
[----:B------:R-:W-:Y:S02]  /*0c90*/  ISETP.GE.AND P1, PT, R21, R6, PT ;  /* 0x000000061500720c */ /* 0x000fe40003f26270 */
[----:B0-----:R-:W-:Y:S01]  /*0ca0*/  IADD3 R17, PT, PT, R13, 0x200, RZ ;  /* 0x000002000d117810 */ /* 0x001fe20007ffe0ff */
[----:B--2---:R-:W-:-:S05]  /*0cb0*/  @!P0 FMUL R21, R14, R14 ;  /* 0x0000000e0e158220 */ /* 0x004fca0000400000 */
[----:B------:R-:W-:Y:S05]  /*0cc0*/  @!P0 STG.E desc[UR6][R10.64+0x200], R21 ;  /* 0x000200150a008986 */ /* 0x000fea000c101906 */
[----:B------:R-:W2:Y:S01]  /*0cd0*/  @!P1 LDG.E R14, desc[UR6][R8.64+0x400] ;  /* 0x00040006080e9981 */ /* 0x000ea2000c1e1900 */
[----:B------:R-:W-:Y:S02]  /*0ce0*/  ISETP.GE.AND P0, PT, R17, R6, PT ;  /* 0x000000061100720c */ /* 0x000fe40003f06270 */
[----:B-1----:R-:W-:Y:S01]  /*0cf0*/  IADD3 R15, PT, PT, R13, 0x280, RZ ;  /* 0x000002800d0f7810 */ /* 0x002fe20007ffe0ff */
[----:B--2---:R-:W-:-:S05]  /*0d00*/  @!P1 FMUL R17, R14, R14 ;  /* 0x0000000e0e119220 */ /* 0x004fca0000400000 */
[----:B------:R0:W-:Y:S05]  /*0d10*/  @!P1 STG.E desc[UR6][R10.64+0x400], R17 ;  /* 0x000400110a009986 */ /* 0x0001ea000c101906 */
[----:B------:R-:W2:Y:S01]  /*0d20*/  @!P0 LDG.E R14, desc[UR6][R8.64+0x600] ;  /* 0x00060006080e8981 */ /* 0x000ea2000c1e1900 */
[----:B------:R-:W-:Y:S02]  /*0d30*/  ISETP.GE.AND P1, PT, R15, R6, PT ;  /* 0x000000060f00720c */ /* 0x000fe40003f26270 */
[----:B------:R-:W-:Y:S01]  /*0d40*/  IADD3 R19, PT, PT, R13, 0x300, RZ ;  /* 0x000003000d137810 */ /* 0x000fe20007ffe0ff */
[----:B--2---:R-:W-:-:S05]  /*0d50*/  @!P0 FMUL R15, R14, R14 ;  /* 0x0000000e0e0f8220 */ /* 0x004fca0000400000 */
[----:B------:R1:W-:Y:S05]  /*0d60*/  @!P0 STG.E desc[UR6][R10.64+0x600], R15 ;  /* 0x0006000f0a008986 */ /* 0x0003ea000c101906 */
[----:B------:R-:W2:Y:S01]  /*0d70*/  @!P1 LDG.E R14, desc[UR6][R8.64+0x800] ;  /* 0x00080006080e9981 */ /* 0x000ea2000c1e1900 */
[----:B------:R-:W-:Y:S01]  /*0d80*/  ISETP.GE.AND P0, PT, R19, R6, PT ;  /* 0x000000061300720c */ /* 0x000fe20003f06270 */
[----:B--2---:R-:W-:-:S05]  /*0d90*/  @!P1 FMUL R19, R14, R14 ;  /* 0x0000000e0e139220 */ /* 0x004fca0000400000 */
[----:B------:R1:W-:Y:S07]  /*0da0*/  @!P1 STG.E desc[UR6][R10.64+0x800], R19 ;  /* 0x000800130a009986 */ /* 0x0003ee000c101906 */
[----:B------:R-:W0:Y:S01]  /*0db0*/  @!P0 LDG.E R14, desc[UR6][R8.64+0xa00] ;  /* 0x000a0006080e8981 */ /* 0x000e22000c1e1900 */
[----:B------:R-:W-:Y:S01]  /*0dc0*/  IADD3 R13, PT, PT, R13, 0x380, RZ ;  /* 0x000003800d0d7810 */ /* 0x000fe20007ffe0ff */
[----:B------:R-:W-:Y:S01]  /*0dd0*/  VIADD R12, R12, 0x8 ;  /* 0x000000080c0c7836 */ /* 0x000fe20000000000 */
[----:B------:R-:W-:Y:S04]  /*0de0*/  BSSY.RECONVERGENT B0, `(.L_x_2985) ;  /* 0x0000009000007945 */ /* 0x000fe80003800200 */
[----:B------:R-:W-:Y:S01]  /*0df0*/  ISETP.NE.AND P1, PT, R12, R7, PT ;  /* 0x000000070c00720c */ /* 0x000fe20003f25270 */
[----:B0-----:R-:W-:-:S05]  /*0e00*/  @!P0 FMUL R17, R14, R14 ;  /* 0x0000000e0e118220 */ /* 0x001fca0000400000 */
[----:B------:R1:W-:Y:S01]  /*0e10*/  @!P0 STG.E desc[UR6][R10.64+0xa00], R17 ;  /* 0x000a00110a008986 */ /* 0x0003e2000c101906 */
[----:B------:R-:W-:-:S13]  /*0e20*/  ISETP.GE.AND P0, PT, R13, R6, PT ;  /* 0x000000060d00720c */ /* 0x000fda0003f06270 */
[----:B-1----:R-:W-:Y:S05]  /*0e30*/  @P0 BRA `(.L_x_2986) ;  /* 0x00000000000c0947 */ /* 0x002fea0003800000 */
[----:B------:R-:W2:Y:S02]  /*0e40*/  LDG.E R8, desc[UR6][R8.64+0xc00] ;  /* 0x000c000608087981 */ /* 0x000ea4000c1e1900 */
[----:B--2---:R-:W-:-:S05]  /*0e50*/  FMUL R13, R8, R8 ;  /* 0x00000008080d7220 */ /* 0x004fca0000400000 */
[----:B------:R0:W-:Y:S02]  /*0e60*/  STG.E desc[UR6][R10.64+0xc00], R13 ;  /* 0x000c000d0a007986 */ /* 0x0001e4000c101906 */
.L_x_2986:
[----:B------:R-:W-:Y:S05]  /*0e70*/  BSYNC.RECONVERGENT B0 ;  /* 0x0000000000007941 */ /* 0x000fea0003800200 */
.L_x_2985:
[----:B------:R-:W-:Y:S05]  /*0e80*/  @P1 BRA `(.L_x_2987) ;  /* 0xfffffffc00381947 */ /* 0x000fea000383ffff */
.L_x_2984:
[----:B------:R-:W-:-:S13]  /*0e90*/  ISETP.NE.AND P0, PT, R20, RZ, PT ;  /* 0x000000ff1400720c */ /* 0x000fda0003f05270 */
[----:B------:R-:W-:Y:S05]  /*0ea0*/  @!P0 EXIT ;  /* 0x000000000000894d */ /* 0x000fea0003800000 */
[----:B------:R-:W1:Y:S01]  /*0eb0*/  LDC R8, c[0x0][0x384] ;  /* 0x0000e100ff087b82 */ /* 0x000e620000000800 */
[----:B------:R-:W-:Y:S02]  /*0ec0*/  ISETP.GE.U32.AND P1, PT, R20, 0x4, PT ;  /* 0x000000041400780c */ /* 0x000fe40003f26070 */
[----:B-1----:R-:W-:-:S04]  /*0ed0*/  LOP3.LUT R21, R8, 0x3, RZ, 0xc0, !PT ;  /* 0x0000000308157812 */ /* 0x002fc800078ec0ff */
[----:B------:R-:W-:-:S07]  /*0ee0*/  ISETP.NE.AND P0, PT, R21, RZ, PT ;  /* 0x000000ff1500720c */ /* 0x000fce0003f05270 */
[----:B------:R-:W-:Y:S06]  /*0ef0*/  @!P1 BRA `(.L_x_2988) ;  /* 0x0000000000749947 */ /* 0x000fec0003800000 */
[----:B------:R-:W-:-:S04]  /*0f00*/  LEA R19, R7, R0, 0x7 ;  /* 0x0000000007137211 */ /* 0x000fc800078e38ff */
[----:B------:R-:W-:-:S13]  /*0f10*/  ISETP.GE.AND P2, PT, R19, R6, PT ;  /* 0x000000061300720c */ /* 0x000fda0003f46270 */
[----:B0-----:R-:W-:-:S06]  /*0f20*/  @!P2 IMAD.WIDE R10, R19, 0x4, R2 ;  /* 0x00000004130aa825 */ /* 0x001fcc00078e0202 */
        /* <DEDUP_REMOVED lines=8> */
[----:B------:R-:W-:Y:S01]  /*0fb0*/  IADD3 R25, PT, PT, R19, 0x100, RZ ;  /* 0x0000010013197810 */ /* 0x000fe20007ffe0ff */
        /* <DEDUP_REMOVED lines=13> */
[----:B------:R-:W-:-:S04]  /*1090*/  @!P1 IMAD.WIDE R18, R19, 0x4, R4 ;  /* 0x0000000413129825 */ /* 0x000fc800078e0204 */
[----:B------:R-:W-:Y:S02]  /*10a0*/  VIADD R7, R7, 0x4 ;  /* 0x0000000407077836 */ /* 0x000fe40000000000 */
[----:B--2---:R-:W-:-:S05]  /*10b0*/  @!P1 FMUL R25, R14, R14 ;  /* 0x0000000e0e199220 */ /* 0x004fca0000400000 */
[----:B------:R1:W-:Y:S02]  /*10c0*/  @!P1 STG.E desc[UR6][R18.64], R25 ;  /* 0x0000001912009986 */ /* 0x0003e4000c101906 */
.L_x_2988:
[----:B------:R-:W-:Y:S05]  /*10d0*/  @!P0 EXIT ;  /* 0x000000000000894d */ /* 0x000fea0003800000 */
[----:B------:R-:W-:Y:S02]  /*10e0*/  ISETP.NE.AND P1, PT, R21, 0x1, PT ;  /* 0x000000011500780c */ /* 0x000fe40003f25270 */
[----:B------:R-:W-:-:S04]  /*10f0*/  LOP3.LUT R8, R8, 0x1, RZ, 0xc0, !PT ;  /* 0x0000000108087812 */ /* 0x000fc800078ec0ff */
[----:B------:R-:W-:-:S07]  /*1100*/  ISETP.NE.U32.AND P0, PT, R8, 0x1, PT ;  /* 0x000000010800780c */ /* 0x000fce0003f05070 */
[----:B------:R-:W-:Y:S06]  /*1110*/  @!P1 BRA `(.L_x_2989) ;  /* 0x00000000003c9947 */ /* 0x000fec0003800000 */
[----:B0-----:R-:W-:-:S04]  /*1120*/  LEA R11, R7, R0, 0x7 ;  /* 0x00000000070b7211 */ /* 0x001fc800078e38ff */
[----:B------:R-:W-:-:S13]  /*1130*/  ISETP.GE.AND P1, PT, R11, R6, PT ;  /* 0x000000060b00720c */ /* 0x000fda0003f26270 */
[----:B-1----:R-:W-:-:S06]  /*1140*/  @!P1 IMAD.WIDE R8, R11, 0x4, R2 ;  /* 0x000000040b089825 */ /* 0x002fcc00078e0202 */
[----:B------:R-:W2:Y:S01]  /*1150*/  @!P1 LDG.E R8, desc[UR6][R8.64] ;  /* 0x0000000608089981 */ /* 0x000ea2000c1e1900 */
[C---:B------:R-:W-:Y:S01]  /*1160*/  IADD3 R15, PT, PT, R11.reuse, 0x80, RZ ;  /* 0x000000800b0f7810 */ /* 0x040fe20007ffe0ff */
[----:B------:R-:W-:-:S03]  /*1170*/  @!P1 IMAD.WIDE R10, R11, 0x4, R4 ;  /* 0x000000040b0a9825 */ /* 0x000fc600078e0204 */
[----:B------:R-:W-:-:S13]  /*1180*/  ISETP.GE.AND P2, PT, R15, R6, PT ;  /* 0x000000060f00720c */ /* 0x000fda0003f46270 */
[----:B------:R-:W-:-:S04]  /*1190*/  @!P2 IMAD.WIDE R12, R15, 0x4, R2 ;  /* 0x000000040f0ca825 */ /* 0x000fc800078e0202 */
[----:B--2---:R-:W-:-:S05]  /*11a0*/  @!P1 FMUL R17, R8, R8 ;  /* 0x0000000808119220 */ /* 0x004fca0000400000 */
[----:B------:R2:W-:Y:S04]  /*11b0*/  @!P1 STG.E desc[UR6][R10.64], R17 ;  /* 0x000000110a009986 */ /* 0x0005e8000c101906 */
[----:B------:R-:W3:Y:S01]  /*11c0*/  @!P2 LDG.E R12, desc[UR6][R12.64] ;  /* 0x000000060c0ca981 */ /* 0x000ee2000c1e1900 */
[----:B------:R-:W-:Y:S01]  /*11d0*/  @!P2 IMAD.WIDE R14, R15, 0x4, R4 ;  /* 0x000000040f0ea825 */ /* 0x000fe200078e0204 */
[----:B------:R-:W-:-:S03]  /*11e0*/  IADD3 R7, PT, PT, R7, 0x2, RZ ;  /* 0x0000000207077810 */ /* 0x000fc60007ffe0ff */
[----:B---3--:R-:W-:-:S05]  /*11f0*/  @!P2 FMUL R19, R12, R12 ;  /* 0x0000000c0c13a220 */ /* 0x008fca0000400000 */
[----:B------:R2:W-:Y:S02]  /*1200*/  @!P2 STG.E desc[UR6][R14.64], R19 ;  /* 0x000000130e00a986 */ /* 0x0005e4000c101906 */
.L_x_2989:
[----:B------:R-:W-:Y:S05]  /*1210*/  @P0 EXIT ;  /* 0x000000000000094d */ /* 0x000fea0003800000 */
[----:B------:R-:W-:-:S04]  /*1220*/  LEA R7, R7, R0, 0x7 ;  /* 0x0000000007077211 */ /* 0x000fc800078e38ff */
[----:B------:R-:W-:-:S13]  /*1230*/  ISETP.GE.AND P0, PT, R7, R6, PT ;  /* 0x000000060700720c */ /* 0x000fda0003f06270 */
[----:B------:R-:W-:Y:S05]  /*1240*/  @P0 EXIT ;  /* 0x000000000000094d */ /* 0x000fea0003800000 */
[----:B------:R-:W-:-:S06]  /*1250*/  IMAD.WIDE R2, R7, 0x4, R2 ;  /* 0x0000000407027825 */ /* 0x000fcc00078e0202 */
[----:B------:R-:W3:Y:S01]  /*1260*/  LDG.E R2, desc[UR6][R2.64] ;  /* 0x0000000602027981 */ /* 0x000ee2000c1e1900 */
[----:B------:R-:W-:-:S04]  /*1270*/  IMAD.WIDE R4, R7, 0x4, R4 ;  /* 0x0000000407047825 */ /* 0x000fc800078e0204 */
[----:B---3--:R-:W-:-:S05]  /*1280*/  FMUL R7, R2, R2 ;  /* 0x0000000202077220 */ /* 0x008fca0000400000 */
[----:B------:R-:W-:Y:S01]  /*1290*/  STG.E desc[UR6][R4.64], R7 ;  /* 0x0000000704007986 */ /* 0x000fe2000c101906 */
[----:B------:R-:W-:Y:S05]  /*12a0*/  EXIT ;  /* 0x000000000000794d */ /* 0x000fea0003800000 */
.L_x_2990:
        /* <DEDUP_REMOVED lines=13> */
.L_x_3792:


//--------------------- .text._ZN3cub18CUB_300001_SM_10006detail9transform16transform_kernelINS2_10policy_hubILb0EN4cuda3std3__45tupleIJN6thrust24THRUST_300001_SM_1000_NS6detail15normal_iteratorINSA_10device_ptrIfEEEESF_EEEE10policy1000ElNS7_4plusIfEESF_JPfSL_EEEvT0_iT1_T2_DpNS2_10kernel_argIT3_EE --------------------------
	.section	.text._ZN3cub18CUB_300001_SM_10006detail9transform16transform_kernelINS2_10policy_hubILb0EN4cuda3std3__45tupleIJN6thrust24THRUST_300001_SM_1000_NS6detail15normal_iteratorINSA_10device_ptrIfEEEESF_EEEE10policy1000ElNS7_4plusIfEESF_JPfSL_EEEvT0_iT1_T2_DpNS2_10kernel_argIT3_EE,"ax",@progbits
	.align	128
        .global         _ZN3cub18CUB_300001_SM_10006detail9transform16transform_kernelINS2_10policy_hubILb0EN4cuda3std3__45tupleIJN6thrust24THRUST_300001_SM_1000_NS6detail15normal_iteratorINSA_10device_ptrIfEEEESF_EEEE10policy1000ElNS7_4plusIfEESF_JPfSL_EEEvT0_iT1_T2_DpNS2_10kernel_argIT3_EE
        .type           _ZN3cub18CUB_300001_SM_10006detail9transform16transform_kernelINS2_10policy_hubILb0EN4cuda3std3__45tupleIJN6thrust24THRUST_300001_SM_1000_NS6detail15normal_iteratorINSA_10device_ptrIfEEEESF_EEEE10policy1000ElNS7_4plusIfEESF_JPfSL_EEEvT0_iT1_T2_DpNS2_10kernel_argIT3_EE,@function
        .size           _ZN3cub18CUB_300001_SM_10006detail9transform16transform_kernelINS2_10policy_hubILb0EN4cuda3std3__45tupleIJN6thrust24THRUST_300001_SM_1000_NS6detail15normal_iteratorINSA_10device_ptrIfEEEESF_EEEE10policy1000ElNS7_4plusIfEESF_JPfSL_EEEvT0_iT1_T2_DpNS2_10kernel_argIT3_EE,(.L_x_3716 - _ZN3cub18CUB_300001_SM_10006detail9transform16transform_kernelINS2_10policy_hubILb0EN4cuda3std3__45tupleIJN6thrust24THRUST_300001_SM_1000_NS6detail15normal_iteratorINSA_10device_ptrIfEEEESF_EEEE10policy1000ElNS7_4plusIfEESF_JPfSL_EEEvT0_iT1_T2_DpNS2_10kernel_argIT3_EE)
        .other          _ZN3cub18CUB_300001_SM_10006detail9transform16transform_kernelINS2_10policy_hubILb0EN4cuda3std3__45tupleIJN6thrust24THRUST_300001_SM_1000_NS6detail15normal_iteratorINSA_10device_ptrIfEEEESF_EEEE10policy1000ElNS7_4plusIfEESF_JPfSL_EEEvT0_iT1_T2_DpNS2_10kernel_argIT3_EE,@"STO_CUDA_ENTRY STV_DEFAULT"
_ZN3cub18CUB_300001_SM_10006detail9transform16transform_kernelINS2_10policy_hubILb0EN4cuda3std3__45tupleIJN6thrust24THRUST_300001_SM_1000_NS6detail15normal_iteratorINSA_10device_ptrIfEEEESF_EEEE10policy1000ElNS7_4plusIfEESF_JPfSL_EEEvT0_iT1_T2_DpNS2_10kernel_argIT3_EE:
.text._ZN3cub18CUB_300001_SM_10006detail9transform16transform_kernelINS2_10policy_hubILb0EN4cuda3std3__45tupleIJN6thrust24THRUST_300001_SM_1000_NS6detail15normal_iteratorINSA_10device_ptrIfEEEESF_EEEE10policy1000ElNS7_4plusIfEESF_JPfSL_EEEvT0_iT1_T2_DpNS2_10kernel_argIT3_EE:
[----:B------:R-:W-:Y:S01]  /*0000*/  LDC R1, c[0x0][0x37c] ;  /* 0x0000df00ff017b82 */ /* 0x000fe20000000800 */
[----:B------:R-:W1:Y:S07]  /*0010*/  LDCU UR24, c[0x0][0x388] ;  /* 0x00007100ff1877ac */ /* 0x000e6e0008000800 */
[----:B------:R-:W2:Y:S01]  /*0020*/  S2UR UR5, SR_CTAID.X ;  /* 0x00000000000579c3 */ /* 0x000ea20000002500 */
[----:B------:R-:W3:Y:S01]  /*0030*/  LDCU UR7, c[0x0][0x370] ;  /* 0x00006e00ff0777ac */ /* 0x000ee20008000800 */
[----:B------:R-:W4:Y:S06]  /*0040*/  LDCU.64 UR22, c[0x0][0x358] ;  /* 0x00006b00ff1677ac */ /* 0x000f2c0008000a00 */
[----:B------:R-:W5:Y:S01]  /*0050*/  LDC.64 R2, c[0x0][0x380] ;  /* 0x0000e000ff027b82 */ /* 0x000f620000000a00 */
[----:B-1----:R-:W-:-:S04]  /*0060*/  USHF.L.U32 UR19, UR24, 0x7, URZ ;  /* 0x0000000718137899 */ /* 0x002fc800080006ff */
[----:B------:R-:W-:Y:S02]  /*0070*/  USHF.R.S32.HI UR8, URZ, 0x1f, UR19 ;  /* 0x0000001fff087899 */ /* 0x000fe40008011413 */
[----:B--2---:R-:W-:Y:S02]  /*0080*/  UIMAD.WIDE.U32 UR20, UR19, UR5, URZ ;  /* 0x00000005131472a5 */ /* 0x004fe4000f8e00ff */
[----:B------:R-:W-:Y:S02]  /*0090*/  UIMAD UR6, UR8, UR5, URZ ;  /* 0x00000005080672a4 */ /* 0x000fe4000f8e02ff */
[----:B------:R-:W-:Y:S02]  /*00a0*/  UIADD3 UR4, UPT, UPT, UR5, 0x2, URZ ;  /* 0x0000000205047890 */ /* 0x000fe4000fffe0ff */
[----:B------:R-:W-:Y:S02]  /*00b0*/  UIADD3 UR6, UPT, UPT, UR21, UR6, URZ ;  /* 0x0000000615067290 */ /* 0x000fe4000fffe0ff */
[----:B---3--:R-:W-:Y:S01]  /*00c0*/  UISETP.GE.U32.AND UP0, UPT, UR4, UR7, UPT ;  /* 0x000000070400728c */ /* 0x008fe2000bf06070 */
[----:B-----5:R-:W-:-:S03]  /*00d0*/  IADD3 R0, P0, PT, R2, -UR20, RZ ;  /* 0x8000001402007c10 */ /* 0x020fc6000ff1e0ff */
[----:B------:R-:W-:Y:S01]  /*00e0*/  UISETP.EQ.OR UP0, UPT, UR5, URZ, UP0 ;  /* 0x000000ff0500728c */ /* 0x000fe20008702670 */
[----:B------:R-:W-:Y:S02]  /*00f0*/  IADD3.X R2, PT, PT, R3, ~UR6, RZ, P0, !PT ;  /* 0x8000000603027c10 */ /* 0x000fe400087fe4ff */
[----:B------:R-:W-:-:S04]  /*0100*/  ISETP.LT.U32.AND P0, PT, R0, UR19, PT ;  /* 0x0000001300007c0c */ /* 0x000fc8000bf01070 */
[----:B------:R-:W-:-:S04]  /*0110*/  ISETP.LT.AND.EX P0, PT, R2, UR8, PT, P0 ;  /* 0x0000000802007c0c */ /* 0x000fc8000bf01300 */
[----:B------:R-:W-:Y:S01]  /*0120*/  SEL R0, R0, UR19, P0 ;  /* 0x0000001300007c07 */ /* 0x000fe20008000000 */
[----:B----4-:R-:W-:Y:S08]  /*0130*/  BRA.U UP0, `(.L_x_2991) ;  /* 0x0000000100e47547 */ /* 0x010ff0000b800000 */
[----:B------:R-:W1:Y:S01]  /*0140*/  S2R R2, SR_TID.X ;  /* 0x0000000000027919 */ /* 0x000e620000002100 */
[----:B------:R-:W-:Y:S01]  /*0150*/  ELECT P0, URZ, PT ;  /* 0x0000000000ff782f */ /* 0x000fe20003800000 */
[----:B------:R-:W-:Y:S03]  /*0160*/  BSSY.RECONVERGENT B0, `(.L_x_2992) ;  /* 0x000002e000007945 */ /* 0x000fe60003800200 */
[----:B-1----:R-:W-:-:S13]  /*0170*/  ISETP.GT.U32.OR P0, PT, R2, 0x1f, !P0 ;  /* 0x0000001f0200780c */ /* 0x002fda0004704470 */
[----:B------:R-:W-:Y:S05]  /*0180*/  @P0 BRA `(.L_x_2993) ;  /* 0x0000000000ac0947 */ /* 0x000fea0003800000 */
[----:B------:R-:W1:Y:S01]  /*0190*/  S2UR UR18, SR_CgaCtaId ;  /* 0x00000000001279c3 */ /* 0x000e620000008800 */
[----:B------:R-:W2:Y:S01]  /*01a0*/  LDCU UR15, c[0x0][0x3a0] ;  /* 0x00007400ff0f77ac */ /* 0x000ea20008000800 */
[----:B------:R-:W3:Y:S01]  /*01b0*/  LDCU UR17, c[0x0][0x3b0] ;  /* 0x00007600ff1177ac */ /* 0x000ee20008000800 */
[----:B------:R-:W-:Y:S01]  /*01c0*/  ULEA UR14, UR24, 0xf, 0x9 ;  /* 0x0000000f180e7891 */ /* 0x000fe2000f8e48ff */
[----:B------:R-:W-:Y:S01]  /*01d0*/  UMOV UR7, 0x400 ;  /* 0x0000040000077882 */ /* 0x000fe20000000000 */
[----:B------:R-:W-:Y:S01]  /*01e0*/  UMOV UR10, 0x1 ;  /* 0x00000001000a7882 */ /* 0x000fe20000000000 */
[----:B------:R-:W4:Y:S01]  /*01f0*/  LDCU.64 UR4, c[0x0][0x398] ;  /* 0x00007300ff0477ac */ /* 0x000f220008000a00 */
[----:B------:R-:W-:-:S04]  /*0200*/  UIADD3 UR10, UPT, UPT, -UR10, 0x100000, URZ ;  /* 0x001000000a0a7890 */ /* 0x000fc8000fffe1ff */
[----:B------:R-:W-:Y:S02]  /*0210*/  USHF.L.U32 UR11, UR10, 0xb, URZ ;  /* 0x0000000b0a0b7899 */ /* 0x000fe400080006ff */
[----:B------:R-:W-:Y:S02]  /*0220*/  USHF.L.U32 UR10, UR10, 0x1, URZ ;  /* 0x000000010a0a7899 */ /* 0x000fe400080006ff */
[----:B--2---:R-:W-:Y:S01]  /*0230*/  UIADD3 UR15, UPT, UPT, UR14, UR15, URZ ;  /* 0x0000000f0e0f7290 */ /* 0x004fe2000fffe0ff */
[----:B------:R-:W2:Y:S01]  /*0240*/  LDCU.64 UR12, c[0x0][0x3a8] ;  /* 0x00007500ff0c77ac */ /* 0x000ea20008000a00 */
[----:B---3--:R-:W-:Y:S02]  /*0250*/  UIADD3 UR14, UPT, UPT, UR14, UR17, URZ ;  /* 0x000000110e0e7290 */ /* 0x008fe4000fffe0ff */
[----:B-1----:R-:W-:Y:S02]  /*0260*/  ULEA UR17, UR18, UR7, 0x18 ;  /* 0x0000000712117291 */ /* 0x002fe4000f8ec0ff */
[----:B------:R-:W-:-:S02]  /*0270*/  UIADD3 UR16, UPT, UPT, UR7, 0x80, URZ ;  /* 0x0000008007107890 */ /* 0x000fc4000fffe0ff */
[----:B------:R-:W-:Y:S02]  /*0280*/  USHF.L.U64.HI UR9, UR20, 0x2, UR6 ;  /* 0x0000000214097899 */ /* 0x000fe40008010206 */
[----:B------:R-:W-:Y:S02]  /*0290*/  USHF.L.U32 UR8, UR20, 0x2, URZ ;  /* 0x0000000214087899 */ /* 0x000fe400080006ff */
[----:B------:R-:W-:Y:S02]  /*02a0*/  ULOP3.LUT UR15, UR15, 0xfffffff0, URZ, 0xc0, !UPT ;  /* 0xfffffff00f0f7892 */ /* 0x000fe4000f8ec0ff */
[----:B------:R-:W-:Y:S01]  /*02b0*/  ULOP3.LUT UR14, UR14, 0xfffffff0, URZ, 0xc0, !UPT ;  /* 0xfffffff00e0e7892 */ /* 0x000fe2000f8ec0ff */
[----:B------:R-:W1:Y:S02]  /*02c0*/  FENCE.VIEW.ASYNC.S ;  /* 0x00000000000073c6 */ /* 0x000e640000000000 */
[----:B-1----:R1:W3:Y:S02]  /*02d0*/  SYNCS.EXCH.64 URZ, [UR17], UR10 ;  /* 0x0000000a11ff75b2 */ /* 0x0022e40008000100 */
[----:B------:R-:W-:Y:S01]  /*02e0*/  @!PT LDS RZ, [RZ] ;  /* 0x00000000fffff984 */ /* 0x000fe20000000800 */
[----:B------:R-:W-:Y:S01]  /*02f0*/  @!PT LDS RZ, [RZ] ;  /* 0x00000000fffff984 */ /* 0x000fe20000000800 */
[----:B------:R-:W-:Y:S01]  /*0300*/  @!PT LDS RZ, [RZ] ;  /* 0x00000000fffff984 */ /* 0x000fe20000000800 */
[----:B------:R-:W-:Y:S01]  /*0310*/  @!PT LDS RZ, [RZ] ;  /* 0x00000000fffff984 */ /* 0x000fe20000000800 */
[----:B---3--:R3:W-:Y:S06]  /*0320*/  MEMBAR.ALL.CTA ;  /* 0x0000000000007992 */ /* 0x0087ec0000008000 */
[----:B---3--:R-:W3:Y:S01]  /*0330*/  FENCE.VIEW.ASYNC.S ;  /* 0x00000000000073c6 */ /* 0x008ee20000000000 */
[----:B------:R-:W-:-:S02]  /*0340*/  ULEA UR16, UR18, UR16, 0x18 ;  /* 0x0000001012107291 */ /* 0x000fc4000f8ec0ff */
[----:B----4-:R-:W-:Y:S02]  /*0350*/  UIADD3.64 UR4, UPT, UPT, UR8, UR4, URZ ;  /* 0x0000000408047297 */ /* 0x010fe4000fffe0ff */
[----:B------:R-:W-:Y:S02]  /*0360*/  USHF.R.U32.HI UR7, URZ, 0x4, UR15 ;  /* 0x00000004ff077899 */ /* 0x000fe4000801160f */
[----:B--2---:R-:W-:Y:S02]  /*0370*/  UIADD3.64 UR8, UPT, UPT, UR8, UR12, URZ ;  /* 0x0000000c08087297 */ /* 0x004fe4000fffe0ff */
[----:B------:R-:W-:Y:S02]  /*0380*/  UIADD3 UR15, UPT, UPT, UR15, UR14, URZ ;  /* 0x0000000e0f0f7290 */ /* 0x000fe4000fffe0ff */
[----:B------:R-:W-:Y:S02]  /*0390*/  ULEA UR12, UR24, UR16, 0x9 ;  /* 0x00000010180c7291 */ /* 0x000fe4000f8e48ff */
[----:B------:R-:W-:-:S02]  /*03a0*/  USHF.R.U32.HI UR14, URZ, 0x4, UR14 ;  /* 0x00000004ff0e7899 */ /* 0x000fc4000801160e */
[----:B------:R-:W-:Y:S01]  /*03b0*/  UPRMT UR7, UR7, 0x5410, URZ ;  /* 0x0000541007077896 */ /* 0x000fe200080000ff */
[----:B------:R-:W-:Y:S01]  /*03c0*/  IMAD.U32 R2, RZ, RZ, UR15 ;  /* 0x0000000fff027e24 */ /* 0x000fe2000f8e00ff */
[----:B------:R-:W-:Y:S02]  /*03d0*/  UIADD3 UR12, UPT, UPT, UR12, 0x80, URZ ;  /* 0x000000800c0c7890 */ /* 0x000fe4000fffe0ff */
[----:B------:R-:W-:Y:S01]  /*03e0*/  UPRMT UR14, UR14, 0x5410, URZ ;  /* 0x000054100e0e7896 */ /* 0x000fe200080000ff */
[----:B------:R-:W-:-:S04]  /*03f0*/  UMOV UR13, UR17 ;  /* 0x00000011000d7c82 */ /* 0x000fc80008000000 */
[----:B---3--:R1:W-:Y:S04]  /*0400*/  UBLKCP.S.G [UR16], [UR4], UR7 ;  /* 0x00000010040073ba */ /* 0x0083e80008000207 */
[----:B------:R1:W-:Y:S01]  /*0410*/  UBLKCP.S.G [UR12], [UR8], UR14 ;  /* 0x0000000c080073ba */ /* 0x0003e2000800020e */
[----:B------:R1:W-:Y:S01]  /*0420*/  SYNCS.ARRIVE.TRANS64 RZ, [UR17], R2 ;  /* 0x00000002ffff79a7 */ /* 0x0003e20008000011 */
[----:B------:R-:W-:Y:S01]  /*0430*/  NOP ;  /* 0x0000000000007918 */ /* 0x000fe20000000000 */
.L_x_2993:
[----:B-1----:R-:W-:Y:S05]  /*0440*/  BSYNC.RECONVERGENT B0 ;  /* 0x0000000000007941 */ /* 0x002fea0003800200 */
.L_x_2992:
[----:B------:R-:W1:Y:S08]  /*0450*/  S2UR UR5, SR_CgaCtaId ;  /* 0x00000000000579c3 */ /* 0x000e700000008800 */
[----:B------:R-:W-:Y:S01]  /*0460*/  BAR.SYNC.DEFER_BLOCKING 0x0 ;  /* 0x0000000000007b1d */ /* 0x000fe20000010000 */
[----:B------:R-:W-:-:S05]  /*0470*/  SHF.L.U32 R2, RZ, 0x1f, RZ ;  /* 0x0000001fff027819 */ /* 0x000fca00000006ff */
[----:B------:R-:W-:Y:S02]  /*0480*/  UMOV UR4, 0x400 ;  /* 0x0000040000047882 */ /* 0x000fe40000000000 */
[----:B-1----:R-:W-:-:S12]  /*0490*/  ULEA UR4, UR5, UR4, 0x18 ;  /* 0x0000000405047291 */ /* 0x002fd8000f8ec0ff */
.L_x_2994:
[----:B------:R-:W1:Y:S02]  /*04a0*/  SYNCS.PHASECHK.TRANS64.TRYWAIT P0, [UR4], R2 ;  /* 0x00000002ff0075a7 */ /* 0x000e640008001104 */
[----:B-1----:R-:W-:Y:S05]  /*04b0*/  @!P0 BRA `(.L_x_2994) ;  /* 0xfffffffc00f88947 */ /* 0x002fea000383ffff */
[----:B------:R-:W-:Y:S05]  /*04c0*/  BRA `(.L_x_2995) ;  /* 0x0000001400407947 */ /* 0x000fea0003800000 */
.L_x_2991:
[----:B------:R-:W1:Y:S01]  /*04d0*/  S2R R3, SR_TID.Y ;  /* 0x0000000000037919 */ /* 0x000e620000002200 */
[----:B------:R-:W2:Y:S01]  /*04e0*/  LDCU UR9, c[0x0][0x360] ;  /* 0x00006c00ff0977ac */ /* 0x000ea20008000800 */
[----:B------:R-:W-:Y:S01]  /*04f0*/  IMAD.SHL.U32 R4, R0, 0x4, RZ ;  /* 0x0000000400047824 */ /* 0x000fe200078e00ff */
[----:B------:R-:W-:Y:S01]  /*0500*/  BSSY.RECONVERGENT B0, `(.L_x_2996) ;  /* 0x00000aa000007945 */ /* 0x000fe20003800200 */
[----:B------:R-:W1:Y:S01]  /*0510*/  S2R R6, SR_TID.Z ;  /* 0x0000000000067919 */ /* 0x000e620000002300 */
[----:B------:R-:W2:Y:S01]  /*0520*/  LDCU UR10, c[0x0][0x364] ;  /* 0x00006c80ff0a77ac */ /* 0x000ea20008000800 */
[----:B------:R-:W3:Y:S01]  /*0530*/  LDC R2, c[0x0][0x368] ;  /* 0x0000da00ff027b82 */ /* 0x000ee20000000800 */
[----:B------:R-:W-:Y:S01]  /*0540*/  SHF.R.S32.HI R5, RZ, 0x1f, R4 ;  /* 0x0000001fff057819 */ /* 0x000fe20000011404 */
[----:B------:R-:W4:Y:S03]  /*0550*/  S2R R8, SR_TID.X ;  /* 0x0000000000087919 */ /* 0x000f260000002100 */
[----:B------:R-:W-:-:S02]  /*0560*/  SHF.R.U64 R4, R4, 0x2, R5 ;  /* 0x0000000204047819 */ /* 0x000fc40000001205 */
[----:B------:R-:W-:Y:S01]  /*0570*/  SHF.R.U32.HI R5, RZ, 0x2, R5 ;  /* 0x00000002ff057819 */ /* 0x000fe20000011605 */
[----:B--2---:R-:W-:Y:S02]  /*0580*/  UIMAD UR4, UR9, UR10, URZ ;  /* 0x0000000a090472a4 */ /* 0x004fe4000f8e02ff */
[----:B-1----:R-:W-:Y:S02]  /*0590*/  IMAD R3, R6, UR10, R3 ;  /* 0x0000000a06037c24 */ /* 0x002fe4000f8e0203 */
[----:B------:R-:W-:Y:S02]  /*05a0*/  IMAD.MOV.U32 R6, RZ, RZ, RZ ;  /* 0x000000ffff067224 */ /* 0x000fe400078e00ff */
[----:B----4-:R-:W-:Y:S02]  /*05b0*/  IMAD R3, R3, UR9, R8 ;  /* 0x0000000903037c24 */ /* 0x010fe4000f8e0208 */
[----:B---3--:R-:W-:Y:S01]  /*05c0*/  IMAD R8, R2, UR4, RZ ;  /* 0x0000000402087c24 */ /* 0x008fe2000f8e02ff */
[----:B------:R-:W-:-:S02]  /*05d0*/  UMOV UR4, URZ ;  /* 0x000000ff00047c82 */ /* 0x000fc40008000000 */
[----:B------:R-:W-:-:S04]  /*05e0*/  ISETP.GT.U32.AND P0, PT, R4, R3, PT ;  /* 0x000000030400720c */ /* 0x000fc80003f04070 */
[----:B------:R-:W-:-:S13]  /*05f0*/  ISETP.GT.U32.AND.EX P0, PT, R5, RZ, PT, P0 ;  /* 0x000000ff0500720c */ /* 0x000fda0003f04100 */
[----:B------:R-:W-:Y:S05]  /*0600*/  @!P0 BRA `(.L_x_2997) ;  /* 0x0000000800648947 */ /* 0x000fea0003800000 */
[----:B------:R-:W-:Y:S01]  /*0610*/  IMAD.IADD R9, R8, 0x1, R3 ;  /* 0x0000000108097824 */ /* 0x000fe200078e0203 */
[----:B------:R-:W-:Y:S01]  /*0620*/  BSSY.RECONVERGENT B1, `(.L_x_2998) ;  /* 0x0000024000017945 */ /* 0x000fe20003800200 */
[----:B------:R-:W-:-:S03]  /*0630*/  IMAD.MOV.U32 R12, RZ, RZ, -0x1 ;  /* 0xffffffffff0c7424 */ /* 0x000fc600078e00ff */
[CC--:B------:R-:W-:Y:S02]  /*0640*/  ISETP.GT.U32.AND P1, PT, R4.reuse, R9.reuse, PT ;  /* 0x000000090400720c */ /* 0x0c0fe40003f24070 */
[CC--:B------:R-:W-:Y:S02]  /*0650*/  ISETP.GT.U32.AND P0, PT, R4.reuse, R9.reuse, PT ;  /* 0x000000090400720c */ /* 0x0c0fe40003f04070 */
[C---:B------:R-:W-:Y:S02]  /*0660*/  ISETP.GT.U32.AND.EX P1, PT, R5.reuse, RZ, PT, P1 ;  /* 0x000000ff0500720c */ /* 0x040fe40003f24110 */
[----:B------:R-:W-:Y:S02]  /*0670*/  ISETP.GT.U32.AND.EX P0, PT, R5, RZ, PT, P0 ;  /* 0x000000ff0500720c */ /* 0x000fe40003f04100 */
[----:B------:R-:W-:Y:S02]  /*0680*/  SEL R10, R4, R9, P1 ;  /* 0x00000009040a7207 */ /* 0x000fe40000800000 */
[----:B------:R-:W-:-:S02]  /*0690*/  SEL R7, RZ, 0x1, !P0 ;  /* 0x00000001ff077807 */ /* 0x000fc40004000000 */
[----:B------:R-:W-:Y:S02]  /*06a0*/  SEL R11, R5, RZ, P1 ;  /* 0x000000ff050b7207 */ /* 0x000fe40000800000 */
[----:B------:R-:W-:-:S04]  /*06b0*/  IADD3 R14, P0, P1, R10, -R7, -R9 ;  /* 0x800000070a0e7210 */ /* 0x000fc8000791e809 */
[----:B------:R-:W-:-:S04]  /*06c0*/  IADD3.X R15, PT, PT, R11, -0x1, R12, P0, P1 ;  /* 0xffffffff0b0f7810 */ /* 0x000fc800007e240c */
[----:B------:R-:W-:-:S13]  /*06d0*/  ISETP.NE.U32.AND P0, PT, R15, RZ, PT ;  /* 0x000000ff0f00720c */ /* 0x000fda0003f05070 */
[----:B------:R-:W-:Y:S05]  /*06e0*/  @P0 BRA `(.L_x_2999) ;  /* 0x0000000000500947 */ /* 0x000fea0003800000 */
[----:B------:R-:W1:Y:S01]  /*06f0*/  I2F.U32.RP R9, R8 ;  /* 0x0000000800097306 */ /* 0x000e620000209000 */
[----:B------:R-:W-:Y:S01]  /*0700*/  IMAD.MOV R13, RZ, RZ, -R8 ;  /* 0x000000ffff0d7224 */ /* 0x000fe200078e0a08 */
[----:B------:R-:W-:-:S06]  /*0710*/  ISETP.NE.U32.AND P2, PT, R8, RZ, PT ;  /* 0x000000ff0800720c */ /* 0x000fcc0003f45070 */
[----:B-1----:R-:W1:Y:S02]  /*0720*/  MUFU.RCP R9, R9 ;  /* 0x0000000900097308 */ /* 0x002e640000001000 */
[----:B-1----:R-:W-:-:S06]  /*0730*/  VIADD R10, R9, 0xffffffe ;  /* 0x0ffffffe090a7836 */ /* 0x002fcc0000000000 */
[----:B------:R1:W2:Y:S02]  /*0740*/  F2I.FTZ.U32.TRUNC.NTZ R11, R10 ;  /* 0x0000000a000b7305 */ /* 0x0002a4000021f000 */
[----:B-1----:R-:W-:Y:S02]  /*0750*/  IMAD.MOV.U32 R10, RZ, RZ, RZ ;  /* 0x000000ffff0a7224 */ /* 0x002fe400078e00ff */
[----:B--2---:R-:W-:-:S04]  /*0760*/  IMAD R13, R13, R11, RZ ;  /* 0x0000000b0d0d7224 */ /* 0x004fc800078e02ff */
[----:B------:R-:W-:-:S06]  /*0770*/  IMAD.HI.U32 R11, R11, R13, R10 ;  /* 0x0000000d0b0b7227 */ /* 0x000fcc00078e000a */
[----:B------:R-:W-:-:S04]  /*0780*/  IMAD.HI.U32 R10, R11, R14, RZ ;  /* 0x0000000e0b0a7227 */ /* 0x000fc800078e00ff */
[----:B------:R-:W-:-:S04]  /*0790*/  IMAD.MOV R11, RZ, RZ, -R10 ;  /* 0x000000ffff0b7224 */ /* 0x000fc800078e0a0a */
[----:B------:R-:W-:-:S05]  /*07a0*/  IMAD R11, R8, R11, R14 ;  /* 0x0000000b080b7224 */ /* 0x000fca00078e020e */
[----:B------:R-:W-:-:S13]  /*07b0*/  ISETP.GE.U32.AND P0, PT, R11, R8, PT ;  /* 0x000000080b00720c */ /* 0x000fda0003f06070 */
[----:B------:R-:W-:Y:S02]  /*07c0*/  @P0 IMAD.IADD R11, R11, 0x1, -R8 ;  /* 0x000000010b0b0824 */ /* 0x000fe400078e0a08 */
[----:B------:R-:W-:-:S03]  /*07d0*/  @P0 VIADD R10, R10, 0x1 ;  /* 0x000000010a0a0836 */ /* 0x000fc60000000000 */
[----:B------:R-:W-:Y:S01]  /*07e0*/  ISETP.GE.U32.AND P1, PT, R11, R8, PT ;  /* 0x000000080b00720c */ /* 0x000fe20003f26070 */
[----:B------:R-:W-:-:S12]  /*07f0*/  IMAD.MOV.U32 R11, RZ, RZ, RZ ;  /* 0x000000ffff0b7224 */ /* 0x000fd800078e00ff */
[----:B------:R-:W-:Y:S02]  /*0800*/  @P1 IADD3 R10, PT, PT, R10, 0x1, RZ ;  /* 0x000000010a0a1810 */ /* 0x000fe40007ffe0ff */
[----:B------:R-:W-:Y:S01]  /*0810*/  @!P2 LOP3.LUT R10, RZ, R8, RZ, 0x33, !PT ;  /* 0x00000008ff0aa212 */ /* 0x000fe200078e33ff */
[----:B------:R-:W-:Y:S06]  /*0820*/  BRA `(.L_x_3000) ;  /* 0x00000000000c7947 */ /* 0x000fec0003800000 */
.L_x_2999:
[----:B------:R-:W-:Y:S01]  /*0830*/  IMAD.MOV.U32 R9, RZ, RZ, R14 ;  /* 0x000000ffff097224 */ /* 0x000fe200078e000e */
[----:B------:R-:W-:-:S07]  /*0840*/  MOV R14, 0x860 ;  /* 0x00000860000e7802 */ /* 0x000fce0000000f00 */
[----:B------:R-:W-:Y:S05]  /*0850*/  CALL.REL.NOINC `($__internal_0_$__cuda_sm20_div_u64) ;  /* 0x0000001400707944 */ /* 0x000fea0003c00000 */
.L_x_3000:
[----:B------:R-:W-:Y:S05]  /*0860*/  BSYNC.RECONVERGENT B1 ;  /* 0x0000000000017941 */ /* 0x000fea0003800200 */
.L_x_2998:
[----:B------:R-:W-:Y:S01]  /*0870*/  IADD3 R9, P0, PT, R10, R7, RZ ;  /* 0x000000070a097210 */ /* 0x000fe20007f1e0ff */
[----:B------:R-:W1:Y:S01]  /*0880*/  LDC R13, c[0x0][0x3a0] ;  /* 0x0000e800ff0d7b82 */ /* 0x000e620000000800 */
[----:B------:R-:W-:Y:S01]  /*0890*/  BSSY.RECONVERGENT B1, `(.L_x_3001) ;  /* 0x0000033000017945 */ /* 0x000fe20003800200 */
[----:B------:R-:W-:Y:S01]  /*08a0*/  IMAD.MOV.U32 R29, RZ, RZ, R3 ;  /* 0x000000ffff1d7224 */ /* 0x000fe200078e0003 */
[C---:B------:R-:W-:Y:S01]  /*08b0*/  LOP3.LUT R7, R9.reuse, 0x3, RZ, 0xc0, !PT ;  /* 0x0000000309077812 */ /* 0x040fe200078ec0ff */
[----:B------:R-:W-:Y:S01]  /*08c0*/  IMAD.X R10, RZ, RZ, R11, P0 ;  /* 0x000000ffff0a7224 */ /* 0x000fe200000e060b */
[----:B------:R-:W-:Y:S02]  /*08d0*/  ISETP.GE.U32.AND P0, PT, R9, 0x3, PT ;  /* 0x000000030900780c */ /* 0x000fe40003f06070 */
[----:B------:R-:W-:Y:S02]  /*08e0*/  ISETP.NE.U32.AND P1, PT, R7, 0x3, PT ;  /* 0x000000030700780c */ /* 0x000fe40003f25070 */
[----:B------:R-:W-:Y:S01]  /*08f0*/  ISETP.GE.U32.AND.EX P0, PT, R10, RZ, PT, P0 ;  /* 0x000000ff0a00720c */ /* 0x000fe20003f06100 */
[----:B------:R-:W-:Y:S01]  /*0900*/  IMAD.MOV.U32 R10, RZ, RZ, R6 ;  /* 0x000000ffff0a7224 */ /* 0x000fe200078e0006 */
[----:B------:R-:W-:-:S02]  /*0910*/  ISETP.NE.AND.EX P1, PT, RZ, RZ, PT, P1 ;  /* 0x000000ffff00720c */ /* 0x000fc40003f25310 */
[----:B-1----:R-:W-:-:S11]  /*0920*/  SHF.R.S32.HI R11, RZ, 0x1f, R13 ;  /* 0x0000001fff0b7819 */ /* 0x002fd6000001140d */
[----:B------:R-:W-:Y:S05]  /*0930*/  @!P1 BRA `(.L_x_3002) ;  /* 0x0000000000a09947 */ /* 0x000fea0003800000 */
[----:B------:R-:W1:Y:S01]  /*0940*/  S2UR UR7, SR_CgaCtaId ;  /* 0x00000000000779c3 */ /* 0x000e620000008800 */
[----:B------:R-:W2:Y:S01]  /*0950*/  LDCU.64 UR12, c[0x0][0x398] ;  /* 0x00007300ff0c77ac */ /* 0x000ea20008000a00 */
[C---:B------:R-:W-:Y:S01]  /*0960*/  IMAD.SHL.U32 R7, R3.reuse, 0x4, RZ ;  /* 0x0000000403077824 */ /* 0x040fe200078e00ff */
[----:B------:R-:W-:Y:S01]  /*0970*/  MOV R29, R3 ;  /* 0x00000003001d7202 */ /* 0x000fe20000000f00 */
[----:B------:R-:W-:Y:S01]  /*0980*/  IMAD.U32 R14, RZ, RZ, UR20 ;  /* 0x00000014ff0e7e24 */ /* 0x000fe2000f8e00ff */
[----:B------:R-:W-:Y:S01]  /*0990*/  UMOV UR5, 0x400 ;  /* 0x0000040000057882 */ /* 0x000fe20000000000 */
[----:B------:R-:W-:Y:S01]  /*09a0*/  IMAD.U32 R15, RZ, RZ, UR21 ;  /* 0x00000015ff0f7e24 */ /* 0x000fe2000f8e00ff */
[----:B------:R-:W-:Y:S01]  /*09b0*/  SHF.L.U64.HI R15, R3, 0x2, R6 ;  /* 0x00000002030f7819 */ /* 0x000fe20000010206 */
[----:B------:R-:W-:Y:S01]  /*09c0*/  IMAD.U32 R12, RZ, RZ, UR6 ;  /* 0x00000006ff0c7e24 */ /* 0x000fe2000f8e00ff */
[----:B------:R-:W-:Y:S01]  /*09d0*/  LEA R10, P1, R14, R7, 0x2 ;  /* 0x000000070e0a7211 */ /* 0x000fe200078210ff */
[----:B------:R-:W-:Y:S01]  /*09e0*/  VIADD R9, R9, 0x1 ;  /* 0x0000000109097836 */ /* 0x000fe20000000000 */
[----:B------:R-:W-:Y:S01]  /*09f0*/  UIADD3 UR5, UPT, UPT, UR5, 0x80, URZ ;  /* 0x0000008005057890 */ /* 0x000fe2000fffe0ff */
[----:B------:R-:W-:Y:S01]  /*0a00*/  IMAD R7, R2, UR10, RZ ;  /* 0x0000000a02077c24 */ /* 0x000fe2000f8e02ff */
[----:B------:R-:W-:-:S02]  /*0a10*/  LEA.HI.X R14, R14, R15, R12, 0x2, P1 ;  /* 0x0000000f0e0e7211 */ /* 0x000fc400008f140c */
[----:B------:R-:W-:Y:S01]  /*0a20*/  LOP3.LUT R9, R9, 0x3, RZ, 0xc0, !PT ;  /* 0x0000000309097812 */ /* 0x000fe200078ec0ff */
[----:B------:R-:W-:Y:S01]  /*0a30*/  IMAD R7, R7, UR9, RZ ;  /* 0x0000000907077c24 */ /* 0x000fe2000f8e02ff */
[----:B--2---:R-:W-:Y:S01]  /*0a40*/  IADD3 R17, P1, P2, R10, UR12, R13 ;  /* 0x0000000c0a117c10 */ /* 0x004fe2000fa3e00d */
[----:B------:R-:W-:-:S03]  /*0a50*/  IMAD.MOV.U32 R10, RZ, RZ, R6 ;  /* 0x000000ffff0a7224 */ /* 0x000fc600078e0006 */
[----:B------:R-:W-:Y:S01]  /*0a60*/  IADD3.X R18, PT, PT, R14, UR13, R11, P1, P2 ;  /* 0x0000000d0e127c10 */ /* 0x000fe20008fe440b */
[----:B-1----:R-:W-:Y:S01]  /*0a70*/  ULEA UR5, UR7, UR5, 0x18 ;  /* 0x0000000507057291 */ /* 0x002fe2000f8ec0ff */
[----:B------:R-:W-:-:S05]  /*0a80*/  IADD3 R9, P1, PT, RZ, -R9, RZ ;  /* 0x80000009ff097210 */ /* 0x000fca0007f3e0ff */
[----:B------:R-:W-:Y:S02]  /*0a90*/  VIADD R12, R13, UR5 ;  /* 0x000000050d0c7c36 */ /* 0x000fe40008000000 */
[----:B------:R-:W-:Y:S02]  /*0aa0*/  IMAD.X R16, RZ, RZ, -0x1, P1 ;  /* 0xffffffffff107424 */ /* 0x000fe400008e06ff */
[----:B------:R-:W-:-:S07]  /*0ab0*/  IMAD R12, R3, 0x4, R12 ;  /* 0x00000004030c7824 */ /* 0x000fce00078e020c */
.L_x_3003:
[----:B------:R-:W-:Y:S01]  /*0ac0*/  IADD3 R9, P1, PT, R9, 0x1, RZ ;  /* 0x0000000109097810 */ /* 0x000fe20007f3e0ff */
[----:B------:R-:W-:Y:S01]  /*0ad0*/  IMAD.MOV.U32 R14, RZ, RZ, R17 ;  /* 0x000000ffff0e7224 */ /* 0x000fe200078e0011 */
[C---:B------:R-:W-:Y:S01]  /*0ae0*/  IADD3 R29, P2, PT, R8.reuse, R29, RZ ;  /* 0x0000001d081d7210 */ /* 0x040fe20007f5e0ff */
[----:B------:R-:W-:Y:S01]  /*0af0*/  IMAD.MOV.U32 R15, RZ, RZ, R18 ;  /* 0x000000ffff0f7224 */ /* 0x000fe200078e0012 */
[C---:B------:R-:W-:Y:S01]  /*0b00*/  LEA R17, P3, R8.reuse, R17, 0x2 ;  /* 0x0000001108117211 */ /* 0x040fe200078610ff */
[----:B------:R-:W-:Y:S01]  /*0b10*/  IMAD.X R16, RZ, RZ, R16, P1 ;  /* 0x000000ffff107224 */ /* 0x000fe200008e0610 */
[----:B------:R-:W-:Y:S01]  /*0b20*/  ISETP.NE.U32.AND P1, PT, R9, RZ, PT ;  /* 0x000000ff0900720c */ /* 0x000fe20003f25070 */
[----:B------:R-:W-:Y:S01]  /*0b30*/  IMAD.X R10, RZ, RZ, R10, P2 ;  /* 0x000000ffff0a7224 */ /* 0x000fe200010e060a */
[----:B------:R-:W-:Y:S01]  /*0b40*/  @!PT LDS RZ, [RZ] ;  /* 0x00000000fffff984 */ /* 0x000fe20000000800 */
[----:B------:R-:W-:Y:S01]  /*0b50*/  @!PT LDS RZ, [RZ] ;  /* 0x00000000fffff984 */ /* 0x000fe20000000800 */
[----:B------:R-:W-:Y:S01]  /*0b60*/  @!PT LDS RZ, [RZ] ;  /* 0x00000000fffff984 */ /* 0x000fe20000000800 */
[----:B------:R1:W-:Y:S01]  /*0b70*/  LDGSTS.E [R12], desc[UR22][R14.64] ;  /* 0x000000000e0c7fae */ /* 0x0003e2000b9a1016 */
[----:B------:R-:W-:Y:S02]  /*0b80*/  LEA.HI.X R18, R8, R18, RZ, 0x2, P3 ;  /* 0x0000001208127211 */ /* 0x000fe400018f14ff */
[----:B------:R-:W-:Y:S01]  /*0b90*/  ISETP.NE.AND.EX P1, PT, R16, RZ, PT, P1 ;  /* 0x000000ff1000720c */ /* 0x000fe20003f25310 */
[----:B-1----:R-:W-:-:S12]  /*0ba0*/  IMAD R12, R7, 0x4, R12 ;  /* 0x00000004070c7824 */ /* 0x002fd800078e020c */
[----:B------:R-:W-:Y:S05]  /*0bb0*/  @P1 BRA `(.L_x_3003) ;  /* 0xfffffffc00c01947 */ /* 0x000fea000383ffff */
.L_x_3002:
[----:B------:R-:W-:Y:S05]  /*0bc0*/  BSYNC.RECONVERGENT B1 ;  /* 0x0000000000017941 */ /* 0x000fea0003800200 */
.L_x_3001:
[----:B------:R-:W-:Y:S05]  /*0bd0*/  @!P0 BRA `(.L_x_2997) ;  /* 0x0000000000f08947 */ /* 0x000fea0003800000 */
[----:B------:R-:W1:Y:S01]  /*0be0*/  S2UR UR8, SR_CgaCtaId ;  /* 0x00000000000879c3 */ /* 0x000e620000008800 */
[----:B------:R-:W2:Y:S01]  /*0bf0*/  LDCU.64 UR12, c[0x0][0x398] ;  /* 0x00007300ff0c77ac */ /* 0x000ea20008000a00 */
[C---:B------:R-:W-:Y:S01]  /*0c00*/  IMAD.SHL.U32 R9, R29.reuse, 0x4, RZ ;  /* 0x000000041d097824 */ /* 0x040fe200078e00ff */
[----:B------:R-:W-:Y:S01]  /*0c10*/  MOV R14, UR20 ;  /* 0x00000014000e7c02 */ /* 0x000fe20008000f00 */
[----:B------:R-:W-:Y:S01]  /*0c20*/  IMAD.U32 R15, RZ, RZ, UR21 ;  /* 0x00000015ff0f7e24 */ /* 0x000fe2000f8e00ff */
[C---:B------:R-:W-:Y:S01]  /*0c30*/  SHF.L.U64.HI R15, R29.reuse, 0x2, R10 ;  /* 0x000000021d0f7819 */ /* 0x040fe2000001020a */
[----:B------:R-:W-:Y:S01]  /*0c40*/  IMAD.U32 R12, RZ, RZ, UR6 ;  /* 0x00000006ff0c7e24 */ /* 0x000fe2000f8e00ff */
[----:B------:R-:W-:Y:S01]  /*0c50*/  LEA R9, P0, R14, R9, 0x2 ;  /* 0x000000090e097211 */ /* 0x000fe200078010ff */
[----:B------:R-:W-:Y:S01]  /*0c60*/  UMOV UR7, 0x400 ;  /* 0x0000040000077882 */ /* 0x000fe20000000000 */
[----:B------:R-:W-:Y:S01]  /*0c70*/  IMAD.SHL.U32 R18, R8, 0x4, RZ ;  /* 0x0000000408127824 */ /* 0x000fe200078e00ff */
[----:B------:R-:W-:Y:S01]  /*0c80*/  UIADD3 UR7, UPT, UPT, UR7, 0x80, URZ ;  /* 0x0000008007077890 */ /* 0x000fe2000fffe0ff */
[----:B------:R-:W-:Y:S01]  /*0c90*/  LEA.HI.X R12, R14, R15, R12, 0x2, P0 ;  /* 0x0000000f0e0c7211 */ /* 0x000fe200000f140c */
[----:B------:R-:W-:Y:S01]  /*0ca0*/  IMAD R24, R2, UR10, RZ ;  /* 0x0000000a02187c24 */ /* 0x000fe2000f8e02ff */
[----:B------:R-:W-:Y:S01]  /*0cb0*/  IADD3 R14, P0, PT, R29, UR20, RZ ;  /* 0x000000141d0e7c10 */ /* 0x000fe2000ff1e0ff */
[----:B------:R-:W-:Y:S01]  /*0cc0*/  UMOV UR5, URZ ;  /* 0x000000ff00057c82 */ /* 0x000fe20008000000 */
[----:B------:R-:W-:Y:S01]  /*0cd0*/  SHF.R.U32.HI R19, RZ, 0x1e, R8 ;  /* 0x0000001eff137819 */ /* 0x000fe20000011608 */
[----:B------:R-:W-:Y:S01]  /*0ce0*/  IMAD R24, R24, UR9, RZ ;  /* 0x0000000918187c24 */ /* 0x000fe2000f8e02ff */
[----:B------:R-:W-:-:S02]  /*0cf0*/  IADD3.X R15, PT, PT, R10, UR6, RZ, P0, !PT ;  /* 0x000000060a0f7c10 */ /* 0x000fc400087fe4ff */
[----:B--2---:R-:W-:Y:S02]  /*0d00*/  IADD3 R7, P1, PT, R13, UR12, RZ ;  /* 0x0000000c0d077c10 */ /* 0x004fe4000ff3e0ff */
[C---:B------:R-:W-:Y:S01]  /*0d10*/  SHF.L.U64.HI R15, R14.reuse, 0x2, R15 ;  /* 0x000000020e0f7819 */ /* 0x040fe2000001020f */
[----:B------:R-:W-:Y:S01]  /*0d20*/  IMAD.SHL.U32 R14, R14, 0x4, RZ ;  /* 0x000000040e0e7824 */ /* 0x000fe200078e00ff */
[----:B------:R-:W-:Y:S01]  /*0d30*/  IADD3.X R11, PT, PT, R11, UR13, RZ, P1, !PT ;  /* 0x0000000d0b0b7c10 */ /* 0x000fe20008ffe4ff */
[----:B-1----:R-:W-:Y:S01]  /*0d40*/  ULEA UR7, UR8, UR7, 0x18 ;  /* 0x0000000708077291 */ /* 0x002fe2000f8ec0ff */
[-C--:B------:R-:W-:Y:S01]  /*0d50*/  IADD3 R22, P1, PT, R18, R9.reuse, RZ ;  /* 0x0000000912167210 */ /* 0x080fe20007f3e0ff */
[C---:B------:R-:W-:Y:S01]  /*0d60*/  IMAD.WIDE.U32 R14, R8.reuse, 0xc, R14 ;  /* 0x0000000c080e7825 */ /* 0x040fe200078e000e */
[----:B------:R-:W-:-:S03]  /*0d70*/  LEA R20, P0, R8, R9, 0x3 ;  /* 0x0000000908147211 */ /* 0x000fc600078018ff */
[----:B------:R-:W-:Y:S01]  /*0d80*/  VIADD R16, R13, UR7 ;  /* 0x000000070d107c36 */ /* 0x000fe20008000000 */
[----:B------:R-:W-:Y:S01]  /*0d90*/  LEA.HI.X R26, R8, R12, RZ, 0x3, P0 ;  /* 0x0000000c081a7211 */ /* 0x000fe200000f1cff */
[----:B------:R-:W-:Y:S02]  /*0da0*/  IMAD.X R28, R19, 0x1, R12, P1 ;  /* 0x00000001131c7824 */ /* 0x000fe400008e060c */
[----:B------:R-:W-:Y:S02]  /*0db0*/  IMAD R13, R29, 0x4, R16 ;  /* 0x000000041d0d7824 */ /* 0x000fe400078e0210 */
[----:B------:R-:W-:Y:S02]  /*0dc0*/  VIADD R23, R15, UR5 ;  /* 0x000000050f177c36 */ /* 0x000fe40008000000 */
[C-C-:B------:R-:W-:Y:S02]  /*0dd0*/  IMAD R21, R24.reuse, 0x4, R13.reuse ;  /* 0x0000000418157824 */ /* 0x140fe400078e020d */
[----:B------:R-:W-:-:S02]  /*0de0*/  IMAD R25, R24, 0x8, R13 ;  /* 0x0000000818197824 */ /* 0x000fc400078e020d */
[----:B------:R-:W-:-:S07]  /*0df0*/  IMAD R27, R24, 0xc, R13 ;  /* 0x0000000c181b7824 */ /* 0x000fce00078e020d */
.L_x_3004:
[----:B------:R-:W-:-:S04]  /*0e00*/  IADD3 R16, P0, PT, R7, R9, RZ ;  /* 0x0000000907107210 */ /* 0x000fc80007f1e0ff */
[----:B------:R-:W-:-:S05]  /*0e10*/  IADD3.X R17, PT, PT, R11, R12, RZ, P0, !PT ;  /* 0x0000000c0b117210 */ /* 0x000fca00007fe4ff */
[----:B------:R-:W-:Y:S01]  /*0e20*/  @!PT LDS RZ, [RZ] ;  /* 0x00000000fffff984 */ /* 0x000fe20000000800 */
[----:B------:R-:W-:Y:S01]  /*0e30*/  @!PT LDS RZ, [RZ] ;  /* 0x00000000fffff984 */ /* 0x000fe20000000800 */
[----:B------:R-:W-:Y:S01]  /*0e40*/  @!PT LDS RZ, [RZ] ;  /* 0x00000000fffff984 */ /* 0x000fe20000000800 */
[----:B------:R1:W-:Y:S02]  /*0e50*/  LDGSTS.E [R13], desc[UR22][R16.64] ;  /* 0x00000000100d7fae */ /* 0x0003e4000b9a1016 */
[----:B-1----:R-:W-:Y:S01]  /*0e60*/  IADD3 R16, P0, PT, R7, R22, RZ ;  /* 0x0000001607107210 */ /* 0x002fe20007f1e0ff */
[----:B------:R-:W-:-:S04]  /*0e70*/  IMAD R13, R24, 0x10, R13 ;  /* 0x00000010180d7824 */ /* 0x000fc800078e020d */
[----:B------:R-:W-:-:S05]  /*0e80*/  IMAD.X R17, R11, 0x1, R28, P0 ;  /* 0x000000010b117824 */ /* 0x000fca00000e061c */
[----:B------:R1:W-:Y:S02]  /*0e90*/  LDGSTS.E [R21], desc[UR22][R16.64] ;  /* 0x0000000010157fae */ /* 0x0003e4000b9a1016 */
[----:B-1----:R-:W-:Y:S01]  /*0ea0*/  IADD3 R16, P0, PT, R7, R20, RZ ;  /* 0x0000001407107210 */ /* 0x002fe20007f1e0ff */
[----:B------:R-:W-:-:S04]  /*0eb0*/  IMAD R21, R24, 0x10, R21 ;  /* 0x0000001018157824 */ /* 0x000fc800078e0215 */
[----:B------:R-:W-:-:S05]  /*0ec0*/  IMAD.X R17, R11, 0x1, R26, P0 ;  /* 0x000000010b117824 */ /* 0x000fca00000e061a */
[----:B------:R1:W-:Y:S02]  /*0ed0*/  LDGSTS.E [R25], desc[UR22][R16.64] ;  /* 0x0000000010197fae */ /* 0x0003e4000b9a1016 */
[----:B-1----:R-:W-:Y:S01]  /*0ee0*/  IADD3 R16, P0, PT, R7, R14, RZ ;  /* 0x0000000e07107210 */ /* 0x002fe20007f1e0ff */
[----:B------:R-:W-:Y:S01]  /*0ef0*/  IMAD R25, R24, 0x10, R25 ;  /* 0x0000001018197824 */ /* 0x000fe200078e0219 */
[----:B------:R-:W-:-:S03]  /*0f00*/  LEA R7, P1, R8, R7, 0x4 ;  /* 0x0000000708077211 */ /* 0x000fc600078220ff */
[----:B------:R-:W-:Y:S01]  /*0f10*/  IMAD.X R17, R11, 0x1, R23, P0 ;  /* 0x000000010b117824 */ /* 0x000fe200000e0617 */
[----:B------:R-:W-:Y:S02]  /*0f20*/  IADD3 R29, P0, PT, R18, R29, RZ ;  /* 0x0000001d121d7210 */ /* 0x000fe40007f1e0ff */
[----:B------:R-:W-:Y:S02]  /*0f30*/  LEA.HI.X R11, R8, R11, RZ, 0x4, P1 ;  /* 0x0000000b080b7211 */ /* 0x000fe400008f24ff */
[----:B------:R1:W-:Y:S01]  /*0f40*/  LDGSTS.E [R27], desc[UR22][R16.64] ;  /* 0x00000000101b7fae */ /* 0x0003e2000b9a1016 */
[----:B------:R-:W-:Y:S01]  /*0f50*/  IMAD.X R10, R19, 0x1, R10, P0 ;  /* 0x00000001130a7824 */ /* 0x000fe200000e060a */
[----:B------:R-:W-:-:S04]  /*0f60*/  ISETP.GE.U32.AND P0, PT, R29, R4, PT ;  /* 0x000000041d00720c */ /* 0x000fc80003f06070 */
[----:B------:R-:W-:Y:S01]  /*0f70*/  ISETP.GE.U32.AND.EX P0, PT, R10, R5, PT, P0 ;  /* 0x000000050a00720c */ /* 0x000fe20003f06100 */
[----:B-1----:R-:W-:-:S12]  /*0f80*/  IMAD R27, R24, 0x10, R27 ;  /* 0x00000010181b7824 */ /* 0x002fd800078e021b */
[----:B------:R-:W-:Y:S05]  /*0f90*/  @!P0 BRA `(.L_x_3004) ;  /* 0xfffffffc00988947 */ /* 0x000fea000383ffff */
.L_x_2997:
[----:B------:R-:W-:Y:S05]  /*0fa0*/  BSYNC.RECONVERGENT B0 ;  /* 0x0000000000007941 */ /* 0x000fea0003800200 */
.L_x_2996:
[----:B------:R-:W-:Y:S01]  /*0fb0*/  ISETP.GT.U32.AND P0, PT, R4, R3, PT ;  /* 0x000000030400720c */ /* 0x000fe20003f04070 */
[----:B------:R-:W0:Y:S01]  /*0fc0*/  LDGDEPBAR ;  /* 0x00000000000079af */ /* 0x000e220000000000 */
[----:B------:R-:W-:Y:S02]  /*0fd0*/  BSSY.RECONVERGENT B0, `(.L_x_3005) ;  /* 0x000009c000007945 */ /* 0x000fe40003800200 */
[----:B------:R-:W-:-:S13]  /*0fe0*/  ISETP.GT.U32.AND.EX P0, PT, R5, R6, PT, P0 ;  /* 0x000000060500720c */ /* 0x000fda0003f04100 */
        /* <DEDUP_REMOVED lines=17> */
[----:B------:R-:W-:Y:S01]  /*1100*/  ISETP.NE.U32.AND P2, PT, R8, RZ, PT ;  /* 0x000000ff0800720c */ /* 0x000fe20003f45070 */
[----:B------:R-:W-:-:S05]  /*1110*/  IMAD.MOV.U32 R10, RZ, RZ, RZ ;  /* 0x000000ffff0a7224 */ /* 0x000fca00078e00ff */
[----:B-1----:R-:W1:Y:S02]  /*1120*/  MUFU.RCP R13, R13 ;  /* 0x0000000d000d7308 */ /* 0x002e640000001000 */
[----:B-1----:R-:W-:-:S06]  /*1130*/  IADD3 R11, PT, PT, R13, 0xffffffe, RZ ;  /* 0x0ffffffe0d0b7810 */ /* 0x002fcc0007ffe0ff */
[----:B------:R-:W1:Y:S02]  /*1140*/  F2I.FTZ.U32.TRUNC.NTZ R11, R11 ;  /* 0x0000000b000b7305 */ /* 0x000e64000021f000 */
[----:B-1----:R-:W-:-:S04]  /*1150*/  IMAD R9, R9, R11, RZ ;  /* 0x0000000b09097224 */ /* 0x002fc800078e02ff */
[----:B------:R-:W-:-:S04]  /*1160*/  IMAD.HI.U32 R9, R11, R9, R10 ;  /* 0x000000090b097227 */ /* 0x000fc800078e000a */
[----:B------:R-:W-:Y:S02]  /*1170*/  IMAD.MOV.U32 R11, RZ, RZ, RZ ;  /* 0x000000ffff0b7224 */ /* 0x000fe400078e00ff */
[----:B------:R-:W-:-:S04]  /*1180*/  IMAD.HI.U32 R10, R9, R12, RZ ;  /* 0x0000000c090a7227 */ /* 0x000fc800078e00ff */
[----:B------:R-:W-:-:S04]  /*1190*/  IMAD.MOV R9, RZ, RZ, -R10 ;  /* 0x000000ffff097224 */ /* 0x000fc800078e0a0a */
[----:B------:R-:W-:-:S05]  /*11a0*/  IMAD R9, R8, R9, R12 ;  /* 0x0000000908097224 */ /* 0x000fca00078e020c */
[----:B------:R-:W-:-:S13]  /*11b0*/  ISETP.GE.U32.AND P0, PT, R9, R8, PT ;  /* 0x000000080900720c */ /* 0x000fda0003f06070 */
[----:B------:R-:W-:Y:S02]  /*11c0*/  @P0 IMAD.IADD R9, R9, 0x1, -R8 ;  /* 0x0000000109090824 */ /* 0x000fe400078e0a08 */
[----:B------:R-:W-:-:S03]  /*11d0*/  @P0 VIADD R10, R10, 0x1 ;  /* 0x000000010a0a0836 */ /* 0x000fc60000000000 */
[----:B------:R-:W-:-:S13]  /*11e0*/  ISETP.GE.U32.AND P1, PT, R9, R8, PT ;  /* 0x000000080900720c */ /* 0x000fda0003f26070 */
[----:B------:R-:W-:Y:S01]  /*11f0*/  @P1 VIADD R10, R10, 0x1 ;  /* 0x000000010a0a1836 */ /* 0x000fe20000000000 */
[----:B------:R-:W-:Y:S01]  /*1200*/  @!P2 LOP3.LUT R10, RZ, R8, RZ, 0x33, !PT ;  /* 0x00000008ff0aa212 */ /* 0x000fe200078e33ff */
[----:B------:R-:W-:Y:S06]  /*1210*/  BRA `(.L_x_3009) ;  /* 0x00000000000c7947 */ /* 0x000fec0003800000 */
.L_x_3008:
[----:B------:R-:W-:Y:S01]  /*1220*/  IMAD.MOV.U32 R9, RZ, RZ, R12 ;  /* 0x000000ffff097224 */ /* 0x000fe200078e000c */
[----:B------:R-:W-:-:S07]  /*1230*/  MOV R14, 0x1250 ;  /* 0x00001250000e7802 */ /* 0x000fce0000000f00 */
[----:B------:R-:W-:Y:S05]  /*1240*/  CALL.REL.NOINC `($__internal_0_$__cuda_sm20_div_u64) ;  /* 0x0000000800f47944 */ /* 0x000fea0003c00000 */
.L_x_3009:
[----:B------:R-:W-:Y:S05]  /*1250*/  BSYNC.RECONVERGENT B1 ;  /* 0x0000000000017941 */ /* 0x000fea0003800200 */
.L_x_3007:
[----:B------:R-:W-:Y:S01]  /*1260*/  IADD3 R7, P0, PT, R10, R7, RZ ;  /* 0x000000070a077210 */ /* 0x000fe20007f1e0ff */
[----:B------:R-:W1:Y:S01]  /*1270*/  LDC R12, c[0x0][0x3b0] ;  /* 0x0000ec00ff0c7b82 */ /* 0x000e620000000800 */
[----:B------:R-:W-:Y:S02]  /*1280*/  BSSY.RECONVERGENT B1, `(.L_x_3010) ;  /* 0x0000031000017945 */ /* 0x000fe40003800200 */
[C---:B------:R-:W-:Y:S01]  /*1290*/  LOP3.LUT R9, R7.reuse, 0x3, RZ, 0xc0, !PT ;  /* 0x0000000307097812 */ /* 0x040fe200078ec0ff */
[----:B------:R-:W-:Y:S01]  /*12a0*/  IMAD.X R10, RZ, RZ, R11, P0 ;  /* 0x000000ffff0a7224 */ /* 0x000fe200000e060b */
[----:B------:R-:W-:Y:S02]  /*12b0*/  ISETP.GE.U32.AND P0, PT, R7, 0x3, PT ;  /* 0x000000030700780c */ /* 0x000fe40003f06070 */
[----:B------:R-:W-:Y:S02]  /*12c0*/  ISETP.NE.U32.AND P1, PT, R9, 0x3, PT ;  /* 0x000000030900780c */ /* 0x000fe40003f25070 */
[----:B------:R-:W-:-:S02]  /*12d0*/  ISETP.GE.U32.AND.EX P0, PT, R10, RZ, PT, P0 ;  /* 0x000000ff0a00720c */ /* 0x000fc40003f06100 */
[----:B------:R-:W-:Y:S02]  /*12e0*/  ISETP.NE.AND.EX P1, PT, RZ, RZ, PT, P1 ;  /* 0x000000ffff00720c */ /* 0x000fe40003f25310 */
[----:B-1----:R-:W-:-:S11]  /*12f0*/  SHF.R.S32.HI R13, RZ, 0x1f, R12 ;  /* 0x0000001fff0d7819 */ /* 0x002fd6000001140c */
[----:B------:R-:W-:Y:S05]  /*1300*/  @!P1 BRA `(.L_x_3011) ;  /* 0x0000000000a09947 */ /* 0x000fea0003800000 */
[----:B------:R-:W1:Y:S01]  /*1310*/  S2UR UR7, SR_CgaCtaId ;  /* 0x00000000000779c3 */ /* 0x000e620000008800 */
[----:B------:R-:W2:Y:S01]  /*1320*/  LDCU.64 UR12, c[0x0][0x3a8] ;  /* 0x00007500ff0c77ac */ /* 0x000ea20008000a00 */
[----:B------:R-:W-:Y:S01]  /*1330*/  IMAD.U32 R10, RZ, RZ, UR20 ;  /* 0x00000014ff0a7e24 */ /* 0x000fe2000f8e00ff */
[----:B------:R-:W-:Y:S01]  /*1340*/  SHF.L.U32 R15, R3, 0x2, RZ ;  /* 0x00000002030f7819 */ /* 0x000fe200000006ff */
[----:B------:R-:W-:Y:S01]  /*1350*/  VIADD R9, R7, 0x1 ;  /* 0x0000000107097836 */ /* 0x000fe20000000000 */
[----:B------:R-:W-:Y:S01]  /*1360*/  UMOV UR5, 0x400 ;  /* 0x0000040000057882 */ /* 0x000fe20000000000 */
[----:B------:R-:W-:Y:S01]  /*1370*/  IMAD.U32 R16, RZ, RZ, UR6 ;  /* 0x00000006ff107e24 */ /* 0x000fe2000f8e00ff */
[----:B------:R-:W-:Y:S01]  /*1380*/  UIADD3 UR5, UPT, UPT, UR5, 0x80, URZ ;  /* 0x0000008005057890 */ /* 0x000fe2000fffe0ff */
[----:B------:R-:W3:Y:S01]  /*1390*/  LDC R14, c[0x0][0x388] ;  /* 0x0000e200ff0e7b82 */ /* 0x000ee20000000800 */
[----:B------:R-:W-:Y:S01]  /*13a0*/  SHF.L.U64.HI R7, R3, 0x2, R6 ;  /* 0x0000000203077819 */ /* 0x000fe20000010206 */
[----:B------:R-:W-:Y:S01]  /*13b0*/  IMAD.U32 R11, RZ, RZ, UR21 ;  /* 0x00000015ff0b7e24 */ /* 0x000fe2000f8e00ff */
[----:B------:R-:W-:Y:S01]  /*13c0*/  LEA R15, P1, R10, R15, 0x2 ;  /* 0x0000000f0a0f7211 */ /* 0x000fe200078210ff */
[----:B------:R-:W-:Y:S01]  /*13d0*/  IMAD R11, R2, UR10, RZ ;  /* 0x0000000a020b7c24 */ /* 0x000fe2000f8e02ff */
[----:B------:R-:W-:-:S02]  /*13e0*/  LOP3.LUT R9, R9, 0x3, RZ, 0xc0, !PT ;  /* 0x0000000309097812 */ /* 0x000fc400078ec0ff */
[----:B------:R-:W-:Y:S01]  /*13f0*/  LEA.HI.X R16, R10, R7, R16, 0x2, P1 ;  /* 0x000000070a107211 */ /* 0x000fe200008f1410 */
[----:B------:R-:W-:Y:S01]  /*1400*/  IMAD R18, R11, UR9, RZ ;  /* 0x000000090b127c24 */ /* 0x000fe2000f8e02ff */
[----:B------:R-:W-:Y:S02]  /*1410*/  IADD3 R9, P3, PT, RZ, -R9, RZ ;  /* 0x80000009ff097210 */ /* 0x000fe40007f7e0ff */
[----:B--2---:R-:W-:-:S04]  /*1420*/  IADD3 R15, P1, P2, R15, UR12, R12 ;  /* 0x0000000c0f0f7c10 */ /* 0x004fc8000fa3e00c */
[----:B------:R-:W-:Y:S01]  /*1430*/  IADD3.X R16, PT, PT, R16, UR13, R13, P1, P2 ;  /* 0x0000000d10107c10 */ /* 0x000fe20008fe440d */
[----:B-1----:R-:W-:-:S06]  /*1440*/  ULEA UR5, UR7, UR5, 0x18 ;  /* 0x0000000507057291 */ /* 0x002fcc000f8ec0ff */
[----:B------:R-:W-:-:S04]  /*1450*/  VIADD R7, R12, UR5 ;  /* 0x000000050c077c36 */ /* 0x000fc80008000000 */
[----:B---3--:R-:W-:Y:S02]  /*1460*/  IMAD R10, R14, 0x200, R7 ;  /* 0x000002000e0a7824 */ /* 0x008fe400078e0207 */
[----:B------:R-:W-:Y:S02]  /*1470*/  IMAD.X R14, RZ, RZ, -0x1, P3 ;  /* 0xffffffffff0e7424 */ /* 0x000fe400018e06ff */
[----:B------:R-:W-:-:S07]  /*1480*/  IMAD R7, R3, 0x4, R10 ;  /* 0x0000000403077824 */ /* 0x000fce00078e020a */
.L_x_3012:
[----:B------:R-:W-:Y:S01]  /*1490*/  IADD3 R9, P1, PT, R9, 0x1, RZ ;  /* 0x0000000109097810 */ /* 0x000fe20007f3e0ff */
[----:B------:R-:W-:Y:S01]  /*14a0*/  IMAD.MOV.U32 R10, RZ, RZ, R15 ;  /* 0x000000ffff0a7224 */ /* 0x000fe200078e000f */
[C---:B------:R-:W-:Y:S01]  /*14b0*/  IADD3 R3, P2, PT, R8.reuse, R3, RZ ;  /* 0x0000000308037210 */ /* 0x040fe20007f5e0ff */
[----:B------:R-:W-:Y:S01]  /*14c0*/  IMAD.MOV.U32 R11, RZ, RZ, R16 ;  /* 0x000000ffff0b7224 */ /* 0x000fe200078e0010 */
[----:B------:R-:W-:Y:S01]  /*14d0*/  LEA R15, P3, R8, R15, 0x2 ;  /* 0x0000000f080f7211 */ /* 0x000fe200078610ff */
[----:B------:R-:W-:Y:S01]  /*14e0*/  IMAD.X R14, RZ, RZ, R14, P1 ;  /* 0x000000ffff0e7224 */ /* 0x000fe200008e060e */
[----:B------:R-:W-:Y:S02]  /*14f0*/  ISETP.NE.U32.AND P1, PT, R9, RZ, PT ;  /* 0x000000ff0900720c */ /* 0x000fe40003f25070 */
[----:B------:R-:W-:Y:S01]  /*1500*/  @!PT LDS RZ, [RZ] ;  /* 0x00000000fffff984 */ /* 0x000fe20000000800 */
[----:B------:R-:W-:Y:S01]  /*1510*/  @!PT LDS RZ, [RZ] ;  /* 0x00000000fffff984 */ /* 0x000fe20000000800 */
[----:B------:R-:W-:Y:S01]  /*1520*/  @!PT LDS RZ, [RZ] ;  /* 0x00000000fffff984 */ /* 0x000fe20000000800 */
[----:B------:R1:W-:Y:S01]  /*1530*/  LDGSTS.E [R7+0x80], desc[UR22][R10.64] ;  /* 0x000800000a077fae */ /* 0x0003e2000b9a1016 */
[----:B------:R-:W-:Y:S02]  /*1540*/  IADD3.X R6, PT, PT, RZ, R6, RZ, P2, !PT ;  /* 0x00000006ff067210 */ /* 0x000fe400017fe4ff */
[----:B------:R-:W-:-:S02]  /*1550*/  ISETP.NE.AND.EX P1, PT, R14, RZ, PT, P1 ;  /* 0x000000ff0e00720c */ /* 0x000fc40003f25310 */
[----:B------:R-:W-:Y:S01]  /*1560*/  LEA.HI.X R16, R8, R16, RZ, 0x2, P3 ;  /* 0x0000001008107211 */ /* 0x000fe200018f14ff */
[----:B-1----:R-:W-:-:S10]  /*1570*/  IMAD R7, R18, 0x4, R7 ;  /* 0x0000000412077824 */ /* 0x002fd400078e0207 */
[----:B------:R-:W-:Y:S05]  /*1580*/  @P1 BRA `(.L_x_3012) ;  /* 0xfffffffc00c01947 */ /* 0x000fea000383ffff */
.L_x_3011:
[----:B------:R-:W-:Y:S05]  /*1590*/  BSYNC.RECONVERGENT B1 ;  /* 0x0000000000017941 */ /* 0x000fea0003800200 */
.L_x_3010:
[----:B------:R-:W-:Y:S05]  /*15a0*/  @!P0 BRA `(.L_x_3006) ;  /* 0x0000000000f88947 */ /* 0x000fea0003800000 */
[----:B------:R-:W1:Y:S01]  /*15b0*/  S2UR UR7, SR_CgaCtaId ;  /* 0x00000000000779c3 */ /* 0x000e620000008800 */
[----:B------:R-:W-:Y:S01]  /*15c0*/  UMOV UR5, 0x400 ;  /* 0x0000040000057882 */ /* 0x000fe20000000000 */
[----:B------:R-:W2:Y:S01]  /*15d0*/  LDCU.64 UR12, c[0x0][0x3a8] ;  /* 0x00007500ff0c77ac */ /* 0x000ea20008000a00 */
[C---:B------:R-:W-:Y:S01]  /*15e0*/  IADD3 R14, P0, PT, R3.reuse, UR20, RZ ;  /* 0x00000014030e7c10 */ /* 0x040fe2000ff1e0ff */
[C---:B------:R-:W-:Y:S01]  /*15f0*/  IMAD.SHL.U32 R9, R3.reuse, 0x4, RZ ;  /* 0x0000000403097824 */ /* 0x040fe200078e00ff */
[----:B------:R-:W-:Y:S01]  /*1600*/  UIADD3 UR5, UPT, UPT, UR5, 0x80, URZ ;  /* 0x0000008005057890 */ /* 0x000fe2000fffe0ff */
[----:B------:R-:W-:Y:S02]  /*1610*/  IMAD.U32 R10, RZ, RZ, UR20 ;  /* 0x00000014ff0a7e24 */ /* 0x000fe4000f8e00ff */
[----:B------:R-:W3:Y:S01]  /*1620*/  LDC R16, c[0x0][0x388] ;  /* 0x0000e200ff107b82 */ /* 0x000ee20000000800 */
[----:B------:R-:W-:Y:S01]  /*1630*/  IMAD.U32 R11, RZ, RZ, UR21 ;  /* 0x00000015ff0b7e24 */ /* 0x000fe2000f8e00ff */
[----:B------:R-:W-:Y:S01]  /*1640*/  SHF.L.U64.HI R11, R3, 0x2, R6 ;  /* 0x00000002030b7819 */ /* 0x000fe20000010206 */
[----:B------:R-:W-:Y:S01]  /*1650*/  IMAD.U32 R17, RZ, RZ, UR6 ;  /* 0x00000006ff117e24 */ /* 0x000fe2000f8e00ff */
[----:B------:R-:W-:Y:S01]  /*1660*/  LEA R9, P2, R10, R9, 0x2 ;  /* 0x000000090a097211 */ /* 0x000fe200078410ff */
[----:B------:R-:W-:-:S03]  /*1670*/  IMAD R21, R2, UR10, RZ ;  /* 0x0000000a02157c24 */ /* 0x000fc6000f8e02ff */
[----:B------:R-:W-:Y:S01]  /*1680*/  LEA.HI.X R10, R10, R11, R17, 0x2, P2 ;  /* 0x0000000b0a0a7211 */ /* 0x000fe200010f1411 */
[----:B------:R-:W-:Y:S01]  /*1690*/  IMAD R21, R21, UR9, RZ ;  /* 0x0000000915157c24 */ /* 0x000fe2000f8e02ff */
[----:B--2---:R-:W-:Y:S01]  /*16a0*/  IADD3 R7, P1, PT, R12, UR12, RZ ;  /* 0x0000000c0c077c10 */ /* 0x004fe2000ff3e0ff */
[----:B-1----:R-:W-:-:S03]  /*16b0*/  ULEA UR5, UR7, UR5, 0x18 ;  /* 0x0000000507057291 */ /* 0x002fc6000f8ec0ff */
[----:B------:R-:W-:Y:S02]  /*16c0*/  IADD3.X R11, PT, PT, R13, UR13, RZ, P1, !PT ;  /* 0x0000000d0d0b7c10 */ /* 0x000fe40008ffe4ff */
[----:B------:R-:W-:Y:S02]  /*16d0*/  SHF.R.U32.HI R13, RZ, 0x1e, R8 ;  /* 0x0000001eff0d7819 */ /* 0x000fe40000011608 */
[----:B------:R-:W-:Y:S01]  /*16e0*/  LEA R22, P1, R8, R9, 0x3 ;  /* 0x0000000908167211 */ /* 0x000fe200078218ff */
[----:B------:R-:W-:Y:S01]  /*16f0*/  VIADD R15, R12, UR5 ;  /* 0x000000050c0f7c36 */ /* 0x000fe20008000000 */
[----:B------:R-:W-:Y:S01]  /*1700*/  UMOV UR5, URZ ;  /* 0x000000ff00057c82 */ /* 0x000fe20008000000 */
[C---:B------:R-:W-:Y:S01]  /*1710*/  IMAD.SHL.U32 R12, R8.reuse, 0x4, RZ ;  /* 0x00000004080c7824 */ /* 0x040fe200078e00ff */
[----:B------:R-:W-:Y:S01]  /*1720*/  LEA.HI.X R28, R8, R10, RZ, 0x3, P1 ;  /* 0x0000000a081c7211 */ /* 0x000fe200008f1cff */
[----:B---3--:R-:W-:Y:S01]  /*1730*/  IMAD R16, R16, 0x200, R15 ;  /* 0x0000020010107824 */ /* 0x008fe200078e020f */
[----:B------:R-:W-:-:S02]  /*1740*/  IADD3.X R15, PT, PT, R6, UR6, RZ, P0, !PT ;  /* 0x00000006060f7c10 */ /* 0x000fc400087fe4ff */
[----:B------:R-:W-:Y:S01]  /*1750*/  IADD3 R20, P0, PT, R12, R9, RZ ;  /* 0x000000090c147210 */ /* 0x000fe20007f1e0ff */
[----:B------:R-:W-:Y:S01]  /*1760*/  IMAD R2, R3, 0x4, R16 ;  /* 0x0000000403027824 */ /* 0x000fe200078e0210 */
[C---:B------:R-:W-:Y:S01]  /*1770*/  SHF.L.U64.HI R15, R14.reuse, 0x2, R15 ;  /* 0x000000020e0f7819 */ /* 0x040fe2000001020f */
[----:B------:R-:W-:Y:S01]  /*1780*/  IMAD.SHL.U32 R14, R14, 0x4, RZ ;  /* 0x000000040e0e7824 */ /* 0x000fe200078e00ff */
[----:B------:R-:W-:Y:S01]  /*1790*/  IADD3.X R26, PT, PT, R13, R10, RZ, P0, !PT ;  /* 0x0000000a0d1a7210 */ /* 0x000fe200007fe4ff */
[----:B------:R-:W-:Y:S02]  /*17a0*/  IMAD R24, R21, 0x4, R2 ;  /* 0x0000000415187824 */ /* 0x000fe400078e0202 */
[----:B------:R-:W-:-:S04]  /*17b0*/  IMAD.WIDE.U32 R14, R8, 0xc, R14 ;  /* 0x0000000c080e7825 */ /* 0x000fc800078e000e */
[----:B------:R-:W-:Y:S02]  /*17c0*/  VIADD R23, R15, UR5 ;  /* 0x000000050f177c36 */ /* 0x000fe40008000000 */
[C-C-:B------:R-:W-:Y:S02]  /*17d0*/  IMAD R25, R21.reuse, 0x8, R2.reuse ;  /* 0x0000000815197824 */ /* 0x140fe400078e0202 */
[----:B------:R-:W-:-:S07]  /*17e0*/  IMAD R27, R21, 0xc, R2 ;  /* 0x0000000c151b7824 */ /* 0x000fce00078e0202 */
.L_x_3013:
[----:B------:R-:W-:-:S05]  /*17f0*/  IADD3 R18, P0, PT, R7, R9, RZ ;  /* 0x0000000907127210 */ /* 0x000fca0007f1e0ff */
[----:B------:R-:W-:Y:S01]  /*1800*/  IMAD.X R19, R11, 0x1, R10, P0 ;  /* 0x000000010b137824 */ /* 0x000fe200000e060a */
[----:B------:R-:W-:-:S04]  /*1810*/  IADD3 R16, P0, PT, R7, R20, RZ ;  /* 0x0000001407107210 */ /* 0x000fc80007f1e0ff */
[----:B------:R-:W-:Y:S01]  /*1820*/  @!PT LDS RZ, [RZ] ;  /* 0x00000000fffff984 */ /* 0x000fe20000000800 */
[----:B------:R-:W-:Y:S01]  /*1830*/  @!PT LDS RZ, [RZ] ;  /* 0x00000000fffff984 */ /* 0x000fe20000000800 */
[----:B------:R-:W-:Y:S01]  /*1840*/  @!PT LDS RZ, [RZ] ;  /* 0x00000000fffff984 */ /* 0x000fe20000000800 */
[----:B------:R1:W-:Y:S01]  /*1850*/  LDGSTS.E [R2+0x80], desc[UR22][R18.64] ;  /* 0x0008000012027fae */ /* 0x0003e2000b9a1016 */
[----:B------:R-:W-:-:S05]  /*1860*/  IMAD.X R17, R11, 0x1, R26, P0 ;  /* 0x000000010b117824 */ /* 0x000fca00000e061a */
[----:B------:R2:W-:Y:S01]  /*1870*/  LDGSTS.E [R24+0x80], desc[UR22][R16.64] ;  /* 0x0008000010187fae */ /* 0x0005e2000b9a1016 */
[----:B-1----:R-:W-:Y:S01]  /*1880*/  IMAD R2, R21, 0x10, R2 ;  /* 0x0000001015027824 */ /* 0x002fe200078e0202 */
[----:B--2---:R-:W-:Y:S01]  /*1890*/  IADD3 R16, P0, PT, R7, R22, RZ ;  /* 0x0000001607107210 */ /* 0x004fe20007f1e0ff */
[----:B------:R-:W-:-:S04]  /*18a0*/  IMAD R24, R21, 0x10, R24 ;  /* 0x0000001015187824 */ /* 0x000fc800078e0218 */
[----:B------:R-:W-:Y:S01]  /*18b0*/  IMAD.X R17, R11, 0x1, R28, P0 ;  /* 0x000000010b117824 */ /* 0x000fe200000e061c */
[----:B------:R-:W-:Y:S02]  /*18c0*/  IADD3 R18, P0, PT, R7, R14, RZ ;  /* 0x0000000e07127210 */ /* 0x000fe40007f1e0ff */
[----:B------:R-:W-:Y:S02]  /*18d0*/  LEA R7, P1, R8, R7, 0x4 ;  /* 0x0000000708077211 */ /* 0x000fe400078220ff */
[----:B------:R1:W-:Y:S01]  /*18e0*/  LDGSTS.E [R25+0x80], desc[UR22][R16.64] ;  /* 0x0008000010197fae */ /* 0x0003e2000b9a1016 */
[----:B------:R-:W-:Y:S01]  /*18f0*/  IMAD.X R19, R11, 0x1, R23, P0 ;  /* 0x000000010b137824 */ /* 0x000fe200000e0617 */
[----:B------:R-:W-:Y:S02]  /*1900*/  IADD3 R3, P0, PT, R12, R3, RZ ;  /* 0x000000030c037210 */ /* 0x000fe40007f1e0ff */
[----:B------:R-:W-:Y:S02]  /*1910*/  LEA.HI.X R11, R8, R11, RZ, 0x4, P1 ;  /* 0x0000000b080b7211 */ /* 0x000fe400008f24ff */
[----:B------:R2:W-:Y:S01]  /*1920*/  LDGSTS.E [R27+0x80], desc[UR22][R18.64] ;  /* 0x00080000121b7fae */ /* 0x0005e2000b9a1016 */
[----:B------:R-:W-:Y:S01]  /*1930*/  IMAD.X R6, R13, 0x1, R6, P0 ;  /* 0x000000010d067824 */ /* 0x000fe200000e0606 */
[----:B------:R-:W-:-:S04]  /*1940*/  ISETP.GE.U32.AND P0, PT, R3, R4, PT ;  /* 0x000000040300720c */ /* 0x000fc80003f06070 */
[----:B------:R-:W-:Y:S02]  /*1950*/  ISETP.GE.U32.AND.EX P0, PT, R6, R5, PT, P0 ;  /* 0x000000050600720c */ /* 0x000fe40003f06100 */
[C---:B-1----:R-:W-:Y:S01]  /*1960*/  LEA R25, R21.reuse, R25, 0x4 ;  /* 0x0000001915197211 */ /* 0x042fe200078e20ff */
[----:B--2---:R-:W-:-:S10]  /*1970*/  IMAD R27, R21, 0x10, R27 ;  /* 0x00000010151b7824 */ /* 0x004fd400078e021b */
[----:B------:R-:W-:Y:S05]  /*1980*/  @!P0 BRA `(.L_x_3013) ;  /* 0xfffffffc00988947 */ /* 0x000fea000383ffff */
.L_x_3006:
[----:B------:R-:W-:Y:S05]  /*1990*/  BSYNC.RECONVERGENT B0 ;  /* 0x0000000000007941 */ /* 0x000fea0003800200 */
.L_x_3005:
[----:B------:R-:W0:Y:S01]  /*19a0*/  LDGDEPBAR ;  /* 0x00000000000079af */ /* 0x000e220000000000 */
[----:B------:R-:W-:-:S04]  /*19b0*/  DEPBAR.LE SB0, 0x0 ;  /* 0x000080000000791a */ /* 0x000fc80000000000 */
[----:B------:R-:W-:Y:S06]  /*19c0*/  BAR.SYNC.DEFER_BLOCKING 0x0 ;  /* 0x0000000000007b1d */ /* 0x000fec0000010000 */
.L_x_2995:
[----:B------:R-:W-:-:S13]  /*19d0*/  ISETP.NE.AND P0, PT, R0, UR19, PT ;  /* 0x0000001300007c0c */ /* 0x000fda000bf05270 */
[----:B------:R-:W-:Y:S05]  /*19e0*/  @!P0 BRA `(.L_x_3014) ;  /* 0x0000000000888947 */ /* 0x000fea0003800000 */
[----:B------:R-:W1:Y:S02]  /*19f0*/  LDC R4, c[0x0][0x388] ;  /* 0x0000e200ff047b82 */ /* 0x000e640000000800 */
[----:B-1----:R-:W-:-:S13]  /*1a00*/  ISETP.GE.AND P0, PT, R4, 0x1, PT ;  /* 0x000000010400780c */ /* 0x002fda0003f06270 */
[----:B------:R-:W-:Y:S05]  /*1a10*/  @!P0 EXIT ;  /* 0x000000000000894d */ /* 0x000fea0003800000 */
[----:B------:R-:W1:Y:S01]  /*1a20*/  S2R R7, SR_CgaCtaId ;  /* 0x0000000000077919 */ /* 0x000e620000008800 */
[----:B------:R-:W2:Y:S01]  /*1a30*/  LDC R3, c[0x0][0x3b0] ;  /* 0x0000ec00ff037b82 */ /* 0x000ea20000000800 */
[----:B------:R-:W3:Y:S01]  /*1a40*/  LDCU UR7, c[0x0][0x3a0] ;  /* 0x00007400ff0777ac */ /* 0x000ee20008000800 */
[----:B------:R-:W-:Y:S01]  /*1a50*/  MOV R2, 0x400 ;  /* 0x0000040000027802 */ /* 0x000fe20000000f00 */
[----:B------:R-:W3:Y:S01]  /*1a60*/  S2R R5, SR_TID.X ;  /* 0x0000000000057919 */ /* 0x000ee20000002100 */
[----:B------:R-:W4:Y:S03]  /*1a70*/  LDCU.64 UR4, c[0x0][0x390] ;  /* 0x00007200ff0477ac */ /* 0x000f260008000a00 */
[----:B------:R-:W-:Y:S01]  /*1a80*/  VIADD R6, R2, 0x80 ;  /* 0x0000008002067836 */ /* 0x000fe20000000000 */
[----:B----4-:R-:W-:Y:S01]  /*1a90*/  ULEA UR4, UP0, UR20, UR4, 0x2 ;  /* 0x0000000414047291 */ /* 0x010fe2000f8010ff */
[----:B--2---:R-:W-:-:S02]  /*1aa0*/  IMAD R2, R4, 0x200, R3 ;  /* 0x0000020004027824 */ /* 0x004fc400078e0203 */
[----:B------:R-:W-:Y:S01]  /*1ab0*/  IMAD.MOV R4, RZ, RZ, -R4 ;  /* 0x000000ffff047224 */ /* 0x000fe200078e0a04 */
[----:B------:R-:W-:Y:S01]  /*1ac0*/  ULEA.HI.X UR5, UR20, UR5, UR6, 0x2, UP0 ;  /* 0x0000000514057291 */ /* 0x000fe200080f1406 */
[----:B-1----:R-:W-:Y:S02]  /*1ad0*/  LEA R6, R7, R6, 0x18 ;  /* 0x0000000607067211 */ /* 0x002fe400078ec0ff */
[C---:B---3--:R-:W-:Y:S01]  /*1ae0*/  LEA R3, R5.reuse, UR7, 0x2 ;  /* 0x0000000705037c11 */ /* 0x048fe2000f8e10ff */
[----:B------:R-:W-:-:S04]  /*1af0*/  IMAD R2, R5, 0x4, R2 ;  /* 0x0000000405027824 */ /* 0x000fc800078e0202 */
[----:B------:R-:W-:Y:S01]  /*1b00*/  IMAD.IADD R7, R6, 0x1, R3 ;  /* 0x0000000106077824 */ /* 0x000fe200078e0203 */
[----:B------:R-:W-:-:S07]  /*1b10*/  IADD3 R6, PT, PT, R2, 0x80, R6 ;  /* 0x0000008002067810 */ /* 0x000fce0007ffe006 */
.L_x_3015:
[----:B------:R-:W-:Y:S01]  /*1b20*/  ISETP.GE.AND P0, PT, R5, R0, PT ;  /* 0x000000000500720c */ /* 0x000fe20003f06270 */
[----:B------:R-:W-:Y:S02]  /*1b30*/  IMAD.U32 R2, RZ, RZ, UR4 ;  /* 0x00000004ff027e24 */ /* 0x000fe4000f8e00ff */
[----:B------:R-:W-:Y:S02]  /*1b40*/  IMAD.U32 R3, RZ, RZ, UR5 ;  /* 0x00000005ff037e24 */ /* 0x000fe4000f8e00ff */
[----:B------:R-:W-:-:S08]  /*1b50*/  VIADD R4, R4, 0x1 ;  /* 0x0000000104047836 */ /* 0x000fd00000000000 */
[----:B------:R1:W-:Y:S01]  /*1b60*/  @!P0 LDS R8, [R7] ;  /* 0x0000000007088984 */ /* 0x0003e20000000800 */
[----:B------:R-:W-:-:S03]  /*1b70*/  @!P0 IMAD.WIDE R2, R5, 0x4, R2 ;  /* 0x0000000405028825 */ /* 0x000fc600078e0202 */
[----:B------:R2:W3:Y:S01]  /*1b80*/  @!P0 LDS R9, [R6] ;  /* 0x0000000006098984 */ /* 0x0004e20000000800 */
[----:B------:R-:W-:Y:S01]  /*1b90*/  VIADD R5, R5, 0x80 ;  /* 0x0000008005057836 */ /* 0x000fe20000000000 */
[----:B-1----:R-:W-:Y:S01]  /*1ba0*/  IADD3 R7, PT, PT, R7, 0x200, RZ ;  /* 0x0000020007077810 */ /* 0x002fe20007ffe0ff */
[----:B--2---:R-:W-:Y:S02]  /*1bb0*/  VIADD R6, R6, 0x200 ;  /* 0x0000020006067836 */ /* 0x004fe40000000000 */
[----:B---3--:R-:W-:-:S05]  /*1bc0*/  @!P0 FADD R9, R8, R9 ;  /* 0x0000000908098221 */ /* 0x008fca0000000000 */
[----:B------:R1:W-:Y:S01]  /*1bd0*/  @!P0 STG.E desc[UR22][R2.64], R9 ;  /* 0x0000000902008986 */ /* 0x0003e2000c101916 */
[----:B------:R-:W-:-:S13]  /*1be0*/  ISETP.NE.AND P0, PT, R4, RZ, PT ;  /* 0x000000ff0400720c */ /* 0x000fda0003f05270 */
[----:B-1----:R-:W-:Y:S05]  /*1bf0*/  @P0 BRA `(.L_x_3015) ;  /* 0xfffffffc00c80947 */ /* 0x002fea000383ffff */
[----:B------:R-:W-:Y:S05]  /*1c00*/  EXIT ;  /* 0x000000000000794d */ /* 0x000fea0003800000 */
.L_x_3014:
        /* <DEDUP_REMOVED lines=19> */
.L_x_3016:
[----:B-1----:R-:W-:Y:S01]  /*1d40*/  LDS R7, [R6] ;  /* 0x0000000006077984 */ /* 0x002fe20000000800 */
[----:B------:R-:W-:Y:S01]  /*1d50*/  IADD3 R0, PT, PT, R0, 0x1, RZ ;  /* 0x0000000100007810 */ /* 0x000fe20007ffe0ff */
[----:B------:R-:W-:Y:S02]  /*1d60*/  IMAD.U32 R2, RZ, RZ, UR4 ;  /* 0x00000004ff027e24 */ /* 0x000fe4000f8e00ff */
[----:B------:R-:W1:Y:S01]  /*1d70*/  LDS R8, [R4] ;  /* 0x0000000004087984 */ /* 0x000e620000000800 */
[----:B------:R-:W-:Y:S01]  /*1d80*/  ISETP.NE.AND P0, PT, R0, RZ, PT ;  /* 0x000000ff0000720c */ /* 0x000fe20003f05270 */
[----:B------:R-:W-:Y:S02]  /*1d90*/  IMAD.U32 R3, RZ, RZ, UR5 ;  /* 0x00000005ff037e24 */ /* 0x000fe4000f8e00ff */
[----:B------:R-:W-:-:S04]  /*1da0*/  IMAD.WIDE R2, R5, 0x4, R2 ;  /* 0x0000000405027825 */ /* 0x000fc800078e0202 */
[----:B-1----:R-:W-:-:S05]  /*1db0*/  FADD R7, R7, R8 ;  /* 0x0000000807077221 */ /* 0x002fca0000000000 */
[----:B------:R1:W-:Y:S01]  /*1dc0*/  STG.E desc[UR22][R2.64], R7 ;  /* 0x0000000702007986 */ /* 0x0003e2000c101916 */
[----:B------:R-:W-:Y:S05]  /*1dd0*/  @!P0 EXIT ;  /* 0x000000000000894d */ /* 0x000fea0003800000 */
[----:B------:R-:W-:Y:S02]  /*1de0*/  VIADD R4, R4, 0x200 ;  /* 0x0000020004047836 */ /* 0x000fe40000000000 */
[----:B------:R-:W-:Y:S02]  /*1df0*/  VIADD R6, R6, 0x200 ;  /* 0x0000020006067836 */ /* 0x000fe40000000000 */
[----:B------:R-:W-:Y:S01]  /*1e00*/  VIADD R5, R5, 0x80 ;  /* 0x0000008005057836 */ /* 0x000fe20000000000 */
[----:B------:R-:W-:Y:S06]  /*1e10*/  BRA `(.L_x_3016) ;  /* 0xfffffffc00c87947 */ /* 0x000fec000383ffff */
        .weak           $__internal_0_$__cuda_sm20_div_u64
        .type           $__internal_0_$__cuda_sm20_div_u64,@function
        .size           $__internal_0_$__cuda_sm20_div_u64,(.L_x_3716 - $__internal_0_$__cuda_sm20_div_u64)
$__internal_0_$__cuda_sm20_div_u64:
[----:B------:R-:W-:Y:S02]  /*1e20*/  IMAD.MOV.U32 R16, RZ, RZ, R8 ;  /* 0x000000ffff107224 */ /* 0x000fe400078e0008 */
[----:B------:R-:W-:-:S04]  /*1e30*/  IMAD.U32 R17, RZ, RZ, UR4 ;  /* 0x00000004ff117e24 */ /* 0x000fc8000f8e00ff */
[----:B------:R-:W1:Y:S08]  /*1e40*/  I2F.U64.RP R16, R16 ;  /* 0x0000001000107312 */ /* 0x000e700000309000 */
[----:B-1----:R-:W1:Y:S02]  /*1e50*/  MUFU.RCP R10, R16 ;  /* 0x00000010000a7308 */ /* 0x002e640000001000 */
[----:B-1----:R-:W-:-:S06]  /*1e60*/  VIADD R10, R10, 0x1ffffffe ;  /* 0x1ffffffe0a0a7836 */ /* 0x002fcc0000000000 */
[----:B------:R-:W1:Y:S02]  /*1e70*/  F2I.U64.TRUNC R10, R10 ;  /* 0x0000000a000a7311 */ /* 0x000e64000020d800 */
[----:B-1----:R-:W-:-:S04]  /*1e80*/  IMAD.WIDE.U32 R12, R10, R8, RZ ;  /* 0x000000080a0c7225 */ /* 0x002fc800078e00ff */
[----:B------:R-:W-:Y:S01]  /*1e90*/  IMAD R13, R10, UR4, R13 ;  /* 0x000000040a0d7c24 */ /* 0x000fe2000f8e020d */
[----:B------:R-:W-:-:S03]  /*1ea0*/  IADD3 R19, P0, PT, RZ, -R12, RZ ;  /* 0x8000000cff137210 */ /* 0x000fc60007f1e0ff */
[----:B------:R-:W-:Y:S02]  /*1eb0*/  IMAD R13, R11, R8, R13 ;  /* 0x000000080b0d7224 */ /* 0x000fe400078e020d */
[----:B------:R-:W-:-:S04]  /*1ec0*/  IMAD.HI.U32 R12, R10, R19, RZ ;  /* 0x000000130a0c7227 */ /* 0x000fc800078e00ff */
[----:B------:R-:W-:Y:S02]  /*1ed0*/  IMAD.X R21, RZ, RZ, ~R13, P0 ;  /* 0x000000ffff157224 */ /* 0x000fe400000e0e0d */
[----:B------:R-:W-:Y:S02]  /*1ee0*/  IMAD.MOV.U32 R13, RZ, RZ, R10 ;  /* 0x000000ffff0d7224 */ /* 0x000fe400078e000a */
[-C--:B------:R-:W-:Y:S02]  /*1ef0*/  IMAD R17, R11, R21.reuse, RZ ;  /* 0x000000150b117224 */ /* 0x080fe400078e02ff */
[----:B------:R-:W-:-:S04]  /*1f00*/  IMAD.WIDE.U32 R12, P0, R10, R21, R12 ;  /* 0x000000150a0c7225 */ /* 0x000fc8000780000c */
[----:B------:R-:W-:-:S04]  /*1f10*/  IMAD.HI.U32 R21, R11, R21, RZ ;  /* 0x000000150b157227 */ /* 0x000fc800078e00ff */
[----:B------:R-:W-:-:S05]  /*1f20*/  IMAD.HI.U32 R12, P1, R11, R19, R12 ;  /* 0x000000130b0c7227 */ /* 0x000fca000782000c */
[----:B------:R-:W-:Y:S01]  /*1f30*/  IADD3 R13, P2, PT, R17, R12, RZ ;  /* 0x0000000c110d7210 */ /* 0x000fe20007f5e0ff */
[----:B------:R-:W-:-:S04]  /*1f40*/  IMAD.X R12, R21, 0x1, R11, P0 ;  /* 0x00000001150c7824 */ /* 0x000fc800000e060b */
[----:B------:R-:W-:Y:S01]  /*1f50*/  IMAD.WIDE.U32 R10, R13, R8, RZ ;  /* 0x000000080d0a7225 */ /* 0x000fe200078e00ff */
[----:B------:R-:W-:-:S03]  /*1f60*/  IADD3.X R17, PT, PT, RZ, RZ, R12, P2, P1 ;  /* 0x000000ffff117210 */ /* 0x000fc600017e240c */
[----:B------:R-:W-:Y:S01]  /*1f70*/  IMAD R11, R13, UR4, R11 ;  /* 0x000000040d0b7c24 */ /* 0x000fe2000f8e020b */
[----:B------:R-:W-:-:S03]  /*1f80*/  IADD3 R19, P0, PT, RZ, -R10, RZ ;  /* 0x8000000aff137210 */ /* 0x000fc60007f1e0ff */
[----:B------:R-:W-:Y:S02]  /*1f90*/  IMAD R11, R17, R8, R11 ;  /* 0x00000008110b7224 */ /* 0x000fe400078e020b */
[----:B------:R-:W-:-:S03]  /*1fa0*/  IMAD.HI.U32 R12, R13, R19, RZ ;  /* 0x000000130d0c7227 */ /* 0x000fc600078e00ff */
[----:B------:R-:W-:-:S05]  /*1fb0*/  IADD3.X R10, PT, PT, RZ, ~R11, RZ, P0, !PT ;  /* 0x8000000bff0a7210 */ /* 0x000fca00007fe4ff */
[----:B------:R-:W-:-:S04]  /*1fc0*/  IMAD.WIDE.U32 R12, P0, R13, R10, R12 ;  /* 0x0000000a0d0c7225 */ /* 0x000fc8000780000c */
[C---:B------:R-:W-:Y:S02]  /*1fd0*/  IMAD R11, R17.reuse, R10, RZ ;  /* 0x0000000a110b7224 */ /* 0x040fe400078e02ff */
[----:B------:R-:W-:-:S04]  /*1fe0*/  IMAD.HI.U32 R12, P1, R17, R19, R12 ;  /* 0x00000013110c7227 */ /* 0x000fc8000782000c */
[----:B------:R-:W-:Y:S01]  /*1ff0*/  IMAD.HI.U32 R10, R17, R10, RZ ;  /* 0x0000000a110a7227 */ /* 0x000fe200078e00ff */
[----:B------:R-:W-:-:S03]  /*2000*/  IADD3 R12, P2, PT, R11, R12, RZ ;  /* 0x0000000c0b0c7210 */ /* 0x000fc60007f5e0ff */
[----:B------:R-:W-:Y:S02]  /*2010*/  IMAD.X R17, R10, 0x1, R17, P0 ;  /* 0x000000010a117824 */ /* 0x000fe400000e0611 */
[----:B------:R-:W-:-:S03]  /*2020*/  IMAD.HI.U32 R10, R12, R9, RZ ;  /* 0x000000090c0a7227 */ /* 0x000fc600078e00ff */
[----:B------:R-:W-:Y:S01]  /*2030*/  IADD3.X R16, PT, PT, RZ, RZ, R17, P2, P1 ;  /* 0x000000ffff107210 */ /* 0x000fe200017e2411 */
[----:B------:R-:W-:Y:S02]  /*2040*/  IMAD.MOV.U32 R11, RZ, RZ, RZ ;  /* 0x000000ffff0b7224 */ /* 0x000fe400078e00ff */
[----:B------:R-:W-:-:S04]  /*2050*/  IMAD.WIDE.U32 R10, R12, R15, R10 ;  /* 0x0000000f0c0a7225 */ /* 0x000fc800078e000a */
[C---:B------:R-:W-:Y:S02]  /*2060*/  IMAD R13, R16.reuse, R15, RZ ;  /* 0x0000000f100d7224 */ /* 0x040fe400078e02ff */
[----:B------:R-:W-:-:S04]  /*2070*/  IMAD.HI.U32 R10, P0, R16, R9, R10 ;  /* 0x00000009100a7227 */ /* 0x000fc8000780000a */
[----:B------:R-:W-:Y:S01]  /*2080*/  IMAD.HI.U32 R12, R16, R15, RZ ;  /* 0x0000000f100c7227 */ /* 0x000fe200078e00ff */
[----:B------:R-:W-:-:S03]  /*2090*/  IADD3 R13, P1, PT, R13, R10, RZ ;  /* 0x0000000a0d0d7210 */ /* 0x000fc60007f3e0ff */
[----:B------:R-:W-:Y:S02]  /*20a0*/  IMAD.X R12, RZ, RZ, R12, P0 ;  /* 0x000000ffff0c7224 */ /* 0x000fe400000e060c */
[----:B------:R-:W-:-:S04]  /*20b0*/  IMAD.WIDE.U32 R10, R13, R8, RZ ;  /* 0x000000080d0a7225 */ /* 0x000fc800078e00ff */
[----:B------:R-:W-:Y:S01]  /*20c0*/  IMAD.X R17, RZ, RZ, R12, P1 ;  /* 0x000000ffff117224 */ /* 0x000fe200008e060c */
[----:B------:R-:W-:Y:S01]  /*20d0*/  IADD3 R19, P1, PT, -R10, R9, RZ ;  /* 0x000000090a137210 */ /* 0x000fe20007f3e1ff */
[----:B------:R-:W-:-:S03]  /*20e0*/  IMAD R11, R13, UR4, R11 ;  /* 0x000000040d0b7c24 */ /* 0x000fc6000f8e020b */
[-C--:B------:R-:W-:Y:S01]  /*20f0*/  ISETP.GE.U32.AND P0, PT, R19, R8.reuse, PT ;  /* 0x000000081300720c */ /* 0x080fe20003f06070 */
[----:B------:R-:W-:-:S04]  /*2100*/  IMAD R10, R17, R8, R11 ;  /* 0x00000008110a7224 */ /* 0x000fc800078e020b */
[----:B------:R-:W-:Y:S01]  /*2110*/  IMAD.X R16, R15, 0x1, ~R10, P1 ;  /* 0x000000010f107824 */ /* 0x000fe200008e0e0a */
[----:B------:R-:W-:Y:S01]  /*2120*/  IADD3 R10, P2, PT, R13, 0x1, RZ ;  /* 0x000000010d0a7810 */ /* 0x000fe20007f5e0ff */
[----:B------:R-:W-:Y:S01]  /*2130*/  IMAD.MOV.U32 R15, RZ, RZ, 0x0 ;  /* 0x00000000ff0f7424 */ /* 0x000fe200078e00ff */
[-C--:B------:R-:W-:Y:S02]  /*2140*/  IADD3 R9, P1, PT, -R8, R19.reuse, RZ ;  /* 0x0000001308097210 */ /* 0x080fe40007f3e1ff */
[C---:B------:R-:W-:Y:S01]  /*2150*/  ISETP.GE.U32.AND.EX P0, PT, R16.reuse, UR4, PT, P0 ;  /* 0x0000000410007c0c */ /* 0x040fe2000bf06100 */
[----:B------:R-:W-:Y:S01]  /*2160*/  IMAD.X R12, RZ, RZ, R17, P2 ;  /* 0x000000ffff0c7224 */ /* 0x000fe200010e0611 */
[----:B------:R-:W-:Y:S02]  /*2170*/  IADD3.X R11, PT, PT, R16, ~UR4, RZ, P1, !PT ;  /* 0x80000004100b7c10 */ /* 0x000fe40008ffe4ff */
[----:B------:R-:W-:Y:S02]  /*2180*/  SEL R9, R9, R19, P0 ;  /* 0x0000001309097207 */ /* 0x000fe40000000000 */
[----:B------:R-:W-:-:S02]  /*2190*/  SEL R13, R10, R13, P0 ;  /* 0x0000000d0a0d7207 */ /* 0x000fc40000000000 */
[----:B------:R-:W-:Y:S02]  /*21a0*/  SEL R11, R11, R16, P0 ;  /* 0x000000100b0b7207 */ /* 0x000fe40000000000 */
[----:B------:R-:W-:Y:S02]  /*21b0*/  SEL R12, R12, R17, P0 ;  /* 0x000000110c0c7207 */ /* 0x000fe40000000000 */
[----:B------:R-:W-:Y:S02]  /*21c0*/  ISETP.GE.U32.AND P0, PT, R9, R8, PT ;  /* 0x000000080900720c */ /* 0x000fe40003f06070 */
[----:B------:R-:W-:Y:S02]  /*21d0*/  IADD3 R10, P2, PT, R13, 0x1, RZ ;  /* 0x000000010d0a7810 */ /* 0x000fe40007f5e0ff */
[----:B------:R-:W-:Y:S02]  /*21e0*/  ISETP.GE.U32.AND.EX P0, PT, R11, UR4, PT, P0 ;  /* 0x000000040b007c0c */ /* 0x000fe4000bf06100 */
[----:B------:R-:W-:Y:S01]  /*21f0*/  ISETP.NE.U32.AND P1, PT, R8, RZ, PT ;  /* 0x000000ff0800720c */ /* 0x000fe20003f25070 */
[----:B------:R-:W-:Y:S01]  /*2200*/  IMAD.X R11, RZ, RZ, R12, P2 ;  /* 0x000000ffff0b7224 */ /* 0x000fe200010e060c */
[----:B------:R-:W-:-:S02]  /*2210*/  SEL R10, R10, R13, P0 ;  /* 0x0000000d0a0a7207 */ /* 0x000fc40000000000 */
[----:B------:R-:W-:Y:S02]  /*2220*/  ISETP.NE.AND.EX P1, PT, RZ, UR4, PT, P1 ;  /* 0x00000004ff007c0c */ /* 0x000fe4000bf25310 */
[----:B------:R-:W-:Y:S02]  /*2230*/  SEL R11, R11, R12, P0 ;  /* 0x0000000c0b0b7207 */ /* 0x000fe40000000000 */
[----:B------:R-:W-:Y:S02]  /*2240*/  SEL R10, R10, 0xffffffff, P1 ;  /* 0xffffffff0a0a7807 */ /* 0x000fe40000800000 */
[----:B------:R-:W-:Y:S01]  /*2250*/  SEL R11, R11, 0xffffffff, P1 ;  /* 0xffffffff0b0b7807 */ /* 0x000fe20000800000 */
[----:B------:R-:W-:Y:S06]  /*2260*/  RET.REL.NODEC R14 `(_ZN3cub18CUB_300001_SM_10006detail9transform16transform_kernelINS2_10policy_hubILb0EN4cuda3std3__45tupleIJN6thrust24THRUST_300001_SM_1000_NS6detail15normal_iteratorINSA_10device_ptrIfEEEESF_EEEE10policy1000ElNS7_4plusIfEESF_JPfSL_EEEvT0_iT1_T2_DpNS2_10kernel_argIT3_EE) ;  /* 0xffffffdc0e647950 */ /* 0x000fec0003c3ffff */
.L_x_3017:
        /* <DEDUP_REMOVED lines=9> */
.L_x_3716:


//--------------------- .text._ZN3cub18CUB_300001_SM_10006detail9transform16transform_kernelINS2_10policy_hubILb0EN4cuda3std3__45tupleIJN6thrust24THRUST_300001_SM_1000_NS6detail15normal_iteratorINSA_10device_ptrIfEEEESF_EEEE10policy1000EiNS7_4plusIfEESF_JPfSL_EEEvT0_iT1_T2_DpNS2_10kernel_argIT3_EE --------------------------
	.section	.text._ZN3cub18CUB_300001_SM_10006detail9transform16transform_kernelINS2_10policy_hubILb0EN4cuda3std3__45tupleIJN6thrust24THRUST_300001_SM_1000_NS6detail15normal_iteratorINSA_10device_ptrIfEEEESF_EEEE10policy1000EiNS7_4plusIfEESF_JPfSL_EEEvT0_iT1_T2_DpNS2_10kernel_argIT3_EE,"ax",@progbits
	.align	128
        .global         _ZN3cub18CUB_300001_SM_10006detail9transform16transform_kernelINS2_10policy_hubILb0EN4cuda3std3__45tupleIJN6thrust24THRUST_300001_SM_1000_NS6detail15normal_iteratorINSA_10device_ptrIfEEEESF_EEEE10policy1000EiNS7_4plusIfEESF_JPfSL_EEEvT0_iT1_T2_DpNS2_10kernel_argIT3_EE
        .type           _ZN3cub18CUB_300001_SM_10006detail9transform16transform_kernelINS2_10policy_hubILb0EN4cuda3std3__45tupleIJN6thrust24THRUST_300001_SM_1000_NS6detail15normal_iteratorINSA_10device_ptrIfEEEESF_EEEE10policy1000EiNS7_4plusIfEESF_JPfSL_EEEvT0_iT1_T2_DpNS2_10kernel_argIT3_EE,@function
        .size           _ZN3cub18CUB_300001_SM_10006detail9transform16transform_kernelINS2_10policy_hubILb0EN4cuda3std3__45tupleIJN6thrust24THRUST_300001_SM_1000_NS6detail15normal_iteratorINSA_10device_ptrIfEEEESF_EEEE10policy1000EiNS7_4plusIfEESF_JPfSL_EEEvT0_iT1_T2_DpNS2_10kernel_argIT3_EE,(.L_x_3717 - _ZN3cub18CUB_300001_SM_10006detail9transform16transform_kernelINS2_10policy_hubILb0EN4cuda3std3__45tupleIJN6thrust24THRUST_300001_SM_1000_NS6detail15normal_iteratorINSA_10device_ptrIfEEEESF_EEEE10policy1000EiNS7_4plusIfEESF_JPfSL_EEEvT0_iT1_T2_DpNS2_10kernel_argIT3_EE)
        .other          _ZN3cub18CUB_300001_SM_10006detail9transform16transform_kernelINS2_10policy_hubILb0EN4cuda3std3__45tupleIJN6thrust24THRUST_300001_SM_1000_NS6detail15normal_iteratorINSA_10device_ptrIfEEEESF_EEEE10policy1000EiNS7_4plusIfEESF_JPfSL_EEEvT0_iT1_T2_DpNS2_10kernel_argIT3_EE,@"STO_CUDA_ENTRY STV_DEFAULT"
_ZN3cub18CUB_300001_SM_10006detail9transform16transform_kernelINS2_10policy_hubILb0EN4cuda3std3__45tupleIJN6thrust24THRUST_300001_SM_1000_NS6detail15normal_iteratorINSA_10device_ptrIfEEEESF_EEEE10policy1000EiNS7_4plusIfEESF_JPfSL_EEEvT0_iT1_T2_DpNS2_10kernel_argIT3_EE:
.text._ZN3cub18CUB_300001_SM_10006detail9transform16transform_kernelINS2_10policy_hubILb0EN4cuda3std3__45tupleIJN6thrust24THRUST_300001_SM_1000_NS6detail15normal_iteratorINSA_10device_ptrIfEEEESF_EEEE10policy1000EiNS7_4plusIfEESF_JPfSL_EEEvT0_iT1_T2_DpNS2_10kernel_argIT3_EE:
[----:B------:R-:W-:Y:S08]  /*0000*/  LDC R1, c[0x0][0x37c] ;  /* 0x0000df00ff017b82 */ /* 0x000ff00000000800 */
[----:B------:R-:W1:Y:S01]  /*0010*/  S2UR UR5, SR_CTAID.X ;  /* 0x00000000000579c3 */ /* 0x000e620000002500 */
[----:B------:R-:W2:Y:S01]  /*0020*/  LDCU UR7, c[0x0][0x370] ;  /* 0x00006e00ff0777ac */ /* 0x000ea20008000800 */
[----:B------:R-:W3:Y:S01]  /*0030*/  LDCU.64 UR16, c[0x0][0x380] ;  /* 0x00007000ff1077ac */ /* 0x000ee20008000a00 */
[----:B------:R-:W4:Y:S01]  /*0040*/  LDCU.64 UR20, c[0x0][0x358] ;  /* 0x00006b00ff1477ac */ /* 0x000f220008000a00 */
[----:B---3--:R-:W-:-:S02]  /*0050*/  USHF.L.U32 UR24, UR17, 0x7, URZ ;  /* 0x0000000711187899 */ /* 0x008fc400080006ff */
[----:B-1----:R-:W-:Y:S02]  /*0060*/  UIADD3 UR4, UPT, UPT, UR5, 0x2, URZ ;  /* 0x0000000205047890 */ /* 0x002fe4000fffe0ff */
[----:B------:R-:W-:Y:S02]  /*0070*/  UIMAD UR22, UR24, UR5, URZ ;  /* 0x00000005181672a4 */ /* 0x000fe4000f8e02ff */
[----:B--2---:R-:W-:Y:S02]  /*0080*/  UISETP.GE.U32.AND UP0, UPT, UR4, UR7, UPT ;  /* 0x000000070400728c */ /* 0x004fe4000bf06070 */
[----:B------:R-:W-:Y:S02]  /*0090*/  UIADD3 UR6, UPT, UPT, -UR22, UR16, URZ ;  /* 0x0000001016067290 */ /* 0x000fe4000fffe1ff */
[----:B------:R-:W-:Y:S02]  /*00a0*/  UISETP.EQ.OR UP0, UPT, UR5, URZ, UP0 ;  /* 0x000000ff0500728c */ /* 0x000fe40008702670 */
[----:B------:R-:W-:-:S04]  /*00b0*/  UISETP.LT.AND UP1, UPT, UR24, UR6, UPT ;  /* 0x000000061800728c */ /* 0x000fc8000bf21270 */
[----:B------:R-:W-:-:S03]  /*00c0*/  USEL UR23, UR24, UR6, UP1 ;  /* 0x0000000618177287 */ /* 0x000fc60008800000 */
[----:B----4-:R-:W-:Y:S09]  /*00d0*/  BRA.U UP0, `(.L_x_3018) ;  /* 0x0000000100dc7547 */ /* 0x010ff2000b800000 */
        /* <DEDUP_REMOVED lines=20> */
[----:B------:R-:W-:Y:S02]  /*0220*/  ULOP3.LUT UR13, UR13, 0xfffffff0, URZ, 0xc0, !UPT ;  /* 0xfffffff00d0d7892 */ /* 0x000fe4000f8ec0ff */
[----:B------:R-:W-:Y:S02]  /*0230*/  ULOP3.LUT UR12, UR12, 0xfffffff0, URZ, 0xc0, !UPT ;  /* 0xfffffff00c0c7892 */ /* 0x000fe4000f8ec0ff */
[----:B------:R-:W-:Y:S02]  /*0240*/  ULEA UR14, UR16, UR14, 0x18 ;  /* 0x0000000e100e7291 */ /* 0x000fe4000f8ec0ff */
[----:B------:R-:W-:Y:S01]  /*0250*/  USHF.R.U32.HI UR7, URZ, 0x4, UR13 ;  /* 0x00000004ff077899 */ /* 0x000fe2000801160d */
        /* <DEDUP_REMOVED lines=8> */
[----:B------:R-:W-:-:S02]  /*02e0*/  UIADD3 UR13, UPT, UPT, UR13, UR12, URZ ;  /* 0x0000000c0d0d7290 */ /* 0x000fc4000fffe0ff */
[----:B------:R-:W-:Y:S02]  /*02f0*/  ULEA UR16, UR17, UR14, 0x9 ;  /* 0x0000000e11107291 */ /* 0x000fe4000f8e48ff */
[----:B------:R-:W-:Y:S02]  /*0300*/  USHF.R.U32.HI UR12, URZ, 0x4, UR12 ;  /* 0x00000004ff0c7899 */ /* 0x000fe4000801160c */
[----:B----4-:R-:W-:Y:S01]  /*0310*/  UIMAD.WIDE UR4, UR22, 0x4, UR4 ;  /* 0x00000004160478a5 */ /* 0x010fe2000f8e0204 */
[----:B------:R-:W-:Y:S01]  /*0320*/  IMAD.U32 R0, RZ, RZ, UR13 ;  /* 0x0000000dff007e24 */ /* 0x000fe2000f8e00ff */
[----:B------:R-:W-:Y:S02]  /*0330*/  UPRMT UR7, UR7, 0x5410, URZ ;  /* 0x0000541007077896 */ /* 0x000fe400080000ff */
[----:B--2---:R-:W-:Y:S02]  /*0340*/  UIMAD.WIDE UR8, UR22, 0x4, UR8 ;  /* 0x00000004160878a5 */ /* 0x004fe4000f8e0208 */
[----:B------:R-:W-:-:S02]  /*0350*/  UIADD3 UR18, UPT, UPT, UR16, 0x80, URZ ;  /* 0x0000008010127890 */ /* 0x000fc4000fffe0ff */
[----:B------:R-:W-:Y:S01]  /*0360*/  UPRMT UR12, UR12, 0x5410, URZ ;  /* 0x000054100c0c7896 */ /* 0x000fe200080000ff */
[----:B------:R-:W-:Y:S02]  /*0370*/  UMOV UR19, UR15 ;  /* 0x0000000f00137c82 */ /* 0x000fe40008000000 */
[----:B---3--:R1:W-:Y:S06]  /*0380*/  UBLKCP.S.G [UR14], [UR4], UR7 ;  /* 0x0000000e040073ba */ /* 0x0083ec0008000207 */
[----:B------:R1:W-:Y:S01]  /*0390*/  UBLKCP.S.G [UR18], [UR8], UR12 ;  /* 0x00000012080073ba */ /* 0x0003e2000800020c */
[----:B------:R1:W-:Y:S01]  /*03a0*/  SYNCS.ARRIVE.TRANS64 RZ, [UR15], R0 ;  /* 0x00000000ffff79a7 */ /* 0x0003e2000800000f */
[----:B------:R-:W-:Y:S01]  /*03b0*/  NOP ;  /* 0x0000000000007918 */ /* 0x000fe20000000000 */
.L_x_3020:
[----:B-1----:R-:W-:Y:S05]  /*03c0*/  BSYNC.RECONVERGENT B0 ;  /* 0x0000000000007941 */ /* 0x002fea0003800200 */
.L_x_3019:
[----:B------:R-:W1:Y:S08]  /*03d0*/  S2UR UR5, SR_CgaCtaId ;  /* 0x00000000000579c3 */ /* 0x000e700000008800 */
[----:B------:R-:W-:Y:S01]  /*03e0*/  BAR.SYNC.DEFER_BLOCKING 0x0 ;  /* 0x0000000000007b1d */ /* 0x000fe20000010000 */
[----:B------:R-:W-:-:S05]  /*03f0*/  SHF.L.U32 R0, RZ, 0x1f, RZ ;  /* 0x0000001fff007819 */ /* 0x000fca00000006ff */
[----:B------:R-:W-:Y:S02]  /*0400*/  UMOV UR4, 0x400 ;  /* 0x0000040000047882 */ /* 0x000fe40000000000 */
[----:B-1----:R-:W-:-:S12]  /*0410*/  ULEA UR4, UR5, UR4, 0x18 ;  /* 0x0000000405047291 */ /* 0x002fd8000f8ec0ff */
.L_x_3021:
[----:B------:R-:W1:Y:S02]  /*0420*/  SYNCS.PHASECHK.TRANS64.TRYWAIT P0, [UR4], R0 ;  /* 0x00000000ff0075a7 */ /* 0x000e640008001104 */
[----:B-1----:R-:W-:Y:S05]  /*0430*/  @!P0 BRA `(.L_x_3021) ;  /* 0xfffffffc00f88947 */ /* 0x002fea000383ffff */
[----:B------:R-:W-:Y:S05]  /*0440*/  BRA `(.L_x_3022) ;  /* 0x0000001400687947 */ /* 0x000fea0003800000 */
.L_x_3018:
[----:B------:R-:W1:Y:S01]  /*0450*/  S2R R2, SR_TID.Y ;  /* 0x0000000000027919 */ /* 0x000e620000002200 */
[----:B------:R-:W2:Y:S01]  /*0460*/  LDCU UR10, c[0x0][0x360] ;  /* 0x00006c00ff0a77ac */ /* 0x000ea20008000800 */
[----:B------:R-:W-:Y:S01]  /*0470*/  BSSY.RECONVERGENT B0, `(.L_x_3023) ;  /* 0x00000b1000007945 */ /* 0x000fe20003800200 */
[----:B------:R-:W1:Y:S01]  /*0480*/  S2R R3, SR_TID.Z ;  /* 0x0000000000037919 */ /* 0x000e620000002300 */
[----:B------:R-:W2:Y:S01]  /*0490*/  LDCU UR11, c[0x0][0x364] ;  /* 0x00006c80ff0b77ac */ /* 0x000ea20008000800 */
[----:B------:R-:W3:Y:S01]  /*04a0*/  LDC R0, c[0x0][0x368] ;  /* 0x0000da00ff007b82 */ /* 0x000ee20000000800 */
[----:B------:R-:W4:Y:S01]  /*04b0*/  S2R R5, SR_TID.X ;  /* 0x0000000000057919 */ /* 0x000f220000002100 */
[----:B------:R-:W-:Y:S02]  /*04c0*/  USHF.L.U32 UR4, UR23, 0x2, URZ ;  /* 0x0000000217047899 */ /* 0x000fe400080006ff */
[----:B------:R-:W-:Y:S02]  /*04d0*/  USHF.R.S32.HI UR12, URZ, 0x1f, UR22 ;  /* 0x0000001fff0c7899 */ /* 0x000fe40008011416 */
[----:B------:R-:W-:-:S04]  /*04e0*/  USHF.R.S32.HI UR5, URZ, 0x1f, UR4 ;  /* 0x0000001fff057899 */ /* 0x000fc80008011404 */
[----:B------:R-:W-:Y:S02]  /*04f0*/  USHF.R.U32.HI UR13, URZ, 0x2, UR5 ;  /* 0x00000002ff0d7899 */ /* 0x000fe40008011605 */
[----:B------:R-:W-:Y:S02]  /*0500*/  USHF.R.U64 UR7, UR4, 0x2, UR5 ;  /* 0x0000000204077899 */ /* 0x000fe40008001205 */
[----:B--2---:R-:W-:Y:S02]  /*0510*/  UIMAD UR4, UR10, UR11, URZ ;  /* 0x0000000b0a0472a4 */ /* 0x004fe4000f8e02ff */
[----:B-1----:R-:W-:Y:S02]  /*0520*/  IMAD R2, R3, UR11, R2 ;  /* 0x0000000b03027c24 */ /* 0x002fe4000f8e0202 */
[----:B------:R-:W-:Y:S02]  /*0530*/  IMAD.U32 R3, RZ, RZ, UR13 ;  /* 0x0000000dff037e24 */ /* 0x000fe4000f8e00ff */
[----:B----4-:R-:W-:-:S02]  /*0540*/  IMAD R2, R2, UR10, R5 ;  /* 0x0000000a02027c24 */ /* 0x010fc4000f8e0205 */
[----:B---3--:R-:W-:Y:S01]  /*0550*/  IMAD R5, R0, UR4, RZ ;  /* 0x0000000400057c24 */ /* 0x008fe2000f8e02ff */
[----:B------:R-:W-:Y:S02]  /*0560*/  UMOV UR4, URZ ;  /* 0x000000ff00047c82 */ /* 0x000fe40008000000 */
[----:B------:R-:W-:-:S04]  /*0570*/  ISETP.LT.U32.AND P0, PT, R2, UR7, PT ;  /* 0x0000000702007c0c */ /* 0x000fc8000bf01070 */
[----:B------:R-:W-:Y:S01]  /*0580*/  ISETP.GT.U32.AND.EX P0, PT, R3, RZ, PT, P0 ;  /* 0x000000ff0300720c */ /* 0x000fe20003f04100 */
[----:B------:R-:W-:-:S12]  /*0590*/  IMAD.MOV.U32 R3, RZ, RZ, RZ ;  /* 0x000000ffff037224 */ /* 0x000fd800078e00ff */
[----:B------:R-:W-:Y:S05]  /*05a0*/  @!P0 BRA `(.L_x_3024) ;  /* 0x0000000800748947 */ /* 0x000fea0003800000 */
[----:B------:R-:W-:Y:S01]  /*05b0*/  IMAD.IADD R7, R5, 0x1, R2 ;  /* 0x0000000105077824 */ /* 0x000fe200078e0202 */
[----:B------:R-:W-:Y:S01]  /*05c0*/  MOV R6, UR7 ;  /* 0x0000000700067c02 */ /* 0x000fe20008000f00 */
[----:B------:R-:W-:Y:S01]  /*05d0*/  IMAD.U32 R4, RZ, RZ, UR13 ;  /* 0x0000000dff047e24 */ /* 0x000fe2000f8e00ff */
[----:B------:R-:W-:Y:S01]  /*05e0*/  BSSY.RECONVERGENT B1, `(.L_x_3025) ;  /* 0x0000029000017945 */ /* 0x000fe20003800200 */
[----:B------:R-:W-:Y:S01]  /*05f0*/  IMAD.U32 R8, RZ, RZ, UR13 ;  /* 0x0000000dff087e24 */ /* 0x000fe2000f8e00ff */
[C---:B------:R-:W-:Y:S01]  /*0600*/  ISETP.LT.U32.AND P1, PT, R7.reuse, UR7, PT ;  /* 0x0000000707007c0c */ /* 0x040fe2000bf21070 */
[----:B------:R-:W-:Y:S01]  /*0610*/  IMAD.MOV.U32 R9, RZ, RZ, -0x1 ;  /* 0xffffffffff097424 */ /* 0x000fe200078e00ff */
[----:B------:R-:W-:Y:S02]  /*0620*/  ISETP.LT.U32.AND P0, PT, R7, UR7, PT ;  /* 0x0000000707007c0c */ /* 0x000fe4000bf01070 */
[----:B------:R-:W-:Y:S02]  /*0630*/  ISETP.GT.U32.AND.EX P1, PT, R4, RZ, PT, P1 ;  /* 0x000000ff0400720c */ /* 0x000fe40003f24110 */
[----:B------:R-:W-:Y:S01]  /*0640*/  ISETP.GT.U32.AND.EX P0, PT, R8, RZ, PT, P0 ;  /* 0x000000ff0800720c */ /* 0x000fe20003f04100 */
[----:B------:R-:W-:Y:S01]  /*0650*/  IMAD.U32 R8, RZ, RZ, UR13 ;  /* 0x0000000dff087e24 */ /* 0x000fe2000f8e00ff */
[----:B------:R-:W-:-:S02]  /*0660*/  SEL R6, R6, R7, P1 ;  /* 0x0000000706067207 */ /* 0x000fc40000800000 */
[----:B------:R-:W-:Y:S02]  /*0670*/  SEL R4, RZ, 0x1, !P0 ;  /* 0x00000001ff047807 */ /* 0x000fe40004000000 */
        /* <DEDUP_REMOVED lines=13> */
[----:B------:R-:W-:-:S04]  /*0750*/  IMAD.HI.U32 R7, R7, R9, R6 ;  /* 0x0000000907077227 */ /* 0x000fc800078e0006 */
[----:B------:R-:W-:Y:S02]  /*0760*/  IMAD.MOV.U32 R9, RZ, RZ, RZ ;  /* 0x000000ffff097224 */ /* 0x000fe400078e00ff */
[----:B------:R-:W-:-:S04]  /*0770*/  IMAD.HI.U32 R7, R7, R12, RZ ;  /* 0x0000000c07077227 */ /* 0x000fc800078e00ff */
[----:B------:R-:W-:-:S04]  /*0780*/  IMAD.MOV R10, RZ, RZ, -R7 ;  /* 0x000000ffff0a7224 */ /* 0x000fc800078e0a07 */
[----:B------:R-:W-:-:S05]  /*0790*/  IMAD R10, R5, R10, R12 ;  /* 0x0000000a050a7224 */ /* 0x000fca00078e020c */
[----:B------:R-:W-:-:S13]  /*07a0*/  ISETP.GE.U32.AND P0, PT, R10, R5, PT ;  /* 0x000000050a00720c */ /* 0x000fda0003f06070 */
[----:B------:R-:W-:Y:S01]  /*07b0*/  @P0 IADD3 R10, PT, PT, -R5, R10, RZ ;  /* 0x0000000a050a0210 */ /* 0x000fe20007ffe1ff */
[----:B------:R-:W-:-:S03]  /*07c0*/  @P0 VIADD R7, R7, 0x1 ;  /* 0x0000000107070836 */ /* 0x000fc60000000000 */
[----:B------:R-:W-:-:S13]  /*07d0*/  ISETP.GE.U32.AND P1, PT, R10, R5, PT ;  /* 0x000000050a00720c */ /* 0x000fda0003f26070 */
[----:B------:R-:W-:Y:S01]  /*07e0*/  @P1 VIADD R7, R7, 0x1 ;  /* 0x0000000107071836 */ /* 0x000fe20000000000 */
[----:B------:R-:W-:-:S05]  /*07f0*/  @!P2 LOP3.LUT R7, RZ, R5, RZ, 0x33, !PT ;  /* 0x00000005ff07a212 */ /* 0x000fca00078e33ff */
[----:B------:R-:W-:Y:S01]  /*0800*/  IMAD.MOV.U32 R8, RZ, RZ, R7 ;  /* 0x000000ffff087224 */ /* 0x000fe200078e0007 */
[----:B------:R-:W-:Y:S06]  /*0810*/  BRA `(.L_x_3027) ;  /* 0x0000000000147947 */ /* 0x000fec0003800000 */
.L_x_3026:
[----:B------:R-:W-:Y:S01]  /*0820*/  IMAD.MOV.U32 R9, RZ, RZ, R12 ;  /* 0x000000ffff097224 */ /* 0x000fe200078e000c */
[----:B------:R-:W-:-:S07]  /*0830*/  MOV R8, 0x850 ;  /* 0x0000085000087802 */ /* 0x000fce0000000f00 */
[----:B------:R-:W-:Y:S05]  /*0840*/  CALL.REL.NOINC `($__internal_1_$__cuda_sm20_div_u64) ;  /* 0x0000001400747944 */ /* 0x000fea0003c00000 */
[----:B------:R-:W-:Y:S01]  /*0850*/  IMAD.MOV.U32 R8, RZ, RZ, R6 ;  /* 0x000000ffff087224 */ /* 0x000fe200078e0006 */
[----:B------:R-:W-:-:S07]  /*0860*/  MOV R9, R7 ;  /* 0x0000000700097202 */ /* 0x000fce0000000f00 */
.L_x_3027:
[----:B------:R-:W-:Y:S05]  /*0870*/  BSYNC.RECONVERGENT B1 ;  /* 0x0000000000017941 */ /* 0x000fea0003800200 */
.L_x_3025:
[----:B------:R-:W-:Y:S01]  /*0880*/  IADD3 R12, P0, PT, R8, R4, RZ ;  /* 0x00000004080c7210 */ /* 0x000fe20007f1e0ff */
[----:B------:R-:W1:Y:S01]  /*0890*/  LDC R6, c[0x0][0x3a0] ;  /* 0x0000e800ff067b82 */ /* 0x000e620000000800 */
[----:B------:R-:W-:Y:S01]  /*08a0*/  BSSY.RECONVERGENT B1, `(.L_x_3028) ;  /* 0x0000030000017945 */ /* 0x000fe20003800200 */
[----:B------:R-:W-:Y:S01]  /*08b0*/  IMAD.MOV.U32 R27, RZ, RZ, R2 ;  /* 0x000000ffff1b7224 */ /* 0x000fe200078e0002 */
[C---:B------:R-:W-:Y:S01]  /*08c0*/  LOP3.LUT R4, R12.reuse, 0x3, RZ, 0xc0, !PT ;  /* 0x000000030c047812 */ /* 0x040fe200078ec0ff */
[----:B------:R-:W-:Y:S01]  /*08d0*/  IMAD.X R8, RZ, RZ, R9, P0 ;  /* 0x000000ffff087224 */ /* 0x000fe200000e0609 */
[----:B------:R-:W-:Y:S02]  /*08e0*/  ISETP.GE.U32.AND P0, PT, R12, 0x3, PT ;  /* 0x000000030c00780c */ /* 0x000fe40003f06070 */
[----:B------:R-:W-:Y:S01]  /*08f0*/  ISETP.NE.U32.AND P1, PT, R4, 0x3, PT ;  /* 0x000000030400780c */ /* 0x000fe20003f25070 */
[----:B------:R-:W-:Y:S01]  /*0900*/  IMAD.MOV.U32 R4, RZ, RZ, R3 ;  /* 0x000000ffff047224 */ /* 0x000fe200078e0003 */
[----:B------:R-:W-:-:S02]  /*0910*/  ISETP.GE.U32.AND.EX P0, PT, R8, RZ, PT, P0 ;  /* 0x000000ff0800720c */ /* 0x000fc40003f06100 */
[----:B------:R-:W-:Y:S02]  /*0920*/  ISETP.NE.AND.EX P1, PT, RZ, RZ, PT, P1 ;  /* 0x000000ffff00720c */ /* 0x000fe40003f25310 */
[----:B-1----:R-:W-:-:S11]  /*0930*/  SHF.R.S32.HI R11, RZ, 0x1f, R6 ;  /* 0x0000001fff0b7819 */ /* 0x002fd60000011406 */
[----:B------:R-:W-:Y:S05]  /*0940*/  @!P1 BRA `(.L_x_3029) ;  /* 0x0000000000949947 */ /* 0x000fea0003800000 */
[----:B------:R-:W1:Y:S01]  /*0950*/  S2UR UR8, SR_CgaCtaId ;  /* 0x00000000000879c3 */ /* 0x000e620000008800 */
[----:B------:R-:W2:Y:S01]  /*0960*/  LDCU.64 UR14, c[0x0][0x398] ;  /* 0x00007300ff0e77ac */ /* 0x000ea20008000a00 */
[----:B------:R-:W-:Y:S02]  /*0970*/  VIADD R12, R12, 0x1 ;  /* 0x000000010c0c7836 */ /* 0x000fe40000000000 */
[----:B------:R-:W-:Y:S01]  /*0980*/  IMAD R8, R0, UR11, RZ ;  /* 0x0000000b00087c24 */ /* 0x000fe2000f8e02ff */
[----:B------:R-:W-:Y:S01]  /*0990*/  USHF.L.U32 UR5, UR22, 0x2, URZ ;  /* 0x0000000216057899 */ /* 0x000fe200080006ff */
[----:B------:R-:W-:Y:S01]  /*09a0*/  IMAD.MOV.U32 R27, RZ, RZ, R2 ;  /* 0x000000ffff1b7224 */ /* 0x000fe200078e0002 */
[----:B------:R-:W-:Y:S01]  /*09b0*/  USHF.L.U64.HI UR9, UR22, 0x2, UR12 ;  /* 0x0000000216097899 */ /* 0x000fe2000801020c */
[----:B------:R-:W-:Y:S01]  /*09c0*/  LOP3.LUT R12, R12, 0x3, RZ, 0xc0, !PT ;  /* 0x000000030c0c7812 */ /* 0x000fe200078ec0ff */
[----:B------:R-:W-:Y:S02]  /*09d0*/  IMAD R10, R8, UR10, RZ ;  /* 0x0000000a080a7c24 */ /* 0x000fe4000f8e02ff */
[----:B------:R-:W-:Y:S01]  /*09e0*/  LEA R7, P1, R2, UR5, 0x2 ;  /* 0x0000000502077c11 */ /* 0x000fe2000f8210ff */
[----:B------:R-:W-:-:S02]  /*09f0*/  UMOV UR5, 0x400 ;  /* 0x0000040000057882 */ /* 0x000fc40000000000 */
[----:B------:R-:W-:Y:S01]  /*0a00*/  UIADD3 UR5, UPT, UPT, UR5, 0x80, URZ ;  /* 0x0000008005057890 */ /* 0x000fe2000fffe0ff */
[----:B------:R-:W-:Y:S02]  /*0a10*/  LEA.HI.X R4, R2, UR9, R3, 0x2, P1 ;  /* 0x0000000902047c11 */ /* 0x000fe400088f1403 */
[----:B------:R-:W-:Y:S02]  /*0a20*/  IADD3 R12, P1, PT, RZ, -R12, RZ ;  /* 0x8000000cff0c7210 */ /* 0x000fe40007f3e0ff */
[----:B--2---:R-:W-:-:S03]  /*0a30*/  IADD3 R14, P2, P3, R7, UR14, R6 ;  /* 0x0000000e070e7c10 */ /* 0x004fc6000fb5e006 */
[----:B------:R-:W-:Y:S01]  /*0a40*/  IMAD.X R13, RZ, RZ, -0x1, P1 ;  /* 0xffffffffff0d7424 */ /* 0x000fe200008e06ff */
[----:B------:R-:W-:Y:S01]  /*0a50*/  IADD3.X R15, PT, PT, R4, UR15, R11, P2, P3 ;  /* 0x0000000f040f7c10 */ /* 0x000fe200097e640b */
[----:B-1----:R-:W-:Y:S01]  /*0a60*/  ULEA UR5, UR8, UR5, 0x18 ;  /* 0x0000000508057291 */ /* 0x002fe2000f8ec0ff */
[----:B------:R-:W-:-:S05]  /*0a70*/  MOV R4, R3 ;  /* 0x0000000300047202 */ /* 0x000fca0000000f00 */
[----:B------:R-:W-:-:S04]  /*0a80*/  VIADD R7, R6, UR5 ;  /* 0x0000000506077c36 */ /* 0x000fc80008000000 */
[----:B------:R-:W-:-:S07]  /*0a90*/  IMAD R7, R2, 0x4, R7 ;  /* 0x0000000402077824 */ /* 0x000fce00078e0207 */
.L_x_3030:
        /* <DEDUP_REMOVED lines=13> */
[----:B------:R-:W-:-:S02]  /*0b70*/  ISETP.NE.AND.EX P1, PT, R13, RZ, PT, P1 ;  /* 0x000000ff0d00720c */ /* 0x000fc40003f25310 */
[----:B-1----:R-:W-:-:S11]  /*0b80*/  LEA R7, R10, R7, 0x2 ;  /* 0x000000070a077211 */ /* 0x002fd600078e10ff */
[----:B------:R-:W-:Y:S05]  /*0b90*/  @P1 BRA `(.L_x_3030) ;  /* 0xfffffffc00c01947 */ /* 0x000fea000383ffff */
.L_x_3029:
[----:B------:R-:W-:Y:S05]  /*0ba0*/  BSYNC.RECONVERGENT B1 ;  /* 0x0000000000017941 */ /* 0x000fea0003800200 */
.L_x_3028:
[----:B------:R-:W-:Y:S05]  /*0bb0*/  @!P0 BRA `(.L_x_3024) ;  /* 0x0000000000f08947 */ /* 0x000fea0003800000 */
[----:B------:R-:W1:Y:S01]  /*0bc0*/  LDCU.64 UR14, c[0x0][0x398] ;  /* 0x00007300ff0e77ac */ /* 0x000e620008000a00 */
[----:B------:R-:W2:Y:S01]  /*0bd0*/  S2UR UR9, SR_CgaCtaId ;  /* 0x00000000000979c3 */ /* 0x000ea20000008800 */
[----:B------:R-:W-:Y:S01]  /*0be0*/  IMAD.SHL.U32 R9, R5, 0x4, RZ ;  /* 0x0000000405097824 */ /* 0x000fe200078e00ff */
[----:B------:R-:W-:Y:S01]  /*0bf0*/  UMOV UR8, 0x400 ;  /* 0x0000040000087882 */ /* 0x000fe20000000000 */
[----:B------:R-:W-:Y:S01]  /*0c00*/  IMAD R21, R0, UR11, RZ ;  /* 0x0000000b00157c24 */ /* 0x000fe2000f8e02ff */
[----:B------:R-:W-:Y:S01]  /*0c10*/  UIADD3 UR8, UPT, UPT, UR8, 0x80, URZ ;  /* 0x0000008008087890 */ /* 0x000fe2000fffe0ff */
[----:B------:R-:W-:Y:S02]  /*0c20*/  UMOV UR5, URZ ;  /* 0x000000ff00057c82 */ /* 0x000fe40008000000 */
[----:B------:R-:W-:Y:S01]  /*0c30*/  IMAD R21, R21, UR10, RZ ;  /* 0x0000000a15157c24 */ /* 0x000fe2000f8e02ff */
[----:B-1----:R-:W-:Y:S01]  /*0c40*/  IADD3 R25, P0, PT, R6, UR14, RZ ;  /* 0x0000000e06197c10 */ /* 0x002fe2000ff1e0ff */
[----:B------:R-:W-:-:S03]  /*0c50*/  USHF.L.U64.HI UR14, UR22, 0x2, UR12 ;  /* 0x00000002160e7899 */ /* 0x000fc6000801020c */
[----:B------:R-:W-:Y:S01]  /*0c60*/  IADD3.X R7, PT, PT, R11, UR15, RZ, P0, !PT ;  /* 0x0000000f0b077c10 */ /* 0x000fe200087fe4ff */
[----:B------:R-:W-:Y:S02]  /*0c70*/  USHF.L.U32 UR15, UR22, 0x2, URZ ;  /* 0x00000002160f7899 */ /* 0x000fe400080006ff */
[C---:B------:R-:W-:Y:S01]  /*0c80*/  IADD3 R8, P0, PT, R27.reuse, UR22, RZ ;  /* 0x000000161b087c10 */ /* 0x040fe2000ff1e0ff */
[----:B--2---:R-:W-:Y:S01]  /*0c90*/  ULEA UR8, UR9, UR8, 0x18 ;  /* 0x0000000809087291 */ /* 0x004fe2000f8ec0ff */
[----:B------:R-:W-:Y:S02]  /*0ca0*/  SHF.R.U32.HI R11, RZ, 0x1e, R5 ;  /* 0x0000001eff0b7819 */ /* 0x000fe40000011605 */
[----:B------:R-:W-:Y:S01]  /*0cb0*/  IADD3.X R15, PT, PT, R4, UR12, RZ, P0, !PT ;  /* 0x0000000c040f7c10 */ /* 0x000fe200087fe4ff */
[----:B------:R-:W-:Y:S01]  /*0cc0*/  IMAD.SHL.U32 R14, R8, 0x4, RZ ;  /* 0x00000004080e7824 */ /* 0x000fe200078e00ff */
[----:B------:R-:W-:Y:S01]  /*0cd0*/  LEA R10, P0, R27, UR15, 0x2 ;  /* 0x0000000f1b0a7c11 */ /* 0x000fe2000f8010ff */
[----:B------:R-:W-:Y:S01]  /*0ce0*/  VIADD R6, R6, UR8 ;  /* 0x0000000806067c36 */ /* 0x000fe20008000000 */
[----:B------:R-:W-:-:S02]  /*0cf0*/  SHF.L.U64.HI R15, R8, 0x2, R15 ;  /* 0x00000002080f7819 */ /* 0x000fc4000001020f */
[C---:B------:R-:W-:Y:S01]  /*0d00*/  LEA.HI.X R12, R27.reuse, UR14, R4, 0x2, P0 ;  /* 0x0000000e1b0c7c11 */ /* 0x040fe200080f1404 */
[----:B------:R-:W-:Y:S01]  /*0d10*/  IMAD R8, R27, 0x4, R6 ;  /* 0x000000041b087824 */ /* 0x000fe200078e0206 */
[-C--:B------:R-:W-:Y:S01]  /*0d20*/  IADD3 R20, P1, PT, R9, R10.reuse, RZ ;  /* 0x0000000a09147210 */ /* 0x080fe20007f3e0ff */
[C---:B------:R-:W-:Y:S01]  /*0d30*/  IMAD.WIDE.U32 R14, R5.reuse, 0xc, R14 ;  /* 0x0000000c050e7825 */ /* 0x040fe200078e000e */
[----:B------:R-:W-:Y:S02]  /*0d40*/  LEA R13, P0, R5, R10, 0x3 ;  /* 0x0000000a050d7211 */ /* 0x000fe400078018ff */
[----:B------:R-:W-:Y:S01]  /*0d50*/  LEA R22, R21, R8, 0x2 ;  /* 0x0000000815167211 */ /* 0x000fe200078e10ff */
[----:B------:R-:W-:Y:S01]  /*0d60*/  IMAD.X R26, R11, 0x1, R12, P1 ;  /* 0x000000010b1a7824 */ /* 0x000fe200008e060c */
[----:B------:R-:W-:Y:S01]  /*0d70*/  LEA.HI.X R24, R5, R12, RZ, 0x3, P0 ;  /* 0x0000000c05187211 */ /* 0x000fe200000f1cff */
[----:B------:R-:W-:Y:S02]  /*0d80*/  VIADD R28, R15, UR5 ;  /* 0x000000050f1c7c36 */ /* 0x000fe40008000000 */
[----:B------:R-:W-:-:S02]  /*0d90*/  IMAD R23, R21, 0x8, R8 ;  /* 0x0000000815177824 */ /* 0x000fc400078e0208 */
[----:B------:R-:W-:-:S07]  /*0da0*/  IMAD R6, R21, 0xc, R8 ;  /* 0x0000000c15067824 */ /* 0x000fce00078e0208 */
.L_x_3031:
[----:B------:R-:W-:-:S05]  /*0db0*/  IADD3 R18, P0, PT, R25, R10, RZ ;  /* 0x0000000a19127210 */ /* 0x000fca0007f1e0ff */
[----:B------:R-:W-:Y:S01]  /*0dc0*/  IMAD.X R19, R7, 0x1, R12, P0 ;  /* 0x0000000107137824 */ /* 0x000fe200000e060c */
[----:B------:R-:W-:-:S04]  /*0dd0*/  IADD3 R16, P0, PT, R25, R20, RZ ;  /* 0x0000001419107210 */ /* 0x000fc80007f1e0ff */
[----:B------:R-:W-:Y:S01]  /*0de0*/  @!PT LDS RZ, [RZ] ;  /* 0x00000000fffff984 */ /* 0x000fe20000000800 */
[----:B------:R-:W-:Y:S01]  /*0df0*/  @!PT LDS RZ, [RZ] ;  /* 0x00000000fffff984 */ /* 0x000fe20000000800 */
[----:B------:R-:W-:Y:S01]  /*0e00*/  @!PT LDS RZ, [RZ] ;  /* 0x00000000fffff984 */ /* 0x000fe20000000800 */
[----:B------:R1:W-:Y:S01]  /*0e10*/  LDGSTS.E [R8], desc[UR20][R18.64] ;  /* 0x0000000012087fae */ /* 0x0003e2000b9a1014 */
[----:B------:R-:W-:-:S05]  /*0e20*/  IMAD.X R17, R7, 0x1, R26, P0 ;  /* 0x0000000107117824 */ /* 0x000fca00000e061a */
[----:B------:R2:W-:Y:S01]  /*0e30*/  LDGSTS.E [R22], desc[UR20][R16.64] ;  /* 0x0000000010167fae */ /* 0x0005e2000b9a1014 */
[----:B-1----:R-:W-:Y:S01]  /*0e40*/  IMAD R8, R21, 0x10, R8 ;  /* 0x0000001015087824 */ /* 0x002fe200078e0208 */
[----:B--2---:R-:W-:Y:S01]  /*0e50*/  IADD3 R16, P0, PT, R25, R13, RZ ;  /* 0x0000000d19107210 */ /* 0x004fe20007f1e0ff */
[----:B------:R-:W-:-:S04]  /*0e60*/  IMAD R22, R21, 0x10, R22 ;  /* 0x0000001015167824 */ /* 0x000fc800078e0216 */
[----:B------:R-:W-:Y:S01]  /*0e70*/  IMAD.X R17, R7, 0x1, R24, P0 ;  /* 0x0000000107117824 */ /* 0x000fe200000e0618 */
[----:B------:R-:W-:-:S04]  /*0e80*/  IADD3 R18, P0, PT, R25, R14, RZ ;  /* 0x0000000e19127210 */ /* 0x000fc80007f1e0ff */
[----:B------:R1:W-:Y:S01]  /*0e90*/  LDGSTS.E [R23], desc[UR20][R16.64] ;  /* 0x0000000010177fae */ /* 0x0003e2000b9a1014 */
[----:B------:R-:W-:Y:S01]  /*0ea0*/  IMAD.X R19, R7, 0x1, R28, P0 ;  /* 0x0000000107137824 */ /* 0x000fe200000e061c */
[----:B------:R-:W-:-:S04]  /*0eb0*/  IADD3 R27, P0, PT, R9, R27, RZ ;  /* 0x0000001b091b7210 */ /* 0x000fc80007f1e0ff */
[----:B------:R2:W-:Y:S01]  /*0ec0*/  LDGSTS.E [R6], desc[UR20][R18.64] ;  /* 0x0000000012067fae */ /* 0x0005e2000b9a1014 */
[----:B------:R-:W-:Y:S01]  /*0ed0*/  IMAD.X R4, R11, 0x1, R4, P0 ;  /* 0x000000010b047824 */ /* 0x000fe200000e0604 */
[----:B------:R-:W-:-:S04]  /*0ee0*/  ISETP.GE.U32.AND P0, PT, R27, UR7, PT ;  /* 0x000000071b007c0c */ /* 0x000fc8000bf06070 */
[----:B------:R-:W-:Y:S01]  /*0ef0*/  ISETP.GE.U32.AND.EX P0, PT, R4, UR13, PT, P0 ;  /* 0x0000000d04007c0c */ /* 0x000fe2000bf06100 */
[----:B-1----:R-:W-:Y:S01]  /*0f00*/  IMAD.MOV.U32 R16, RZ, RZ, R25 ;  /* 0x000000ffff107224 */ /* 0x002fe200078e0019 */
[----:B------:R-:W-:Y:S02]  /*0f10*/  MOV R17, R7 ;  /* 0x0000000700117202 */ /* 0x000fe40000000f00 */
[C---:B------:R-:W-:Y:S01]  /*0f20*/  LEA R23, R21.reuse, R23, 0x4 ;  /* 0x0000001715177211 */ /* 0x040fe200078e20ff */
[----:B--2---:R-:W-:Y:S02]  /*0f30*/  IMAD R6, R21, 0x10, R6 ;  /* 0x0000001015067824 */ /* 0x004fe400078e0206 */
[----:B------:R-:W-:-:S04]  /*0f40*/  IMAD.WIDE.U32 R16, R5, 0x10, R16 ;  /* 0x0000001005107825 */ /* 0x000fc800078e0010 */
[----:B------:R-:W-:Y:S02]  /*0f50*/  IMAD.MOV.U32 R25, RZ, RZ, R16 ;  /* 0x000000ffff197224 */ /* 0x000fe400078e0010 */
[----:B------:R-:W-:Y:S01]  /*0f60*/  IMAD.MOV.U32 R7, RZ, RZ, R17 ;  /* 0x000000ffff077224 */ /* 0x000fe200078e0011 */
[----:B------:R-:W-:Y:S06]  /*0f70*/  @!P0 BRA `(.L_x_3031) ;  /* 0xfffffffc008c8947 */ /* 0x000fec000383ffff */
.L_x_3024:
[----:B------:R-:W-:Y:S05]  /*0f80*/  BSYNC.RECONVERGENT B0 ;  /* 0x0000000000007941 */ /* 0x000fea0003800200 */
.L_x_3023:
[----:B------:R-:W-:Y:S01]  /*0f90*/  IMAD.U32 R4, RZ, RZ, UR13 ;  /* 0x0000000dff047e24 */ /* 0x000fe2000f8e00ff */
[----:B------:R-:W-:Y:S01]  /*0fa0*/  ISETP.LT.U32.AND P0, PT, R2, UR7, PT ;  /* 0x0000000702007c0c */ /* 0x000fe2000bf01070 */
[----:B------:R-:W0:Y:S01]  /*0fb0*/  LDGDEPBAR ;  /* 0x00000000000079af */ /* 0x000e220000000000 */
[----:B------:R-:W-:Y:S02]  /*0fc0*/  BSSY.RECONVERGENT B0, `(.L_x_3032) ;  /* 0x000009f000007945 */ /* 0x000fe40003800200 */
[----:B------:R-:W-:-:S13]  /*0fd0*/  ISETP.GT.U32.AND.EX P0, PT, R4, R3, PT, P0 ;  /* 0x000000030400720c */ /* 0x000fda0003f04100 */
[----:B------:R-:W-:Y:S05]  /*0fe0*/  @!P0 BRA `(.L_x_3033) ;  /* 0x0000000800708947 */ /* 0x000fea0003800000 */
[----:B------:R-:W-:Y:S01]  /*0ff0*/  IMAD.IADD R9, R5, 0x1, R2 ;  /* 0x0000000105097824 */ /* 0x000fe200078e0202 */
[----:B------:R-:W-:Y:S01]  /*1000*/  MOV R6, UR7 ;  /* 0x0000000700067c02 */ /* 0x000fe20008000f00 */
[----:B------:R-:W-:Y:S01]  /*1010*/  IMAD.U32 R4, RZ, RZ, UR13 ;  /* 0x0000000dff047e24 */ /* 0x000fe2000f8e00ff */
[----:B------:R-:W-:Y:S01]  /*1020*/  BSSY.RECONVERGENT B1, `(.L_x_3034) ;  /* 0x0000027000017945 */ /* 0x000fe20003800200 */
[----:B------:R-:W-:Y:S01]  /*1030*/  IMAD.U32 R7, RZ, RZ, UR13 ;  /* 0x0000000dff077e24 */ /* 0x000fe2000f8e00ff */
[C---:B------:R-:W-:Y:S01]  /*1040*/  ISETP.LT.U32.AND P0, PT, R9.reuse, UR7, PT ;  /* 0x0000000709007c0c */ /* 0x040fe2000bf01070 */
[----:B------:R-:W-:Y:S01]  /*1050*/  IMAD.U32 R10, RZ, RZ, UR13 ;  /* 0x0000000dff0a7e24 */ /* 0x000fe2000f8e00ff */
[----:B------:R-:W-:Y:S02]  /*1060*/  ISETP.LT.U32.AND P1, PT, R9, UR7, PT ;  /* 0x0000000709007c0c */ /* 0x000fe4000bf21070 */
[----:B------:R-:W-:Y:S02]  /*1070*/  ISETP.GT.U32.AND.EX P0, PT, R4, RZ, PT, P0 ;  /* 0x000000ff0400720c */ /* 0x000fe40003f04100 */
[----:B------:R-:W-:Y:S01]  /*1080*/  ISETP.GT.U32.AND.EX P1, PT, R7, RZ, PT, P1 ;  /* 0x000000ff0700720c */ /* 0x000fe20003f24110 */
[----:B------:R-:W-:Y:S01]  /*1090*/  IMAD.MOV.U32 R7, RZ, RZ, -0x1 ;  /* 0xffffffffff077424 */ /* 0x000fe200078e00ff */
        /* <DEDUP_REMOVED lines=12> */
[----:B-1----:R-:W-:-:S06]  /*1160*/  VIADD R7, R10, 0xffffffe ;  /* 0x0ffffffe0a077836 */ /* 0x002fcc0000000000 */
[----:B------:R-:W1:Y:S02]  /*1170*/  F2I.FTZ.U32.TRUNC.NTZ R7, R7 ;  /* 0x0000000700077305 */ /* 0x000e64000021f000 */
[----:B-1----:R-:W-:-:S04]  /*1180*/  IMAD R11, R11, R7, RZ ;  /* 0x000000070b0b7224 */ /* 0x002fc800078e02ff */
[----:B------:R-:W-:-:S06]  /*1190*/  IMAD.HI.U32 R6, R7, R11, R6 ;  /* 0x0000000b07067227 */ /* 0x000fcc00078e0006 */
[----:B------:R-:W-:-:S05]  /*11a0*/  IMAD.HI.U32 R8, R6, R9, RZ ;  /* 0x0000000906087227 */ /* 0x000fca00078e00ff */
[----:B------:R-:W-:-:S05]  /*11b0*/  IADD3 R6, PT, PT, -R8, RZ, RZ ;  /* 0x000000ff08067210 */ /* 0x000fca0007ffe1ff */
[----:B------:R-:W-:Y:S02]  /*11c0*/  IMAD R6, R5, R6, R9 ;  /* 0x0000000605067224 */ /* 0x000fe400078e0209 */
[----:B------:R-:W-:-:S03]  /*11d0*/  IMAD.MOV.U32 R9, RZ, RZ, RZ ;  /* 0x000000ffff097224 */ /* 0x000fc600078e00ff */
[----:B------:R-:W-:-:S13]  /*11e0*/  ISETP.GE.U32.AND P0, PT, R6, R5, PT ;  /* 0x000000050600720c */ /* 0x000fda0003f06070 */
[----:B------:R-:W-:Y:S02]  /*11f0*/  @P0 IMAD.IADD R6, R6, 0x1, -R5 ;  /* 0x0000000106060824 */ /* 0x000fe400078e0a05 */
[----:B------:R-:W-:-:S03]  /*1200*/  @P0 VIADD R8, R8, 0x1 ;  /* 0x0000000108080836 */ /* 0x000fc60000000000 */
[----:B------:R-:W-:-:S13]  /*1210*/  ISETP.GE.U32.AND P1, PT, R6, R5, PT ;  /* 0x000000050600720c */ /* 0x000fda0003f26070 */
[----:B------:R-:W-:Y:S01]  /*1220*/  @P1 VIADD R8, R8, 0x1 ;  /* 0x0000000108081836 */ /* 0x000fe20000000000 */
[----:B------:R-:W-:Y:S01]  /*1230*/  @!P2 LOP3.LUT R8, RZ, R5, RZ, 0x33, !PT ;  /* 0x00000005ff08a212 */ /* 0x000fe200078e33ff */
[----:B------:R-:W-:Y:S06]  /*1240*/  BRA `(.L_x_3036) ;  /* 0x0000000000107947 */ /* 0x000fec0003800000 */
.L_x_3035:
[----:B------:R-:W-:-:S07]  /*1250*/  MOV R8, 0x1270 ;  /* 0x0000127000087802 */ /* 0x000fce0000000f00 */
[----:B------:R-:W-:Y:S05]  /*1260*/  CALL.REL.NOINC `($__internal_1_$__cuda_sm20_div_u64) ;  /* 0x0000000800ec7944 */ /* 0x000fea0003c00000 */
[----:B------:R-:W-:Y:S01]  /*1270*/  IMAD.MOV.U32 R8, RZ, RZ, R6 ;  /* 0x000000ffff087224 */ /* 0x000fe200078e0006 */
[----:B------:R-:W-:-:S07]  /*1280*/  MOV R9, R7 ;  /* 0x0000000700097202 */ /* 0x000fce0000000f00 */
.L_x_3036:
[----:B------:R-:W-:Y:S05]  /*1290*/  BSYNC.RECONVERGENT B1 ;  /* 0x0000000000017941 */ /* 0x000fea0003800200 */
.L_x_3034:
[----:B------:R-:W-:Y:S01]  /*12a0*/  IADD3 R4, P0, PT, R8, R4, RZ ;  /* 0x0000000408047210 */ /* 0x000fe20007f1e0ff */
[----:B------:R-:W1:Y:S01]  /*12b0*/  LDC R6, c[0x0][0x3b0] ;  /* 0x0000ec00ff067b82 */ /* 0x000e620000000800 */
[----:B------:R-:W-:Y:S02]  /*12c0*/  BSSY.RECONVERGENT B1, `(.L_x_3037) ;  /* 0x0000031000017945 */ /* 0x000fe40003800200 */
[C---:B------:R-:W-:Y:S01]  /*12d0*/  LOP3.LUT R7, R4.reuse, 0x3, RZ, 0xc0, !PT ;  /* 0x0000000304077812 */ /* 0x040fe200078ec0ff */
[----:B------:R-:W-:Y:S01]  /*12e0*/  IMAD.X R8, RZ, RZ, R9, P0 ;  /* 0x000000ffff087224 */ /* 0x000fe200000e0609 */
[----:B------:R-:W-:Y:S02]  /*12f0*/  ISETP.GE.U32.AND P0, PT, R4, 0x3, PT ;  /* 0x000000030400780c */ /* 0x000fe40003f06070 */
[----:B------:R-:W-:Y:S02]  /*1300*/  ISETP.NE.U32.AND P1, PT, R7, 0x3, PT ;  /* 0x000000030700780c */ /* 0x000fe40003f25070 */
[----:B------:R-:W-:Y:S01]  /*1310*/  ISETP.GE.U32.AND.EX P0, PT, R8, RZ, PT, P0 ;  /* 0x000000ff0800720c */ /* 0x000fe20003f06100 */
[----:B------:R-:W-:Y:S01]  /*1320*/  IMAD.U32 R8, RZ, RZ, UR22 ;  /* 0x00000016ff087e24 */ /* 0x000fe2000f8e00ff */
[----:B------:R-:W-:-:S04]  /*1330*/  ISETP.NE.AND.EX P1, PT, RZ, RZ, PT, P1 ;  /* 0x000000ffff00720c */ /* 0x000fc80003f25310 */
[----:B------:R-:W-:Y:S02]  /*1340*/  SHF.R.S32.HI R8, RZ, 0x1f, R8 ;  /* 0x0000001fff087819 */ /* 0x000fe40000011408 */
[----:B-1----:R-:W-:-:S07]  /*1350*/  SHF.R.S32.HI R16, RZ, 0x1f, R6 ;  /* 0x0000001fff107819 */ /* 0x002fce0000011406 */
[----:B------:R-:W-:Y:S05]  /*1360*/  @!P1 BRA `(.L_x_3038) ;  /* 0x0000000000989947 */ /* 0x000fea0003800000 */
[----:B------:R-:W1:Y:S01]  /*1370*/  S2UR UR8, SR_CgaCtaId ;  /* 0x00000000000879c3 */ /* 0x000e620000008800 */
[----:B------:R-:W2:Y:S01]  /*1380*/  LDCU.64 UR14, c[0x0][0x3a8] ;  /* 0x00007500ff0e77ac */ /* 0x000ea20008000a00 */
[----:B------:R-:W-:Y:S02]  /*1390*/  IMAD.U32 R7, RZ, RZ, UR22 ;  /* 0x00000016ff077e24 */ /* 0x000fe4000f8e00ff */
[----:B------:R-:W-:Y:S01]  /*13a0*/  VIADD R9, R4, 0x1 ;  /* 0x0000000104097836 */ /* 0x000fe20000000000 */
[----:B------:R-:W-:Y:S01]  /*13b0*/  UMOV UR5, 0x400 ;  /* 0x0000040000057882 */ /* 0x000fe20000000000 */
[----:B------:R-:W-:Y:S01]  /*13c0*/  USHF.L.U32 UR9, UR22, 0x2, URZ ;  /* 0x0000000216097899 */ /* 0x000fe200080006ff */
[----:B------:R-:W-:Y:S01]  /*13d0*/  SHF.L.U64.HI R4, R7, 0x2, R8 ;  /* 0x0000000207047819 */ /* 0x000fe20000010208 */
[----:B------:R-:W3:Y:S01]  /*13e0*/  LDC R11, c[0x0][0x384] ;  /* 0x0000e100ff0b7b82 */ /* 0x000ee20000000800 */
[----:B------:R-:W-:Y:S01]  /*13f0*/  UIADD3 UR5, UPT, UPT, UR5, 0x80, URZ ;  /* 0x0000008005057890 */ /* 0x000fe2000fffe0ff */
[----:B------:R-:W-:Y:S01]  /*1400*/  LOP3.LUT R9, R9, 0x3, RZ, 0xc0, !PT ;  /* 0x0000000309097812 */ /* 0x000fe200078ec0ff */
[----:B------:R-:W-:Y:S01]  /*1410*/  IMAD R10, R0, UR11, RZ ;  /* 0x0000000b000a7c24 */ /* 0x000fe2000f8e02ff */
[----:B------:R-:W-:-:S02]  /*1420*/  LEA R7, P1, R2, UR9, 0x2 ;  /* 0x0000000902077c11 */ /* 0x000fc4000f8210ff */
[----:B------:R-:W-:Y:S01]  /*1430*/  IADD3 R9, P3, PT, RZ, -R9, RZ ;  /* 0x80000009ff097210 */ /* 0x000fe20007f7e0ff */
[----:B------:R-:W-:Y:S01]  /*1440*/  IMAD R14, R10, UR10, RZ ;  /* 0x0000000a0a0e7c24 */ /* 0x000fe2000f8e02ff */
[----:B------:R-:W-:Y:S02]  /*1450*/  LEA.HI.X R13, R2, R4, R3, 0x2, P1 ;  /* 0x00000004020d7211 */ /* 0x000fe400008f1403 */
[----:B--2---:R-:W-:-:S04]  /*1460*/  IADD3 R12, P1, P2, R7, UR14, R6 ;  /* 0x0000000e070c7c10 */ /* 0x004fc8000fa3e006 */
[----:B------:R-:W-:Y:S01]  /*1470*/  IADD3.X R13, PT, PT, R13, UR15, R16, P1, P2 ;  /* 0x0000000f0d0d7c10 */ /* 0x000fe20008fe4410 */
[----:B-1----:R-:W-:-:S06]  /*1480*/  ULEA UR5, UR8, UR5, 0x18 ;  /* 0x0000000508057291 */ /* 0x002fcc000f8ec0ff */
[----:B------:R-:W-:-:S05]  /*1490*/  VIADD R4, R6, UR5 ;  /* 0x0000000506047c36 */ /* 0x000fca0008000000 */
[----:B---3--:R-:W-:Y:S01]  /*14a0*/  LEA R7, R11, R4, 0x9 ;  /* 0x000000040b077211 */ /* 0x008fe200078e48ff */
[----:B------:R-:W-:-:S04]  /*14b0*/  IMAD.X R4, RZ, RZ, -0x1, P3 ;  /* 0xffffffffff047424 */ /* 0x000fc800018e06ff */
[----:B------:R-:W-:-:S07]  /*14c0*/  IMAD R7, R2, 0x4, R7 ;  /* 0x0000000402077824 */ /* 0x000fce00078e0207 */
.L_x_3039:
        /* <DEDUP_REMOVED lines=16> */
.L_x_3038:
[----:B------:R-:W-:Y:S05]  /*15d0*/  BSYNC.RECONVERGENT B1 ;  /* 0x0000000000017941 */ /* 0x000fea0003800200 */
.L_x_3037:
[----:B------:R-:W-:Y:S05]  /*15e0*/  @!P0 BRA `(.L_x_3033) ;  /* 0x0000000000f08947 */ /* 0x000fea0003800000 */
[----:B------:R-:W1:Y:S01]  /*15f0*/  S2UR UR8, SR_CgaCtaId ;  /* 0x00000000000879c3 */ /* 0x000e620000008800 */
[----:B------:R-:W2:Y:S01]  /*1600*/  LDCU.64 UR14, c[0x0][0x3a8] ;  /* 0x00007500ff0e77ac */ /* 0x000ea20008000a00 */
[----:B------:R-:W-:Y:S01]  /*1610*/  IMAD.U32 R9, RZ, RZ, UR22 ;  /* 0x00000016ff097e24 */ /* 0x000fe2000f8e00ff */
[----:B------:R-:W-:Y:S01]  /*1620*/  SHF.L.U32 R17, R5, 0x2, RZ ;  /* 0x0000000205117819 */ /* 0x000fe200000006ff */
[----:B------:R-:W-:Y:S01]  /*1630*/  IMAD R22, R0, UR11, RZ ;  /* 0x0000000b00167c24 */ /* 0x000fe2000f8e02ff */
[----:B------:R-:W-:Y:S01]  /*1640*/  UMOV UR5, 0x400 ;  /* 0x0000040000057882 */ /* 0x000fe20000000000 */
[----:B------:R-:W-:Y:S01]  /*1650*/  SHF.R.U32.HI R20, RZ, 0x1e, R5 ;  /* 0x0000001eff147819 */ /* 0x000fe20000011605 */
[----:B------:R-:W-:Y:S01]  /*1660*/  UIADD3 UR5, UPT, UPT, UR5, 0x80, URZ ;  /* 0x0000008005057890 */ /* 0x000fe2000fffe0ff */
[----:B------:R-:W3:Y:S01]  /*1670*/  LDC R7, c[0x0][0x384] ;  /* 0x0000e100ff077b82 */ /* 0x000ee20000000800 */
[----:B------:R-:W-:Y:S01]  /*1680*/  SHF.L.U64.HI R18, R9, 0x2, R8 ;  /* 0x0000000209127819 */ /* 0x000fe20000010208 */
[----:B------:R-:W-:Y:S01]  /*1690*/  IMAD R22, R22, UR10, RZ ;  /* 0x0000000a16167c24 */ /* 0x000fe2000f8e02ff */
[----:B--2---:R-:W-:-:S04]  /*16a0*/  IADD3 R4, P0, PT, R6, UR14, RZ ;  /* 0x0000000e06047c10 */ /* 0x004fc8000ff1e0ff */
[----:B------:R-:W-:Y:S01]  /*16b0*/  IADD3.X R16, PT, PT, R16, UR15, RZ, P0, !PT ;  /* 0x0000000f10107c10 */ /* 0x000fe200087fe4ff */
[----:B-1----:R-:W-:Y:S02]  /*16c0*/  ULEA UR5, UR8, UR5, 0x18 ;  /* 0x0000000508057291 */ /* 0x002fe4000f8ec0ff */
[----:B------:R-:W-:-:S04]  /*16d0*/  USHF.L.U32 UR8, UR22, 0x2, URZ ;  /* 0x0000000216087899 */ /* 0x000fc800080006ff */
[----:B------:R-:W-:Y:S01]  /*16e0*/  VIADD R6, R6, UR5 ;  /* 0x0000000506067c36 */ /* 0x000fe20008000000 */
[----:B------:R-:W-:-:S03]  /*16f0*/  UMOV UR5, URZ ;  /* 0x000000ff00057c82 */ /* 0x000fc60008000000 */
[----:B---3--:R-:W-:Y:S01]  /*1700*/  IMAD R23, R7, 0x200, R6 ;  /* 0x0000020007177824 */ /* 0x008fe200078e0206 */
[----:B------:R-:W-:-:S03]  /*1710*/  IADD3 R6, P0, PT, R2, UR22, RZ ;  /* 0x0000001602067c10 */ /* 0x000fc6000ff1e0ff */
[----:B------:R-:W-:Y:S02]  /*1720*/  IMAD R23, R2, 0x4, R23 ;  /* 0x0000000402177824 */ /* 0x000fe400078e0217 */
[----:B------:R-:W-:Y:S01]  /*1730*/  IMAD.X R7, R8, 0x1, R3, P0 ;  /* 0x0000000108077824 */ /* 0x000fe200000e0603 */
[----:B------:R-:W-:Y:S01]  /*1740*/  LEA R0, P0, R2, UR8, 0x2 ;  /* 0x0000000802007c11 */ /* 0x000fe2000f8010ff */
[C-C-:B------:R-:W-:Y:S01]  /*1750*/  IMAD R25, R22.reuse, 0x4, R23.reuse ;  /* 0x0000000416197824 */ /* 0x140fe200078e0217 */
[C---:B------:R-:W-:Y:S01]  /*1760*/  LEA R27, R22.reuse, R23, 0x3 ;  /* 0x00000017161b7211 */ /* 0x040fe200078e18ff */
[----:B------:R-:W-:Y:S01]  /*1770*/  IMAD R29, R22, 0xc, R23 ;  /* 0x0000000c161d7824 */ /* 0x000fe200078e0217 */
[C---:B------:R-:W-:Y:S01]  /*1780*/  SHF.L.U64.HI R7, R6.reuse, 0x2, R7 ;  /* 0x0000000206077819 */ /* 0x040fe20000010207 */
[----:B------:R-:W-:Y:S01]  /*1790*/  IMAD.SHL.U32 R6, R6, 0x4, RZ ;  /* 0x0000000406067824 */ /* 0x000fe200078e00ff */
[----:B------:R-:W-:Y:S02]  /*17a0*/  LEA.HI.X R18, R2, R18, R3, 0x2, P0 ;  /* 0x0000001202127211 */ /* 0x000fe400000f1403 */
[-C--:B------:R-:W-:Y:S01]  /*17b0*/  IADD3 R21, P0, PT, R17, R0.reuse, RZ ;  /* 0x0000000011157210 */ /* 0x080fe20007f1e0ff */
[C---:B------:R-:W-:Y:S01]  /*17c0*/  IMAD.WIDE.U32 R6, R5.reuse, 0xc, R6 ;  /* 0x0000000c05067825 */ /* 0x040fe200078e0006 */
[----:B------:R-:W-:-:S03]  /*17d0*/  LEA R19, P1, R5, R0, 0x3 ;  /* 0x0000000005137211 */ /* 0x000fc600078218ff */
[----:B------:R-:W-:Y:S01]  /*17e0*/  IMAD.X R24, R20, 0x1, R18, P0 ;  /* 0x0000000114187824 */ /* 0x000fe200000e0612 */
[----:B------:R-:W-:Y:S01]  /*17f0*/  LEA.HI.X R26, R5, R18, RZ, 0x3, P1 ;  /* 0x00000012051a7211 */ /* 0x000fe200008f1cff */
[----:B------:R-:W-:-:S08]  /*1800*/  VIADD R28, R7, UR5 ;  /* 0x00000005071c7c36 */ /* 0x000fd00008000000 */
.L_x_3040:
[C---:B------:R-:W-:Y:S02]  /*1810*/  IADD3 R12, P0, PT, R4.reuse, R0, RZ ;  /* 0x00000000040c7210 */ /* 0x040fe40007f1e0ff */
[----:B------:R-:W-:-:S03]  /*1820*/  IADD3 R8, P1, PT, R4, R21, RZ ;  /* 0x0000001504087210 */ /* 0x000fc60007f3e0ff */
[----:B------:R-:W-:Y:S01]  /*1830*/  IMAD.X R13, R16, 0x1, R18, P0 ;  /* 0x00000001100d7824 */ /* 0x000fe200000e0612 */
[----:B------:R-:W-:Y:S01]  /*1840*/  IADD3 R10, P0, PT, R4, R19, RZ ;  /* 0x00000013040a7210 */ /* 0x000fe20007f1e0ff */
[----:B------:R-:W-:Y:S01]  /*1850*/  IMAD.X R9, R16, 0x1, R24, P1 ;  /* 0x0000000110097824 */ /* 0x000fe200008e0618 */
[----:B------:R-:W-:Y:S02]  /*1860*/  IADD3 R14, P1, PT, R4, R6, RZ ;  /* 0x00000006040e7210 */ /* 0x000fe40007f3e0ff */
[----:B------:R-:W-:Y:S01]  /*1870*/  @!PT LDS RZ, [RZ] ;  /* 0x00000000fffff984 */ /* 0x000fe20000000800 */
[----:B------:R-:W-:Y:S01]  /*1880*/  @!PT LDS RZ, [RZ] ;  /* 0x00000000fffff984 */ /* 0x000fe20000000800 */
[----:B------:R-:W-:Y:S01]  /*1890*/  @!PT LDS RZ, [RZ] ;  /* 0x00000000fffff984 */ /* 0x000fe20000000800 */
[----:B------:R1:W-:Y:S01]  /*18a0*/  LDGSTS.E [R23+0x80], desc[UR20][R12.64] ;  /* 0x000800000c177fae */ /* 0x0003e2000b9a1014 */
[C---:B------:R-:W-:Y:S01]  /*18b0*/  IMAD.X R11, R16.reuse, 0x1, R26, P0 ;  /* 0x00000001100b7824 */ /* 0x040fe200000e061a */
[----:B------:R-:W-:Y:S01]  /*18c0*/  IADD3 R2, P0, PT, R17, R2, RZ ;  /* 0x0000000211027210 */ /* 0x000fe20007f1e0ff */
[----:B------:R-:W-:Y:S01]  /*18d0*/  IMAD.X R15, R16, 0x1, R28, P1 ;  /* 0x00000001100f7824 */ /* 0x000fe200008e061c */
[C---:B------:R-:W-:Y:S01]  /*18e0*/  LEA R4, P1, R5.reuse, R4, 0x4 ;  /* 0x0000000405047211 */ /* 0x040fe200078220ff */
[----:B------:R2:W-:Y:S02]  /*18f0*/  LDGSTS.E [R25+0x80], desc[UR20][R8.64] ;  /* 0x0008000008197fae */ /* 0x0005e4000b9a1014 */
[----:B------:R-:W-:Y:S01]  /*1900*/  IMAD.X R3, R20, 0x1, R3, P0 ;  /* 0x0000000114037824 */ /* 0x000fe200000e0603 */
[----:B------:R-:W-:Y:S01]  /*1910*/  ISETP.GE.U32.AND P0, PT, R2, UR7, PT ;  /* 0x0000000702007c0c */ /* 0x000fe2000bf06070 */
[----:B------:R3:W-:Y:S01]  /*1920*/  LDGSTS.E [R27+0x80], desc[UR20][R10.64] ;  /* 0x000800000a1b7fae */ /* 0x0007e2000b9a1014 */
[----:B------:R-:W-:-:S02]  /*1930*/  LEA.HI.X R16, R5, R16, RZ, 0x4, P1 ;  /* 0x0000001005107211 */ /* 0x000fc400008f24ff */
[----:B------:R-:W-:Y:S01]  /*1940*/  ISETP.GE.U32.AND.EX P0, PT, R3, UR13, PT, P0 ;  /* 0x0000000d03007c0c */ /* 0x000fe2000bf06100 */
[----:B------:R4:W-:Y:S01]  /*1950*/  LDGSTS.E [R29+0x80], desc[UR20][R14.64] ;  /* 0x000800000e1d7fae */ /* 0x0009e2000b9a1014 */
[C---:B-1----:R-:W-:Y:S01]  /*1960*/  LEA R23, R22.reuse, R23, 0x4 ;  /* 0x0000001716177211 */ /* 0x042fe200078e20ff */
[C---:B--2---:R-:W-:Y:S02]  /*1970*/  IMAD R25, R22.reuse, 0x10, R25 ;  /* 0x0000001016197824 */ /* 0x044fe400078e0219 */
[C---:B---3--:R-:W-:Y:S02]  /*1980*/  IMAD R27, R22.reuse, 0x10, R27 ;  /* 0x00000010161b7824 */ /* 0x048fe400078e021b */
[----:B----4-:R-:W-:-:S06]  /*1990*/  IMAD R29, R22, 0x10, R29 ;  /* 0x00000010161d7824 */ /* 0x010fcc00078e021d */
[----:B------:R-:W-:Y:S05]  /*19a0*/  @!P0 BRA `(.L_x_3040) ;  /* 0xfffffffc00988947 */ /* 0x000fea000383ffff */
.L_x_3033:
[----:B------:R-:W-:Y:S05]  /*19b0*/  BSYNC.RECONVERGENT B0 ;  /* 0x0000000000007941 */ /* 0x000fea0003800200 */
.L_x_3032:
[----:B------:R-:W0:Y:S01]  /*19c0*/  LDGDEPBAR ;  /* 0x00000000000079af */ /* 0x000e220000000000 */
[----:B------:R-:W-:-:S04]  /*19d0*/  DEPBAR.LE SB0, 0x0 ;  /* 0x000080000000791a */ /* 0x000fc80000000000 */
[----:B------:R-:W-:Y:S06]  /*19e0*/  BAR.SYNC.DEFER_BLOCKING 0x0 ;  /* 0x0000000000007b1d */ /* 0x000fec0000010000 */
.L_x_3022:
[----:B------:R-:W-:-:S09]  /*19f0*/  UISETP.GT.AND UP0, UPT, UR24, UR6, UPT ;  /* 0x000000061800728c */ /* 0x000fd2000bf04270 */
[----:B------:R-:W-:Y:S05]  /*1a00*/  BRA.U UP0, `(.L_x_3041) ;  /* 0x0000000100807547 */ /* 0x000fea000b800000 */
        /* <DEDUP_REMOVED lines=10> */
[----:B----4-:R-:W-:Y:S01]  /*1ab0*/  UIMAD.WIDE UR4, UR22, 0x4, UR4 ;  /* 0x00000004160478a5 */ /* 0x010fe2000f8e0204 */
[----:B--2---:R-:W-:-:S03]  /*1ac0*/  IMAD R0, R3, 0x200, R0 ;  /* 0x0000020003007824 */ /* 0x004fc600078e0200 */
[----:B-1----:R-:W-:Y:S02]  /*1ad0*/  LEA R7, R7, R2, 0x18 ;  /* 0x0000000207077211 */ /* 0x002fe400078ec0ff */
[C---:B---3--:R-:W-:Y:S02]  /*1ae0*/  LEA R2, R5.reuse, UR6, 0x2 ;  /* 0x0000000605027c11 */ /* 0x048fe4000f8e10ff */
[----:B------:R-:W-:-:S03]  /*1af0*/  LEA R0, R5, R0, 0x2 ;  /* 0x0000000005007211 */ /* 0x000fc600078e10ff */
[----:B------:R-:W-:Y:S01]  /*1b00*/  IMAD.IADD R6, R7, 0x1, R2 ;  /* 0x0000000107067824 */ /* 0x000fe200078e0202 */
[----:B------:R-:W-:Y:S01]  /*1b10*/  IADD3 R4, PT, PT, R0, 0x80, R7 ;  /* 0x0000008000047810 */ /* 0x000fe20007ffe007 */
[----:B------:R-:W-:-:S07]  /*1b20*/  IMAD.MOV R0, RZ, RZ, -R3 ;  /* 0x000000ffff007224 */ /* 0x000fce00078e0a03 */
.L_x_3042:
[----:B-1----:R-:W-:Y:S01]  /*1b30*/  LDS R7, [R6] ;  /* 0x0000000006077984 */ /* 0x002fe20000000800 */
[----:B------:R-:W-:Y:S02]  /*1b40*/  VIADD R0, R0, 0x1 ;  /* 0x0000000100007836 */ /* 0x000fe40000000000 */
[----:B------:R-:W-:Y:S01]  /*1b50*/  IMAD.U32 R2, RZ, RZ, UR4 ;  /* 0x00000004ff027e24 */ /* 0x000fe2000f8e00ff */
[----:B------:R-:W1:Y:S01]  /*1b60*/  LDS R8, [R4] ;  /* 0x0000000004087984 */ /* 0x000e620000000800 */
[----:B------:R-:W-:Y:S01]  /*1b70*/  IMAD.U32 R3, RZ, RZ, UR5 ;  /* 0x00000005ff037e24 */ /* 0x000fe2000f8e00ff */
[----:B------:R-:W-:Y:S01]  /*1b80*/  ISETP.NE.AND P0, PT, R0, RZ, PT ;  /* 0x000000ff0000720c */ /* 0x000fe20003f05270 */
[----:B------:R-:W-:-:S04]  /*1b90*/  IMAD.WIDE R2, R5, 0x4, R2 ;  /* 0x0000000405027825 */ /* 0x000fc800078e0202 */
[----:B-1----:R-:W-:-:S05]  /*1ba0*/  FADD R7, R7, R8 ;  /* 0x0000000807077221 */ /* 0x002fca0000000000 */
[----:B------:R1:W-:Y:S03]  /*1bb0*/  STG.E desc[UR20][R2.64], R7 ;  /* 0x0000000702007986 */ /* 0x0003e6000c101914 */
[----:B------:R-:W-:Y:S05]  /*1bc0*/  @!P0 EXIT ;  /* 0x000000000000894d */ /* 0x000fea0003800000 */
[----:B------:R-:W-:Y:S01]  /*1bd0*/  IADD3 R4, PT, PT, R4, 0x200, RZ ;  /* 0x0000020004047810 */ /* 0x000fe20007ffe0ff */
[----:B------:R-:W-:Y:S02]  /*1be0*/  VIADD R6, R6, 0x200 ;  /* 0x0000020006067836 */ /* 0x000fe40000000000 */
[----:B------:R-:W-:Y:S01]  /*1bf0*/  VIADD R5, R5, 0x80 ;  /* 0x0000008005057836 */ /* 0x000fe20000000000 */
[----:B------:R-:W-:Y:S06]  /*1c00*/  BRA `(.L_x_3042) ;  /* 0xfffffffc00c87947 */ /* 0x000fec000383ffff */
.L_x_3041:
[----:B------:R-:W1:Y:S02]  /*1c10*/  LDC R0, c[0x0][0x384] ;  /* 0x0000e100ff007b82 */ /* 0x000e640000000800 */
[----:B-1----:R-:W-:-:S13]  /*1c20*/  ISETP.GE.AND P0, PT, R0, 0x1, PT ;  /* 0x000000010000780c */ /* 0x002fda0003f06270 */
[----:B------:R-:W-:Y:S05]  /*1c30*/  @!P0 EXIT ;  /* 0x000000000000894d */ /* 0x000fea0003800000 */
[----:B------:R-:W1:Y:S01]  /*1c40*/  S2R R5, SR_TID.X ;  /* 0x0000000000057919 */ /* 0x000e620000002100 */
[----:B------:R-:W2:Y:S01]  /*1c50*/  LDC R3, c[0x0][0x3b0] ;  /* 0x0000ec00ff037b82 */ /* 0x000ea20000000800 */
[----:B------:R-:W3:Y:S01]  /*1c60*/  LDCU UR6, c[0x0][0x3a0] ;  /* 0x00007400ff0677ac */ /* 0x000ee20008000800 */
[----:B------:R-:W-:Y:S01]  /*1c70*/  MOV R2, 0x400 ;  /* 0x0000040000027802 */ /* 0x000fe20000000f00 */
[----:B------:R-:W4:Y:S01]  /*1c80*/  S2R R7, SR_CgaCtaId ;  /* 0x0000000000077919 */ /* 0x000f220000008800 */
[----:B------:R-:W5:Y:S03]  /*1c90*/  LDCU.64 UR4, c[0x0][0x390] ;  /* 0x00007200ff0477ac */ /* 0x000f660008000a00 */
[----:B------:R-:W-:Y:S01]  /*1ca0*/  VIADD R4, R2, 0x80 ;  /* 0x0000008002047836 */ /* 0x000fe20000000000 */
[----:B-----5:R-:W-:Y:S01]  /*1cb0*/  UIMAD.WIDE UR4, UR22, 0x4, UR4 ;  /* 0x00000004160478a5 */ /* 0x020fe2000f8e0204 */
[----:B--2---:R-:W-:-:S02]  /*1cc0*/  IMAD R2, R0, 0x200, R3 ;  /* 0x0000020000027824 */ /* 0x004fc400078e0203 */
[----:B------:R-:W-:Y:S02]  /*1cd0*/  IMAD.MOV R0, RZ, RZ, -R0 ;  /* 0x000000ffff007224 */ /* 0x000fe400078e0a00 */
[C---:B-1----:R-:W-:Y:S01]  /*1ce0*/  IMAD R2, R5.reuse, 0x4, R2 ;  /* 0x0000000405027824 */ /* 0x042fe200078e0202 */
[----:B---3--:R-:W-:Y:S02]  /*1cf0*/  LEA R6, R5, UR6, 0x2 ;  /* 0x0000000605067c11 */ /* 0x008fe4000f8e10ff */
[----:B----4-:R-:W-:-:S04]  /*1d00*/  LEA R7, R7, R4, 0x18 ;  /* 0x0000000407077211 */ /* 0x010fc800078ec0ff */
[----:B------:R-:W-:Y:S02]  /*1d10*/  IADD3 R6, PT, PT, R7, R6, RZ ;  /* 0x0000000607067210 */ /* 0x000fe40007ffe0ff */
[----:B------:R-:W-:-:S07]  /*1d20*/  IADD3 R4, PT, PT, R2, 0x80, R7 ;  /* 0x0000008002047810 */ /* 0x000fce0007ffe007 */
.L_x_3043:
[----:B------:R-:W-:Y:S01]  /*1d30*/  ISETP.GE.AND P0, PT, R5, UR23, PT ;  /* 0x0000001705007c0c */ /* 0x000fe2000bf06270 */
        /* <DEDUP_REMOVED lines=14> */
        .weak           $__internal_1_$__cuda_sm20_div_u64
        .type           $__internal_1_$__cuda_sm20_div_u64,@function
        .size           $__internal_1_$__cuda_sm20_div_u64,(.L_x_3717 - $__internal_1_$__cuda_sm20_div_u64)
$__internal_1_$__cuda_sm20_div_u64:
[----:B------:R-:W-:Y:S02]  /*1e20*/  IMAD.U32 R15, RZ, RZ, UR4 ;  /* 0x00000004ff0f7e24 */ /* 0x000fe4000f8e00ff */
[----:B------:R-:W-:-:S04]  /*1e30*/  IMAD.MOV.U32 R14, RZ, RZ, R5 ;  /* 0x000000ffff0e7224 */ /* 0x000fc800078e0005 */
        /* <DEDUP_REMOVED lines=9> */
[----:B------:R-:W-:Y:S01]  /*1ed0*/  IMAD.X R19, RZ, RZ, ~R13, P0 ;  /* 0x000000ffff137224 */ /* 0x000fe200000e0e0d */
[----:B------:R-:W-:-:S03]  /*1ee0*/  MOV R13, R6 ;  /* 0x00000006000d7202 */ /* 0x000fc60000000f00 */
[-C--:B------:R-:W-:Y:S02]  /*1ef0*/  IMAD R15, R7, R19.reuse, RZ ;  /* 0x00000013070f7224 */ /* 0x080fe400078e02ff */
[----:B------:R-:W-:-:S04]  /*1f00*/  IMAD.WIDE.U32 R12, P0, R6, R19, R12 ;  /* 0x00000013060c7225 */ /* 0x000fc8000780000c */
[----:B------:R-:W-:-:S04]  /*1f10*/  IMAD.HI.U32 R11, R7, R19, RZ ;  /* 0x00000013070b7227 */ /* 0x000fc800078e00ff */
[----:B------:R-:W-:-:S04]  /*1f20*/  IMAD.HI.U32 R12, P1, R7, R17, R12 ;  /* 0x00000011070c7227 */ /* 0x000fc8000782000c */
[----:B------:R-:W-:Y:S01]  /*1f30*/  IMAD.X R11, R11, 0x1, R7, P0 ;  /* 0x000000010b0b7824 */ /* 0x000fe200000e0607 */
[----:B------:R-:W-:-:S04]  /*1f40*/  IADD3 R13, P2, PT, R15, R12, RZ ;  /* 0x0000000c0f0d7210 */ /* 0x000fc80007f5e0ff */
[----:B------:R-:W-:Y:S01]  /*1f50*/  IADD3.X R11, PT, PT, RZ, RZ, R11, P2, P1 ;  /* 0x000000ffff0b7210 */ /* 0x000fe200017e240b */
[----:B------:R-:W-:-:S04]  /*1f60*/  IMAD.WIDE.U32 R6, R13, R5, RZ ;  /* 0x000000050d067225 */ /* 0x000fc800078e00ff */
[----:B------:R-:W-:Y:S01]  /*1f70*/  IMAD R12, R13, UR4, R7 ;  /* 0x000000040d0c7c24 */ /* 0x000fe2000f8e0207 */
[----:B------:R-:W-:-:S03]  /*1f80*/  IADD3 R7, P0, PT, RZ, -R6, RZ ;  /* 0x80000006ff077210 */ /* 0x000fc60007f1e0ff */
[----:B------:R-:W-:Y:S02]  /*1f90*/  IMAD R6, R11, R5, R12 ;  /* 0x000000050b067224 */ /* 0x000fe400078e020c */
[----:B------:R-:W-:-:S04]  /*1fa0*/  IMAD.HI.U32 R12, R13, R7, RZ ;  /* 0x000000070d0c7227 */ /* 0x000fc800078e00ff */
[----:B------:R-:W-:-:S04]  /*1fb0*/  IMAD.X R6, RZ, RZ, ~R6, P0 ;  /* 0x000000ffff067224 */ /* 0x000fc800000e0e06 */
        /* <DEDUP_REMOVED lines=15> */
[----:B------:R-:W-:-:S03]  /*20b0*/  IMAD.WIDE.U32 R6, R12, R5, RZ ;  /* 0x000000050c067225 */ /* 0x000fc600078e00ff */
[----:B------:R-:W-:Y:S01]  /*20c0*/  IADD3.X R14, PT, PT, RZ, R11, RZ, P1, !PT ;  /* 0x0000000bff0e7210 */ /* 0x000fe20000ffe4ff */
[----:B------:R-:W-:Y:S01]  /*20d0*/  IMAD R7, R12, UR4, R7 ;  /* 0x000000040c077c24 */ /* 0x000fe2000f8e0207 */
[----:B------:R-:W-:Y:S02]  /*20e0*/  IADD3 R16, P1, PT, -R6, R9, RZ ;  /* 0x0000000906107210 */ /* 0x000fe40007f3e1ff */
[----:B------:R-:W-:Y:S01]  /*20f0*/  IADD3 R9, P2, PT, R12, 0x1, RZ ;  /* 0x000000010c097810 */ /* 0x000fe20007f5e0ff */
[-C--:B------:R-:W-:Y:S01]  /*2100*/  IMAD R7, R14, R5.reuse, R7 ;  /* 0x000000050e077224 */ /* 0x080fe200078e0207 */
[----:B------:R-:W-:-:S03]  /*2110*/  ISETP.GE.U32.AND P0, PT, R16, R5, PT ;  /* 0x000000051000720c */ /* 0x000fc60003f06070 */
[----:B------:R-:W-:Y:S01]  /*2120*/  IMAD.X R11, R10, 0x1, ~R7, P1 ;  /* 0x000000010a0b7824 */ /* 0x000fe200008e0e07 */
[----:B------:R-:W-:Y:S01]  /*2130*/  IADD3 R6, P1, PT, -R5, R16, RZ ;  /* 0x0000001005067210 */ /* 0x000fe20007f3e1ff */
[----:B------:R-:W-:-:S03]  /*2140*/  IMAD.X R7, RZ, RZ, R14, P2 ;  /* 0x000000ffff077224 */ /* 0x000fc600010e060e */
[C---:B------:R-:W-:Y:S02]  /*2150*/  ISETP.GE.U32.AND.EX P0, PT, R11.reuse, UR4, PT, P0 ;  /* 0x000000040b007c0c */ /* 0x040fe4000bf06100 */
[----:B------:R-:W-:Y:S02]  /*2160*/  IADD3.X R10, PT, PT, R11, ~UR4, RZ, P1, !PT ;  /* 0x800000040b0a7c10 */ /* 0x000fe40008ffe4ff */
[----:B------:R-:W-:Y:S02]  /*2170*/  SEL R6, R6, R16, P0 ;  /* 0x0000001006067207 */ /* 0x000fe40000000000 */
[----:B------:R-:W-:Y:S02]  /*2180*/  SEL R9, R9, R12, P0 ;  /* 0x0000000c09097207 */ /* 0x000fe40000000000 */
[----:B------:R-:W-:Y:S02]  /*2190*/  SEL R10, R10, R11, P0 ;  /* 0x0000000b0a0a7207 */ /* 0x000fe40000000000 */
[----:B------:R-:W-:-:S02]  /*21a0*/  SEL R14, R7, R14, P0 ;  /* 0x0000000e070e7207 */ /* 0x000fc40000000000 */
[----:B------:R-:W-:Y:S02]  /*21b0*/  ISETP.GE.U32.AND P0, PT, R6, R5, PT ;  /* 0x000000050600720c */ /* 0x000fe40003f06070 */
[----:B------:R-:W-:Y:S02]  /*21c0*/  IADD3 R6, P2, PT, R9, 0x1, RZ ;  /* 0x0000000109067810 */ /* 0x000fe40007f5e0ff */
[----:B------:R-:W-:Y:S02]  /*21d0*/  ISETP.GE.U32.AND.EX P0, PT, R10, UR4, PT, P0 ;  /* 0x000000040a007c0c */ /* 0x000fe4000bf06100 */
[----:B------:R-:W-:Y:S01]  /*21e0*/  ISETP.NE.U32.AND P1, PT, R5, RZ, PT ;  /* 0x000000ff0500720c */ /* 0x000fe20003f25070 */
[----:B------:R-:W-:Y:S01]  /*21f0*/  IMAD.X R7, RZ, RZ, R14, P2 ;  /* 0x000000ffff077224 */ /* 0x000fe200010e060e */
[----:B------:R-:W-:Y:S01]  /*2200*/  SEL R6, R6, R9, P0 ;  /* 0x0000000906067207 */ /* 0x000fe20000000000 */
[----:B------:R-:W-:Y:S01]  /*2210*/  IMAD.MOV.U32 R9, RZ, RZ, 0x0 ;  /* 0x00000000ff097424 */ /* 0x000fe200078e00ff */
[----:B------:R-:W-:-:S02]  /*2220*/  ISETP.NE.AND.EX P1, PT, RZ, UR4, PT, P1 ;  /* 0x00000004ff007c0c */ /* 0x000fc4000bf25310 */
[----:B------:R-:W-:Y:S02]  /*2230*/  SEL R7, R7, R14, P0 ;  /* 0x0000000e07077207 */ /* 0x000fe40000000000 */
[----:B------:R-:W-:Y:S02]  /*2240*/  SEL R6, R6, 0xffffffff, P1 ;  /* 0xffffffff06067807 */ /* 0x000fe40000800000 */
[----:B------:R-:W-:Y:S01]  /*2250*/  SEL R7, R7, 0xffffffff, P1 ;  /* 0xffffffff07077807 */ /* 0x000fe20000800000 */
[----:B------:R-:W-:Y:S06]  /*2260*/  RET.REL.NODEC R8 `(_ZN3cub18CUB_300001_SM_10006detail9transform16transform_kernelINS2_10policy_hubILb0EN4cuda3std3__45tupleIJN6thrust24THRUST_300001_SM_1000_NS6detail15normal_iteratorINSA_10device_ptrIfEEEESF_EEEE10policy1000EiNS7_4plusIfEESF_JPfSL_EEEvT0_iT1_T2_DpNS2_10kernel_argIT3_EE) ;  /* 0xffffffdc08647950 */ /* 0x000fec0003c3ffff */
.L_x_3044:
        /* <DEDUP_REMOVED lines=9> */
.L_x_3717:


//--------------------- .text._ZN3cub18CUB_300001_SM_10006detail8for_each13static_kernelINS2_12policy_hub_t12policy_500_tEmN6thrust24THRUST_300001_SM_1000_NS8cuda_cub20__uninitialized_fill7functorINS7_10device_ptrIcEEcEEEEvT0_T1_ --------------------------
	.section	.text._ZN3cub18CUB_300001_SM_10006detail8for_each13static_kernelINS2_12policy_hub_t12policy_500_tEmN6thrust24THRUST_300001_SM_1000_NS8cuda_cub20__uninitialized_fill7functorINS7_10device_ptrIcEEcEEEEvT0_T1_,"ax",@progbits
	.align	128
        .global         _ZN3cub18CUB_300001_SM_10006detail8for_each13static_kernelINS2_12policy_hub_t12policy_500_tEmN6thrust24THRUST_300001_SM_1000_NS8cuda_cub20__uninitialized_fill7functorINS7_10device_ptrIcEEcEEEEvT0_T1_
        .type           _ZN3cub18CUB_300001_SM_10006detail8for_each13static_kernelINS2_12policy_hub_t12policy_500_tEmN6thrust24THRUST_300001_SM_1000_NS8cuda_cub20__uninitialized_fill7functorINS7_10device_ptrIcEEcEEEEvT0_T1_,@function
        .size           _ZN3cub18CUB_300001_SM_10006detail8for_each13static_kernelINS2_12policy_hub_t12policy_500_tEmN6thrust24THRUST_300001_SM_1000_NS8cuda_cub20__uninitialized_fill7functorINS7_10device_ptrIcEEcEEEEvT0_T1_,(.L_x_3795 - _ZN3cub18CUB_300001_SM_10006detail8for_each13static_kernelINS2_12policy_hub_t12policy_500_tEmN6thrust24THRUST_300001_SM_1000_NS8cuda_cub20__uninitialized_fill7functorINS7_10device_ptrIcEEcEEEEvT0_T1_)
        .other          _ZN3cub18CUB_300001_SM_10006detail8for_each13static_kernelINS2_12policy_hub_t12policy_500_tEmN6thrust24THRUST_300001_SM_1000_NS8cuda_cub20__uninitialized_fill7functorINS7_10device_ptrIcEEcEEEEvT0_T1_,@"STO_CUDA_ENTRY STV_DEFAULT"
_ZN3cub18CUB_300001_SM_10006detail8for_each13static_kernelINS2_12policy_hub_t12policy_500_tEmN6thrust24THRUST_300001_SM_1000_NS8cuda_cub20__uninitialized_fill7functorINS7_10device_ptrIcEEcEEEEvT0_T1_:
.text._ZN3cub18CUB_300001_SM_10006detail8for_each13static_kernelINS2_12policy_hub_t12policy_500_tEmN6thrust24THRUST_300001_SM_1000_NS8cuda_cub20__uninitialized_fill7functorINS7_10device_ptrIcEEcEEEEvT0_T1_:
[----:B------:R-:W-:Y:S08]  /*0000*/  LDC R1, c[0x0][0x37c] ;  /* 0x0000df00ff017b82 */ /* 0x000ff00000000800 */
[----:B------:R-:W0:Y:S01]  /*0010*/  S2UR UR4, SR_CTAID.X ;  /* 0x00000000000479c3 */ /* 0x000e220000002500 */
[----:B------:R-:W1:Y:S01]  /*0020*/  LDCU.64 UR6, c[0x0][0x380] ;  /* 0x00007000ff0677ac */ /* 0x000e620008000a00 */
[----:B------:R-:W2:Y:S06]  /*0030*/  LDCU.64 UR8, c[0x0][0x358] ;  /* 0x00006b00ff0877ac */ /* 0x000eac0008000a00 */
[----:B------:R-:W3:Y:S01]  /*0040*/  LDC R5, c[0x0][0x390] ;  /* 0x0000e400ff057b82 */ /* 0x000ee20000000800 */
[----:B0-----:R-:W-:-:S04]  /*0050*/  UIMAD.WIDE.U32 UR4, UR4, 0x200, URZ ;  /* 0x00000200040478a5 */ /* 0x001fc8000f8e00ff */
[----:B-1----:R-:W-:-:S04]  /*0060*/  UIADD3 UR6, UP0, UPT, -UR4, UR6, URZ ;  /* 0x0000000604067290 */ /* 0x002fc8000ff1e1ff */
[----:B------:R-:W-:Y:S01]  /*0070*/  UIADD3.X UR7, UPT, UPT, ~UR5, UR7, URZ, UP0, !UPT ;  /* 0x0000000705077290 */ /* 0x000fe200087fe5ff */
[----:B---3--:R-:W-:Y:S01]  /*0080*/  PRMT R5, R5, 0x7770, RZ ;  /* 0x0000777005057816 */ /* 0x008fe200000000ff */
[----:B------:R-:W-:-:S04]  /*0090*/  UISETP.GE.U32.AND UP0, UPT, UR6, 0x200, UPT ;  /* 0x000002000600788c */ /* 0x000fc8000bf06070 */
[----:B------:R-:W-:-:S09]  /*00a0*/  UISETP.GE.U32.AND.EX UP0, UPT, UR7, URZ, UPT, UP0 ;  /* 0x000000ff0700728c */ /* 0x000fd2000bf06100 */
[----:B--2---:R-:W-:Y:S05]  /*00b0*/  BRA.U !UP0, `(.L_x_3045) ;  /* 0x00000001081c7547 */ /* 0x004fea000b800000 */
[----:B------:R-:W0:Y:S01]  /*00c0*/  S2R R3, SR_TID.X ;  /* 0x0000000000037919 */ /* 0x000e220000002100 */
[----:B------:R-:W0:Y:S02]  /*00d0*/  LDC.64 R6, c[0x0][0x388] ;  /* 0x0000e200ff067b82 */ /* 0x000e240000000a00 */
[----:B0-----:R-:W-:-:S04]  /*00e0*/  IADD3 R2, P0, P1, R6, UR4, R3 ;  /* 0x0000000406027c10 */ /* 0x001fc8000f91e003 */
[----:B------:R-:W-:-:S05]  /*00f0*/  IADD3.X R3, PT, PT, R7, UR5, RZ, P0, P1 ;  /* 0x0000000507037c10 */ /* 0x000fca00087e24ff */
[----:B------:R-:W-:Y:S04]  /*0100*/  STG.E.U8 desc[UR8][R2.64], R5 ;  /* 0x0000000502007986 */ /* 0x000fe8000c101108 */
[----:B------:R-:W-:Y:S01]  /*0110*/  STG.E.U8 desc[UR8][R2.64+0x100], R5 ;  /* 0x0001000502007986 */ /* 0x000fe2000c101108 */
[----:B------:R-:W-:Y:S05]  /*0120*/  EXIT ;  /* 0x000000000000794d */ /* 0x000fea0003800000 */
.L_x_3045:
[----:B------:R-:W0:Y:S01]  /*0130*/  S2R R3, SR_TID.X ;  /* 0x0000000000037919 */ /* 0x000e220000002100 */
[----:B------:R-:W1:Y:S01]  /*0140*/  LDC.64 R6, c[0x0][0x388] ;  /* 0x0000e200ff067b82 */ /* 0x000e620000000a00 */
[----:B------:R-:W-:Y:S02]  /*0150*/  IMAD.U32 R2, RZ, RZ, UR7 ;  /* 0x00000007ff027e24 */ /* 0x000fe4000f8e00ff */
[C---:B0-----:R-:W-:Y:S01]  /*0160*/  VIADD R0, R3.reuse, 0x100 ;  /* 0x0000010003007836 */ /* 0x041fe20000000000 */
[----:B------:R-:W-:-:S04]  /*0170*/  ISETP.LT.U32.AND P0, PT, R3, UR6, PT ;  /* 0x0000000603007c0c */ /* 0x000fc8000bf01070 */
[----:B------:R-:W-:Y:S01]  /*0180*/  ISETP.LT.U32.AND P1, PT, R0, UR6, PT ;  /* 0x0000000600007c0c */ /* 0x000fe2000bf21070 */
[----:B------:R-:W-:Y:S01]  /*0190*/  IMAD.U32 R0, RZ, RZ, UR7 ;  /* 0x00000007ff007e24 */ /* 0x000fe2000f8e00ff */
[----:B------:R-:W-:Y:S02]  /*01a0*/  ISETP.GT.U32.AND.EX P0, PT, R2, RZ, PT, P0 ;  /* 0x000000ff0200720c */ /* 0x000fe40003f04100 */
[----:B-1----:R-:W-:Y:S02]  /*01b0*/  IADD3 R2, P2, P3, R6, UR4, R3 ;  /* 0x0000000406027c10 */ /* 0x002fe4000fb5e003 */
[----:B------:R-:W-:Y:S02]  /*01c0*/  ISETP.GT.U32.AND.EX P1, PT, R0, RZ, PT, P1 ;  /* 0x000000ff0000720c */ /* 0x000fe40003f24110 */
[----:B------:R-:W-:-:S07]  /*01d0*/  IADD3.X R3, PT, PT, R7, UR5, RZ, P2, P3 ;  /* 0x0000000507037c10 */ /* 0x000fce00097e64ff */
[----:B------:R0:W-:Y:S04]  /*01e0*/  @P0 STG.E.U8 desc[UR8][R2.64], R5 ;  /* 0x0000000502000986 */ /* 0x0001e8000c101108 */
[----:B------:R-:W-:Y:S05]  /*01f0*/  @!P1 EXIT ;  /* 0x000000000000994d */ /* 0x000fea0003800000 */
[----:B------:R-:W-:Y:S01]  /*0200*/  STG.E.U8 desc[UR8][R2.64+0x100], R5 ;  /* 0x0001000502007986 */ /* 0x000fe2000c101108 */
[----:B------:R-:W-:Y:S05]  /*0210*/  EXIT ;  /* 0x000000000000794d */ /* 0x000fea0003800000 */
.L_x_3046:
        /* <DEDUP_REMOVED lines=14> */
.L_x_3795:


//--------------------- .text._ZN3cub18CUB_300001_SM_10006detail8for_each13static_kernelINS2_12policy_hub_t12policy_500_tElN6thrust24THRUST_300001_SM_1000_NS8cuda_cub20__uninitialized_copy7functorINS7_20permutation_iteratorINS7_6detail15normal_iteratorINS7_10device_ptrIfEEEENSD_INSE_IiEEEEEENS7_7pointerIfNS8_3tagENS7_11use_defaultESM_EEEEEEvT0_T1_ --------------------------
	.section	.text._ZN3cub18CUB_300001_SM_10006detail8for_each13static_kernelINS2_12policy_hub_t12policy_500_tElN6thrust24THRUST_300001_SM_1000_NS8cuda_cub20__uninitialized_copy7functorINS7_20permutation_iteratorINS7_6detail15normal_iteratorINS7_10device_ptrIfEEEENSD_INSE_IiEEEEEENS7_7pointerIfNS8_3tagENS7_11use_defaultESM_EEEEEEvT0_T1_,"ax",@progbits
	.align	128
        .global         _ZN3cub18CUB_300001_SM_10006detail8for_each13static_kernelINS2_12policy_hub_t12policy_500_tElN6thrust24THRUST_300001_SM_1000_NS8cuda_cub20__uninitialized_copy7functorINS7_20permutation_iteratorINS7_6detail15normal_iteratorINS7_10device_ptrIfEEEENSD_INSE_IiEEEEEENS7_7pointerIfNS8_3tagENS7_11use_defaultESM_EEEEEEvT0_T1_
        .type           _ZN3cub18CUB_300001_SM_10006detail8for_each13static_kernelINS2_12policy_hub_t12policy_500_tElN6thrust24THRUST_300001_SM_1000_NS8cuda_cub20__uninitialized_copy7functorINS7_20permutation_iteratorINS7_6detail15normal_iteratorINS7_10device_ptrIfEEEENSD_INSE_IiEEEEEENS7_7pointerIfNS8_3tagENS7_11use_defaultESM_EEEEEEvT0_T1_,@function
        .size           _ZN3cub18CUB_300001_SM_10006detail8for_each13static_kernelINS2_12policy_hub_t12policy_500_tElN6thrust24THRUST_300001_SM_1000_NS8cuda_cub20__uninitialized_copy7functorINS7_20permutation_iteratorINS7_6detail15normal_iteratorINS7_10device_ptrIfEEEENSD_INSE_IiEEEEEENS7_7pointerIfNS8_3tagENS7_11use_defaultESM_EEEEEEvT0_T1_,(.L_x_3796 - _ZN3cub18CUB_300001_SM_10006detail8for_each13static_kernelINS2_12policy_hub_t12policy_500_tElN6thrust24THRUST_300001_SM_1000_NS8cuda_cub20__uninitialized_copy7functorINS7_20permutation_iteratorINS7_6detail15normal_iteratorINS7_10device_ptrIfEEEENSD_INSE_IiEEEEEENS7_7pointerIfNS8_3tagENS7_11use_defaultESM_EEEEEEvT0_T1_)
        .other          _ZN3cub18CUB_300001_SM_10006detail8for_each13static_kernelINS2_12policy_hub_t12policy_500_tElN6thrust24THRUST_300001_SM_1000_NS8cuda_cub20__uninitialized_copy7functorINS7_20permutation_iteratorINS7_6detail15normal_iteratorINS7_10device_ptrIfEEEENSD_INSE_IiEEEEEENS7_7pointerIfNS8_3tagENS7_11use_defaultESM_EEEEEEvT0_T1_,@"STO_CUDA_ENTRY STV_DEFAULT"
_ZN3cub18CUB_300001_SM_10006detail8for_each13static_kernelINS2_12policy_hub_t12policy_500_tElN6thrust24THRUST_300001_SM_1000_NS8cuda_cub20__uninitialized_copy7functorINS7_20permutation_iteratorINS7_6detail15normal_iteratorINS7_10device_ptrIfEEEENSD_INSE_IiEEEEEENS7_7pointerIfNS8_3tagENS7_11use_defaultESM_EEEEEEvT0_T1_:
.text._ZN3cub18CUB_300001_SM_10006detail8for_each13static_kernelINS2_12policy_hub_t12policy_500_tElN6thrust24THRUST_300001_SM_1000_NS8cuda_cub20__uninitialized_copy7functorINS7_20permutation_iteratorINS7_6detail15normal_iteratorINS7_10device_ptrIfEEEENSD_INSE_IiEEEEEENS7_7pointerIfNS8_3tagENS7_11use_defaultESM_EEEEEEvT0_T1_:
[----:B------:R-:W-:Y:S08]  /*0000*/  LDC R1, c[0x0][0x37c] ;  /* 0x0000df00ff017b82 */ /* 0x000ff00000000800 */
[----:B------:R-:W0:Y:S01]  /*0010*/  S2UR UR4, SR_CTAID.X ;  /* 0x00000000000479c3 */ /* 0x000e220000002500 */
[----:B------:R-:W1:Y:S01]  /*0020*/  LDCU.64 UR6, c[0x0][0x380] ;  /* 0x00007000ff0677ac */ /* 0x000e620008000a00 */
[----:B------:R-:W2:Y:S01]  /*0030*/  LDCU.64 UR8, c[0x0][0x358] ;  /* 0x00006b00ff0877ac */ /* 0x000ea20008000a00 */
[----:B0-----:R-:W-:-:S04]  /*0040*/  UIMAD.WIDE.U32 UR4, UR4, 0x200, URZ ;  /* 0x00000200040478a5 */ /* 0x001fc8000f8e00ff */
[----:B-1----:R-:W-:-:S04]  /*0050*/  UIADD3 UR6, UP0, UPT, -UR4, UR6, URZ ;  /* 0x0000000604067290 */ /* 0x002fc8000ff1e1ff */
[----:B------:R-:W-:Y:S02]  /*0060*/  UIADD3.X UR7, UPT, UPT, ~UR5, UR7, URZ, UP0, !UPT ;  /* 0x0000000705077290 */ /* 0x000fe400087fe5ff */
[----:B------:R-:W-:-:S04]  /*0070*/  UISETP.GE.U32.AND UP0, UPT, UR6, 0x200, UPT ;  /* 0x000002000600788c */ /* 0x000fc8000bf06070 */
[----:B------:R-:W-:-:S09]  /*0080*/  UISETP.GE.AND.EX UP0, UPT, UR7, URZ, UPT, UP0 ;  /* 0x000000ff0700728c */ /* 0x000fd2000bf06300 */
[----:B--2---:R-:W-:Y:S05]  /*0090*/  BRA.U !UP0, `(.L_x_3047) ;  /* 0x0000000108547547 */ /* 0x004fea000b800000 */
[----:B------:R-:W0:Y:S01]  /*00a0*/  S2R R0, SR_TID.X ;  /* 0x0000000000007919 */ /* 0x000e220000002100 */
[----:B------:R-:W1:Y:S01]  /*00b0*/  LDCU.64 UR10, c[0x0][0x388] ;  /* 0x00007100ff0a77ac */ /* 0x000e620008000a00 */
[----:B------:R-:W2:Y:S01]  /*00c0*/  LDC.64 R8, c[0x0][0x390] ;  /* 0x0000e400ff087b82 */ /* 0x000ea20000000a00 */
[----:B0-----:R-:W-:-:S05]  /*00d0*/  IADD3 R0, P0, PT, R0, UR4, RZ ;  /* 0x0000000400007c10 */ /* 0x001fca000ff1e0ff */
[----:B------:R-:W-:Y:S02]  /*00e0*/  IMAD.X R3, RZ, RZ, UR5, P0 ;  /* 0x00000005ff037e24 */ /* 0x000fe400080e06ff */
[----:B------:R-:W-:-:S03]  /*00f0*/  IMAD.SHL.U32 R6, R0, 0x4, RZ ;  /* 0x0000000400067824 */ /* 0x000fc600078e00ff */
[----:B------:R-:W-:Y:S02]  /*0100*/  SHF.L.U64.HI R0, R0, 0x2, R3 ;  /* 0x0000000200007819 */ /* 0x000fe40000010203 */
[----:B-1----:R-:W-:-:S04]  /*0110*/  IADD3 R2, P0, PT, R6, UR10, RZ ;  /* 0x0000000a06027c10 */ /* 0x002fc8000ff1e0ff */
[----:B------:R-:W-:Y:S01]  /*0120*/  IADD3.X R3, PT, PT, R0, UR11, RZ, P0, !PT ;  /* 0x0000000b00037c10 */ /* 0x000fe200087fe4ff */
[----:B------:R-:W0:Y:S04]  /*0130*/  LDCU.64 UR10, c[0x0][0x398] ;  /* 0x00007300ff0a77ac */ /* 0x000e280008000a00 */
[----:B------:R-:W2:Y:S02]  /*0140*/  LDG.E R5, desc[UR8][R2.64] ;  /* 0x0000000802057981 */ /* 0x000ea4000c1e1900 */
[----:B--2---:R-:W-:-:S06]  /*0150*/  IMAD.WIDE R4, R5, 0x4, R8 ;  /* 0x0000000405047825 */ /* 0x004fcc00078e0208 */
[----:B------:R-:W2:Y:S01]  /*0160*/  LDG.E R5, desc[UR8][R4.64] ;  /* 0x0000000804057981 */ /* 0x000ea2000c1e1900 */
[----:B0-----:R-:W-:-:S04]  /*0170*/  IADD3 R6, P0, PT, R6, UR10, RZ ;  /* 0x0000000a06067c10 */ /* 0x001fc8000ff1e0ff */
[----:B------:R-:W-:-:S05]  /*0180*/  IADD3.X R7, PT, PT, R0, UR11, RZ, P0, !PT ;  /* 0x0000000b00077c10 */ /* 0x000fca00087fe4ff */
[----:B--2---:R-:W-:Y:S04]  /*0190*/  STG.E desc[UR8][R6.64], R5 ;  /* 0x0000000506007986 */ /* 0x004fe8000c101908 */
[----:B------:R-:W2:Y:S02]  /*01a0*/  LDG.E R11, desc[UR8][R2.64+0x400] ;  /* 0x00040008020b7981 */ /* 0x000ea4000c1e1900 */
[----:B--2---:R-:W-:-:S06]  /*01b0*/  IMAD.WIDE R8, R11, 0x4, R8 ;  /* 0x000000040b087825 */ /* 0x004fcc00078e0208 */
[----:B------:R-:W2:Y:S04]  /*01c0*/  LDG.E R9, desc[UR8][R8.64] ;  /* 0x0000000808097981 */ /* 0x000ea8000c1e1900 */
[----:B--2---:R-:W-:Y:S01]  /*01d0*/  STG.E desc[UR8][R6.64+0x400], R9 ;  /* 0x0004000906007986 */ /* 0x004fe2000c101908 */
[----:B------:R-:W-:Y:S05]  /*01e0*/  EXIT ;  /* 0x000000000000794d */ /* 0x000fea0003800000 */
.L_x_3047:
[----:B------:R-:W0:Y:S01]  /*01f0*/  S2R R0, SR_TID.X ;  /* 0x0000000000007919 */ /* 0x000e220000002100 */
[----:B------:R-:W-:Y:S01]  /*0200*/  USHF.R.S32.HI UR7, URZ, 0x1f, UR6 ;  /* 0x0000001fff077899 */ /* 0x000fe20008011406 */
[----:B------:R-:W-:Y:S05]  /*0210*/  BSSY.RECONVERGENT B0, `(.L_x_3048) ;  /* 0x0000018000007945 */ /* 0x000fea0003800200 */
[----:B------:R-:W-:Y:S01]  /*0220*/  IMAD.U32 R3, RZ, RZ, UR7 ;  /* 0x00000007ff037e24 */ /* 0x000fe2000f8e00ff */
[C---:B0-----:R-:W-:Y:S01]  /*0230*/  ISETP.LT.U32.AND P0, PT, R0.reuse, UR6, PT ;  /* 0x0000000600007c0c */ /* 0x041fe2000bf01070 */
[----:B------:R-:W-:-:S03]  /*0240*/  VIADD R2, R0, 0x100 ;  /* 0x0000010000027836 */ /* 0x000fc60000000000 */
[----:B------:R-:W-:Y:S02]  /*0250*/  ISETP.GT.AND.EX P0, PT, R3, RZ, PT, P0 ;  /* 0x000000ff0300720c */ /* 0x000fe40003f04300 */
[----:B------:R-:W-:Y:S01]  /*0260*/  ISETP.LT.U32.AND P1, PT, R2, UR6, PT ;  /* 0x0000000602007c0c */ /* 0x000fe2000bf21070 */
[----:B------:R-:W-:-:S05]  /*0270*/  IMAD.U32 R2, RZ, RZ, UR7 ;  /* 0x00000007ff027e24 */ /* 0x000fca000f8e00ff */
[----:B------:R-:W-:-:S05]  /*0280*/  ISETP.GT.AND.EX P1, PT, R2, RZ, PT, P1 ;  /* 0x000000ff0200720c */ /* 0x000fca0003f24310 */
[----:B------:R-:W-:Y:S08]  /*0290*/  @!P0 BRA `(.L_x_3049) ;  /* 0x00000000003c8947 */ /* 0x000ff00003800000 */
[----:B------:R-:W0:Y:S01]  /*02a0*/  LDCU.64 UR10, c[0x0][0x388] ;  /* 0x00007100ff0a77ac */ /* 0x000e220008000a00 */
[----:B------:R-:W-:-:S05]  /*02b0*/  IADD3 R2, P0, PT, R0, UR4, RZ ;  /* 0x0000000400027c10 */ /* 0x000fca000ff1e0ff */
[----:B------:R-:W-:Y:S02]  /*02c0*/  IMAD.X R3, RZ, RZ, UR5, P0 ;  /* 0x00000005ff037e24 */ /* 0x000fe400080e06ff */
[----:B------:R-:W-:-:S03]  /*02d0*/  IMAD.SHL.U32 R6, R2, 0x4, RZ ;  /* 0x0000000402067824 */ /* 0x000fc600078e00ff */
[----:B------:R-:W-:Y:S02]  /*02e0*/  SHF.L.U64.HI R7, R2, 0x2, R3 ;  /* 0x0000000202077819 */ /* 0x000fe40000010203 */
[----:B------:R-:W1:Y:S01]  /*02f0*/  LDC.64 R2, c[0x0][0x390] ;  /* 0x0000e400ff027b82 */ /* 0x000e620000000a00 */
[----:B0-----:R-:W-:-:S04]  /*0300*/  IADD3 R4, P0, PT, R6, UR10, RZ ;  /* 0x0000000a06047c10 */ /* 0x001fc8000ff1e0ff */
[----:B------:R-:W-:Y:S01]  /*0310*/  IADD3.X R5, PT, PT, R7, UR11, RZ, P0, !PT ;  /* 0x0000000b07057c10 */ /* 0x000fe200087fe4ff */
[----:B------:R-:W0:Y:S05]  /*0320*/  LDCU.64 UR10, c[0x0][0x398] ;  /* 0x00007300ff0a77ac */ /* 0x000e2a0008000a00 */
[----:B------:R-:W1:Y:S02]  /*0330*/  LDG.E R5, desc[UR8][R4.64] ;  /* 0x0000000804057981 */ /* 0x000e64000c1e1900 */
[----:B-1----:R-:W-:-:S06]  /*0340*/  IMAD.WIDE R2, R5, 0x4, R2 ;  /* 0x0000000405027825 */ /* 0x002fcc00078e0202 */
[----:B------:R-:W2:Y:S01]  /*0350*/  LDG.E R3, desc[UR8][R2.64] ;  /* 0x0000000802037981 */ /* 0x000ea2000c1e1900 */
[----:B0-----:R-:W-:-:S04]  /*0360*/  IADD3 R6, P0, PT, R6, UR10, RZ ;  /* 0x0000000a06067c10 */ /* 0x001fc8000ff1e0ff */
[----:B------:R-:W-:-:S05]  /*0370*/  IADD3.X R7, PT, PT, R7, UR11, RZ, P0, !PT ;  /* 0x0000000b07077c10 */ /* 0x000fca00087fe4ff */
[----:B--2---:R0:W-:Y:S04]  /*0380*/  STG.E desc[UR8][R6.64], R3 ;  /* 0x0000000306007986 */ /* 0x0041e8000c101908 */
.L_x_3049:
[----:B------:R-:W-:Y:S05]  /*0390*/  BSYNC.RECONVERGENT B0 ;  /* 0x0000000000007941 */ /* 0x000fea0003800200 */
.L_x_3048:
[----:B------:R-:W-:Y:S05]  /*03a0*/  @!P1 EXIT ;  /* 0x000000000000994d */ /* 0x000fea0003800000 */
[----:B------:R-:W1:Y:S01]  /*03b0*/  LDCU.64 UR6, c[0x0][0x388] ;  /* 0x00007100ff0677ac */ /* 0x000e620008000a00 */
[----:B------:R-:W-:-:S05]  /*03c0*/  IADD3 R0, P0, PT, R0, UR4, RZ ;  /* 0x0000000400007c10 */ /* 0x000fca000ff1e0ff */
[----:B0-----:R-:W-:Y:S02]  /*03d0*/  IMAD.X R3, RZ, RZ, UR5, P0 ;  /* 0x00000005ff037e24 */ /* 0x001fe400080e06ff */
[----:B------:R-:W-:-:S03]  /*03e0*/  IMAD.SHL.U32 R6, R0, 0x4, RZ ;  /* 0x0000000400067824 */ /* 0x000fc600078e00ff */
[----:B------:R-:W-:Y:S02]  /*03f0*/  SHF.L.U64.HI R0, R0, 0x2, R3 ;  /* 0x0000000200007819 */ /* 0x000fe40000010203 */
[----:B------:R-:W0:Y:S01]  /*0400*/  LDC.64 R2, c[0x0][0x390] ;  /* 0x0000e400ff027b82 */ /* 0x000e220000000a00 */
[----:B-1----:R-:W-:-:S04]  /*0410*/  IADD3 R4, P0, PT, R6, UR6, RZ ;  /* 0x0000000606047c10 */ /* 0x002fc8000ff1e0ff */
[----:B------:R-:W-:Y:S01]  /*0420*/  IADD3.X R5, PT, PT, R0, UR7, RZ, P0, !PT ;  /* 0x0000000700057c10 */ /* 0x000fe200087fe4ff */
[----:B------:R-:W1:Y:S05]  /*0430*/  LDCU.64 UR6, c[0x0][0x398] ;  /* 0x00007300ff0677ac */ /* 0x000e6a0008000a00 */
[----:B------:R-:W0:Y:S02]  /*0440*/  LDG.E R5, desc[UR8][R4.64+0x400] ;  /* 0x0004000804057981 */ /* 0x000e24000c1e1900 */
[----:B0-----:R-:W-:-:S06]  /*0450*/  IMAD.WIDE R2, R5, 0x4, R2 ;  /* 0x0000000405027825 */ /* 0x001fcc00078e0202 */
[----:B------:R-:W2:Y:S01]  /*0460*/  LDG.E R3, desc[UR8][R2.64] ;  /* 0x0000000802037981 */ /* 0x000ea2000c1e1900 */
[----:B-1----:R-:W-:-:S04]  /*0470*/  IADD3 R6, P0, PT, R6, UR6, RZ ;  /* 0x0000000606067c10 */ /* 0x002fc8000ff1e0ff */
[----:B------:R-:W-:-:S05]  /*0480*/  IADD3.X R7, PT, PT, R0, UR7, RZ, P0, !PT ;  /* 0x0000000700077c10 */ /* 0x000fca00087fe4ff */
[----:B--2---:R-:W-:Y:S01]  /*0490*/  STG.E desc[UR8][R6.64+0x400], R3 ;  /* 0x0004000306007986 */ /* 0x004fe2000c101908 */
[----:B------:R-:W-:Y:S05]  /*04a0*/  EXIT ;  /* 0x000000000000794d */ /* 0x000fea0003800000 */
.L_x_3050:
        /* <DEDUP_REMOVED lines=13> */
.L_x_3796:


//--------------------- .text._ZN3cub18CUB_300001_SM_10006detail8for_each13static_kernelINS2_12policy_hub_t12policy_500_tElN6thrust24THRUST_300001_SM_1000_NS8cuda_cub10__tabulate7functorINS7_6detail15normal_iteratorINS7_10device_ptrIiEEEENS7_6system6detail7generic6detail22compute_sequence_valueIivEElEEEEvT0_T1_ --------------------------
	.section	.text._ZN3cub18CUB_300001_SM_10006detail8for_each13static_kernelINS2_12policy_hub_t12policy_500_tElN6thrust24THRUST_300001_SM_1000_NS8cuda_cub10__tabulate7functorINS7_6detail15normal_iteratorINS7_10device_ptrIiEEEENS7_6system6detail7generic6detail22compute_sequence_valueIivEElEEEEvT0_T1_,"ax",@progbits
	.align	128
        .global         _ZN3cub18CUB_300001_SM_10006detail8for_each13static_kernelINS2_12policy_hub_t12policy_500_tElN6thrust24THRUST_300001_SM_1000_NS8cuda_cub10__tabulate7functorINS7_6detail15normal_iteratorINS7_10device_ptrIiEEEENS7_6system6detail7generic6detail22compute_sequence_valueIivEElEEEEvT0_T1_
        .type           _ZN3cub18CUB_300001_SM_10006detail8for_each13static_kernelINS2_12policy_hub_t12policy_500_tElN6thrust24THRUST_300001_SM_1000_NS8cuda_cub10__tabulate7functorINS7_6detail15normal_iteratorINS7_10device_ptrIiEEEENS7_6system6detail7generic6detail22compute_sequence_valueIivEElEEEEvT0_T1_,@function
        .size           _ZN3cub18CUB_300001_SM_10006detail8for_each13static_kernelINS2_12policy_hub_t12policy_500_tElN6thrust24THRUST_300001_SM_1000_NS8cuda_cub10__tabulate7functorINS7_6detail15normal_iteratorINS7_10device_ptrIiEEEENS7_6system6detail7generic6detail22compute_sequence_valueIivEElEEEEvT0_T1_,(.L_x_3797 - _ZN3cub18CUB_300001_SM_10006detail8for_each13static_kernelINS2_12policy_hub_t12policy_500_tElN6thrust24THRUST_300001_SM_1000_NS8cuda_cub10__tabulate7functorINS7_6detail15normal_iteratorINS7_10device_ptrIiEEEENS7_6system6detail7generic6detail22compute_sequence_valueIivEElEEEEvT0_T1_)
        .other          _ZN3cub18CUB_300001_SM_10006detail8for_each13static_kernelINS2_12policy_hub_t12policy_500_tElN6thrust24THRUST_300001_SM_1000_NS8cuda_cub10__tabulate7functorINS7_6detail15normal_iteratorINS7_10device_ptrIiEEEENS7_6system6detail7generic6detail22compute_sequence_valueIivEElEEEEvT0_T1_,@"STO_CUDA_ENTRY STV_DEFAULT"
_ZN3cub18CUB_300001_SM_10006detail8for_each13static_kernelINS2_12policy_hub_t12policy_500_tElN6thrust24THRUST_300001_SM_1000_NS8cuda_cub10__tabulate7functorINS7_6detail15normal_iteratorINS7_10device_ptrIiEEEENS7_6system6detail7generic6detail22compute_sequence_valueIivEElEEEEvT0_T1_:
.text._ZN3cub18CUB_300001_SM_10006detail8for_each13static_kernelINS2_12policy_hub_t12policy_500_tElN6thrust24THRUST_300001_SM_1000_NS8cuda_cub10__tabulate7functorINS7_6detail15normal_iteratorINS7_10device_ptrIiEEEENS7_6system6detail7generic6detail22compute_sequence_valueIivEElEEEEvT0_T1_:
        /* <DEDUP_REMOVED lines=11> */
[----:B------:R-:W1:Y:S01]  /*00b0*/  LDC.64 R6, c[0x0][0x390] ;  /* 0x0000e400ff067b82 */ /* 0x000e620000000a00 */
[----:B------:R-:W2:Y:S01]  /*00c0*/  LDCU.64 UR10, c[0x0][0x388] ;  /* 0x00007100ff0a77ac */ /* 0x000ea20008000a00 */
[----:B0-----:R-:W-:-:S05]  /*00d0*/  IADD3 R5, P0, PT, R0, UR4, RZ ;  /* 0x0000000400057c10 */ /* 0x001fca000ff1e0ff */
[----:B------:R-:W-:Y:S01]  /*00e0*/  IMAD.X R4, RZ, RZ, UR5, P0 ;  /* 0x00000005ff047e24 */ /* 0x000fe200080e06ff */
[C---:B--2---:R-:W-:Y:S01]  /*00f0*/  LEA R2, P0, R5.reuse, UR10, 0x2 ;  /* 0x0000000a05027c11 */ /* 0x044fe2000f8010ff */
[----:B------:R-:W-:-:S03]  /*0100*/  VIADD R0, R5, 0x100 ;  /* 0x0000010005007836 */ /* 0x000fc60000000000 */
[C---:B------:R-:W-:Y:S01]  /*0110*/  LEA.HI.X R3, R5.reuse, UR11, R4, 0x2, P0 ;  /* 0x0000000b05037c11 */ /* 0x040fe200080f1404 */
[-CC-:B-1----:R-:W-:Y:S02]  /*0120*/  IMAD R5, R5, R7.reuse, R6.reuse ;  /* 0x0000000705057224 */ /* 0x182fe400078e0206 */
[----:B------:R-:W-:-:S03]  /*0130*/  IMAD R7, R0, R7, R6 ;  /* 0x0000000700077224 */ /* 0x000fc600078e0206 */
[----:B------:R-:W-:Y:S04]  /*0140*/  STG.E desc[UR8][R2.64], R5 ;  /* 0x0000000502007986 */ /* 0x000fe8000c101908 */
[----:B------:R-:W-:Y:S01]  /*0150*/  STG.E desc[UR8][R2.64+0x400], R7 ;  /* 0x0004000702007986 */ /* 0x000fe2000c101908 */
[----:B------:R-:W-:Y:S05]  /*0160*/  EXIT ;  /* 0x000000000000794d */ /* 0x000fea0003800000 */
.L_x_3051:
[----:B------:R-:W0:Y:S01]  /*0170*/  S2R R2, SR_TID.X ;  /* 0x0000000000027919 */ /* 0x000e220000002100 */
[----:B------:R-:W-:Y:S01]  /*0180*/  USHF.R.S32.HI UR7, URZ, 0x1f, UR6 ;  /* 0x0000001fff077899 */ /* 0x000fe20008011406 */
[----:B------:R-:W-:Y:S05]  /*0190*/  BSSY.RECONVERGENT B0, `(.L_x_3052) ;  /* 0x0000011000007945 */ /* 0x000fea0003800200 */
[----:B------:R-:W-:Y:S02]  /*01a0*/  IMAD.U32 R3, RZ, RZ, UR7 ;  /* 0x00000007ff037e24 */ /* 0x000fe4000f8e00ff */
[----:B------:R-:W-:Y:S01]  /*01b0*/  IMAD.U32 R4, RZ, RZ, UR7 ;  /* 0x00000007ff047e24 */ /* 0x000fe2000f8e00ff */
[C---:B0-----:R-:W-:Y:S01]  /*01c0*/  ISETP.LT.U32.AND P0, PT, R2.reuse, UR6, PT ;  /* 0x0000000602007c0c */ /* 0x041fe2000bf01070 */
[----:B------:R-:W-:-:S03]  /*01d0*/  VIADD R0, R2, 0x100 ;  /* 0x0000010002007836 */ /* 0x000fc60000000000 */
[----:B------:R-:W-:Y:S02]  /*01e0*/  ISETP.GT.AND.EX P0, PT, R3, RZ, PT, P0 ;  /* 0x000000ff0300720c */ /* 0x000fe40003f04300 */
[----:B------:R-:W-:-:S04]  /*01f0*/  ISETP.LT.U32.AND P1, PT, R0, UR6, PT ;  /* 0x0000000600007c0c */ /* 0x000fc8000bf21070 */
[----:B------:R-:W-:-:S07]  /*0200*/  ISETP.GT.AND.EX P1, PT, R4, RZ, PT, P1 ;  /* 0x000000ff0400720c */ /* 0x000fce0003f24310 */
[----:B------:R-:W-:Y:S06]  /*0210*/  @!P0 BRA `(.L_x_3053) ;  /* 0x0000000000208947 */ /* 0x000fec0003800000 */
[----:B------:R-:W0:Y:S01]  /*0220*/  LDC.64 R6, c[0x0][0x390] ;  /* 0x0000e400ff067b82 */ /* 0x000e220000000a00 */
[----:B------:R-:W1:Y:S01]  /*0230*/  LDCU.64 UR10, c[0x0][0x388] ;  /* 0x00007100ff0a77ac */ /* 0x000e620008000a00 */
[----:B------:R-:W-:-:S05]  /*0240*/  IADD3 R4, P0, PT, R2, UR4, RZ ;  /* 0x0000000402047c10 */ /* 0x000fca000ff1e0ff */
[----:B------:R-:W-:Y:S01]  /*0250*/  IMAD.X R3, RZ, RZ, UR5, P0 ;  /* 0x00000005ff037e24 */ /* 0x000fe200080e06ff */
[----:B-1----:R-:W-:-:S04]  /*0260*/  LEA R2, P0, R4, UR10, 0x2 ;  /* 0x0000000a04027c11 */ /* 0x002fc8000f8010ff */
[C---:B------:R-:W-:Y:S01]  /*0270*/  LEA.HI.X R3, R4.reuse, UR11, R3, 0x2, P0 ;  /* 0x0000000b04037c11 */ /* 0x040fe200080f1403 */
[----:B0-----:R-:W-:-:S05]  /*0280*/  IMAD R7, R4, R7, R6 ;  /* 0x0000000704077224 */ /* 0x001fca00078e0206 */
[----:B------:R0:W-:Y:S03]  /*0290*/  STG.E desc[UR8][R2.64], R7 ;  /* 0x0000000702007986 */ /* 0x0001e6000c101908 */
.L_x_3053:
[----:B------:R-:W-:Y:S05]  /*02a0*/  BSYNC.RECONVERGENT B0 ;  /* 0x0000000000007941 */ /* 0x000fea0003800200 */
.L_x_3052:
[----:B------:R-:W-:Y:S05]  /*02b0*/  @!P1 EXIT ;  /* 0x000000000000994d */ /* 0x000fea0003800000 */
[----:B------:R-:W1:Y:S01]  /*02c0*/  LDC.64 R4, c[0x0][0x390] ;  /* 0x0000e400ff047b82 */ /* 0x000e620000000a00 */
[----:B------:R-:W2:Y:S01]  /*02d0*/  LDCU.64 UR6, c[0x0][0x388] ;  /* 0x00007100ff0677ac */ /* 0x000ea20008000a00 */
[----:B------:R-:W-:-:S05]  /*02e0*/  IADD3 R0, P0, PT, R0, UR4, RZ ;  /* 0x0000000400007c10 */ /* 0x000fca000ff1e0ff */
[----:B0-----:R-:W-:Y:S01]  /*02f0*/  IMAD.X R3, RZ, RZ, UR5, P0 ;  /* 0x00000005ff037e24 */ /* 0x001fe200080e06ff */
[----:B--2---:R-:W-:-:S04]  /*0300*/  LEA R2, P0, R0, UR6, 0x2 ;  /* 0x0000000600027c11 */ /* 0x004fc8000f8010ff */
[C---:B------:R-:W-:Y:S01]  /*0310*/  LEA.HI.X R3, R0.reuse, UR7, R3, 0x2, P0 ;  /* 0x0000000700037c11 */ /* 0x040fe200080f1403 */
[----:B-1----:R-:W-:-:S05]  /*0320*/  IMAD R5, R0, R5, R4 ;  /* 0x0000000500057224 */ /* 0x002fca00078e0204 */
[----:B------:R-:W-:Y:S01]  /*0330*/  STG.E desc[UR8][R2.64], R5 ;  /* 0x0000000502007986 */ /* 0x000fe2000c101908 */
[----:B------:R-:W-:Y:S05]  /*0340*/  EXIT ;  /* 0x000000000000794d */ /* 0x000fea0003800000 */
.L_x_3054:
        /* <DEDUP_REMOVED lines=11> */
.L_x_3797:


//--------------------- .text._ZN3cub18CUB_300001_SM_10006detail8for_each13static_kernelINS2_12policy_hub_t12policy_500_tElN6thrust24THRUST_300001_SM_1000_NS8cuda_cub6__fill7functorINS7_6detail15normal_iteratorINS7_10device_ptrIfEEEEfEEEEvT0_T1_ --------------------------
	.section	.text._ZN3cub18CUB_300001_SM_10006detail8for_each13static_kernelINS2_12policy_hub_t12policy_500_tElN6thrust24THRUST_300001_SM_1000_NS8cuda_cub6__fill7functorINS7_6detail15normal_iteratorINS7_10device_ptrIfEEEEfEEEEvT0_T1_,"ax",@progbits
	.align	128
        .global         _ZN3cub18CUB_300001_SM_10006detail8for_each13static_kernelINS2_12policy_hub_t12policy_500_tElN6thrust24THRUST_300001_SM_1000_NS8cuda_cub6__fill7functorINS7_6detail15normal_iteratorINS7_10device_ptrIfEEEEfEEEEvT0_T1_
        .type           _ZN3cub18CUB_300001_SM_10006detail8for_each13static_kernelINS2_12policy_hub_t12policy_500_tElN6thrust24THRUST_300001_SM_1000_NS8cuda_cub6__fill7functorINS7_6detail15normal_iteratorINS7_10device_ptrIfEEEEfEEEEvT0_T1_,@function
        .size           _ZN3cub18CUB_300001_SM_10006detail8for_each13static_kernelINS2_12policy_hub_t12policy_500_tElN6thrust24THRUST_300001_SM_1000_NS8cuda_cub6__fill7functorINS7_6detail15normal_iteratorINS7_10device_ptrIfEEEEfEEEEvT0_T1_,(.L_x_3798 - _ZN3cub18CUB_300001_SM_10006detail8for_each13static_kernelINS2_12policy_hub_t12policy_500_tElN6thrust24THRUST_300001_SM_1000_NS8cuda_cub6__fill7functorINS7_6detail15normal_iteratorINS7_10device_ptrIfEEEEfEEEEvT0_T1_)
        .other          _ZN3cub18CUB_300001_SM_10006detail8for_each13static_kernelINS2_12policy_hub_t12policy_500_tElN6thrust24THRUST_300001_SM_1000_NS8cuda_cub6__fill7functorINS7_6detail15normal_iteratorINS7_10device_ptrIfEEEEfEEEEvT0_T1_,@"STO_CUDA_ENTRY STV_DEFAULT"
_ZN3cub18CUB_300001_SM_10006detail8for_each13static_kernelINS2_12policy_hub_t12policy_500_tElN6thrust24THRUST_300001_SM_1000_NS8cuda_cub6__fill7functorINS7_6detail15normal_iteratorINS7_10device_ptrIfEEEEfEEEEvT0_T1_:
.text._ZN3cub18CUB_300001_SM_10006detail8for_each13static_kernelINS2_12policy_hub_t12policy_500_tElN6thrust24THRUST_300001_SM_1000_NS8cuda_cub6__fill7functorINS7_6detail15normal_iteratorINS7_10device_ptrIfEEEEfEEEEvT0_T1_:
        /* <DEDUP_REMOVED lines=12> */
[----:B------:R-:W2:Y:S01]  /*00c0*/  LDC R5, c[0x0][0x390] ;  /* 0x0000e400ff057b82 */ /* 0x000ea20000000800 */
[----:B0-----:R-:W-:-:S05]  /*00d0*/  IADD3 R0, P0, PT, R0, UR4, RZ ;  /* 0x0000000400007c10 */ /* 0x001fca000ff1e0ff */
[----:B------:R-:W-:Y:S01]  /*00e0*/  IMAD.X R3, RZ, RZ, UR5, P0 ;  /* 0x00000005ff037e24 */ /* 0x000fe200080e06ff */
[----:B-1----:R-:W-:-:S04]  /*00f0*/  LEA R2, P0, R0, UR6, 0x2 ;  /* 0x0000000600027c11 */ /* 0x002fc8000f8010ff */
[----:B------:R-:W-:-:S05]  /*0100*/  LEA.HI.X R3, R0, UR7, R3, 0x2, P0 ;  /* 0x0000000700037c11 */ /* 0x000fca00080f1403 */
[----:B--2---:R-:W-:Y:S04]  /*0110*/  STG.E desc[UR8][R2.64], R5 ;  /* 0x0000000502007986 */ /* 0x004fe8000c101908 */
[----:B------:R-:W-:Y:S01]  /*0120*/  STG.E desc[UR8][R2.64+0x400], R5 ;  /* 0x0004000502007986 */ /* 0x000fe2000c101908 */
[----:B------:R-:W-:Y:S05]  /*0130*/  EXIT ;  /* 0x000000000000794d */ /* 0x000fea0003800000 */
.L_x_3055:
[----:B------:R-:W0:Y:S01]  /*0140*/  S2R R0, SR_TID.X ;  /* 0x0000000000007919 */ /* 0x000e220000002100 */
[----:B------:R-:W-:Y:S01]  /*0150*/  USHF.R.S32.HI UR7, URZ, 0x1f, UR6 ;  /* 0x0000001fff077899 */ /* 0x000fe20008011406 */
[----:B------:R-:W1:Y:S05]  /*0160*/  LDCU.64 UR10, c[0x0][0x388] ;  /* 0x00007100ff0a77ac */ /* 0x000e6a0008000a00 */
[----:B------:R-:W-:Y:S02]  /*0170*/  IMAD.U32 R2, RZ, RZ, UR7 ;  /* 0x00000007ff027e24 */ /* 0x000fe4000f8e00ff */
[----:B------:R-:W-:Y:S01]  /*0180*/  IMAD.U32 R4, RZ, RZ, UR7 ;  /* 0x00000007ff047e24 */ /* 0x000fe2000f8e00ff */
[----:B0-----:R-:W-:-:S04]  /*0190*/  ISETP.LT.U32.AND P0, PT, R0, UR6, PT ;  /* 0x0000000600007c0c */ /* 0x001fc8000bf01070 */
[----:B------:R-:W-:Y:S01]  /*01a0*/  ISETP.GT.AND.EX P0, PT, R2, RZ, PT, P0 ;  /* 0x000000ff0200720c */ /* 0x000fe20003f04300 */
[C---:B------:R-:W-:Y:S01]  /*01b0*/  VIADD R2, R0.reuse, 0x100 ;  /* 0x0000010000027836 */ /* 0x040fe20000000000 */
[----:B------:R-:W-:-:S04]  /*01c0*/  IADD3 R0, P2, PT, R0, UR4, RZ ;  /* 0x0000000400007c10 */ /* 0x000fc8000ff5e0ff */
[----:B------:R-:W-:Y:S01]  /*01d0*/  ISETP.LT.U32.AND P1, PT, R2, UR6, PT ;  /* 0x0000000602007c0c */ /* 0x000fe2000bf21070 */
[----:B------:R-:W-:Y:S01]  /*01e0*/  IMAD.X R3, RZ, RZ, UR5, P2 ;  /* 0x00000005ff037e24 */ /* 0x000fe200090e06ff */
[----:B-1----:R-:W-:Y:S02]  /*01f0*/  LEA R2, P2, R0, UR10, 0x2 ;  /* 0x0000000a00027c11 */ /* 0x002fe4000f8410ff */
[----:B------:R-:W-:Y:S02]  /*0200*/  ISETP.GT.AND.EX P1, PT, R4, RZ, PT, P1 ;  /* 0x000000ff0400720c */ /* 0x000fe40003f24310 */
[----:B------:R-:W-:Y:S01]  /*0210*/  LEA.HI.X R3, R0, UR11, R3, 0x2, P2 ;  /* 0x0000000b00037c11 */ /* 0x000fe200090f1403 */
[----:B------:R-:W0:Y:S04]  /*0220*/  @P0 LDC R5, c[0x0][0x390] ;  /* 0x0000e400ff050b82 */ /* 0x000e280000000800 */
[----:B0-----:R0:W-:Y:S06]  /*0230*/  @P0 STG.E desc[UR8][R2.64], R5 ;  /* 0x0000000502000986 */ /* 0x0011ec000c101908 */
[----:B------:R-:W-:Y:S05]  /*0240*/  @!P1 EXIT ;  /* 0x000000000000994d */ /* 0x000fea0003800000 */
[----:B0-----:R-:W0:Y:S02]  /*0250*/  LDC R5, c[0x0][0x390] ;  /* 0x0000e400ff057b82 */ /* 0x001e240000000800 */
[----:B0-----:R-:W-:Y:S01]  /*0260*/  STG.E desc[UR8][R2.64+0x400], R5 ;  /* 0x0004000502007986 */ /* 0x001fe2000c101908 */
[----:B------:R-:W-:Y:S05]  /*0270*/  EXIT ;  /* 0x000000000000794d */ /* 0x000fea0003800000 */
.L_x_3056:
        /* <DEDUP_REMOVED lines=16> */
.L_x_3798:


//--------------------- .text._ZN3cub18CUB_300001_SM_10006detail8for_each13static_kernelINS2_12policy_hub_t12policy_500_tElN6thrust24THRUST_300001_SM_1000_NS8cuda_cub10__tabulate7functorINS7_6detail15normal_iteratorINS7_10device_ptrIfEEEENS7_6system6detail7generic6detail22compute_sequence_valueIfvEElEEEEvT0_T1_ --------------------------
	.section	.text._ZN3cub18CUB_300001_SM_10006detail8for_each13static_kernelINS2_12policy_hub_t12policy_500_tElN6thrust24THRUST_300001_SM_1000_NS8cuda_cub10__tabulate7functorINS7_6detail15normal_iteratorINS7_10device_ptrIfEEEENS7_6system6detail7generic6detail22compute_sequence_valueIfvEElEEEEvT0_T1_,"ax",@progbits
	.align	128
        .global         _ZN3cub18CUB_300001_SM_10006detail8for_each13static_kernelINS2_12policy_hub_t12policy_500_tElN6thrust24THRUST_300001_SM_1000_NS8cuda_cub10__tabulate7functorINS7_6detail15normal_iteratorINS7_10device_ptrIfEEEENS7_6system6detail7generic6detail22compute_sequence_valueIfvEElEEEEvT0_T1_
        .type           _ZN3cub18CUB_300001_SM_10006detail8for_each13static_kernelINS2_12policy_hub_t12policy_500_tElN6thrust24THRUST_300001_SM_1000_NS8cuda_cub10__tabulate7functorINS7_6detail15normal_iteratorINS7_10device_ptrIfEEEENS7_6system6detail7generic6detail22compute_sequence_valueIfvEElEEEEvT0_T1_,@function
        .size           _ZN3cub18CUB_300001_SM_10006detail8for_each13static_kernelINS2_12policy_hub_t12policy_500_tElN6thrust24THRUST_300001_SM_1000_NS8cuda_cub10__tabulate7functorINS7_6detail15normal_iteratorINS7_10device_ptrIfEEEENS7_6system6detail7generic6detail22compute_sequence_valueIfvEElEEEEvT0_T1_,(.L_x_3799 - _ZN3cub18CUB_300001_SM_10006detail8for_each13static_kernelINS2_12policy_hub_t12policy_500_tElN6thrust24THRUST_300001_SM_1000_NS8cuda_cub10__tabulate7functorINS7_6detail15normal_iteratorINS7_10device_ptrIfEEEENS7_6system6detail7generic6detail22compute_sequence_valueIfvEElEEEEvT0_T1_)
        .other          _ZN3cub18CUB_300001_SM_10006detail8for_each13static_kernelINS2_12policy_hub_t12policy_500_tElN6thrust24THRUST_300001_SM_1000_NS8cuda_cub10__tabulate7functorINS7_6detail15normal_iteratorINS7_10device_ptrIfEEEENS7_6system6detail7generic6detail22compute_sequence_valueIfvEElEEEEvT0_T1_,@"STO_CUDA_ENTRY STV_DEFAULT"
_ZN3cub18CUB_300001_SM_10006detail8for_each13static_kernelINS2_12policy_hub_t12policy_500_tElN6thrust24THRUST_300001_SM_1000_NS8cuda_cub10__tabulate7functorINS7_6detail15normal_iteratorINS7_10device_ptrIfEEEENS7_6system6detail7generic6detail22compute_sequence_valueIfvEElEEEEvT0_T1_:
.text._ZN3cub18CUB_300001_SM_10006detail8for_each13static_kernelINS2_12policy_hub_t12policy_500_tElN6thrust24THRUST_300001_SM_1000_NS8cuda_cub10__tabulate7functorINS7_6detail15normal_iteratorINS7_10device_ptrIfEEEENS7_6system6detail7generic6detail22compute_sequence_valueIfvEElEEEEvT0_T1_:
        /* <DEDUP_REMOVED lines=15> */
[----:B------:R-:W-:-:S03]  /*00f0*/  IADD3 R6, P0, PT, R4, 0x100, RZ ;  /* 0x0000010004067810 */ /* 0x000fc60007f1e0ff */
[----:B------:R-:W1:Y:S02]  /*0100*/  I2F.U64 R9, R4 ;  /* 0x0000000400097312 */ /* 0x000e640000301000 */
[----:B------:R-:W-:Y:S01]  /*0110*/  IMAD.X R7, RZ, RZ, R5, P0 ;  /* 0x000000ffff077224 */ /* 0x000fe200000e0605 */
[----:B--2---:R-:W-:-:S04]  /*0120*/  LEA R2, P0, R4, UR10, 0x2 ;  /* 0x0000000a04027c11 */ /* 0x004fc8000f8010ff */
[----:B------:R-:W-:Y:S01]  /*0130*/  LEA.HI.X R3, R4, UR11, R5, 0x2, P0 ;  /* 0x0000000b04037c11 */ /* 0x000fe200080f1405 */
[----:B------:R-:W0:Y:S01]  /*0140*/  I2F.U64 R7, R6 ;  /* 0x0000000600077312 */ /* 0x000e220000301000 */
[----:B-1----:R-:W-:-:S05]  /*0150*/  FFMA R9, R9, R11, R10 ;  /* 0x0000000b09097223 */ /* 0x002fca000000000a */
[----:B------:R-:W-:Y:S01]  /*0160*/  STG.E desc[UR8][R2.64], R9 ;  /* 0x0000000902007986 */ /* 0x000fe2000c101908 */
[----:B0-----:R-:W-:-:S05]  /*0170*/  FFMA R11, R7, R11, R10 ;  /* 0x0000000b070b7223 */ /* 0x001fca000000000a */
[----:B------:R-:W-:Y:S01]  /*0180*/  STG.E desc[UR8][R2.64+0x400], R11 ;  /* 0x0004000b02007986 */ /* 0x000fe2000c101908 */
[----:B------:R-:W-:Y:S05]  /*0190*/  EXIT ;  /* 0x000000000000794d */ /* 0x000fea0003800000 */
.L_x_3057:
        /* <DEDUP_REMOVED lines=11> */
[----:B------:R-:W-:Y:S01]  /*0250*/  IADD3 R2, P0, PT, R2, UR4, RZ ;  /* 0x0000000402027c10 */ /* 0x000fe2000ff1e0ff */
[----:B------:R-:W0:Y:S01]  /*0260*/  LDC.64 R8, c[0x0][0x390] ;  /* 0x0000e400ff087b82 */ /* 0x000e220000000a00 */
[----:B------:R-:W1:Y:S03]  /*0270*/  LDCU.64 UR10, c[0x0][0x388] ;  /* 0x00007100ff0a77ac */ /* 0x000e660008000a00 */
[----:B------:R-:W-:-:S04]  /*0280*/  IMAD.X R3, RZ, RZ, UR5, P0 ;  /* 0x00000005ff037e24 */ /* 0x000fc800080e06ff */
[----:B------:R-:W0:Y:S01]  /*0290*/  I2F.U64 R7, R2 ;  /* 0x0000000200077312 */ /* 0x000e220000301000 */
[----:B-1----:R-:W-:-:S04]  /*02a0*/  LEA R4, P0, R2, UR10, 0x2 ;  /* 0x0000000a02047c11 */ /* 0x002fc8000f8010ff */
[----:B------:R-:W-:Y:S01]  /*02b0*/  LEA.HI.X R5, R2, UR11, R3, 0x2, P0 ;  /* 0x0000000b02057c11 */ /* 0x000fe200080f1403 */
[----:B0-----:R-:W-:-:S05]  /*02c0*/  FFMA R7, R7, R9, R8 ;  /* 0x0000000907077223 */ /* 0x001fca0000000008 */
[----:B------:R0:W-:Y:S03]  /*02d0*/  STG.E desc[UR8][R4.64], R7 ;  /* 0x0000000704007986 */ /* 0x0001e6000c101908 */
.L_x_3059:
[----:B------:R-:W-:Y:S05]  /*02e0*/  BSYNC.RECONVERGENT B0 ;  /* 0x0000000000007941 */ /* 0x000fea0003800200 */
.L_x_3058:
[----:B------:R-:W-:Y:S05]  /*02f0*/  @!P1 EXIT ;  /* 0x000000000000994d */ /* 0x000fea0003800000 */
[----:B------:R-:W-:Y:S01]  /*0300*/  IADD3 R2, P0, PT, R0, UR4, RZ ;  /* 0x0000000400027c10 */ /* 0x000fe2000ff1e0ff */
[----:B------:R-:W1:Y:S01]  /*0310*/  LDC.64 R8, c[0x0][0x390] ;  /* 0x0000e400ff087b82 */ /* 0x000e620000000a00 */
[----:B------:R-:W2:Y:S03]  /*0320*/  LDCU.64 UR6, c[0x0][0x388] ;  /* 0x00007100ff0677ac */ /* 0x000ea60008000a00 */
[----:B------:R-:W-:-:S04]  /*0330*/  IMAD.X R3, RZ, RZ, UR5, P0 ;  /* 0x00000005ff037e24 */ /* 0x000fc800080e06ff */
[----:B0-----:R-:W1:Y:S01]  /*0340*/  I2F.U64 R7, R2 ;  /* 0x0000000200077312 */ /* 0x001e620000301000 */
[----:B--2---:R-:W-:-:S04]  /*0350*/  LEA R4, P0, R2, UR6, 0x2 ;  /* 0x0000000602047c11 */ /* 0x004fc8000f8010ff */
[----:B------:R-:W-:Y:S01]  /*0360*/  LEA.HI.X R5, R2, UR7, R3, 0x2, P0 ;  /* 0x0000000702057c11 */ /* 0x000fe200080f1403 */
[----:B-1----:R-:W-:-:S05]  /*0370*/  FFMA R7, R7, R9, R8 ;  /* 0x0000000907077223 */ /* 0x002fca0000000008 */
[----:B------:R-:W-:Y:S01]  /*0380*/  STG.E desc[UR8][R4.64], R7 ;  /* 0x0000000704007986 */ /* 0x000fe2000c101908 */
[----:B------:R-:W-:Y:S05]  /*0390*/  EXIT ;  /* 0x000000000000794d */ /* 0x000fea0003800000 */
.L_x_3060:
        /* <DEDUP_REMOVED lines=14> */
.L_x_3799:


//--------------------- .text._ZN3cub18CUB_300001_SM_10006detail8for_each13static_kernelINS2_12policy_hub_t12policy_500_tEmN6thrust24THRUST_300001_SM_1000_NS8cuda_cub20__uninitialized_fill7functorINS7_10device_ptrIfEEfEEEEvT0_T1_ --------------------------
	.section	.text._ZN3cub18CUB_300001_SM_10006detail8for_each13static_kernelINS2_12policy_hub_t12policy_500_tEmN6thrust24THRUST_300001_SM_1000_NS8cuda_cub20__uninitialized_fill7functorINS7_10device_ptrIfEEfEEEEvT0_T1_,"ax",@progbits
	.align	128
        .global         _ZN3cub18CUB_300001_SM_10006detail8for_each13static_kernelINS2_12policy_hub_t12policy_500_tEmN6thrust24THRUST_300001_SM_1000_NS8cuda_cub20__uninitialized_fill7functorINS7_10device_ptrIfEEfEEEEvT0_T1_
        .type           _ZN3cub18CUB_300001_SM_10006detail8for_each13static_kernelINS2_12policy_hub_t12policy_500_tEmN6thrust24THRUST_300001_SM_1000_NS8cuda_cub20__uninitialized_fill7functorINS7_10device_ptrIfEEfEEEEvT0_T1_,@function
        .size           _ZN3cub18CUB_300001_SM_10006detail8for_each13static_kernelINS2_12policy_hub_t12policy_500_tEmN6thrust24THRUST_300001_SM_1000_NS8cuda_cub20__uninitialized_fill7functorINS7_10device_ptrIfEEfEEEEvT0_T1_,(.L_x_3800 - _ZN3cub18CUB_300001_SM_10006detail8for_each13static_kernelINS2_12policy_hub_t12policy_500_tEmN6thrust24THRUST_300001_SM_1000_NS8cuda_cub20__uninitialized_fill7functorINS7_10device_ptrIfEEfEEEEvT0_T1_)
        .other          _ZN3cub18CUB_300001_SM_10006detail8for_each13static_kernelINS2_12policy_hub_t12policy_500_tEmN6thrust24THRUST_300001_SM_1000_NS8cuda_cub20__uninitialized_fill7functorINS7_10device_ptrIfEEfEEEEvT0_T1_,@"STO_CUDA_ENTRY STV_DEFAULT"
_ZN3cub18CUB_300001_SM_10006detail8for_each13static_kernelINS2_12policy_hub_t12policy_500_tEmN6thrust24THRUST_300001_SM_1000_NS8cuda_cub20__uninitialized_fill7functorINS7_10device_ptrIfEEfEEEEvT0_T1_:
.text._ZN3cub18CUB_300001_SM_10006detail8for_each13static_kernelINS2_12policy_hub_t12policy_500_tEmN6thrust24THRUST_300001_SM_1000_NS8cuda_cub20__uninitialized_fill7functorINS7_10device_ptrIfEEfEEEEvT0_T1_:
        /* <DEDUP_REMOVED lines=8> */
[----:B------:R-:W-:-:S09]  /*0080*/  UISETP.GE.U32.AND.EX UP0, UPT, UR7, URZ, UPT, UP0 ;  /* 0x000000ff0700728c */ /* 0x000fd2000bf06100 */
        /* <DEDUP_REMOVED lines=11> */
.L_x_3061:
[----:B------:R-:W0:Y:S01]  /*0140*/  S2R R0, SR_TID.X ;  /* 0x0000000000007919 */ /* 0x000e220000002100 */
[----:B------:R-:W-:Y:S01]  /*0150*/  IMAD.U32 R2, RZ, RZ, UR7 ;  /* 0x00000007ff027e24 */ /* 0x000fe2000f8e00ff */
[----:B------:R-:W1:Y:S01]  /*0160*/  LDCU.64 UR10, c[0x0][0x388] ;  /* 0x00007100ff0a77ac */ /* 0x000e620008000a00 */
[----:B------:R-:W-:Y:S01]  /*0170*/  IMAD.U32 R4, RZ, RZ, UR7 ;  /* 0x00000007ff047e24 */ /* 0x000fe2000f8e00ff */
[----:B0-----:R-:W-:-:S04]  /*0180*/  ISETP.LT.U32.AND P0, PT, R0, UR6, PT ;  /* 0x0000000600007c0c */ /* 0x001fc8000bf01070 */
[----:B------:R-:W-:Y:S01]  /*0190*/  ISETP.GT.U32.AND.EX P0, PT, R2, RZ, PT, P0 ;  /* 0x000000ff0200720c */ /* 0x000fe20003f04100 */
[C---:B------:R-:W-:Y:S01]  /*01a0*/  VIADD R2, R0.reuse, 0x100 ;  /* 0x0000010000027836 */ /* 0x040fe20000000000 */
[----:B------:R-:W-:-:S04]  /*01b0*/  IADD3 R0, P2, PT, R0, UR4, RZ ;  /* 0x0000000400007c10 */ /* 0x000fc8000ff5e0ff */
[----:B------:R-:W-:Y:S01]  /*01c0*/  ISETP.LT.U32.AND P1, PT, R2, UR6, PT ;  /* 0x0000000602007c0c */ /* 0x000fe2000bf21070 */
[----:B------:R-:W-:Y:S01]  /*01d0*/  IMAD.X R3, RZ, RZ, UR5, P2 ;  /* 0x00000005ff037e24 */ /* 0x000fe200090e06ff */
[----:B-1----:R-:W-:Y:S02]  /*01e0*/  LEA R2, P2, R0, UR10, 0x2 ;  /* 0x0000000a00027c11 */ /* 0x002fe4000f8410ff */
[----:B------:R-:W-:Y:S02]  /*01f0*/  ISETP.GT.U32.AND.EX P1, PT, R4, RZ, PT, P1 ;  /* 0x000000ff0400720c */ /* 0x000fe40003f24110 */
[----:B------:R-:W-:Y:S01]  /*0200*/  LEA.HI.X R3, R0, UR11, R3, 0x2, P2 ;  /* 0x0000000b00037c11 */ /* 0x000fe200090f1403 */
[----:B------:R-:W0:Y:S04]  /*0210*/  @P0 LDC R5, c[0x0][0x390] ;  /* 0x0000e400ff050b82 */ /* 0x000e280000000800 */
[----:B0-----:R0:W-:Y:S06]  /*0220*/  @P0 STG.E desc[UR8][R2.64], R5 ;  /* 0x0000000502000986 */ /* 0x0011ec000c101908 */
[----:B------:R-:W-:Y:S05]  /*0230*/  @!P1 EXIT ;  /* 0x000000000000994d */ /* 0x000fea0003800000 */
[----:B0-----:R-:W0:Y:S02]  /*0240*/  LDC R5, c[0x0][0x390] ;  /* 0x0000e400ff057b82 */ /* 0x001e240000000800 */
[----:B0-----:R-:W-:Y:S01]  /*0250*/  STG.E desc[UR8][R2.64+0x400], R5 ;  /* 0x0004000502007986 */ /* 0x001fe2000c101908 */
[----:B------:R-:W-:Y:S05]  /*0260*/  EXIT ;  /* 0x000000000000794d */ /* 0x000fea0003800000 */
.L_x_3062:
        /* <DEDUP_REMOVED lines=9> */
.L_x_3800:


//--------------------- .text._ZN3cub18CUB_300001_SM_10006detail8for_each13static_kernelINS2_12policy_hub_t12policy_500_tElN6thrust24THRUST_300001_SM_1000_NS8cuda_cub6__fill7functorINS7_6detail15normal_iteratorINS7_10device_ptrIiEEEEiEEEEvT0_T1_ --------------------------
	.section	.text._ZN3cub18CUB_300001_SM_10006detail8for_each13static_kernelINS2_12policy_hub_t12policy_500_tElN6thrust24THRUST_300001_SM_1000_NS8cuda_cub6__fill7functorINS7_6detail15normal_iteratorINS7_10device_ptrIiEEEEiEEEEvT0_T1_,"ax",@progbits
	.align	128
        .global         _ZN3cub18CUB_300001_SM_10006detail8for_each13static_kernelINS2_12policy_hub_t12policy_500_tElN6thrust24THRUST_300001_SM_1000_NS8cuda_cub6__fill7functorINS7_6detail15normal_iteratorINS7_10device_ptrIiEEEEiEEEEvT0_T1_
        .type           _ZN3cub18CUB_300001_SM_10006detail8for_each13static_kernelINS2_12policy_hub_t12policy_500_tElN6thrust24THRUST_300001_SM_1000_NS8cuda_cub6__fill7functorINS7_6detail15normal_iteratorINS7_10device_ptrIiEEEEiEEEEvT0_T1_,@function
        .size           _ZN3cub18CUB_300001_SM_10006detail8for_each13static_kernelINS2_12policy_hub_t12policy_500_tElN6thrust24THRUST_300001_SM_1000_NS8cuda_cub6__fill7functorINS7_6detail15normal_iteratorINS7_10device_ptrIiEEEEiEEEEvT0_T1_,(.L_x_3801 - _ZN3cub18CUB_300001_SM_10006detail8for_each13static_kernelINS2_12policy_hub_t12policy_500_tElN6thrust24THRUST_300001_SM_1000_NS8cuda_cub6__fill7functorINS7_6detail15normal_iteratorINS7_10device_ptrIiEEEEiEEEEvT0_T1_)
        .other          _ZN3cub18CUB_300001_SM_10006detail8for_each13static_kernelINS2_12policy_hub_t12policy_500_tElN6thrust24THRUST_300001_SM_1000_NS8cuda_cub6__fill7functorINS7_6detail15normal_iteratorINS7_10device_ptrIiEEEEiEEEEvT0_T1_,@"STO_CUDA_ENTRY STV_DEFAULT"
_ZN3cub18CUB_300001_SM_10006detail8for_each13static_kernelINS2_12policy_hub_t12policy_500_tElN6thrust24THRUST_300001_SM_1000_NS8cuda_cub6__fill7functorINS7_6detail15normal_iteratorINS7_10device_ptrIiEEEEiEEEEvT0_T1_:
.text._ZN3cub18CUB_300001_SM_10006detail8for_each13static_kernelINS2_12policy_hub_t12policy_500_tElN6thrust24THRUST_300001_SM_1000_NS8cuda_cub6__fill7functorINS7_6detail15normal_iteratorINS7_10device_ptrIiEEEEiEEEEvT0_T1_:
        /* <DEDUP_REMOVED lines=20> */
.L_x_3063:
        /* <DEDUP_REMOVED lines=20> */
.L_x_3064:
        /* <DEDUP_REMOVED lines=16> */
.L_x_3801:


//--------------------- .text._ZN3cub18CUB_300001_SM_10006detail8for_each13static_kernelINS2_12policy_hub_t12policy_500_tEmN6thrust24THRUST_300001_SM_1000_NS8cuda_cub20__uninitialized_fill7functorINS7_10device_ptrIiEEiEEEEvT0_T1_ --------------------------
	.section	.text._ZN3cub18CUB_300001_SM_10006detail8for_each13static_kernelINS2_12policy_hub_t12policy_500_tEmN6thrust24THRUST_300001_SM_1000_NS8cuda_cub20__uninitialized_fill7functorINS7_10device_ptrIiEEiEEEEvT0_T1_,"ax",@progbits
	.align	128
        .global         _ZN3cub18CUB_300001_SM_10006detail8for_each13static_kernelINS2_12policy_hub_t12policy_500_tEmN6thrust24THRUST_300001_SM_1000_NS8cuda_cub20__uninitialized_fill7functorINS7_10device_ptrIiEEiEEEEvT0_T1_
        .type           _ZN3cub18CUB_300001_SM_10006detail8for_each13static_kernelINS2_12policy_hub_t12policy_500_tEmN6thrust24THRUST_300001_SM_1000_NS8cuda_cub20__uninitialized_fill7functorINS7_10device_ptrIiEEiEEEEvT0_T1_,@function
        .size           _ZN3cub18CUB_300001_SM_10006detail8for_each13static_kernelINS2_12policy_hub_t12policy_500_tEmN6thrust24THRUST_300001_SM_1000_NS8cuda_cub20__uninitialized_fill7functorINS7_10device_ptrIiEEiEEEEvT0_T1_,(.L_x_3802 - _ZN3cub18CUB_300001_SM_10006detail8for_each13static_kernelINS2_12policy_hub_t12policy_500_tEmN6thrust24THRUST_300001_SM_1000_NS8cuda_cub20__uninitialized_fill7functorINS7_10device_ptrIiEEiEEEEvT0_T1_)
        .other          _ZN3cub18CUB_300001_SM_10006detail8for_each13static_kernelINS2_12policy_hub_t12policy_500_tEmN6thrust24THRUST_300001_SM_1000_NS8cuda_cub20__uninitialized_fill7functorINS7_10device_ptrIiEEiEEEEvT0_T1_,@"STO_CUDA_ENTRY STV_DEFAULT"
_ZN3cub18CUB_300001_SM_10006detail8for_each13static_kernelINS2_12policy_hub_t12policy_500_tEmN6thrust24THRUST_300001_SM_1000_NS8cuda_cub20__uninitialized_fill7functorINS7_10device_ptrIiEEiEEEEvT0_T1_:
.text._ZN3cub18CUB_300001_SM_10006detail8for_each13static_kernelINS2_12policy_hub_t12policy_500_tEmN6thrust24THRUST_300001_SM_1000_NS8cuda_cub20__uninitialized_fill7functorINS7_10device_ptrIiEEiEEEEvT0_T1_:
        /* <DEDUP_REMOVED lines=20> */
.L_x_3065:
        /* <DEDUP_REMOVED lines=19> */
.L_x_3066:
        /* <DEDUP_REMOVED lines=9> */
.L_x_3802:


//--------------------- .text._ZN3cub18CUB_300001_SM_10006detail11EmptyKernelIvEEvv --------------------------
	.section	.text._ZN3cub18CUB_300001_SM_10006detail11EmptyKernelIvEEvv,"ax",@progbits
	.align	128
        .global         _ZN3cub18CUB_300001_SM_10006detail11EmptyKernelIvEEvv
        .type           _ZN3cub18CUB_300001_SM_10006detail11EmptyKernelIvEEvv,@function
        .size           _ZN3cub18CUB_300001_SM_10006detail11EmptyKernelIvEEvv,(.L_x_3803 - _ZN3cub18CUB_300001_SM_10006detail11EmptyKernelIvEEvv)
        .other          _ZN3cub18CUB_300001_SM_10006detail11EmptyKernelIvEEvv,@"STO_CUDA_ENTRY STV_DEFAULT"
_ZN3cub18CUB_300001_SM_10006detail11EmptyKernelIvEEvv:
.text._ZN3cub18CUB_300001_SM_10006detail11EmptyKernelIvEEvv:
[----:B------:R-:W-:Y:S01]  /*0000*/  LDC R1, c[0x0][0x37c] ;  /* 0x0000df00ff017b82 */ /* 0x000fe20000000800 */
[----:B------:R-:W-:Y:S05]  /*0010*/  EXIT ;  /* 0x000000000000794d */ /* 0x000fea0003800000 */
.L_x_3067:
        /* <DEDUP_REMOVED lines=14> */
.L_x_3803:


//--------------------- .text._ZN6thrust24THRUST_300001_SM_1000_NS8cuda_cub4core6detail13_kernel_agentINS1_15__reduce_by_key16ReduceByKeyAgentINS0_6detail15normal_iteratorINS0_10device_ptrIiEEEESB_SB_SB_N4cuda3std3__48equal_toIiEENSE_4plusIiEEPllEEJSB_SB_SB_SB_SJ_N3cub18CUB_300001_SM_100024ReduceByKeyScanTileStateIilLb1EEESG_SI_llEEEvDpT0_ --------------------------
	.section	.text._ZN6thrust24THRUST_300001_SM_1000_NS8cuda_cub4core6detail13_kernel_agentINS1_15__reduce_by_key16ReduceByKeyAgentINS0_6detail15normal_iteratorINS0_10device_ptrIiEEEESB_SB_SB_N4cuda3std3__48equal_toIiEENSE_4plusIiEEPllEEJSB_SB_SB_SB_SJ_N3cub18CUB_300001_SM_100024ReduceByKeyScanTileStateIilLb1EEESG_SI_llEEEvDpT0_,"ax",@progbits
	.align	128
        .global         _ZN6thrust24THRUST_300001_SM_1000_NS8cuda_cub4core6detail13_kernel_agentINS1_15__reduce_by_key16ReduceByKeyAgentINS0_6detail15normal_iteratorINS0_10device_ptrIiEEEESB_SB_SB_N4cuda3std3__48equal_toIiEENSE_4plusIiEEPllEEJSB_SB_SB_SB_SJ_N3cub18CUB_300001_SM_100024ReduceByKeyScanTileStateIilLb1EEESG_SI_llEEEvDpT0_
        .type           _ZN6thrust24THRUST_300001_SM_1000_NS8cuda_cub4core6detail13_kernel_agentINS1_15__reduce_by_key16ReduceByKeyAgentINS0_6detail15normal_iteratorINS0_10device_ptrIiEEEESB_SB_SB_N4cuda3std3__48equal_toIiEENSE_4plusIiEEPllEEJSB_SB_SB_SB_SJ_N3cub18CUB_300001_SM_100024ReduceByKeyScanTileStateIilLb1EEESG_SI_llEEEvDpT0_,@function
        .size           _ZN6thrust24THRUST_300001_SM_1000_NS8cuda_cub4core6detail13_kernel_agentINS1_15__reduce_by_key16ReduceByKeyAgentINS0_6detail15normal_iteratorINS0_10device_ptrIiEEEESB_SB_SB_N4cuda3std3__48equal_toIiEENSE_4plusIiEEPllEEJSB_SB_SB_SB_SJ_N3cub18CUB_300001_SM_100024ReduceByKeyScanTileStateIilLb1EEESG_SI_llEEEvDpT0_,(.L_x_3804 - _ZN6thrust24THRUST_300001_SM_1000_NS8cuda_cub4core6detail13_kernel_agentINS1_15__reduce_by_key16ReduceByKeyAgentINS0_6detail15normal_iteratorINS0_10device_ptrIiEEEESB_SB_SB_N4cuda3std3__48equal_toIiEENSE_4plusIiEEPllEEJSB_SB_SB_SB_SJ_N3cub18CUB_300001_SM_100024ReduceByKeyScanTileStateIilLb1EEESG_SI_llEEEvDpT0_)
        .other          _ZN6thrust24THRUST_300001_SM_1000_NS8cuda_cub4core6detail13_kernel_agentINS1_15__reduce_by_key16ReduceByKeyAgentINS0_6detail15normal_iteratorINS0_10device_ptrIiEEEESB_SB_SB_N4cuda3std3__48equal_toIiEENSE_4plusIiEEPllEEJSB_SB_SB_SB_SJ_N3cub18CUB_300001_SM_100024ReduceByKeyScanTileStateIilLb1EEESG_SI_llEEEvDpT0_,@"STO_CUDA_ENTRY STV_DEFAULT"
_ZN6thrust24THRUST_300001_SM_1000_NS8cuda_cub4core6detail13_kernel_agentINS1_15__reduce_by_key16ReduceByKeyAgentINS0_6detail15normal_iteratorINS0_10device_ptrIiEEEESB_SB_SB_N4cuda3std3__48equal_toIiEENSE_4plusIiEEPllEEJSB_SB_SB_SB_SJ_N3cub18CUB_300001_SM_100024ReduceByKeyScanTileStateIilLb1EEESG_SI_llEEEvDpT0_:
.text._ZN6thrust24THRUST_300001_SM_1000_NS8cuda_cub4core6detail13_kernel_agentINS1_15__reduce_by_key16ReduceByKeyAgentINS0_6detail15normal_iteratorINS0_10device_ptrIiEEEESB_SB_SB_N4cuda3std3__48equal_toIiEENSE_4plusIiEEPllEEJSB_SB_SB_SB_SJ_N3cub18CUB_300001_SM_100024ReduceByKeyScanTileStateIilLb1EEESG_SI_llEEEvDpT0_:
[----:B------:R-:W-:Y:S01]  /*0000*/  LDC R1, c[0x0][0x37c] ;  /* 0x0000df00ff017b82 */ /* 0x000fe20000000800 */
[----:B------:R-:W0:Y:S01]  /*0010*/  S2R R39, SR_CTAID.X ;  /* 0x0000000000277919 */ /* 0x000e220000002500 */
[----:B------:R-:W1:Y:S01]  /*0020*/  LDCU.64 UR4, c[0x0][0x3b8] ;  /* 0x00007700ff0477ac */ /* 0x000e620008000a00 */
[----:B------:R-:W2:Y:S01]  /*0030*/  LDCU.64 UR8, c[0x0][0x358] ;  /* 0x00006b00ff0877ac */ /* 0x000ea20008000a00 */
[----:B0-----:R-:W-:-:S03]  /*0040*/  IMAD.WIDE.U32 R2, R39, 0x900, RZ ;  /* 0x0000090027027825 */ /* 0x001fc600078e00ff */
[----:B-1----:R-:W-:-:S04]  /*0050*/  IADD3 R26, P1, PT, -R2, UR4, RZ ;  /* 0x00000004021a7c10 */ /* 0x002fc8000ff3e1ff */
[----:B------:R-:W-:Y:S02]  /*0060*/  ISETP.GE.U32.AND P0, PT, R26, 0x901, PT ;  /* 0x000009011a00780c */ /* 0x000fe40003f06070 */
[----:B------:R-:W-:-:S04]  /*0070*/  IADD3.X R30, PT, PT, ~R3, UR5, RZ, P1, !PT ;  /* 0x00000005031e7c10 */ /* 0x000fc80008ffe5ff */
[----:B------:R-:W-:-:S13]  /*0080*/  ISETP.GE.AND.EX P0, PT, R30, RZ, PT, P0 ;  /* 0x000000ff1e00720c */ /* 0x000fda0003f06300 */
[----:B--2---:R-:W-:Y:S05]  /*0090*/  @!P0 BRA `(.L_x_3068) ;  /* 0x0000005c00388947 */ /* 0x004fea0003800000 */
[----:B------:R-:W-:-:S13]  /*00a0*/  ISETP.NE.AND P0, PT, R39, RZ, PT ;  /* 0x000000ff2700720c */ /* 0x000fda0003f05270 */
[----:B------:R-:W-:Y:S05]  /*00b0*/  @P0 BRA `(.L_x_3069) ;  /* 0x0000002400080947 */ /* 0x000fea0003800000 */
[----:B------:R-:W0:Y:S01]  /*00c0*/  S2R R0, SR_TID.X ;  /* 0x0000000000007919 */ /* 0x000e220000002100 */
[----:B------:R-:W1:Y:S01]  /*00d0*/  LDCU.64 UR4, c[0x0][0x380] ;  /* 0x00007000ff0477ac */ /* 0x000e620008000a00 */
[C---:B0-----:R-:W-:Y:S02]  /*00e0*/  LOP3.LUT R4, R0.reuse, 0x1f, RZ, 0xc0, !PT ;  /* 0x0000001f00047812 */ /* 0x041fe400078ec0ff */
[----:B------:R-:W-:-:S05]  /*00f0*/  LOP3.LUT R5, R0, 0x3e0, RZ, 0xc0, !PT ;  /* 0x000003e000057812 */ /* 0x000fca00078ec0ff */
[----:B------:R-:W-:-:S05]  /*0100*/  IMAD R5, R5, 0x9, R4 ;  /* 0x0000000905057824 */ /* 0x000fca00078e0204 */
[----:B------:R-:W-:-:S05]  /*0110*/  IADD3 R5, P0, PT, R2, R5, RZ ;  /* 0x0000000502057210 */ /* 0x000fca0007f1e0ff */
[----:B------:R-:W-:Y:S02]  /*0120*/  IMAD.X R2, RZ, RZ, R3, P0 ;  /* 0x000000ffff027224 */ /* 0x000fe400000e0603 */
[----:B------:R-:W-:-:S03]  /*0130*/  IMAD.SHL.U32 R4, R5, 0x4, RZ ;  /* 0x0000000405047824 */ /* 0x000fc600078e00ff */
[----:B------:R-:W-:Y:S02]  /*0140*/  SHF.L.U64.HI R5, R5, 0x2, R2 ;  /* 0x0000000205057819 */ /* 0x000fe40000010202 */
[----:B-1----:R-:W-:-:S04]  /*0150*/  IADD3 R2, P0, PT, R4, UR4, RZ ;  /* 0x0000000404027c10 */ /* 0x002fc8000ff1e0ff */
[----:B------:R-:W-:Y:S01]  /*0160*/  IADD3.X R3, PT, PT, R5, UR5, RZ, P0, !PT ;  /* 0x0000000505037c10 */ /* 0x000fe200087fe4ff */
[----:B------:R-:W0:Y:S04]  /*0170*/  LDCU.64 UR4, c[0x0][0x388] ;  /* 0x00007100ff0477ac */ /* 0x000e280008000a00 */
[----:B------:R-:W2:Y:S04]  /*0180*/  LDG.E.CONSTANT R6, desc[UR8][R2.64] ;  /* 0x0000000802067981 */ /* 0x000ea8000c1e9900 */
[----:B------:R-:W3:Y:S04]  /*0190*/  LDG.E.CONSTANT R7, desc[UR8][R2.64+0x80] ;  /* 0x0000800802077981 */ /* 0x000ee8000c1e9900 */
[----:B------:R-:W4:Y:S04]  /*01a0*/  LDG.E.CONSTANT R8, desc[UR8][R2.64+0x100] ;  /* 0x0001000802087981 */ /* 0x000f28000c1e9900 */
[----:B------:R-:W5:Y:S04]  /*01b0*/  LDG.E.CONSTANT R9, desc[UR8][R2.64+0x180] ;  /* 0x0001800802097981 */ /* 0x000f68000c1e9900 */
[----:B------:R-:W5:Y:S04]  /*01c0*/  LDG.E.CONSTANT R11, desc[UR8][R2.64+0x200] ;  /* 0x00020008020b7981 */ /* 0x000f68000c1e9900 */
[----:B------:R-:W5:Y:S04]  /*01d0*/  LDG.E.CONSTANT R13, desc[UR8][R2.64+0x280] ;  /* 0x00028008020d7981 */ /* 0x000f68000c1e9900 */
[----:B------:R-:W5:Y:S04]  /*01e0*/  LDG.E.CONSTANT R15, desc[UR8][R2.64+0x300] ;  /* 0x00030008020f7981 */ /* 0x000f68000c1e9900 */
[----:B------:R-:W5:Y:S04]  /*01f0*/  LDG.E.CONSTANT R17, desc[UR8][R2.64+0x380] ;  /* 0x0003800802117981 */ /* 0x000f68000c1e9900 */
[----:B------:R1:W5:Y:S01]  /*0200*/  LDG.E.CONSTANT R19, desc[UR8][R2.64+0x400] ;  /* 0x0004000802137981 */ /* 0x000362000c1e9900 */
[----:B0-----:R-:W-:-:S04]  /*0210*/  IADD3 R4, P0, PT, R4, UR4, RZ ;  /* 0x0000000404047c10 */ /* 0x001fc8000ff1e0ff */
[----:B------:R-:W-:-:S05]  /*0220*/  IADD3.X R5, PT, PT, R5, UR5, RZ, P0, !PT ;  /* 0x0000000505057c10 */ /* 0x000fca00087fe4ff */
        /* <DEDUP_REMOVED lines=9> */
[----:B------:R-:W0:Y:S01]  /*02c0*/  S2UR UR5, SR_CgaCtaId ;  /* 0x00000000000579c3 */ /* 0x000e220000008800 */
[----:B------:R-:W-:Y:S01]  /*02d0*/  SHF.R.U32.HI R40, RZ, 0x5, R0 ;  /* 0x00000005ff287819 */ /* 0x000fe20000011600 */
[----:B------:R-:W-:Y:S01]  /*02e0*/  UMOV UR4, 0x400 ;  /* 0x0000040000047882 */ /* 0x000fe20000000000 */
[----:B-1----:R-:W1:Y:S01]  /*02f0*/  S2R R3, SR_LANEID ;  /* 0x0000000000037919 */ /* 0x002e620000000000 */
[----:B------:R-:W-:Y:S01]  /*0300*/  ISETP.NE.AND P1, PT, R0, RZ, PT ;  /* 0x000000ff0000720c */ /* 0x000fe20003f25270 */
[----:B0-----:R-:W-:-:S03]  /*0310*/  ULEA UR5, UR5, UR4, 0x18 ;  /* 0x0000000405057291 */ /* 0x001fc6000f8ec0ff */
[----:B------:R-:W-:Y:S01]  /*0320*/  UMOV UR4, URZ ;  /* 0x000000ff00047c82 */ /* 0x000fe20008000000 */
[----:B-1----:R-:W-:-:S05]  /*0330*/  IMAD R2, R40, 0x120, R3 ;  /* 0x0000012028027824 */ /* 0x002fca00078e0203 */
[----:B------:R-:W-:-:S05]  /*0340*/  LEA R24, R2, UR5, 0x2 ;  /* 0x0000000502187c11 */ /* 0x000fca000f8e10ff */
[----:B------:R-:W-:Y:S01]  /*0350*/  IMAD R5, R3, 0x20, R24 ;  /* 0x0000002003057824 */ /* 0x000fe200078e0218 */
[----:B--2---:R0:W-:Y:S04]  /*0360*/  STS [R24], R6 ;  /* 0x0000000618007388 */ /* 0x0041e80000000800 */
[----:B---3--:R-:W-:Y:S04]  /*0370*/  STS [R24+0x80], R7 ;  /* 0x0000800718007388 */ /* 0x008fe80000000800 */
[----:B----4-:R-:W-:Y:S01]  /*0380*/  STS [R24+0x100], R8 ;  /* 0x0001000818007388 */ /* 0x010fe20000000800 */
[----:B0-----:R-:W-:-:S03]  /*0390*/  LEA R6, R0, UR5, 0x2 ;  /* 0x0000000500067c11 */ /* 0x001fc6000f8e10ff */
[----:B-----5:R-:W-:Y:S04]  /*03a0*/  STS [R24+0x180], R9 ;  /* 0x0001800918007388 */ /* 0x020fe80000000800 */
[----:B------:R-:W-:Y:S04]  /*03b0*/  STS [R24+0x200], R11 ;  /* 0x0002000b18007388 */ /* 0x000fe80000000800 */
[----:B------:R-:W-:Y:S04]  /*03c0*/  STS [R24+0x280], R13 ;  /* 0x0002800d18007388 */ /* 0x000fe80000000800 */
[----:B------:R-:W-:Y:S04]  /*03d0*/  STS [R24+0x300], R15 ;  /* 0x0003000f18007388 */ /* 0x000fe80000000800 */
[----:B------:R-:W-:Y:S04]  /*03e0*/  STS [R24+0x380], R17 ;  /* 0x0003801118007388 */ /* 0x000fe80000000800 */
[----:B------:R-:W-:Y:S01]  /*03f0*/  STS [R24+0x400], R19 ;  /* 0x0004001318007388 */ /* 0x000fe20000000800 */
[----:B------:R-:W-:-:S03]  /*0400*/  NOP ;  /* 0x0000000000007918 */ /* 0x000fc60000000000 */
[----:B------:R-:W-:Y:S04]  /*0410*/  LDS R27, [R5+0x20] ;  /* 0x00002000051b7984 */ /* 0x000fe80000000800 */
[----:B------:R-:W-:Y:S04]  /*0420*/  LDS R2, [R5] ;  /* 0x0000000005027984 */ /* 0x000fe80000000800 */
[----:B------:R-:W0:Y:S04]  /*0430*/  LDS R8, [R5+0x4] ;  /* 0x0000040005087984 */ /* 0x000e280000000800 */
[----:B------:R-:W1:Y:S04]  /*0440*/  LDS R10, [R5+0x8] ;  /* 0x00000800050a7984 */ /* 0x000e680000000800 */
[----:B------:R-:W2:Y:S04]  /*0450*/  LDS R12, [R5+0xc] ;  /* 0x00000c00050c7984 */ /* 0x000ea80000000800 */
[----:B------:R-:W3:Y:S04]  /*0460*/  LDS R14, [R5+0x10] ;  /* 0x00001000050e7984 */ /* 0x000ee80000000800 */
[----:B------:R-:W-:Y:S04]  /*0470*/  LDS R16, [R5+0x14] ;  /* 0x0000140005107984 */ /* 0x000fe80000000800 */
[----:B------:R-:W-:Y:S04]  /*0480*/  LDS R18, [R5+0x18] ;  /* 0x0000180005127984 */ /* 0x000fe80000000800 */
[----:B------:R-:W-:Y:S01]  /*0490*/  LDS R20, [R5+0x1c] ;  /* 0x00001c0005147984 */ /* 0x000fe20000000800 */
[----:B------:R-:W-:Y:S01]  /*04a0*/  BAR.SYNC.DEFER_BLOCKING 0x0 ;  /* 0x0000000000007b1d */ /* 0x000fe20000010000 */
[----:B0-----:R-:W-:-:S02]  /*04b0*/  ISETP.NE.AND P4, PT, R2, R8, PT ;  /* 0x000000080200720c */ /* 0x001fc40003f85270 */
[----:B-1----:R-:W-:-:S04]  /*04c0*/  ISETP.NE.AND P2, PT, R8, R10, PT ;  /* 0x0000000a0800720c */ /* 0x002fc80003f45270 */
[----:B------:R-:W-:Y:S02]  /*04d0*/  SEL R32, RZ, 0x1, !P2 ;  /* 0x00000001ff207807 */ /* 0x000fe40005000000 */
[----:B--2---:R-:W-:Y:S01]  /*04e0*/  ISETP.NE.AND P5, PT, R10, R12, PT ;  /* 0x0000000c0a00720c */ /* 0x004fe20003fa5270 */
[----:B------:R-:W-:Y:S01]  /*04f0*/  STS [R24], R21 ;  /* 0x0000001518007388 */ /* 0x000fe20000000800 */
[----:B---3--:R-:W-:Y:S02]  /*0500*/  ISETP.NE.AND P2, PT, R12, R14, PT ;  /* 0x0000000e0c00720c */ /* 0x008fe40003f45270 */
[----:B------:R-:W-:Y:S01]  /*0510*/  P2R R44, PR, RZ, 0x20 ;  /* 0x00000020ff2c7803 */ /* 0x000fe20000000000 */
[----:B------:R-:W-:Y:S04]  /*0520*/  STS [R24+0x80], R23 ;  /* 0x0000801718007388 */ /* 0x000fe80000000800 */
[----:B------:R-:W-:Y:S04]  /*0530*/  STS [R24+0x100], R25 ;  /* 0x0001001918007388 */ /* 0x000fe80000000800 */
[----:B------:R-:W-:Y:S04]  /*0540*/  STS [R24+0x180], R29 ;  /* 0x0001801d18007388 */ /* 0x000fe80000000800 */
[----:B------:R0:W-:Y:S04]  /*0550*/  STS [R24+0x200], R31 ;  /* 0x0002001f18007388 */ /* 0x0001e80000000800 */
[----:B------:R1:W-:Y:S04]  /*0560*/  STS [R24+0x280], R33 ;  /* 0x0002802118007388 */ /* 0x0003e80000000800 */
[----:B------:R-:W-:Y:S01]  /*0570*/  STS [R24+0x300], R35 ;  /* 0x0003002318007388 */ /* 0x000fe20000000800 */
[----:B0-----:R-:W-:-:S03]  /*0580*/  IMAD.MOV.U32 R31, RZ, RZ, RZ ;  /* 0x000000ffff1f7224 */ /* 0x001fc600078e00ff */
[----:B------:R-:W-:Y:S01]  /*0590*/  STS [R24+0x380], R37 ;  /* 0x0003802518007388 */ /* 0x000fe20000000800 */
[----:B-1----:R-:W-:-:S03]  /*05a0*/  SEL R33, RZ, 0x1, !P5 ;  /* 0x00000001ff217807 */ /* 0x002fc60006800000 */
[----:B------:R0:W-:Y:S01]  /*05b0*/  STS [R24+0x400], R39 ;  /* 0x0004002718007388 */ /* 0x0001e20000000800 */
[----:B------:R-:W-:-:S03]  /*05c0*/  NOP ;  /* 0x0000000000007918 */ /* 0x000fc60000000000 */
[----:B------:R-:W-:Y:S01]  /*05d0*/  LDS R42, [R5] ;  /* 0x00000000052a7984 */ /* 0x000fe20000000800 */
[----:B0-----:R-:W-:-:S03]  /*05e0*/  SEL R24, RZ, 0x1, !P4 ;  /* 0x00000001ff187807 */ /* 0x001fc60006000000 */
        /* <DEDUP_REMOVED lines=9> */
[----:B------:R-:W-:Y:S02]  /*0680*/  STS [R6+0x4d8], R27 ;  /* 0x0004d81b06007388 */ /* 0x000fe40000000800 */
[----:B------:R-:W-:Y:S06]  /*0690*/  BAR.SYNC.DEFER_BLOCKING 0x0 ;  /* 0x0000000000007b1d */ /* 0x000fec0000010000 */
[----:B------:R0:W1:Y:S02]  /*06a0*/  @P1 LDS R22, [R6+0x4d4] ;  /* 0x0004d40006161984 */ /* 0x0000640000000800 */
[----:B0-----:R-:W-:-:S02]  /*06b0*/  SEL R6, RZ, 0x1, !P2 ;  /* 0x00000001ff067807 */ /* 0x001fc40005000000 */
[----:B-1----:R-:W-:-:S04]  /*06c0*/  @P1 ISETP.NE.AND P0, PT, R22, R2, PT ;  /* 0x000000021600120c */ /* 0x002fc80003f05270 */
[----:B------:R-:W-:-:S04]  /*06d0*/  @P1 SEL R31, RZ, 0x1, !P0 ;  /* 0x00000001ff1f1807 */ /* 0x000fc80004000000 */
[----:B------:R-:W-:-:S04]  /*06e0*/  IADD3 R5, P0, PT, R31, R24, RZ ;  /* 0x000000181f057210 */ /* 0x000fc80007f1e0ff */
[----:B------:R-:W-:Y:S01]  /*06f0*/  IADD3 R32, P3, PT, R5, R32, RZ ;  /* 0x0000002005207210 */ /* 0x000fe20007f7e0ff */
[----:B------:R-:W-:-:S03]  /*0700*/  IMAD.X R34, RZ, RZ, UR4, P0 ;  /* 0x00000004ff227e24 */ /* 0x000fc600080e06ff */
[----:B------:R-:W-:Y:S01]  /*0710*/  IADD3 R33, P1, PT, R32, R33, RZ ;  /* 0x0000002120217210 */ /* 0x000fe20007f3e0ff */
[----:B------:R-:W-:Y:S01]  /*0720*/  IMAD.X R34, RZ, RZ, R34, P3 ;  /* 0x000000ffff227224 */ /* 0x000fe200018e0622 */
[----:B------:R-:W-:Y:S02]  /*0730*/  ISETP.NE.AND P3, PT, R14, R16, PT ;  /* 0x000000100e00720c */ /* 0x000fe40003f65270 */
[----:B------:R-:W-:Y:S01]  /*0740*/  IADD3 R35, P0, PT, R33, R6, RZ ;  /* 0x0000000621237210 */ /* 0x000fe20007f1e0ff */
[----:B------:R-:W-:Y:S01]  /*0750*/  IMAD.X R36, RZ, RZ, R34, P1 ;  /* 0x000000ffff247224 */ /* 0x000fe200008e0622 */
[----:B------:R-:W-:Y:S02]  /*0760*/  SEL R6, RZ, 0x1, !P3 ;  /* 0x00000001ff067807 */ /* 0x000fe40005800000 */
[----:B------:R-:W-:Y:S01]  /*0770*/  ISETP.NE.AND P1, PT, R16, R18, PT ;  /* 0x000000121000720c */ /* 0x000fe20003f25270 */
[----:B------:R-:W-:Y:S01]  /*0780*/  IMAD.X R26, RZ, RZ, R36, P0 ;  /* 0x000000ffff1a7224 */ /* 0x000fe200000e0624 */
[----:B------:R-:W-:-:S02]  /*0790*/  IADD3 R37, P0, PT, R35, R6, RZ ;  /* 0x0000000623257210 */ /* 0x000fc40007f1e0ff */
[----:B------:R-:W-:Y:S02]  /*07a0*/  SEL R38, RZ, 0x1, !P1 ;  /* 0x00000001ff267807 */ /* 0x000fe40004800000 */
[----:B------:R-:W-:Y:S01]  /*07b0*/  SEL R6, R42, RZ, !P4 ;  /* 0x000000ff2a067207 */ /* 0x000fe20006000000 */
[----:B------:R-:W-:Y:S01]  /*07c0*/  IMAD.X R28, RZ, RZ, R26, P0 ;  /* 0x000000ffff1c7224 */ /* 0x000fe200000e061a */
[----:B------:R-:W-:-:S03]  /*07d0*/  IADD3 R38, P0, PT, R37, R38, RZ ;  /* 0x0000002625267210 */ /* 0x000fc60007f1e0ff */
[----:B------:R-:W-:Y:S02]  /*07e0*/  IMAD.IADD R6, R9, 0x1, R6 ;  /* 0x0000000109067824 */ /* 0x000fe400078e0206 */
[----:B------:R-:W-:Y:S01]  /*07f0*/  IMAD.X R29, RZ, RZ, R28, P0 ;  /* 0x000000ffff1d7224 */ /* 0x000fe200000e061c */
[----:B------:R-:W-:-:S04]  /*0800*/  ISETP.NE.AND P0, PT, R18, R20, PT ;  /* 0x000000141200720c */ /* 0x000fc80003f05270 */
[----:B------:R-:W-:-:S04]  /*0810*/  SEL R39, RZ, 0x1, !P0 ;  /* 0x00000001ff277807 */ /* 0x000fc80004000000 */
[----:B------:R-:W-:-:S05]  /*0820*/  IADD3 R39, P6, PT, R38, R39, RZ ;  /* 0x0000002726277210 */ /* 0x000fca0007fde0ff */
[----:B------:R-:W-:Y:S01]  /*0830*/  IMAD.X R30, RZ, RZ, R29, P6 ;  /* 0x000000ffff1e7224 */ /* 0x000fe200030e061d */
[----:B------:R-:W-:-:S04]  /*0840*/  ISETP.NE.AND P6, PT, R8, R10, PT ;  /* 0x0000000a0800720c */ /* 0x000fc80003fc5270 */
[----:B------:R-:W-:Y:S02]  /*0850*/  SEL R6, R6, RZ, !P6 ;  /* 0x000000ff06067207 */ /* 0x000fe40007000000 */
[----:B------:R-:W-:-:S03]  /*0860*/  ISETP.NE.AND P6, PT, R20, R27, PT ;  /* 0x0000001b1400720c */ /* 0x000fc60003fc5270 */
[----:B------:R-:W-:Y:S01]  /*0870*/  IMAD.IADD R6, R11, 0x1, R6 ;  /* 0x000000010b067824 */ /* 0x000fe200078e0206 */
[----:B------:R-:W-:-:S04]  /*0880*/  SEL R24, RZ, 0x1, !P6 ;  /* 0x00000001ff187807 */ /* 0x000fc80007000000 */
[----:B------:R-:W-:Y:S02]  /*0890*/  SEL R6, R6, RZ, !P5 ;  /* 0x000000ff06067207 */ /* 0x000fe40006800000 */
[----:B------:R-:W-:-:S03]  /*08a0*/  ISETP.GE.AND P5, PT, R3, 0x10, PT ;  /* 0x000000100300780c */ /* 0x000fc60003fa6270 */
        /* <DEDUP_REMOVED lines=9> */
[----:B------:R-:W-:Y:S02]  /*0940*/  SEL R5, R6, RZ, !P6 ;  /* 0x000000ff06057207 */ /* 0x000fe40007000000 */
[----:B------:R-:W-:-:S03]  /*0950*/  IADD3 R24, P6, PT, R39, R24, RZ ;  /* 0x0000001827187210 */ /* 0x000fc60007fde0ff */
[----:B------:R-:W-:Y:S02]  /*0960*/  IMAD.IADD R4, R4, 0x1, R5 ;  /* 0x0000000104047824 */ /* 0x000fe400078e0205 */
[----:B------:R-:W-:Y:S01]  /*0970*/  IMAD.X R25, RZ, RZ, R30, P6 ;  /* 0x000000ffff197224 */ /* 0x000fe200030e061e */
[----:B------:R-:W-:Y:S02]  /*0980*/  ISETP.NE.U32.AND P6, PT, R24, RZ, PT ;  /* 0x000000ff1800720c */ /* 0x000fe40003fc5070 */
[----:B------:R-:W0:Y:S02]  /*0990*/  SHFL.UP PT, R5, R4, 0x1, RZ ;  /* 0x0420000004057989 */ /* 0x000e2400000e00ff */
[----:B------:R-:W-:Y:S02]  /*09a0*/  ISETP.NE.AND.EX P6, PT, R25, RZ, PT, P6 ;  /* 0x000000ff1900720c */ /* 0x000fe40003fc5360 */
[----:B------:R-:W1:Y:S02]  /*09b0*/  SHFL.UP PT, R6, R25, 0x1, RZ ;  /* 0x0420000019067989 */ /* 0x000e6400000e00ff */
[----:B0-----:R-:W-:-:S02]  /*09c0*/  SEL R7, R5, RZ, !P6 ;  /* 0x000000ff05077207 */ /* 0x001fc40007000000 */
[----:B------:R-:W0:Y:S01]  /*09d0*/  SHFL.UP PT, R5, R24, 0x1, RZ ;  /* 0x0420000018057989 */ /* 0x000e2200000e00ff */
[----:B------:R-:W-:-:S04]  /*09e0*/  ISETP.GE.AND P6, PT, R3, 0x1, PT ;  /* 0x000000010300780c */ /* 0x000fc80003fc6270 */
[----:B------:R-:W-:Y:S02]  /*09f0*/  SEL R7, R7, RZ, P6 ;  /* 0x000000ff07077207 */ /* 0x000fe40003000000 */
[----:B-1----:R-:W-:-:S03]  /*0a00*/  SEL R6, R6, RZ, P6 ;  /* 0x000000ff06067207 */ /* 0x002fc60003000000 */
[----:B------:R-:W-:-:S05]  /*0a10*/  IMAD.IADD R7, R4, 0x1, R7 ;  /* 0x0000000104077824 */ /* 0x000fca00078e0207 */
[----:B------:R-:W1:Y:S01]  /*0a20*/  SHFL.UP PT, R4, R7, 0x2, RZ ;  /* 0x0440000007047989 */ /* 0x000e6200000e00ff */
[----:B0-----:R-:W-:-:S04]  /*0a30*/  SEL R5, R5, RZ, P6 ;  /* 0x000000ff05057207 */ /* 0x001fc80003000000 */
[----:B------:R-:W-:-:S05]  /*0a40*/  IADD3 R23, P6, PT, R5, R24, RZ ;  /* 0x0000001805177210 */ /* 0x000fca0007fde0ff */
[----:B------:R-:W-:Y:S01]  /*0a50*/  IMAD.X R46, R6, 0x1, R25, P6 ;  /* 0x00000001062e7824 */ /* 0x000fe200030e0619 */
[----:B------:R-:W-:-:S04]  /*0a60*/  ISETP.NE.U32.AND P6, PT, R23, RZ, PT ;  /* 0x000000ff1700720c */ /* 0x000fc80003fc5070 */
[----:B------:R-:W-:Y:S01]  /*0a70*/  ISETP.NE.AND.EX P6, PT, R46, RZ, PT, P6 ;  /* 0x000000ff2e00720c */ /* 0x000fe20003fc5360 */
[----:B------:R-:W0:Y:S03]  /*0a80*/  SHFL.UP PT, R5, R46, 0x2, RZ ;  /* 0x044000002e057989 */ /* 0x000e2600000e00ff */
[----:B-1----:R-:W-:Y:S02]  /*0a90*/  SEL R6, R4, RZ, !P6 ;  /* 0x000000ff04067207 */ /* 0x002fe40007000000 */
[----:B------:R-:W1:Y:S01]  /*0aa0*/  SHFL.UP PT, R4, R23, 0x2, RZ ;  /* 0x0440000017047989 */ /* 0x000e6200000e00ff */
[----:B------:R-:W-:-:S04]  /*0ab0*/  ISETP.GE.AND P6, PT, R3, 0x2, PT ;  /* 0x000000020300780c */ /* 0x000fc80003fc6270 */
[----:B------:R-:W-:-:S05]  /*0ac0*/  SEL R6, R6, RZ, P6 ;  /* 0x000000ff06067207 */ /* 0x000fca0003000000 */
[----:B------:R-:W-:Y:S01]  /*0ad0*/  IMAD.IADD R6, R7, 0x1, R6 ;  /* 0x0000000107067824 */ /* 0x000fe200078e0206 */
[----:B0-----:R-:W-:Y:S02]  /*0ae0*/  SEL R5, R5, RZ, P6 ;  /* 0x000000ff05057207 */ /* 0x001fe40003000000 */
[----:B-1----:R-:W-:-:S04]  /*0af0*/  SEL R4, R4, RZ, P6 ;  /* 0x000000ff04047207 */ /* 0x002fc80003000000 */
[----:B------:R-:W-:Y:S02]  /*0b00*/  IADD3 R25, P6, PT, R4, R23, RZ ;  /* 0x0000001704197210 */ /* 0x000fe40007fde0ff */
[----:B------:R-:W0:Y:S03]  /*0b10*/  SHFL.UP PT, R4, R6, 0x4, RZ ;  /* 0x0480000006047989 */ /* 0x000e2600000e00ff */
[----:B------:R-:W-:Y:S01]  /*0b20*/  IMAD.X R24, R5, 0x1, R46, P6 ;  /* 0x0000000105187824 */ /* 0x000fe200030e062e */
[----:B------:R-:W-:-:S04]  /*0b30*/  ISETP.NE.U32.AND P6, PT, R25, RZ, PT ;  /* 0x000000ff1900720c */ /* 0x000fc80003fc5070 */
[----:B------:R-:W-:Y:S01]  /*0b40*/  ISETP.NE.AND.EX P6, PT, R24, RZ, PT, P6 ;  /* 0x000000ff1800720c */ /* 0x000fe20003fc5360 */
[----:B------:R-:W1:Y:S03]  /*0b50*/  SHFL.UP PT, R5, R24, 0x4, RZ ;  /* 0x0480000018057989 */ /* 0x000e6600000e00ff */
[----:B0-----:R-:W-:Y:S02]  /*0b60*/  SEL R7, R4, RZ, !P6 ;  /* 0x000000ff04077207 */ /* 0x001fe40007000000 */
[----:B------:R-:W0:Y:S01]  /*0b70*/  SHFL.UP PT, R4, R25, 0x4, RZ ;  /* 0x0480000019047989 */ /* 0x000e2200000e00ff */
[----:B------:R-:W-:-:S04]  /*0b80*/  ISETP.GE.AND P6, PT, R3, 0x4, PT ;  /* 0x000000040300780c */ /* 0x000fc80003fc6270 */
[----:B------:R-:W-:Y:S02]  /*0b90*/  SEL R7, R7, RZ, P6 ;  /* 0x000000ff07077207 */ /* 0x000fe40003000000 */
[----:B-1----:R-:W-:-:S03]  /*0ba0*/  SEL R5, R5, RZ, P6 ;  /* 0x000000ff05057207 */ /* 0x002fc60003000000 */
[----:B------:R-:W-:Y:S01]  /*0bb0*/  IMAD.IADD R7, R6, 0x1, R7 ;  /* 0x0000000106077824 */ /* 0x000fe200078e0207 */
[----:B0-----:R-:W-:-:S04]  /*0bc0*/  SEL R4, R4, RZ, P6 ;  /* 0x000000ff04047207 */ /* 0x001fc80003000000 */
        /* <DEDUP_REMOVED lines=20> */
[----:B------:R-:W0:Y:S02]  /*0d10*/  SHFL.UP PT, R4, R25, 0x10, RZ ;  /* 0x0600000019047989 */ /* 0x000e2400000e00ff */
[----:B------:R-:W-:Y:S02]  /*0d20*/  SEL R7, R7, RZ, P5 ;  /* 0x000000ff07077207 */ /* 0x000fe40002800000 */
[----:B-1----:R-:W-:-:S03]  /*0d30*/  SEL R5, R5, RZ, P5 ;  /* 0x000000ff05057207 */ /* 0x002fc60002800000 */
[----:B------:R-:W-:Y:S01]  /*0d40*/  IMAD.IADD R43, R6, 0x1, R7 ;  /* 0x00000001062b7824 */ /* 0x000fe200078e0207 */
[----:B0-----:R-:W-:Y:S02]  /*0d50*/  SEL R4, R4, RZ, P5 ;  /* 0x000000ff04047207 */ /* 0x001fe40002800000 */
[----:B------:R-:W-:Y:S02]  /*0d60*/  ISETP.NE.AND P5, PT, R3, RZ, PT ;  /* 0x000000ff0300720c */ /* 0x000fe40003fa5270 */
[----:B------:R-:W-:-:S05]  /*0d70*/  IADD3 R4, P6, PT, R4, R25, RZ ;  /* 0x0000001904047210 */ /* 0x000fca0007fde0ff */
[----:B------:R-:W-:Y:S01]  /*0d80*/  IMAD.X R5, R5, 0x1, R24, P6 ;  /* 0x0000000105057824 */ /* 0x000fe200030e0618 */
[----:B------:R-:W-:-:S13]  /*0d90*/  ISETP.NE.AND P6, PT, R3, 0x1f, PT ;  /* 0x0000001f0300780c */ /* 0x000fda0003fc5270 */
[----:B------:R-:W-:-:S05]  /*0da0*/  @!P6 LEA R23, R40, UR5, 0x4 ;  /* 0x000000052817ec11 */ /* 0x000fca000f8e20ff */
[----:B------:R-:W-:Y:S04]  /*0db0*/  @!P6 STS.64 [R23], R4 ;  /* 0x000000041700e388 */ /* 0x000fe80000000a00 */
[----:B------:R-:W-:Y:S01]  /*0dc0*/  @!P6 STS [R23+0x8], R43 ;  /* 0x0000082b1700e388 */ /* 0x000fe20000000800 */
[----:B------:R-:W-:Y:S06]  /*0dd0*/  BAR.SYNC.DEFER_BLOCKING 0x0 ;  /* 0x0000000000007b1d */ /* 0x000fec0000010000 */
[----:B------:R-:W-:Y:S04]  /*0de0*/  SHFL.UP PT, R4, R4, 0x1, RZ ;  /* 0x0420000004047989 */ /* 0x000fe800000e00ff */
[----:B------:R-:W-:Y:S04]  /*0df0*/  SHFL.UP PT, R5, R5, 0x1, RZ ;  /* 0x0420000005057989 */ /* 0x000fe800000e00ff */
[----:B------:R-:W-:Y:S04]  /*0e00*/  LDS.64 R24, [UR5+0x10] ;  /* 0x00001005ff187984 */ /* 0x000fe80008000a00 */
[----:B------:R-:W0:Y:S04]  /*0e10*/  LDS.64 R6, [UR5] ;  /* 0x00000005ff067984 */ /* 0x000e280008000a00 */
[----:B------:R-:W1:Y:S04]  /*0e20*/  LDS R41, [UR5+0x8] ;  /* 0x00000805ff297984 */ /* 0x000e680008000800 */
[----:B------:R-:W2:Y:S01]  /*0e30*/  LDS R23, [UR5+0x18] ;  /* 0x00001805ff177984 */ /* 0x000ea20008000800 */
[----:B0-----:R-:W-:-:S05]  /*0e40*/  IADD3 R49, P6, PT, R6, R24, RZ ;  /* 0x0000001806317210 */ /* 0x001fca0007fde0ff */
[----:B------:R-:W-:Y:S01]  /*0e50*/  IMAD.X R51, R7, 0x1, R25, P6 ;  /* 0x0000000107337824 */ /* 0x000fe200030e0619 */
[----:B------:R-:W-:-:S04]  /*0e60*/  ISETP.NE.U32.AND P6, PT, R24, RZ, PT ;  /* 0x000000ff1800720c */ /* 0x000fc80003fc5070 */
[----:B------:R-:W-:Y:S02]  /*0e70*/  ISETP.NE.AND.EX P6, PT, R25, RZ, PT, P6 ;  /* 0x000000ff1900720c */ /* 0x000fe40003fc5360 */
[----:B------:R-:W0:Y:S02]  /*0e80*/  LDS.64 R24, [UR5+0x20] ;  /* 0x00002005ff187984 */ /* 0x000e240008000a00 */
[----:B-1----:R-:W-:-:S05]  /*0e90*/  SEL R46, R41, RZ, !P6 ;  /* 0x000000ff292e7207 */ /* 0x002fca0007000000 */
[----:B--2---:R-:W-:Y:S02]  /*0ea0*/  IMAD.IADD R46, R23, 0x1, R46 ;  /* 0x00000001172e7824 */ /* 0x004fe400078e022e */
[----:B------:R-:W1:Y:S01]  /*0eb0*/  LDS R23, [UR5+0x28] ;  /* 0x00002805ff177984 */ /* 0x000e620008000800 */
[----:B0-----:R-:W-:-:S05]  /*0ec0*/  IADD3 R45, P6, PT, R24, R49, RZ ;  /* 0x00000031182d7210 */ /* 0x001fca0007fde0ff */
[----:B------:R-:W-:Y:S01]  /*0ed0*/  IMAD.X R47, R25, 0x1, R51, P6 ;  /* 0x00000001192f7824 */ /* 0x000fe200030e0633 */
[----:B------:R-:W-:-:S04]  /*0ee0*/  ISETP.NE.AND P6, PT, R40, 0x2, PT ;  /* 0x000000022800780c */ /* 0x000fc80003fc5270 */
[----:B------:R-:W-:Y:S02]  /*0ef0*/  SEL R48, R49, R6, !P6 ;  /* 0x0000000631307207 */ /* 0x000fe40007000000 */
[----:B------:R-:W-:Y:S02]  /*0f00*/  SEL R50, R51, R7, !P6 ;  /* 0x0000000733327207 */ /* 0x000fe40007000000 */
[----:B------:R-:W0:Y:S01]  /*0f10*/  LDS.64 R6, [UR5+0x30] ;  /* 0x00003005ff067984 */ /* 0x000e220008000a00 */
[----:B------:R-:W-:Y:S02]  /*0f20*/  SEL R41, R46, R41, !P6 ;  /* 0x000000292e297207 */ /* 0x000fe40007000000 */
[----:B------:R-:W-:-:S04]  /*0f30*/  ISETP.NE.U32.AND P6, PT, R24, RZ, PT ;  /* 0x000000ff1800720c */ /* 0x000fc80003fc5070 */
[----:B------:R-:W-:-:S04]  /*0f40*/  ISETP.NE.AND.EX P6, PT, R25, RZ, PT, P6 ;  /* 0x000000ff1900720c */ /* 0x000fc80003fc5360 */
[----:B------:R-:W-:-:S05]  /*0f50*/  SEL R46, R46, RZ, !P6 ;  /* 0x000000ff2e2e7207 */ /* 0x000fca0007000000 */
[----:B-1----:R-:W-:Y:S02]  /*0f60*/  IMAD.IADD R46, R23, 0x1, R46 ;  /* 0x00000001172e7824 */ /* 0x002fe400078e022e */
[----:B------:R-:W1:Y:S01]  /*0f70*/  LDS R23, [UR5+0x38] ;  /* 0x00003805ff177984 */ /* 0x000e620008000800 */
[----:B0-----:R-:W-:-:S05]  /*0f80*/  IADD3 R25, P6, PT, R6, R45, RZ ;  /* 0x0000002d06197210 */ /* 0x001fca0007fde0ff */
[----:B------:R-:W-:Y:S01]  /*0f90*/  IMAD.X R49, R7, 0x1, R47, P6 ;  /* 0x0000000107317824 */ /* 0x000fe200030e062f */
[----:B------:R-:W-:-:S04]  /*0fa0*/  ISETP.NE.AND P6, PT, R40, 0x3, PT ;  /* 0x000000032800780c */ /* 0x000fc80003fc5270 */
[----:B------:R-:W-:Y:S02]  /*0fb0*/  SEL R48, R45, R48, !P6 ;  /* 0x000000302d307207 */ /* 0x000fe40007000000 */
[----:B------:R-:W-:Y:S02]  /*0fc0*/  SEL R50, R47, R50, !P6 ;  /* 0x000000322f327207 */ /* 0x000fe40007000000 */
[----:B------:R-:W-:Y:S02]  /*0fd0*/  SEL R41, R46, R41, !P6 ;  /* 0x000000292e297207 */ /* 0x000fe40007000000 */
[----:B------:R-:W-:-:S04]  /*0fe0*/  ISETP.NE.U32.AND P6, PT, R6, RZ, PT ;  /* 0x000000ff0600720c */ /* 0x000fc80003fc5070 */
[----:B------:R-:W-:Y:S02]  /*0ff0*/  ISETP.NE.AND.EX P6, PT, R7, RZ, PT, P6 ;  /* 0x000000ff0700720c */ /* 0x000fe40003fc5360 */
[----:B------:R-:W0:Y:S02]  /*1000*/  LDS.64 R6, [UR5+0x40] ;  /* 0x00004005ff067984 */ /* 0x000e240008000a00 */
        /* <DEDUP_REMOVED lines=25> */
[----:B-1----:R-:W-:Y:S01]  /*11a0*/  IMAD.IADD R46, R23, 0x1, R46 ;  /* 0x00000001172e7824 */ /* 0x002fe200078e022e */
[----:B0-----:R-:W-:-:S05]  /*11b0*/  IADD3 R47, P6, PT, R6, R25, RZ ;  /* 0x00000019062f7210 */ /* 0x001fca0007fde0ff */
[----:B------:R-:W-:Y:S01]  /*11c0*/  IMAD.X R45, R7, 0x1, R49, P6 ;  /* 0x00000001072d7824 */ /* 0x000fe200030e0631 */
[----:B------:R-:W-:-:S04]  /*11d0*/  ISETP.NE.AND P6, PT, R40, 0x6, PT ;  /* 0x000000062800780c */ /* 0x000fc80003fc5270 */
[----:B------:R-:W-:Y:S02]  /*11e0*/  SEL R48, R25, R48, !P6 ;  /* 0x0000003019307207 */ /* 0x000fe40007000000 */
[----:B------:R-:W-:Y:S02]  /*11f0*/  SEL R50, R49, R50, !P6 ;  /* 0x0000003231327207 */ /* 0x000fe40007000000 */
[----:B------:R-:W-:Y:S02]  /*1200*/  SEL R24, R46, R41, !P6 ;  /* 0x000000292e187207 */ /* 0x000fe40007000000 */
[----:B------:R-:W-:Y:S02]  /*1210*/  ISETP.NE.U32.AND P6, PT, R6, RZ, PT ;  /* 0x000000ff0600720c */ /* 0x000fe40003fc5070 */
[----:B------:R-:W-:Y:S02]  /*1220*/  SEL R41, R5, RZ, P5 ;  /* 0x000000ff05297207 */ /* 0x000fe40002800000 */
[----:B------:R-:W-:-:S02]  /*1230*/  ISETP.NE.AND.EX P6, PT, R7, RZ, PT, P6 ;  /* 0x000000ff0700720c */ /* 0x000fc40003fc5360 */
[----:B------:R-:W0:Y:S02]  /*1240*/  LDS R7, [UR5+0x68] ;  /* 0x00006805ff077984 */ /* 0x000e240008000800 */
[----:B------:R-:W-:Y:S02]  /*1250*/  SEL R46, R46, RZ, !P6 ;  /* 0x000000ff2e2e7207 */ /* 0x000fe40007000000 */
[----:B------:R-:W-:Y:S02]  /*1260*/  ISETP.NE.AND P6, PT, R40, 0x7, PT ;  /* 0x000000072800780c */ /* 0x000fe40003fc5270 */
[----:B------:R-:W-:Y:S02]  /*1270*/  SEL R40, R4, RZ, P5 ;  /* 0x000000ff04287207 */ /* 0x000fe40002800000 */
[----:B------:R-:W-:Y:S02]  /*1280*/  SEL R6, R47, R48, !P6 ;  /* 0x000000302f067207 */ /* 0x000fe40007000000 */
[----:B------:R-:W-:Y:S01]  /*1290*/  SEL R23, R45, R50, !P6 ;  /* 0x000000322d177207 */ /* 0x000fe20007000000 */
[----:B0-----:R-:W-:Y:S01]  /*12a0*/  IMAD.IADD R7, R7, 0x1, R46 ;  /* 0x0000000107077824 */ /* 0x001fe200078e022e */
[----:B------:R-:W-:-:S04]  /*12b0*/  SEL R46, RZ, 0x1, !P4 ;  /* 0x00000001ff2e7807 */ /* 0x000fc80006000000 */
[----:B------:R-:W-:Y:S02]  /*12c0*/  SEL R24, R7, R24, !P6 ;  /* 0x0000001807187207 */ /* 0x000fe40007000000 */
[----:B------:R-:W-:-:S04]  /*12d0*/  ISETP.GE.U32.AND P6, PT, R0, 0x20, PT ;  /* 0x000000200000780c */ /* 0x000fc80003fc6070 */
[----:B------:R-:W-:Y:S02]  /*12e0*/  SEL R3, R6, RZ, P6 ;  /* 0x000000ff06037207 */ /* 0x000fe40003000000 */
[----:B------:R-:W-:Y:S02]  /*12f0*/  SEL R6, R23, RZ, P6 ;  /* 0x000000ff17067207 */ /* 0x000fe40003000000 */
[----:B------:R-:W-:-:S05]  /*1300*/  IADD3 R40, P6, PT, R40, R3, RZ ;  /* 0x0000000328287210 */ /* 0x000fca0007fde0ff */
[----:B------:R-:W-:Y:S01]  /*1310*/  IMAD.X R41, R41, 0x1, R6, P6 ;  /* 0x0000000129297824 */ /* 0x000fe200030e0606 */
[----:B------:R-:W-:-:S04]  /*1320*/  ISETP.GE.U32.AND P6, PT, R0, 0x20, PT ;  /* 0x000000200000780c */ /* 0x000fc80003fc6070 */
[----:B------:R-:W-:Y:S02]  /*1330*/  SEL R23, R24, RZ, P6 ;  /* 0x000000ff18177207 */ /* 0x000fe40003000000 */
[----:B------:R-:W-:Y:S02]  /*1340*/  ISETP.NE.U32.AND P6, PT, R4, RZ, PT ;  /* 0x000000ff0400720c */ /* 0x000fe40003fc5070 */
[----:B------:R-:W0:Y:S02]  /*1350*/  SHFL.UP PT, R4, R43, 0x1, RZ ;  /* 0x042000002b047989 */ /* 0x000e2400000e00ff */
[----:B------:R-:W-:-:S04]  /*1360*/  ISETP.NE.AND.EX P6, PT, R5, RZ, PT, P6 ;  /* 0x000000ff0500720c */ /* 0x000fc80003fc5360 */
[----:B------:R-:W-:Y:S02]  /*1370*/  SEL R3, R23, RZ, !P6 ;  /* 0x000000ff17037207 */ /* 0x000fe40007000000 */
[----:B------:R-:W-:-:S04]  /*1380*/  ISETP.NE.U32.AND P6, PT, R31, RZ, PT ;  /* 0x000000ff1f00720c */ /* 0x000fc80003fc5070 */
[----:B------:R-:W-:Y:S01]  /*1390*/  ISETP.NE.AND.EX P6, PT, RZ, UR4, PT, P6 ;  /* 0x00000004ff007c0c */ /* 0x000fe2000bfc5360 */
[----:B0-----:R-:W-:Y:S01]  /*13a0*/  @P5 IMAD.IADD R23, R4, 0x1, R3 ;  /* 0x0000000104175824 */ /* 0x001fe200078e0203 */
[----:B------:R-:W-:-:S04]  /*13b0*/  ISETP.NE.AND P5, PT, R8, R10, PT ;  /* 0x0000000a0800720c */ /* 0x000fc80003fa5270 */
[----:B------:R-:W-:-:S05]  /*13c0*/  SEL R3, R23, RZ, !P6 ;  /* 0x000000ff17037207 */ /* 0x000fca0007000000 */
[----:B------:R-:W-:Y:S02]  /*13d0*/  IMAD.IADD R3, R42, 0x1, R3 ;  /* 0x000000012a037824 */ /* 0x000fe400078e0203 */
[----:B------:R-:W-:Y:S03]  /*13e0*/  LDS R42, [UR5+0x78] ;  /* 0x00007805ff2a7984 */ /* 0x000fe60008000800 */
[----:B------:R-:W-:Y:S02]  /*13f0*/  SEL R4, R3, RZ, !P4 ;  /* 0x000000ff03047207 */ /* 0x000fe40006000000 */
[----:B------:R-:W-:-:S03]  /*1400*/  IADD3 R32, P4, PT, R40, R32, RZ ;  /* 0x0000002028207210 */ /* 0x000fc60007f9e0ff */
[----:B------:R-:W-:Y:S02]  /*1410*/  IMAD.IADD R9, R9, 0x1, R4 ;  /* 0x0000000109097824 */ /* 0x000fe400078e0204 */
[----:B------:R-:W0:Y:S03]  /*1420*/  LDS.64 R4, [UR5+0x70] ;  /* 0x00007005ff047984 */ /* 0x000e260008000a00 */
[----:B------:R-:W-:Y:S02]  /*1430*/  SEL R6, R9, RZ, !P5 ;  /* 0x000000ff09067207 */ /* 0x000fe40006800000 */
[----:B------:R-:W-:-:S03]  /*1440*/  ISETP.NE.AND P5, PT, R44, RZ, PT ;  /* 0x000000ff2c00720c */ /* 0x000fc60003fa5270 */
[----:B------:R-:W-:-:S05]  /*1450*/  IMAD.IADD R11, R11, 0x1, R6 ;  /* 0x000000010b0b7824 */ /* 0x000fca00078e0206 */
[----:B------:R-:W-:Y:S02]  /*1460*/  SEL R6, R11, RZ, !P5 ;  /* 0x000000ff0b067207 */ /* 0x000fe40006800000 */
[----:B------:R-:W-:-:S03]  /*1470*/  ISETP.NE.AND P5, PT, R0, RZ, PT ;  /* 0x000000ff0000720c */ /* 0x000fc60003fa5270 */
[----:B------:R-:W-:-:S05]  /*1480*/  IMAD.IADD R13, R13, 0x1, R6 ;  /* 0x000000010d0d7824 */ /* 0x000fca00078e0206 */
[----:B------:R-:W-:-:S05]  /*1490*/  SEL R6, R13, RZ, !P2 ;  /* 0x000000ff0d067207 */ /* 0x000fca0005000000 */
[----:B------:R-:W1:Y:S01]  /*14a0*/  @!P5 LDC.64 R24, c[0x0][0x3a8] ;  /* 0x0000ea00ff18db82 */ /* 0x000e620000000a00 */
[----:B------:R-:W-:-:S05]  /*14b0*/  IMAD.IADD R15, R15, 0x1, R6 ;  /* 0x000000010f0f7824 */ /* 0x000fca00078e0206 */
[----:B------:R-:W-:-:S05]  /*14c0*/  SEL R44, R15, RZ, !P3 ;  /* 0x000000ff0f2c7207 */ /* 0x000fca0005800000 */
[----:B------:R-:W-:Y:S01]  /*14d0*/  IMAD.IADD R17, R17, 0x1, R44 ;  /* 0x0000000111117824 */ /* 0x000fe200078e022c */
[C---:B0-----:R-:W-:Y:S02]  /*14e0*/  ISETP.NE.U32.AND P2, PT, R4.reuse, RZ, PT ;  /* 0x000000ff0400720c */ /* 0x041fe40003f45070 */
[----:B------:R-:W-:Y:S02]  /*14f0*/  IADD3 R6, P3, PT, R4, R47, RZ ;  /* 0x0000002f04067210 */ /* 0x000fe40007f7e0ff */
[----:B------:R-:W-:-:S04]  /*1500*/  ISETP.NE.AND.EX P2, PT, R5, RZ, PT, P2 ;  /* 0x000000ff0500720c */ /* 0x000fc80003f45320 */
[----:B------:R-:W-:Y:S01]  /*1510*/  SEL R43, R7, RZ, !P2 ;  /* 0x000000ff072b7207 */ /* 0x000fe20005000000 */
[----:B------:R-:W-:Y:S01]  /*1520*/  IMAD.X R7, R5, 0x1, R45, P3 ;  /* 0x0000000105077824 */ /* 0x000fe200018e062d */
[----:B------:R-:W-:Y:S01]  /*1530*/  ISETP.GE.U32.AND P2, PT, R6, 0x101, PT ;  /* 0x000001010600780c */ /* 0x000fe20003f46070 */
[----:B------:R-:W-:Y:S01]  /*1540*/  @!P5 IMAD.MOV.U32 R5, RZ, RZ, 0x65 ;  /* 0x00000065ff05d424 */ /* 0x000fe200078e00ff */
[----:B------:R-:W-:Y:S01]  /*1550*/  IADD3 R45, P3, PT, R31, R46, RZ ;  /* 0x0000002e1f2d7210 */ /* 0x000fe20007f7e0ff */
[----:B------:R-:W-:Y:S01]  /*1560*/  IMAD.IADD R4, R42, 0x1, R43 ;  /* 0x000000012a047824 */ /* 0x000fe200078e022b */
[----:B------:R-:W-:Y:S02]  /*1570*/  SEL R42, R17, RZ, !P1 ;  /* 0x000000ff112a7207 */ /* 0x000fe40004800000 */
[----:B------:R-:W-:Y:S02]  /*1580*/  ISETP.GE.AND.EX P1, PT, R7, RZ, PT, P2 ;  /* 0x000000ff0700720c */ /* 0x000fe40003f26320 */
[----:B-1----:R0:W-:Y:S01]  /*1590*/  @!P5 ST.E.128.STRONG.GPU desc[UR8][R24.64+0x200], R4 ;  /* 0x000200041800d985 */ /* 0x0021e2000c10fd08 */
[----:B------:R-:W-:Y:S01]  /*15a0*/  IMAD.IADD R19, R19, 0x1, R42 ;  /* 0x0000000113137824 */ /* 0x000fe200078e022a */
[----:B------:R-:W-:Y:S01]  /*15b0*/  IADD3 R43, P2, PT, R31, R40, RZ ;  /* 0x000000281f2b7210 */ /* 0x000fe20007f5e0ff */
[----:B------:R-:W-:Y:S01]  /*15c0*/  IMAD.X R42, RZ, RZ, UR4, P3 ;  /* 0x00000004ff2a7e24 */ /* 0x000fe200098e06ff */
[----:B------:R-:W-:-:S02]  /*15d0*/  IADD3 R31, P3, PT, R40, R45, RZ ;  /* 0x0000002d281f7210 */ /* 0x000fc40007f7e0ff */
[C---:B------:R-:W-:Y:S02]  /*15e0*/  IADD3 R33, P5, PT, R40.reuse, R33, RZ ;  /* 0x0000002128217210 */ /* 0x040fe40007fbe0ff */
[----:B------:R-:W-:Y:S01]  /*15f0*/  SEL R44, R19, RZ, !P0 ;  /* 0x000000ff132c7207 */ /* 0x000fe20004000000 */
[C---:B------:R-:W-:Y:S01]  /*1600*/  IMAD.X R42, R41.reuse, 0x1, R42, P3 ;  /* 0x00000001292a7824 */ /* 0x040fe200018e062a */
[C---:B------:R-:W-:Y:S01]  /*1610*/  IADD3 R35, P0, PT, R40.reuse, R35, RZ ;  /* 0x0000002328237210 */ /* 0x040fe20007f1e0ff */
[----:B------:R-:W-:Y:S01]  /*1620*/  IMAD.X R36, R41, 0x1, R36, P5 ;  /* 0x0000000129247824 */ /* 0x000fe200028e0624 */
[C---:B------:R-:W-:Y:S01]  /*1630*/  IADD3 R37, P3, PT, R40.reuse, R37, RZ ;  /* 0x0000002528257210 */ /* 0x040fe20007f7e0ff */
[----:B------:R-:W-:Y:S01]  /*1640*/  IMAD.IADD R21, R21, 0x1, R44 ;  /* 0x0000000115157824 */ /* 0x000fe200078e022c */
[C---:B------:R-:W-:Y:S01]  /*1650*/  IADD3 R39, P5, PT, R40.reuse, R39, RZ ;  /* 0x0000002728277210 */ /* 0x040fe20007fbe0ff */
[C---:B------:R-:W-:Y:S02]  /*1660*/  IMAD.X R26, R41.reuse, 0x1, R26, P0 ;  /* 0x00000001291a7824 */ /* 0x040fe400000e061a */
[C---:B------:R-:W-:Y:S01]  /*1670*/  IMAD.X R28, R41.reuse, 0x1, R28, P3 ;  /* 0x00000001291c7824 */ /* 0x040fe200018e061c */
[C---:B0-----:R-:W-:Y:S01]  /*1680*/  IADD3.X R4, PT, PT, R41.reuse, UR4, RZ, P2, !PT ;  /* 0x0000000429047c10 */ /* 0x041fe200097fe4ff */
[C---:B------:R-:W-:Y:S01]  /*1690*/  IMAD.X R5, R41.reuse, 0x1, R34, P4 ;  /* 0x0000000129057824 */ /* 0x040fe200020e0622 */
[----:B------:R-:W-:Y:S01]  /*16a0*/  IADD3 R38, P4, PT, R40, R38, RZ ;  /* 0x0000002628267210 */ /* 0x000fe20007f9e0ff */
[----:B------:R-:W-:-:S04]  /*16b0*/  IMAD.X R30, R41, 0x1, R30, P5 ;  /* 0x00000001291e7824 */ /* 0x000fc800028e061e */
[----:B------:R-:W-:Y:S01]  /*16c0*/  IMAD.X R29, R41, 0x1, R29, P4 ;  /* 0x00000001291d7824 */ /* 0x000fe200020e061d */
[----:B------:R-:W-:Y:S07]  /*16d0*/  @!P1 BRA `(.L_x_3070) ;  /* 0x0000000400b49947 */ /* 0x000fee0003800000 */
[----:B------:R-:W-:Y:S01]  /*16e0*/  BAR.SYNC.DEFER_BLOCKING 0x0 ;  /* 0x0000000000007b1d */ /* 0x000fe20000010000 */
[----:B------:R-:W-:Y:S02]  /*16f0*/  ISETP.NE.AND P2, PT, R2, R8, PT ;  /* 0x000000080200720c */ /* 0x000fe40003f45270 */
[----:B------:R-:W-:Y:S02]  /*1700*/  @P6 LEA R40, R40, UR5, 0x3 ;  /* 0x0000000528286c11 */ /* 0x000fe4000f8e18ff */
[----:B------:R-:W-:Y:S02]  /*1710*/  ISETP.NE.AND P0, PT, R8, R10, PT ;  /* 0x0000000a0800720c */ /* 0x000fe40003f05270 */
[----:B------:R-:W-:Y:S02]  /*1720*/  ISETP.NE.AND P1, PT, R10, R12, PT ;  /* 0x0000000c0a00720c */ /* 0x000fe40003f25270 */
[----:B------:R-:W-:Y:S02]  /*1730*/  ISETP.NE.AND P5, PT, R14, R16, PT ;  /* 0x000000100e00720c */ /* 0x000fe40003fa5270 */
[----:B------:R-:W-:-:S02]  /*1740*/  ISETP.NE.AND P4, PT, R16, R18, PT ;  /* 0x000000121000720c */ /* 0x000fc40003f85270 */
[----:B------:R-:W-:Y:S02]  /*1750*/  ISETP.NE.AND P3, PT, R18, R20, PT ;  /* 0x000000141200720c */ /* 0x000fe40003f65270 */
[----:B------:R-:W-:-:S03]  /*1760*/  @P2 LEA R43, R43, UR5, 0x3 ;  /* 0x000000052b2b2c11 */ /* 0x000fc6000f8e18ff */
[----:B------:R-:W-:Y:S02]  /*1770*/  @P0 LEA R31, R31, UR5, 0x3 ;  /* 0x000000051f1f0c11 */ /* 0x000fe4000f8e18ff */
[----:B------:R-:W-:Y:S02]  /*1780*/  @P1 LEA R32, R32, UR5, 0x3 ;  /* 0x0000000520201c11 */ /* 0x000fe4000f8e18ff */
[----:B------:R-:W-:Y:S01]  /*1790*/  @P5 LEA R35, R35, UR5, 0x3 ;  /* 0x0000000523235c11 */ /* 0x000fe2000f8e18ff */
[----:B------:R0:W-:Y:S01]  /*17a0*/  @P6 STS.64 [R40], R22 ;  /* 0x0000001628006388 */ /* 0x0001e20000000a00 */
[----:B------:R-:W-:Y:S02]  /*17b0*/  ISETP.NE.AND P6, PT, R12, R14, PT ;  /* 0x0000000e0c00720c */ /* 0x000fe40003fc5270 */
[----:B------:R-:W-:Y:S01]  /*17c0*/  @P4 LEA R37, R37, UR5, 0x3 ;  /* 0x0000000525254c11 */ /* 0x000fe2000f8e18ff */
[----:B------:R0:W-:Y:S01]  /*17d0*/  @P2 STS.64 [R43], R2 ;  /* 0x000000022b002388 */ /* 0x0001e20000000a00 */
[----:B------:R-:W-:-:S02]  /*17e0*/  ISETP.NE.AND P2, PT, R20, R27, PT ;  /* 0x0000001b1400720c */ /* 0x000fc40003f45270 */
[----:B------:R-:W-:Y:S01]  /*17f0*/  @P3 LEA R38, R38, UR5, 0x3 ;  /* 0x0000000526263c11 */ /* 0x000fe2000f8e18ff */
[----:B------:R0:W-:Y:S01]  /*1800*/  @P0 STS.64 [R31], R8 ;  /* 0x000000081f000388 */ /* 0x0001e20000000a00 */
[----:B------:R-:W-:-:S03]  /*1810*/  ISETP.GT.U32.AND P0, PT, R6, R0, PT ;  /* 0x000000000600720c */ /* 0x000fc60003f04070 */
[----:B------:R0:W-:Y:S01]  /*1820*/  @P1 STS.64 [R32], R10 ;  /* 0x0000000a20001388 */ /* 0x0001e20000000a00 */
[----:B------:R-:W-:Y:S02]  /*1830*/  ISETP.GT.U32.AND.EX P0, PT, R7, RZ, PT, P0 ;  /* 0x000000ff0700720c */ /* 0x000fe40003f04100 */
[----:B------:R-:W-:-:S03]  /*1840*/  @P6 LEA R33, R33, UR5, 0x3 ;  /* 0x0000000521216c11 */ /* 0x000fc6000f8e18ff */
[----:B------:R-:W-:Y:S02]  /*1850*/  @P2 LEA R39, R39, UR5, 0x3 ;  /* 0x0000000527272c11 */ /* 0x000fe4000f8e18ff */
[----:B------:R0:W-:Y:S04]  /*1860*/  @P6 STS.64 [R33], R12 ;  /* 0x0000000c21006388 */ /* 0x0001e80000000a00 */
[----:B------:R0:W-:Y:S04]  /*1870*/  @P5 STS.64 [R35], R14 ;  /* 0x0000000e23005388 */ /* 0x0001e80000000a00 */
[----:B------:R0:W-:Y:S04]  /*1880*/  @P4 STS.64 [R37], R16 ;  /* 0x0000001025004388 */ /* 0x0001e80000000a00 */
[----:B------:R0:W-:Y:S04]  /*1890*/  @P3 STS.64 [R38], R18 ;  /* 0x0000001226003388 */ /* 0x0001e80000000a00 */
[----:B------:R0:W-:Y:S01]  /*18a0*/  @P2 STS.64 [R39], R20 ;  /* 0x0000001427002388 */ /* 0x0001e20000000a00 */
[----:B------:R-:W-:Y:S06]  /*18b0*/  BAR.SYNC.DEFER_BLOCKING 0x0 ;  /* 0x0000000000007b1d */ /* 0x000fec0000010000 */
[----:B------:R-:W-:Y:S05]  /*18c0*/  @!P0 EXIT ;  /* 0x000000000000894d */ /* 0x000fea0003800000 */
[----:B0-----:R-:W-:Y:S01]  /*18d0*/  IMAD.MOV.U32 R21, RZ, RZ, R0 ;  /* 0x000000ffff157224 */ /* 0x001fe200078e0000 */
[----:B------:R-:W0:Y:S01]  /*18e0*/  LDCU.128 UR16, c[0x0][0x390] ;  /* 0x00007200ff1077ac */ /* 0x000e220008000c00 */
[----:B------:R-:W-:Y:S01]  /*18f0*/  IMAD.MOV.U32 R20, RZ, RZ, RZ ;  /* 0x000000ffff147224 */ /* 0x000fe200078e00ff */
[----:B------:R-:W-:Y:S02]  /*1900*/  BSSY.RECONVERGENT B0, `(.L_x_3071) ;  /* 0x000002a000007945 */ /* 0x000fe40003800200 */
[----:B------:R-:W-:Y:S02]  /*1910*/  LOP3.LUT R3, RZ, R21, RZ, 0x33, !PT ;  /* 0x00000015ff037212 */ /* 0x000fe400078e33ff */
[----:B------:R-:W-:Y:S02]  /*1920*/  LOP3.LUT R2, RZ, R20, RZ, 0x33, !PT ;  /* 0x00000014ff027212 */ /* 0x000fe400078e33ff */
[----:B------:R-:W-:-:S04]  /*1930*/  IADD3 R3, P0, PT, R3, R6, RZ ;  /* 0x0000000603037210 */ /* 0x000fc80007f1e0ff */
[C---:B------:R-:W-:Y:S01]  /*1940*/  LOP3.LUT R4, R3.reuse, 0x300, RZ, 0xc0, !PT ;  /* 0x0000030003047812 */ /* 0x040fe200078ec0ff */
[----:B------:R-:W-:Y:S01]  /*1950*/  IMAD.X R2, R2, 0x1, R7, P0 ;  /* 0x0000000102027824 */ /* 0x000fe200000e0607 */
[----:B------:R-:W-:Y:S02]  /*1960*/  ISETP.GE.U32.AND P0, PT, R3, 0x300, PT ;  /* 0x000003000300780c */ /* 0x000fe40003f06070 */
[----:B------:R-:W-:Y:S02]  /*1970*/  ISETP.NE.U32.AND P1, PT, R4, 0x300, PT ;  /* 0x000003000400780c */ /* 0x000fe40003f25070 */
[----:B------:R-:W-:Y:S02]  /*1980*/  ISETP.GE.U32.AND.EX P0, PT, R2, RZ, PT, P0 ;  /* 0x000000ff0200720c */ /* 0x000fe40003f06100 */
[----:B------:R-:W-:-:S13]  /*1990*/  ISETP.NE.AND.EX P1, PT, RZ, RZ, PT, P1 ;  /* 0x000000ffff00720c */ /* 0x000fda0003f25310 */
[----:B0-----:R-:W-:Y:S05]  /*19a0*/  @!P1 BRA `(.L_x_3072) ;  /* 0x00000000007c9947 */ /* 0x001fea0003800000 */
[----:B------:R-:W0:Y:S01]  /*19b0*/  LDCU.128 UR12, c[0x0][0x390] ;  /* 0x00007200ff0c77ac */ /* 0x000e220008000c00 */
[----:B------:R-:W-:Y:S01]  /*19c0*/  SHF.R.U64 R14, R3, 0x8, R2 ;  /* 0x00000008030e7819 */ /* 0x000fe20000001202 */
[C---:B------:R-:W-:Y:S01]  /*19d0*/  IMAD.SHL.U32 R10, R21.reuse, 0x4, RZ ;  /* 0x00000004150a7824 */ /* 0x040fe200078e00ff */
[----:B------:R-:W-:Y:S01]  /*19e0*/  SHF.L.U64.HI R11, R21, 0x2, R20 ;  /* 0x00000002150b7819 */ /* 0x000fe20000010214 */
[----:B------:R-:W-:Y:S01]  /*19f0*/  IMAD.MOV.U32 R15, RZ, RZ, RZ ;  /* 0x000000ffff0f7224 */ /* 0x000fe200078e00ff */
[----:B------:R-:W-:Y:S01]  /*1a00*/  LEA R0, R0, UR5, 0x3 ;  /* 0x0000000500007c11 */ /* 0x000fe2000f8e18ff */
[----:B------:R-:W-:-:S05]  /*1a10*/  VIADD R14, R14, 0x1 ;  /* 0x000000010e0e7836 */ /* 0x000fca0000000000 */
[----:B------:R-:W-:-:S04]  /*1a20*/  LOP3.LUT R14, R14, 0x3, RZ, 0xc0, !PT ;  /* 0x000000030e0e7812 */ /* 0x000fc800078ec0ff */
[----:B------:R-:W-:Y:S02]  /*1a30*/  LEA R21, P3, R14, R21, 0x8 ;  /* 0x000000150e157211 */ /* 0x000fe400078640ff */
[C---:B0-----:R-:W-:Y:S02]  /*1a40*/  IADD3 R12, P1, PT, R10.reuse, UR14, RZ ;  /* 0x0000000e0a0c7c10 */ /* 0x041fe4000ff3e0ff */
[----:B------:R-:W-:Y:S02]  /*1a50*/  IADD3 R10, P2, PT, R10, UR12, RZ ;  /* 0x0000000c0a0a7c10 */ /* 0x000fe4000ff5e0ff */
[C---:B------:R-:W-:Y:S02]  /*1a60*/  IADD3.X R13, PT, PT, R11.reuse, UR15, RZ, P1, !PT ;  /* 0x0000000f0b0d7c10 */ /* 0x040fe40008ffe4ff */
[----:B------:R-:W-:Y:S02]  /*1a70*/  IADD3.X R11, PT, PT, R11, UR13, RZ, P2, !PT ;  /* 0x0000000d0b0b7c10 */ /* 0x000fe400097fe4ff */
[----:B------:R-:W-:-:S07]  /*1a80*/  LEA.HI.X R20, R14, R20, R15, 0x8, P3 ;  /* 0x000000140e147211 */ /* 0x000fce00018f440f */
.L_x_3073:
[----:B0-----:R0:W1:Y:S01]  /*1a90*/  LDS.64 R8, [R0] ;  /* 0x0000000000087984 */ /* 0x0010620000000a00 */
[----:B------:R-:W-:Y:S01]  /*1aa0*/  IMAD.MOV.U32 R2, RZ, RZ, R10 ;  /* 0x000000ffff027224 */ /* 0x000fe200078e000a */
[----:B------:R-:W-:Y:S01]  /*1ab0*/  IADD3 R14, P1, PT, R14, -0x1, RZ ;  /* 0xffffffff0e0e7810 */ /* 0x000fe20007f3e0ff */
[----:B------:R-:W-:Y:S01]  /*1ac0*/  IMAD.MOV.U32 R3, RZ, RZ, R11 ;  /* 0x000000ffff037224 */ /* 0x000fe200078e000b */
[----:B------:R-:W-:Y:S01]  /*1ad0*/  IADD3 R10, P3, PT, R10, 0x400, RZ ;  /* 0x000004000a0a7810 */ /* 0x000fe20007f7e0ff */
[----:B------:R-:W-:Y:S01]  /*1ae0*/  IMAD.MOV.U32 R4, RZ, RZ, R12 ;  /* 0x000000ffff047224 */ /* 0x000fe200078e000c */
[----:B------:R-:W-:Y:S01]  /*1af0*/  IADD3.X R15, PT, PT, R15, -0x1, RZ, P1, !PT ;  /* 0xffffffff0f0f7810 */ /* 0x000fe20000ffe4ff */
[----:B------:R-:W-:Y:S01]  /*1b00*/  IMAD.MOV.U32 R5, RZ, RZ, R13 ;  /* 0x000000ffff057224 */ /* 0x000fe200078e000d */
[----:B------:R-:W-:Y:S01]  /*1b10*/  ISETP.NE.U32.AND P1, PT, R14, RZ, PT ;  /* 0x000000ff0e00720c */ /* 0x000fe20003f25070 */
[----:B0-----:R-:W-:Y:S01]  /*1b20*/  VIADD R0, R0, 0x800 ;  /* 0x0000080000007836 */ /* 0x001fe20000000000 */
[----:B------:R-:W-:Y:S01]  /*1b30*/  IADD3 R12, P2, PT, R12, 0x400, RZ ;  /* 0x000004000c0c7810 */ /* 0x000fe20007f5e0ff */
[----:B------:R-:W-:Y:S01]  /*1b40*/  IMAD.X R11, RZ, RZ, R11, P3 ;  /* 0x000000ffff0b7224 */ /* 0x000fe200018e060b */
[----:B------:R-:W-:-:S03]  /*1b50*/  ISETP.NE.AND.EX P1, PT, R15, RZ, PT, P1 ;  /* 0x000000ff0f00720c */ /* 0x000fc60003f25310 */
[----:B------:R-:W-:Y:S01]  /*1b60*/  IMAD.X R13, RZ, RZ, R13, P2 ;  /* 0x000000ffff0d7224 */ /* 0x000fe200010e060d */
[----:B-1----:R0:W-:Y:S04]  /*1b70*/  STG.E desc[UR8][R2.64], R8 ;  /* 0x0000000802007986 */ /* 0x0021e8000c101908 */
[----:B------:R0:W-:Y:S05]  /*1b80*/  STG.E desc[UR8][R4.64], R9 ;  /* 0x0000000904007986 */ /* 0x0001ea000c101908 */
[----:B------:R-:W-:Y:S05]  /*1b90*/  @P1 BRA `(.L_x_3073) ;  /* 0xfffffffc00bc1947 */ /* 0x000fea000383ffff */
.L_x_3072:
[----:B------:R-:W-:Y:S05]  /*1ba0*/  BSYNC.RECONVERGENT B0 ;  /* 0x0000000000007941 */ /* 0x000fea0003800200 */
.L_x_3071:
[----:B------:R-:W-:Y:S05]  /*1bb0*/  @!P0 EXIT ;  /* 0x000000000000894d */ /* 0x000fea0003800000 */
.L_x_3074:
[C---:B------:R-:W-:Y:S01]  /*1bc0*/  LEA R0, R21.reuse, UR5, 0x3 ;  /* 0x0000000515007c11 */ /* 0x040fe2000f8e18ff */
[C---:B----4-:R-:W-:Y:S01]  /*1bd0*/  IMAD.SHL.U32 R10, R21.reuse, 0x4, RZ ;  /* 0x00000004150a7824 */ /* 0x050fe200078e00ff */
[C---:B0-----:R-:W-:Y:S01]  /*1be0*/  SHF.L.U64.HI R3, R21.reuse, 0x2, R20 ;  /* 0x0000000215037819 */ /* 0x041fe20000010214 */
[----:B------:R-:W-:Y:S02]  /*1bf0*/  VIADD R21, R21, 0x400 ;  /* 0x0000040015157836 */ /* 0x000fe40000000000 */
[----:B------:R-:W0:Y:S01]  /*1c00*/  LDS.64 R12, [R0] ;  /* 0x00000000000c7984 */ /* 0x000e220000000a00 */
[C---:B------:R-:W-:Y:S01]  /*1c10*/  IADD3 R8, P0, PT, R10.reuse, UR16, RZ ;  /* 0x000000100a087c10 */ /* 0x040fe2000ff1e0ff */
[----:B------:R-:W-:Y:S01]  /*1c20*/  IMAD.MOV.U32 R20, RZ, RZ, RZ ;  /* 0x000000ffff147224 */ /* 0x000fe200078e00ff */
[C---:B------:R-:W-:Y:S01]  /*1c30*/  LOP3.LUT R4, R10.reuse, 0xfffffffc, RZ, 0xc0, !PT ;  /* 0xfffffffc0a047812 */ /* 0x040fe200078ec0ff */
[----:B------:R-:W1:Y:S01]  /*1c40*/  LDS.64 R14, [R0+0x800] ;  /* 0x00080000000e7984 */ /* 0x000e620000000a00 */
[----:B------:R-:W-:-:S02]  /*1c50*/  IADD3 R10, P1, PT, R10, UR18, RZ ;  /* 0x000000120a0a7c10 */ /* 0x000fc4000ff3e0ff */
[C---:B------:R-:W-:Y:S01]  /*1c60*/  IADD3.X R9, PT, PT, R3.reuse, UR17, RZ, P0, !PT ;  /* 0x0000001103097c10 */ /* 0x040fe200087fe4ff */
[----:B------:R-:W2:Y:S01]  /*1c70*/  LDS.64 R16, [R0+0x1000] ;  /* 0x0010000000107984 */ /* 0x000ea20000000a00 */
[C---:B------:R-:W-:Y:S02]  /*1c80*/  LOP3.LUT R5, R3.reuse, 0x3, RZ, 0xc0, !PT ;  /* 0x0000000303057812 */ /* 0x040fe400078ec0ff */
[C---:B------:R-:W-:Y:S01]  /*1c90*/  IADD3 R2, P0, PT, R4.reuse, UR16, RZ ;  /* 0x0000001004027c10 */ /* 0x040fe2000ff1e0ff */
[----:B------:R-:W3:Y:S01]  /*1ca0*/  LDS.64 R18, [R0+0x1800] ;  /* 0x0018000000127984 */ /* 0x000ee20000000a00 */
[----:B------:R-:W-:Y:S02]  /*1cb0*/  IADD3.X R11, PT, PT, R3, UR19, RZ, P1, !PT ;  /* 0x00000013030b7c10 */ /* 0x000fe40008ffe4ff */
[----:B------:R-:W-:Y:S02]  /*1cc0*/  IADD3 R4, P1, PT, R4, UR18, RZ ;  /* 0x0000001204047c10 */ /* 0x000fe4000ff3e0ff */
[----:B------:R-:W-:-:S02]  /*1cd0*/  IADD3.X R3, PT, PT, R5, UR17, RZ, P0, !PT ;  /* 0x0000001105037c10 */ /* 0x000fc400087fe4ff */
[----:B------:R-:W-:Y:S02]  /*1ce0*/  IADD3.X R5, PT, PT, R5, UR19, RZ, P1, !PT ;  /* 0x0000001305057c10 */ /* 0x000fe40008ffe4ff */
[----:B------:R-:W-:-:S04]  /*1cf0*/  ISETP.GT.U32.AND P0, PT, R6, R21, PT ;  /* 0x000000150600720c */ /* 0x000fc80003f04070 */
[----:B------:R-:W-:Y:S01]  /*1d00*/  ISETP.GT.U32.AND.EX P0, PT, R7, RZ, PT, P0 ;  /* 0x000000ff0700720c */ /* 0x000fe20003f04100 */
[----:B0-----:R4:W-:Y:S04]  /*1d10*/  STG.E desc[UR8][R8.64], R12 ;  /* 0x0000000c08007986 */ /* 0x0019e8000c101908 */
[----:B------:R4:W-:Y:S04]  /*1d20*/  STG.E desc[UR8][R10.64], R13 ;  /* 0x0000000d0a007986 */ /* 0x0009e8000c101908 */
[----:B-1----:R4:W-:Y:S04]  /*1d30*/  STG.E desc[UR8][R2.64+0x400], R14 ;  /* 0x0004000e02007986 */ /* 0x0029e8000c101908 */
[----:B------:R4:W-:Y:S04]  /*1d40*/  STG.E desc[UR8][R4.64+0x400], R15 ;  /* 0x0004000f04007986 */ /* 0x0009e8000c101908 */
[----:B--2---:R4:W-:Y:S04]  /*1d50*/  STG.E desc[UR8][R2.64+0x800], R16 ;  /* 0x0008001002007986 */ /* 0x0049e8000c101908 */
[----:B------:R4:W-:Y:S04]  /*1d60*/  STG.E desc[UR8][R4.64+0x800], R17 ;  /* 0x0008001104007986 */ /* 0x0009e8000c101908 */
[----:B---3--:R4:W-:Y:S04]  /*1d70*/  STG.E desc[UR8][R2.64+0xc00], R18 ;  /* 0x000c001202007986 */ /* 0x0089e8000c101908 */
[----:B------:R4:W-:Y:S01]  /*1d80*/  STG.E desc[UR8][R4.64+0xc00], R19 ;  /* 0x000c001304007986 */ /* 0x0009e2000c101908 */
[----:B------:R-:W-:Y:S05]  /*1d90*/  @P0 BRA `(.L_x_3074) ;  /* 0xfffffffc00880947 */ /* 0x000fea000383ffff */
[----:B------:R-:W-:Y:S05]  /*1da0*/  EXIT ;  /* 0x000000000000794d */ /* 0x000fea0003800000 */
.L_x_3070:
[----:B------:R-:W-:Y:S01]  /*1db0*/  BSSY.RECONVERGENT B0, `(.L_x_3075) ;  /* 0x000000e000007945 */ /* 0x000fe20003800200 */
[----:B------:R-:W-:Y:S02]  /*1dc0*/  ISETP.NE.AND P1, PT, R20, R27, PT ;  /* 0x0000001b1400720c */ /* 0x000fe40003f25270 */
[----:B------:R-:W-:Y:S02]  /*1dd0*/  ISETP.NE.AND P4, PT, R2, R8, PT ;  /* 0x000000080200720c */ /* 0x000fe40003f85270 */
[----:B------:R-:W-:Y:S01]  /*1de0*/  ISETP.NE.AND P0, PT, R8, R10, PT ;  /* 0x0000000a0800720c */ /* 0x000fe20003f05270 */
[----:B------:R-:W-:-:S12]  /*1df0*/  @!P6 BRA `(.L_x_3076) ;  /* 0x000000000024e947 */ /* 0x000fd80003800000 */
[----:B------:R-:W0:Y:S01]  /*1e00*/  LDCU.128 UR4, c[0x0][0x390] ;  /* 0x00007200ff0477ac */ /* 0x000e220008000c00 */
[C---:B------:R-:W-:Y:S01]  /*1e10*/  IMAD.SHL.U32 R24, R40.reuse, 0x4, RZ ;  /* 0x0000000428187824 */ /* 0x040fe200078e00ff */
[----:B------:R-:W-:-:S04]  /*1e20*/  SHF.L.U64.HI R40, R40, 0x2, R41 ;  /* 0x0000000228287819 */ /* 0x000fc80000010229 */
[C---:B0-----:R-:W-:Y:S02]  /*1e30*/  IADD3 R6, P2, PT, R24.reuse, UR4, RZ ;  /* 0x0000000418067c10 */ /* 0x041fe4000ff5e0ff */
[----:B------:R-:W-:Y:S02]  /*1e40*/  IADD3 R24, P3, PT, R24, UR6, RZ ;  /* 0x0000000618187c10 */ /* 0x000fe4000ff7e0ff */
[C---:B------:R-:W-:Y:S02]  /*1e50*/  IADD3.X R7, PT, PT, R40.reuse, UR5, RZ, P2, !PT ;  /* 0x0000000528077c10 */ /* 0x040fe400097fe4ff */
[----:B------:R-:W-:-:S03]  /*1e60*/  IADD3.X R25, PT, PT, R40, UR7, RZ, P3, !PT ;  /* 0x0000000728197c10 */ /* 0x000fc60009ffe4ff */
[----:B------:R0:W-:Y:S04]  /*1e70*/  STG.E desc[UR8][R6.64], R22 ;  /* 0x0000001606007986 */ /* 0x0001e8000c101908 */
[----:B------:R0:W-:Y:S02]  /*1e80*/  STG.E desc[UR8][R24.64], R23 ;  /* 0x0000001718007986 */ /* 0x0001e4000c101908 */
.L_x_3076:
[----:B------:R-:W-:Y:S05]  /*1e90*/  BSYNC.RECONVERGENT B0 ;  /* 0x0000000000007941 */ /* 0x000fea0003800200 */
.L_x_3075:
[----:B------:R-:W-:Y:S04]  /*1ea0*/  BSSY.RECONVERGENT B0, `(.L_x_3077) ;  /* 0x000000b000007945 */ /* 0x000fe80003800200 */
[----:B------:R-:W-:Y:S05]  /*1eb0*/  @!P4 BRA `(.L_x_3078) ;  /* 0x000000000024c947 */ /* 0x000fea0003800000 */
[----:B------:R-:W1:Y:S01]  /*1ec0*/  LDCU.128 UR4, c[0x0][0x390] ;  /* 0x00007200ff0477ac */ /* 0x000e620008000c00 */
[C---:B0-----:R-:W-:Y:S01]  /*1ed0*/  IMAD.SHL.U32 R22, R43.reuse, 0x4, RZ ;  /* 0x000000042b167824 */ /* 0x041fe200078e00ff */
[----:B------:R-:W-:-:S04]  /*1ee0*/  SHF.L.U64.HI R43, R43, 0x2, R4 ;  /* 0x000000022b2b7819 */ /* 0x000fc80000010204 */
[C---:B-1----:R-:W-:Y:S02]  /*1ef0*/  IADD3 R6, P2, PT, R22.reuse, UR4, RZ ;  /* 0x0000000416067c10 */ /* 0x042fe4000ff5e0ff */
[----:B------:R-:W-:Y:S02]  /*1f00*/  IADD3 R22, P3, PT, R22, UR6, RZ ;  /* 0x0000000616167c10 */ /* 0x000fe4000ff7e0ff */
[C---:B------:R-:W-:Y:S02]  /*1f10*/  IADD3.X R7, PT, PT, R43.reuse, UR5, RZ, P2, !PT ;  /* 0x000000052b077c10 */ /* 0x040fe400097fe4ff */
[----:B------:R-:W-:-:S03]  /*1f20*/  IADD3.X R23, PT, PT, R43, UR7, RZ, P3, !PT ;  /* 0x000000072b177c10 */ /* 0x000fc60009ffe4ff */
[----:B------:R1:W-:Y:S04]  /*1f30*/  STG.E desc[UR8][R6.64], R2 ;  /* 0x0000000206007986 */ /* 0x0003e8000c101908 */
[----:B------:R1:W-:Y:S02]  /*1f40*/  STG.E desc[UR8][R22.64], R3 ;  /* 0x0000000316007986 */ /* 0x0003e4000c101908 */
.L_x_3078:
[----:B------:R-:W-:Y:S05]  /*1f50*/  BSYNC.RECONVERGENT B0 ;  /* 0x0000000000007941 */ /* 0x000fea0003800200 */
.L_x_3077:
[----:B------:R-:W-:Y:S01]  /*1f60*/  BSSY.RECONVERGENT B0, `(.L_x_3079) ;  /* 0x0000010000007945 */ /* 0x000fe20003800200 */
[----:B------:R-:W-:Y:S02]  /*1f70*/  ISETP.NE.AND P2, PT, R10, R12, PT ;  /* 0x0000000c0a00720c */ /* 0x000fe40003f45270 */
[----:B------:R-:W-:Y:S02]  /*1f80*/  ISETP.NE.AND P3, PT, R12, R14, PT ;  /* 0x0000000e0c00720c */ /* 0x000fe40003f65270 */
[----:B------:R-:W-:Y:S02]  /*1f90*/  ISETP.NE.AND P4, PT, R14, R16, PT ;  /* 0x000000100e00720c */ /* 0x000fe40003f85270 */
[----:B------:R-:W-:Y:S02]  /*1fa0*/  ISETP.NE.AND P5, PT, R16, R18, PT ;  /* 0x000000121000720c */ /* 0x000fe40003fa5270 */
[----:B------:R-:W-:Y:S01]  /*1fb0*/  ISETP.NE.AND P6, PT, R18, R20, PT ;  /* 0x000000141200720c */ /* 0x000fe20003fc5270 */
[----:B------:R-:W-:-:S12]  /*1fc0*/  @!P0 BRA `(.L_x_3080) ;  /* 0x0000000000248947 */ /* 0x000fd80003800000 */
[----:B------:R-:W2:Y:S01]  /*1fd0*/  LDCU.128 UR4, c[0x0][0x390] ;  /* 0x00007200ff0477ac */ /* 0x000ea20008000c00 */
[C---:B01----:R-:W-:Y:S01]  /*1fe0*/  IMAD.SHL.U32 R6, R31.reuse, 0x4, RZ ;  /* 0x000000041f067824 */ /* 0x043fe200078e00ff */
[----:B------:R-:W-:-:S04]  /*1ff0*/  SHF.L.U64.HI R42, R31, 0x2, R42 ;  /* 0x000000021f2a7819 */ /* 0x000fc8000001022a */
[----:B--2---:R-:W-:-:S04]  /*2000*/  IADD3 R2, P0, PT, R6, UR4, RZ ;  /* 0x0000000406027c10 */ /* 0x004fc8000ff1e0ff */
[----:B------:R-:W-:Y:S02]  /*2010*/  IADD3.X R3, PT, PT, R42, UR5, RZ, P0, !PT ;  /* 0x000000052a037c10 */ /* 0x000fe400087fe4ff */
[----:B------:R-:W-:-:S03]  /*2020*/  IADD3 R6, P0, PT, R6, UR6, RZ ;  /* 0x0000000606067c10 */ /* 0x000fc6000ff1e0ff */
[----:B------:R2:W-:Y:S01]  /*2030*/  STG.E desc[UR8][R2.64], R8 ;  /* 0x0000000802007986 */ /* 0x0005e2000c101908 */
[----:B------:R-:W-:-:S05]  /*2040*/  IADD3.X R7, PT, PT, R42, UR7, RZ, P0, !PT ;  /* 0x000000072a077c10 */ /* 0x000fca00087fe4ff */
[----:B------:R2:W-:Y:S04]  /*2050*/  STG.E desc[UR8][R6.64], R9 ;  /* 0x0000000906007986 */ /* 0x0005e8000c101908 */
.L_x_3080:
[----:B------:R-:W-:Y:S05]  /*2060*/  BSYNC.RECONVERGENT B0 ;  /* 0x0000000000007941 */ /* 0x000fea0003800200 */
.L_x_3079:
[----:B------:R-:W-:Y:S04]  /*2070*/  BSSY.RECONVERGENT B0, `(.L_x_3081) ;  /* 0x000000b000007945 */ /* 0x000fe80003800200 */
[----:B------:R-:W-:Y:S05]  /*2080*/  @!P2 BRA `(.L_x_3082) ;  /* 0x000000000024a947 */ /* 0x000fea0003800000 */
[----:B------:R-:W1:Y:S01]  /*2090*/  LDCU.128 UR4, c[0x0][0x390] ;  /* 0x00007200ff0477ac */ /* 0x000e620008000c00 */
[C---:B------:R-:W-:Y:S01]  /*20a0*/  IMAD.SHL.U32 R4, R32.reuse, 0x4, RZ ;  /* 0x0000000420047824 */ /* 0x040fe200078e00ff */
[----:B------:R-:W-:-:S04]  /*20b0*/  SHF.L.U64.HI R5, R32, 0x2, R5 ;  /* 0x0000000220057819 */ /* 0x000fc80000010205 */
[C---:B-12---:R-:W-:Y:S02]  /*20c0*/  IADD3 R2, P0, PT, R4.reuse, UR4, RZ ;  /* 0x0000000404027c10 */ /* 0x046fe4000ff1e0ff */
[----:B------:R-:W-:Y:S02]  /*20d0*/  IADD3 R4, P2, PT, R4, UR6, RZ ;  /* 0x0000000604047c10 */ /* 0x000fe4000ff5e0ff */
[C---:B------:R-:W-:Y:S02]  /*20e0*/  IADD3.X R3, PT, PT, R5.reuse, UR5, RZ, P0, !PT ;  /* 0x0000000505037c10 */ /* 0x040fe400087fe4ff */
[----:B------:R-:W-:-:S03]  /*20f0*/  IADD3.X R5, PT, PT, R5, UR7, RZ, P2, !PT ;  /* 0x0000000705057c10 */ /* 0x000fc600097fe4ff */
[----:B------:R3:W-:Y:S04]  /*2100*/  STG.E desc[UR8][R2.64], R10 ;  /* 0x0000000a02007986 */ /* 0x0007e8000c101908 */
[----:B------:R3:W-:Y:S02]  /*2110*/  STG.E desc[UR8][R4.64], R11 ;  /* 0x0000000b04007986 */ /* 0x0007e4000c101908 */
.L_x_3082:
[----:B------:R-:W-:Y:S05]  /*2120*/  BSYNC.RECONVERGENT B0 ;  /* 0x0000000000007941 */ /* 0x000fea0003800200 */
.L_x_3081:
[----:B------:R-:W-:Y:S04]  /*2130*/  BSSY.RECONVERGENT B0, `(.L_x_3083) ;  /* 0x000000b000007945 */ /* 0x000fe80003800200 */
[----:B------:R-:W-:Y:S05]  /*2140*/  @!P3 BRA `(.L_x_3084) ;  /* 0x000000000024b947 */ /* 0x000fea0003800000 */
[----:B------:R-:W1:Y:S01]  /*2150*/  LDCU.128 UR4, c[0x0][0x390] ;  /* 0x00007200ff0477ac */ /* 0x000e620008000c00 */
[C---:B---3--:R-:W-:Y:S01]  /*2160*/  IMAD.SHL.U32 R4, R33.reuse, 0x4, RZ ;  /* 0x0000000421047824 */ /* 0x048fe200078e00ff */
[----:B------:R-:W-:-:S04]  /*2170*/  SHF.L.U64.HI R36, R33, 0x2, R36 ;  /* 0x0000000221247819 */ /* 0x000fc80000010224 */
[C---:B-12---:R-:W-:Y:S02]  /*2180*/  IADD3 R2, P0, PT, R4.reuse, UR4, RZ ;  /* 0x0000000404027c10 */ /* 0x046fe4000ff1e0ff */
[----:B------:R-:W-:Y:S02]  /*2190*/  IADD3 R4, P2, PT, R4, UR6, RZ ;  /* 0x0000000604047c10 */ /* 0x000fe4000ff5e0ff */
[C---:B------:R-:W-:Y:S02]  /*21a0*/  IADD3.X R3, PT, PT, R36.reuse, UR5, RZ, P0, !PT ;  /* 0x0000000524037c10 */ /* 0x040fe400087fe4ff */
[----:B------:R-:W-:-:S03]  /*21b0*/  IADD3.X R5, PT, PT, R36, UR7, RZ, P2, !PT ;  /* 0x0000000724057c10 */ /* 0x000fc600097fe4ff */
[----:B------:R4:W-:Y:S04]  /*21c0*/  STG.E desc[UR8][R2.64], R12 ;  /* 0x0000000c02007986 */ /* 0x0009e8000c101908 */
[----:B------:R4:W-:Y:S02]  /*21d0*/  STG.E desc[UR8][R4.64], R13 ;  /* 0x0000000d04007986 */ /* 0x0009e4000c101908 */
.L_x_3084:
[----:B------:R-:W-:Y:S05]  /*21e0*/  BSYNC.RECONVERGENT B0 ;  /* 0x0000000000007941 */ /* 0x000fea0003800200 */
.L_x_3083:
[----:B------:R-:W-:Y:S04]  /*21f0*/  BSSY.RECONVERGENT B0, `(.L_x_3085) ;  /* 0x000000b000007945 */ /* 0x000fe80003800200 */
[----:B------:R-:W-:Y:S05]  /*2200*/  @!P4 BRA `(.L_x_3086) ;  /* 0x000000000024c947 */ /* 0x000fea0003800000 */
[----:B------:R-:W1:Y:S01]  /*2210*/  LDCU.128 UR4, c[0x0][0x390] ;  /* 0x00007200ff0477ac */ /* 0x000e620008000c00 */
[C---:B---34-:R-:W-:Y:S01]  /*2220*/  IMAD.SHL.U32 R4, R35.reuse, 0x4, RZ ;  /* 0x0000000423047824 */ /* 0x058fe200078e00ff */
[----:B------:R-:W-:-:S04]  /*2230*/  SHF.L.U64.HI R26, R35, 0x2, R26 ;  /* 0x00000002231a7819 */ /* 0x000fc8000001021a */
[C---:B-12---:R-:W-:Y:S02]  /*2240*/  IADD3 R2, P0, PT, R4.reuse, UR4, RZ ;  /* 0x0000000404027c10 */ /* 0x046fe4000ff1e0ff */
[----:B------:R-:W-:Y:S02]  /*2250*/  IADD3 R4, P2, PT, R4, UR6, RZ ;  /* 0x0000000604047c10 */ /* 0x000fe4000ff5e0ff */
[C---:B------:R-:W-:Y:S02]  /*2260*/  IADD3.X R3, PT, PT, R26.reuse, UR5, RZ, P0, !PT ;  /* 0x000000051a037c10 */ /* 0x040fe400087fe4ff */
[----:B------:R-:W-:-:S03]  /*2270*/  IADD3.X R5, PT, PT, R26, UR7, RZ, P2, !PT ;  /* 0x000000071a057c10 */ /* 0x000fc600097fe4ff */
[----:B------:R1:W-:Y:S04]  /*2280*/  STG.E desc[UR8][R2.64], R14 ;  /* 0x0000000e02007986 */ /* 0x0003e8000c101908 */
[----:B------:R1:W-:Y:S02]  /*2290*/  STG.E desc[UR8][R4.64], R15 ;  /* 0x0000000f04007986 */ /* 0x0003e4000c101908 */
.L_x_3086:
[----:B------:R-:W-:Y:S05]  /*22a0*/  BSYNC.RECONVERGENT B0 ;  /* 0x0000000000007941 */ /* 0x000fea0003800200 */
.L_x_3085:
[----:B------:R-:W-:Y:S04]  /*22b0*/  BSSY.RECONVERGENT B0, `(.L_x_3087) ;  /* 0x000000b000007945 */ /* 0x000fe80003800200 */
[----:B------:R-:W-:Y:S05]  /*22c0*/  @!P5 BRA `(.L_x_3088) ;  /* 0x000000000024d947 */ /* 0x000fea0003800000 */
[----:B------:R-:W2:Y:S01]  /*22d0*/  LDCU.128 UR4, c[0x0][0x390] ;  /* 0x00007200ff0477ac */ /* 0x000ea20008000c00 */
[C---:B-1-34-:R-:W-:Y:S01]  /*22e0*/  IMAD.SHL.U32 R4, R37.reuse, 0x4, RZ ;  /* 0x0000000425047824 */ /* 0x05afe200078e00ff */
[----:B------:R-:W-:-:S04]  /*22f0*/  SHF.L.U64.HI R28, R37, 0x2, R28 ;  /* 0x00000002251c7819 */ /* 0x000fc8000001021c */
[C---:B--2---:R-:W-:Y:S02]  /*2300*/  IADD3 R2, P0, PT, R4.reuse, UR4, RZ ;  /* 0x0000000404027c10 */ /* 0x044fe4000ff1e0ff */
[----:B------:R-:W-:Y:S02]  /*2310*/  IADD3 R4, P2, PT, R4, UR6, RZ ;  /* 0x0000000604047c10 */ /* 0x000fe4000ff5e0ff */
[C---:B------:R-:W-:Y:S02]  /*2320*/  IADD3.X R3, PT, PT, R28.reuse, UR5, RZ, P0, !PT ;  /* 0x000000051c037c10 */ /* 0x040fe400087fe4ff */
[----:B------:R-:W-:-:S03]  /*2330*/  IADD3.X R5, PT, PT, R28, UR7, RZ, P2, !PT ;  /* 0x000000071c057c10 */ /* 0x000fc600097fe4ff */
[----:B------:R1:W-:Y:S04]  /*2340*/  STG.E desc[UR8][R2.64], R16 ;  /* 0x0000001002007986 */ /* 0x0003e8000c101908 */
[----:B------:R1:W-:Y:S02]  /*2350*/  STG.E desc[UR8][R4.64], R17 ;  /* 0x0000001104007986 */ /* 0x0003e4000c101908 */
.L_x_3088:
[----:B------:R-:W-:Y:S05]  /*2360*/  BSYNC.RECONVERGENT B0 ;  /* 0x0000000000007941 */ /* 0x000fea0003800200 */
.L_x_3087:
        /* <DEDUP_REMOVED lines=11> */
.L_x_3090:
[----:B------:R-:W-:Y:S05]  /*2420*/  BSYNC.RECONVERGENT B0 ;  /* 0x0000000000007941 */ /* 0x000fea0003800200 */
.L_x_3089:
[----:B------:R-:W-:Y:S05]  /*2430*/  @!P1 EXIT ;  /* 0x000000000000994d */ /* 0x000fea0003800000 */
[----:B------:R-:W2:Y:S01]  /*2440*/  LDCU.128 UR4, c[0x0][0x390] ;  /* 0x00007200ff0477ac */ /* 0x000ea20008000c00 */
[C---:B-1-34-:R-:W-:Y:S01]  /*2450*/  IMAD.SHL.U32 R4, R39.reuse, 0x4, RZ ;  /* 0x0000000427047824 */ /* 0x05afe200078e00ff */
[----:B------:R-:W-:-:S04]  /*2460*/  SHF.L.U64.HI R30, R39, 0x2, R30 ;  /* 0x00000002271e7819 */ /* 0x000fc8000001021e */
[C---:B--2---:R-:W-:Y:S02]  /*2470*/  IADD3 R2, P0, PT, R4.reuse, UR4, RZ ;  /* 0x0000000404027c10 */ /* 0x044fe4000ff1e0ff */
[----:B------:R-:W-:Y:S02]  /*2480*/  IADD3 R4, P1, PT, R4, UR6, RZ ;  /* 0x0000000604047c10 */ /* 0x000fe4000ff3e0ff */
[C---:B------:R-:W-:Y:S02]  /*2490*/  IADD3.X R3, PT, PT, R30.reuse, UR5, RZ, P0, !PT ;  /* 0x000000051e037c10 */ /* 0x040fe400087fe4ff */
[----:B------:R-:W-:-:S03]  /*24a0*/  IADD3.X R5, PT, PT, R30, UR7, RZ, P1, !PT ;  /* 0x000000071e057c10 */ /* 0x000fc60008ffe4ff */
[----:B------:R-:W-:Y:S04]  /*24b0*/  STG.E desc[UR8][R2.64], R20 ;  /* 0x0000001402007986 */ /* 0x000fe8000c101908 */
[----:B------:R-:W-:Y:S01]  /*24c0*/  STG.E desc[UR8][R4.64], R21 ;  /* 0x0000001504007986 */ /* 0x000fe2000c101908 */
[----:B------:R-:W-:Y:S05]  /*24d0*/  EXIT ;  /* 0x000000000000794d */ /* 0x000fea0003800000 */
.L_x_3069:
        /* <DEDUP_REMOVED lines=21> */
[----:B0-----:R-:W-:-:S02]  /*2630*/  IADD3 R6, P0, PT, R6, UR4, RZ ;  /* 0x0000000406067c10 */ /* 0x001fc4000ff1e0ff */
[----:B------:R-:W-:Y:S02]  /*2640*/  ISETP.NE.AND P1, PT, R40, RZ, PT ;  /* 0x000000ff2800720c */ /* 0x000fe40003f25270 */
[----:B------:R-:W-:-:S05]  /*2650*/  IADD3.X R7, PT, PT, R5, UR5, RZ, P0, !PT ;  /* 0x0000000505077c10 */ /* 0x000fca00087fe4ff */
[----:B------:R-:W5:Y:S04]  /*2660*/  LDG.E.CONSTANT R23, desc[UR8][R6.64] ;  /* 0x0000000806177981 */ /* 0x000f68000c1e9900 */
[----:B------:R-:W5:Y:S02]  /*2670*/  LDG.E.CONSTANT R27, desc[UR8][R6.64+0x80] ;  /* 0x00008008061b7981 */ /* 0x000f64000c1e9900 */
[----:B------:R-:W0:Y:S02]  /*2680*/  @!P1 LDC.64 R4, c[0x0][0x380] ;  /* 0x0000e000ff049b82 */ /* 0x000e240000000a00 */
[----:B------:R-:W5:Y:S04]  /*2690*/  LDG.E.CONSTANT R29, desc[UR8][R6.64+0x100] ;  /* 0x00010008061d7981 */ /* 0x000f68000c1e9900 */
[----:B------:R-:W5:Y:S04]  /*26a0*/  LDG.E.CONSTANT R31, desc[UR8][R6.64+0x180] ;  /* 0x00018008061f7981 */ /* 0x000f68000c1e9900 */
[----:B------:R-:W5:Y:S04]  /*26b0*/  LDG.E.CONSTANT R33, desc[UR8][R6.64+0x200] ;  /* 0x0002000806217981 */ /* 0x000f68000c1e9900 */
[----:B------:R-:W5:Y:S04]  /*26c0*/  LDG.E.CONSTANT R35, desc[UR8][R6.64+0x280] ;  /* 0x0002800806237981 */ /* 0x000f68000c1e9900 */
[----:B------:R-:W5:Y:S04]  /*26d0*/  LDG.E.CONSTANT R37, desc[UR8][R6.64+0x300] ;  /* 0x0003000806257981 */ /* 0x000f68000c1e9900 */
[----:B------:R-:W5:Y:S04]  /*26e0*/  LDG.E.CONSTANT R41, desc[UR8][R6.64+0x380] ;  /* 0x0003800806297981 */ /* 0x000f68000c1e9900 */
[----:B------:R0:W5:Y:S01]  /*26f0*/  LDG.E.CONSTANT R43, desc[UR8][R6.64+0x400] ;  /* 0x00040008062b7981 */ /* 0x000162000c1e9900 */
[----:B-1----:R-:W-:-:S02]  /*2700*/  IMAD.MOV.U32 R2, RZ, RZ, RZ ;  /* 0x000000ffff027224 */ /* 0x002fc400078e00ff */
[----:B0-----:R-:W-:-:S05]  /*2710*/  @!P1 IMAD.WIDE.U32 R4, R39, 0x2400, R4 ;  /* 0x0000240027049825 */ /* 0x001fca00078e0004 */
[----:B------:R0:W5:Y:S01]  /*2720*/  @!P1 LDG.E.CONSTANT R2, desc[UR8][R4.64+-0x4] ;  /* 0xfffffc0804029981 */ /* 0x000162000c1e9900 */
[----:B------:R-:W1:Y:S01]  /*2730*/  S2UR UR5, SR_CgaCtaId ;  /* 0x00000000000579c3 */ /* 0x000e620000008800 */
[----:B------:R-:W-:Y:S01]  /*2740*/  SHF.R.U32.HI R3, RZ, 0x5, R40 ;  /* 0x00000005ff037819 */ /* 0x000fe20000011628 */
[----:B------:R-:W-:Y:S01]  /*2750*/  UMOV UR4, 0x400 ;  /* 0x0000040000047882 */ /* 0x000fe20000000000 */
[----:B------:R-:W0:Y:S01]  /*2760*/  S2R R38, SR_LANEID ;  /* 0x0000000000267919 */ /* 0x000e220000000000 */
[----:B------:R-:W-:Y:S01]  /*2770*/  ISETP.NE.AND P0, PT, R40, RZ, PT ;  /* 0x000000ff2800720c */ /* 0x000fe20003f05270 */
[----:B-1----:R-:W-:-:S06]  /*2780*/  ULEA UR4, UR5, UR4, 0x18 ;  /* 0x0000000405047291 */ /* 0x002fcc000f8ec0ff */
[----:B------:R-:W-:Y:S01]  /*2790*/  LEA R24, R40, UR4, 0x2 ;  /* 0x0000000428187c11 */ /* 0x000fe2000f8e10ff */
[----:B0-----:R-:W-:-:S05]  /*27a0*/  IMAD R10, R3, 0x120, R38 ;  /* 0x00000120030a7824 */ /* 0x001fca00078e0226 */
[----:B------:R-:W-:-:S05]  /*27b0*/  LEA R6, R10, UR4, 0x2 ;  /* 0x000000040a067c11 */ /* 0x000fca000f8e10ff */
[----:B------:R-:W-:Y:S01]  /*27c0*/  IMAD R5, R38, 0x20, R6 ;  /* 0x0000002026057824 */ /* 0x000fe200078e0206 */
[----:B--2---:R-:W-:Y:S04]  /*27d0*/  STS [R6], R0 ;  /* 0x0000000006007388 */ /* 0x004fe80000000800 */
[----:B---3--:R-:W-:Y:S04]  /*27e0*/  STS [R6+0x80], R8 ;  /* 0x0000800806007388 */ /* 0x008fe80000000800 */
[----:B----4-:R-:W-:Y:S04]  /*27f0*/  STS [R6+0x100], R9 ;  /* 0x0001000906007388 */ /* 0x010fe80000000800 */
        /* <DEDUP_REMOVED lines=13> */
[----:B------:R-:W4:Y:S04]  /*28d0*/  LDS R18, [R5+0x14] ;  /* 0x0000140005127984 */ /* 0x000f280000000800 */
[----:B------:R-:W-:Y:S04]  /*28e0*/  LDS R20, [R5+0x18] ;  /* 0x0000180005147984 */ /* 0x000fe80000000800 */
[----:B------:R-:W-:Y:S01]  /*28f0*/  LDS R22, [R5+0x1c] ;  /* 0x00001c0005167984 */ /* 0x000fe20000000800 */
[----:B------:R-:W-:Y:S01]  /*2900*/  BAR.SYNC.DEFER_BLOCKING 0x0 ;  /* 0x0000000000007b1d */ /* 0x000fe20000010000 */
[----:B0-----:R-:W-:-:S02]  /*2910*/  ISETP.NE.AND P2, PT, R8, R10, PT ;  /* 0x0000000a0800720c */ /* 0x001fc40003f45270 */
[----:B-1----:R-:W-:Y:S02]  /*2920*/  ISETP.NE.AND P3, PT, R10, R12, PT ;  /* 0x0000000c0a00720c */ /* 0x002fe40003f65270 */
[----:B--2---:R-:W-:Y:S01]  /*2930*/  ISETP.NE.AND P4, PT, R12, R14, PT ;  /* 0x0000000e0c00720c */ /* 0x004fe20003f85270 */
[----:B------:R-:W-:Y:S01]  /*2940*/  STS [R6], R23 ;  /* 0x0000001706007388 */ /* 0x000fe20000000800 */
[----:B---3--:R-:W-:-:S03]  /*2950*/  ISETP.NE.AND P6, PT, R14, R16, PT ;  /* 0x000000100e00720c */ /* 0x008fc60003fc5270 */
[----:B------:R-:W-:Y:S01]  /*2960*/  STS [R6+0x80], R27 ;  /* 0x0000801b06007388 */ /* 0x000fe20000000800 */
[----:B----4-:R-:W-:-:S03]  /*2970*/  ISETP.NE.AND P5, PT, R16, R18, PT ;  /* 0x000000121000720c */ /* 0x010fc60003fa5270 */
        /* <DEDUP_REMOVED lines=8> */
[----:B------:R-:W1:Y:S01]  /*2a00*/  LDS R9, [R5] ;  /* 0x0000000005097984 */ /* 0x000e620000000800 */
[----:B0-----:R-:W-:-:S03]  /*2a10*/  SEL R6, RZ, 0x1, !P4 ;  /* 0x00000001ff067807 */ /* 0x001fc60006000000 */
[----:B------:R-:W0:Y:S04]  /*2a20*/  LDS R11, [R5+0x4] ;  /* 0x00000400050b7984 */ /* 0x000e280000000800 */
[----:B------:R-:W2:Y:S04]  /*2a30*/  LDS R13, [R5+0x8] ;  /* 0x00000800050d7984 */ /* 0x000ea80000000800 */
[----:B------:R-:W3:Y:S04]  /*2a40*/  LDS R15, [R5+0xc] ;  /* 0x00000c00050f7984 */ /* 0x000ee80000000800 */
[----:B------:R-:W4:Y:S04]  /*2a50*/  LDS R17, [R5+0x10] ;  /* 0x0000100005117984 */ /* 0x000f280000000800 */
[----:B------:R-:W5:Y:S04]  /*2a60*/  LDS R19, [R5+0x14] ;  /* 0x0000140005137984 */ /* 0x000f680000000800 */
[----:B------:R-:W5:Y:S04]  /*2a70*/  LDS R21, [R5+0x18] ;  /* 0x0000180005157984 */ /* 0x000f680000000800 */
[----:B------:R-:W-:Y:S04]  /*2a80*/  LDS R23, [R5+0x1c] ;  /* 0x00001c0005177984 */ /* 0x000fe80000000800 */
[----:B------:R0:W-:Y:S01]  /*2a90*/  LDS R4, [R5+0x20] ;  /* 0x0000200005047984 */ /* 0x0001e20000000800 */
[----:B------:R-:W-:Y:S01]  /*2aa0*/  BAR.SYNC.DEFER_BLOCKING 0x0 ;  /* 0x0000000000007b1d */ /* 0x000fe20000010000 */
[----:B-1----:R-:W-:-:S02]  /*2ab0*/  SEL R0, R9, RZ, !P2 ;  /* 0x000000ff09007207 */ /* 0x002fc40005000000 */
[----:B0-----:R-:W-:-:S03]  /*2ac0*/  SEL R5, RZ, 0x1, !P3 ;  /* 0x00000001ff057807 */ /* 0x001fc60005800000 */
[----:B------:R-:W-:-:S05]  /*2ad0*/  IMAD.IADD R0, R11, 0x1, R0 ;  /* 0x000000010b007824 */ /* 0x000fca00078e0200 */
[----:B------:R-:W-:Y:S02]  /*2ae0*/  SEL R0, R0, RZ, !P3 ;  /* 0x000000ff00007207 */ /* 0x000fe40005800000 */
[----:B------:R-:W-:-:S03]  /*2af0*/  ISETP.NE.AND P3, PT, R18, R20, PT ;  /* 0x000000141200720c */ /* 0x000fc60003f65270 */
[----:B--2---:R-:W-:Y:S01]  /*2b00*/  IMAD.IADD R0, R13, 0x1, R0 ;  /* 0x000000010d007824 */ /* 0x004fe200078e0200 */
[----:B------:R-:W-:Y:S04]  /*2b10*/  STS [R24+0x4d8], R25 ;  /* 0x0004d81918007388 */ /* 0x000fe80000000800 */
[----:B------:R-:W-:Y:S01]  /*2b20*/  SEL R0, R0, RZ, !P4 ;  /* 0x000000ff00007207 */ /* 0x000fe20006000000 */
[----:B------:R-:W-:Y:S04]  /*2b30*/  BAR.SYNC.DEFER_BLOCKING 0x0 ;  /* 0x0000000000007b1d */ /* 0x000fe80000010000 */
[----:B---3--:R-:W-:-:S05]  /*2b40*/  IMAD.IADD R0, R15, 0x1, R0 ;  /* 0x000000010f007824 */ /* 0x008fca00078e0200 */
[----:B------:R-:W-:-:S05]  /*2b50*/  SEL R0, R0, RZ, !P6 ;  /* 0x000000ff00007207 */ /* 0x000fca0007000000 */
[----:B----4-:R-:W-:-:S05]  /*2b60*/  IMAD.IADD R0, R17, 0x1, R0 ;  /* 0x0000000111007824 */ /* 0x010fca00078e0200 */
[----:B------:R-:W-:-:S05]  /*2b70*/  SEL R0, R0, RZ, !P5 ;  /* 0x000000ff00007207 */ /* 0x000fca0006800000 */
[----:B-----5:R-:W-:Y:S01]  /*2b80*/  IMAD.IADD R0, R19, 0x1, R0 ;  /* 0x0000000113007824 */ /* 0x020fe200078e0200 */
[----:B------:R0:W1:Y:S04]  /*2b90*/  @P0 LDS R2, [R24+0x4d4] ;  /* 0x0004d40018020984 */ /* 0x0000680000000800 */
[----:B------:R-:W-:Y:S02]  /*2ba0*/  SEL R0, R0, RZ, !P3 ;  /* 0x000000ff00007207 */ /* 0x000fe40005800000 */
[----:B0-----:R-:W-:-:S03]  /*2bb0*/  SEL R24, RZ, 0x1, !P2 ;  /* 0x00000001ff187807 */ /* 0x001fc60005000000 */
[----:B------:R-:W-:Y:S01]  /*2bc0*/  IMAD.IADD R0, R21, 0x1, R0 ;  /* 0x0000000115007824 */ /* 0x000fe200078e0200 */
[----:B-1----:R-:W-:-:S04]  /*2bd0*/  ISETP.NE.AND P0, PT, R2, R8, PT ;  /* 0x000000080200720c */ /* 0x002fc80003f05270 */
[----:B------:R-:W-:-:S04]  /*2be0*/  SEL R7, RZ, 0x1, !P0 ;  /* 0x00000001ff077807 */ /* 0x000fc80004000000 */
[----:B------:R-:W-:-:S04]  /*2bf0*/  IADD3 R5, P0, P2, R5, R24, R7 ;  /* 0x0000001805057210 */ /* 0x000fc80007a1e007 */
[----:B------:R-:W-:Y:S02]  /*2c00*/  IADD3 R24, P4, PT, R5, R6, RZ ;  /* 0x0000000605187210 */ /* 0x000fe40007f9e0ff */
[----:B------:R-:W-:Y:S02]  /*2c10*/  SEL R5, RZ, 0x1, !P6 ;  /* 0x00000001ff057807 */ /* 0x000fe40007000000 */
[----:B------:R-:W-:Y:S02]  /*2c20*/  ISETP.NE.AND P6, PT, R20, R22, PT ;  /* 0x000000161400720c */ /* 0x000fe40003fc5270 */
[----:B------:R-:W-:Y:S02]  /*2c30*/  SEL R6, RZ, 0x1, !P5 ;  /* 0x00000001ff067807 */ /* 0x000fe40006800000 */
[----:B------:R-:W-:Y:S02]  /*2c40*/  IADD3 R7, P5, PT, R24, R5, RZ ;  /* 0x0000000518077210 */ /* 0x000fe40007fbe0ff */
[----:B------:R-:W-:-:S02]  /*2c50*/  IADD3.X R5, PT, PT, RZ, RZ, RZ, P0, P2 ;  /* 0x000000ffff057210 */ /* 0x000fc400007e44ff */
[----:B------:R-:W-:Y:S02]  /*2c60*/  SEL R0, R0, RZ, !P6 ;  /* 0x000000ff00007207 */ /* 0x000fe40007000000 */
[----:B------:R-:W-:Y:S01]  /*2c70*/  IADD3 R7, P2, PT, R7, R6, RZ ;  /* 0x0000000607077210 */ /* 0x000fe20007f5e0ff */
[----:B------:R-:W-:Y:S01]  /*2c80*/  IMAD.X R5, RZ, RZ, R5, P4 ;  /* 0x000000ffff057224 */ /* 0x000fe200020e0605 */
[----:B------:R-:W-:Y:S01]  /*2c90*/  SEL R6, RZ, 0x1, !P3 ;  /* 0x00000001ff067807 */ /* 0x000fe20005800000 */
[----:B------:R-:W-:Y:S01]  /*2ca0*/  IMAD.IADD R0, R23, 0x1, R0 ;  /* 0x0000000117007824 */ /* 0x000fe200078e0200 */
[----:B------:R-:W-:Y:S02]  /*2cb0*/  ISETP.NE.AND P0, PT, R22, R25, PT ;  /* 0x000000191600720c */ /* 0x000fe40003f05270 */
[----:B------:R-:W-:Y:S01]  /*2cc0*/  IADD3 R7, P3, PT, R7, R6, RZ ;  /* 0x0000000607077210 */ /* 0x000fe20007f7e0ff */
[----:B------:R-:W-:Y:S01]  /*2cd0*/  IMAD.X R6, RZ, RZ, R5, P5 ;  /* 0x000000ffff067224 */ /* 0x000fe200028e0605 */
[----:B------:R-:W-:-:S02]  /*2ce0*/  SEL R5, R0, RZ, !P0 ;  /* 0x000000ff00057207 */ /* 0x000fc40004000000 */
[----:B------:R-:W-:Y:S01]  /*2cf0*/  SEL R24, RZ, 0x1, !P6 ;  /* 0x00000001ff187807 */ /* 0x000fe20007000000 */
[----:B------:R-:W-:Y:S01]  /*2d00*/  IMAD.X R0, RZ, RZ, R6, P2 ;  /* 0x000000ffff007224 */ /* 0x000fe200010e0606 */
[----:B------:R-:W-:Y:S01]  /*2d10*/  ISETP.NE.AND P5, PT, R3, 0x4, PT ;  /* 0x000000040300780c */ /* 0x000fe20003fa5270 */
[----:B------:R-:W-:Y:S01]  /*2d20*/  IMAD.IADD R4, R4, 0x1, R5 ;  /* 0x0000000104047824 */ /* 0x000fe200078e0205 */
[----:B------:R-:W-:Y:S01]  /*2d30*/  IADD3 R24, P2, PT, R7, R24, RZ ;  /* 0x0000001807187210 */ /* 0x000fe20007f5e0ff */
[----:B------:R-:W-:Y:S01]  /*2d40*/  IMAD.X R26, RZ, RZ, R0, P3 ;  /* 0x000000ffff1a7224 */ /* 0x000fe200018e0600 */
[----:B------:R-:W-:Y:S02]  /*2d50*/  SEL R5, RZ, 0x1, !P0 ;  /* 0x00000001ff057807 */ /* 0x000fe40004000000 */
[----:B------:R-:W0:Y:S01]  /*2d60*/  SHFL.UP PT, R7, R4, 0x1, RZ ;  /* 0x0420000004077989 */ /* 0x000e2200000e00ff */
[----:B------:R-:W-:Y:S01]  /*2d70*/  IMAD.X R27, RZ, RZ, R26, P2 ;  /* 0x000000ffff1b7224 */ /* 0x000fe200010e061a */
[----:B------:R-:W-:-:S02]  /*2d80*/  IADD3 R30, P0, PT, R24, R5, RZ ;  /* 0x00000005181e7210 */ /* 0x000fc40007f1e0ff */
[C---:B------:R-:W-:Y:S02]  /*2d90*/  ISETP.GE.AND P2, PT, R38.reuse, 0x1, PT ;  /* 0x000000012600780c */ /* 0x040fe40003f46270 */
[----:B------:R-:W-:Y:S01]  /*2da0*/  ISETP.NE.AND P3, PT, R38, 0x1f, PT ;  /* 0x0000001f2600780c */ /* 0x000fe20003f65270 */
[----:B------:R-:W-:Y:S01]  /*2db0*/  IMAD.X R29, RZ, RZ, R27, P0 ;  /* 0x000000ffff1d7224 */ /* 0x000fe200000e061b */
[----:B------:R-:W1:Y:S01]  /*2dc0*/  SHFL.UP PT, R5, R30, 0x1, RZ ;  /* 0x042000001e057989 */ /* 0x000e6200000e00ff */
[----:B------:R-:W-:Y:S02]  /*2dd0*/  ISETP.NE.U32.AND P0, PT, R30, RZ, PT ;  /* 0x000000ff1e00720c */ /* 0x000fe40003f05070 */
[----:B------:R-:W-:Y:S01]  /*2de0*/  ISETP.NE.AND P4, PT, R3, 0x5, PT ;  /* 0x000000050300780c */ /* 0x000fe20003f85270 */
[----:B------:R-:W2:Y:S01]  /*2df0*/  SHFL.UP PT, R6, R29, 0x1, RZ ;  /* 0x042000001d067989 */ /* 0x000ea200000e00ff */
[----:B------:R-:W-:-:S04]  /*2e00*/  ISETP.NE.AND.EX P0, PT, R29, RZ, PT, P0 ;  /* 0x000000ff1d00720c */ /* 0x000fc80003f05300 */
[----:B0-----:R-:W-:-:S04]  /*2e10*/  SEL R7, R7, RZ, !P0 ;  /* 0x000000ff07077207 */ /* 0x001fc80004000000 */
[----:B------:R-:W-:Y:S02]  /*2e20*/  SEL R7, R7, RZ, P2 ;  /* 0x000000ff07077207 */ /* 0x000fe40001000000 */
[----:B-1----:R-:W-:-:S03]  /*2e30*/  SEL R5, R5, RZ, P2 ;  /* 0x000000ff05057207 */ /* 0x002fc60001000000 */
[----:B------:R-:W-:Y:S01]  /*2e40*/  IMAD.IADD R7, R4, 0x1, R7 ;  /* 0x0000000104077824 */ /* 0x000fe200078e0207 */
[----:B--2---:R-:W-:-:S04]  /*2e50*/  SEL R28, R6, RZ, P2 ;  /* 0x000000ff061c7207 */ /* 0x004fc80001000000 */
[----:B------:R-:W0:Y:S01]  /*2e60*/  SHFL.UP PT, R6, R7, 0x2, RZ ;  /* 0x0440000007067989 */ /* 0x000e2200000e00ff */
[----:B------:R-:W-:Y:S02]  /*2e70*/  IADD3 R31, P0, PT, R5, R30, RZ ;  /* 0x0000001e051f7210 */ /* 0x000fe40007f1e0ff */
[----:B------:R-:W-:-:S03]  /*2e80*/  ISETP.GE.AND P2, PT, R38, 0x2, PT ;  /* 0x000000022600780c */ /* 0x000fc60003f46270 */
[----:B------:R-:W-:Y:S01]  /*2e90*/  IMAD.X R28, R28, 0x1, R29, P0 ;  /* 0x000000011c1c7824 */ /* 0x000fe200000e061d */
[----:B------:R-:W1:Y:S01]  /*2ea0*/  SHFL.UP PT, R4, R31, 0x2, RZ ;  /* 0x044000001f047989 */ /* 0x000e6200000e00ff */
[----:B------:R-:W-:-:S03]  /*2eb0*/  ISETP.NE.U32.AND P0, PT, R31, RZ, PT ;  /* 0x000000ff1f00720c */ /* 0x000fc60003f05070 */
[----:B------:R-:W2:Y:S01]  /*2ec0*/  SHFL.UP PT, R5, R28, 0x2, RZ ;  /* 0x044000001c057989 */ /* 0x000ea200000e00ff */
[----:B------:R-:W-:-:S04]  /*2ed0*/  ISETP.NE.AND.EX P0, PT, R28, RZ, PT, P0 ;  /* 0x000000ff1c00720c */ /* 0x000fc80003f05300 */
[----:B0-----:R-:W-:-:S04]  /*2ee0*/  SEL R6, R6, RZ, !P0 ;  /* 0x000000ff06067207 */ /* 0x001fc80004000000 */
[----:B------:R-:W-:Y:S02]  /*2ef0*/  SEL R6, R6, RZ, P2 ;  /* 0x000000ff06067207 */ /* 0x000fe40001000000 */
[----:B-1----:R-:W-:-:S03]  /*2f00*/  SEL R4, R4, RZ, P2 ;  /* 0x000000ff04047207 */ /* 0x002fc60001000000 */
[----:B------:R-:W-:Y:S01]  /*2f10*/  IMAD.IADD R6, R7, 0x1, R6 ;  /* 0x0000000107067824 */ /* 0x000fe200078e0206 */
[----:B------:R-:W-:Y:S02]  /*2f20*/  IADD3 R29, P0, PT, R4, R31, RZ ;  /* 0x0000001f041d7210 */ /* 0x000fe40007f1e0ff */
[----:B--2---:R-:W-:Y:S02]  /*2f30*/  SEL R5, R5, RZ, P2 ;  /* 0x000000ff05057207 */ /* 0x004fe40001000000 */
[----:B------:R-:W0:Y:S01]  /*2f40*/  SHFL.UP PT, R7, R6, 0x4, RZ ;  /* 0x0480000006077989 */ /* 0x000e2200000e00ff */
[----:B------:R-:W-:Y:S02]  /*2f50*/  ISETP.GE.AND P2, PT, R38, 0x4, PT ;  /* 0x000000042600780c */ /* 0x000fe40003f46270 */
        /* <DEDUP_REMOVED lines=18> */
[----:B0-----:R-:W-:Y:S02]  /*3080*/  SEL R6, R6, RZ, !P0 ;  /* 0x000000ff06067207 */ /* 0x001fe40004000000 */
[----:B-1----:R-:W-:Y:S02]  /*3090*/  SEL R4, R4, RZ, P2 ;  /* 0x000000ff04047207 */ /* 0x002fe40001000000 */
[----:B------:R-:W-:Y:S02]  /*30a0*/  SEL R6, R6, RZ, P2 ;  /* 0x000000ff06067207 */ /* 0x000fe40001000000 */
[----:B------:R-:W-:Y:S02]  /*30b0*/  IADD3 R29, P0, PT, R4, R31, RZ ;  /* 0x0000001f041d7210 */ /* 0x000fe40007f1e0ff */
[----:B--2---:R-:W-:Y:S01]  /*30c0*/  SEL R5, R5, RZ, P2 ;  /* 0x000000ff05057207 */ /* 0x004fe20001000000 */
[----:B------:R-:W-:Y:S01]  /*30d0*/  IMAD.IADD R6, R7, 0x1, R6 ;  /* 0x0000000107067824 */ /* 0x000fe200078e0206 */
[----:B------:R-:W-:Y:S01]  /*30e0*/  ISETP.GE.AND P2, PT, R38, 0x10, PT ;  /* 0x000000102600780c */ /* 0x000fe20003f46270 */
[----:B------:R-:W0:Y:S02]  /*30f0*/  SHFL.UP PT, R4, R29, 0x10, RZ ;  /* 0x060000001d047989 */ /* 0x000e2400000e00ff */
[----:B------:R-:W-:Y:S01]  /*3100*/  IMAD.X R28, R5, 0x1, R30, P0 ;  /* 0x00000001051c7824 */ /* 0x000fe200000e061e */
[----:B------:R-:W-:Y:S01]  /*3110*/  ISETP.NE.U32.AND P0, PT, R29, RZ, PT ;  /* 0x000000ff1d00720c */ /* 0x000fe20003f05070 */
[----:B------:R-:W1:Y:S03]  /*3120*/  SHFL.UP PT, R7, R6, 0x10, RZ ;  /* 0x0600000006077989 */ /* 0x000e6600000e00ff */
[----:B------:R-:W-:Y:S01]  /*3130*/  ISETP.NE.AND.EX P0, PT, R28, RZ, PT, P0 ;  /* 0x000000ff1c00720c */ /* 0x000fe20003f05300 */
[----:B------:R-:W2:Y:S01]  /*3140*/  SHFL.UP PT, R5, R28, 0x10, RZ ;  /* 0x060000001c057989 */ /* 0x000ea200000e00ff */
[----:B0-----:R-:W-:-:S02]  /*3150*/  SEL R4, R4, RZ, P2 ;  /* 0x000000ff04047207 */ /* 0x001fc40001000000 */
[----:B-1----:R-:W-:Y:S02]  /*3160*/  SEL R7, R7, RZ, !P0 ;  /* 0x000000ff07077207 */ /* 0x002fe40004000000 */
[----:B------:R-:W-:Y:S02]  /*3170*/  IADD3 R4, P0, PT, R4, R29, RZ ;  /* 0x0000001d04047210 */ /* 0x000fe40007f1e0ff */
[----:B--2---:R-:W-:Y:S02]  /*3180*/  SEL R5, R5, RZ, P2 ;  /* 0x000000ff05057207 */ /* 0x004fe40001000000 */
[----:B------:R-:W-:-:S03]  /*3190*/  SEL R7, R7, RZ, P2 ;  /* 0x000000ff07077207 */ /* 0x000fc60001000000 */
[----:B------:R-:W-:Y:S01]  /*31a0*/  IMAD.X R5, R5, 0x1, R28, P0 ;  /* 0x0000000105057824 */ /* 0x000fe200000e061c */
[----:B------:R-:W-:Y:S01]  /*31b0*/  @!P3 LEA R28, R3, UR4, 0x4 ;  /* 0x00000004031cbc11 */ /* 0x000fe2000f8e20ff */
[----:B------:R-:W-:-:S04]  /*31c0*/  IMAD.IADD R41, R6, 0x1, R7 ;  /* 0x0000000106297824 */ /* 0x000fc800078e0207 */
[----:B------:R-:W-:Y:S04]  /*31d0*/  @!P3 STS.64 [R28], R4 ;  /* 0x000000041c00b388 */ /* 0x000fe80000000a00 */
[----:B------:R-:W-:Y:S01]  /*31e0*/  @!P3 STS [R28+0x8], R41 ;  /* 0x000008291c00b388 */ /* 0x000fe20000000800 */
[----:B------:R-:W-:Y:S01]  /*31f0*/  BAR.SYNC.DEFER_BLOCKING 0x0 ;  /* 0x0000000000007b1d */ /* 0x000fe20000010000 */
[----:B------:R-:W-:-:S05]  /*3200*/  ISETP.NE.AND P3, PT, R3, 0x2, PT ;  /* 0x000000020300780c */ /* 0x000fca0003f65270 */
[----:B------:R-:W0:Y:S04]  /*3210*/  LDS.64 R32, [UR4+0x10] ;  /* 0x00001004ff207984 */ /* 0x000e280008000a00 */
[----:B------:R-:W1:Y:S04]  /*3220*/  LDS.64 R34, [UR4] ;  /* 0x00000004ff227984 */ /* 0x000e680008000a00 */
[----:B------:R-:W2:Y:S04]  /*3230*/  LDS R44, [UR4+0x8] ;  /* 0x00000804ff2c7984 */ /* 0x000ea80008000800 */
[----:B------:R-:W3:Y:S04]  /*3240*/  LDS.64 R36, [UR4+0x20] ;  /* 0x00002004ff247984 */ /* 0x000ee80008000a00 */
[----:B------:R-:W4:Y:S04]  /*3250*/  LDS R45, [UR4+0x18] ;  /* 0x00001804ff2d7984 */ /* 0x000f280008000800 */
[----:B------:R-:W5:Y:S04]  /*3260*/  LDS.64 R30, [UR4+0x30] ;  /* 0x00003004ff1e7984 */ /* 0x000f680008000a00 */
[----:B------:R-:W5:Y:S04]  /*3270*/  LDS R46, [UR4+0x28] ;  /* 0x00002804ff2e7984 */ /* 0x000f680008000800 */
[----:B------:R-:W5:Y:S04]  /*3280*/  LDS.64 R6, [UR4+0x40] ;  /* 0x00004004ff067984 */ /* 0x000f680008000a00 */
[----:B------:R-:W5:Y:S04]  /*3290*/  LDS R43, [UR4+0x38] ;  /* 0x00003804ff2b7984 */ /* 0x000f680008000800 */
[----:B------:R-:W5:Y:S01]  /*32a0*/  LDS.64 R28, [UR4+0x50] ;  /* 0x00005004ff1c7984 */ /* 0x000f620008000a00 */
[----:B0-----:R-:W-:-:S03]  /*32b0*/  ISETP.NE.U32.AND P0, PT, R32, RZ, PT ;  /* 0x000000ff2000720c */ /* 0x001fc60003f05070 */
[----:B------:R-:W0:Y:S01]  /*32c0*/  LDS R42, [UR4+0x48] ;  /* 0x00004804ff2a7984 */ /* 0x000e220008000800 */
[----:B-1----:R-:W-:Y:S02]  /*32d0*/  IADD3 R47, P2, PT, R34, R32, RZ ;  /* 0x00000020222f7210 */ /* 0x002fe40007f5e0ff */
[----:B------:R-:W-:Y:S02]  /*32e0*/  ISETP.NE.AND.EX P0, PT, R33, RZ, PT, P0 ;  /* 0x000000ff2100720c */ /* 0x000fe40003f05300 */
[----:B------:R-:W-:Y:S01]  /*32f0*/  SEL R48, R47, R34, !P3 ;  /* 0x000000222f307207 */ /* 0x000fe20005800000 */
[----:B------:R-:W-:Y:S01]  /*3300*/  IMAD.X R49, R35, 0x1, R33, P2 ;  /* 0x0000000123317824 */ /* 0x000fe200010e0621 */
[----:B--2---:R-:W-:Y:S02]  /*3310*/  SEL R32, R44, RZ, !P0 ;  /* 0x000000ff2c207207 */ /* 0x004fe40004000000 */
[C---:B---3--:R-:W-:Y:S02]  /*3320*/  ISETP.NE.U32.AND P0, PT, R36.reuse, RZ, PT ;  /* 0x000000ff2400720c */ /* 0x048fe40003f05070 */
[----:B------:R-:W-:-:S02]  /*3330*/  IADD3 R47, P2, PT, R36, R47, RZ ;  /* 0x0000002f242f7210 */ /* 0x000fc40007f5e0ff */
[----:B------:R-:W-:Y:S01]  /*3340*/  ISETP.NE.AND.EX P0, PT, R37, RZ, PT, P0 ;  /* 0x000000ff2500720c */ /* 0x000fe20003f05300 */
[----:B----4-:R-:W-:Y:S01]  /*3350*/  IMAD.IADD R45, R45, 0x1, R32 ;  /* 0x000000012d2d7824 */ /* 0x010fe200078e0220 */
[----:B------:R-:W-:Y:S01]  /*3360*/  SEL R34, R49, R35, !P3 ;  /* 0x0000002331227207 */ /* 0x000fe20005800000 */
[----:B------:R-:W-:Y:S01]  /*3370*/  IMAD.X R37, R37, 0x1, R49, P2 ;  /* 0x0000000125257824 */ /* 0x000fe200010e0631 */
[----:B------:R-:W-:Y:S01]  /*3380*/  ISETP.NE.AND P2, PT, R3, 0x3, PT ;  /* 0x000000030300780c */ /* 0x000fe20003f45270 */
[----:B------:R-:W1:Y:S01]  /*3390*/  LDS.64 R32, [UR4+0x60] ;  /* 0x00006004ff207984 */ /* 0x000e620008000a00 */
[----:B------:R-:W-:Y:S02]  /*33a0*/  SEL R44, R45, R44, !P3 ;  /* 0x0000002c2d2c7207 */ /* 0x000fe40005800000 */
[----:B------:R-:W-:Y:S01]  /*33b0*/  SEL R48, R47, R48, !P2 ;  /* 0x000000302f307207 */ /* 0x000fe20005000000 */
[----:B------:R-:W2:Y:S01]  /*33c0*/  LDS R35, [UR4+0x58] ;  /* 0x00005804ff237984 */ /* 0x000ea20008000800 */
[----:B------:R-:W-:-:S02]  /*33d0*/  SEL R45, R45, RZ, !P0 ;  /* 0x000000ff2d2d7207 */ /* 0x000fc40004000000 */
[C---:B-----5:R-:W-:Y:S02]  /*33e0*/  IADD3 R47, P3, PT, R30.reuse, R47, RZ ;  /* 0x0000002f1e2f7210 */ /* 0x060fe40007f7e0ff */
[----:B------:R-:W-:Y:S01]  /*33f0*/  ISETP.NE.U32.AND P0, PT, R30, RZ, PT ;  /* 0x000000ff1e00720c */ /* 0x000fe20003f05070 */
[----:B------:R-:W-:Y:S01]  /*3400*/  IMAD.IADD R45, R46, 0x1, R45 ;  /* 0x000000012e2d7824 */ /* 0x000fe200078e022d */
[----:B------:R-:W-:Y:S01]  /*3410*/  SEL R46, R37, R34, !P2 ;  /* 0x00000022252e7207 */ /* 0x000fe20005000000 */
[C---:B------:R-:W-:Y:S01]  /*3420*/  IMAD.X R49, R31.reuse, 0x1, R37, P3 ;  /* 0x000000011f317824 */ /* 0x040fe200018e0625 */
[----:B------:R-:W-:Y:S01]  /*3430*/  ISETP.NE.AND.EX P0, PT, R31, RZ, PT, P0 ;  /* 0x000000ff1f00720c */ /* 0x000fe20003f05300 */
[----:B------:R-:W-:Y:S01]  /*3440*/  LDS R34, [UR4+0x68] ;  /* 0x00006804ff227984 */ /* 0x000fe20008000800 */
[----:B------:R-:W-:Y:S02]  /*3450*/  ISETP.NE.U32.AND P6, PT, R6, RZ, PT ;  /* 0x000000ff0600720c */ /* 0x000fe40003fc5070 */
[C---:B------:R-:W-:Y:S01]  /*3460*/  SEL R36, R45.reuse, RZ, !P0 ;  /* 0x000000ff2d247207 */ /* 0x040fe20004000000 */
[----:B------:R-:W3:Y:S01]  /*3470*/  LDS.64 R30, [UR4+0x70] ;  /* 0x00007004ff1e7984 */ /* 0x000ee20008000a00 */
[----:B------:R-:W-:-:S02]  /*3480*/  SEL R44, R45, R44, !P2 ;  /* 0x0000002c2d2c7207 */ /* 0x000fc40005000000 */
[----:B------:R-:W-:Y:S01]  /*3490*/  ISETP.NE.AND.EX P6, PT, R7, RZ, PT, P6 ;  /* 0x000000ff0700720c */ /* 0x000fe20003fc5360 */
[----:B------:R-:W-:Y:S01]  /*34a0*/  IMAD.IADD R43, R43, 0x1, R36 ;  /* 0x000000012b2b7824 */ /* 0x000fe200078e0224 */
[----:B------:R-:W4:Y:S01]  /*34b0*/  LDS R37, [UR4+0x78] ;  /* 0x00007804ff257984 */ /* 0x000f220008000800 */
[----:B------:R-:W-:Y:S02]  /*34c0*/  ISETP.NE.U32.AND P0, PT, R28, RZ, PT ;  /* 0x000000ff1c00720c */ /* 0x000fe40003f05070 */
[----:B------:R-:W-:Y:S02]  /*34d0*/  ISETP.NE.AND P3, PT, R3, 0x6, PT ;  /* 0x000000060300780c */ /* 0x000fe40003f65270 */
[C---:B------:R-:W-:Y:S02]  /*34e0*/  SEL R44, R43.reuse, R44, !P5 ;  /* 0x0000002c2b2c7207 */ /* 0x040fe40006800000 */
[----:B------:R-:W-:Y:S02]  /*34f0*/  SEL R43, R43, RZ, !P6 ;  /* 0x000000ff2b2b7207 */ /* 0x000fe40007000000 */
[----:B------:R-:W-:-:S02]  /*3500*/  ISETP.NE.AND P2, PT, R3, 0x7, PT ;  /* 0x000000070300780c */ /* 0x000fc40003f45270 */
[----:B------:R-:W-:Y:S01]  /*3510*/  SEL R36, R47, R48, !P5 ;  /* 0x000000302f247207 */ /* 0x000fe20006800000 */
[----:B0-----:R-:W-:Y:S01]  /*3520*/  IMAD.IADD R43, R42, 0x1, R43 ;  /* 0x000000012a2b7824 */ /* 0x001fe200078e022b */
[----:B------:R-:W-:Y:S02]  /*3530*/  SEL R46, R49, R46, !P5 ;  /* 0x0000002e312e7207 */ /* 0x000fe40006800000 */
[----:B------:R-:W-:Y:S02]  /*3540*/  IADD3 R3, P5, PT, R6, R47, RZ ;  /* 0x0000002f06037210 */ /* 0x000fe40007fbe0ff */
[----:B------:R-:W-:Y:S02]  /*3550*/  ISETP.NE.AND.EX P0, PT, R29, RZ, PT, P0 ;  /* 0x000000ff1d00720c */ /* 0x000fe40003f05300 */
[----:B------:R-:W-:Y:S01]  /*3560*/  SEL R36, R3, R36, !P4 ;  /* 0x0000002403247207 */ /* 0x000fe20006000000 */
[----:B------:R-:W-:Y:S01]  /*3570*/  IMAD.X R45, R7, 0x1, R49, P5 ;  /* 0x00000001072d7824 */ /* 0x000fe200028e0631 */
[----:B------:R-:W-:-:S02]  /*3580*/  SEL R6, R43, RZ, !P0 ;  /* 0x000000ff2b067207 */ /* 0x000fc40004000000 */
[----:B------:R-:W-:Y:S02]  /*3590*/  IADD3 R7, P5, PT, R28, R3, RZ ;  /* 0x000000031c077210 */ /* 0x000fe40007fbe0ff */
[C---:B-1----:R-:W-:Y:S01]  /*35a0*/  ISETP.NE.U32.AND P0, PT, R32.reuse, RZ, PT ;  /* 0x000000ff2000720c */ /* 0x042fe20003f05070 */
[----:B--2---:R-:W-:Y:S01]  /*35b0*/  IMAD.IADD R35, R35, 0x1, R6 ;  /* 0x0000000123237824 */ /* 0x004fe200078e0206 */
[----:B------:R-:W-:Y:S01]  /*35c0*/  SEL R44, R43, R44, !P4 ;  /* 0x0000002c2b2c7207 */ /* 0x000fe20006000000 */
[----:B------:R-:W0:Y:S01]  /*35d0*/  SHFL.UP PT, R28, R5, 0x1, RZ ;  /* 0x04200000051c7989 */ /* 0x000e2200000e00ff */
[----:B------:R-:W-:Y:S01]  /*35e0*/  SEL R42, R45, R46, !P4 ;  /* 0x0000002e2d2a7207 */ /* 0x000fe20006000000 */
[----:B------:R-:W-:Y:S01]  /*35f0*/  IMAD.X R45, R29, 0x1, R45, P5 ;  /* 0x000000011d2d7824 */ /* 0x000fe200028e062d */
[----:B------:R-:W-:Y:S01]  /*3600*/  IADD3 R43, P4, PT, R32, R7, RZ ;  /* 0x00000007202b7210 */ /* 0x000fe20007f9e0ff */
[----:B------:R1:W2:Y:S01]  /*3610*/  SHFL.UP PT, R29, R4, 0x1, RZ ;  /* 0x04200000041d7989 */ /* 0x0002a200000e00ff */
[----:B------:R-:W-:-:S02]  /*3620*/  ISETP.NE.AND.EX P0, PT, R33, RZ, PT, P0 ;  /* 0x000000ff2100720c */ /* 0x000fc40003f05300 */
[----:B------:R-:W-:Y:S01]  /*3630*/  SEL R44, R35, R44, !P3 ;  /* 0x0000002c232c7207 */ /* 0x000fe20005800000 */
[----:B------:R-:W-:Y:S01]  /*3640*/  IMAD.X R33, R33, 0x1, R45, P4 ;  /* 0x0000000121217824 */ /* 0x000fe200020e062d */
[----:B------:R-:W-:Y:S01]  /*3650*/  SEL R35, R35, RZ, !P0 ;  /* 0x000000ff23237207 */ /* 0x000fe20004000000 */
[----:B------:R0:W0:Y:S01]  /*3660*/  SHFL.UP PT, R3, R41, 0x1, RZ ;  /* 0x0420000029037989 */ /* 0x00002200000e00ff */
[----:B------:R-:W-:Y:S02]  /*3670*/  ISETP.GE.U32.AND P4, PT, R40, 0x20, PT ;  /* 0x000000202800780c */ /* 0x000fe40003f86070 */
[----:B---3--:R-:W-:Y:S02]  /*3680*/  ISETP.NE.U32.AND P0, PT, R30, RZ, PT ;  /* 0x000000ff1e00720c */ /* 0x008fe40003f05070 */
[----:B------:R-:W-:Y:S01]  /*3690*/  SEL R6, R7, R36, !P3 ;  /* 0x0000002407067207 */ /* 0x000fe20005800000 */
[----:B------:R-:W-:Y:S01]  /*36a0*/  IMAD.IADD R7, R34, 0x1, R35 ;  /* 0x0000000122077824 */ /* 0x000fe200078e0223 */
[----:B------:R-:W-:-:S02]  /*36b0*/  ISETP.NE.AND.EX P0, PT, R31, RZ, PT, P0 ;  /* 0x000000ff1f00720c */ /* 0x000fc40003f05300 */
[----:B------:R-:W-:Y:S02]  /*36c0*/  SEL R32, R45, R42, !P3 ;  /* 0x0000002a2d207207 */ /* 0x000fe40005800000 */
[----:B------:R-:W-:Y:S02]  /*36d0*/  IADD3 R35, P3, PT, R30, R43, RZ ;  /* 0x0000002b1e237210 */ /* 0x000fe40007f7e0ff */
[----:B-1----:R-:W-:Y:S02]  /*36e0*/  SEL R4, R7, RZ, !P0 ;  /* 0x000000ff07047207 */ /* 0x002fe40004000000 */
[----:B------:R-:W-:Y:S01]  /*36f0*/  SEL R6, R43, R6, !P2 ;  /* 0x000000062b067207 */ /* 0x000fe20005000000 */
[----:B------:R-:W-:Y:S01]  /*3700*/  IMAD.X R36, R31, 0x1, R33, P3 ;  /* 0x000000011f247824 */ /* 0x000fe200018e0621 */
[----:B------:R-:W-:Y:S01]  /*3710*/  SEL R7, R7, R44, !P2 ;  /* 0x0000002c07077207 */ /* 0x000fe20005000000 */
[----:B----4-:R-:W-:Y:S01]  /*3720*/  IMAD.IADD R37, R37, 0x1, R4 ;  /* 0x0000000125257824 */ /* 0x010fe200078e0204 */
[----:B------:R-:W-:Y:S01]  /*3730*/  SEL R5, R33, R32, !P2 ;  /* 0x0000002021057207 */ /* 0x000fe20005000000 */
[----:B--2---:R-:W-:Y:S06]  /*3740*/  @!P4 BRA `(.L_x_3091) ;  /* 0x00000000002cc947 */ /* 0x004fec0003800000 */
[----:B------:R-:W-:Y:S02]  /*3750*/  ISETP.NE.AND P1, PT, R38, RZ, PT ;  /* 0x000000ff2600720c */ /* 0x000fe40003f25270 */
[C---:B------:R-:W-:Y:S02]  /*3760*/  ISETP.NE.U32.AND P0, PT, R29.reuse, RZ, PT ;  /* 0x000000ff1d00720c */ /* 0x040fe40003f05070 */
[----:B------:R-:W-:Y:S02]  /*3770*/  SEL R29, R29, RZ, P1 ;  /* 0x000000ff1d1d7207 */ /* 0x000fe40000800000 */
[C---:B0-----:R-:W-:Y:S02]  /*3780*/  ISETP.NE.AND.EX P0, PT, R28.reuse, RZ, PT, P0 ;  /* 0x000000ff1c00720c */ /* 0x041fe40003f05300 */
[----:B------:R-:W-:Y:S02]  /*3790*/  SEL R28, R28, RZ, P1 ;  /* 0x000000ff1c1c7207 */ /* 0x000fe40000800000 */
[----:B------:R-:W-:-:S02]  /*37a0*/  SEL R4, R7, RZ, !P0 ;  /* 0x000000ff07047207 */ /* 0x000fc40004000000 */
[----:B------:R-:W-:-:S03]  /*37b0*/  IADD3 R29, P0, PT, R29, R6, RZ ;  /* 0x000000061d1d7210 */ /* 0x000fc60007f1e0ff */
[----:B------:R-:W-:Y:S02]  /*37c0*/  @P1 IMAD.IADD R7, R3, 0x1, R4 ;  /* 0x0000000103071824 */ /* 0x000fe400078e0204 */
[----:B------:R-:W-:Y:S02]  /*37d0*/  IMAD.X R28, R28, 0x1, R5, P0 ;  /* 0x000000011c1c7824 */ /* 0x000fe400000e0605 */
[----:B------:R-:W-:Y:S01]  /*37e0*/  IMAD.MOV.U32 R3, RZ, RZ, R7 ;  /* 0x000000ffff037224 */ /* 0x000fe200078e0007 */
[----:B------:R-:W-:Y:S06]  /*37f0*/  BRA `(.L_x_3092) ;  /* 0x0000001000387947 */ /* 0x000fec0003800000 */
.L_x_3091:
[----:B------:R-:W1:Y:S01]  /*3800*/  LDC.64 R30, c[0x0][0x3a8] ;  /* 0x0000ea00ff1e7b82 */ /* 0x000e620000000a00 */
[----:B------:R-:W2:Y:S01]  /*3810*/  LDCU UR5, c[0x0][0x370] ;  /* 0x00006e00ff0577ac */ /* 0x000ea20008000800 */
[----:B------:R-:W-:Y:S01]  /*3820*/  @!P1 IMAD.MOV.U32 R6, RZ, RZ, R35 ;  /* 0x000000ffff069224 */ /* 0x000fe200078e0023 */
[----:B------:R3:W-:Y:S01]  /*3830*/  @!P1 STS [UR4+0xd0], R37 ;  /* 0x0000d025ff009988 */ /* 0x0007e20008000804 */
[----:B------:R-:W-:Y:S01]  /*3840*/  @!P1 IMAD.MOV.U32 R7, RZ, RZ, R36 ;  /* 0x000000ffff079224 */ /* 0x000fe200078e0024 */
[----:B------:R-:W-:Y:S01]  /*3850*/  LOP3.LUT R32, RZ, R40, RZ, 0x33, !PT ;  /* 0x00000028ff207212 */ /* 0x000fe200078e33ff */
[----:B------:R-:W-:Y:S02]  /*3860*/  @!P1 IMAD.MOV.U32 R4, RZ, RZ, R37 ;  /* 0x000000ffff049224 */ /* 0x000fe400078e0025 */
[----:B------:R-:W-:Y:S01]  /*3870*/  @!P1 IMAD.MOV.U32 R5, RZ, RZ, 0x64 ;  /* 0x00000064ff059424 */ /* 0x000fe200078e00ff */
[----:B------:R3:W-:Y:S01]  /*3880*/  @!P1 STS.64 [UR4+0xc8], R6 ;  /* 0x0000c806ff009988 */ /* 0x0007e20008000a04 */
[----:B--2---:R-:W-:Y:S01]  /*3890*/  UISETP.GT.U32.AND UP0, UPT, UR5, 0x1f3, UPT ;  /* 0x000001f30500788c */ /* 0x004fe2000bf04070 */
[----:B-1----:R-:W-:-:S05]  /*38a0*/  IMAD.WIDE.U32 R30, R39, 0x10, R30 ;  /* 0x00000010271e7825 */ /* 0x002fca00078e001e */
[----:B------:R3:W-:Y:S03]  /*38b0*/  @!P1 ST.E.128.STRONG.GPU desc[UR8][R30.64+0x200], R4 ;  /* 0x000200041e009985 */ /* 0x0007e6000c10fd08 */
[----:B------:R-:W-:Y:S05]  /*38c0*/  BRA.U UP0, `(.L_x_3093) ;  /* 0x0000000100087547 */ /* 0x000fea000b800000 */
[----:B------:R1:W-:Y:S06]  /*38d0*/  MEMBAR.SC.CTA ;  /* 0x0000000000007992 */ /* 0x0003ec0000000000 */
[----:B-1----:R-:W-:Y:S05]  /*38e0*/  BRA `(.L_x_3094) ;  /* 0x0000000000087947 */ /* 0x002fea0003800000 */
.L_x_3093:
[----:B------:R-:W-:Y:S05]  /*38f0*/  NANOSLEEP 0x1c2 ;  /* 0x000001c20000795d */ /* 0x000fea0003800000 */
[----:B------:R-:W-:Y:S01]  /*3900*/  NOP ;  /* 0x0000000000007918 */ /* 0x000fe20000000000 */
.L_x_3094:
[----:B---3--:R-:W-:-:S07]  /*3910*/  IMAD.WIDE R30, R32, 0x10, R30 ;  /* 0x00000010201e7825 */ /* 0x008fce00078e021e */
.L_x_3096:
[----:B------:R-:W2:Y:S01]  /*3920*/  LD.E.128.STRONG.GPU R4, desc[UR8][R30.64+0x200] ;  /* 0x000200081e047980 */ /* 0x000ea2000c10fd00 */
[----:B------:R-:W-:Y:S05]  /*3930*/  YIELD ;  /* 0x0000000000007946 */ /* 0x000fea0003800000 */
[----:B------:R-:W-:Y:S01]  /*3940*/  UMOV UR5, 0xffffffff ;  /* 0xffffffff00057882 */ /* 0x000fe20000000000 */
[----:B--2---:R-:W-:Y:S02]  /*3950*/  ISETP.NE.AND P0, PT, R5, 0x63, PT ;  /* 0x000000630500780c */ /* 0x004fe40003f05270 */
[----:B------:R-:W-:Y:S11]  /*3960*/  BRA.DIV UR5, `(.L_x_3095) ;  /* 0x0000008e05687947 */ /* 0x000ff6000b800000 */
[----:B------:R-:W-:-:S13]  /*3970*/  VOTE.ANY P0, !P0 ;  /* 0x0000000000ff7806 */ /* 0x000fda0004000100 */
.L_x_3239:
[----:B------:R-:W-:Y:S05]  /*3980*/  @P0 BRA `(.L_x_3096) ;  /* 0xfffffffc00e40947 */ /* 0x000fea000383ffff */
[----:B------:R-:W-:Y:S01]  /*3990*/  UMOV UR5, 0xffffffff ;  /* 0xffffffff00057882 */ /* 0x000fe20000000000 */
[----:B------:R-:W-:Y:S01]  /*39a0*/  ISETP.NE.AND P0, PT, R5, 0x65, PT ;  /* 0x000000650500780c */ /* 0x000fe20003f05270 */
[----:B0-----:R-:W-:Y:S02]  /*39b0*/  IMAD.MOV.U32 R41, RZ, RZ, R6 ;  /* 0x000000ffff297224 */ /* 0x001fe400078e0006 */
[----:B------:R-:W-:Y:S02]  /*39c0*/  IMAD.MOV.U32 R42, RZ, RZ, R7 ;  /* 0x000000ffff2a7224 */ /* 0x000fe400078e0007 */
[----:B------:R-:W-:Y:S01]  /*39d0*/  IMAD.MOV.U32 R40, RZ, RZ, R4 ;  /* 0x000000ffff287224 */ /* 0x000fe200078e0004 */
[----:B------:R-:W-:Y:S07]  /*39e0*/  BRA.DIV UR5, `(.L_x_3097) ;  /* 0x0000008e056c7947 */ /* 0x000fee000b800000 */
[----:B------:R-:W0:Y:S01]  /*39f0*/  S2R R47, SR_GEMASK ;  /* 0x00000000002f7919 */ /* 0x000e220000003c00 */
[----:B------:R-:W-:-:S04]  /*3a00*/  VOTE.ANY R34, PT, !P0 ;  /* 0x0000000000227806 */ /* 0x000fc800040e0100 */
[----:B0-----:R-:W-:-:S05]  /*3a10*/  LOP3.LUT R34, R34, 0x80000000, R47, 0xec, !PT ;  /* 0x8000000022227812 */ /* 0x001fca00078eec2f */
[----:B------:R-:W-:-:S05]  /*3a20*/  VIADD R7, R34, 0xffffffff ;  /* 0xffffffff22077836 */ /* 0x000fca0000000000 */
[----:B------:R-:W-:-:S04]  /*3a30*/  LOP3.LUT R7, R34, R7, RZ, 0xc, !PT ;  /* 0x0000000722077212 */ /* 0x000fc800078e0cff */
[----:B------:R-:W0:Y:S02]  /*3a40*/  POPC R33, R7 ;  /* 0x0000000700217309 */ /* 0x000e240000000000 */
[----:B0-----:R0:W1:Y:S04]  /*3a50*/  SHFL.DOWN PT, R30, R41, 0x1, R33 ;  /* 0x08200000291e7989 */ /* 0x00106800000e0021 */
[----:B------:R0:W2:Y:S04]  /*3a60*/  SHFL.DOWN PT, R31, R42, 0x1, R33 ;  /* 0x082000002a1f7989 */ /* 0x0000a800000e0021 */
[----:B------:R0:W3:Y:S02]  /*3a70*/  SHFL.DOWN PT, R6, R40, 0x1, R33 ;  /* 0x0820000028067989 */ /* 0x0000e400000e0021 */
.L_x_3245:
[----:B------:R-:W-:Y:S01]  /*3a80*/  ISETP.GE.AND P2, PT, R38, R33, PT ;  /* 0x000000212600720c */ /* 0x000fe20003f46270 */
[----:B------:R-:W-:-:S12]  /*3a90*/  UMOV UR5, 0xffffffff ;  /* 0xffffffff00057882 */ /* 0x000fd80000000000 */
[----:B------:R-:W-:Y:S02]  /*3aa0*/  @!P2 ISETP.NE.U32.AND P0, PT, R41, RZ, PT ;  /* 0x000000ff2900a20c */ /* 0x000fe40003f05070 */
[----:B-1----:R-:W-:Y:S02]  /*3ab0*/  @!P2 IADD3 R30, P3, PT, R30, R41, RZ ;  /* 0x000000291e1ea210 */ /* 0x002fe40007f7e0ff */
[----:B------:R-:W-:-:S03]  /*3ac0*/  @!P2 ISETP.NE.AND.EX P0, PT, R42, RZ, PT, P0 ;  /* 0x000000ff2a00a20c */ /* 0x000fc60003f05300 */
[----:B0-----:R-:W-:Y:S02]  /*3ad0*/  @!P2 IMAD.MOV.U32 R41, RZ, RZ, R30 ;  /* 0x000000ffff29a224 */ /* 0x001fe400078e001e */
[----:B--2---:R-:W-:Y:S01]  /*3ae0*/  @!P2 IMAD.X R30, R31, 0x1, R42, P3 ;  /* 0x000000011f1ea824 */ /* 0x004fe200018e062a */
[----:B---3--:R-:W-:Y:S01]  /*3af0*/  @!P2 SEL R31, R6, RZ, !P0 ;  /* 0x000000ff061fa207 */ /* 0x008fe20004000000 */
[----:B------:R-:W-:Y:S06]  /*3b00*/  BRA.DIV UR5, `(.L_x_3098) ;  /* 0x0000008e05987947 */ /* 0x000fec000b800000 */
.L_x_3248:
[----:B------:R-:W-:Y:S01]  /*3b10*/  UMOV UR5, 0xffffffff ;  /* 0xffffffff00057882 */ /* 0x000fe20000000000 */
[----:B------:R-:W-:Y:S02]  /*3b20*/  @!P2 IMAD.MOV.U32 R42, RZ, RZ, R30 ;  /* 0x000000ffff2aa224 */ /* 0x000fe400078e001e */
[----:B------:R-:W-:Y:S01]  /*3b30*/  @!P2 IMAD.IADD R40, R40, 0x1, R31 ;  /* 0x000000012828a824 */ /* 0x000fe200078e021f */
[----:B------:R-:W-:Y:S06]  /*3b40*/  BRA.DIV UR5, `(.L_x_3099) ;  /* 0x0000008e05a87947 */ /* 0x000fec000b800000 */
[----:B------:R0:W1:Y:S04]  /*3b50*/  SHFL.DOWN PT, R30, R41, 0x2, R33 ;  /* 0x08400000291e7989 */ /* 0x00006800000e0021 */
[----:B------:R0:W2:Y:S04]  /*3b60*/  SHFL.DOWN PT, R31, R42, 0x2, R33 ;  /* 0x084000002a1f7989 */ /* 0x0000a800000e0021 */
[----:B------:R0:W3:Y:S02]  /*3b70*/  SHFL.DOWN PT, R6, R40, 0x2, R33 ;  /* 0x0840000028067989 */ /* 0x0000e400000e0021 */
.L_x_3253:
[----:B------:R-:W-:Y:S01]  /*3b80*/  VIADD R46, R38, 0x2 ;  /* 0x00000002262e7836 */ /* 0x000fe20000000000 */
[----:B------:R-:W-:-:S04]  /*3b90*/  UMOV UR5, 0xffffffff ;  /* 0xffffffff00057882 */ /* 0x000fc80000000000 */
[----:B------:R-:W-:-:S13]  /*3ba0*/  ISETP.GT.AND P2, PT, R46, R33, PT ;  /* 0x000000212e00720c */ /* 0x000fda0003f44270 */
[----:B------:R-:W-:Y:S02]  /*3bb0*/  @!P2 ISETP.NE.U32.AND P0, PT, R41, RZ, PT ;  /* 0x000000ff2900a20c */ /* 0x000fe40003f05070 */
[----:B-1----:R-:W-:Y:S02]  /*3bc0*/  @!P2 IADD3 R30, P3, PT, R30, R41, RZ ;  /* 0x000000291e1ea210 */ /* 0x002fe40007f7e0ff */
[----:B------:R-:W-:-:S03]  /*3bd0*/  @!P2 ISETP.NE.AND.EX P0, PT, R42, RZ, PT, P0 ;  /* 0x000000ff2a00a20c */ /* 0x000fc60003f05300 */
[----:B--2---:R-:W-:Y:S01]  /*3be0*/  @!P2 IMAD.X R43, R31, 0x1, R42, P3 ;  /* 0x000000011f2ba824 */ /* 0x004fe200018e062a */
[----:B---3--:R-:W-:Y:S01]  /*3bf0*/  @!P2 SEL R31, R6, RZ, !P0 ;  /* 0x000000ff061fa207 */ /* 0x008fe20004000000 */
[----:B------:R-:W-:Y:S08]  /*3c00*/  BRA.DIV UR5, `(.L_x_3100) ;  /* 0x0000008e05cc7947 */ /* 0x000ff0000b800000 */
.L_x_3256:
[----:B------:R-:W-:Y:S01]  /*3c10*/  UMOV UR5, 0xffffffff ;  /* 0xffffffff00057882 */ /* 0x000fe20000000000 */
[----:B0-----:R-:W-:Y:S02]  /*3c20*/  @!P2 IMAD.MOV.U32 R41, RZ, RZ, R30 ;  /* 0x000000ffff29a224 */ /* 0x001fe400078e001e */
[----:B------:R-:W-:Y:S02]  /*3c30*/  @!P2 IMAD.MOV.U32 R42, RZ, RZ, R43 ;  /* 0x000000ffff2aa224 */ /* 0x000fe400078e002b */
[----:B------:R-:W-:Y:S01]  /*3c40*/  @!P2 IMAD.IADD R40, R40, 0x1, R31 ;  /* 0x000000012828a824 */ /* 0x000fe200078e021f */
[----:B------:R-:W-:Y:S06]  /*3c50*/  BRA.DIV UR5, `(.L_x_3101) ;  /* 0x0000008e05d87947 */ /* 0x000fec000b800000 */
[----:B------:R0:W1:Y:S04]  /*3c60*/  SHFL.DOWN PT, R30, R41, 0x4, R33 ;  /* 0x08800000291e7989 */ /* 0x00006800000e0021 */
[----:B------:R0:W2:Y:S04]  /*3c70*/  SHFL.DOWN PT, R31, R42, 0x4, R33 ;  /* 0x088000002a1f7989 */ /* 0x0000a800000e0021 */
[----:B------:R0:W3:Y:S02]  /*3c80*/  SHFL.DOWN PT, R6, R40, 0x4, R33 ;  /* 0x0880000028067989 */ /* 0x0000e400000e0021 */
.L_x_3261:
        /* <DEDUP_REMOVED lines=9> */
.L_x_3264:
        /* <DEDUP_REMOVED lines=8> */
.L_x_3269:
        /* <DEDUP_REMOVED lines=9> */
.L_x_3272:
        /* <DEDUP_REMOVED lines=8> */
.L_x_3277:
[----:B------:R-:W-:Y:S01]  /*3eb0*/  VIADD R43, R38, 0x10 ;  /* 0x00000010262b7836 */ /* 0x000fe20000000000 */
[----:B------:R-:W4:Y:S01]  /*3ec0*/  LDC.64 R30, c[0x0][0x3a8] ;  /* 0x0000ea00ff1e7b82 */ /* 0x000f220000000a00 */
[----:B------:R-:W-:Y:S01]  /*3ed0*/  UMOV UR5, 0xffffffff ;  /* 0xffffffff00057882 */ /* 0x000fe20000000000 */
[----:B------:R-:W-:Y:S02]  /*3ee0*/  ISETP.NE.AND P0, PT, R5, 0x65, PT ;  /* 0x000000650500780c */ /* 0x000fe40003f05270 */
[----:B------:R-:W-:-:S13]  /*3ef0*/  ISETP.GT.AND P3, PT, R43, R33, PT ;  /* 0x000000212b00720c */ /* 0x000fda0003f64270 */
[----:B------:R-:W-:Y:S02]  /*3f00*/  @!P3 ISETP.NE.U32.AND P2, PT, R41, RZ, PT ;  /* 0x000000ff2900b20c */ /* 0x000fe40003f45070 */
[----:B-1----:R-:W-:Y:S02]  /*3f10*/  @!P3 IADD3 R48, P4, PT, R48, R41, RZ ;  /* 0x000000293030b210 */ /* 0x002fe40007f9e0ff */
[----:B------:R-:W-:Y:S02]  /*3f20*/  @!P3 ISETP.NE.AND.EX P2, PT, R42, RZ, PT, P2 ;  /* 0x000000ff2a00b20c */ /* 0x000fe40003f45320 */
[----:B----4-:R-:W-:Y:S01]  /*3f30*/  IADD3 R30, P5, PT, R30, 0x200, RZ ;  /* 0x000002001e1e7810 */ /* 0x010fe20007fbe0ff */
[----:B--2---:R-:W-:Y:S01]  /*3f40*/  @!P3 IMAD.X R49, R49, 0x1, R42, P4 ;  /* 0x000000013131b824 */ /* 0x004fe200020e062a */
[----:B---3--:R-:W-:Y:S01]  /*3f50*/  @!P3 SEL R5, R6, RZ, !P2 ;  /* 0x000000ff0605b207 */ /* 0x008fe20005000000 */
[----:B------:R-:W-:Y:S10]  /*3f60*/  BRA.DIV UR5, `(.L_x_3106) ;  /* 0x0000009205507947 */ /* 0x000ff4000b800000 */
.L_x_3280:
[----:B------:R-:W-:Y:S01]  /*3f70*/  UMOV UR5, 0xffffffff ;  /* 0xffffffff00057882 */ /* 0x000fe20000000000 */
[----:B0-----:R-:W-:Y:S02]  /*3f80*/  @!P3 IMAD.MOV.U32 R42, RZ, RZ, R49 ;  /* 0x000000ffff2ab224 */ /* 0x001fe400078e0031 */
[----:B------:R-:W-:Y:S02]  /*3f90*/  @!P3 IMAD.MOV.U32 R41, RZ, RZ, R48 ;  /* 0x000000ffff29b224 */ /* 0x000fe400078e0030 */
[----:B------:R-:W-:Y:S02]  /*3fa0*/  @!P3 IMAD.IADD R40, R40, 0x1, R5 ;  /* 0x000000012828b824 */ /* 0x000fe400078e0205 */
[----:B------:R-:W-:Y:S02]  /*3fb0*/  IMAD.X R31, RZ, RZ, R31, P5 ;  /* 0x000000ffff1f7224 */ /* 0x000fe400028e061f */
[----:B------:R-:W-:Y:S01]  /*3fc0*/  IMAD.IADD R49, R32, 0x1, R39 ;  /* 0x0000000120317824 */ /* 0x000fe200078e0227 */
[----:B------:R-:W-:Y:S06]  /*3fd0*/  BRA.DIV UR5, `(.L_x_3107) ;  /* 0x0000009205547947 */ /* 0x000fec000b800000 */
[----:B------:R-:W-:-:S13]  /*3fe0*/  VOTE.ALL P0, P0 ;  /* 0x0000000000ff7806 */ /* 0x000fda0000000000 */
.L_x_3283:
[----:B------:R-:W-:Y:S05]  /*3ff0*/  @!P0 BRA `(.L_x_3108) ;  /* 0x0000000400b48947 */ /* 0x000fea0003800000 */
.L_x_3122:
[----:B------:R-:W-:-:S07]  /*4000*/  IMAD.WIDE R32, R49, 0x10, R30 ;  /* 0x0000001031207825 */ /* 0x000fce00078e021e */
.L_x_3110:
[----:B------:R-:W2:Y:S01]  /*4010*/  LD.E.128.STRONG.GPU R4, desc[UR8][R32.64+-0x200] ;  /* 0xfffe000820047980 */ /* 0x000ea2000c10fd00 */
[----:B------:R-:W-:Y:S05]  /*4020*/  YIELD ;  /* 0x0000000000007946 */ /* 0x000fea0003800000 */
[----:B------:R-:W-:Y:S01]  /*4030*/  UMOV UR5, 0xffffffff ;  /* 0xffffffff00057882 */ /* 0x000fe20000000000 */
[----:B--2---:R-:W-:Y:S02]  /*4040*/  ISETP.NE.AND P0, PT, R5, 0x63, PT ;  /* 0x000000630500780c */ /* 0x004fe40003f05270 */
[----:B------:R-:W-:Y:S11]  /*4050*/  BRA.DIV UR5, `(.L_x_3109) ;  /* 0x0000009205587947 */ /* 0x000ff6000b800000 */
[----:B------:R-:W-:-:S13]  /*4060*/  VOTE.ANY P0, !P0 ;  /* 0x0000000000ff7806 */ /* 0x000fda0004000100 */
.L_x_3286:
[----:B------:R-:W-:Y:S05]  /*4070*/  @P0 BRA `(.L_x_3110) ;  /* 0xfffffffc00e40947 */ /* 0x000fea000383ffff */
[----:B------:R-:W-:Y:S01]  /*4080*/  UMOV UR5, 0xffffffff ;  /* 0xffffffff00057882 */ /* 0x000fe20000000000 */
[----:B------:R-:W-:Y:S01]  /*4090*/  ISETP.NE.AND P0, PT, R5, 0x65, PT ;  /* 0x000000650500780c */ /* 0x000fe20003f05270 */
[----:B------:R-:W-:Y:S02]  /*40a0*/  IMAD.MOV.U32 R32, RZ, RZ, R6 ;  /* 0x000000ffff207224 */ /* 0x000fe400078e0006 */
[----:B------:R-:W-:Y:S02]  /*40b0*/  IMAD.MOV.U32 R51, RZ, RZ, R7 ;  /* 0x000000ffff337224 */ /* 0x000fe400078e0007 */
[----:B------:R-:W-:Y:S01]  /*40c0*/  IMAD.MOV.U32 R48, RZ, RZ, R4 ;  /* 0x000000ffff307224 */ /* 0x000fe200078e0004 */
[----:B------:R-:W-:Y:S07]  /*40d0*/  BRA.DIV UR5, `(.L_x_3111) ;  /* 0x00000092055c7947 */ /* 0x000fee000b800000 */
[----:B------:R-:W-:-:S04]  /*40e0*/  VOTE.ANY R34, PT, !P0 ;  /* 0x0000000000227806 */ /* 0x000fc800040e0100 */
[----:B------:R-:W-:-:S05]  /*40f0*/  LOP3.LUT R34, R34, 0x80000000, R47, 0xec, !PT ;  /* 0x8000000022227812 */ /* 0x000fca00078eec2f */
[----:B------:R-:W-:-:S05]  /*4100*/  VIADD R7, R34, 0xffffffff ;  /* 0xffffffff22077836 */ /* 0x000fca0000000000 */
[----:B------:R-:W-:-:S04]  /*4110*/  LOP3.LUT R7, R34, R7, RZ, 0xc, !PT ;  /* 0x0000000722077212 */ /* 0x000fc800078e0cff */
[----:B------:R-:W0:Y:S02]  /*4120*/  POPC R33, R7 ;  /* 0x0000000700217309 */ /* 0x000e240000000000 */
[----:B0-----:R0:W1:Y:S04]  /*4130*/  SHFL.DOWN PT, R53, R32, 0x1, R33 ;  /* 0x0820000020357989 */ /* 0x00106800000e0021 */
[----:B------:R0:W2:Y:S04]  /*4140*/  SHFL.DOWN PT, R50, R51, 0x1, R33 ;  /* 0x0820000033327989 */ /* 0x0000a800000e0021 */
[----:B------:R0:W3:Y:S02]  /*4150*/  SHFL.DOWN PT, R52, R48, 0x1, R33 ;  /* 0x0820000030347989 */ /* 0x0000e400000e0021 */
.L_x_3292:
[----:B------:R-:W-:Y:S01]  /*4160*/  ISETP.GE.AND P2, PT, R38, R33, PT ;  /* 0x000000212600720c */ /* 0x000fe20003f46270 */
[----:B------:R-:W-:-:S12]  /*4170*/  UMOV UR5, 0xffffffff ;  /* 0xffffffff00057882 */ /* 0x000fd80000000000 */
[----:B-1----:R-:W-:Y:S02]  /*4180*/  @!P2 IADD3 R53, P3, PT, R53, R32, RZ ;  /* 0x000000203535a210 */ /* 0x002fe40007f7e0ff */
[----:B------:R-:W-:-:S03]  /*4190*/  @!P2 ISETP.NE.U32.AND P0, PT, R32, RZ, PT ;  /* 0x000000ff2000a20c */ /* 0x000fc60003f05070 */
[----:B0-----:R-:W-:Y:S01]  /*41a0*/  @!P2 IMAD.MOV.U32 R32, RZ, RZ, R53 ;  /* 0x000000ffff20a224 */ /* 0x001fe200078e0035 */
[----:B------:R-:W-:Y:S09]  /*41b0*/  BRA.DIV UR5, `(.L_x_3112) ;  /* 0x0000009205987947 */ /* 0x000ff2000b800000 */
.L_x_3295:
[----:B------:R-:W-:Y:S01]  /*41c0*/  @!P2 ISETP.NE.AND.EX P0, PT, R51, RZ, PT, P0 ;  /* 0x000000ff3300a20c */ /* 0x000fe20003f05300 */
[----:B------:R-:W-:Y:S01]  /*41d0*/  UMOV UR5, 0xffffffff ;  /* 0xffffffff00057882 */ /* 0x000fe20000000000 */
[----:B--2---:R-:W-:Y:S02]  /*41e0*/  @!P2 IMAD.X R50, R50, 0x1, R51, P3 ;  /* 0x000000013232a824 */ /* 0x004fe400018e0633 */
[----:B---3--:R-:W-:Y:S02]  /*41f0*/  @!P2 SEL R7, R52, RZ, !P0 ;  /* 0x000000ff3407a207 */ /* 0x008fe40004000000 */
[----:B------:R-:W-:-:S03]  /*4200*/  @!P2 IMAD.MOV.U32 R51, RZ, RZ, R50 ;  /* 0x000000ffff33a224 */ /* 0x000fc600078e0032 */
[----:B------:R-:W-:Y:S01]  /*4210*/  @!P2 IMAD.IADD R48, R48, 0x1, R7 ;  /* 0x000000013030a824 */ /* 0x000fe200078e0207 */
[----:B------:R-:W-:Y:S06]  /*4220*/  BRA.DIV UR5, `(.L_x_3113) ;  /* 0x00000092059c7947 */ /* 0x000fec000b800000 */
[----:B------:R0:W1:Y:S04]  /*4230*/  SHFL.DOWN PT, R53, R32, 0x2, R33 ;  /* 0x0840000020357989 */ /* 0x00006800000e0021 */
[----:B------:R0:W2:Y:S04]  /*4240*/  SHFL.DOWN PT, R50, R51, 0x2, R33 ;  /* 0x0840000033327989 */ /* 0x0000a800000e0021 */
[----:B------:R0:W3:Y:S02]  /*4250*/  SHFL.DOWN PT, R52, R48, 0x2, R33 ;  /* 0x0840000030347989 */ /* 0x0000e400000e0021 */
.L_x_3300:
[----:B------:R-:W-:Y:S01]  /*4260*/  ISETP.GT.AND P2, PT, R46, R33, PT ;  /* 0x000000212e00720c */ /* 0x000fe20003f44270 */
[----:B------:R-:W-:-:S12]  /*4270*/  UMOV UR5, 0xffffffff ;  /* 0xffffffff00057882 */ /* 0x000fd80000000000 */
[----:B-1----:R-:W-:Y:S02]  /*4280*/  @!P2 IADD3 R53, P3, PT, R53, R32, RZ ;  /* 0x000000203535a210 */ /* 0x002fe40007f7e0ff */
[----:B------:R-:W-:-:S03]  /*4290*/  @!P2 ISETP.NE.U32.AND P0, PT, R32, RZ, PT ;  /* 0x000000ff2000a20c */ /* 0x000fc60003f05070 */
[----:B0-----:R-:W-:Y:S01]  /*42a0*/  @!P2 IMAD.MOV.U32 R32, RZ, RZ, R53 ;  /* 0x000000ffff20a224 */ /* 0x001fe200078e0035 */
[----:B------:R-:W-:Y:S09]  /*42b0*/  BRA.DIV UR5, `(.L_x_3114) ;  /* 0x0000009205d07947 */ /* 0x000ff2000b800000 */
.L_x_3303:
        /* <DEDUP_REMOVED lines=10> */
.L_x_3308:
[----:B------:R-:W-:Y:S01]  /*4360*/  ISETP.GT.AND P2, PT, R45, R33, PT ;  /* 0x000000212d00720c */ /* 0x000fe20003f44270 */
[----:B------:R-:W-:-:S12]  /*4370*/  UMOV UR5, 0xffffffff ;  /* 0xffffffff00057882 */ /* 0x000fd80000000000 */
[----:B-1----:R-:W-:Y:S02]  /*4380*/  @!P2 IADD3 R53, P3, PT, R53, R32, RZ ;  /* 0x000000203535a210 */ /* 0x002fe40007f7e0ff */
[----:B------:R-:W-:-:S03]  /*4390*/  @!P2 ISETP.NE.U32.AND P0, PT, R32, RZ, PT ;  /* 0x000000ff2000a20c */ /* 0x000fc60003f05070 */
[----:B0-----:R-:W-:Y:S01]  /*43a0*/  @!P2 IMAD.MOV.U32 R32, RZ, RZ, R53 ;  /* 0x000000ffff20a224 */ /* 0x001fe200078e0035 */
[----:B------:R-:W-:Y:S09]  /*43b0*/  BRA.DIV UR5, `(.L_x_3116) ;  /* 0x0000009605087947 */ /* 0x000ff2000b800000 */
.L_x_3311:
        /* <DEDUP_REMOVED lines=10> */
.L_x_3316:
[----:B------:R-:W-:Y:S01]  /*4460*/  ISETP.GT.AND P2, PT, R44, R33, PT ;  /* 0x000000212c00720c */ /* 0x000fe20003f44270 */
[----:B------:R-:W-:-:S12]  /*4470*/  UMOV UR5, 0xffffffff ;  /* 0xffffffff00057882 */ /* 0x000fd80000000000 */
[----:B-1----:R-:W-:Y:S02]  /*4480*/  @!P2 IADD3 R53, P3, PT, R53, R32, RZ ;  /* 0x000000203535a210 */ /* 0x002fe40007f7e0ff */
[----:B------:R-:W-:-:S03]  /*4490*/  @!P2 ISETP.NE.U32.AND P0, PT, R32, RZ, PT ;  /* 0x000000ff2000a20c */ /* 0x000fc60003f05070 */
[----:B0-----:R-:W-:Y:S01]  /*44a0*/  @!P2 IMAD.MOV.U32 R32, RZ, RZ, R53 ;  /* 0x000000ffff20a224 */ /* 0x001fe200078e0035 */
[----:B------:R-:W-:Y:S09]  /*44b0*/  BRA.DIV UR5, `(.L_x_3118) ;  /* 0x0000009605407947 */ /* 0x000ff2000b800000 */
.L_x_3319:
        /* <DEDUP_REMOVED lines=10> */
.L_x_3324:
[----:B------:R-:W-:Y:S01]  /*4560*/  ISETP.GT.AND P4, PT, R43, R33, PT ;  /* 0x000000212b00720c */ /* 0x000fe20003f84270 */
[----:B------:R-:W-:Y:S01]  /*4570*/  UMOV UR5, 0xffffffff ;  /* 0xffffffff00057882 */ /* 0x000fe20000000000 */
[----:B------:R-:W-:-:S11]  /*4580*/  ISETP.NE.AND P0, PT, R5, 0x65, PT ;  /* 0x000000650500780c */ /* 0x000fd60003f05270 */
[----:B------:R-:W-:Y:S02]  /*4590*/  @!P4 ISETP.NE.U32.AND P2, PT, R32, RZ, PT ;  /* 0x000000ff2000c20c */ /* 0x000fe40003f45070 */
[----:B-1----:R-:W-:Y:S02]  /*45a0*/  @!P4 IADD3 R53, P5, PT, R53, R32, RZ ;  /* 0x000000203535c210 */ /* 0x002fe40007fbe0ff */
[----:B------:R-:W-:-:S03]  /*45b0*/  @!P4 ISETP.NE.AND.EX P2, PT, R51, RZ, PT, P2 ;  /* 0x000000ff3300c20c */ /* 0x000fc60003f45320 */
[----:B0-----:R-:W-:Y:S01]  /*45c0*/  @!P4 IMAD.MOV.U32 R32, RZ, RZ, R53 ;  /* 0x000000ffff20c224 */ /* 0x001fe200078e0035 */
[----:B---3--:R-:W-:Y:S01]  /*45d0*/  @!P4 SEL R5, R6, RZ, !P2 ;  /* 0x000000ff0605c207 */ /* 0x008fe20005000000 */
[----:B--2---:R-:W-:Y:S01]  /*45e0*/  @!P4 IMAD.X R50, R50, 0x1, R51, P5 ;  /* 0x000000013232c824 */ /* 0x004fe200028e0633 */
[C---:B------:R-:W-:Y:S02]  /*45f0*/  ISETP.NE.U32.AND P2, PT, R41.reuse, RZ, PT ;  /* 0x000000ff2900720c */ /* 0x040fe40003f45070 */
[----:B------:R-:W-:Y:S01]  /*4600*/  IADD3 R41, P3, PT, R41, R32, RZ ;  /* 0x0000002029297210 */ /* 0x000fe20007f7e0ff */
[----:B------:R-:W-:Y:S01]  /*4610*/  @!P4 IMAD.IADD R48, R48, 0x1, R5 ;  /* 0x000000013030c824 */ /* 0x000fe200078e0205 */
[----:B------:R-:W-:Y:S01]  /*4620*/  ISETP.NE.AND.EX P2, PT, R42, RZ, PT, P2 ;  /* 0x000000ff2a00720c */ /* 0x000fe20003f45320 */
[----:B------:R-:W-:-:S03]  /*4630*/  @!P4 IMAD.MOV.U32 R51, RZ, RZ, R50 ;  /* 0x000000ffff33c224 */ /* 0x000fc600078e0032 */
[----:B------:R-:W-:Y:S01]  /*4640*/  SEL R5, R48, RZ, !P2 ;  /* 0x000000ff30057207 */ /* 0x000fe20005000000 */
[----:B------:R-:W-:Y:S08]  /*4650*/  BRA.DIV UR5, `(.L_x_3120) ;  /* 0x00000096054c7947 */ /* 0x000ff0000b800000 */
.L_x_3327:
[----:B------:R-:W-:Y:S01]  /*4660*/  UMOV UR5, 0xffffffff ;  /* 0xffffffff00057882 */ /* 0x000fe20000000000 */
[----:B------:R-:W-:Y:S02]  /*4670*/  IMAD.X R42, R42, 0x1, R51, P3 ;  /* 0x000000012a2a7824 */ /* 0x000fe400018e0633 */
[----:B------:R-:W-:Y:S02]  /*4680*/  IMAD.IADD R40, R5, 0x1, R40 ;  /* 0x0000000105287824 */ /* 0x000fe400078e0228 */
[----:B------:R-:W-:Y:S01]  /*4690*/  VIADD R49, R49, 0xffffffe0 ;  /* 0xffffffe031317836 */ /* 0x000fe20000000000 */
[----:B------:R-:W-:Y:S06]  /*46a0*/  BRA.DIV UR5, `(.L_x_3121) ;  /* 0x0000009605587947 */ /* 0x000fec000b800000 */
[----:B------:R-:W-:-:S13]  /*46b0*/  VOTE.ALL P0, P0 ;  /* 0x0000000000ff7806 */ /* 0x000fda0000000000 */
.L_x_3330:
[----:B------:R-:W-:Y:S05]  /*46c0*/  @P0 BRA `(.L_x_3122) ;  /* 0xfffffff8004c0947 */ /* 0x000fea000383ffff */
.L_x_3108:
[----:B------:R-:W-:Y:S01]  /*46d0*/  ISETP.NE.AND P2, PT, R38, RZ, PT ;  /* 0x000000ff2600720c */ /* 0x000fe20003f45270 */
[----:B------:R-:W-:Y:S01]  /*46e0*/  BSSY.RECONVERGENT B0, `(.L_x_3123) ;  /* 0x000001a000007945 */ /* 0x000fe20003800200 */
[----:B------:R-:W-:Y:S02]  /*46f0*/  IMAD.MOV.U32 R30, RZ, RZ, R41 ;  /* 0x000000ffff1e7224 */ /* 0x000fe400078e0029 */
[----:B------:R-:W-:-:S09]  /*4700*/  IMAD.MOV.U32 R31, RZ, RZ, R42 ;  /* 0x000000ffff1f7224 */ /* 0x000fd200078e002a */
[----:B------:R-:W0:Y:S01]  /*4710*/  @!P2 S2R R5, SR_CgaCtaId ;  /* 0x000000000005a919 */ /* 0x000e220000008800 */
[----:B------:R-:W-:-:S04]  /*4720*/  @!P2 MOV R4, 0x400 ;  /* 0x000004000004a802 */ /* 0x000fc80000000f00 */
[----:B0-----:R-:W-:Y:S01]  /*4730*/  @!P2 LEA R43, R5, R4, 0x18 ;  /* 0x00000004052ba211 */ /* 0x001fe200078ec0ff */
[----:B------:R-:W-:Y:S06]  /*4740*/  @P1 BRA `(.L_x_3124) ;  /* 0x00000000004c1947 */ /* 0x000fec0003800000 */
[----:B------:R-:W0:Y:S01]  /*4750*/  S2UR UR6, SR_CgaCtaId ;  /* 0x00000000000679c3 */ /* 0x000e220000008800 */
[----:B------:R-:W-:Y:S01]  /*4760*/  ISETP.NE.U32.AND P0, PT, R35, RZ, PT ;  /* 0x000000ff2300720c */ /* 0x000fe20003f05070 */
[----:B------:R-:W-:Y:S01]  /*4770*/  UMOV UR5, 0x400 ;  /* 0x0000040000057882 */ /* 0x000fe20000000000 */
[----:B------:R-:W-:Y:S02]  /*4780*/  IADD3 R35, P1, PT, R30, R35, RZ ;  /* 0x000000231e237210 */ /* 0x000fe40007f3e0ff */
[----:B------:R-:W-:-:S03]  /*4790*/  ISETP.NE.AND.EX P0, PT, R36, RZ, PT, P0 ;  /* 0x000000ff2400720c */ /* 0x000fc60003f05300 */
[----:B------:R-:W1:Y:S01]  /*47a0*/  LDC.64 R4, c[0x0][0x3a8] ;  /* 0x0000ea00ff047b82 */ /* 0x000e620000000a00 */
[----:B------:R-:W-:Y:S01]  /*47b0*/  SEL R6, R40, RZ, !P0 ;  /* 0x000000ff28067207 */ /* 0x000fe20004000000 */
[----:B------:R-:W-:-:S04]  /*47c0*/  IMAD.X R7, R31, 0x1, R36, P1 ;  /* 0x000000011f077824 */ /* 0x000fc800008e0624 */
[----:B------:R-:W-:Y:S02]  /*47d0*/  IMAD.IADD R37, R37, 0x1, R6 ;  /* 0x0000000125257824 */ /* 0x000fe400078e0206 */
[----:B------:R-:W-:Y:S01]  /*47e0*/  IMAD.MOV.U32 R6, RZ, RZ, R35 ;  /* 0x000000ffff067224 */ /* 0x000fe200078e0023 */
[----:B0-----:R-:W-:Y:S01]  /*47f0*/  ULEA UR5, UR6, UR5, 0x18 ;  /* 0x0000000506057291 */ /* 0x001fe2000f8ec0ff */
[----:B-1----:R-:W-:-:S04]  /*4800*/  IMAD.WIDE.U32 R32, R39, 0x10, R4 ;  /* 0x0000001027207825 */ /* 0x002fc800078e0004 */
[----:B------:R-:W-:Y:S02]  /*4810*/  IMAD.MOV.U32 R4, RZ, RZ, R37 ;  /* 0x000000ffff047224 */ /* 0x000fe400078e0025 */
[----:B------:R-:W-:-:S05]  /*4820*/  IMAD.MOV.U32 R5, RZ, RZ, 0x65 ;  /* 0x00000065ff057424 */ /* 0x000fca00078e00ff */
[----:B------:R0:W-:Y:S04]  /*4830*/  ST.E.128.STRONG.GPU desc[UR8][R32.64+0x200], R4 ;  /* 0x0002000420007985 */ /* 0x0001e8000c10fd08 */
[----:B------:R0:W-:Y:S04]  /*4840*/  STS.64 [UR5+0xb8], R6 ;  /* 0x0000b806ff007988 */ /* 0x0001e80008000a05 */
[----:B------:R0:W-:Y:S04]  /*4850*/  STS [UR5+0xc0], R37 ;  /* 0x0000c025ff007988 */ /* 0x0001e80008000805 */
[----:B------:R0:W-:Y:S04]  /*4860*/  STS.64 [UR5+0xa8], R30 ;  /* 0x0000a81eff007988 */ /* 0x0001e80008000a05 */
[----:B------:R0:W-:Y:S02]  /*4870*/  STS [UR5+0xb0], R40 ;  /* 0x0000b028ff007988 */ /* 0x0001e40008000805 */
.L_x_3124:
[----:B------:R-:W-:Y:S05]  /*4880*/  BSYNC.RECONVERGENT B0 ;  /* 0x0000000000007941 */ /* 0x000fea0003800200 */
.L_x_3123:
[----:B------:R1:W-:Y:S01]  /*4890*/  @!P2 STS.64 [R43+0x88], R30 ;  /* 0x0000881e2b00a388 */ /* 0x0003e20000000a00 */
[----:B------:R-:W-:Y:S02]  /*48a0*/  @!P2 IMAD.MOV.U32 R29, RZ, RZ, R30 ;  /* 0x000000ffff1da224 */ /* 0x000fe400078e001e */
[----:B------:R-:W-:Y:S01]  /*48b0*/  @!P2 IMAD.MOV.U32 R28, RZ, RZ, R31 ;  /* 0x000000ffff1ca224 */ /* 0x000fe200078e001f */
[----:B------:R1:W-:Y:S01]  /*48c0*/  @!P2 STS [R43+0x90], R40 ;  /* 0x000090282b00a388 */ /* 0x0003e20000000800 */
[----:B------:R-:W-:-:S07]  /*48d0*/  @!P2 IMAD.MOV.U32 R3, RZ, RZ, R40 ;  /* 0x000000ffff03a224 */ /* 0x000fce00078e0028 */
.L_x_3092:
[----:B0-----:R-:W0:Y:S01]  /*48e0*/  S2R R33, SR_TID.X ;  /* 0x0000000000217919 */ /* 0x001e220000002100 */
[----:B------:R-:W-:Y:S05]  /*48f0*/  WARPSYNC.ALL ;  /* 0x0000000000007948 */ /* 0x000fea0003800000 */
[----:B------:R-:W-:Y:S01]  /*4900*/  BAR.SYNC.DEFER_BLOCKING 0x0 ;  /* 0x0000000000007b1d */ /* 0x000fe20000010000 */
[----:B------:R-:W-:-:S05]  /*4910*/  ISETP.NE.AND P1, PT, R2, R8, PT ;  /* 0x000000080200720c */ /* 0x000fca0003f25270 */
[----:B------:R-:W-:Y:S01]  /*4920*/  BSSY.RECONVERGENT B0, `(.L_x_3125) ;  /* 0x000000e000007945 */ /* 0x000fe20003800200 */
[----:B0-----:R-:W-:-:S13]  /*4930*/  ISETP.NE.AND P0, PT, R33, RZ, PT ;  /* 0x000000ff2100720c */ /* 0x001fda0003f05270 */
[----:B------:R-:W-:Y:S05]  /*4940*/  @!P0 BRA `(.L_x_3126) ;  /* 0x00000000002c8947 */ /* 0x000fea0003800000 */
[----:B------:R-:W0:Y:S01]  /*4950*/  S2UR UR6, SR_CgaCtaId ;  /* 0x00000000000679c3 */ /* 0x000e220000008800 */
[----:B------:R-:W-:Y:S01]  /*4960*/  UMOV UR5, 0x400 ;  /* 0x0000040000057882 */ /* 0x000fe20000000000 */
[----:B------:R-:W-:-:S04]  /*4970*/  ISETP.NE.U32.AND P0, PT, R29, RZ, PT ;  /* 0x000000ff1d00720c */ /* 0x000fc80003f05070 */
[----:B------:R-:W-:Y:S01]  /*4980*/  ISETP.NE.AND.EX P0, PT, R28, RZ, PT, P0 ;  /* 0x000000ff1c00720c */ /* 0x000fe20003f05300 */
[----:B0-----:R-:W-:-:S09]  /*4990*/  ULEA UR5, UR6, UR5, 0x18 ;  /* 0x0000000506057291 */ /* 0x001fd2000f8ec0ff */
[----:B------:R-:W0:Y:S04]  /*49a0*/  LDS.64 R4, [UR5+0x88] ;  /* 0x00008805ff047984 */ /* 0x000e280008000a00 */
[----:B------:R-:W2:Y:S01]  /*49b0*/  LDS R6, [UR5+0x90] ;  /* 0x00009005ff067984 */ /* 0x000ea20008000800 */
[----:B0-----:R-:W-:Y:S02]  /*49c0*/  IADD3 R29, P2, PT, R4, R29, RZ ;  /* 0x0000001d041d7210 */ /* 0x001fe40007f5e0ff */
[----:B--2---:R-:W-:-:S03]  /*49d0*/  SEL R6, R6, RZ, !P0 ;  /* 0x000000ff06067207 */ /* 0x004fc60004000000 */
[----:B------:R-:W-:Y:S02]  /*49e0*/  IMAD.X R28, R5, 0x1, R28, P2 ;  /* 0x00000001051c7824 */ /* 0x000fe400010e061c */
[----:B------:R-:W-:-:S07]  /*49f0*/  IMAD.IADD R3, R3, 0x1, R6 ;  /* 0x0000000103037824 */ /* 0x000fce00078e0206 */
.L_x_3126:
[----:B------:R-:W-:Y:S05]  /*4a00*/  BSYNC.RECONVERGENT B0 ;  /* 0x0000000000007941 */ /* 0x000fea0003800200 */
.L_x_3125:
[----:B------:R-:W-:Y:S01]  /*4a10*/  SEL R4, R3, RZ, !P1 ;  /* 0x000000ff03047207 */ /* 0x000fe20004800000 */
[----:B------:R-:W0:Y:S01]  /*4a20*/  S2UR UR5, SR_CgaCtaId ;  /* 0x00000000000579c3 */ /* 0x000e220000008800 */
[----:B------:R-:W-:Y:S01]  /*4a30*/  ISETP.NE.AND P6, PT, R8, R10, PT ;  /* 0x0000000a0800720c */ /* 0x000fe20003fc5270 */
[----:B------:R-:W-:Y:S01]  /*4a40*/  UMOV UR4, 0x400 ;  /* 0x0000040000047882 */ /* 0x000fe20000000000 */
[----:B------:R-:W-:Y:S01]  /*4a50*/  ISETP.NE.AND P2, PT, R10, R12, PT ;  /* 0x0000000c0a00720c */ /* 0x000fe20003f45270 */
[----:B------:R-:W-:Y:S01]  /*4a60*/  IMAD.IADD R9, R9, 0x1, R4 ;  /* 0x0000000109097824 */ /* 0x000fe200078e0204 */
[----:B------:R-:W-:Y:S02]  /*4a70*/  ISETP.NE.AND P0, PT, R12, R14, PT ;  /* 0x0000000e0c00720c */ /* 0x000fe40003f05270 */
[----:B------:R-:W-:Y:S02]  /*4a80*/  ISETP.NE.AND P3, PT, R8, R10, PT ;  /* 0x0000000a0800720c */ /* 0x000fe40003f65270 */
[----:B------:R-:W-:-:S02]  /*4a90*/  SEL R4, R9, RZ, !P6 ;  /* 0x000000ff09047207 */ /* 0x000fc40007000000 */
[----:B------:R-:W-:Y:S02]  /*4aa0*/  ISETP.NE.AND P4, PT, R10, R12, PT ;  /* 0x0000000c0a00720c */ /* 0x000fe40003f85270 */
[----:B------:R-:W-:Y:S01]  /*4ab0*/  SEL R7, RZ, 0x1, !P3 ;  /* 0x00000001ff077807 */ /* 0x000fe20005800000 */
[----:B------:R-:W-:Y:S01]  /*4ac0*/  IMAD.IADD R11, R11, 0x1, R4 ;  /* 0x000000010b0b7824 */ /* 0x000fe200078e0204 */
[----:B-1----:R-:W-:Y:S02]  /*4ad0*/  SEL R30, RZ, 0x1, !P4 ;  /* 0x00000001ff1e7807 */ /* 0x002fe40006000000 */
[----:B------:R-:W-:Y:S02]  /*4ae0*/  ISETP.NE.AND P3, PT, R12, R14, PT ;  /* 0x0000000e0c00720c */ /* 0x000fe40003f65270 */
[----:B------:R-:W-:Y:S02]  /*4af0*/  SEL R4, R11, RZ, !P2 ;  /* 0x000000ff0b047207 */ /* 0x000fe40005000000 */
[----:B------:R-:W-:-:S02]  /*4b00*/  SEL R41, RZ, 0x1, !P6 ;  /* 0x00000001ff297807 */ /* 0x000fc40007000000 */
[----:B------:R-:W-:Y:S01]  /*4b10*/  ISETP.NE.AND P6, PT, R18, R20, PT ;  /* 0x000000141200720c */ /* 0x000fe20003fc5270 */
[----:B------:R-:W-:Y:S01]  /*4b20*/  IMAD.IADD R13, R13, 0x1, R4 ;  /* 0x000000010d0d7824 */ /* 0x000fe200078e0204 */
[----:B0-----:R-:W-:Y:S02]  /*4b30*/  ULEA UR4, UR5, UR4, 0x18 ;  /* 0x0000000405047291 */ /* 0x001fe4000f8ec0ff */
[----:B------:R-:W-:Y:S02]  /*4b40*/  SEL R45, RZ, 0x1, !P6 ;  /* 0x00000001ff2d7807 */ /* 0x000fe40007000000 */
        /* <DEDUP_REMOVED lines=8> */
[----:B------:R-:W-:Y:S02]  /*4bd0*/  IMAD.IADD R19, R19, 0x1, R4 ;  /* 0x0000000113137824 */ /* 0x000fe400078e0204 */
[----:B------:R-:W0:Y:S03]  /*4be0*/  LDS.64 R4, [UR4+0xc8] ;  /* 0x0000c804ff047984 */ /* 0x000e260008000a00 */
[----:B------:R-:W-:Y:S02]  /*4bf0*/  SEL R6, R19, RZ, !P0 ;  /* 0x000000ff13067207 */ /* 0x000fe40004000000 */
[----:B------:R-:W-:-:S03]  /*4c00*/  ISETP.NE.AND P0, PT, R2, R8, PT ;  /* 0x000000080200720c */ /* 0x000fc60003f05270 */
[----:B------:R-:W-:Y:S01]  /*4c10*/  IMAD.IADD R21, R21, 0x1, R6 ;  /* 0x0000000115157824 */ /* 0x000fe200078e0206 */
[----:B------:R-:W-:Y:S02]  /*4c20*/  SEL R6, RZ, 0x1, !P0 ;  /* 0x00000001ff067807 */ /* 0x000fe40004000000 */
[----:B------:R-:W-:Y:S02]  /*4c30*/  ISETP.NE.AND P0, PT, R20, R22, PT ;  /* 0x000000161400720c */ /* 0x000fe40003f05270 */
[----:B------:R-:W-:Y:S02]  /*4c40*/  IADD3 R30, P4, P5, R30, R7, R6 ;  /* 0x000000071e1e7210 */ /* 0x000fe40007d9e006 */
[----:B------:R-:W-:Y:S02]  /*4c50*/  SEL R7, RZ, 0x1, !P3 ;  /* 0x00000001ff077807 */ /* 0x000fe40005800000 */
[----:B------:R-:W-:Y:S02]  /*4c60*/  SEL R6, R21, RZ, !P0 ;  /* 0x000000ff15067207 */ /* 0x000fe40004000000 */
[----:B------:R-:W-:-:S02]  /*4c70*/  IADD3 R32, P0, PT, R30, R7, RZ ;  /* 0x000000071e207210 */ /* 0x000fc40007f1e0ff */
[----:B------:R-:W-:Y:S01]  /*4c80*/  IADD3.X R31, PT, PT, RZ, RZ, RZ, P4, P5 ;  /* 0x000000ffff1f7210 */ /* 0x000fe200027ea4ff */
[----:B------:R-:W-:Y:S01]  /*4c90*/  IMAD.IADD R23, R23, 0x1, R6 ;  /* 0x0000000117177824 */ /* 0x000fe200078e0206 */
[----:B------:R-:W-:Y:S02]  /*4ca0*/  ISETP.NE.AND P3, PT, R14, R16, PT ;  /* 0x000000100e00720c */ /* 0x000fe40003f65270 */
[----:B------:R-:W-:Y:S01]  /*4cb0*/  SEL R6, RZ, 0x1, !P1 ;  /* 0x00000001ff067807 */ /* 0x000fe20004800000 */
[----:B------:R-:W-:Y:S01]  /*4cc0*/  IMAD.X R31, RZ, RZ, R31, P0 ;  /* 0x000000ffff1f7224 */ /* 0x000fe200000e061f */
[----:B------:R-:W-:Y:S02]  /*4cd0*/  SEL R7, RZ, 0x1, !P3 ;  /* 0x00000001ff077807 */ /* 0x000fe40005800000 */
[----:B------:R-:W-:Y:S02]  /*4ce0*/  IADD3 R35, P0, PT, R29, R32, RZ ;  /* 0x000000201d237210 */ /* 0x000fe40007f1e0ff */
[----:B------:R-:W-:-:S02]  /*4cf0*/  ISETP.NE.AND P1, PT, R16, R18, PT ;  /* 0x000000121000720c */ /* 0x000fc40003f25270 */
[----:B------:R-:W-:Y:S02]  /*4d00*/  SEL R30, RZ, 0x1, !P2 ;  /* 0x00000001ff1e7807 */ /* 0x000fe40005000000 */
[----:B------:R-:W-:Y:S01]  /*4d10*/  IADD3 R34, P2, PT, R32, R7, RZ ;  /* 0x0000000720227210 */ /* 0x000fe20007f5e0ff */
[----:B------:R-:W-:Y:S01]  /*4d20*/  IMAD.X R32, R28, 0x1, R31, P0 ;  /* 0x000000011c207824 */ /* 0x000fe200000e061f */
[----:B------:R-:W-:Y:S02]  /*4d30*/  SEL R37, RZ, 0x1, !P1 ;  /* 0x00000001ff257807 */ /* 0x000fe40004800000 */
[C---:B------:R-:W-:Y:S02]  /*4d40*/  IADD3 R41, P3, P1, R29.reuse, R41, R6 ;  /* 0x000000291d297210 */ /* 0x040fe4000797e006 */
[----:B0-----:R-:W-:Y:S01]  /*4d50*/  ISETP.GE.U32.AND P0, PT, R4, 0x101, PT ;  /* 0x000001010400780c */ /* 0x001fe20003f06070 */
[----:B------:R-:W-:Y:S01]  /*4d60*/  IMAD.IADD R38, R34, 0x1, R37 ;  /* 0x0000000122267824 */ /* 0x000fe200078e0225 */
[----:B------:R-:W-:Y:S01]  /*4d70*/  IADD3 R43, P4, PT, R29, R6, RZ ;  /* 0x000000061d2b7210 */ /* 0x000fe20007f9e0ff */
[----:B------:R-:W-:Y:S01]  /*4d80*/  IMAD.X R37, RZ, RZ, R31, P2 ;  /* 0x000000ffff257224 */ /* 0x000fe200010e061f */
[----:B------:R-:W-:-:S02]  /*4d90*/  ISETP.GE.AND.EX P0, PT, R5, RZ, PT, P0 ;  /* 0x000000ff0500720c */ /* 0x000fc40003f06300 */
[----:B------:R-:W-:Y:S01]  /*4da0*/  IADD3 R39, P2, PT, R41, R30, RZ ;  /* 0x0000001e29277210 */ /* 0x000fe20007f5e0ff */
[----:B------:R-:W-:Y:S01]  /*4db0*/  IMAD.IADD R30, R38, 0x1, R45 ;  /* 0x00000001261e7824 */ /* 0x000fe200078e022d */
[C---:B------:R-:W-:Y:S02]  /*4dc0*/  IADD3.X R36, PT, PT, R28.reuse, RZ, RZ, P3, P1 ;  /* 0x000000ff1c247210 */ /* 0x040fe40001fe24ff */
[C---:B------:R-:W-:Y:S01]  /*4dd0*/  IADD3 R6, P6, PT, R29.reuse, R34, RZ ;  /* 0x000000221d067210 */ /* 0x040fe20007fde0ff */
[----:B------:R-:W-:Y:S01]  /*4de0*/  IMAD.X R34, RZ, RZ, R28, P4 ;  /* 0x000000ffff227224 */ /* 0x000fe200020e061c */
[C---:B------:R-:W-:Y:S02]  /*4df0*/  IADD3 R24, P5, PT, R29.reuse, R24, RZ ;  /* 0x000000181d187210 */ /* 0x040fe40007fbe0ff */
[C---:B------:R-:W-:Y:S01]  /*4e00*/  IADD3 R7, P3, PT, R29.reuse, R38, RZ ;  /* 0x000000261d077210 */ /* 0x040fe20007f7e0ff */
[C---:B------:R-:W-:Y:S01]  /*4e10*/  IMAD.X R37, R28.reuse, 0x1, R37, P6 ;  /* 0x000000011c257824 */ /* 0x040fe200030e0625 */
[----:B------:R-:W-:Y:S01]  /*4e20*/  IADD3 R30, P1, PT, R29, R30, RZ ;  /* 0x0000001e1d1e7210 */ /* 0x000fe20007f3e0ff */
[----:B------:R-:W-:-:S02]  /*4e30*/  IMAD.X R27, R28, 0x1, R27, P5 ;  /* 0x000000011c1b7824 */ /* 0x000fc400028e061b */
[C---:B------:R-:W-:Y:S02]  /*4e40*/  IMAD.X R0, R28.reuse, 0x1, R0, P3 ;  /* 0x000000011c007824 */ /* 0x040fe400018e0600 */
[----:B------:R-:W-:Y:S02]  /*4e50*/  IMAD.X R38, RZ, RZ, R36, P2 ;  /* 0x000000ffff267224 */ /* 0x000fe400010e0624 */
[----:B------:R-:W-:Y:S01]  /*4e60*/  IMAD.X R31, R28, 0x1, R26, P1 ;  /* 0x000000011c1f7824 */ /* 0x000fe200008e061a */
[----:B------:R-:W-:Y:S06]  /*4e70*/  @!P0 BRA `(.L_x_3127) ;  /* 0x0000000400f08947 */ /* 0x000fec0003800000 */
[----:B------:R-:W0:Y:S01]  /*4e80*/  LDS.64 R26, [UR4+0xa8] ;  /* 0x0000a804ff1a7984 */ /* 0x000e220008000a00 */
[----:B------:R-:W-:Y:S01]  /*4e90*/  BAR.SYNC.DEFER_BLOCKING 0x0 ;  /* 0x0000000000007b1d */ /* 0x000fe20000010000 */
[----:B------:R-:W-:Y:S02]  /*4ea0*/  ISETP.NE.AND P1, PT, R2, R8, PT ;  /* 0x000000080200720c */ /* 0x000fe40003f25270 */
[----:B------:R-:W-:Y:S02]  /*4eb0*/  ISETP.NE.AND P2, PT, R8, R10, PT ;  /* 0x0000000a0800720c */ /* 0x000fe40003f45270 */
[----:B------:R-:W-:Y:S02]  /*4ec0*/  ISETP.NE.AND P0, PT, R10, R12, PT ;  /* 0x0000000c0a00720c */ /* 0x000fe40003f05270 */
[----:B------:R-:W-:Y:S02]  /*4ed0*/  ISETP.NE.AND P6, PT, R12, R14, PT ;  /* 0x0000000e0c00720c */ /* 0x000fe40003fc5270 */
[----:B------:R-:W-:-:S02]  /*4ee0*/  ISETP.NE.AND P3, PT, R18, R20, PT ;  /* 0x000000141200720c */ /* 0x000fc40003f65270 */
[----:B------:R-:W-:Y:S02]  /*4ef0*/  ISETP.NE.AND P4, PT, R20, R22, PT ;  /* 0x000000161400720c */ /* 0x000fe40003f85270 */
[----:B------:R-:W-:Y:S01]  /*4f00*/  ISETP.NE.AND P5, PT, R22, R25, PT ;  /* 0x000000191600720c */ /* 0x000fe20003fa5270 */
[--C-:B0-----:R-:W-:Y:S02]  /*4f10*/  @P1 IMAD.IADD R29, R29, 0x1, -R26.reuse ;  /* 0x000000011d1d1824 */ /* 0x101fe400078e0a1a */
[--C-:B------:R-:W-:Y:S02]  /*4f20*/  @P2 IMAD.IADD R43, R43, 0x1, -R26.reuse ;  /* 0x000000012b2b2824 */ /* 0x100fe400078e0a1a */
[--C-:B------:R-:W-:Y:S01]  /*4f30*/  @P0 IMAD.IADD R41, R41, 0x1, -R26.reuse ;  /* 0x0000000129290824 */ /* 0x100fe200078e0a1a */
[----:B------:R-:W-:Y:S01]  /*4f40*/  @P1 LEA R29, R29, UR4, 0x3 ;  /* 0x000000041d1d1c11 */ /* 0x000fe2000f8e18ff */
[--C-:B------:R-:W-:Y:S01]  /*4f50*/  @P6 IMAD.IADD R39, R39, 0x1, -R26.reuse ;  /* 0x0000000127276824 */ /* 0x100fe200078e0a1a */
[----:B------:R-:W-:Y:S01]  /*4f60*/  @P2 LEA R43, R43, UR4, 0x3 ;  /* 0x000000042b2b2c11 */ /* 0x000fe2000f8e18ff */
[--C-:B------:R-:W-:Y:S01]  /*4f70*/  @P3 IMAD.IADD R7, R7, 0x1, -R26.reuse ;  /* 0x0000000107073824 */ /* 0x100fe200078e0a1a */
[----:B------:R-:W-:Y:S01]  /*4f80*/  @P0 LEA R41, R41, UR4, 0x3 ;  /* 0x0000000429290c11 */ /* 0x000fe2000f8e18ff */
[----:B------:R0:W-:Y:S01]  /*4f90*/  @P1 STS.64 [R29], R2 ;  /* 0x000000021d001388 */ /* 0x0001e20000000a00 */
[----:B------:R-:W-:Y:S01]  /*4fa0*/  ISETP.NE.AND P1, PT, R14, R16, PT ;  /* 0x000000100e00720c */ /* 0x000fe20003f25270 */
[--C-:B------:R-:W-:Y:S01]  /*4fb0*/  @P4 IMAD.IADD R30, R30, 0x1, -R26.reuse ;  /* 0x000000011e1e4824 */ /* 0x100fe200078e0a1a */
[----:B------:R-:W-:Y:S01]  /*4fc0*/  @P6 LEA R39, R39, UR4, 0x3 ;  /* 0x0000000427276c11 */ /* 0x000fe2000f8e18ff */
[----:B------:R0:W-:Y:S01]  /*4fd0*/  @P2 STS.64 [R43], R8 ;  /* 0x000000082b002388 */ /* 0x0001e20000000a00 */
[----:B------:R-:W-:Y:S01]  /*4fe0*/  ISETP.NE.AND P2, PT, R16, R18, PT ;  /* 0x000000121000720c */ /* 0x000fe20003f45270 */
[----:B------:R-:W-:Y:S01]  /*4ff0*/  @P5 IMAD.IADD R24, R24, 0x1, -R26 ;  /* 0x0000000118185824 */ /* 0x000fe200078e0a1a */
[----:B------:R-:W-:Y:S01]  /*5000*/  @P3 LEA R7, R7, UR4, 0x3 ;  /* 0x0000000407073c11 */ /* 0x000fe2000f8e18ff */
[----:B------:R0:W-:Y:S01]  /*5010*/  @P0 STS.64 [R41], R10 ;  /* 0x0000000a29000388 */ /* 0x0001e20000000a00 */
[----:B------:R-:W-:-:S02]  /*5020*/  @P4 LEA R30, R30, UR4, 0x3 ;  /* 0x000000041e1e4c11 */ /* 0x000fc4000f8e18ff */
[----:B------:R-:W-:Y:S01]  /*5030*/  @P5 LEA R24, R24, UR4, 0x3 ;  /* 0x0000000418185c11 */ /* 0x000fe2000f8e18ff */
[----:B------:R0:W-:Y:S01]  /*5040*/  @P6 STS.64 [R39], R12 ;  /* 0x0000000c27006388 */ /* 0x0001e20000000a00 */
[----:B------:R-:W-:Y:S01]  /*5050*/  ISETP.GT.U32.AND P0, PT, R4, R33, PT ;  /* 0x000000210400720c */ /* 0x000fe20003f04070 */
[----:B------:R-:W-:-:S03]  /*5060*/  @P1 IMAD.IADD R35, R35, 0x1, -R26 ;  /* 0x0000000123231824 */ /* 0x000fc600078e0a1a */
[----:B------:R-:W-:Y:S01]  /*5070*/  ISETP.GT.U32.AND.EX P0, PT, R5, RZ, PT, P0 ;  /* 0x000000ff0500720c */ /* 0x000fe20003f04100 */
[----:B------:R-:W-:Y:S01]  /*5080*/  @P2 IMAD.IADD R6, R6, 0x1, -R26 ;  /* 0x0000000106062824 */ /* 0x000fe200078e0a1a */
[----:B------:R-:W-:-:S04]  /*5090*/  @P1 LEA R35, R35, UR4, 0x3 ;  /* 0x0000000423231c11 */ /* 0x000fc8000f8e18ff */
[----:B------:R-:W-:Y:S01]  /*50a0*/  @P2 LEA R6, R6, UR4, 0x3 ;  /* 0x0000000406062c11 */ /* 0x000fe2000f8e18ff */
        /* <DEDUP_REMOVED lines=11> */
[----:B------:R-:W-:-:S04]  /*5160*/  LOP3.LUT R3, RZ, R21, RZ, 0x33, !PT ;  /* 0x00000015ff037212 */ /* 0x000fc800078e33ff */
[----:B------:R-:W-:Y:S02]  /*5170*/  IADD3 R14, P0, PT, R4, R3, RZ ;  /* 0x00000003040e7210 */ /* 0x000fe40007f1e0ff */
[----:B------:R-:W-:Y:S02]  /*5180*/  LOP3.LUT R3, RZ, R23, RZ, 0x33, !PT ;  /* 0x00000017ff037212 */ /* 0x000fe400078e33ff */
[----:B------:R-:W-:-:S03]  /*5190*/  LOP3.LUT R0, R14, 0x300, RZ, 0xc0, !PT ;  /* 0x000003000e007812 */ /* 0x000fc600078ec0ff */
[----:B------:R-:W-:Y:S01]  /*51a0*/  IMAD.X R3, R5, 0x1, R3, P0 ;  /* 0x0000000105037824 */ /* 0x000fe200000e0603 */
[----:B------:R-:W-:Y:S02]  /*51b0*/  ISETP.NE.U32.AND P1, PT, R0, 0x300, PT ;  /* 0x000003000000780c */ /* 0x000fe40003f25070 */
[----:B------:R-:W-:Y:S02]  /*51c0*/  ISETP.GE.U32.AND P0, PT, R14, 0x300, PT ;  /* 0x000003000e00780c */ /* 0x000fe40003f06070 */
[----:B------:R-:W-:Y:S02]  /*51d0*/  ISETP.NE.AND.EX P1, PT, RZ, RZ, PT, P1 ;  /* 0x000000ffff00720c */ /* 0x000fe40003f25310 */
[----:B------:R-:W-:-:S11]  /*51e0*/  ISETP.GE.U32.AND.EX P0, PT, R3, RZ, PT, P0 ;  /* 0x000000ff0300720c */ /* 0x000fd60003f06100 */
[----:B0-----:R-:W-:Y:S05]  /*51f0*/  @!P1 BRA `(.L_x_3129) ;  /* 0x0000000000849947 */ /* 0x001fea0003800000 */
[----:B------:R-:W0:Y:S01]  /*5200*/  LDCU.128 UR12, c[0x0][0x390] ;  /* 0x00007200ff0c77ac */ /* 0x000e220008000c00 */
[----:B------:R-:W-:Y:S01]  /*5210*/  SHF.R.U64 R14, R14, 0x8, R3 ;  /* 0x000000080e0e7819 */ /* 0x000fe20000001203 */
[----:B------:R-:W-:Y:S01]  /*5220*/  IMAD.MOV.U32 R15, RZ, RZ, RZ ;  /* 0x000000ffff0f7224 */ /* 0x000fe200078e00ff */
[----:B------:R-:W-:-:S03]  /*5230*/  IADD3 R11, P1, PT, R26, R21, RZ ;  /* 0x000000151a0b7210 */ /* 0x000fc60007f3e0ff */
[----:B------:R-:W-:Y:S02]  /*5240*/  VIADD R14, R14, 0x1 ;  /* 0x000000010e0e7836 */ /* 0x000fe40000000000 */
[----:B------:R-:W-:Y:S02]  /*5250*/  IMAD.X R0, R27, 0x1, R23, P1 ;  /* 0x000000011b007824 */ /* 0x000fe400008e0617 */
[C---:B------:R-:W-:Y:S01]  /*5260*/  IMAD.SHL.U32 R10, R11.reuse, 0x4, RZ ;  /* 0x000000040b0a7824 */ /* 0x040fe200078e00ff */
[----:B------:R-:W-:Y:S02]  /*5270*/  LOP3.LUT R14, R14, 0x3, RZ, 0xc0, !PT ;  /* 0x000000030e0e7812 */ /* 0x000fe400078ec0ff */
[----:B------:R-:W-:Y:S02]  /*5280*/  SHF.L.U64.HI R11, R11, 0x2, R0 ;  /* 0x000000020b0b7819 */ /* 0x000fe40000010200 */
[----:B------:R-:W-:Y:S02]  /*5290*/  LEA R21, P3, R14, R21, 0x8 ;  /* 0x000000150e157211 */ /* 0x000fe400078640ff */
[----:B------:R-:W-:-:S02]  /*52a0*/  LEA R0, R33, UR4, 0x3 ;  /* 0x0000000421007c11 */ /* 0x000fc4000f8e18ff */
[C---:B0-----:R-:W-:Y:S02]  /*52b0*/  IADD3 R12, P1, PT, R10.reuse, UR14, RZ ;  /* 0x0000000e0a0c7c10 */ /* 0x041fe4000ff3e0ff */
[----:B------:R-:W-:Y:S02]  /*52c0*/  IADD3 R10, P2, PT, R10, UR12, RZ ;  /* 0x0000000c0a0a7c10 */ /* 0x000fe4000ff5e0ff */
[C---:B------:R-:W-:Y:S02]  /*52d0*/  IADD3.X R13, PT, PT, R11.reuse, UR15, RZ, P1, !PT ;  /* 0x0000000f0b0d7c10 */ /* 0x040fe40008ffe4ff */
[----:B------:R-:W-:Y:S02]  /*52e0*/  IADD3.X R11, PT, PT, R11, UR13, RZ, P2, !PT ;  /* 0x0000000d0b0b7c10 */ /* 0x000fe400097fe4ff */
[----:B------:R-:W-:-:S07]  /*52f0*/  LEA.HI.X R23, R14, R23, R15, 0x8, P3 ;  /* 0x000000170e177211 */ /* 0x000fce00018f440f */
.L_x_3130:
        /* <DEDUP_REMOVED lines=17> */
.L_x_3129:
[----:B------:R-:W-:Y:S05]  /*5410*/  BSYNC.RECONVERGENT B0 ;  /* 0x0000000000007941 */ /* 0x000fea0003800200 */
.L_x_3128:
[----:B------:R-:W-:Y:S05]  /*5420*/  @!P0 EXIT ;  /* 0x000000000000894d */ /* 0x000fea0003800000 */
.L_x_3131:
[C---:B------:R-:W-:Y:S02]  /*5430*/  LEA R0, R21.reuse, UR4, 0x3 ;  /* 0x0000000415007c11 */ /* 0x040fe4000f8e18ff */
[----:B0---4-:R-:W-:Y:S01]  /*5440*/  IADD3 R3, P0, PT, R26, R21, RZ ;  /* 0x000000151a037210 */ /* 0x011fe20007f1e0ff */
[----:B------:R-:W-:Y:S02]  /*5450*/  VIADD R21, R21, 0x400 ;  /* 0x0000040015157836 */ /* 0x000fe40000000000 */
[----:B------:R-:W0:Y:S02]  /*5460*/  LDS.64 R12, [R0] ;  /* 0x00000000000c7984 */ /* 0x000e240000000a00 */
[----:B------:R-:W-:Y:S02]  /*5470*/  IMAD.X R2, R27, 0x1, R23, P0 ;  /* 0x000000011b027824 */ /* 0x000fe400000e0617 */
[----:B------:R-:W1:Y:S01]  /*5480*/  LDS.64 R14, [R0+0x800] ;  /* 0x00080000000e7984 */ /* 0x000e620000000a00 */
[----:B------:R-:W-:-:S02]  /*5490*/  IMAD.SHL.U32 R10, R3, 0x4, RZ ;  /* 0x00000004030a7824 */ /* 0x000fc400078e00ff */
[----:B------:R-:W-:Y:S01]  /*54a0*/  IMAD.X R6, RZ, RZ, R27, P0 ;  /* 0x000000ffff067224 */ /* 0x000fe200000e061b */
[----:B------:R-:W2:Y:S01]  /*54b0*/  LDS.64 R16, [R0+0x1000] ;  /* 0x0010000000107984 */ /* 0x000ea20000000a00 */
[C---:B------:R-:W-:Y:S01]  /*54c0*/  SHF.L.U64.HI R2, R3.reuse, 0x2, R2 ;  /* 0x0000000203027819 */ /* 0x040fe20000010202 */
[----:B------:R-:W-:Y:S01]  /*54d0*/  IMAD.MOV.U32 R23, RZ, RZ, RZ ;  /* 0x000000ffff177224 */ /* 0x000fe200078e00ff */
[C---:B------:R-:W-:Y:S01]  /*54e0*/  IADD3 R8, P0, PT, R10.reuse, UR16, RZ ;  /* 0x000000100a087c10 */ /* 0x040fe2000ff1e0ff */
[----:B------:R-:W3:Y:S01]  /*54f0*/  LDS.64 R18, [R0+0x1800] ;  /* 0x0018000000127984 */ /* 0x000ee20000000a00 */
[----:B------:R-:W-:Y:S02]  /*5500*/  IADD3 R10, P1, PT, R10, UR18, RZ ;  /* 0x000000120a0a7c10 */ /* 0x000fe4000ff3e0ff */
[----:B------:R-:W-:Y:S02]  /*5510*/  SHF.L.U64.HI R6, R3, 0x2, R6 ;  /* 0x0000000203067819 */ /* 0x000fe40000010206 */
[----:B------:R-:W-:-:S02]  /*5520*/  IADD3.X R9, PT, PT, R2, UR17, RZ, P0, !PT ;  /* 0x0000001102097c10 */ /* 0x000fc400087fe4ff */
[----:B------:R-:W-:Y:S01]  /*5530*/  IADD3.X R11, PT, PT, R2, UR19, RZ, P1, !PT ;  /* 0x00000013020b7c10 */ /* 0x000fe20008ffe4ff */
[----:B------:R-:W-:Y:S01]  /*5540*/  IMAD.MOV.U32 R2, RZ, RZ, R8 ;  /* 0x000000ffff027224 */ /* 0x000fe200078e0008 */
[C---:B------:R-:W-:Y:S02]  /*5550*/  IADD3.X R3, PT, PT, R6.reuse, UR17, RZ, P0, !PT ;  /* 0x0000001106037c10 */ /* 0x040fe400087fe4ff */
[----:B------:R-:W-:Y:S01]  /*5560*/  IADD3.X R7, PT, PT, R6, UR19, RZ, P1, !PT ;  /* 0x0000001306077c10 */ /* 0x000fe20008ffe4ff */
[----:B------:R-:W-:Y:S01]  /*5570*/  IMAD.MOV.U32 R6, RZ, RZ, R10 ;  /* 0x000000ffff067224 */ /* 0x000fe200078e000a */
        /* <DEDUP_REMOVED lines=12> */
.L_x_3127:
[----:B------:R-:W-:Y:S01]  /*5640*/  ISETP.NE.AND P2, PT, R2, R8, PT ;  /* 0x000000080200720c */ /* 0x000fe20003f45270 */
[----:B------:R-:W-:Y:S01]  /*5650*/  BSSY.RECONVERGENT B0, `(.L_x_3132) ;  /* 0x000000e000007945 */ /* 0x000fe20003800200 */
[----:B------:R-:W-:Y:S02]  /*5660*/  ISETP.NE.AND P0, PT, R22, R25, PT ;  /* 0x000000191600720c */ /* 0x000fe40003f05270 */
[----:B------:R-:W-:Y:S02]  /*5670*/  ISETP.NE.AND P4, PT, R8, R10, PT ;  /* 0x0000000a0800720c */ /* 0x000fe40003f85270 */
[----:B------:R-:W-:-:S07]  /*5680*/  ISETP.NE.AND P1, PT, R10, R12, PT ;  /* 0x0000000c0a00720c */ /* 0x000fce0003f25270 */
[----:B------:R-:W-:Y:S06]  /*5690*/  @!P2 BRA `(.L_x_3133) ;  /* 0x000000000024a947 */ /* 0x000fec0003800000 */
        /* <DEDUP_REMOVED lines=9> */
.L_x_3133:
[----:B------:R-:W-:Y:S05]  /*5730*/  BSYNC.RECONVERGENT B0 ;  /* 0x0000000000007941 */ /* 0x000fea0003800200 */
.L_x_3132:
        /* <DEDUP_REMOVED lines=11> */
.L_x_3135:
[----:B------:R-:W-:Y:S05]  /*57f0*/  BSYNC.RECONVERGENT B0 ;  /* 0x0000000000007941 */ /* 0x000fea0003800200 */
.L_x_3134:
        /* <DEDUP_REMOVED lines=16> */
.L_x_3137:
[----:B------:R-:W-:Y:S05]  /*5900*/  BSYNC.RECONVERGENT B0 ;  /* 0x0000000000007941 */ /* 0x000fea0003800200 */
.L_x_3136:
[----:B------:R-:W-:Y:S04]  /*5910*/  BSSY.RECONVERGENT B0, `(.L_x_3138) ;  /* 0x000000b000007945 */ /* 0x000fe80003800200 */
[----:B------:R-:W-:Y:S05]  /*5920*/  @!P2 BRA `(.L_x_3139) ;  /* 0x000000000024a947 */ /* 0x000fea0003800000 */
[----:B------:R-:W3:Y:S01]  /*5930*/  LDCU.128 UR4, c[0x0][0x390] ;  /* 0x00007200ff0477ac */ /* 0x000ee20008000c00 */
[C---:B012---:R-:W-:Y:S01]  /*5940*/  IMAD.SHL.U32 R4, R39.reuse, 0x4, RZ ;  /* 0x0000000427047824 */ /* 0x047fe200078e00ff */
[----:B------:R-:W-:-:S04]  /*5950*/  SHF.L.U64.HI R39, R39, 0x2, R38 ;  /* 0x0000000227277819 */ /* 0x000fc80000010226 */
[C---:B---3--:R-:W-:Y:S02]  /*5960*/  IADD3 R2, P1, PT, R4.reuse, UR4, RZ ;  /* 0x0000000404027c10 */ /* 0x048fe4000ff3e0ff */
[----:B------:R-:W-:Y:S02]  /*5970*/  IADD3 R4, P2, PT, R4, UR6, RZ ;  /* 0x0000000604047c10 */ /* 0x000fe4000ff5e0ff */
[C---:B------:R-:W-:Y:S02]  /*5980*/  IADD3.X R3, PT, PT, R39.reuse, UR5, RZ, P1, !PT ;  /* 0x0000000527037c10 */ /* 0x040fe40008ffe4ff */
[----:B------:R-:W-:-:S03]  /*5990*/  IADD3.X R5, PT, PT, R39, UR7, RZ, P2, !PT ;  /* 0x0000000727057c10 */ /* 0x000fc600097fe4ff */
[----:B------:R3:W-:Y:S04]  /*59a0*/  STG.E desc[UR8][R2.64], R12 ;  /* 0x0000000c02007986 */ /* 0x0007e8000c101908 */
[----:B------:R3:W-:Y:S02]  /*59b0*/  STG.E desc[UR8][R4.64], R13 ;  /* 0x0000000d04007986 */ /* 0x0007e4000c101908 */
.L_x_3139:
[----:B------:R-:W-:Y:S05]  /*59c0*/  BSYNC.RECONVERGENT B0 ;  /* 0x0000000000007941 */ /* 0x000fea0003800200 */
.L_x_3138:
[----:B------:R-:W-:Y:S04]  /*59d0*/  BSSY.RECONVERGENT B0, `(.L_x_3140) ;  /* 0x000000b000007945 */ /* 0x000fe80003800200 */
[----:B------:R-:W-:Y:S05]  /*59e0*/  @!P3 BRA `(.L_x_3141) ;  /* 0x000000000024b947 */ /* 0x000fea0003800000 */
[----:B------:R-:W4:Y:S01]  /*59f0*/  LDCU.128 UR4, c[0x0][0x390] ;  /* 0x00007200ff0477ac */ /* 0x000f220008000c00 */
[C---:B0123--:R-:W-:Y:S01]  /*5a00*/  IMAD.SHL.U32 R4, R35.reuse, 0x4, RZ ;  /* 0x0000000423047824 */ /* 0x04ffe200078e00ff */
[----:B------:R-:W-:-:S04]  /*5a10*/  SHF.L.U64.HI R32, R35, 0x2, R32 ;  /* 0x0000000223207819 */ /* 0x000fc80000010220 */
[C---:B----4-:R-:W-:Y:S02]  /*5a20*/  IADD3 R2, P1, PT, R4.reuse, UR4, RZ ;  /* 0x0000000404027c10 */ /* 0x050fe4000ff3e0ff */
[----:B------:R-:W-:Y:S02]  /*5a30*/  IADD3 R4, P2, PT, R4, UR6, RZ ;  /* 0x0000000604047c10 */ /* 0x000fe4000ff5e0ff */
[C---:B------:R-:W-:Y:S02]  /*5a40*/  IADD3.X R3, PT, PT, R32.reuse, UR5, RZ, P1, !PT ;  /* 0x0000000520037c10 */ /* 0x040fe40008ffe4ff */
[----:B------:R-:W-:-:S03]  /*5a50*/  IADD3.X R5, PT, PT, R32, UR7, RZ, P2, !PT ;  /* 0x0000000720057c10 */ /* 0x000fc600097fe4ff */
[----:B------:R4:W-:Y:S04]  /*5a60*/  STG.E desc[UR8][R2.64], R14 ;  /* 0x0000000e02007986 */ /* 0x0009e8000c101908 */
[----:B------:R4:W-:Y:S02]  /*5a70*/  STG.E desc[UR8][R4.64], R15 ;  /* 0x0000000f04007986 */ /* 0x0009e4000c101908 */
.L_x_3141:
[----:B------:R-:W-:Y:S05]  /*5a80*/  BSYNC.RECONVERGENT B0 ;  /* 0x0000000000007941 */ /* 0x000fea0003800200 */
.L_x_3140:
[----:B------:R-:W-:Y:S04]  /*5a90*/  BSSY.RECONVERGENT B0, `(.L_x_3142) ;  /* 0x000000b000007945 */ /* 0x000fe80003800200 */
[----:B------:R-:W-:Y:S05]  /*5aa0*/  @!P4 BRA `(.L_x_3143) ;  /* 0x000000000024c947 */ /* 0x000fea0003800000 */
[----:B------:R-:W5:Y:S01]  /*5ab0*/  LDCU.128 UR4, c[0x0][0x390] ;  /* 0x00007200ff0477ac */ /* 0x000f620008000c00 */
[C---:B01234-:R-:W-:Y:S01]  /*5ac0*/  IMAD.SHL.U32 R4, R6.reuse, 0x4, RZ ;  /* 0x0000000406047824 */ /* 0x05ffe200078e00ff */
[----:B------:R-:W-:-:S04]  /*5ad0*/  SHF.L.U64.HI R37, R6, 0x2, R37 ;  /* 0x0000000206257819 */ /* 0x000fc80000010225 */
[C---:B-----5:R-:W-:Y:S02]  /*5ae0*/  IADD3 R2, P1, PT, R4.reuse, UR4, RZ ;  /* 0x0000000404027c10 */ /* 0x060fe4000ff3e0ff */
[----:B------:R-:W-:Y:S02]  /*5af0*/  IADD3 R4, P2, PT, R4, UR6, RZ ;  /* 0x0000000604047c10 */ /* 0x000fe4000ff5e0ff */
[C---:B------:R-:W-:Y:S02]  /*5b00*/  IADD3.X R3, PT, PT, R37.reuse, UR5, RZ, P1, !PT ;  /* 0x0000000525037c10 */ /* 0x040fe40008ffe4ff */
[----:B------:R-:W-:-:S03]  /*5b10*/  IADD3.X R5, PT, PT, R37, UR7, RZ, P2, !PT ;  /* 0x0000000725057c10 */ /* 0x000fc600097fe4ff */
[----:B------:R0:W-:Y:S04]  /*5b20*/  STG.E desc[UR8][R2.64], R16 ;  /* 0x0000001002007986 */ /* 0x0001e8000c101908 */
[----:B------:R0:W-:Y:S02]  /*5b30*/  STG.E desc[UR8][R4.64], R17 ;  /* 0x0000001104007986 */ /* 0x0001e4000c101908 */
.L_x_3143:
[----:B------:R-:W-:Y:S05]  /*5b40*/  BSYNC.RECONVERGENT B0 ;  /* 0x0000000000007941 */ /* 0x000fea0003800200 */
.L_x_3142:
        /* <DEDUP_REMOVED lines=11> */
.L_x_3145:
[----:B------:R-:W-:Y:S05]  /*5c00*/  BSYNC.RECONVERGENT B0 ;  /* 0x0000000000007941 */ /* 0x000fea0003800200 */
.L_x_3144:
        /* <DEDUP_REMOVED lines=11> */
.L_x_3147:
[----:B------:R-:W-:Y:S05]  /*5cc0*/  BSYNC.RECONVERGENT B0 ;  /* 0x0000000000007941 */ /* 0x000fea0003800200 */
.L_x_3146:
[----:B------:R-:W-:Y:S05]  /*5cd0*/  @!P0 EXIT ;  /* 0x000000000000894d */ /* 0x000fea0003800000 */
[----:B------:R-:W5:Y:S01]  /*5ce0*/  LDCU.128 UR4, c[0x0][0x390] ;  /* 0x00007200ff0477ac */ /* 0x000f620008000c00 */
[C---:B01234-:R-:W-:Y:S01]  /*5cf0*/  IMAD.SHL.U32 R4, R24.reuse, 0x4, RZ ;  /* 0x0000000418047824 */ /* 0x05ffe200078e00ff */
[----:B------:R-:W-:-:S04]  /*5d00*/  SHF.L.U64.HI R27, R24, 0x2, R27 ;  /* 0x00000002181b7819 */ /* 0x000fc8000001021b */
[C---:B-----5:R-:W-:Y:S02]  /*5d10*/  IADD3 R2, P0, PT, R4.reuse, UR4, RZ ;  /* 0x0000000404027c10 */ /* 0x060fe4000ff1e0ff */
[----:B------:R-:W-:Y:S02]  /*5d20*/  IADD3 R4, P1, PT, R4, UR6, RZ ;  /* 0x0000000604047c10 */ /* 0x000fe4000ff3e0ff */
[C---:B------:R-:W-:Y:S02]  /*5d30*/  IADD3.X R3, PT, PT, R27.reuse, UR5, RZ, P0, !PT ;  /* 0x000000051b037c10 */ /* 0x040fe400087fe4ff */
[----:B------:R-:W-:-:S03]  /*5d40*/  IADD3.X R5, PT, PT, R27, UR7, RZ, P1, !PT ;  /* 0x000000071b057c10 */ /* 0x000fc60008ffe4ff */
[----:B------:R-:W-:Y:S04]  /*5d50*/  STG.E desc[UR8][R2.64], R22 ;  /* 0x0000001602007986 */ /* 0x000fe8000c101908 */
[----:B------:R-:W-:Y:S01]  /*5d60*/  STG.E desc[UR8][R4.64], R23 ;  /* 0x0000001704007986 */ /* 0x000fe2000c101908 */
[----:B------:R-:W-:Y:S05]  /*5d70*/  EXIT ;  /* 0x000000000000794d */ /* 0x000fea0003800000 */
.L_x_3068:
[----:B------:R-:W-:-:S04]  /*5d80*/  ISETP.GE.U32.AND P0, PT, R26, 0x1, PT ;  /* 0x000000011a00780c */ /* 0x000fc80003f06070 */
[----:B------:R-:W-:-:S13]  /*5d90*/  ISETP.GE.AND.EX P0, PT, R30, RZ, PT, P0 ;  /* 0x000000ff1e00720c */ /* 0x000fda0003f06300 */
[----:B------:R-:W-:Y:S05]  /*5da0*/  @!P0 EXIT ;  /* 0x000000000000894d */ /* 0x000fea0003800000 */
[----:B------:R-:W-:-:S13]  /*5db0*/  ISETP.NE.AND P0, PT, R39, RZ, PT ;  /* 0x000000ff2700720c */ /* 0x000fda0003f05270 */
[----:B------:R-:W-:Y:S05]  /*5dc0*/  @P0 BRA `(.L_x_3148) ;  /* 0x0000002800b40947 */ /* 0x000fea0003800000 */
[----:B------:R-:W0:Y:S08]  /*5dd0*/  LDC.64 R2, c[0x0][0x380] ;  /* 0x0000e000ff027b82 */ /* 0x000e300000000a00 */
[----:B------:R-:W1:Y:S01]  /*5de0*/  LDC.64 R4, c[0x0][0x388] ;  /* 0x0000e200ff047b82 */ /* 0x000e620000000a00 */
[----:B0-----:R-:W-:-:S05]  /*5df0*/  IMAD.WIDE.U32 R2, RZ, 0x2400, R2 ;  /* 0x00002400ff027825 */ /* 0x001fca00078e0002 */
[----:B------:R0:W2:Y:S01]  /*5e00*/  LDG.E.CONSTANT R6, desc[UR8][R2.64] ;  /* 0x0000000802067981 */ /* 0x0000a2000c1e9900 */
[----:B-1----:R-:W-:-:S05]  /*5e10*/  IMAD.WIDE.U32 R4, RZ, 0x2400, R4 ;  /* 0x00002400ff047825 */ /* 0x002fca00078e0004 */
[----:B------:R1:W3:Y:S01]  /*5e20*/  LDG.E.CONSTANT R15, desc[UR8][R4.64] ;  /* 0x00000008040f7981 */ /* 0x0002e2000c1e9900 */
[----:B------:R-:W4:Y:S02]  /*5e30*/  S2R R0, SR_TID.X ;  /* 0x0000000000007919 */ /* 0x000f240000002100 */
[C---:B----4-:R-:W-:Y:S02]  /*5e40*/  LOP3.LUT R7, R0.reuse, 0x1f, RZ, 0xc0, !PT ;  /* 0x0000001f00077812 */ /* 0x050fe400078ec0ff */
[----:B------:R-:W-:-:S05]  /*5e50*/  LOP3.LUT R8, R0, 0x3e0, RZ, 0xc0, !PT ;  /* 0x000003e000087812 */ /* 0x000fca00078ec0ff */
[----:B------:R-:W-:-:S04]  /*5e60*/  IMAD R11, R8, 0x9, R7 ;  /* 0x00000009080b7824 */ /* 0x000fc800078e0207 */
[----:B------:R-:W-:-:S05]  /*5e70*/  VIADD R7, R11, 0x20 ;  /* 0x000000200b077836 */ /* 0x000fca0000000000 */
[----:B------:R-:W-:Y:S01]  /*5e80*/  ISETP.GE.AND P5, PT, R7, UR4, PT ;  /* 0x0000000407007c0c */ /* 0x000fe2000bfa6270 */
[C---:B------:R-:W-:Y:S02]  /*5e90*/  IMAD.SHL.U32 R7, R11.reuse, 0x4, RZ ;  /* 0x000000040b077824 */ /* 0x040fe400078e00ff */
[----:B------:R-:W-:-:S03]  /*5ea0*/  VIADD R8, R11, 0x40 ;  /* 0x000000400b087836 */ /* 0x000fc60000000000 */
[----:B0-----:R-:W-:Y:S02]  /*5eb0*/  IADD3 R2, P2, PT, R2, R7, RZ ;  /* 0x0000000702027210 */ /* 0x001fe40007f5e0ff */
[----:B-1----:R-:W-:Y:S01]  /*5ec0*/  IADD3 R4, P1, PT, R7, R4, RZ ;  /* 0x0000000407047210 */ /* 0x002fe20007f3e0ff */
[C---:B------:R-:W-:Y:S01]  /*5ed0*/  VIADD R7, R11.reuse, 0xc0 ;  /* 0x000000c00b077836 */ /* 0x040fe20000000000 */
[----:B------:R-:W-:Y:S01]  /*5ee0*/  ISETP.GE.AND P0, PT, R8, UR4, PT ;  /* 0x0000000408007c0c */ /* 0x000fe2000bf06270 */
[C---:B------:R-:W-:Y:S01]  /*5ef0*/  VIADD R8, R11.reuse, 0xa0 ;  /* 0x000000a00b087836 */ /* 0x040fe20000000000 */
[----:B------:R-:W-:Y:S01]  /*5f00*/  ISETP.GE.AND P6, PT, R11, UR4, PT ;  /* 0x000000040b007c0c */ /* 0x000fe2000bfc6270 */
[----:B------:R-:W-:Y:S01]  /*5f10*/  IMAD.X R5, RZ, RZ, R5, P1 ;  /* 0x000000ffff057224 */ /* 0x000fe200008e0605 */
[----:B------:R-:W-:Y:S01]  /*5f20*/  ISETP.GE.AND P1, PT, R7, UR4, PT ;  /* 0x0000000407007c0c */ /* 0x000fe2000bf26270 */
[C---:B------:R-:W-:Y:S02]  /*5f30*/  VIADD R9, R11.reuse, 0x60 ;  /* 0x000000600b097836 */ /* 0x040fe40000000000 */
[----:B------:R-:W-:-:S02]  /*5f40*/  VIADD R10, R11, 0x80 ;  /* 0x000000800b0a7836 */ /* 0x000fc40000000000 */
[----:B------:R-:W-:Y:S01]  /*5f50*/  IMAD.X R3, RZ, RZ, R3, P2 ;  /* 0x000000ffff037224 */ /* 0x000fe200010e0603 */
[----:B------:R-:W-:Y:S02]  /*5f60*/  ISETP.GE.AND P2, PT, R8, UR4, PT ;  /* 0x0000000408007c0c */ /* 0x000fe4000bf46270 */
[----:B------:R-:W-:Y:S01]  /*5f70*/  ISETP.GE.AND P4, PT, R9, UR4, PT ;  /* 0x0000000409007c0c */ /* 0x000fe2000bf86270 */
[C---:B------:R-:W-:Y:S01]  /*5f80*/  VIADD R9, R11.reuse, 0x100 ;  /* 0x000001000b097836 */ /* 0x040fe20000000000 */
[----:B------:R-:W-:Y:S01]  /*5f90*/  ISETP.GE.AND P3, PT, R10, UR4, PT ;  /* 0x000000040a007c0c */ /* 0x000fe2000bf66270 */
[----:B------:R-:W-:Y:S02]  /*5fa0*/  VIADD R10, R11, 0xe0 ;  /* 0x000000e00b0a7836 */ /* 0x000fe40000000000 */
[----:B--2---:R-:W-:Y:S02]  /*5fb0*/  IMAD.MOV.U32 R7, RZ, RZ, R6 ;  /* 0x000000ffff077224 */ /* 0x004fe400078e0006 */
[----:B------:R-:W2:Y:S02]  /*5fc0*/  @!P6 LDG.E.CONSTANT R6, desc[UR8][R2.64] ;  /* 0x000000080206e981 */ /* 0x000ea4000c1e9900 */
[----:B------:R-:W-:-:S02]  /*5fd0*/  IMAD.MOV.U32 R8, RZ, RZ, R7 ;  /* 0x000000ffff087224 */ /* 0x000fc400078e0007 */
[----:B---3--:R-:W-:Y:S02]  /*5fe0*/  IMAD.MOV.U32 R17, RZ, RZ, R15 ;  /* 0x000000ffff117224 */ /* 0x008fe400078e000f */
[----:B------:R-:W3:Y:S02]  /*5ff0*/  @!P6 LDG.E.CONSTANT R15, desc[UR8][R4.64] ;  /* 0x00000008040fe981 */ /* 0x000ee4000c1e9900 */
[----:B------:R-:W-:Y:S01]  /*6000*/  IMAD.MOV.U32 R19, RZ, RZ, R17 ;  /* 0x000000ffff137224 */ /* 0x000fe200078e0011 */
[----:B------:R-:W-:Y:S01]  /*6010*/  ISETP.GE.AND P6, PT, R10, UR4, PT ;  /* 0x000000040a007c0c */ /* 0x000fe2000bfc6270 */
[----:B------:R-:W4:Y:S04]  /*6020*/  @!P5 LDG.E.CONSTANT R8, desc[UR8][R2.64+0x80] ;  /* 0x000080080208d981 */ /* 0x000f28000c1e9900 */
[----:B------:R-:W5:Y:S01]  /*6030*/  @!P5 LDG.E.CONSTANT R19, desc[UR8][R4.64+0x80] ;  /* 0x000080080413d981 */ /* 0x000f62000c1e9900 */
[----:B------:R-:W-:Y:S01]  /*6040*/  ISETP.GE.AND P5, PT, R9, UR4, PT ;  /* 0x0000000409007c0c */ /* 0x000fe2000bfa6270 */
[----:B------:R-:W-:-:S02]  /*6050*/  IMAD.MOV.U32 R9, RZ, RZ, R7 ;  /* 0x000000ffff097224 */ /* 0x000fc400078e0007 */
[--C-:B------:R-:W-:Y:S02]  /*6060*/  IMAD.MOV.U32 R10, RZ, RZ, R7.reuse ;  /* 0x000000ffff0a7224 */ /* 0x100fe400078e0007 */
[--C-:B------:R-:W-:Y:S02]  /*6070*/  IMAD.MOV.U32 R11, RZ, RZ, R7.reuse ;  /* 0x000000ffff0b7224 */ /* 0x100fe400078e0007 */
[--C-:B------:R-:W-:Y:S01]  /*6080*/  IMAD.MOV.U32 R12, RZ, RZ, R7.reuse ;  /* 0x000000ffff0c7224 */ /* 0x100fe200078e0007 */
[----:B------:R-:W3:Y:S01]  /*6090*/  @!P0 LDG.E.CONSTANT R9, desc[UR8][R2.64+0x100] ;  /* 0x0001000802098981 */ /* 0x000ee2000c1e9900 */
[--C-:B------:R-:W-:Y:S02]  /*60a0*/  IMAD.MOV.U32 R13, RZ, RZ, R7.reuse ;  /* 0x000000ffff0d7224 */ /* 0x100fe400078e0007 */
[----:B------:R-:W-:Y:S01]  /*60b0*/  IMAD.MOV.U32 R14, RZ, RZ, R7 ;  /* 0x000000ffff0e7224 */ /* 0x000fe200078e0007 */
[----:B------:R-:W5:Y:S04]  /*60c0*/  @!P4 LDG.E.CONSTANT R10, desc[UR8][R2.64+0x180] ;  /* 0x00018008020ac981 */ /* 0x000f68000c1e9900 */
[----:B------:R-:W5:Y:S04]  /*60d0*/  @!P3 LDG.E.CONSTANT R11, desc[UR8][R2.64+0x200] ;  /* 0x00020008020bb981 */ /* 0x000f68000c1e9900 */
[----:B------:R-:W5:Y:S04]  /*60e0*/  @!P2 LDG.E.CONSTANT R12, desc[UR8][R2.64+0x280] ;  /* 0x00028008020ca981 */ /* 0x000f68000c1e9900 */
[----:B------:R-:W5:Y:S04]  /*60f0*/  @!P1 LDG.E.CONSTANT R13, desc[UR8][R2.64+0x300] ;  /* 0x00030008020d9981 */ /* 0x000f68000c1e9900 */
[----:B------:R-:W5:Y:S04]  /*6100*/  @!P6 LDG.E.CONSTANT R14, desc[UR8][R2.64+0x380] ;  /* 0x00038008020ee981 */ /* 0x000f68000c1e9900 */
[----:B------:R0:W5:Y:S01]  /*6110*/  @!P5 LDG.E.CONSTANT R7, desc[UR8][R2.64+0x400] ;  /* 0x000400080207d981 */ /* 0x000162000c1e9900 */
[----:B------:R-:W-:-:S02]  /*6120*/  IMAD.MOV.U32 R20, RZ, RZ, R17 ;  /* 0x000000ffff147224 */ /* 0x000fc400078e0011 */
[--C-:B------:R-:W-:Y:S02]  /*6130*/  IMAD.MOV.U32 R21, RZ, RZ, R17.reuse ;  /* 0x000000ffff157224 */ /* 0x100fe400078e0011 */
[--C-:B------:R-:W-:Y:S02]  /*6140*/  IMAD.MOV.U32 R22, RZ, RZ, R17.reuse ;  /* 0x000000ffff167224 */ /* 0x100fe400078e0011 */
[--C-:B------:R-:W-:Y:S01]  /*6150*/  IMAD.MOV.U32 R23, RZ, RZ, R17.reuse ;  /* 0x000000ffff177224 */ /* 0x100fe200078e0011 */
[----:B------:R-:W5:Y:S01]  /*6160*/  @!P0 LDG.E.CONSTANT R20, desc[UR8][R4.64+0x100] ;  /* 0x0001000804148981 */ /* 0x000f62000c1e9900 */
        /* <DEDUP_REMOVED lines=8> */
[----:B0-----:R-:W0:Y:S01]  /*61f0*/  S2R R2, SR_LANEID ;  /* 0x0000000000027919 */ /* 0x001e220000000000 */
[----:B------:R-:W1:Y:S01]  /*6200*/  S2UR UR5, SR_CgaCtaId ;  /* 0x00000000000579c3 */ /* 0x000e620000008800 */
[----:B------:R-:W-:Y:S01]  /*6210*/  SHF.R.U32.HI R3, RZ, 0x5, R0 ;  /* 0x00000005ff037819 */ /* 0x000fe20000011600 */
[----:B------:R-:W-:-:S02]  /*6220*/  UMOV UR4, 0x400 ;  /* 0x0000040000047882 */ /* 0x000fc40000000000 */
[----:B-1----:R-:W-:Y:S02]  /*6230*/  ULEA UR4, UR5, UR4, 0x18 ;  /* 0x0000000405047291 */ /* 0x002fe4000f8ec0ff */
[----:B0-----:R-:W-:-:S05]  /*6240*/  IMAD R3, R3, 0x120, R2 ;  /* 0x0000012003037824 */ /* 0x001fca00078e0202 */
[----:B------:R-:W-:-:S05]  /*6250*/  LEA R28, R3, UR4, 0x2 ;  /* 0x00000004031c7c11 */ /* 0x000fca000f8e10ff */
[----:B------:R-:W-:Y:S01]  /*6260*/  IMAD R31, R2, 0x20, R28 ;  /* 0x00000020021f7824 */ /* 0x000fe200078e021c */
[C---:B------:R-:W-:Y:S02]  /*6270*/  LEA R32, R0.reuse, UR4, 0x2 ;  /* 0x0000000400207c11 */ /* 0x040fe4000f8e10ff */
[----:B------:R-:W-:Y:S01]  /*6280*/  ISETP.NE.AND P5, PT, R0, RZ, PT ;  /* 0x000000ff0000720c */ /* 0x000fe20003fa5270 */
[----:B------:R-:W-:Y:S01]  /*6290*/  IMAD.MOV.U32 R47, RZ, RZ, RZ ;  /* 0x000000ffff2f7224 */ /* 0x000fe200078e00ff */
[----:B--2---:R-:W-:Y:S04]  /*62a0*/  STS [R28], R6 ;  /* 0x000000061c007388 */ /* 0x004fe80000000800 */
[----:B----4-:R-:W-:Y:S04]  /*62b0*/  STS [R28+0x80], R8 ;  /* 0x000080081c007388 */ /* 0x010fe80000000800 */
[----:B---3--:R-:W-:Y:S04]  /*62c0*/  STS [R28+0x100], R9 ;  /* 0x000100091c007388 */ /* 0x008fe80000000800 */
[----:B-----5:R-:W-:Y:S04]  /*62d0*/  STS [R28+0x180], R10 ;  /* 0x0001800a1c007388 */ /* 0x020fe80000000800 */
[----:B------:R-:W-:Y:S04]  /*62e0*/  STS [R28+0x200], R11 ;  /* 0x0002000b1c007388 */ /* 0x000fe80000000800 */
[----:B------:R-:W-:Y:S04]  /*62f0*/  STS [R28+0x280], R12 ;  /* 0x0002800c1c007388 */ /* 0x000fe80000000800 */
[----:B------:R-:W-:Y:S04]  /*6300*/  STS [R28+0x300], R13 ;  /* 0x0003000d1c007388 */ /* 0x000fe80000000800 */
[----:B------:R-:W-:Y:S04]  /*6310*/  STS [R28+0x380], R14 ;  /* 0x0003800e1c007388 */ /* 0x000fe80000000800 */
[----:B------:R-:W-:Y:S01]  /*6320*/  STS [R28+0x400], R7 ;  /* 0x000400071c007388 */ /* 0x000fe20000000800 */
[----:B------:R-:W-:-:S03]  /*6330*/  NOP ;  /* 0x0000000000007918 */ /* 0x000fc60000000000 */
[----:B------:R-:W0:Y:S04]  /*6340*/  LDS R27, [R31+0x20] ;  /* 0x000020001f1b7984 */ /* 0x000e280000000800 */
[----:B------:R-:W-:Y:S04]  /*6350*/  LDS R2, [R31] ;  /* 0x000000001f027984 */ /* 0x000fe80000000800 */
[----:B------:R-:W1:Y:S04]  /*6360*/  LDS R4, [R31+0x4] ;  /* 0x000004001f047984 */ /* 0x000e680000000800 */
[----:B------:R-:W-:Y:S04]  /*6370*/  LDS R6, [R31+0x8] ;  /* 0x000008001f067984 */ /* 0x000fe80000000800 */
[----:B------:R-:W-:Y:S04]  /*6380*/  LDS R8, [R31+0xc] ;  /* 0x00000c001f087984 */ /* 0x000fe80000000800 */
[----:B------:R-:W-:Y:S04]  /*6390*/  LDS R10, [R31+0x10] ;  /* 0x000010001f0a7984 */ /* 0x000fe80000000800 */
[----:B------:R-:W-:Y:S04]  /*63a0*/  LDS R12, [R31+0x14] ;  /* 0x000014001f0c7984 */ /* 0x000fe80000000800 */
[----:B------:R-:W-:Y:S04]  /*63b0*/  LDS R14, [R31+0x18] ;  /* 0x000018001f0e7984 */ /* 0x000fe80000000800 */
[----:B------:R-:W-:Y:S01]  /*63c0*/  LDS R16, [R31+0x1c] ;  /* 0x00001c001f107984 */ /* 0x000fe20000000800 */
[----:B------:R-:W-:Y:S06]  /*63d0*/  BAR.SYNC.DEFER_BLOCKING 0x0 ;  /* 0x0000000000007b1d */ /* 0x000fec0000010000 */
[----:B------:R-:W-:Y:S04]  /*63e0*/  STS [R28], R15 ;  /* 0x0000000f1c007388 */ /* 0x000fe80000000800 */
[----:B------:R-:W-:Y:S04]  /*63f0*/  STS [R28+0x80], R19 ;  /* 0x000080131c007388 */ /* 0x000fe80000000800 */
[----:B------:R-:W-:Y:S04]  /*6400*/  STS [R28+0x100], R20 ;  /* 0x000100141c007388 */ /* 0x000fe80000000800 */
[----:B------:R2:W-:Y:S04]  /*6410*/  STS [R28+0x180], R21 ;  /* 0x000180151c007388 */ /* 0x0005e80000000800 */
[----:B------:R-:W-:Y:S04]  /*6420*/  STS [R28+0x200], R22 ;  /* 0x000200161c007388 */ /* 0x000fe80000000800 */
[----:B------:R3:W-:Y:S04]  /*6430*/  STS [R28+0x280], R23 ;  /* 0x000280171c007388 */ /* 0x0007e80000000800 */
[----:B------:R-:W-:Y:S04]  /*6440*/  STS [R28+0x300], R24 ;  /* 0x000300181c007388 */ /* 0x000fe80000000800 */
[----:B------:R4:W-:Y:S04]  /*6450*/  STS [R28+0x380], R25 ;  /* 0x000380191c007388 */ /* 0x0009e80000000800 */
[----:B------:R-:W-:Y:S01]  /*6460*/  STS [R28+0x400], R17 ;  /* 0x000400111c007388 */ /* 0x000fe20000000800 */
[----:B------:R-:W-:-:S03]  /*6470*/  NOP ;  /* 0x0000000000007918 */ /* 0x000fc60000000000 */
[----:B------:R-:W5:Y:S04]  /*6480*/  LDS R3, [R31] ;  /* 0x000000001f037984 */ /* 0x000f680000000800 */
[----:B------:R-:W5:Y:S04]  /*6490*/  LDS R5, [R31+0x4] ;  /* 0x000004001f057984 */ /* 0x000f680000000800 */
[----:B------:R-:W5:Y:S04]  /*64a0*/  LDS R7, [R31+0x8] ;  /* 0x000008001f077984 */ /* 0x000f680000000800 */
[----:B------:R-:W-:Y:S04]  /*64b0*/  LDS R9, [R31+0xc] ;  /* 0x00000c001f097984 */ /* 0x000fe80000000800 */
[----:B------:R-:W-:Y:S04]  /*64c0*/  LDS R11, [R31+0x10] ;  /* 0x000010001f0b7984 */ /* 0x000fe80000000800 */
[----:B------:R-:W-:Y:S04]  /*64d0*/  LDS R13, [R31+0x14] ;  /* 0x000014001f0d7984 */ /* 0x000fe80000000800 */
[----:B------:R-:W-:Y:S04]  /*64e0*/  LDS R15, [R31+0x18] ;  /* 0x000018001f0f7984 */ /* 0x000fe80000000800 */
[----:B------:R-:W-:Y:S04]  /*64f0*/  LDS R17, [R31+0x1c] ;  /* 0x00001c001f117984 */ /* 0x000fe80000000800 */
[----:B------:R-:W-:Y:S01]  /*6500*/  LDS R19, [R31+0x20] ;  /* 0x000020001f137984 */ /* 0x000fe20000000800 */
[----:B------:R-:W-:Y:S06]  /*6510*/  BAR.SYNC.DEFER_BLOCKING 0x0 ;  /* 0x0000000000007b1d */ /* 0x000fec0000010000 */
[----:B0-----:R-:W-:Y:S02]  /*6520*/  STS [R32+0x4d8], R27 ;  /* 0x0004d81b20007388 */ /* 0x001fe40000000800 */
[----:B------:R-:W-:Y:S01]  /*6530*/  BAR.SYNC.DEFER_BLOCKING 0x0 ;  /* 0x0000000000007b1d */ /* 0x000fe20000010000 */
[----:B--2---:R-:W-:-:S04]  /*6540*/  IMAD R21, R0, 0x9, RZ ;  /* 0x0000000900157824 */ /* 0x004fc800078e02ff */
[C---:B---3--:R-:W-:Y:S01]  /*6550*/  VIADD R23, R21.reuse, 0x1 ;  /* 0x0000000115177836 */ /* 0x048fe20000000000 */
[----:B------:R-:W0:Y:S04]  /*6560*/  @P5 LDS R18, [R32+0x4d4] ;  /* 0x0004d40020125984 */ /* 0x000e280000000800 */
[----:B------:R-:W-:Y:S02]  /*6570*/  ISETP.EQ.U32.AND P0, PT, R26, R23, PT ;  /* 0x000000171a00720c */ /* 0x000fe40003f02070 */
[----:B-1----:R-:W-:Y:S01]  /*6580*/  ISETP.NE.AND P6, PT, R2, R4, PT ;  /* 0x000000040200720c */ /* 0x002fe20003fc5270 */
[----:B----4-:R-:W-:-:S03]  /*6590*/  VIADD R25, R21, 0x2 ;  /* 0x0000000215197836 */ /* 0x010fc60000000000 */
[----:B------:R-:W-:Y:S02]  /*65a0*/  ISETP.EQ.OR.EX P0, PT, R30, RZ, P6, P0 ;  /* 0x000000ff1e00720c */ /* 0x000fe40003702700 */
[----:B------:R-:W-:Y:S02]  /*65b0*/  ISETP.EQ.U32.AND P1, PT, R26, R25, PT ;  /* 0x000000191a00720c */ /* 0x000fe40003f22070 */
[----:B-----5:R-:W-:Y:S02]  /*65c0*/  SEL R20, R3, RZ, !P0 ;  /* 0x000000ff03147207 */ /* 0x020fe40004000000 */
[----:B------:R-:W-:Y:S01]  /*65d0*/  ISETP.NE.AND P6, PT, R4, R6, PT ;  /* 0x000000060400720c */ /* 0x000fe20003fc5270 */
[----:B------:R-:W-:Y:S02]  /*65e0*/  VIADD R29, R21, 0x3 ;  /* 0x00000003151d7836 */ /* 0x000fe40000000000 */
[----:B------:R-:W-:Y:S01]  /*65f0*/  IMAD.IADD R20, R5, 0x1, R20 ;  /* 0x0000000105147824 */ /* 0x000fe200078e0214 */
[----:B------:R-:W-:-:S02]  /*6600*/  ISETP.EQ.OR.EX P1, PT, R30, RZ, P6, P1 ;  /* 0x000000ff1e00720c */ /* 0x000fc40003722710 */
[----:B------:R-:W-:Y:S01]  /*6610*/  ISETP.NE.U32.AND P4, PT, R26, R21, PT ;  /* 0x000000151a00720c */ /* 0x000fe20003f85070 */
[----:B------:R-:W-:Y:S01]  /*6620*/  VIADD R23, R21, 0x4 ;  /* 0x0000000415177836 */ /* 0x000fe20000000000 */
[----:B------:R-:W-:Y:S01]  /*6630*/  SEL R20, R20, RZ, !P1 ;  /* 0x000000ff14147207 */ /* 0x000fe20004800000 */
[----:B------:R-:W-:Y:S01]  /*6640*/  IMAD.MOV.U32 R25, RZ, RZ, 0x1 ;  /* 0x00000001ff197424 */ /* 0x000fe200078e00ff */
[----:B------:R-:W-:Y:S02]  /*6650*/  ISETP.NE.AND.EX P4, PT, R30, RZ, PT, P4 ;  /* 0x000000ff1e00720c */ /* 0x000fe40003f85340 */
[----:B------:R-:W-:Y:S02]  /*6660*/  ISETP.EQ.U32.AND P2, PT, R26, R29, PT ;  /* 0x0000001d1a00720c */ /* 0x000fe40003f42070 */
[----:B------:R-:W-:Y:S01]  /*6670*/  ISETP.NE.AND P6, PT, R6, R8, PT ;  /* 0x000000080600720c */ /* 0x000fe20003fc5270 */
[----:B------:R-:W-:Y:S01]  /*6680*/  IMAD.IADD R20, R7, 0x1, R20 ;  /* 0x0000000107147824 */ /* 0x000fe200078e0214 */
[----:B------:R-:W-:-:S02]  /*6690*/  SEL R0, RZ, 0x1, P4 ;  /* 0x00000001ff007807 */ /* 0x000fc40002000000 */
[----:B------:R-:W-:Y:S02]  /*66a0*/  SEL R47, R47, RZ, P4 ;  /* 0x000000ff2f2f7207 */ /* 0x000fe40002000000 */
[----:B------:R-:W-:Y:S02]  /*66b0*/  ISETP.EQ.OR.EX P2, PT, R30, RZ, P6, P2 ;  /* 0x000000ff1e00720c */ /* 0x000fe40003742720 */
[----:B0-----:R-:W-:-:S04]  /*66c0*/  @P5 ISETP.NE.AND P3, PT, R18, R2, PT ;  /* 0x000000021200520c */ /* 0x001fc80003f65270 */
[----:B------:R-:W-:Y:S02]  /*66d0*/  @P5 SEL R25, RZ, 0x1, !P3 ;  /* 0x00000001ff195807 */ /* 0x000fe40005800000 */
[----:B------:R-:W-:Y:S01]  /*66e0*/  ISETP.EQ.U32.AND P3, PT, R26, R23, PT ;  /* 0x000000171a00720c */ /* 0x000fe20003f62070 */
[----:B------:R-:W-:Y:S01]  /*66f0*/  VIADD R23, R21, 0x7 ;  /* 0x0000000715177836 */ /* 0x000fe20000000000 */
[----:B------:R-:W-:Y:S02]  /*6700*/  @P5 SEL R0, R0, R25, !P4 ;  /* 0x0000001900005207 */ /* 0x000fe40006000000 */
[----:B------:R-:W-:Y:S02]  /*6710*/  SEL R47, R47, RZ, P5 ;  /* 0x000000ff2f2f7207 */ /* 0x000fe40002800000 */
[----:B------:R-:W-:Y:S01]  /*6720*/  ISETP.EQ.U32.AND P4, PT, R26, R23, PT ;  /* 0x000000171a00720c */ /* 0x000fe20003f82070 */
[----:B------:R-:W-:Y:S01]  /*6730*/  VIADD R23, R21, 0x8 ;  /* 0x0000000815177836 */ /* 0x000fe20000000000 */
[----:B------:R-:W-:-:S02]  /*6740*/  SEL R20, R20, RZ, !P2 ;  /* 0x000000ff14147207 */ /* 0x000fc40005000000 */
[----:B------:R-:W-:Y:S02]  /*6750*/  ISETP.NE.AND P5, PT, R8, R10, PT ;  /* 0x0000000a0800720c */ /* 0x000fe40003fa5270 */
[----:B------:R-:W-:Y:S01]  /*6760*/  ISETP.NE.AND P6, PT, R14, R16, PT ;  /* 0x000000100e00720c */ /* 0x000fe20003fc5270 */
[----:B------:R-:W-:Y:S01]  /*6770*/  IMAD.IADD R20, R9, 0x1, R20 ;  /* 0x0000000109147824 */ /* 0x000fe200078e0214 */
[----:B------:R-:W-:Y:S02]  /*6780*/  ISETP.EQ.OR.EX P3, PT, R30, RZ, P5, P3 ;  /* 0x000000ff1e00720c */ /* 0x000fe40002f62730 */
[----:B------:R-:W-:Y:S01]  /*6790*/  ISETP.EQ.U32.AND P5, PT, R26, R23, PT ;  /* 0x000000171a00720c */ /* 0x000fe20003fa2070 */
[----:B------:R-:W-:Y:S01]  /*67a0*/  VIADD R23, R21, 0x5 ;  /* 0x0000000515177836 */ /* 0x000fe20000000000 */
[----:B------:R-:W-:Y:S02]  /*67b0*/  ISETP.EQ.OR.EX P4, PT, R30, RZ, P6, P4 ;  /* 0x000000ff1e00720c */ /* 0x000fe40003782740 */
[----:B------:R-:W-:-:S02]  /*67c0*/  ISETP.NE.AND P6, PT, R16, R27, PT ;  /* 0x0000001b1000720c */ /* 0x000fc40003fc5270 */
[----:B------:R-:W-:Y:S02]  /*67d0*/  SEL R20, R20, RZ, !P3 ;  /* 0x000000ff14147207 */ /* 0x000fe40005800000 */
[----:B------:R-:W-:Y:S02]  /*67e0*/  P2R R22, PR, RZ, 0x4 ;  /* 0x00000004ff167803 */ /* 0x000fe40000000000 */
[----:B------:R-:W-:Y:S02]  /*67f0*/  ISETP.EQ.OR.EX P5, PT, R30, RZ, P6, P5 ;  /* 0x000000ff1e00720c */ /* 0x000fe400037a2750 */
[----:B------:R-:W-:Y:S02]  /*6800*/  ISETP.EQ.U32.AND P6, PT, R26, R23, PT ;  /* 0x000000171a00720c */ /* 0x000fe40003fc2070 */
[----:B------:R-:W-:Y:S01]  /*6810*/  ISETP.NE.AND P2, PT, R10, R12, PT ;  /* 0x0000000c0a00720c */ /* 0x000fe20003f45270 */
[----:B------:R-:W-:Y:S01]  /*6820*/  IMAD.IADD R20, R11, 0x1, R20 ;  /* 0x000000010b147824 */ /* 0x000fe200078e0214 */
[----:B------:R-:W-:-:S02]  /*6830*/  SEL R25, RZ, 0x1, !P0 ;  /* 0x00000001ff197807 */ /* 0x000fc40004000000 */
[----:B------:R-:W-:-:S04]  /*6840*/  ISETP.EQ.OR.EX P6, PT, R30, RZ, P2, P6 ;  /* 0x000000ff1e00720c */ /* 0x000fc800017c2760 */
[----:B------:R-:W-:Y:S02]  /*6850*/  SEL R23, RZ, 0x1, !P6 ;  /* 0x00000001ff177807 */ /* 0x000fe40007000000 */
[----:B------:R-:W-:Y:S02]  /*6860*/  SEL R20, R20, RZ, !P6 ;  /* 0x000000ff14147207 */ /* 0x000fe40007000000 */
[----:B------:R-:W-:Y:S02]  /*6870*/  IADD3 R25, P6, PT, R25, R0, RZ ;  /* 0x0000000019197210 */ /* 0x000fe40007fde0ff */
[----:B------:R-:W-:Y:S01]  /*6880*/  SEL R32, RZ, 0x1, !P1 ;  /* 0x00000001ff207807 */ /* 0x000fe20004800000 */
[----:B------:R-:W-:Y:S02]  /*6890*/  VIADD R21, R21, 0x6 ;  /* 0x0000000615157836 */ /* 0x000fe40000000000 */
[----:B------:R-:W-:Y:S01]  /*68a0*/  IMAD.X R31, RZ, RZ, R47, P6 ;  /* 0x000000ffff1f7224 */ /* 0x000fe200030e062f */
[----:B------:R-:W-:-:S02]  /*68b0*/  IADD3 R32, P6, PT, R25, R32, RZ ;  /* 0x0000002019207210 */ /* 0x000fc40007fde0ff */
[----:B------:R-:W-:-:S03]  /*68c0*/  ISETP.NE.AND P2, PT, R12, R14, PT ;  /* 0x0000000e0c00720c */ /* 0x000fc60003f45270 */
[----:B------:R-:W-:Y:S01]  /*68d0*/  IMAD.X R33, RZ, RZ, R31, P6 ;  /* 0x000000ffff217224 */ /* 0x000fe200030e061f */
[----:B------:R-:W-:Y:S01]  /*68e0*/  ISETP.EQ.U32.AND P6, PT, R26, R21, PT ;  /* 0x000000151a00720c */ /* 0x000fe20003fc2070 */
[----:B------:R-:W-:-:S03]  /*68f0*/  IMAD.IADD R20, R13, 0x1, R20 ;  /* 0x000000010d147824 */ /* 0x000fc600078e0214 */
[----:B------:R-:W-:-:S04]  /*6900*/  ISETP.EQ.OR.EX P6, PT, R30, RZ, P2, P6 ;  /* 0x000000ff1e00720c */ /* 0x000fc800017c2760 */
[----:B------:R-:W-:Y:S02]  /*6910*/  SEL R20, R20, RZ, !P6 ;  /* 0x000000ff14147207 */ /* 0x000fe40007000000 */
[----:B------:R-:W-:-:S03]  /*6920*/  ISETP.NE.AND P2, PT, R22, RZ, PT ;  /* 0x000000ff1600720c */ /* 0x000fc60003f45270 */
[----:B------:R-:W-:Y:S01]  /*6930*/  IMAD.IADD R20, R15, 0x1, R20 ;  /* 0x000000010f147824 */ /* 0x000fe200078e0214 */
[----:B------:R-:W-:Y:S02]  /*6940*/  SEL R25, RZ, 0x1, !P2 ;  /* 0x00000001ff197807 */ /* 0x000fe40005000000 */
[----:B------:R-:W-:Y:S02]  /*6950*/  SEL R21, RZ, 0x1, !P6 ;  /* 0x00000001ff157807 */ /* 0x000fe40007000000 */
[----:B------:R-:W-:Y:S02]  /*6960*/  SEL R20, R20, RZ, !P4 ;  /* 0x000000ff14147207 */ /* 0x000fe40006000000 */
[----:B------:R-:W-:Y:S02]  /*6970*/  IADD3 R34, P6, PT, R32, R25, RZ ;  /* 0x0000001920227210 */ /* 0x000fe40007fde0ff */
[----:B------:R-:W-:Y:S01]  /*6980*/  SEL R25, RZ, 0x1, !P3 ;  /* 0x00000001ff197807 */ /* 0x000fe20005800000 */
[----:B------:R-:W-:-:S02]  /*6990*/  IMAD.IADD R20, R17, 0x1, R20 ;  /* 0x0000000111147824 */ /* 0x000fc400078e0214 */
[----:B------:R-:W-:Y:S01]  /*69a0*/  IMAD.X R35, RZ, RZ, R33, P6 ;  /* 0x000000ffff237224 */ /* 0x000fe200030e0621 */
[----:B------:R-:W-:Y:S02]  /*69b0*/  IADD3 R36, P6, PT, R34, R25, RZ ;  /* 0x0000001922247210 */ /* 0x000fe40007fde0ff */
[----:B------:R-:W-:-:S03]  /*69c0*/  SEL R20, R20, RZ, !P5 ;  /* 0x000000ff14147207 */ /* 0x000fc60006800000 */
[----:B------:R-:W-:Y:S01]  /*69d0*/  IMAD.X R37, RZ, RZ, R35, P6 ;  /* 0x000000ffff257224 */ /* 0x000fe200030e0623 */
[----:B------:R-:W-:Y:S01]  /*69e0*/  IADD3 R38, P6, PT, R36, R23, RZ ;  /* 0x0000001724267210 */ /* 0x000fe20007fde0ff */
[----:B------:R-:W-:Y:S01]  /*69f0*/  IMAD.IADD R20, R19, 0x1, R20 ;  /* 0x0000000113147824 */ /* 0x000fe200078e0214 */
[----:B------:R-:W-:-:S03]  /*6a00*/  SEL R23, RZ, 0x1, !P4 ;  /* 0x00000001ff177807 */ /* 0x000fc60006000000 */
[----:B------:R-:W-:Y:S01]  /*6a10*/  IMAD.X R39, RZ, RZ, R37, P6 ;  /* 0x000000ffff277224 */ /* 0x000fe200030e0625 */
[----:B------:R-:W-:Y:S01]  /*6a20*/  IADD3 R40, P6, PT, R38, R21, RZ ;  /* 0x0000001526287210 */ /* 0x000fe20007fde0ff */
[----:B------:R-:W0:Y:S01]  /*6a30*/  SHFL.UP PT, R19, R20, 0x1, RZ ;  /* 0x0420000014137989 */ /* 0x000e2200000e00ff */
[----:B------:R-:W-:Y:S02]  /*6a40*/  SEL R21, RZ, 0x1, !P5 ;  /* 0x00000001ff157807 */ /* 0x000fe40006800000 */
[----:B------:R-:W-:Y:S01]  /*6a50*/  IADD3 R42, P5, PT, R40, R23, RZ ;  /* 0x00000017282a7210 */ /* 0x000fe20007fbe0ff */
[----:B------:R-:W-:-:S04]  /*6a60*/  IMAD.X R41, RZ, RZ, R39, P6 ;  /* 0x000000ffff297224 */ /* 0x000fc800030e0627 */
[----:B------:R-:W-:Y:S01]  /*6a70*/  IMAD.X R43, RZ, RZ, R41, P5 ;  /* 0x000000ffff2b7224 */ /* 0x000fe200028e0629 */
[----:B------:R-:W-:-:S05]  /*6a80*/  IADD3 R24, P5, PT, R42, R21, RZ ;  /* 0x000000152a187210 */ /* 0x000fca0007fbe0ff */
[----:B------:R-:W-:Y:S01]  /*6a90*/  IMAD.X R25, RZ, RZ, R43, P5 ;  /* 0x000000ffff197224 */ /* 0x000fe200028e062b */
[----:B------:R-:W-:-:S04]  /*6aa0*/  ISETP.NE.U32.AND P5, PT, R24, RZ, PT ;  /* 0x000000ff1800720c */ /* 0x000fc80003fa5070 */
[----:B------:R-:W-:-:S04]  /*6ab0*/  ISETP.NE.AND.EX P5, PT, R25, RZ, PT, P5 ;  /* 0x000000ff1900720c */ /* 0x000fc80003fa5350 */
[----:B0-----:R-:W-:Y:S02]  /*6ac0*/  SEL R23, R19, RZ, !P5 ;  /* 0x000000ff13177207 */ /* 0x001fe40006800000 */
[----:B------:R-:W0:Y:S01]  /*6ad0*/  S2R R19, SR_LANEID ;  /* 0x0000000000137919 */ /* 0x000e220000000000 */
[----:B------:R-:W1:Y:S04]  /*6ae0*/  SHFL.UP PT, R21, R24, 0x1, RZ ;  /* 0x0420000018157989 */ /* 0x000e6800000e00ff */
[----:B------:R-:W2:Y:S01]  /*6af0*/  SHFL.UP PT, R22, R25, 0x1, RZ ;  /* 0x0420000019167989 */ /* 0x000ea200000e00ff */
[----:B0-----:R-:W-:-:S04]  /*6b00*/  ISETP.GE.AND P5, PT, R19, 0x1, PT ;  /* 0x000000011300780c */ /* 0x001fc80003fa6270 */
[----:B------:R-:W-:-:S05]  /*6b10*/  SEL R23, R23, RZ, P5 ;  /* 0x000000ff17177207 */ /* 0x000fca0002800000 */
[----:B------:R-:W-:-:S05]  /*6b20*/  IMAD.IADD R23, R20, 0x1, R23 ;  /* 0x0000000114177824 */ /* 0x000fca00078e0217 */
[----:B------:R-:W0:Y:S01]  /*6b30*/  SHFL.UP PT, R20, R23, 0x2, RZ ;  /* 0x0440000017147989 */ /* 0x000e2200000e00ff */
[----:B-1----:R-:W-:Y:S02]  /*6b40*/  SEL R21, R21, RZ, P5 ;  /* 0x000000ff15157207 */ /* 0x002fe40002800000 */
[----:B--2---:R-:W-:Y:S02]  /*6b50*/  SEL R22, R22, RZ, P5 ;  /* 0x000000ff16167207 */ /* 0x004fe40002800000 */
[----:B------:R-:W-:-:S05]  /*6b60*/  IADD3 R29, P5, PT, R21, R24, RZ ;  /* 0x00000018151d7210 */ /* 0x000fca0007fbe0ff */
[----:B------:R-:W-:Y:S01]  /*6b70*/  IMAD.X R28, R22, 0x1, R25, P5 ;  /* 0x00000001161c7824 */ /* 0x000fe200028e0619 */
[----:B------:R-:W-:-:S04]  /*6b80*/  ISETP.NE.U32.AND P5, PT, R29, RZ, PT ;  /* 0x000000ff1d00720c */ /* 0x000fc80003fa5070 */
[----:B------:R-:W-:Y:S01]  /*6b90*/  ISETP.NE.AND.EX P5, PT, R28, RZ, PT, P5 ;  /* 0x000000ff1c00720c */ /* 0x000fe20003fa5350 */
[----:B------:R-:W1:Y:S03]  /*6ba0*/  SHFL.UP PT, R21, R28, 0x2, RZ ;  /* 0x044000001c157989 */ /* 0x000e6600000e00ff */
[----:B0-----:R-:W-:Y:S02]  /*6bb0*/  SEL R22, R20, RZ, !P5 ;  /* 0x000000ff14167207 */ /* 0x001fe40006800000 */
[----:B------:R-:W0:Y:S01]  /*6bc0*/  SHFL.UP PT, R20, R29, 0x2, RZ ;  /* 0x044000001d147989 */ /* 0x000e2200000e00ff */
[----:B------:R-:W-:-:S04]  /*6bd0*/  ISETP.GE.AND P5, PT, R19, 0x2, PT ;  /* 0x000000021300780c */ /* 0x000fc80003fa6270 */
[----:B------:R-:W-:-:S05]  /*6be0*/  SEL R22, R22, RZ, P5 ;  /* 0x000000ff16167207 */ /* 0x000fca0002800000 */
[----:B------:R-:W-:Y:S01]  /*6bf0*/  IMAD.IADD R22, R23, 0x1, R22 ;  /* 0x0000000117167824 */ /* 0x000fe200078e0216 */
[----:B-1----:R-:W-:Y:S02]  /*6c00*/  SEL R21, R21, RZ, P5 ;  /* 0x000000ff15157207 */ /* 0x002fe40002800000 */
        /* <DEDUP_REMOVED lines=32> */
[----:B------:R-:W1:Y:S01]  /*6e10*/  SHFL.UP PT, R21, R24, 0x10, RZ ;  /* 0x0600000018157989 */ /* 0x000e6200000e00ff */
[----:B------:R-:W2:Y:S02]  /*6e20*/  S2R R44, SR_TID.X ;  /* 0x00000000002c7919 */ /* 0x000ea40000002100 */
[----:B0-----:R-:W-:Y:S02]  /*6e30*/  SEL R23, R20, RZ, !P5 ;  /* 0x000000ff14177207 */ /* 0x001fe40006800000 */
[----:B------:R-:W0:Y:S01]  /*6e40*/  SHFL.UP PT, R20, R25, 0x10, RZ ;  /* 0x0600000019147989 */ /* 0x000e2200000e00ff */
[----:B------:R-:W-:-:S04]  /*6e50*/  ISETP.GE.AND P5, PT, R19, 0x10, PT ;  /* 0x000000101300780c */ /* 0x000fc80003fa6270 */
[----:B------:R-:W-:Y:S02]  /*6e60*/  SEL R23, R23, RZ, P5 ;  /* 0x000000ff17177207 */ /* 0x000fe40002800000 */
[----:B-1----:R-:W-:-:S03]  /*6e70*/  SEL R21, R21, RZ, P5 ;  /* 0x000000ff15157207 */ /* 0x002fc60002800000 */
[----:B------:R-:W-:Y:S01]  /*6e80*/  IMAD.IADD R45, R22, 0x1, R23 ;  /* 0x00000001162d7824 */ /* 0x000fe200078e0217 */
[----:B0-----:R-:W-:Y:S02]  /*6e90*/  SEL R20, R20, RZ, P5 ;  /* 0x000000ff14147207 */ /* 0x001fe40002800000 */
[----:B------:R-:W-:Y:S02]  /*6ea0*/  ISETP.NE.AND P5, PT, R19, 0x1f, PT ;  /* 0x0000001f1300780c */ /* 0x000fe40003fa5270 */
[----:B------:R-:W-:Y:S02]  /*6eb0*/  IADD3 R20, P6, PT, R20, R25, RZ ;  /* 0x0000001914147210 */ /* 0x000fe40007fde0ff */
[----:B--2---:R-:W-:-:S03]  /*6ec0*/  SHF.R.U32.HI R46, RZ, 0x5, R44 ;  /* 0x00000005ff2e7819 */ /* 0x004fc6000001162c */
[----:B------:R-:W-:-:S06]  /*6ed0*/  IMAD.X R21, R21, 0x1, R24, P6 ;  /* 0x0000000115157824 */ /* 0x000fcc00030e0618 */
[----:B------:R-:W-:-:S05]  /*6ee0*/  @!P5 LEA R48, R46, UR4, 0x4 ;  /* 0x000000042e30dc11 */ /* 0x000fca000f8e20ff */
[----:B------:R-:W-:Y:S04]  /*6ef0*/  @!P5 STS.64 [R48], R20 ;  /* 0x000000143000d388 */ /* 0x000fe80000000a00 */
[----:B------:R-:W-:Y:S01]  /*6f00*/  @!P5 STS [R48+0x8], R45 ;  /* 0x0000082d3000d388 */ /* 0x000fe20000000800 */
[----:B------:R-:W-:Y:S06]  /*6f10*/  BAR.SYNC.DEFER_BLOCKING 0x0 ;  /* 0x0000000000007b1d */ /* 0x000fec0000010000 */
[----:B------:R-:W-:Y:S04]  /*6f20*/  LDS.64 R22, [UR4+0x10] ;  /* 0x00001004ff167984 */ /* 0x000fe80008000a00 */
[----:B------:R-:W0:Y:S04]  /*6f30*/  LDS.64 R24, [UR4] ;  /* 0x00000004ff187984 */ /* 0x000e280008000a00 */
[----:B------:R-:W1:Y:S01]  /*6f40*/  LDS.64 R28, [UR4+0x20] ;  /* 0x00002004ff1c7984 */ /* 0x000e620008000a00 */
[----:B0-----:R-:W-:-:S05]  /*6f50*/  IADD3 R53, P5, PT, R24, R22, RZ ;  /* 0x0000001618357210 */ /* 0x001fca0007fbe0ff */
[----:B------:R-:W-:Y:S01]  /*6f60*/  IMAD.X R55, R25, 0x1, R23, P5 ;  /* 0x0000000119377824 */ /* 0x000fe200028e0617 */
[----:B------:R-:W-:Y:S02]  /*6f70*/  ISETP.NE.U32.AND P5, PT, R22, RZ, PT ;  /* 0x000000ff1600720c */ /* 0x000fe40003fa5070 */
[----:B------:R-:W0:Y:S02]  /*6f80*/  LDS R22, [UR4+0x8] ;  /* 0x00000804ff167984 */ /* 0x000e240008000800 */
[----:B------:R-:W-:Y:S02]  /*6f90*/  ISETP.NE.AND.EX P5, PT, R23, RZ, PT, P5 ;  /* 0x000000ff1700720c */ /* 0x000fe40003fa5350 */
[----:B------:R-:W2:Y:S01]  /*6fa0*/  LDS R23, [UR4+0x18] ;  /* 0x00001804ff177984 */ /* 0x000ea20008000800 */
[----:B-1----:R-:W-:-:S05]  /*6fb0*/  IADD3 R51, P6, PT, R28, R53, RZ ;  /* 0x000000351c337210 */ /* 0x002fca0007fde0ff */
[----:B------:R-:W-:Y:S01]  /*6fc0*/  IMAD.X R49, R29, 0x1, R55, P6 ;  /* 0x000000011d317824 */ /* 0x000fe200030e0637 */
[----:B------:R-:W-:-:S04]  /*6fd0*/  ISETP.NE.AND P6, PT, R46, 0x2, PT ;  /* 0x000000022e00780c */ /* 0x000fc80003fc5270 */
[----:B------:R-:W-:Y:S02]  /*6fe0*/  SEL R48, R53, R24, !P6 ;  /* 0x0000001835307207 */ /* 0x000fe40007000000 */
[----:B------:R-:W-:Y:S02]  /*6ff0*/  SEL R50, R55, R25, !P6 ;  /* 0x0000001937327207 */ /* 0x000fe40007000000 */
[----:B------:R-:W1:Y:S01]  /*7000*/  LDS R25, [UR4+0x28] ;  /* 0x00002804ff197984 */ /* 0x000e620008000800 */
[----:B0-----:R-:W-:Y:S02]  /*7010*/  SEL R24, R22, RZ, !P5 ;  /* 0x000000ff16187207 */ /* 0x001fe40006800000 */
[----:B------:R-:W-:-:S03]  /*7020*/  ISETP.NE.U32.AND P5, PT, R28, RZ, PT ;  /* 0x000000ff1c00720c */ /* 0x000fc60003fa5070 */
[----:B--2---:R-:W-:Y:S01]  /*7030*/  IMAD.IADD R23, R23, 0x1, R24 ;  /* 0x0000000117177824 */ /* 0x004fe200078e0218 */
[----:B------:R-:W-:-:S04]  /*7040*/  ISETP.NE.AND.EX P5, PT, R29, RZ, PT, P5 ;  /* 0x000000ff1d00720c */ /* 0x000fc80003fa5350 */
[C---:B------:R-:W-:Y:S02]  /*7050*/  SEL R24, R23.reuse, R22, !P6 ;  /* 0x0000001617187207 */ /* 0x040fe40007000000 */
[----:B------:R-:W-:Y:S02]  /*7060*/  SEL R28, R23, RZ, !P5 ;  /* 0x000000ff171c7207 */ /* 0x000fe40006800000 */
[----:B------:R-:W0:Y:S01]  /*7070*/  LDS.64 R22, [UR4+0x30] ;  /* 0x00003004ff167984 */ /* 0x000e220008000a00 */
[----:B------:R-:W-:Y:S02]  /*7080*/  ISETP.NE.AND P5, PT, R46, 0x3, PT ;  /* 0x000000032e00780c */ /* 0x000fe40003fa5270 */
[----:B-1----:R-:W-:Y:S02]  /*7090*/  IMAD.IADD R25, R25, 0x1, R28 ;  /* 0x0000000119197824 */ /* 0x002fe400078e021c */
[----:B------:R-:W-:Y:S02]  /*70a0*/  SEL R48, R51, R48, !P5 ;  /* 0x0000003033307207 */ /* 0x000fe40006800000 */
[----:B------:R-:W-:-:S02]  /*70b0*/  SEL R50, R49, R50, !P5 ;  /* 0x0000003231327207 */ /* 0x000fc40006800000 */
[----:B------:R-:W-:Y:S02]  /*70c0*/  SEL R24, R25, R24, !P5 ;  /* 0x0000001819187207 */ /* 0x000fe40006800000 */
[----:B0-----:R-:W-:-:S04]  /*70d0*/  ISETP.NE.U32.AND P5, PT, R22, RZ, PT ;  /* 0x000000ff1600720c */ /* 0x001fc80003fa5070 */
[----:B------:R-:W-:Y:S02]  /*70e0*/  ISETP.NE.AND.EX P5, PT, R23, RZ, PT, P5 ;  /* 0x000000ff1700720c */ /* 0x000fe40003fa5350 */
[----:B------:R-:W-:Y:S02]  /*70f0*/  IADD3 R51, P6, PT, R22, R51, RZ ;  /* 0x0000003316337210 */ /* 0x000fe40007fde0ff */
[----:B------:R-:W-:Y:S02]  /*7100*/  SEL R28, R25, RZ, !P5 ;  /* 0x000000ff191c7207 */ /* 0x000fe40006800000 */
[----:B------:R-:W0:Y:S01]  /*7110*/  LDS R25, [UR4+0x38] ;  /* 0x00003804ff197984 */ /* 0x000e220008000800 */
[----:B------:R-:W-:-:S03]  /*7120*/  IMAD.X R53, R23, 0x1, R49, P6 ;  /* 0x0000000117357824 */ /* 0x000fc600030e0631 */
[----:B------:R-:W1:Y:S01]  /*7130*/  LDS.64 R22, [UR4+0x40] ;  /* 0x00004004ff167984 */ /* 0x000e620008000a00 */
[----:B------:R-:W-:-:S04]  /*7140*/  ISETP.NE.AND P5, PT, R46, 0x4, PT ;  /* 0x000000042e00780c */ /* 0x000fc80003fa5270 */
[----:B------:R-:W-:Y:S02]  /*7150*/  SEL R48, R51, R48, !P5 ;  /* 0x0000003033307207 */ /* 0x000fe40006800000 */
[----:B------:R-:W-:Y:S01]  /*7160*/  SEL R50, R53, R50, !P5 ;  /* 0x0000003235327207 */ /* 0x000fe20006800000 */
[----:B0-----:R-:W-:-:S05]  /*7170*/  IMAD.IADD R25, R25, 0x1, R28 ;  /* 0x0000000119197824 */ /* 0x001fca00078e021c */
[----:B------:R-:W-:Y:S02]  /*7180*/  SEL R24, R25, R24, !P5 ;  /* 0x0000001819187207 */ /* 0x000fe40006800000 */
[----:B-1----:R-:W-:-:S04]  /*7190*/  ISETP.NE.U32.AND P5, PT, R22, RZ, PT ;  /* 0x000000ff1600720c */ /* 0x002fc80003fa5070 */
        /* <DEDUP_REMOVED lines=12> */
[----:B------:R-:W-:-:S04]  /*7260*/  ISETP.NE.AND.EX P5, PT, R23, RZ, PT, P5 ;  /* 0x000000ff1700720c */ /* 0x000fc80003fa5350 */
[----:B------:R-:W-:Y:S02]  /*7270*/  SEL R28, R25, RZ, !P5 ;  /* 0x000000ff191c7207 */ /* 0x000fe40006800000 */
[----:B------:R-:W0:Y:S01]  /*7280*/  LDS R25, [UR4+0x58] ;  /* 0x00005804ff197984 */ /* 0x000e220008000800 */
[----:B------:R-:W-:-:S05]  /*7290*/  IADD3 R49, P6, PT, R22, R49, RZ ;  /* 0x0000003116317210 */ /* 0x000fca0007fde0ff */
[----:B------:R-:W-:Y:S02]  /*72a0*/  IMAD.X R51, R23, 0x1, R29, P6 ;  /* 0x0000000117337824 */ /* 0x000fe400030e061d */
[----:B------:R-:W1:Y:S01]  /*72b0*/  LDS.64 R22, [UR4+0x60] ;  /* 0x00006004ff167984 */ /* 0x000e620008000a00 */
[----:B------:R-:W-:-:S03]  /*72c0*/  ISETP.NE.AND P5, PT, R46, 0x6, PT ;  /* 0x000000062e00780c */ /* 0x000fc60003fa5270 */
[----:B------:R-:W-:Y:S01]  /*72d0*/  SHFL.UP PT, R20, R20, 0x1, RZ ;  /* 0x0420000014147989 */ /* 0x000fe200000e00ff */
[----:B------:R-:W-:Y:S01]  /*72e0*/  SEL R50, R51, R50, !P5 ;  /* 0x0000003233327207 */ /* 0x000fe20006800000 */
[----:B0-----:R-:W-:Y:S01]  /*72f0*/  IMAD.IADD R25, R25, 0x1, R28 ;  /* 0x0000000119197824 */ /* 0x001fe200078e021c */
[----:B------:R-:W-:Y:S02]  /*7300*/  SEL R28, R49, R48, !P5 ;  /* 0x00000030311c7207 */ /* 0x000fe40006800000 */
[----:B------:R-:W0:Y:S01]  /*7310*/  LDS R48, [UR4+0x68] ;  /* 0x00006804ff307984 */ /* 0x000e220008000800 */
[----:B-1----:R-:W-:-:S05]  /*7320*/  IADD3 R49, P6, PT, R22, R49, RZ ;  /* 0x0000003116317210 */ /* 0x002fca0007fde0ff */
[----:B------:R-:W-:Y:S01]  /*7330*/  IMAD.X R29, R23, 0x1, R51, P6 ;  /* 0x00000001171d7824 */ /* 0x000fe200030e0633 */
[----:B------:R-:W-:Y:S02]  /*7340*/  SEL R51, R25, R24, !P5 ;  /* 0x0000001819337207 */ /* 0x000fe40006800000 */
[----:B------:R-:W-:Y:S01]  /*7350*/  ISETP.NE.U32.AND P5, PT, R22, RZ, PT ;  /* 0x000000ff1600720c */ /* 0x000fe20003fa5070 */
[----:B------:R-:W1:Y:S03]  /*7360*/  SHFL.UP PT, R21, R21, 0x1, RZ ;  /* 0x0420000015157989 */ /* 0x000e6600000e00ff */
[----:B------:R-:W-:-:S04]  /*7370*/  ISETP.NE.AND.EX P5, PT, R23, RZ, PT, P5 ;  /* 0x000000ff1700720c */ /* 0x000fc80003fa5350 */
[----:B------:R-:W-:Y:S02]  /*7380*/  SEL R25, R25, RZ, !P5 ;  /* 0x000000ff19197207 */ /* 0x000fe40006800000 */
[----:B------:R-:W-:Y:S02]  /*7390*/  ISETP.NE.AND P5, PT, R46, 0x7, PT ;  /* 0x000000072e00780c */ /* 0x000fe40003fa5270 */
[----:B------:R-:W-:Y:S02]  /*73a0*/  ISETP.GE.U32.AND P6, PT, R44, 0x20, PT ;  /* 0x000000202c00780c */ /* 0x000fe40003fc6070 */
[----:B------:R-:W-:Y:S02]  /*73b0*/  SEL R22, R49, R28, !P5 ;  /* 0x0000001c31167207 */ /* 0x000fe40006800000 */
[----:B------:R-:W-:Y:S01]  /*73c0*/  SEL R23, R29, R50, !P5 ;  /* 0x000000321d177207 */ /* 0x000fe20006800000 */
[----:B0-----:R-:W-:-:S05]  /*73d0*/  IMAD.IADD R48, R48, 0x1, R25 ;  /* 0x0000000130307824 */ /* 0x001fca00078e0219 */
[----:B------:R-:W-:Y:S02]  /*73e0*/  SEL R51, R48, R51, !P5 ;  /* 0x0000003330337207 */ /* 0x000fe40006800000 */
[----:B------:R-:W-:Y:S02]  /*73f0*/  ISETP.NE.AND P5, PT, R19, RZ, PT ;  /* 0x000000ff1300720c */ /* 0x000fe40003fa5270 */
[----:B------:R-:W-:Y:S02]  /*7400*/  SEL R22, R22, RZ, P6 ;  /* 0x000000ff16167207 */ /* 0x000fe40003000000 */
[----:B------:R-:W-:Y:S02]  /*7410*/  SEL R25, R20, RZ, P5 ;  /* 0x000000ff14197207 */ /* 0x000fe40002800000 */
[----:B------:R-:W-:Y:S02]  /*7420*/  SEL R19, R23, RZ, P6 ;  /* 0x000000ff17137207 */ /* 0x000fe40003000000 */
[----:B-1----:R-:W-:-:S02]  /*7430*/  SEL R28, R21, RZ, P5 ;  /* 0x000000ff151c7207 */ /* 0x002fc40002800000 */
[----:B------:R-:W-:Y:S01]  /*7440*/  IADD3 R25, P6, PT, R25, R22, RZ ;  /* 0x0000001619197210 */ /* 0x000fe20007fde0ff */
[----:B------:R-:W0:Y:S04]  /*7450*/  SHFL.UP PT, R45, R45, 0x1, RZ ;  /* 0x042000002d2d7989 */ /* 0x000e2800000e00ff */
[----:B------:R-:W-:Y:S01]  /*7460*/  IMAD.X R28, R28, 0x1, R19, P6 ;  /* 0x000000011c1c7824 */ /* 0x000fe200030e0613 */
[----:B------:R-:W-:-:S04]  /*7470*/  ISETP.GE.U32.AND P6, PT, R44, 0x20, PT ;  /* 0x000000202c00780c */ /* 0x000fc80003fc6070 */
[----:B------:R-:W-:Y:S02]  /*7480*/  SEL R19, R51, RZ, P6 ;  /* 0x000000ff33137207 */ /* 0x000fe40003000000 */
[----:B------:R-:W-:-:S05]  /*7490*/  IADD3 R23, P6, PT, R25, R0, RZ ;  /* 0x0000000019177210 */ /* 0x000fca0007fde0ff */
[----:B------:R-:W-:Y:S01]  /*74a0*/  IMAD.X R22, R28, 0x1, R47, P6 ;  /* 0x000000011c167824 */ /* 0x000fe200030e062f */
[----:B------:R-:W-:-:S04]  /*74b0*/  ISETP.NE.U32.AND P6, PT, R20, RZ, PT ;  /* 0x000000ff1400720c */ /* 0x000fc80003fc5070 */
[----:B------:R-:W-:-:S04]  /*74c0*/  ISETP.NE.AND.EX P6, PT, R21, RZ, PT, P6 ;  /* 0x000000ff1500720c */ /* 0x000fc80003fc5360 */
[----:B------:R-:W-:-:S05]  /*74d0*/  SEL R20, R19, RZ, !P6 ;  /* 0x000000ff13147207 */ /* 0x000fca0007000000 */
[----:B0-----:R-:W-:Y:S01]  /*74e0*/  @P5 IMAD.IADD R19, R45, 0x1, R20 ;  /* 0x000000012d135824 */ /* 0x001fe200078e0214 */
[----:B------:R-:W-:-:S04]  /*74f0*/  ISETP.NE.U32.AND P5, PT, R0, RZ, PT ;  /* 0x000000ff0000720c */ /* 0x000fc80003fa5070 */
[----:B------:R-:W-:-:S04]  /*7500*/  ISETP.NE.AND.EX P5, PT, R47, RZ, PT, P5 ;  /* 0x000000ff2f00720c */ /* 0x000fc80003fa5350 */
[----:B------:R-:W-:-:S05]  /*7510*/  SEL R20, R19, RZ, !P5 ;  /* 0x000000ff13147207 */ /* 0x000fca0006800000 */
[----:B------:R-:W-:-:S05]  /*7520*/  IMAD.IADD R3, R3, 0x1, R20 ;  /* 0x0000000103037824 */ /* 0x000fca00078e0214 */
[----:B------:R-:W-:-:S05]  /*7530*/  SEL R20, R3, RZ, !P0 ;  /* 0x000000ff03147207 */ /* 0x000fca0004000000 */
[----:B------:R-:W-:-:S05]  /*7540*/  IMAD.IADD R5, R5, 0x1, R20 ;  /* 0x0000000105057824 */ /* 0x000fca00078e0214 */
[----:B------:R-:W-:-:S05]  /*7550*/  SEL R20, R5, RZ, !P1 ;  /* 0x000000ff05147207 */ /* 0x000fca0004800000 */
[----:B------:R-:W-:-:S05]  /*7560*/  IMAD.IADD R7, R7, 0x1, R20 ;  /* 0x0000000107077824 */ /* 0x000fca00078e0214 */
[----:B------:R-:W-:-:S05]  /*7570*/  SEL R20, R7, RZ, !P2 ;  /* 0x000000ff07147207 */ /* 0x000fca0005000000 */
[----:B------:R-:W-:Y:S02]  /*7580*/  IMAD.IADD R9, R9, 0x1, R20 ;  /* 0x0000000109097824 */ /* 0x000fe400078e0214 */
[----:B------:R-:W-:-:S03]  /*7590*/  IMAD R44, R44, 0x9, RZ ;  /* 0x000000092c2c7824 */ /* 0x000fc600078e02ff */
[----:B------:R-:W-:Y:S01]  /*75a0*/  SEL R20, R9, RZ, !P3 ;  /* 0x000000ff09147207 */ /* 0x000fe20005800000 */
[----:B------:R-:W-:Y:S01]  /*75b0*/  VIADD R21, R44, 0x5 ;  /* 0x000000052c157836 */ /* 0x000fe20000000000 */
[----:B------:R-:W-:-:S03]  /*75c0*/  ISETP.NE.AND P6, PT, R10, R12, PT ;  /* 0x0000000c0a00720c */ /* 0x000fc60003fc5270 */
[----:B------:R-:W-:-:S05]  /*75d0*/  IMAD.IADD R11, R11, 0x1, R20 ;  /* 0x000000010b0b7824 */ /* 0x000fca00078e0214 */
[----:B------:R-:W-:Y:S02]  /*75e0*/  SEL R20, R11, RZ, !P6 ;  /* 0x000000ff0b147207 */ /* 0x000fe40007000000 */
[----:B------:R-:W-:-:S04]  /*75f0*/  ISETP.NE.U32.AND P6, PT, R26, R21, PT ;  /* 0x000000151a00720c */ /* 0x000fc80003fc5070 */
[----:B------:R-:W-:-:S04]  /*7600*/  ISETP.NE.AND.EX P6, PT, R30, RZ, PT, P6 ;  /* 0x000000ff1e00720c */ /* 0x000fc80003fc5360 */
[----:B------:R-:W-:Y:S02]  /*7610*/  SEL R44, R20, RZ, P6 ;  /* 0x000000ff142c7207 */ /* 0x000fe40003000000 */
[----:B------:R-:W0:Y:S01]  /*7620*/  LDS.64 R20, [UR4+0x70] ;  /* 0x00007004ff147984 */ /* 0x000e220008000a00 */
[----:B------:R-:W1:Y:S02]  /*7630*/  S2R R24, SR_TID.X ;  /* 0x0000000000187919 */ /* 0x000e640000002100 */
[----:B------:R-:W-:Y:S01]  /*7640*/  IMAD.IADD R13, R13, 0x1, R44 ;  /* 0x000000010d0d7824 */ /* 0x000fe200078e022c */
[----:B------:R-:W-:-:S04]  /*7650*/  ISETP.NE.AND P6, PT, R12, R14, PT ;  /* 0x0000000e0c00720c */ /* 0x000fc80003fc5270 */
[----:B------:R-:W-:Y:S02]  /*7660*/  SEL R45, R13, RZ, !P6 ;  /* 0x000000ff0d2d7207 */ /* 0x000fe40007000000 */
[----:B0-----:R-:W-:-:S05]  /*7670*/  IADD3 R44, P6, PT, R20, R49, RZ ;  /* 0x00000031142c7210 */ /* 0x001fca0007fde0ff */
[----:B------:R-:W-:Y:S01]  /*7680*/  IMAD.X R29, R21, 0x1, R29, P6 ;  /* 0x00000001151d7824 */ /* 0x000fe200030e061d */
[----:B------:R-:W-:Y:S01]  /*7690*/  ISETP.NE.U32.AND P6, PT, R20, RZ, PT ;  /* 0x000000ff1400720c */ /* 0x000fe20003fc5070 */
[----:B-1----:R-:W-:-:S03]  /*76a0*/  IMAD R20, R24, 0x9, RZ ;  /* 0x0000000918147824 */ /* 0x002fc600078e02ff */
[----:B------:R-:W-:Y:S01]  /*76b0*/  ISETP.NE.AND.EX P6, PT, R21, RZ, PT, P6 ;  /* 0x000000ff1500720c */ /* 0x000fe20003fc5360 */
[----:B------:R-:W-:-:S03]  /*76c0*/  VIADD R21, R20, 0x6 ;  /* 0x0000000614157836 */ /* 0x000fc60000000000 */
[----:B------:R-:W-:Y:S02]  /*76d0*/  SEL R20, R48, RZ, !P6 ;  /* 0x000000ff30147207 */ /* 0x000fe40007000000 */
[----:B------:R-:W-:Y:S02]  /*76e0*/  ISETP.NE.U32.AND P6, PT, R26, R21, PT ;  /* 0x000000151a00720c */ /* 0x000fe40003fc5070 */
[----:B------:R-:W-:Y:S02]  /*76f0*/  SEL R21, RZ, 0x1, !P0 ;  /* 0x00000001ff157807 */ /* 0x000fe40004000000 */
[----:B------:R-:W-:-:S03]  /*7700*/  ISETP.NE.AND.EX P6, PT, R30, RZ, PT, P6 ;  /* 0x000000ff1e00720c */ /* 0x000fc60003fc5360 */
[----:B------:R-:W-:Y:S01]  /*7710*/  IMAD.IADD R0, R21, 0x1, R0 ;  /* 0x0000000115007824 */ /* 0x000fe200078e0200 */
[----:B------:R-:W-:Y:S01]  /*7720*/  SEL R50, R45, RZ, P6 ;  /* 0x000000ff2d327207 */ /* 0x000fe20003000000 */
[----:B------:R-:W0:Y:S03]  /*7730*/  LDS R21, [UR4+0x78] ;  /* 0x00007804ff157984 */ /* 0x000e260008000800 */
[----:B------:R-:W-:-:S05]  /*7740*/  IADD3 R0, P6, PT, R25, R0, RZ ;  /* 0x0000000019007210 */ /* 0x000fca0007fde0ff */
[----:B------:R-:W-:Y:S01]  /*7750*/  IMAD.X R31, R28, 0x1, R31, P6 ;  /* 0x000000011c1f7824 */ /* 0x000fe200030e061f */
        /* <DEDUP_REMOVED lines=12> */
[----:B------:R-:W-:-:S04]  /*7820*/  ISETP.GE.U32.AND P6, PT, R44, 0x101, PT ;  /* 0x000001012c00780c */ /* 0x000fc80003fc6070 */
[----:B------:R-:W-:Y:S01]  /*7830*/  ISETP.GE.AND.EX P6, PT, R29, RZ, PT, P6 ;  /* 0x000000ff1d00720c */ /* 0x000fe20003fc6360 */
[----:B------:R-:W-:Y:S01]  /*7840*/  IMAD.IADD R15, R15, 0x1, R50 ;  /* 0x000000010f0f7824 */ /* 0x000fe200078e0232 */
[----:B------:R-:W-:Y:S04]  /*7850*/  BSSY.RECONVERGENT B0, `(.L_x_3149) ;  /* 0x00000f0000007945 */ /* 0x000fe80003800200 */
[----:B------:R-:W-:Y:S01]  /*7860*/  SEL R32, R15, RZ, !P4 ;  /* 0x000000ff0f207207 */ /* 0x000fe20006000000 */
[----:B0-----:R-:W-:-:S04]  /*7870*/  IMAD.IADD R36, R21, 0x1, R20 ;  /* 0x0000000115247824 */ /* 0x001fc800078e0214 */
[----:B------:R-:W-:Y:S02]  /*7880*/  IMAD.IADD R17, R17, 0x1, R32 ;  /* 0x0000000111117824 */ /* 0x000fe400078e0220 */
[----:B------:R-:W-:Y:S05]  /*7890*/  @!P6 BRA `(.L_x_3150) ;  /* 0x0000000400d0e947 */ /* 0x000fea0003800000 */
[----:B------:R-:W-:Y:S01]  /*78a0*/  BAR.SYNC.DEFER_BLOCKING 0x0 ;  /* 0x0000000000007b1d */ /* 0x000fe20000010000 */
[----:B------:R-:W-:Y:S01]  /*78b0*/  IMAD.MOV.U32 R33, RZ, RZ, 0x9 ;  /* 0x00000009ff217424 */ /* 0x000fe200078e00ff */
[----:B------:R-:W-:Y:S02]  /*78c0*/  @P5 LEA R25, R25, UR4, 0x3 ;  /* 0x0000000419195c11 */ /* 0x000fe4000f8e18ff */
[----:B------:R-:W-:Y:S01]  /*78d0*/  @P0 LEA R23, R23, UR4, 0x3 ;  /* 0x0000000417170c11 */ /* 0x000fe2000f8e18ff */
[-C--:B------:R-:W-:Y:S01]  /*78e0*/  IMAD R21, R24, R33.reuse, 0x5 ;  /* 0x0000000518157424 */ /* 0x080fe200078e0221 */
[----:B------:R-:W-:Y:S01]  /*78f0*/  @P1 LEA R0, R0, UR4, 0x3 ;  /* 0x0000000400001c11 */ /* 0x000fe2000f8e18ff */
[----:B------:R-:W-:Y:S01]  /*7900*/  IMAD R31, R24, R33, 0x6 ;  /* 0x00000006181f7424 */ /* 0x000fe200078e0221 */
[----:B------:R-:W-:Y:S01]  /*7910*/  @P2 LEA R45, R45, UR4, 0x3 ;  /* 0x000000042d2d2c11 */ /* 0x000fe2000f8e18ff */
[----:B------:R-:W0:Y:S01]  /*7920*/  LDCU.128 UR16, c[0x0][0x390] ;  /* 0x00007200ff1077ac */ /* 0x000e220008000c00 */
[----:B------:R-:W-:Y:S01]  /*7930*/  ISETP.NE.U32.AND P6, PT, R26, R21, PT ;  /* 0x000000151a00720c */ /* 0x000fe20003fc5070 */
[----:B------:R-:W-:Y:S01]  /*7940*/  IMAD R21, R24, R33, 0x8 ;  /* 0x0000000818157424 */ /* 0x000fe200078e0221 */
[----:B------:R-:W-:Y:S01]  /*7950*/  @P3 LEA R34, R34, UR4, 0x3 ;  /* 0x0000000422223c11 */ /* 0x000fe2000f8e18ff */
[----:B------:R-:W-:Y:S01]  /*7960*/  BSSY.RECONVERGENT B1, `(.L_x_3151) ;  /* 0x0000066000017945 */ /* 0x000fe20003800200 */
[----:B------:R-:W-:Y:S01]  /*7970*/  @P4 LEA R40, R40, UR4, 0x3 ;  /* 0x0000000428284c11 */ /* 0x000fe2000f8e18ff */
[----:B------:R1:W-:Y:S01]  /*7980*/  @P5 STS.64 [R25], R18 ;  /* 0x0000001219005388 */ /* 0x0003e20000000a00 */
[----:B------:R-:W-:-:S03]  /*7990*/  ISETP.NE.AND P5, PT, R10, R12, PT ;  /* 0x0000000c0a00720c */ /* 0x000fc60003fa5270 */
[----:B------:R1:W-:Y:S01]  /*79a0*/  @P0 STS.64 [R23], R2 ;  /* 0x0000000217000388 */ /* 0x0003e20000000a00 */
[----:B------:R-:W-:Y:S02]  /*79b0*/  ISETP.NE.U32.AND P0, PT, R26, R31, PT ;  /* 0x0000001f1a00720c */ /* 0x000fe40003f05070 */
[----:B------:R-:W-:Y:S01]  /*79c0*/  ISETP.NE.AND.EX P5, PT, R30, RZ, !P5, P6 ;  /* 0x000000ff1e00720c */ /* 0x000fe20006fa5360 */
[----:B------:R1:W-:Y:S01]  /*79d0*/  @P1 STS.64 [R0], R4 ;  /* 0x0000000400001388 */ /* 0x0003e20000000a00 */
[----:B------:R-:W-:Y:S02]  /*79e0*/  ISETP.NE.AND P1, PT, R12, R14, PT ;  /* 0x0000000e0c00720c */ /* 0x000fe40003f25270 */
[----:B------:R-:W-:Y:S01]  /*79f0*/  ISETP.NE.U32.AND P6, PT, R26, R21, PT ;  /* 0x000000151a00720c */ /* 0x000fe20003fc5070 */
[----:B------:R1:W-:Y:S01]  /*7a00*/  @P2 STS.64 [R45], R6 ;  /* 0x000000062d002388 */ /* 0x0003e20000000a00 */
[----:B------:R-:W-:Y:S02]  /*7a10*/  ISETP.NE.AND.EX P0, PT, R30, RZ, !P1, P0 ;  /* 0x000000ff1e00720c */ /* 0x000fe40004f05300 */
[----:B------:R-:W-:Y:S01]  /*7a20*/  ISETP.NE.AND P1, PT, R16, R27, PT ;  /* 0x0000001b1000720c */ /* 0x000fe20003f25270 */
[----:B------:R1:W-:Y:S03]  /*7a30*/  @P3 STS.64 [R34], R8 ;  /* 0x0000000822003388 */ /* 0x0003e60000000a00 */
[----:B------:R-:W-:-:S02]  /*7a40*/  ISETP.NE.AND.EX P6, PT, R30, RZ, !P1, P6 ;  /* 0x000000ff1e00720c */ /* 0x000fc40004fc5360 */
[----:B------:R-:W-:-:S05]  /*7a50*/  @!P5 LEA R47, R47, UR4, 0x3 ;  /* 0x000000042f2fdc11 */ /* 0x000fca000f8e18ff */
[----:B------:R-:W-:Y:S01]  /*7a60*/  @!P0 LEA R38, R38, UR4, 0x3 ;  /* 0x0000000426268c11 */ /* 0x000fe2000f8e18ff */
[----:B------:R1:W-:Y:S04]  /*7a70*/  @!P5 STS.64 [R47], R10 ;  /* 0x0000000a2f00d388 */ /* 0x0003e80000000a00 */
[----:B------:R1:W-:Y:S01]  /*7a80*/  @!P0 STS.64 [R38], R12 ;  /* 0x0000000c26008388 */ /* 0x0003e20000000a00 */
[----:B------:R-:W-:Y:S02]  /*7a90*/  ISETP.GT.U32.AND P0, PT, R44, R24, PT ;  /* 0x000000182c00720c */ /* 0x000fe40003f04070 */
[----:B------:R-:W-:Y:S01]  /*7aa0*/  @!P6 LEA R42, R42, UR4, 0x3 ;  /* 0x000000042a2aec11 */ /* 0x000fe2000f8e18ff */
[----:B------:R1:W-:Y:S01]  /*7ab0*/  @P4 STS.64 [R40], R14 ;  /* 0x0000000e28004388 */ /* 0x0003e20000000a00 */
[----:B------:R-:W-:-:S03]  /*7ac0*/  ISETP.GT.U32.AND.EX P0, PT, R29, RZ, PT, P0 ;  /* 0x000000ff1d00720c */ /* 0x000fc60003f04100 */
[----:B------:R1:W-:Y:S01]  /*7ad0*/  @!P6 STS.64 [R42], R16 ;  /* 0x000000102a00e388 */ /* 0x0003e20000000a00 */
[----:B------:R-:W-:Y:S09]  /*7ae0*/  BAR.SYNC.DEFER_BLOCKING 0x0 ;  /* 0x0000000000007b1d */ /* 0x000ff20000010000 */
[----:B0-----:R-:W-:Y:S05]  /*7af0*/  @!P0 BRA `(.L_x_3152) ;  /* 0x0000000400308947 */ /* 0x001fea0003800000 */
[----:B-1----:R-:W-:Y:S01]  /*7b00*/  IMAD.MOV.U32 R19, RZ, RZ, R24 ;  /* 0x000000ffff137224 */ /* 0x002fe200078e0018 */
[----:B------:R-:W-:Y:S01]  /*7b10*/  BSSY.RECONVERGENT B2, `(.L_x_3153) ;  /* 0x000002b000027945 */ /* 0x000fe20003800200 */
[----:B------:R-:W-:-:S03]  /*7b20*/  IMAD.MOV.U32 R18, RZ, RZ, RZ ;  /* 0x000000ffff127224 */ /* 0x000fc600078e00ff */
        /* <DEDUP_REMOVED lines=9> */
[----:B------:R-:W-:Y:S05]  /*7bc0*/  @!P1 BRA `(.L_x_3154) ;  /* 0x00000000007c9947 */ /* 0x000fea0003800000 */
        /* <DEDUP_REMOVED lines=14> */
.L_x_3155:
        /* <DEDUP_REMOVED lines=17> */
.L_x_3154:
[----:B------:R-:W-:Y:S05]  /*7dc0*/  BSYNC.RECONVERGENT B2 ;  /* 0x0000000000027941 */ /* 0x000fea0003800200 */
.L_x_3153:
[----:B------:R-:W-:Y:S05]  /*7dd0*/  @!P0 BRA `(.L_x_3152) ;  /* 0x0000000000788947 */ /* 0x000fea0003800000 */
.L_x_3156:
        /* <DEDUP_REMOVED lines=30> */
.L_x_3152:
[----:B------:R-:W-:Y:S05]  /*7fc0*/  BSYNC.RECONVERGENT B1 ;  /* 0x0000000000017941 */ /* 0x000fea0003800200 */
.L_x_3151:
[----:B------:R-:W-:Y:S05]  /*7fd0*/  BRA `(.L_x_3157) ;  /* 0x0000000400dc7947 */ /* 0x000fea0003800000 */
.L_x_3150:
[----:B------:R-:W-:Y:S01]  /*7fe0*/  IMAD.MOV.U32 R37, RZ, RZ, 0x9 ;  /* 0x00000009ff257424 */ /* 0x000fe200078e00ff */
[----:B------:R-:W-:Y:S03]  /*7ff0*/  BSSY.RECONVERGENT B1, `(.L_x_3158) ;  /* 0x000000d000017945 */ /* 0x000fe60003800200 */
[CC--:B------:R-:W-:Y:S02]  /*8000*/  IMAD R49, R24.reuse, R37.reuse, 0x5 ;  /* 0x0000000518317424 */ /* 0x0c0fe400078e0225 */
[----:B------:R-:W-:Y:S01]  /*8010*/  IMAD R51, R24, R37, 0x6 ;  /* 0x0000000618337424 */ /* 0x000fe200078e0225 */
        /* <DEDUP_REMOVED lines=10> */
.L_x_3159:
[----:B------:R-:W-:Y:S05]  /*80c0*/  BSYNC.RECONVERGENT B1 ;  /* 0x0000000000017941 */ /* 0x000fea0003800200 */
.L_x_3158:
[----:B------:R-:W-:Y:S01]  /*80d0*/  BSSY.RECONVERGENT B1, `(.L_x_3160) ;  /* 0x000000e000017945 */ /* 0x000fe20003800200 */
[----:B------:R-:W-:Y:S01]  /*80e0*/  ISETP.NE.U32.AND P6, PT, R26, R49, PT ;  /* 0x000000311a00720c */ /* 0x000fe20003fc5070 */
[----:B------:R-:W-:Y:S01]  /*80f0*/  IMAD R37, R24, R37, 0x8 ;  /* 0x0000000818257424 */ /* 0x000fe200078e0225 */
[----:B------:R-:W-:Y:S01]  /*8100*/  ISETP.NE.U32.AND P5, PT, R26, R51, PT ;  /* 0x000000331a00720c */ /* 0x000fe20003fa5070 */
[----:B------:R-:W-:-:S12]  /*8110*/  @!P0 BRA `(.L_x_3161) ;  /* 0x0000000000248947 */ /* 0x000fd80003800000 */
[----:B------:R-:W1:Y:S01]  /*8120*/  LDCU.128 UR12, c[0x0][0x390] ;  /* 0x00007200ff0c77ac */ /* 0x000e620008000c00 */
[C---:B0-----:R-:W-:Y:S01]  /*8130*/  IMAD.SHL.U32 R20, R23.reuse, 0x4, RZ ;  /* 0x0000000417147824 */ /* 0x041fe200078e00ff */
[----:B------:R-:W-:-:S04]  /*8140*/  SHF.L.U64.HI R22, R23, 0x2, R22 ;  /* 0x0000000217167819 */ /* 0x000fc80000010216 */
[----:B-1----:R-:W-:-:S04]  /*8150*/  IADD3 R18, P0, PT, R20, UR12, RZ ;  /* 0x0000000c14127c10 */ /* 0x002fc8000ff1e0ff */
[----:B------:R-:W-:Y:S02]  /*8160*/  IADD3.X R19, PT, PT, R22, UR13, RZ, P0, !PT ;  /* 0x0000000d16137c10 */ /* 0x000fe400087fe4ff */
[----:B------:R-:W-:-:S03]  /*8170*/  IADD3 R20, P0, PT, R20, UR14, RZ ;  /* 0x0000000e14147c10 */ /* 0x000fc6000ff1e0ff */
[----:B------:R1:W-:Y:S01]  /*8180*/  STG.E desc[UR8][R18.64], R2 ;  /* 0x0000000212007986 */ /* 0x0003e2000c101908 */
[----:B------:R-:W-:-:S05]  /*8190*/  IADD3.X R21, PT, PT, R22, UR15, RZ, P0, !PT ;  /* 0x0000000f16157c10 */ /* 0x000fca00087fe4ff */
[----:B------:R1:W-:Y:S04]  /*81a0*/  STG.E desc[UR8][R20.64], R3 ;  /* 0x0000000314007986 */ /* 0x0003e8000c101908 */
.L_x_3161:
[----:B------:R-:W-:Y:S05]  /*81b0*/  BSYNC.RECONVERGENT B1 ;  /* 0x0000000000017941 */ /* 0x000fea0003800200 */
.L_x_3160:
[----:B------:R-:W-:Y:S01]  /*81c0*/  BSSY.RECONVERGENT B1, `(.L_x_3162) ;  /* 0x000000c000017945 */ /* 0x000fe20003800200 */
[----:B------:R-:W-:-:S03]  /*81d0*/  ISETP.NE.U32.AND P0, PT, R26, R37, PT ;  /* 0x000000251a00720c */ /* 0x000fc60003f05070 */
[----:B------:R-:W-:Y:S10]  /*81e0*/  @!P1 BRA `(.L_x_3163) ;  /* 0x0000000000249947 */ /* 0x000ff40003800000 */
        /* <DEDUP_REMOVED lines=9> */
.L_x_3163:
[----:B------:R-:W-:Y:S05]  /*8280*/  BSYNC.RECONVERGENT B1 ;  /* 0x0000000000017941 */ /* 0x000fea0003800200 */
.L_x_3162:
[----:B------:R-:W-:Y:S04]  /*8290*/  BSSY.RECONVERGENT B1, `(.L_x_3164) ;  /* 0x000000b000017945 */ /* 0x000fe80003800200 */
[----:B------:R-:W-:Y:S05]  /*82a0*/  @!P2 BRA `(.L_x_3165) ;  /* 0x000000000024a947 */ /* 0x000fea0003800000 */
[----:B------:R-:W1:Y:S01]  /*82b0*/  LDCU.128 UR12, c[0x0][0x390] ;  /* 0x00007200ff0c77ac */ /* 0x000e620008000c00 */
[C---:B--2---:R-:W-:Y:S01]  /*82c0*/  IMAD.SHL.U32 R4, R45.reuse, 0x4, RZ ;  /* 0x000000042d047824 */ /* 0x044fe200078e00ff */
[----:B------:R-:W-:-:S04]  /*82d0*/  SHF.L.U64.HI R46, R45, 0x2, R46 ;  /* 0x000000022d2e7819 */ /* 0x000fc8000001022e */
[C---:B-1----:R-:W-:Y:S02]  /*82e0*/  IADD3 R2, P1, PT, R4.reuse, UR12, RZ ;  /* 0x0000000c04027c10 */ /* 0x042fe4000ff3e0ff */
[----:B------:R-:W-:Y:S02]  /*82f0*/  IADD3 R4, P2, PT, R4, UR14, RZ ;  /* 0x0000000e04047c10 */ /* 0x000fe4000ff5e0ff */
[C---:B------:R-:W-:Y:S02]  /*8300*/  IADD3.X R3, PT, PT, R46.reuse, UR13, RZ, P1, !PT ;  /* 0x0000000d2e037c10 */ /* 0x040fe40008ffe4ff */
[----:B------:R-:W-:-:S03]  /*8310*/  IADD3.X R5, PT, PT, R46, UR15, RZ, P2, !PT ;  /* 0x0000000f2e057c10 */ /* 0x000fc600097fe4ff */
[----:B------:R3:W-:Y:S04]  /*8320*/  STG.E desc[UR8][R2.64], R6 ;  /* 0x0000000602007986 */ /* 0x0007e8000c101908 */
[----:B------:R3:W-:Y:S02]  /*8330*/  STG.E desc[UR8][R4.64], R7 ;  /* 0x0000000704007986 */ /* 0x0007e4000c101908 */
.L_x_3165:
[----:B------:R-:W-:Y:S05]  /*8340*/  BSYNC.RECONVERGENT B1 ;  /* 0x0000000000017941 */ /* 0x000fea0003800200 */
.L_x_3164:
[----:B------:R-:W-:Y:S04]  /*8350*/  BSSY.RECONVERGENT B1, `(.L_x_3166) ;  /* 0x000000b000017945 */ /* 0x000fe80003800200 */
[----:B------:R-:W-:Y:S05]  /*8360*/  @!P3 BRA `(.L_x_3167) ;  /* 0x000000000024b947 */ /* 0x000fea0003800000 */
[----:B------:R-:W1:Y:S01]  /*8370*/  LDCU.128 UR12, c[0x0][0x390] ;  /* 0x00007200ff0c77ac */ /* 0x000e620008000c00 */
[C---:B--23--:R-:W-:Y:S01]  /*8380*/  IMAD.SHL.U32 R4, R34.reuse, 0x4, RZ ;  /* 0x0000000422047824 */ /* 0x04cfe200078e00ff */
[----:B------:R-:W-:-:S04]  /*8390*/  SHF.L.U64.HI R35, R34, 0x2, R35 ;  /* 0x0000000222237819 */ /* 0x000fc80000010223 */
[C---:B-1----:R-:W-:Y:S02]  /*83a0*/  IADD3 R2, P1, PT, R4.reuse, UR12, RZ ;  /* 0x0000000c04027c10 */ /* 0x042fe4000ff3e0ff */
[----:B------:R-:W-:Y:S02]  /*83b0*/  IADD3 R4, P2, PT, R4, UR14, RZ ;  /* 0x0000000e04047c10 */ /* 0x000fe4000ff5e0ff */
[C---:B------:R-:W-:Y:S02]  /*83c0*/  IADD3.X R3, PT, PT, R35.reuse, UR13, RZ, P1, !PT ;  /* 0x0000000d23037c10 */ /* 0x040fe40008ffe4ff */
[----:B------:R-:W-:-:S03]  /*83d0*/  IADD3.X R5, PT, PT, R35, UR15, RZ, P2, !PT ;  /* 0x0000000f23057c10 */ /* 0x000fc600097fe4ff */
[----:B------:R4:W-:Y:S04]  /*83e0*/  STG.E desc[UR8][R2.64], R8 ;  /* 0x0000000802007986 */ /* 0x0009e8000c101908 */
[----:B------:R4:W-:Y:S02]  /*83f0*/  STG.E desc[UR8][R4.64], R9 ;  /* 0x0000000904007986 */ /* 0x0009e4000c101908 */
.L_x_3167:
[----:B------:R-:W-:Y:S05]  /*8400*/  BSYNC.RECONVERGENT B1 ;  /* 0x0000000000017941 */ /* 0x000fea0003800200 */
.L_x_3166:
[----:B------:R-:W-:Y:S01]  /*8410*/  ISETP.NE.AND P3, PT, R10, R12, PT ;  /* 0x0000000c0a00720c */ /* 0x000fe20003f65270 */
[----:B------:R-:W-:Y:S01]  /*8420*/  BSSY.RECONVERGENT B1, `(.L_x_3168) ;  /* 0x0000010000017945 */ /* 0x000fe20003800200 */
[----:B------:R-:W-:Y:S02]  /*8430*/  ISETP.NE.AND.EX P6, PT, R30, RZ, PT, P6 ;  /* 0x000000ff1e00720c */ /* 0x000fe40003fc5360 */
[----:B------:R-:W-:Y:S02]  /*8440*/  ISETP.NE.AND P1, PT, R12, R14, PT ;  /* 0x0000000e0c00720c */ /* 0x000fe40003f25270 */
[----:B------:R-:W-:Y:S02]  /*8450*/  ISETP.NE.AND P2, PT, R16, R27, PT ;  /* 0x0000001b1000720c */ /* 0x000fe40003f45270 */
[C---:B------:R-:W-:Y:S02]  /*8460*/  ISETP.NE.AND.EX P5, PT, R30.reuse, RZ, PT, P5 ;  /* 0x000000ff1e00720c */ /* 0x040fe40003fa5350 */
[----:B------:R-:W-:-:S05]  /*8470*/  ISETP.NE.AND.EX P0, PT, R30, RZ, PT, P0 ;  /* 0x000000ff1e00720c */ /* 0x000fca0003f05300 */
[----:B------:R-:W-:Y:S08]  /*8480*/  @!P3 BRA P6, `(.L_x_3169) ;  /* 0x000000000024b947 */ /* 0x000ff00003000000 */
[----:B------:R-:W1:Y:S01]  /*8490*/  LDCU.128 UR12, c[0x0][0x390] ;  /* 0x00007200ff0c77ac */ /* 0x000e620008000c00 */
[C---:B--234-:R-:W-:Y:S01]  /*84a0*/  IMAD.SHL.U32 R4, R47.reuse, 0x4, RZ ;  /* 0x000000042f047824 */ /* 0x05cfe200078e00ff */
[----:B------:R-:W-:-:S04]  /*84b0*/  SHF.L.U64.HI R48, R47, 0x2, R48 ;  /* 0x000000022f307819 */ /* 0x000fc80000010230 */
[C---:B-1----:R-:W-:Y:S02]  /*84c0*/  IADD3 R2, P3, PT, R4.reuse, UR12, RZ ;  /* 0x0000000c04027c10 */ /* 0x042fe4000ff7e0ff */
[----:B------:R-:W-:Y:S02]  /*84d0*/  IADD3 R4, P6, PT, R4, UR14, RZ ;  /* 0x0000000e04047c10 */ /* 0x000fe4000ffde0ff */
[C---:B------:R-:W-:Y:S02]  /*84e0*/  IADD3.X R3, PT, PT, R48.reuse, UR13, RZ, P3, !PT ;  /* 0x0000000d30037c10 */ /* 0x040fe40009ffe4ff */
[----:B------:R-:W-:-:S03]  /*84f0*/  IADD3.X R5, PT, PT, R48, UR15, RZ, P6, !PT ;  /* 0x0000000f30057c10 */ /* 0x000fc6000b7fe4ff */
[----:B------:R1:W-:Y:S04]  /*8500*/  STG.E desc[UR8][R2.64], R10 ;  /* 0x0000000a02007986 */ /* 0x0003e8000c101908 */
[----:B------:R1:W-:Y:S02]  /*8510*/  STG.E desc[UR8][R4.64], R11 ;  /* 0x0000000b04007986 */ /* 0x0003e4000c101908 */
.L_x_3169:
[----:B------:R-:W-:Y:S05]  /*8520*/  BSYNC.RECONVERGENT B1 ;  /* 0x0000000000017941 */ /* 0x000fea0003800200 */
.L_x_3168:
[----:B------:R-:W-:Y:S04]  /*8530*/  BSSY.RECONVERGENT B1, `(.L_x_3170) ;  /* 0x000000b000017945 */ /* 0x000fe80003800200 */
[----:B------:R-:W-:Y:S05]  /*8540*/  @!P1 BRA P5, `(.L_x_3171) ;  /* 0x0000000000249947 */ /* 0x000fea0002800000 */
[----:B------:R-:W5:Y:S01]  /*8550*/  LDCU.128 UR12, c[0x0][0x390] ;  /* 0x00007200ff0c77ac */ /* 0x000f620008000c00 */
[C---:B-1234-:R-:W-:Y:S01]  /*8560*/  IMAD.SHL.U32 R4, R38.reuse, 0x4, RZ ;  /* 0x0000000426047824 */ /* 0x05efe200078e00ff */
[----:B------:R-:W-:-:S04]  /*8570*/  SHF.L.U64.HI R39, R38, 0x2, R39 ;  /* 0x0000000226277819 */ /* 0x000fc80000010227 */
[C---:B-----5:R-:W-:Y:S02]  /*8580*/  IADD3 R2, P1, PT, R4.reuse, UR12, RZ ;  /* 0x0000000c04027c10 */ /* 0x060fe4000ff3e0ff */
[----:B------:R-:W-:Y:S02]  /*8590*/  IADD3 R4, P3, PT, R4, UR14, RZ ;  /* 0x0000000e04047c10 */ /* 0x000fe4000ff7e0ff */
[C---:B------:R-:W-:Y:S02]  /*85a0*/  IADD3.X R3, PT, PT, R39.reuse, UR13, RZ, P1, !PT ;  /* 0x0000000d27037c10 */ /* 0x040fe40008ffe4ff */
[----:B------:R-:W-:-:S03]  /*85b0*/  IADD3.X R5, PT, PT, R39, UR15, RZ, P3, !PT ;  /* 0x0000000f27057c10 */ /* 0x000fc60009ffe4ff */
[----:B------:R1:W-:Y:S04]  /*85c0*/  STG.E desc[UR8][R2.64], R12 ;  /* 0x0000000c02007986 */ /* 0x0003e8000c101908 */
[----:B------:R1:W-:Y:S02]  /*85d0*/  STG.E desc[UR8][R4.64], R13 ;  /* 0x0000000d04007986 */ /* 0x0003e4000c101908 */
.L_x_3171:
[----:B------:R-:W-:Y:S05]  /*85e0*/  BSYNC.RECONVERGENT B1 ;  /* 0x0000000000017941 */ /* 0x000fea0003800200 */
.L_x_3170:
[----:B------:R-:W-:Y:S04]  /*85f0*/  BSSY.RECONVERGENT B1, `(.L_x_3172) ;  /* 0x000000b000017945 */ /* 0x000fe80003800200 */
[----:B------:R-:W-:Y:S05]  /*8600*/  @!P4 BRA `(.L_x_3173) ;  /* 0x000000000024c947 */ /* 0x000fea0003800000 */
        /* <DEDUP_REMOVED lines=9> */
.L_x_3173:
[----:B------:R-:W-:Y:S05]  /*86a0*/  BSYNC.RECONVERGENT B1 ;  /* 0x0000000000017941 */ /* 0x000fea0003800200 */
.L_x_3172:
        /* <DEDUP_REMOVED lines=10> */
.L_x_3157:
[----:B------:R-:W-:Y:S05]  /*8750*/  BSYNC.RECONVERGENT B0 ;  /* 0x0000000000007941 */ /* 0x000fea0003800200 */
.L_x_3149:
[----:B------:R-:W-:-:S13]  /*8760*/  ISETP.NE.AND P0, PT, R24, 0xff, PT ;  /* 0x000000ff1800780c */ /* 0x000fda0003f05270 */
[----:B------:R-:W-:Y:S05]  /*8770*/  @P0 EXIT ;  /* 0x000000000000094d */ /* 0x000fea0003800000 */
[----:B01234-:R-:W0:Y:S01]  /*8780*/  LDC.64 R2, c[0x0][0x3a0] ;  /* 0x0000e800ff027b82 */ /* 0x01fe220000000a00 */
[----:B------:R-:W-:-:S04]  /*8790*/  ISETP.NE.U32.AND P0, PT, R26, 0x900, PT ;  /* 0x000009001a00780c */ /* 0x000fc80003f05070 */
[----:B------:R-:W-:-:S13]  /*87a0*/  ISETP.NE.AND.EX P0, PT, R30, RZ, PT, P0 ;  /* 0x000000ff1e00720c */ /* 0x000fda0003f05300 */
[----:B------:R-:W-:Y:S05]  /*87b0*/  @P0 BRA `(.L_x_3174) ;  /* 0x00000000002c0947 */ /* 0x000fea0003800000 */
[----:B------:R-:W1:Y:S01]  /*87c0*/  LDCU.128 UR4, c[0x0][0x390] ;  /* 0x00007200ff0477ac */ /* 0x000e620008000c00 */
[C---:B------:R-:W-:Y:S01]  /*87d0*/  IMAD.SHL.U32 R6, R44.reuse, 0x4, RZ ;  /* 0x000000042c067824 */ /* 0x040fe200078e00ff */
[----:B------:R-:W-:-:S04]  /*87e0*/  SHF.L.U64.HI R0, R44, 0x2, R29 ;  /* 0x000000022c007819 */ /* 0x000fc8000001021d */
[C---:B-1----:R-:W-:Y:S02]  /*87f0*/  IADD3 R4, P0, PT, R6.reuse, UR4, RZ ;  /* 0x0000000406047c10 */ /* 0x042fe4000ff1e0ff */
[----:B------:R-:W-:Y:S02]  /*8800*/  IADD3 R6, P1, PT, R6, UR6, RZ ;  /* 0x0000000606067c10 */ /* 0x000fe4000ff3e0ff */
[C---:B------:R-:W-:Y:S02]  /*8810*/  IADD3.X R5, PT, PT, R0.reuse, UR5, RZ, P0, !PT ;  /* 0x0000000500057c10 */ /* 0x040fe400087fe4ff */
[----:B------:R-:W-:Y:S02]  /*8820*/  IADD3.X R7, PT, PT, R0, UR7, RZ, P1, !PT ;  /* 0x0000000700077c10 */ /* 0x000fe40008ffe4ff */
[----:B------:R-:W-:Y:S01]  /*8830*/  IADD3 R44, P0, PT, R44, 0x1, RZ ;  /* 0x000000012c2c7810 */ /* 0x000fe20007f1e0ff */
[----:B------:R1:W-:Y:S04]  /*8840*/  STG.E desc[UR8][R4.64], R27 ;  /* 0x0000001b04007986 */ /* 0x0003e8000c101908 */
[----:B------:R1:W-:Y:S01]  /*8850*/  STG.E desc[UR8][R6.64], R36 ;  /* 0x0000002406007986 */ /* 0x0003e2000c101908 */
[----:B------:R-:W-:-:S07]  /*8860*/  IMAD.X R29, RZ, RZ, R29, P0 ;  /* 0x000000ffff1d7224 */ /* 0x000fce00000e061d */
.L_x_3174:
[----:B------:R-:W-:-:S05]  /*8870*/  IMAD.MOV.U32 R45, RZ, RZ, R29 ;  /* 0x000000ffff2d7224 */ /* 0x000fca00078e001d */
[----:B0-----:R-:W-:Y:S01]  /*8880*/  STG.E.64 desc[UR8][R2.64], R44 ;  /* 0x0000002c02007986 */ /* 0x001fe2000c101b08 */
[----:B------:R-:W-:Y:S05]  /*8890*/  EXIT ;  /* 0x000000000000794d */ /* 0x000fea0003800000 */
.L_x_3148:
[----:B------:R-:W0:Y:S08]  /*88a0*/  LDC.64 R2, c[0x0][0x380] ;  /* 0x0000e000ff027b82 */ /* 0x000e300000000a00 */
[----:B------:R-:W1:Y:S01]  /*88b0*/  LDC.64 R6, c[0x0][0x388] ;  /* 0x0000e200ff067b82 */ /* 0x000e620000000a00 */
[----:B0-----:R-:W-:-:S05]  /*88c0*/  IMAD.WIDE.U32 R2, R39, 0x2400, R2 ;  /* 0x0000240027027825 */ /* 0x001fca00078e0002 */
[----:B------:R-:W2:Y:S01]  /*88d0*/  LDG.E.CONSTANT R10, desc[UR8][R2.64] ;  /* 0x00000008020a7981 */ /* 0x000ea2000c1e9900 */
[----:B-1----:R-:W-:-:S05]  /*88e0*/  IMAD.WIDE.U32 R6, R39, 0x2400, R6 ;  /* 0x0000240027067825 */ /* 0x002fca00078e0006 */
[----:B------:R0:W3:Y:S01]  /*88f0*/  LDG.E.CONSTANT R23, desc[UR8][R6.64] ;  /* 0x0000000806177981 */ /* 0x0000e2000c1e9900 */
[----:B------:R-:W1:Y:S02]  /*8900*/  S2R R32, SR_TID.X ;  /* 0x0000000000207919 */ /* 0x000e640000002100 */
[C---:B-1----:R-:W-:Y:S02]  /*8910*/  LOP3.LUT R0, R32.reuse, 0x1f, RZ, 0xc0, !PT ;  /* 0x0000001f20007812 */ /* 0x042fe400078ec0ff */
[----:B------:R-:W-:-:S05]  /*8920*/  LOP3.LUT R5, R32, 0x3e0, RZ, 0xc0, !PT ;  /* 0x000003e020057812 */ /* 0x000fca00078ec0ff */
[----:B------:R-:W-:-:S04]  /*8930*/  IMAD R9, R5, 0x9, R0 ;  /* 0x0000000905097824 */ /* 0x000fc800078e0200 */
[C---:B------:R-:W-:Y:S02]  /*8940*/  VIADD R5, R9.reuse, 0x20 ;  /* 0x0000002009057836 */ /* 0x040fe40000000000 */
[----:B------:R-:W-:-:S03]  /*8950*/  VIADD R11, R9, 0x40 ;  /* 0x00000040090b7836 */ /* 0x000fc60000000000 */
[-C--:B------:R-:W-:Y:S01]  /*8960*/  ISETP.GE.U32.AND P5, PT, R5, R26.reuse, PT ;  /* 0x0000001a0500720c */ /* 0x080fe20003fa6070 */
[C---:B------:R-:W-:Y:S02]  /*8970*/  IMAD.SHL.U32 R5, R9.reuse, 0x4, RZ ;  /* 0x0000000409057824 */ /* 0x040fe400078e00ff */
[----:B------:R-:W-:Y:S01]  /*8980*/  VIADD R13, R9, 0x60 ;  /* 0x00000060090d7836 */ /* 0x000fe20000000000 */
[-C--:B------:R-:W-:Y:S01]  /*8990*/  ISETP.GE.U32.AND P0, PT, R11, R26.reuse, PT ;  /* 0x0000001a0b00720c */ /* 0x080fe20003f06070 */
[C---:B------:R-:W-:Y:S01]  /*89a0*/  VIADD R11, R9.reuse, 0xa0 ;  /* 0x000000a0090b7836 */ /* 0x040fe20000000000 */
[-C--:B------:R-:W-:Y:S02]  /*89b0*/  ISETP.GE.U32.AND P6, PT, R9, R26.reuse, PT ;  /* 0x0000001a0900720c */ /* 0x080fe40003fc6070 */
[----:B------:R-:W-:Y:S02]  /*89c0*/  IADD3 R4, P2, PT, R2, R5, RZ ;  /* 0x0000000502047210 */ /* 0x000fe40007f5e0ff */
[----:B------:R-:W-:Y:S01]  /*89d0*/  ISETP.GE.U32.AND P4, PT, R13, R26, PT ;  /* 0x0000001a0d00720c */ /* 0x000fe20003f86070 */
[----:B------:R-:W-:Y:S01]  /*89e0*/  VIADD R13, R9, 0xc0 ;  /* 0x000000c0090d7836 */ /* 0x000fe20000000000 */
[----:B0-----:R-:W-:Y:S01]  /*89f0*/  IADD3 R6, P1, PT, R5, R6, RZ ;  /* 0x0000000605067210 */ /* 0x001fe20007f3e0ff */
[----:B------:R-:W-:Y:S01]  /*8a00*/  IMAD.X R5, RZ, RZ, R3, P2 ;  /* 0x000000ffff057224 */ /* 0x000fe200010e0603 */
[----:B------:R-:W-:Y:S01]  /*8a10*/  ISETP.GE.U32.AND P2, PT, R11, R26, PT ;  /* 0x0000001a0b00720c */ /* 0x000fe20003f46070 */
[----:B------:R-:W-:-:S02]  /*8a20*/  VIADD R15, R9, 0x80 ;  /* 0x00000080090f7836 */ /* 0x000fc40000000000 */
[----:B------:R-:W-:Y:S01]  /*8a30*/  IMAD.X R7, RZ, RZ, R7, P1 ;  /* 0x000000ffff077224 */ /* 0x000fe200008e0607 */
[-C--:B------:R-:W-:Y:S01]  /*8a40*/  ISETP.GE.U32.AND P1, PT, R13, R26.reuse, PT ;  /* 0x0000001a0d00720c */ /* 0x080fe20003f26070 */
[C---:B------:R-:W-:Y:S02]  /*8a50*/  VIADD R13, R9.reuse, 0xe0 ;  /* 0x000000e0090d7836 */ /* 0x040fe40000000000 */
[----:B------:R-:W-:Y:S01]  /*8a60*/  VIADD R9, R9, 0x100 ;  /* 0x0000010009097836 */ /* 0x000fe20000000000 */
[----:B------:R-:W-:Y:S01]  /*8a70*/  ISETP.GE.U32.AND P3, PT, R15, R26, PT ;  /* 0x0000001a0f00720c */ /* 0x000fe20003f66070 */
[----:B------:R-:W-:Y:S02]  /*8a80*/  IMAD.MOV.U32 R8, RZ, RZ, RZ ;  /* 0x000000ffff087224 */ /* 0x000fe400078e00ff */
[----:B--2---:R-:W-:Y:S02]  /*8a90*/  IMAD.MOV.U32 R0, RZ, RZ, R10 ;  /* 0x000000ffff007224 */ /* 0x004fe400078e000a */
[----:B------:R-:W2:Y:S02]  /*8aa0*/  @!P6 LDG.E.CONSTANT R10, desc[UR8][R4.64] ;  /* 0x00000008040ae981 */ /* 0x000ea4000c1e9900 */
[----:B------:R-:W-:-:S02]  /*8ab0*/  IMAD.MOV.U32 R11, RZ, RZ, R0 ;  /* 0x000000ffff0b7224 */ /* 0x000fc400078e0000 */
[----:B---3--:R-:W-:Y:S02]  /*8ac0*/  IMAD.MOV.U32 R24, RZ, RZ, R23 ;  /* 0x000000ffff187224 */ /* 0x008fe400078e0017 */
[----:B------:R-:W3:Y:S02]  /*8ad0*/  @!P6 LDG.E.CONSTANT R23, desc[UR8][R6.64] ;  /* 0x000000080617e981 */ /* 0x000ee4000c1e9900 */
[----:B------:R-:W-:Y:S01]  /*8ae0*/  IMAD.MOV.U32 R25, RZ, RZ, R24 ;  /* 0x000000ffff197224 */ /* 0x000fe200078e0018 */
[-C--:B------:R-:W-:Y:S01]  /*8af0*/  ISETP.GE.U32.AND P6, PT, R13, R26.reuse, PT ;  /* 0x0000001a0d00720c */ /* 0x080fe20003fc6070 */
[----:B------:R-:W4:Y:S04]  /*8b00*/  @!P5 LDG.E.CONSTANT R11, desc[UR8][R4.64+0x80] ;  /* 0x00008008040bd981 */ /* 0x000f28000c1e9900 */
[----:B------:R-:W5:Y:S01]  /*8b10*/  @!P5 LDG.E.CONSTANT R25, desc[UR8][R6.64+0x80] ;  /* 0x000080080619d981 */ /* 0x000f62000c1e9900 */
[----:B------:R-:W-:Y:S01]  /*8b20*/  ISETP.GE.U32.AND P5, PT, R9, R26, PT ;  /* 0x0000001a0900720c */ /* 0x000fe20003fa6070 */
        /* <DEDUP_REMOVED lines=26> */
[----:B------:R-:W-:-:S13]  /*8cd0*/  ISETP.NE.AND P0, PT, R32, RZ, PT ;  /* 0x000000ff2000720c */ /* 0x000fda0003f05270 */
[----:B------:R5:W5:Y:S01]  /*8ce0*/  @!P0 LDG.E.CONSTANT R8, desc[UR8][R2.64+-0x4] ;  /* 0xfffffc0802088981 */ /* 0x000b62000c1e9900 */
[----:B------:R-:W1:Y:S01]  /*8cf0*/  S2R R28, SR_LANEID ;  /* 0x00000000001c7919 */ /* 0x000e620000000000 */
[----:B------:R-:W1:Y:S01]  /*8d00*/  S2UR UR5, SR_CgaCtaId ;  /* 0x00000000000579c3 */ /* 0x000e620000008800 */
[----:B------:R-:W-:Y:S01]  /*8d10*/  SHF.R.U32.HI R9, RZ, 0x5, R32 ;  /* 0x00000005ff097819 */ /* 0x000fe20000011620 */
[----:B------:R-:W-:Y:S01]  /*8d20*/  UMOV UR4, 0x400 ;  /* 0x0000040000047882 */ /* 0x000fe20000000000 */
[----:B0-----:R-:W-:Y:S01]  /*8d30*/  P2R R4, PR, RZ, 0x1 ;  /* 0x00000001ff047803 */ /* 0x001fe20000000000 */
[----:B-1----:R-:W-:Y:S02]  /*8d40*/  ULEA UR4, UR5, UR4, 0x18 ;  /* 0x0000000405047291 */ /* 0x002fe4000f8ec0ff */
[----:B------:R-:W-:-:S05]  /*8d50*/  IMAD R4, R9, 0x120, R28 ;  /* 0x0000012009047824 */ /* 0x000fca00078e021c */
[----:B------:R-:W-:-:S05]  /*8d60*/  LEA R4, R4, UR4, 0x2 ;  /* 0x0000000404047c11 */ /* 0x000fca000f8e10ff */
[----:B------:R-:W-:Y:S01]  /*8d70*/  IMAD R5, R28, 0x20, R4 ;  /* 0x000000201c057824 */ /* 0x000fe200078e0204 */
[C---:B------:R-:W-:Y:S02]  /*8d80*/  LEA R6, R32.reuse, UR4, 0x2 ;  /* 0x0000000420067c11 */ /* 0x040fe4000f8e10ff */
[C---:B------:R-:W-:Y:S01]  /*8d90*/  ISETP.NE.AND P0, PT, R32.reuse, RZ, PT ;  /* 0x000000ff2000720c */ /* 0x040fe20003f05270 */
[----:B------:R-:W-:-:S05]  /*8da0*/  IMAD R7, R32, 0x9, RZ ;  /* 0x0000000920077824 */ /* 0x000fca00078e02ff */
[----:B------:R-:W-:Y:S01]  /*8db0*/  ISETP.EQ.U32.AND P4, PT, R26, R7, PT ;  /* 0x000000071a00720c */ /* 0x000fe20003f82070 */
        /* <DEDUP_REMOVED lines=21> */
[----:B------:R2:W-:Y:S04]  /*8f10*/  STS [R4+0x80], R25 ;  /* 0x0000801904007388 */ /* 0x0005e80000000800 */
[----:B------:R3:W-:Y:S04]  /*8f20*/  STS [R4+0x100], R27 ;  /* 0x0001001b04007388 */ /* 0x0007e80000000800 */
[----:B------:R4:W-:Y:S04]  /*8f30*/  STS [R4+0x180], R31 ;  /* 0x0001801f04007388 */ /* 0x0009e80000000800 */
[----:B------:R-:W-:Y:S04]  /*8f40*/  STS [R4+0x200], R33 ;  /* 0x0002002104007388 */ /* 0x000fe80000000800 */
[----:B------:R-:W-:Y:S04]  /*8f50*/  STS [R4+0x280], R34 ;  /* 0x0002802204007388 */ /* 0x000fe80000000800 */
[----:B------:R-:W-:Y:S04]  /*8f60*/  STS [R4+0x300], R35 ;  /* 0x0003002304007388 */ /* 0x000fe80000000800 */
        /* <DEDUP_REMOVED lines=12> */
[----:B------:R-:W-:Y:S06]  /*9030*/  BAR.SYNC.DEFER_BLOCKING 0x0 ;  /* 0x0000000000007b1d */ /* 0x000fec0000010000 */
[----:B0-----:R-:W-:Y:S02]  /*9040*/  STS [R6+0x4d8], R29 ;  /* 0x0004d81d06007388 */ /* 0x001fe40000000800 */
[----:B------:R-:W-:Y:S06]  /*9050*/  BAR.SYNC.DEFER_BLOCKING 0x0 ;  /* 0x0000000000007b1d */ /* 0x000fec0000010000 */
[----:B------:R-:W0:Y:S01]  /*9060*/  @P0 LDS R8, [R6+0x4d4] ;  /* 0x0004d40006080984 */ /* 0x000e220000000800 */
[----:B--2---:R-:W-:-:S02]  /*9070*/  VIADD R25, R7, 0x1 ;  /* 0x0000000107197836 */ /* 0x004fc40000000000 */
[C---:B---3--:R-:W-:Y:S01]  /*9080*/  VIADD R27, R7.reuse, 0x2 ;  /* 0x00000002071b7836 */ /* 0x048fe20000000000 */
[----:B-1----:R-:W-:Y:S01]  /*9090*/  ISETP.NE.AND P5, PT, R10, R12, PT ;  /* 0x0000000c0a00720c */ /* 0x002fe20003fa5270 */
[C---:B----4-:R-:W-:Y:S01]  /*90a0*/  VIADD R31, R7.reuse, 0x3 ;  /* 0x00000003071f7836 */ /* 0x050fe20000000000 */
[C---:B------:R-:W-:Y:S01]  /*90b0*/  ISETP.EQ.U32.AND P2, PT, R26.reuse, R25, PT ;  /* 0x000000191a00720c */ /* 0x040fe20003f42070 */
[----:B-----5:R-:W-:Y:S01]  /*90c0*/  VIADD R5, R7, 0x4 ;  /* 0x0000000407057836 */ /* 0x020fe20000000000 */
[----:B------:R-:W-:Y:S02]  /*90d0*/  ISETP.EQ.U32.AND P3, PT, R26, R27, PT ;  /* 0x0000001b1a00720c */ /* 0x000fe40003f62070 */
[----:B------:R-:W-:Y:S02]  /*90e0*/  ISETP.EQ.OR.EX P5, PT, R30, RZ, P5, P2 ;  /* 0x000000ff1e00720c */ /* 0x000fe40002fa2720 */
[C---:B------:R-:W-:Y:S02]  /*90f0*/  ISETP.EQ.U32.AND P1, PT, R26.reuse, R31, PT ;  /* 0x0000001f1a00720c */ /* 0x040fe40003f22070 */
[----:B------:R-:W-:-:S02]  /*9100*/  ISETP.EQ.U32.AND P2, PT, R26, R5, PT ;  /* 0x000000051a00720c */ /* 0x000fc40003f42070 */
[----:B------:R-:W-:Y:S02]  /*9110*/  SEL R4, RZ, 0x1, !P5 ;  /* 0x00000001ff047807 */ /* 0x000fe40006800000 */
[----:B0-----:R-:W-:-:S04]  /*9120*/  ISETP.NE.AND P0, PT, R8, R10, PT ;  /* 0x0000000a0800720c */ /* 0x001fc80003f05270 */
[----:B------:R-:W-:Y:S02]  /*9130*/  ISETP.EQ.OR.EX P4, PT, R30, RZ, P0, P4 ;  /* 0x000000ff1e00720c */ /* 0x000fe40000782740 */
[----:B------:R-:W-:Y:S02]  /*9140*/  ISETP.NE.AND P0, PT, R12, R14, PT ;  /* 0x0000000e0c00720c */ /* 0x000fe40003f05270 */
[----:B------:R-:W-:Y:S02]  /*9150*/  SEL R6, RZ, 0x1, !P4 ;  /* 0x00000001ff067807 */ /* 0x000fe40006000000 */
[----:B------:R-:W-:Y:S02]  /*9160*/  ISETP.EQ.OR.EX P3, PT, R30, RZ, P0, P3 ;  /* 0x000000ff1e00720c */ /* 0x000fe40000762730 */
[----:B------:R-:W-:Y:S02]  /*9170*/  ISETP.NE.AND P4, PT, R14, R16, PT ;  /* 0x000000100e00720c */ /* 0x000fe40003f85270 */
[----:B------:R-:W-:-:S02]  /*9180*/  ISETP.NE.AND P0, PT, R16, R18, PT ;  /* 0x000000121000720c */ /* 0x000fc40003f05270 */
[----:B------:R-:W-:Y:S02]  /*9190*/  SEL R27, RZ, 0x1, !P3 ;  /* 0x00000001ff1b7807 */ /* 0x000fe40005800000 */
[C---:B------:R-:W-:Y:S02]  /*91a0*/  ISETP.EQ.OR.EX P6, PT, R30.reuse, RZ, P4, P1 ;  /* 0x000000ff1e00720c */ /* 0x040fe400027c2710 */
[----:B------:R-:W-:Y:S02]  /*91b0*/  ISETP.EQ.OR.EX P2, PT, R30, RZ, P0, P2 ;  /* 0x000000ff1e00720c */ /* 0x000fe40000742720 */
[----:B------:R-:W-:Y:S02]  /*91c0*/  IADD3 R27, P0, P1, R27, R4, R6 ;  /* 0x000000041b1b7210 */ /* 0x000fe4000791e006 */
[----:B------:R-:W-:Y:S02]  /*91d0*/  SEL R5, RZ, 0x1, !P6 ;  /* 0x00000001ff057807 */ /* 0x000fe40007000000 */
[----:B------:R-:W-:-:S02]  /*91e0*/  SEL R4, RZ, 0x1, !P2 ;  /* 0x00000001ff047807 */ /* 0x000fc40005000000 */
[----:B------:R-:W-:Y:S02]  /*91f0*/  IADD3.X R24, PT, PT, RZ, RZ, RZ, P0, P1 ;  /* 0x000000ffff187210 */ /* 0x000fe400007e24ff */
[----:B------:R-:W-:Y:S01]  /*9200*/  IADD3 R27, P0, P1, R4, R27, R5 ;  /* 0x0000001b041b7210 */ /* 0x000fe2000791e005 */
[----:B------:R-:W-:-:S03]  /*9210*/  VIADD R5, R7, 0x5 ;  /* 0x0000000507057836 */ /* 0x000fc60000000000 */
[----:B------:R-:W-:Y:S02]  /*9220*/  IADD3.X R24, PT, PT, RZ, R24, RZ, P0, P1 ;  /* 0x00000018ff187210 */ /* 0x000fe400007e24ff */
[----:B------:R-:W-:Y:S01]  /*9230*/  ISETP.EQ.U32.AND P0, PT, R26, R5, PT ;  /* 0x000000051a00720c */ /* 0x000fe20003f02070 */
[----:B------:R-:W-:Y:S01]  /*9240*/  VIADD R5, R7, 0x6 ;  /* 0x0000000607057836 */ /* 0x000fe20000000000 */
[----:B------:R-:W-:Y:S02]  /*9250*/  ISETP.NE.AND P1, PT, R18, R20, PT ;  /* 0x000000141200720c */ /* 0x000fe40003f25270 */
[----:B------:R-:W-:Y:S02]  /*9260*/  ISETP.NE.AND P4, PT, R20, R22, PT ;  /* 0x000000161400720c */ /* 0x000fe40003f85270 */
[----:B------:R-:W-:Y:S02]  /*9270*/  ISETP.EQ.OR.EX P1, PT, R30, RZ, P1, P0 ;  /* 0x000000ff1e00720c */ /* 0x000fe40000f22700 */
[----:B------:R-:W-:-:S04]  /*9280*/  ISETP.EQ.U32.AND P0, PT, R26, R5, PT ;  /* 0x000000051a00720c */ /* 0x000fc80003f02070 */
[----:B------:R-:W-:Y:S02]  /*9290*/  ISETP.EQ.OR.EX P0, PT, R30, RZ, P4, P0 ;  /* 0x000000ff1e00720c */ /* 0x000fe40002702700 */
[----:B------:R-:W-:Y:S02]  /*92a0*/  SEL R5, RZ, 0x1, !P1 ;  /* 0x00000001ff057807 */ /* 0x000fe40004800000 */
[----:B------:R-:W-:Y:S02]  /*92b0*/  SEL R4, RZ, 0x1, !P0 ;  /* 0x00000001ff047807 */ /* 0x000fe40004000000 */
[----:B------:R-:W-:Y:S02]  /*92c0*/  P2R R31, PR, RZ, 0x20 ;  /* 0x00000020ff1f7803 */ /* 0x000fe40000000000 */
[----:B------:R-:W-:Y:S01]  /*92d0*/  IADD3 R27, P4, P5, R4, R27, R5 ;  /* 0x0000001b041b7210 */ /* 0x000fe20007d9e005 */
[C---:B------:R-:W-:Y:S02]  /*92e0*/  VIADD R5, R7.reuse, 0x7 ;  /* 0x0000000707057836 */ /* 0x040fe40000000000 */
[----:B------:R-:W-:Y:S01]  /*92f0*/  VIADD R7, R7, 0x8 ;  /* 0x0000000807077836 */ /* 0x000fe20000000000 */
[----:B------:R-:W-:-:S02]  /*9300*/  IADD3.X R24, PT, PT, RZ, R24, RZ, P4, P5 ;  /* 0x00000018ff187210 */ /* 0x000fc400027ea4ff */
[----:B------:R-:W-:Y:S02]  /*9310*/  ISETP.EQ.U32.AND P5, PT, R26, R5, PT ;  /* 0x000000051a00720c */ /* 0x000fe40003fa2070 */
[----:B------:R-:W-:Y:S02]  /*9320*/  ISETP.NE.AND P4, PT, R22, R2, PT ;  /* 0x000000021600720c */ /* 0x000fe40003f85270 */
[----:B------:R-:W-:Y:S02]  /*9330*/  P2R R34, PR, RZ, 0x40 ;  /* 0x00000040ff227803 */ /* 0x000fe40000000000 */
[----:B------:R-:W-:Y:S02]  /*9340*/  ISETP.EQ.OR.EX P5, PT, R30, RZ, P4, P5 ;  /* 0x000000ff1e00720c */ /* 0x000fe400027a2750 */
[----:B------:R-:W-:Y:S02]  /*9350*/  ISETP.EQ.U32.AND P4, PT, R26, R7, PT ;  /* 0x000000071a00720c */ /* 0x000fe40003f82070 */
[----:B------:R-:W-:-:S02]  /*9360*/  ISETP.NE.AND P6, PT, R2, R29, PT ;  /* 0x0000001d0200720c */ /* 0x000fc40003fc5270 */
[----:B------:R-:W-:Y:S02]  /*9370*/  P2R R33, PR, RZ, 0x8 ;  /* 0x00000008ff217803 */ /* 0x000fe40000000000 */
[----:B------:R-:W-:Y:S02]  /*9380*/  ISETP.EQ.OR.EX P4, PT, R30, RZ, P6, P4 ;  /* 0x000000ff1e00720c */ /* 0x000fe40003782740 */
[----:B------:R-:W-:Y:S02]  /*9390*/  ISETP.NE.AND P3, PT, R31, RZ, PT ;  /* 0x000000ff1f00720c */ /* 0x000fe40003f65270 */
[----:B------:R-:W-:Y:S02]  /*93a0*/  SEL R5, RZ, 0x1, !P5 ;  /* 0x00000001ff057807 */ /* 0x000fe40006800000 */
[----:B------:R-:W-:Y:S02]  /*93b0*/  SEL R4, RZ, 0x1, !P4 ;  /* 0x00000001ff047807 */ /* 0x000fe40006000000 */
[----:B------:R-:W-:-:S02]  /*93c0*/  P2R R25, PR, RZ, 0x8 ;  /* 0x00000008ff197803 */ /* 0x000fc40000000000 */
[----:B------:R-:W-:-:S04]  /*93d0*/  IADD3 R27, P3, P6, R4, R27, R5 ;  /* 0x0000001b041b7210 */ /* 0x000fc80007e7e005 */
[----:B------:R-:W-:Y:S02]  /*93e0*/  IADD3.X R24, PT, PT, RZ, R24, RZ, P3, P6 ;  /* 0x00000018ff187210 */ /* 0x000fe40001fec4ff */
[----:B------:R-:W-:-:S04]  /*93f0*/  ISETP.NE.AND P3, PT, R25, RZ, PT ;  /* 0x000000ff1900720c */ /* 0x000fc80003f65270 */
        /* <DEDUP_REMOVED lines=18> */
[----:B------:R-:W0:Y:S01]  /*9520*/  SHFL.UP PT, R6, R0, 0x1, RZ ;  /* 0x0420000000067989 */ /* 0x000e2200000e00ff */
[----:B------:R-:W-:-:S03]  /*9530*/  ISETP.NE.U32.AND P4, PT, R27, RZ, PT ;  /* 0x000000ff1b00720c */ /* 0x000fc60003f85070 */
[----:B------:R-:W1:Y:S01]  /*9540*/  SHFL.UP PT, R4, R27, 0x1, RZ ;  /* 0x042000001b047989 */ /* 0x000e6200000e00ff */
[----:B------:R-:W-:-:S03]  /*9550*/  ISETP.NE.AND.EX P4, PT, R24, RZ, PT, P4 ;  /* 0x000000ff1800720c */ /* 0x000fc60003f85340 */
[----:B------:R-:W2:Y:S01]  /*9560*/  SHFL.UP PT, R5, R24, 0x1, RZ ;  /* 0x0420000018057989 */ /* 0x000ea200000e00ff */
[----:B0-----:R-:W-:Y:S02]  /*9570*/  SEL R6, R6, RZ, !P4 ;  /* 0x000000ff06067207 */ /* 0x001fe40006000000 */
[----:B------:R-:W-:-:S04]  /*9580*/  ISETP.GE.AND P4, PT, R28, 0x1, PT ;  /* 0x000000011c00780c */ /* 0x000fc80003f86270 */
[----:B------:R-:W-:-:S05]  /*9590*/  SEL R7, R6, RZ, P4 ;  /* 0x000000ff06077207 */ /* 0x000fca0002000000 */
[----:B------:R-:W-:Y:S01]  /*95a0*/  IMAD.IADD R7, R0, 0x1, R7 ;  /* 0x0000000100077824 */ /* 0x000fe200078e0207 */
[----:B-1----:R-:W-:-:S04]  /*95b0*/  SEL R4, R4, RZ, P4 ;  /* 0x000000ff04047207 */ /* 0x002fc80002000000 */
[----:B------:R-:W0:Y:S01]  /*95c0*/  SHFL.UP PT, R6, R7, 0x2, RZ ;  /* 0x0440000007067989 */ /* 0x000e2200000e00ff */
[----:B--2---:R-:W-:Y:S02]  /*95d0*/  SEL R5, R5, RZ, P4 ;  /* 0x000000ff05057207 */ /* 0x004fe40002000000 */
[----:B------:R-:W-:-:S05]  /*95e0*/  IADD3 R25, P4, PT, R4, R27, RZ ;  /* 0x0000001b04197210 */ /* 0x000fca0007f9e0ff */
[----:B------:R-:W-:Y:S01]  /*95f0*/  IMAD.X R27, R5, 0x1, R24, P4 ;  /* 0x00000001051b7824 */ /* 0x000fe200020e0618 */
[----:B------:R-:W1:Y:S01]  /*9600*/  SHFL.UP PT, R0, R25, 0x2, RZ ;  /* 0x0440000019007989 */ /* 0x000e6200000e00ff */
[----:B------:R-:W-:-:S03]  /*9610*/  ISETP.NE.U32.AND P4, PT, R25, RZ, PT ;  /* 0x000000ff1900720c */ /* 0x000fc60003f85070 */
[----:B------:R-:W2:Y:S01]  /*9620*/  SHFL.UP PT, R4, R27, 0x2, RZ ;  /* 0x044000001b047989 */ /* 0x000ea200000e00ff */
[----:B------:R-:W-:-:S04]  /*9630*/  ISETP.NE.AND.EX P4, PT, R27, RZ, PT, P4 ;  /* 0x000000ff1b00720c */ /* 0x000fc80003f85340 */
[----:B0-----:R-:W-:Y:S02]  /*9640*/  SEL R6, R6, RZ, !P4 ;  /* 0x000000ff06067207 */ /* 0x001fe40006000000 */
[----:B------:R-:W-:-:S04]  /*9650*/  ISETP.GE.AND P4, PT, R28, 0x2, PT ;  /* 0x000000021c00780c */ /* 0x000fc80003f86270 */
[----:B------:R-:W-:-:S05]  /*9660*/  SEL R6, R6, RZ, P4 ;  /* 0x000000ff06067207 */ /* 0x000fca0002000000 */
[----:B------:R-:W-:Y:S01]  /*9670*/  IMAD.IADD R6, R7, 0x1, R6 ;  /* 0x0000000107067824 */ /* 0x000fe200078e0206 */
[----:B-1----:R-:W-:Y:S02]  /*9680*/  SEL R0, R0, RZ, P4 ;  /* 0x000000ff00007207 */ /* 0x002fe40002000000 */
[----:B--2---:R-:W-:Y:S02]  /*9690*/  SEL R4, R4, RZ, P4 ;  /* 0x000000ff04047207 */ /* 0x004fe40002000000 */
[----:B------:R-:W0:Y:S01]  /*96a0*/  SHFL.UP PT, R5, R6, 0x4, RZ ;  /* 0x0480000006057989 */ /* 0x000e2200000e00ff */
        /* <DEDUP_REMOVED lines=8> */
[----:B------:R-:W-:Y:S02]  /*9730*/  SEL R5, R5, RZ, P4 ;  /* 0x000000ff05057207 */ /* 0x000fe40002000000 */
[----:B-1----:R-:W-:-:S03]  /*9740*/  SEL R0, R0, RZ, P4 ;  /* 0x000000ff00007207 */ /* 0x002fc60002000000 */
[----:B------:R-:W-:Y:S01]  /*9750*/  IMAD.IADD R5, R6, 0x1, R5 ;  /* 0x0000000106057824 */ /* 0x000fe200078e0205 */
[----:B--2---:R-:W-:Y:S02]  /*9760*/  SEL R4, R4, RZ, P4 ;  /* 0x000000ff04047207 */ /* 0x004fe40002000000 */
[----:B------:R-:W-:Y:S02]  /*9770*/  IADD3 R7, P4, PT, R0, R7, RZ ;  /* 0x0000000700077210 */ /* 0x000fe40007f9e0ff */
[----:B------:R-:W0:Y:S03]  /*9780*/  SHFL.UP PT, R6, R5, 0x8, RZ ;  /* 0x0500000005067989 */ /* 0x000e2600000e00ff */
[----:B------:R-:W-:Y:S01]  /*9790*/  IMAD.X R27, R4, 0x1, R25, P4 ;  /* 0x00000001041b7824 */ /* 0x000fe200020e0619 */
[----:B------:R-:W1:Y:S04]  /*97a0*/  SHFL.UP PT, R0, R7, 0x8, RZ ;  /* 0x0500000007007989 */ /* 0x000e6800000e00ff */
[----:B------:R-:W2:Y:S01]  /*97b0*/  SHFL.UP PT, R4, R27, 0x8, RZ ;  /* 0x050000001b047989 */ /* 0x000ea200000e00ff */
[----:B------:R-:W-:-:S04]  /*97c0*/  ISETP.NE.U32.AND P4, PT, R7, RZ, PT ;  /* 0x000000ff0700720c */ /* 0x000fc80003f85070 */
[----:B------:R-:W-:-:S04]  /*97d0*/  ISETP.NE.AND.EX P4, PT, R27, RZ, PT, P4 ;  /* 0x000000ff1b00720c */ /* 0x000fc80003f85340 */
[----:B0-----:R-:W-:Y:S02]  /*97e0*/  SEL R6, R6, RZ, !P4 ;  /* 0x000000ff06067207 */ /* 0x001fe40006000000 */
[----:B------:R-:W-:-:S04]  /*97f0*/  ISETP.GE.AND P4, PT, R28, 0x8, PT ;  /* 0x000000081c00780c */ /* 0x000fc80003f86270 */
[----:B------:R-:W-:Y:S02]  /*9800*/  SEL R6, R6, RZ, P4 ;  /* 0x000000ff06067207 */ /* 0x000fe40002000000 */
[----:B-1----:R-:W-:Y:S02]  /*9810*/  SEL R0, R0, RZ, P4 ;  /* 0x000000ff00007207 */ /* 0x002fe40002000000 */
[----:B--2---:R-:W-:Y:S01]  /*9820*/  SEL R4, R4, RZ, P4 ;  /* 0x000000ff04047207 */ /* 0x004fe20002000000 */
[----:B------:R-:W-:Y:S01]  /*9830*/  IMAD.IADD R6, R5, 0x1, R6 ;  /* 0x0000000105067824 */ /* 0x000fe200078e0206 */
[----:B------:R-:W-:-:S04]  /*9840*/  IADD3 R25, P4, PT, R0, R7, RZ ;  /* 0x0000000700197210 */ /* 0x000fc80007f9e0ff */
[----:B------:R-:W0:Y:S01]  /*9850*/  SHFL.UP PT, R5, R6, 0x10, RZ ;  /* 0x0600000006057989 */ /* 0x000e2200000e00ff */
[----:B------:R-:W-:-:S03]  /*9860*/  IMAD.X R24, R4, 0x1, R27, P4 ;  /* 0x0000000104187824 */ /* 0x000fc600020e061b */
[----:B------:R-:W1:Y:S04]  /*9870*/  SHFL.UP PT, R0, R25, 0x10, RZ ;  /* 0x0600000019007989 */ /* 0x000e6800000e00ff */
[----:B------:R-:W2:Y:S01]  /*9880*/  SHFL.UP PT, R4, R24, 0x10, RZ ;  /* 0x0600000018047989 */ /* 0x000ea200000e00ff */
[----:B------:R-:W-:-:S04]  /*9890*/  ISETP.NE.U32.AND P4, PT, R25, RZ, PT ;  /* 0x000000ff1900720c */ /* 0x000fc80003f85070 */
[----:B------:R-:W-:-:S04]  /*98a0*/  ISETP.NE.AND.EX P4, PT, R24, RZ, PT, P4 ;  /* 0x000000ff1800720c */ /* 0x000fc80003f85340 */
[----:B0-----:R-:W-:Y:S02]  /*98b0*/  SEL R7, R5, RZ, !P4 ;  /* 0x000000ff05077207 */ /* 0x001fe40006000000 */
[----:B------:R-:W-:-:S04]  /*98c0*/  ISETP.GE.AND P4, PT, R28, 0x10, PT ;  /* 0x000000101c00780c */ /* 0x000fc80003f86270 */
[----:B-1----:R-:W-:Y:S02]  /*98d0*/  SEL R0, R0, RZ, P4 ;  /* 0x000000ff00007207 */ /* 0x002fe40002000000 */
[----:B--2---:R-:W-:Y:S02]  /*98e0*/  SEL R5, R4, RZ, P4 ;  /* 0x000000ff04057207 */ /* 0x004fe40002000000 */
[----:B------:R-:W-:Y:S02]  /*98f0*/  SEL R7, R7, RZ, P4 ;  /* 0x000000ff07077207 */ /* 0x000fe40002000000 */
[----:B------:R-:W-:Y:S02]  /*9900*/  ISETP.NE.AND P4, PT, R28, 0x1f, PT ;  /* 0x0000001f1c00780c */ /* 0x000fe40003f85270 */
[----:B------:R-:W-:Y:S01]  /*9910*/  IADD3 R4, P5, PT, R0, R25, RZ ;  /* 0x0000001900047210 */ /* 0x000fe20007fbe0ff */
[----:B------:R-:W-:-:S04]  /*9920*/  IMAD.IADD R33, R6, 0x1, R7 ;  /* 0x0000000106217824 */ /* 0x000fc800078e0207 */
[----:B------:R-:W-:-:S06]  /*9930*/  IMAD.X R5, R5, 0x1, R24, P5 ;  /* 0x0000000105057824 */ /* 0x000fcc00028e0618 */
[----:B------:R-:W-:-:S05]  /*9940*/  @!P4 LEA R40, R9, UR4, 0x4 ;  /* 0x000000040928cc11 */ /* 0x000fca000f8e20ff */
[----:B------:R-:W-:Y:S04]  /*9950*/  @!P4 STS.64 [R40], R4 ;  /* 0x000000042800c388 */ /* 0x000fe80000000a00 */
[----:B------:R-:W-:Y:S01]  /*9960*/  @!P4 STS [R40+0x8], R33 ;  /* 0x000008212800c388 */ /* 0x000fe20000000800 */
[----:B------:R-:W-:Y:S06]  /*9970*/  BAR.SYNC.DEFER_BLOCKING 0x0 ;  /* 0x0000000000007b1d */ /* 0x000fec0000010000 */
[----:B------:R-:W-:Y:S04]  /*9980*/  LDS.64 R34, [UR4+0x10] ;  /* 0x00001004ff227984 */ /* 0x000fe80008000a00 */
[----:B------:R-:W0:Y:S04]  /*9990*/  LDS.64 R36, [UR4] ;  /* 0x00000004ff247984 */ /* 0x000e280008000a00 */
[----:B------:R-:W1:Y:S04]  /*99a0*/  LDS R0, [UR4+0x8] ;  /* 0x00000804ff007984 */ /* 0x000e680008000800 */
[----:B------:R-:W2:Y:S04]  /*99b0*/  LDS R27, [UR4+0x18] ;  /* 0x00001804ff1b7984 */ /* 0x000ea80008000800 */
[----:B------:R-:W3:Y:S04]  /*99c0*/  LDS.64 R24, [UR4+0x20] ;  /* 0x00002004ff187984 */ /* 0x000ee80008000a00 */
[----:B------:R-:W4:Y:S04]  /*99d0*/  LDS R38, [UR4+0x28] ;  /* 0x00002804ff267984 */ /* 0x000f280008000800 */
[----:B------:R-:W5:Y:S04]  /*99e0*/  LDS.64 R6, [UR4+0x30] ;  /* 0x00003004ff067984 */ /* 0x000f680008000a00 */
[----:B------:R-:W-:Y:S01]  /*99f0*/  LDS R40, [UR4+0x58] ;  /* 0x00005804ff287984 */ /* 0x000fe20008000800 */
[----:B0-----:R-:W-:-:S05]  /*9a00*/  IADD3 R41, P4, PT, R36, R34, RZ ;  /* 0x0000002224297210 */ /* 0x001fca0007f9e0ff */
[----:B------:R-:W-:Y:S01]  /*9a10*/  IMAD.X R43, R37, 0x1, R35, P4 ;  /* 0x00000001252b7824 */ /* 0x000fe200020e0623 */
[----:B------:R-:W-:-:S04]  /*9a20*/  ISETP.NE.U32.AND P4, PT, R34, RZ, PT ;  /* 0x000000ff2200720c */ /* 0x000fc80003f85070 */
[----:B------:R-:W-:-:S04]  /*9a30*/  ISETP.NE.AND.EX P4, PT, R35, RZ, PT, P4 ;  /* 0x000000ff2300720c */ /* 0x000fc80003f85340 */
[----:B-1----:R-:W-:Y:S02]  /*9a40*/  SEL R34, R0, RZ, !P4 ;  /* 0x000000ff00227207 */ /* 0x002fe40006000000 */
[----:B------:R-:W-:-:S03]  /*9a50*/  ISETP.NE.AND P4, PT, R9, 0x2, PT ;  /* 0x000000020900780c */ /* 0x000fc60003f85270 */
[----:B--2---:R-:W-:Y:S01]  /*9a60*/  IMAD.IADD R27, R27, 0x1, R34 ;  /* 0x000000011b1b7824 */ /* 0x004fe200078e0222 */
[----:B------:R-:W-:Y:S01]  /*9a70*/  SEL R42, R41, R36, !P4 ;  /* 0x00000024292a7207 */ /* 0x000fe20006000000 */
[----:B------:R-:W-:Y:S01]  /*9a80*/  LDS.64 R34, [UR4+0x40] ;  /* 0x00004004ff227984 */ /* 0x000fe20008000a00 */
[----:B------:R-:W-:Y:S02]  /*9a90*/  SEL R44, R43, R37, !P4 ;  /* 0x000000252b2c7207 */ /* 0x000fe40006000000 */
[----:B------:R-:W-:Y:S01]  /*9aa0*/  SEL R0, R27, R0, !P4 ;  /* 0x000000001b007207 */ /* 0x000fe20006000000 */
[----:B------:R-:W0:Y:S01]  /*9ab0*/  LDS R36, [UR4+0x38] ;  /* 0x00003804ff247984 */ /* 0x000e220008000800 */
[----:B---3--:R-:W-:-:S05]  /*9ac0*/  IADD3 R37, P4, PT, R24, R41, RZ ;  /* 0x0000002918257210 */ /* 0x008fca0007f9e0ff */
[----:B------:R-:W-:Y:S01]  /*9ad0*/  IMAD.X R43, R25, 0x1, R43, P4 ;  /* 0x00000001192b7824 */ /* 0x000fe200020e062b */
[----:B------:R-:W-:-:S04]  /*9ae0*/  ISETP.NE.U32.AND P4, PT, R24, RZ, PT ;  /* 0x000000ff1800720c */ /* 0x000fc80003f85070 */
[----:B------:R-:W-:Y:S02]  /*9af0*/  ISETP.NE.AND.EX P4, PT, R25, RZ, PT, P4 ;  /* 0x000000ff1900720c */ /* 0x000fe40003f85340 */
[----:B------:R-:W-:Y:S02]  /*9b00*/  LDS.64 R24, [UR4+0x50] ;  /* 0x00005004ff187984 */ /* 0x000fe40008000a00 */
[----:B------:R-:W-:Y:S02]  /*9b10*/  SEL R27, R27, RZ, !P4 ;  /* 0x000000ff1b1b7207 */ /* 0x000fe40006000000 */
[----:B------:R-:W-:-:S03]  /*9b20*/  ISETP.NE.AND P4, PT, R9, 0x3, PT ;  /* 0x000000030900780c */ /* 0x000fc60003f85270 */
[----:B----4-:R-:W-:Y:S01]  /*9b30*/  IMAD.IADD R27, R38, 0x1, R27 ;  /* 0x00000001261b7824 */ /* 0x010fe200078e021b */
[----:B------:R-:W-:Y:S01]  /*9b40*/  SEL R42, R37, R42, !P4 ;  /* 0x0000002a252a7207 */ /* 0x000fe20006000000 */
[----:B------:R-:W1:Y:S01]  /*9b50*/  LDS R38, [UR4+0x48] ;  /* 0x00004804ff267984 */ /* 0x000e620008000800 */
[----:B------:R-:W-:Y:S02]  /*9b60*/  SEL R44, R43, R44, !P4 ;  /* 0x0000002c2b2c7207 */ /* 0x000fe40006000000 */
[----:B------:R-:W-:Y:S02]  /*9b70*/  SEL R0, R27, R0, !P4 ;  /* 0x000000001b007207 */ /* 0x000fe40006000000 */
[----:B-----5:R-:W-:-:S05]  /*9b80*/  IADD3 R37, P4, PT, R6, R37, RZ ;  /* 0x0000002506257210 */ /* 0x020fca0007f9e0ff */
[----:B------:R-:W-:Y:S01]  /*9b90*/  IMAD.X R43, R7, 0x1, R43, P4 ;  /* 0x00000001072b7824 */ /* 0x000fe200020e062b */
[----:B------:R-:W-:-:S04]  /*9ba0*/  ISETP.NE.U32.AND P4, PT, R6, RZ, PT ;  /* 0x000000ff0600720c */ /* 0x000fc80003f85070 */
[----:B------:R-:W-:-:S04]  /*9bb0*/  ISETP.NE.AND.EX P4, PT, R7, RZ, PT, P4 ;  /* 0x000000ff0700720c */ /* 0x000fc80003f85340 */
[----:B------:R-:W-:Y:S02]  /*9bc0*/  SEL R27, R27, RZ, !P4 ;  /* 0x000000ff1b1b7207 */ /* 0x000fe40006000000 */
[----:B------:R-:W-:-:S03]  /*9bd0*/  ISETP.NE.AND P4, PT, R9, 0x4, PT ;  /* 0x000000040900780c */ /* 0x000fc60003f85270 */
[----:B0-----:R-:W-:Y:S01]  /*9be0*/  IMAD.IADD R27, R36, 0x1, R27 ;  /* 0x00000001241b7824 */ /* 0x001fe200078e021b */
[----:B------:R-:W-:Y:S02]  /*9bf0*/  SEL R6, R37, R42, !P4 ;  /* 0x0000002a25067207 */ /* 0x000fe40006000000 */
[----:B------:R-:W-:Y:S02]  /*9c00*/  SEL R42, R43, R44, !P4 ;  /* 0x0000002c2b2a7207 */ /* 0x000fe40006000000 */
[----:B------:R-:W-:Y:S02]  /*9c10*/  SEL R0, R27, R0, !P4 ;  /* 0x000000001b007207 */ /* 0x000fe40006000000 */
[C---:B------:R-:W-:Y:S02]  /*9c20*/  IADD3 R7, P4, PT, R34.reuse, R37, RZ ;  /* 0x0000002522077210 */ /* 0x040fe40007f9e0ff */
[----:B------:R-:W0:Y:S03]  /*9c30*/  LDS.64 R36, [UR4+0x60] ;  /* 0x00006004ff247984 */ /* 0x000e260008000a00 */
[----:B------:R-:W-:Y:S01]  /*9c40*/  IMAD.X R43, R35, 0x1, R43, P4 ;  /* 0x00000001232b7824 */ /* 0x000fe200020e062b */
[----:B------:R-:W-:-:S02]  /*9c50*/  ISETP.NE.U32.AND P4, PT, R34, RZ, PT ;  /* 0x000000ff2200720c */ /* 0x000fc40003f85070 */
[----:B------:R-:W2:Y:S02]  /*9c60*/  LDS R34, [UR4+0x68] ;  /* 0x00006804ff227984 */ /* 0x000ea40008000800 */
[----:B------:R-:W-:-:S04]  /*9c70*/  ISETP.NE.AND.EX P4, PT, R35, RZ, PT, P4 ;  /* 0x000000ff2300720c */ /* 0x000fc80003f85340 */
[----:B------:R-:W-:Y:S02]  /*9c80*/  SEL R27, R27, RZ, !P4 ;  /* 0x000000ff1b1b7207 */ /* 0x000fe40006000000 */
[----:B------:R-:W-:-:S03]  /*9c90*/  ISETP.NE.AND P4, PT, R9, 0x5, PT ;  /* 0x000000050900780c */ /* 0x000fc60003f85270 */
[----:B-1----:R-:W-:Y:S01]  /*9ca0*/  IMAD.IADD R27, R38, 0x1, R27 ;  /* 0x00000001261b7824 */ /* 0x002fe200078e021b */
[----:B------:R-:W-:Y:S02]  /*9cb0*/  SEL R38, R7, R6, !P4 ;  /* 0x0000000607267207 */ /* 0x000fe40006000000 */
[----:B------:R-:W-:Y:S02]  /*9cc0*/  SEL R42, R43, R42, !P4 ;  /* 0x0000002a2b2a7207 */ /* 0x000fe40006000000 */
[----:B------:R-:W-:Y:S02]  /*9cd0*/  SEL R0, R27, R0, !P4 ;  /* 0x000000001b007207 */ /* 0x000fe40006000000 */
[C---:B------:R-:W-:Y:S02]  /*9ce0*/  IADD3 R35, P4, PT, R24.reuse, R7, RZ ;  /* 0x0000000718237210 */ /* 0x040fe40007f9e0ff */
[----:B------:R-:W1:Y:S03]  /*9cf0*/  LDS.64 R6, [UR4+0x70] ;  /* 0x00007004ff067984 */ /* 0x000e660008000a00 */
[----:B------:R-:W-:Y:S01]  /*9d00*/  IMAD.X R43, R25, 0x1, R43, P4 ;  /* 0x00000001192b7824 */ /* 0x000fe200020e062b */
[----:B------:R-:W-:-:S04]  /*9d10*/  ISETP.NE.U32.AND P4, PT, R24, RZ, PT ;  /* 0x000000ff1800720c */ /* 0x000fc80003f85070 */
[----:B------:R-:W-:-:S04]  /*9d20*/  ISETP.NE.AND.EX P4, PT, R25, RZ, PT, P4 ;  /* 0x000000ff1900720c */ /* 0x000fc80003f85340 */
[----:B------:R-:W-:Y:S02]  /*9d30*/  SEL R27, R27, RZ, !P4 ;  /* 0x000000ff1b1b7207 */ /* 0x000fe40006000000 */
[----:B------:R-:W-:-:S03]  /*9d40*/  ISETP.NE.AND P4, PT, R9, 0x6, PT ;  /* 0x000000060900780c */ /* 0x000fc60003f85270 */
[----:B------:R-:W-:Y:S01]  /*9d50*/  IMAD.IADD R27, R40, 0x1, R27 ;  /* 0x00000001281b7824 */ /* 0x000fe200078e021b */
[----:B------:R-:W-:Y:S02]  /*9d60*/  SEL R24, R35, R38, !P4 ;  /* 0x0000002623187207 */ /* 0x000fe40006000000 */
[----:B------:R-:W-:Y:S01]  /*9d70*/  SEL R40, R43, R42, !P4 ;  /* 0x0000002a2b287207 */ /* 0x000fe20006000000 */
[----:B------:R-:W3:Y:S01]  /*9d80*/  LDS R38, [UR4+0x78] ;  /* 0x00007804ff267984 */ /* 0x000ee20008000800 */
[----:B------:R-:W-:Y:S02]  /*9d90*/  SEL R0, R27, R0, !P4 ;  /* 0x000000001b007207 */ /* 0x000fe40006000000 */
[----:B0-----:R-:W-:-:S05]  /*9da0*/  IADD3 R35, P4, PT, R36, R35, RZ ;  /* 0x0000002324237210 */ /* 0x001fca0007f9e0ff */
[----:B------:R-:W-:Y:S01]  /*9db0*/  IMAD.X R43, R37, 0x1, R43, P4 ;  /* 0x00000001252b7824 */ /* 0x000fe200020e062b */
[----:B------:R-:W-:-:S04]  /*9dc0*/  ISETP.NE.U32.AND P4, PT, R36, RZ, PT ;  /* 0x000000ff2400720c */ /* 0x000fc80003f85070 */
[----:B------:R-:W-:-:S04]  /*9dd0*/  ISETP.NE.AND.EX P4, PT, R37, RZ, PT, P4 ;  /* 0x000000ff2500720c */ /* 0x000fc80003f85340 */
[----:B------:R-:W-:Y:S02]  /*9de0*/  SEL R27, R27, RZ, !P4 ;  /* 0x000000ff1b1b7207 */ /* 0x000fe40006000000 */
[----:B------:R-:W-:-:S03]  /*9df0*/  ISETP.NE.AND P4, PT, R9, 0x7, PT ;  /* 0x000000070900780c */ /* 0x000fc60003f85270 */
[----:B--2---:R-:W-:Y:S01]  /*9e00*/  IMAD.IADD R25, R34, 0x1, R27 ;  /* 0x0000000122197824 */ /* 0x004fe200078e021b */
[----:B------:R-:W-:Y:S02]  /*9e10*/  SEL R34, R35, R24, !P4 ;  /* 0x0000001823227207 */ /* 0x000fe40006000000 */
[----:B------:R-:W-:Y:S02]  /*9e20*/  SEL R41, R43, R40, !P4 ;  /* 0x000000282b297207 */ /* 0x000fe40006000000 */
[----:B------:R-:W-:Y:S02]  /*9e30*/  SEL R24, R25, R0, !P4 ;  /* 0x0000000019187207 */ /* 0x000fe40006000000 */
[----:B-1----:R-:W-:-:S05]  /*9e40*/  IADD3 R35, P4, PT, R6, R35, RZ ;  /* 0x0000002306237210 */ /* 0x002fca0007f9e0ff */
[----:B------:R-:W-:Y:S01]  /*9e50*/  IMAD.X R36, R7, 0x1, R43, P4 ;  /* 0x0000000107247824 */ /* 0x000fe200020e062b */
[----:B------:R-:W-:-:S04]  /*9e60*/  ISETP.NE.U32.AND P4, PT, R6, RZ, PT ;  /* 0x000000ff0600720c */ /* 0x000fc80003f85070 */
[----:B------:R-:W-:-:S04]  /*9e70*/  ISETP.NE.AND.EX P4, PT, R7, RZ, PT, P4 ;  /* 0x000000ff0700720c */ /* 0x000fc80003f85340 */
[----:B------:R-:W-:Y:S02]  /*9e80*/  SEL R37, R25, RZ, !P4 ;  /* 0x000000ff19257207 */ /* 0x000fe40006000000 */
[----:B------:R-:W-:Y:S01]  /*9e90*/  ISETP.GE.U32.AND P4, PT, R32, 0x20, PT ;  /* 0x000000202000780c */ /* 0x000fe20003f86070 */
[----:B------:R0:W1:Y:S04]  /*9ea0*/  SHFL.UP PT, R27, R4, 0x1, RZ ;  /* 0x04200000041b7989 */ /* 0x00006800000e00ff */
[----:B------:R0:W2:Y:S01]  /*9eb0*/  SHFL.UP PT, R0, R5, 0x1, RZ ;  /* 0x0420000005007989 */ /* 0x0000a200000e00ff */
[----:B---3--:R-:W-:-:S03]  /*9ec0*/  IMAD.IADD R37, R38, 0x1, R37 ;  /* 0x0000000126257824 */ /* 0x008fc600078e0225 */
[----:B------:R0:W3:Y:S04]  /*9ed0*/  SHFL.UP PT, R9, R33, 0x1, RZ ;  /* 0x0420000021097989 */ /* 0x0000e800000e00ff */
[----:B------:R-:W-:Y:S05]  /*9ee0*/  @!P4 BRA `(.L_x_3175) ;  /* 0x00000000002cc947 */ /* 0x000fea0003800000 */
[----:B------:R-:W-:Y:S02]  /*9ef0*/  ISETP.NE.AND P5, PT, R28, RZ, PT ;  /* 0x000000ff1c00720c */ /* 0x000fe40003fa5270 */
[C---:B-1----:R-:W-:Y:S02]  /*9f00*/  ISETP.NE.U32.AND P4, PT, R27.reuse, RZ, PT ;  /* 0x000000ff1b00720c */ /* 0x042fe40003f85070 */
[----:B------:R-:W-:Y:S02]  /*9f10*/  SEL R27, R27, RZ, P5 ;  /* 0x000000ff1b1b7207 */ /* 0x000fe40002800000 */
[C---:B--2---:R-:W-:Y:S02]  /*9f20*/  ISETP.NE.AND.EX P4, PT, R0.reuse, RZ, PT, P4 ;  /* 0x000000ff0000720c */ /* 0x044fe40003f85340 */
[----:B------:R-:W-:Y:S02]  /*9f30*/  SEL R0, R0, RZ, P5 ;  /* 0x000000ff00007207 */ /* 0x000fe40002800000 */
[----:B0-----:R-:W-:-:S02]  /*9f40*/  SEL R4, R24, RZ, !P4 ;  /* 0x000000ff18047207 */ /* 0x001fc40006000000 */
[----:B------:R-:W-:-:S03]  /*9f50*/  IADD3 R27, P4, PT, R27, R34, RZ ;  /* 0x000000221b1b7210 */ /* 0x000fc60007f9e0ff */
[----:B---3--:R-:W-:Y:S02]  /*9f60*/  @P5 IMAD.IADD R24, R9, 0x1, R4 ;  /* 0x0000000109185824 */ /* 0x008fe400078e0204 */
[----:B------:R-:W-:Y:S02]  /*9f70*/  IMAD.X R0, R0, 0x1, R41, P4 ;  /* 0x0000000100007824 */ /* 0x000fe400020e0629 */
[----:B------:R-:W-:Y:S01]  /*9f80*/  IMAD.MOV.U32 R9, RZ, RZ, R24 ;  /* 0x000000ffff097224 */ /* 0x000fe200078e0018 */
[----:B------:R-:W-:Y:S06]  /*9f90*/  BRA `(.L_x_3176) ;  /* 0x0000001000587947 */ /* 0x000fec0003800000 */
.L_x_3175:
[----:B------:R-:W4:Y:S01]  /*9fa0*/  LDC.64 R24, c[0x0][0x3a8] ;  /* 0x0000ea00ff187b82 */ /* 0x000f220000000a00 */
[----:B------:R-:W-:Y:S01]  /*9fb0*/  ISETP.NE.AND P4, PT, R32, RZ, PT ;  /* 0x000000ff2000720c */ /* 0x000fe20003f85270 */
[----:B------:R-:W5:-:S12]  /*9fc0*/  LDCU UR5, c[0x0][0x370] ;  /* 0x00006e00ff0577ac */ /* 0x000f580008000800 */
[----:B------:R-:W-:Y:S01]  /*9fd0*/  @!P4 IMAD.MOV.U32 R6, RZ, RZ, R35 ;  /* 0x000000ffff06c224 */ /* 0x000fe200078e0023 */
[----:B------:R1:W-:Y:S01]  /*9fe0*/  @!P4 STS [UR4+0xd0], R37 ;  /* 0x0000d025ff00c988 */ /* 0x0003e20008000804 */
[----:B------:R-:W-:Y:S02]  /*9ff0*/  @!P4 IMAD.MOV.U32 R7, RZ, RZ, R36 ;  /* 0x000000ffff07c224 */ /* 0x000fe400078e0024 */
[----:B0-----:R-:W-:Y:S02]  /*a000*/  @!P4 IMAD.MOV.U32 R4, RZ, RZ, R37 ;  /* 0x000000ffff04c224 */ /* 0x001fe400078e0025 */
[----:B------:R-:W-:Y:S01]  /*a010*/  @!P4 IMAD.MOV.U32 R5, RZ, RZ, 0x64 ;  /* 0x00000064ff05c424 */ /* 0x000fe200078e00ff */
[----:B------:R0:W-:Y:S01]  /*a020*/  @!P4 STS.64 [UR4+0xc8], R6 ;  /* 0x0000c806ff00c988 */ /* 0x0001e20008000a04 */
[----:B-----5:R-:W-:Y:S01]  /*a030*/  UISETP.GT.U32.AND UP0, UPT, UR5, 0x1f3, UPT ;  /* 0x000001f30500788c */ /* 0x020fe2000bf04070 */
[----:B----4-:R-:W-:-:S05]  /*a040*/  IMAD.WIDE.U32 R24, R39, 0x10, R24 ;  /* 0x0000001027187825 */ /* 0x010fca00078e0018 */
[----:B------:R0:W-:Y:S03]  /*a050*/  @!P4 ST.E.128.STRONG.GPU desc[UR8][R24.64+0x200], R4 ;  /* 0x000200041800c985 */ /* 0x0001e6000c10fd08 */
[----:B-1----:R-:W-:Y:S05]  /*a060*/  BRA.U UP0, `(.L_x_3177) ;  /* 0x0000000100087547 */ /* 0x002fea000b800000 */
[----:B------:R1:W-:Y:S06]  /*a070*/  MEMBAR.SC.CTA ;  /* 0x0000000000007992 */ /* 0x0003ec0000000000 */
[----:B-1----:R-:W-:Y:S05]  /*a080*/  BRA `(.L_x_3178) ;  /* 0x0000000000087947 */ /* 0x002fea0003800000 */
.L_x_3177:
[----:B------:R-:W-:Y:S05]  /*a090*/  NANOSLEEP 0x1c2 ;  /* 0x000001c20000795d */ /* 0x000fea0003800000 */
[----:B------:R-:W-:Y:S01]  /*a0a0*/  NOP ;  /* 0x0000000000007918 */ /* 0x000fe20000000000 */
.L_x_3178:
[----:B0-----:R-:W-:-:S03]  /*a0b0*/  IMAD.WIDE.U32 R4, R32, 0x10, RZ ;  /* 0x0000001020047825 */ /* 0x001fc600078e00ff */
[----:B------:R-:W-:Y:S02]  /*a0c0*/  LOP3.LUT R7, R4, 0xfffffff0, RZ, 0x3c, !PT ;  /* 0xfffffff004077812 */ /* 0x000fe400078e3cff */
[----:B------:R-:W-:Y:S02]  /*a0d0*/  LOP3.LUT R5, RZ, R5, RZ, 0x33, !PT ;  /* 0x00000005ff057212 */ /* 0x000fe400078e33ff */
[----:B------:R-:W-:-:S05]  /*a0e0*/  IADD3 R24, P4, PT, R24, R7, RZ ;  /* 0x0000000718187210 */ /* 0x000fca0007f9e0ff */
[----:B------:R-:W-:-:S08]  /*a0f0*/  IMAD.X R25, R25, 0x1, R5, P4 ;  /* 0x0000000119197824 */ /* 0x000fd000020e0605 */
.L_x_3180:
[----:B------:R-:W4:Y:S01]  /*a100*/  LD.E.128.STRONG.GPU R4, desc[UR8][R24.64+0x200] ;  /* 0x0002000818047980 */ /* 0x000f22000c10fd00 */
[----:B------:R-:W-:Y:S05]  /*a110*/  YIELD ;  /* 0x0000000000007946 */ /* 0x000fea0003800000 */
[----:B------:R-:W-:Y:S01]  /*a120*/  UMOV UR5, 0xffffffff ;  /* 0xffffffff00057882 */ /* 0x000fe20000000000 */
[----:B----4-:R-:W-:Y:S02]  /*a130*/  ISETP.NE.AND P4, PT, R5, 0x63, PT ;  /* 0x000000630500780c */ /* 0x010fe40003f85270 */
[----:B------:R-:W-:Y:S11]  /*a140*/  BRA.DIV UR5, `(.L_x_3179) ;  /* 0x0000003a05d47947 */ /* 0x000ff6000b800000 */
[----:B------:R-:W-:-:S13]  /*a150*/  VOTE.ANY P4, !P4 ;  /* 0x0000000000ff7806 */ /* 0x000fda0006080100 */
.L_x_3333:
[----:B------:R-:W-:Y:S05]  /*a160*/  @P4 BRA `(.L_x_3180) ;  /* 0xfffffffc00e44947 */ /* 0x000fea000383ffff */
[----:B------:R-:W-:Y:S01]  /*a170*/  UMOV UR5, 0xffffffff ;  /* 0xffffffff00057882 */ /* 0x000fe20000000000 */
[----:B------:R-:W-:Y:S01]  /*a180*/  ISETP.NE.AND P4, PT, R5, 0x65, PT ;  /* 0x000000650500780c */ /* 0x000fe20003f85270 */
[----:B------:R-:W-:Y:S02]  /*a190*/  IMAD.MOV.U32 R40, RZ, RZ, R6 ;  /* 0x000000ffff287224 */ /* 0x000fe400078e0006 */
        /* <DEDUP_REMOVED lines=10> */
[----:B------:R0:W4:Y:S04]  /*a240*/  SHFL.DOWN PT, R24, R41, 0x1, R33 ;  /* 0x0820000029187989 */ /* 0x00012800000e0021 */
[----:B------:R0:W0:Y:S02]  /*a250*/  SHFL.DOWN PT, R6, R38, 0x1, R33 ;  /* 0x0820000026067989 */ /* 0x00002400000e0021 */
.L_x_3339:
[----:B------:R-:W-:Y:S01]  /*a260*/  ISETP.GE.AND P5, PT, R28, R33, PT ;  /* 0x000000211c00720c */ /* 0x000fe20003fa6270 */
[----:B------:R-:W-:-:S12]  /*a270*/  UMOV UR5, 0xffffffff ;  /* 0xffffffff00057882 */ /* 0x000fd80000000000 */
[----:B-1----:R-:W-:-:S05]  /*a280*/  @!P5 IADD3 R25, P4, PT, R25, R40, RZ ;  /* 0x000000281919d210 */ /* 0x002fca0007f9e0ff */
[----:B----4-:R-:W-:Y:S01]  /*a290*/  @!P5 IMAD.X R24, R24, 0x1, R41, P4 ;  /* 0x000000011818d824 */ /* 0x010fe200020e0629 */
[----:B------:R-:W-:Y:S01]  /*a2a0*/  @!P5 ISETP.NE.U32.AND P4, PT, R40, RZ, PT ;  /* 0x000000ff2800d20c */ /* 0x000fe20003f85070 */
[----:B0-----:R-:W-:-:S03]  /*a2b0*/  @!P5 IMAD.MOV.U32 R40, RZ, RZ, R25 ;  /* 0x000000ffff28d224 */ /* 0x001fc600078e0019 */
[----:B------:R-:W-:-:S04]  /*a2c0*/  @!P5 ISETP.NE.AND.EX P4, PT, R41, RZ, PT, P4 ;  /* 0x000000ff2900d20c */ /* 0x000fc80003f85340 */
[----:B------:R-:W-:Y:S01]  /*a2d0*/  @!P5 SEL R25, R6, RZ, !P4 ;  /* 0x000000ff0619d207 */ /* 0x000fe20006000000 */
[----:B------:R-:W-:Y:S08]  /*a2e0*/  BRA.DIV UR5, `(.L_x_3182) ;  /* 0x0000003e05007947 */ /* 0x000ff0000b800000 */
.L_x_3342:
[----:B------:R-:W-:Y:S01]  /*a2f0*/  UMOV UR5, 0xffffffff ;  /* 0xffffffff00057882 */ /* 0x000fe20000000000 */
[----:B------:R-:W-:Y:S02]  /*a300*/  @!P5 IMAD.MOV.U32 R41, RZ, RZ, R24 ;  /* 0x000000ffff29d224 */ /* 0x000fe400078e0018 */
[----:B------:R-:W-:Y:S01]  /*a310*/  @!P5 IMAD.IADD R38, R38, 0x1, R25 ;  /* 0x000000012626d824 */ /* 0x000fe200078e0219 */
[----:B------:R-:W-:Y:S06]  /*a320*/  BRA.DIV UR5, `(.L_x_3183) ;  /* 0x0000003e05107947 */ /* 0x000fec000b800000 */
[----:B------:R0:W1:Y:S04]  /*a330*/  SHFL.DOWN PT, R25, R40, 0x2, R33 ;  /* 0x0840000028197989 */ /* 0x00006800000e0021 */
[----:B------:R0:W4:Y:S04]  /*a340*/  SHFL.DOWN PT, R24, R41, 0x2, R33 ;  /* 0x0840000029187989 */ /* 0x00012800000e0021 */
[----:B------:R0:W0:Y:S02]  /*a350*/  SHFL.DOWN PT, R6, R38, 0x2, R33 ;  /* 0x0840000026067989 */ /* 0x00002400000e0021 */
.L_x_3347:
[----:B------:R-:W-:Y:S01]  /*a360*/  VIADD R43, R28, 0x2 ;  /* 0x000000021c2b7836 */ /* 0x000fe20000000000 */
[----:B------:R-:W-:-:S04]  /*a370*/  UMOV UR5, 0xffffffff ;  /* 0xffffffff00057882 */ /* 0x000fc80000000000 */
[----:B------:R-:W-:-:S13]  /*a380*/  ISETP.GT.AND P5, PT, R43, R33, PT ;  /* 0x000000212b00720c */ /* 0x000fda0003fa4270 */
[----:B------:R-:W-:-:S04]  /*a390*/  @!P5 ISETP.NE.U32.AND P4, PT, R40, RZ, PT ;  /* 0x000000ff2800d20c */ /* 0x000fc80003f85070 */
[----:B------:R-:W-:-:S04]  /*a3a0*/  @!P5 ISETP.NE.AND.EX P4, PT, R41, RZ, PT, P4 ;  /* 0x000000ff2900d20c */ /* 0x000fc80003f85340 */
[----:B0-----:R-:W-:Y:S02]  /*a3b0*/  @!P5 SEL R45, R6, RZ, !P4 ;  /* 0x000000ff062dd207 */ /* 0x001fe40006000000 */
[----:B-1----:R-:W-:-:S05]  /*a3c0*/  @!P5 IADD3 R25, P4, PT, R25, R40, RZ ;  /* 0x000000281919d210 */ /* 0x002fca0007f9e0ff */
[----:B----4-:R-:W-:Y:S01]  /*a3d0*/  @!P5 IMAD.X R24, R24, 0x1, R41, P4 ;  /* 0x000000011818d824 */ /* 0x010fe200020e0629 */
[----:B------:R-:W-:Y:S07]  /*a3e0*/  BRA.DIV UR5, `(.L_x_3184) ;  /* 0x0000003e05347947 */ /* 0x000fee000b800000 */
.L_x_3350:
[----:B------:R-:W-:Y:S01]  /*a3f0*/  UMOV UR5, 0xffffffff ;  /* 0xffffffff00057882 */ /* 0x000fe20000000000 */
[----:B------:R-:W-:Y:S02]  /*a400*/  @!P5 IMAD.MOV.U32 R40, RZ, RZ, R25 ;  /* 0x000000ffff28d224 */ /* 0x000fe400078e0019 */
[----:B------:R-:W-:Y:S02]  /*a410*/  @!P5 IMAD.MOV.U32 R41, RZ, RZ, R24 ;  /* 0x000000ffff29d224 */ /* 0x000fe400078e0018 */
[----:B------:R-:W-:Y:S01]  /*a420*/  @!P5 IMAD.IADD R38, R38, 0x1, R45 ;  /* 0x000000012626d824 */ /* 0x000fe200078e022d */
[----:B------:R-:W-:Y:S06]  /*a430*/  BRA.DIV UR5, `(.L_x_3185) ;  /* 0x0000003e05407947 */ /* 0x000fec000b800000 */
[----:B------:R0:W1:Y:S04]  /*a440*/  SHFL.DOWN PT, R25, R40, 0x4, R33 ;  /* 0x0880000028197989 */ /* 0x00006800000e0021 */
[----:B------:R0:W4:Y:S04]  /*a450*/  SHFL.DOWN PT, R24, R41, 0x4, R33 ;  /* 0x0880000029187989 */ /* 0x00012800000e0021 */
[----:B------:R0:W0:Y:S02]  /*a460*/  SHFL.DOWN PT, R6, R38, 0x4, R33 ;  /* 0x0880000026067989 */ /* 0x00002400000e0021 */
.L_x_3355:
        /* <DEDUP_REMOVED lines=9> */
.L_x_3358:
        /* <DEDUP_REMOVED lines=8> */
.L_x_3363:
        /* <DEDUP_REMOVED lines=9> */
.L_x_3366:
        /* <DEDUP_REMOVED lines=8> */
.L_x_3371:
[----:B------:R-:W-:Y:S01]  /*a690*/  VIADD R4, R28, 0x10 ;  /* 0x000000101c047836 */ /* 0x000fe20000000000 */
[----:B------:R-:W5:Y:S01]  /*a6a0*/  LDC.64 R24, c[0x0][0x3a8] ;  /* 0x0000ea00ff187b82 */ /* 0x000f620000000a00 */
[----:B------:R-:W-:Y:S01]  /*a6b0*/  UMOV UR5, 0xffffffff ;  /* 0xffffffff00057882 */ /* 0x000fe20000000000 */
[----:B------:R-:W-:Y:S02]  /*a6c0*/  LOP3.LUT R32, RZ, R32, RZ, 0x33, !PT ;  /* 0x00000020ff207212 */ /* 0x000fe400078e33ff */
[----:B------:R-:W-:-:S13]  /*a6d0*/  ISETP.GT.AND P4, PT, R4, R33, PT ;  /* 0x000000210400720c */ /* 0x000fda0003f84270 */
[----:B-1----:R-:W-:-:S05]  /*a6e0*/  @!P4 IADD3 R47, P5, PT, R47, R40, RZ ;  /* 0x000000282f2fc210 */ /* 0x002fca0007fbe0ff */
[----:B----4-:R-:W-:Y:S01]  /*a6f0*/  @!P4 IMAD.X R46, R46, 0x1, R41, P5 ;  /* 0x000000012e2ec824 */ /* 0x010fe200028e0629 */
[----:B------:R-:W-:Y:S01]  /*a700*/  @!P4 ISETP.NE.U32.AND P5, PT, R40, RZ, PT ;  /* 0x000000ff2800c20c */ /* 0x000fe20003fa5070 */
[----:B0-----:R-:W-:Y:S01]  /*a710*/  @!P4 IMAD.MOV.U32 R40, RZ, RZ, R47 ;  /* 0x000000ffff28c224 */ /* 0x001fe200078e002f */
[----:B-----5:R-:W-:Y:S02]  /*a720*/  IADD3 R24, P6, PT, R24, 0x200, RZ ;  /* 0x0000020018187810 */ /* 0x020fe40007fde0ff */
[----:B------:R-:W-:Y:S01]  /*a730*/  @!P4 ISETP.NE.AND.EX P5, PT, R41, RZ, PT, P5 ;  /* 0x000000ff2900c20c */ /* 0x000fe20003fa5350 */
[----:B------:R-:W-:-:S03]  /*a740*/  @!P4 IMAD.MOV.U32 R41, RZ, RZ, R46 ;  /* 0x000000ffff29c224 */ /* 0x000fc600078e002e */
[----:B------:R-:W-:Y:S02]  /*a750*/  @!P4 SEL R7, R6, RZ, !P5 ;  /* 0x000000ff0607c207 */ /* 0x000fe40006800000 */
[----:B------:R-:W-:-:S03]  /*a760*/  ISETP.NE.AND P5, PT, R5, 0x65, PT ;  /* 0x000000650500780c */ /* 0x000fc60003fa5270 */
[----:B------:R-:W-:Y:S01]  /*a770*/  @!P4 IMAD.IADD R38, R38, 0x1, R7 ;  /* 0x000000012626c824 */ /* 0x000fe200078e0207 */
[----:B------:R-:W-:Y:S09]  /*a780*/  BRA.DIV UR5, `(.L_x_3190) ;  /* 0x0000003e05a87947 */ /* 0x000ff2000b800000 */
.L_x_3374:
[----:B------:R-:W-:Y:S01]  /*a790*/  UMOV UR5, 0xffffffff ;  /* 0xffffffff00057882 */ /* 0x000fe20000000000 */
[----:B------:R-:W-:Y:S02]  /*a7a0*/  IMAD.X R25, RZ, RZ, R25, P6 ;  /* 0x000000ffff197224 */ /* 0x000fe400030e0619 */
[----:B------:R-:W-:Y:S01]  /*a7b0*/  IMAD.IADD R47, R32, 0x1, R39 ;  /* 0x00000001202f7824 */ /* 0x000fe200078e0227 */
[----:B------:R-:W-:Y:S06]  /*a7c0*/  BRA.DIV UR5, `(.L_x_3191) ;  /* 0x0000003e05b87947 */ /* 0x000fec000b800000 */
[----:B------:R-:W-:-:S13]  /*a7d0*/  VOTE.ALL P5, P5 ;  /* 0x0000000000ff7806 */ /* 0x000fda00028a0000 */
.L_x_3377:
[----:B------:R-:W-:Y:S05]  /*a7e0*/  @!P5 BRA `(.L_x_3192) ;  /* 0x0000000400b8d947 */ /* 0x000fea0003800000 */
.L_x_3206:
[----:B------:R-:W-:-:S07]  /*a7f0*/  IMAD.WIDE R32, R47, 0x10, R24 ;  /* 0x000000102f207825 */ /* 0x000fce00078e0218 */
.L_x_3194:
[----:B------:R-:W4:Y:S01]  /*a800*/  LD.E.128.STRONG.GPU R4, desc[UR8][R32.64+-0x200] ;  /* 0xfffe000820047980 */ /* 0x000f22000c10fd00 */
[----:B------:R-:W-:Y:S05]  /*a810*/  YIELD ;  /* 0x0000000000007946 */ /* 0x000fea0003800000 */
[----:B------:R-:W-:Y:S01]  /*a820*/  UMOV UR5, 0xffffffff ;  /* 0xffffffff00057882 */ /* 0x000fe20000000000 */
[----:B----4-:R-:W-:Y:S02]  /*a830*/  ISETP.NE.AND P4, PT, R5, 0x63, PT ;  /* 0x000000630500780c */ /* 0x010fe40003f85270 */
[----:B------:R-:W-:Y:S11]  /*a840*/  BRA.DIV UR5, `(.L_x_3193) ;  /* 0x0000003e05b47947 */ /* 0x000ff6000b800000 */
[----:B------:R-:W-:-:S13]  /*a850*/  VOTE.ANY P4, !P4 ;  /* 0x0000000000ff7806 */ /* 0x000fda0006080100 */
.L_x_3380:
        /* <DEDUP_REMOVED lines=13> */
[----:B------:R0:W4:Y:S04]  /*a930*/  SHFL.DOWN PT, R51, R32, 0x1, R33 ;  /* 0x0820000020337989 */ /* 0x00012800000e0021 */
[----:B------:R0:W0:Y:S02]  /*a940*/  SHFL.DOWN PT, R6, R46, 0x1, R33 ;  /* 0x082000002e067989 */ /* 0x00002400000e0021 */
.L_x_3386:
        /* <DEDUP_REMOVED lines=9> */
.L_x_3389:
[----:B------:R-:W-:Y:S01]  /*a9e0*/  UMOV UR5, 0xffffffff ;  /* 0xffffffff00057882 */ /* 0x000fe20000000000 */
[----:B------:R-:W-:Y:S02]  /*a9f0*/  @!P5 IMAD.MOV.U32 R32, RZ, RZ, R50 ;  /* 0x000000ffff20d224 */ /* 0x000fe400078e0032 */
[----:B------:R-:W-:Y:S01]  /*aa00*/  @!P5 IMAD.IADD R46, R46, 0x1, R51 ;  /* 0x000000012e2ed824 */ /* 0x000fe200078e0233 */
[----:B------:R-:W-:Y:S06]  /*aa10*/  BRA.DIV UR5, `(.L_x_3197) ;  /* 0x0000003e05f07947 */ /* 0x000fec000b800000 */
[----:B------:R0:W1:Y:S04]  /*aa20*/  SHFL.DOWN PT, R48, R49, 0x2, R33 ;  /* 0x0840000031307989 */ /* 0x00006800000e0021 */
[----:B------:R0:W4:Y:S04]  /*aa30*/  SHFL.DOWN PT, R51, R32, 0x2, R33 ;  /* 0x0840000020337989 */ /* 0x00012800000e0021 */
[----:B------:R0:W0:Y:S02]  /*aa40*/  SHFL.DOWN PT, R6, R46, 0x2, R33 ;  /* 0x084000002e067989 */ /* 0x00002400000e0021 */
.L_x_3394:
[----:B------:R-:W-:Y:S01]  /*aa50*/  ISETP.GT.AND P5, PT, R43, R33, PT ;  /* 0x000000212b00720c */ /* 0x000fe20003fa4270 */
        /* <DEDUP_REMOVED lines=8> */
.L_x_3397:
[----:B------:R-:W-:Y:S01]  /*aae0*/  UMOV UR5, 0xffffffff ;  /* 0xffffffff00057882 */ /* 0x000fe20000000000 */
[----:B------:R-:W-:Y:S02]  /*aaf0*/  @!P5 IMAD.MOV.U32 R32, RZ, RZ, R50 ;  /* 0x000000ffff20d224 */ /* 0x000fe400078e0032 */
[----:B------:R-:W-:Y:S01]  /*ab00*/  @!P5 IMAD.IADD R46, R46, 0x1, R51 ;  /* 0x000000012e2ed824 */ /* 0x000fe200078e0233 */
[----:B------:R-:W-:Y:S06]  /*ab10*/  BRA.DIV UR5, `(.L_x_3199) ;  /* 0x0000004205247947 */ /* 0x000fec000b800000 */
[----:B------:R0:W1:Y:S04]  /*ab20*/  SHFL.DOWN PT, R48, R49, 0x4, R33 ;  /* 0x0880000031307989 */ /* 0x00006800000e0021 */
[----:B------:R0:W4:Y:S04]  /*ab30*/  SHFL.DOWN PT, R51, R32, 0x4, R33 ;  /* 0x0880000020337989 */ /* 0x00012800000e0021 */
[----:B------:R0:W0:Y:S02]  /*ab40*/  SHFL.DOWN PT, R6, R46, 0x4, R33 ;  /* 0x088000002e067989 */ /* 0x00002400000e0021 */
.L_x_3402:
        /* <DEDUP_REMOVED lines=9> */
.L_x_3405:
[----:B------:R-:W-:Y:S01]  /*abe0*/  UMOV UR5, 0xffffffff ;  /* 0xffffffff00057882 */ /* 0x000fe20000000000 */
[----:B------:R-:W-:Y:S02]  /*abf0*/  @!P5 IMAD.MOV.U32 R32, RZ, RZ, R50 ;  /* 0x000000ffff20d224 */ /* 0x000fe400078e0032 */
[----:B------:R-:W-:Y:S01]  /*ac00*/  @!P5 IMAD.IADD R46, R46, 0x1, R51 ;  /* 0x000000012e2ed824 */ /* 0x000fe200078e0233 */
[----:B------:R-:W-:Y:S06]  /*ac10*/  BRA.DIV UR5, `(.L_x_3201) ;  /* 0x0000004205587947 */ /* 0x000fec000b800000 */
[----:B------:R0:W1:Y:S04]  /*ac20*/  SHFL.DOWN PT, R48, R49, 0x8, R33 ;  /* 0x0900000031307989 */ /* 0x00006800000e0021 */
[----:B------:R0:W4:Y:S04]  /*ac30*/  SHFL.DOWN PT, R51, R32, 0x8, R33 ;  /* 0x0900000020337989 */ /* 0x00012800000e0021 */
[----:B------:R0:W0:Y:S02]  /*ac40*/  SHFL.DOWN PT, R6, R46, 0x8, R33 ;  /* 0x090000002e067989 */ /* 0x00002400000e0021 */
.L_x_3410:
        /* <DEDUP_REMOVED lines=9> */
.L_x_3413:
[----:B------:R-:W-:Y:S01]  /*ace0*/  UMOV UR5, 0xffffffff ;  /* 0xffffffff00057882 */ /* 0x000fe20000000000 */
[----:B------:R-:W-:Y:S02]  /*acf0*/  @!P5 IMAD.MOV.U32 R32, RZ, RZ, R50 ;  /* 0x000000ffff20d224 */ /* 0x000fe400078e0032 */
[----:B------:R-:W-:Y:S01]  /*ad00*/  @!P5 IMAD.IADD R46, R46, 0x1, R51 ;  /* 0x000000012e2ed824 */ /* 0x000fe200078e0233 */
[----:B------:R-:W-:Y:S06]  /*ad10*/  BRA.DIV UR5, `(.L_x_3203) ;  /* 0x00000042058c7947 */ /* 0x000fec000b800000 */
[----:B------:R0:W1:Y:S01]  /*ad20*/  SHFL.DOWN PT, R48, R49, 0x10, R33 ;  /* 0x0a00000031307989 */ /* 0x00006200000e0021 */
[----:B------:R-:W-:-:S03]  /*ad30*/  VIADD R50, R28, 0x10 ;  /* 0x000000101c327836 */ /* 0x000fc60000000000 */
[----:B------:R0:W4:Y:S04]  /*ad40*/  SHFL.DOWN PT, R51, R32, 0x10, R33 ;  /* 0x0a00000020337989 */ /* 0x00012800000e0021 */
[----:B------:R0:W0:Y:S02]  /*ad50*/  SHFL.DOWN PT, R6, R46, 0x10, R33 ;  /* 0x0a0000002e067989 */ /* 0x00002400000e0021 */
.L_x_3418:
[----:B------:R-:W-:Y:S01]  /*ad60*/  ISETP.GT.AND P5, PT, R50, R33, PT ;  /* 0x000000213200720c */ /* 0x000fe20003fa4270 */
[----:B------:R-:W-:-:S12]  /*ad70*/  UMOV UR5, 0xffffffff ;  /* 0xffffffff00057882 */ /* 0x000fd80000000000 */
[----:B------:R-:W-:-:S04]  /*ad80*/  @!P5 ISETP.NE.U32.AND P4, PT, R49, RZ, PT ;  /* 0x000000ff3100d20c */ /* 0x000fc80003f85070 */
[----:B------:R-:W-:-:S04]  /*ad90*/  @!P5 ISETP.NE.AND.EX P4, PT, R32, RZ, PT, P4 ;  /* 0x000000ff2000d20c */ /* 0x000fc80003f85340 */
[----:B0-----:R-:W-:Y:S02]  /*ada0*/  @!P5 SEL R7, R6, RZ, !P4 ;  /* 0x000000ff0607d207 */ /* 0x001fe40006000000 */
[----:B-1----:R-:W-:-:S03]  /*adb0*/  @!P5 IADD3 R48, P4, PT, R48, R49, RZ ;  /* 0x000000313030d210 */ /* 0x002fc60007f9e0ff */
[----:B------:R-:W-:Y:S02]  /*adc0*/  @!P5 IMAD.IADD R46, R46, 0x1, R7 ;  /* 0x000000012e2ed824 */ /* 0x000fe400078e0207 */
[----:B----4-:R-:W-:Y:S01]  /*add0*/  @!P5 IMAD.X R51, R51, 0x1, R32, P4 ;  /* 0x000000013333d824 */ /* 0x010fe200020e0620 */
[----:B------:R-:W-:Y:S01]  /*ade0*/  ISETP.NE.U32.AND P4, PT, R40, RZ, PT ;  /* 0x000000ff2800720c */ /* 0x000fe20003f85070 */
[----:B------:R-:W-:Y:S02]  /*adf0*/  @!P5 IMAD.MOV.U32 R49, RZ, RZ, R48 ;  /* 0x000000ffff31d224 */ /* 0x000fe400078e0030 */
[----:B------:R-:W-:Y:S01]  /*ae00*/  @!P5 IMAD.MOV.U32 R32, RZ, RZ, R51 ;  /* 0x000000ffff20d224 */ /* 0x000fe200078e0033 */
[----:B------:R-:W-:Y:S02]  /*ae10*/  ISETP.NE.AND.EX P4, PT, R41, RZ, PT, P4 ;  /* 0x000000ff2900720c */ /* 0x000fe40003f85340 */
[----:B------:R-:W-:Y:S02]  /*ae20*/  ISETP.NE.AND P5, PT, R5, 0x65, PT ;  /* 0x000000650500780c */ /* 0x000fe40003fa5270 */
[----:B------:R-:W-:-:S02]  /*ae30*/  SEL R5, R46, RZ, !P4 ;  /* 0x000000ff2e057207 */ /* 0x000fc40006000000 */
[----:B------:R-:W-:Y:S01]  /*ae40*/  IADD3 R40, P6, PT, R40, R49, RZ ;  /* 0x0000003128287210 */ /* 0x000fe20007fde0ff */
[----:B------:R-:W-:-:S12]  /*ae50*/  BRA.DIV UR5, `(.L_x_3204) ;  /* 0x0000004205947947 */ /* 0x000fd8000b800000 */
.L_x_3421:
[----:B------:R-:W-:Y:S01]  /*ae60*/  UMOV UR5, 0xffffffff ;  /* 0xffffffff00057882 */ /* 0x000fe20000000000 */
[----:B------:R-:W-:Y:S02]  /*ae70*/  IMAD.X R41, R41, 0x1, R32, P6 ;  /* 0x0000000129297824 */ /* 0x000fe400030e0620 */
[----:B------:R-:W-:Y:S02]  /*ae80*/  IMAD.IADD R38, R5, 0x1, R38 ;  /* 0x0000000105267824 */ /* 0x000fe400078e0226 */
[----:B------:R-:W-:Y:S01]  /*ae90*/  VIADD R47, R47, 0xffffffe0 ;  /* 0xffffffe02f2f7836 */ /* 0x000fe20000000000 */
[----:B------:R-:W-:Y:S06]  /*aea0*/  BRA.DIV UR5, `(.L_x_3205) ;  /* 0x0000004205a07947 */ /* 0x000fec000b800000 */
[----:B------:R-:W-:-:S13]  /*aeb0*/  VOTE.ALL P5, P5 ;  /* 0x0000000000ff7806 */ /* 0x000fda00028a0000 */
.L_x_3424:
[----:B------:R-:W-:Y:S05]  /*aec0*/  @P5 BRA `(.L_x_3206) ;  /* 0xfffffff800485947 */ /* 0x000fea000383ffff */
.L_x_3192:
[----:B------:R-:W0:Y:S01]  /*aed0*/  S2R R4, SR_TID.X ;  /* 0x0000000000047919 */ /* 0x000e220000002100 */
[----:B------:R-:W-:Y:S01]  /*aee0*/  BSSY.RECONVERGENT B0, `(.L_x_3207) ;  /* 0x0000018000007945 */ /* 0x000fe20003800200 */
[----:B------:R-:W-:Y:S02]  /*aef0*/  IMAD.MOV.U32 R24, RZ, RZ, R40 ;  /* 0x000000ffff187224 */ /* 0x000fe400078e0028 */
[----:B------:R-:W-:Y:S01]  /*af00*/  IMAD.MOV.U32 R25, RZ, RZ, R41 ;  /* 0x000000ffff197224 */ /* 0x000fe200078e0029 */
[----:B0-----:R-:W-:-:S13]  /*af10*/  ISETP.NE.AND P4, PT, R4, RZ, PT ;  /* 0x000000ff0400720c */ /* 0x001fda0003f85270 */
[----:B------:R-:W-:Y:S05]  /*af20*/  @P4 BRA `(.L_x_3208) ;  /* 0x00000000004c4947 */ /* 0x000fea0003800000 */
        /* <DEDUP_REMOVED lines=19> */
.L_x_3208:
[----:B------:R-:W-:Y:S05]  /*b060*/  BSYNC.RECONVERGENT B0 ;  /* 0x0000000000007941 */ /* 0x000fea0003800200 */
.L_x_3207:
[----:B------:R-:W-:-:S13]  /*b070*/  ISETP.NE.AND P4, PT, R28, RZ, PT ;  /* 0x000000ff1c00720c */ /* 0x000fda0003f85270 */
[----:B0-----:R-:W0:Y:S01]  /*b080*/  @!P4 S2R R5, SR_CgaCtaId ;  /* 0x000000000005c919 */ /* 0x001e220000008800 */
[----:B------:R-:W-:Y:S01]  /*b090*/  @!P4 MOV R4, 0x400 ;  /* 0x000004000004c802 */ /* 0x000fe20000000f00 */
[----:B------:R-:W-:Y:S02]  /*b0a0*/  @!P4 IMAD.MOV.U32 R27, RZ, RZ, R24 ;  /* 0x000000ffff1bc224 */ /* 0x000fe400078e0018 */
[----:B--2---:R-:W-:Y:S02]  /*b0b0*/  @!P4 IMAD.MOV.U32 R0, RZ, RZ, R25 ;  /* 0x000000ffff00c224 */ /* 0x004fe400078e0019 */
[----:B---3--:R-:W-:Y:S01]  /*b0c0*/  @!P4 IMAD.MOV.U32 R9, RZ, RZ, R38 ;  /* 0x000000ffff09c224 */ /* 0x008fe200078e0026 */
[----:B0-----:R-:W-:-:S05]  /*b0d0*/  @!P4 LEA R5, R5, R4, 0x18 ;  /* 0x000000040505c211 */ /* 0x001fca00078ec0ff */
[----:B------:R0:W-:Y:S04]  /*b0e0*/  @!P4 STS.64 [R5+0x88], R24 ;  /* 0x000088180500c388 */ /* 0x0001e80000000a00 */
[----:B------:R0:W-:Y:S02]  /*b0f0*/  @!P4 STS [R5+0x90], R38 ;  /* 0x000090260500c388 */ /* 0x0001e40000000800 */
.L_x_3176:
[----:B------:R-:W0:Y:S01]  /*b100*/  S2R R33, SR_TID.X ;  /* 0x0000000000217919 */ /* 0x000e220000002100 */
[----:B------:R-:W-:Y:S01]  /*b110*/  ISETP.NE.AND P4, PT, R8, R10, PT ;  /* 0x0000000a0800720c */ /* 0x000fe20003f85270 */
[----:B------:R-:W-:Y:S05]  /*b120*/  WARPSYNC.ALL ;  /* 0x0000000000007948 */ /* 0x000fea0003800000 */
[----:B------:R-:W-:Y:S06]  /*b130*/  BAR.SYNC.DEFER_BLOCKING 0x0 ;  /* 0x0000000000007b1d */ /* 0x000fec0000010000 */
[----:B------:R-:W-:Y:S01]  /*b140*/  BSSY.RECONVERGENT B0, `(.L_x_3209) ;  /* 0x0000015000007945 */ /* 0x000fe20003800200 */
[----:B0-----:R-:W-:-:S05]  /*b150*/  IMAD R25, R33, 0x9, RZ ;  /* 0x0000000921197824 */ /* 0x001fca00078e02ff */
[----:B------:R-:W-:-:S04]  /*b160*/  ISETP.EQ.U32.AND P5, PT, R26, R25, PT ;  /* 0x000000191a00720c */ /* 0x000fc80003fa2070 */
[----:B------:R-:W-:Y:S02]  /*b170*/  ISETP.EQ.OR.EX P6, PT, R30, RZ, P4, P5 ;  /* 0x000000ff1e00720c */ /* 0x000fe400027c2750 */
[----:B------:R-:W-:Y:S02]  /*b180*/  ISETP.NE.AND P4, PT, R33, RZ, PT ;  /* 0x000000ff2100720c */ /* 0x000fe40003f85270 */
[----:B------:R-:W-:Y:S02]  /*b190*/  ISETP.NE.AND P5, PT, R31, RZ, PT ;  /* 0x000000ff1f00720c */ /* 0x000fe40003fa5270 */
[----:B------:R-:W-:Y:S02]  /*b1a0*/  P2R R7, PR, RZ, 0x40 ;  /* 0x00000040ff077803 */ /* 0x000fe40000000000 */
[----:B------:R-:W-:Y:S02]  /*b1b0*/  SEL R28, RZ, 0x1, !P5 ;  /* 0x00000001ff1c7807 */ /* 0x000fe40006800000 */
[----:B------:R-:W-:-:S05]  /*b1c0*/  SEL R24, RZ, 0x1, !P6 ;  /* 0x00000001ff187807 */ /* 0x000fca0007000000 */
[----:B------:R-:W-:Y:S05]  /*b1d0*/  @!P4 BRA `(.L_x_3210) ;  /* 0x00000000002cc947 */ /* 0x000fea0003800000 */
[----:B------:R-:W0:Y:S01]  /*b1e0*/  S2UR UR6, SR_CgaCtaId ;  /* 0x00000000000679c3 */ /* 0x000e220000008800 */
[----:B------:R-:W-:Y:S01]  /*b1f0*/  UMOV UR5, 0x400 ;  /* 0x0000040000057882 */ /* 0x000fe20000000000 */
[----:B------:R-:W-:-:S04]  /*b200*/  ISETP.NE.U32.AND P4, PT, R27, RZ, PT ;  /* 0x000000ff1b00720c */ /* 0x000fc80003f85070 */
[----:B------:R-:W-:Y:S01]  /*b210*/  ISETP.NE.AND.EX P4, PT, R0, RZ, PT, P4 ;  /* 0x000000ff0000720c */ /* 0x000fe20003f85340 */
[----:B0-----:R-:W-:-:S09]  /*b220*/  ULEA UR5, UR6, UR5, 0x18 ;  /* 0x0000000506057291 */ /* 0x001fd2000f8ec0ff */
[----:B------:R-:W0:Y:S04]  /*b230*/  LDS R6, [UR5+0x90] ;  /* 0x00009005ff067984 */ /* 0x000e280008000800 */
[----:B------:R-:W1:Y:S01]  /*b240*/  LDS.64 R4, [UR5+0x88] ;  /* 0x00008805ff047984 */ /* 0x000e620008000a00 */
[----:B0-----:R-:W-:Y:S02]  /*b250*/  SEL R6, R6, RZ, !P4 ;  /* 0x000000ff06067207 */ /* 0x001fe40006000000 */
[----:B-1----:R-:W-:-:S03]  /*b260*/  IADD3 R27, P4, PT, R4, R27, RZ ;  /* 0x0000001b041b7210 */ /* 0x002fc60007f9e0ff */
[----:B------:R-:W-:Y:S02]  /*b270*/  IMAD.IADD R9, R9, 0x1, R6 ;  /* 0x0000000109097824 */ /* 0x000fe400078e0206 */
[----:B------:R-:W-:-:S08]  /*b280*/  IMAD.X R0, R5, 0x1, R0, P4 ;  /* 0x0000000105007824 */ /* 0x000fd000020e0600 */
.L_x_3210:
[----:B------:R-:W-:Y:S05]  /*b290*/  BSYNC.RECONVERGENT B0 ;  /* 0x0000000000007941 */ /* 0x000fea0003800200 */
.L_x_3209:
[----:B------:R-:W-:Y:S01]  /*b2a0*/  IADD3 R28, P4, P5, R27, R28, R24 ;  /* 0x0000001c1b1c7210 */ /* 0x000fe20007d9e018 */
[C---:B------:R-:W-:Y:S01]  /*b2b0*/  VIADD R5, R25.reuse, 0x3 ;  /* 0x0000000319057836 */ /* 0x040fe20000000000 */
[----:B------:R-:W-:Y:S01]  /*b2c0*/  ISETP.NE.AND P6, PT, R22, R2, PT ;  /* 0x000000021600720c */ /* 0x000fe20003fc5270 */
[----:B------:R-:W0:Y:S01]  /*b2d0*/  S2UR UR5, SR_CgaCtaId ;  /* 0x00000000000579c3 */ /* 0x000e220000008800 */
[----:B------:R-:W-:Y:S01]  /*b2e0*/  IADD3.X R39, PT, PT, R0, RZ, RZ, P4, P5 ;  /* 0x000000ff00277210 */ /* 0x000fe200027ea4ff */
[----:B------:R-:W-:Y:S01]  /*b2f0*/  UMOV UR4, 0x400 ;  /* 0x0000040000047882 */ /* 0x000fe20000000000 */
[----:B------:R-:W-:Y:S01]  /*b300*/  ISETP.EQ.U32.AND P5, PT, R26, R5, PT ;  /* 0x000000051a00720c */ /* 0x000fe20003fa2070 */
[----:B------:R-:W-:Y:S01]  /*b310*/  VIADD R5, R25, 0x7 ;  /* 0x0000000719057836 */ /* 0x000fe20000000000 */
[----:B------:R-:W-:Y:S01]  /*b320*/  ISETP.NE.AND P4, PT, R14, R16, PT ;  /* 0x000000100e00720c */ /* 0x000fe20003f85270 */
[----:B------:R-:W-:Y:S01]  /*b330*/  BSSY.RECONVERGENT B0, `(.L_x_3211) ;  /* 0x000012a000007945 */ /* 0x000fe20003800200 */
[----:B------:R-:W-:-:S02]  /*b340*/  SEL R35, RZ, 0x1, !P2 ;  /* 0x00000001ff237807 */ /* 0x000fc40005000000 */
[----:B------:R-:W-:Y:S02]  /*b350*/  ISETP.EQ.OR.EX P4, PT, R30, RZ, P4, P5 ;  /* 0x000000ff1e00720c */ /* 0x000fe40002782750 */
[----:B------:R-:W-:Y:S02]  /*b360*/  ISETP.EQ.U32.AND P5, PT, R26, R5, PT ;  /* 0x000000051a00720c */ /* 0x000fe40003fa2070 */
[----:B------:R-:W-:Y:S02]  /*b370*/  SEL R5, RZ, 0x1, !P3 ;  /* 0x00000001ff057807 */ /* 0x000fe40005800000 */
[----:B------:R-:W-:Y:S02]  /*b380*/  ISETP.EQ.OR.EX P6, PT, R30, RZ, P6, P5 ;  /* 0x000000ff1e00720c */ /* 0x000fe400037c2750 */
[----:B------:R-:W-:Y:S02]  /*b390*/  ISETP.NE.AND P5, PT, R7, RZ, PT ;  /* 0x000000ff0700720c */ /* 0x000fe40003fa5270 */
[----:B------:R-:W-:-:S02]  /*b3a0*/  SEL R36, RZ, 0x1, !P1 ;  /* 0x00000001ff247807 */ /* 0x000fc40004800000 */
[----:B------:R-:W-:Y:S02]  /*b3b0*/  SEL R4, R9, RZ, !P5 ;  /* 0x000000ff09047207 */ /* 0x000fe40006800000 */
[----:B------:R-:W-:Y:S01]  /*b3c0*/  IADD3 R49, P5, PT, R27, R24, RZ ;  /* 0x000000181b317210 */ /* 0x000fe20007fbe0ff */
[----:B0-----:R-:W-:Y:S01]  /*b3d0*/  ULEA UR4, UR5, UR4, 0x18 ;  /* 0x0000000405047291 */ /* 0x001fe2000f8ec0ff */
[----:B------:R-:W-:Y:S01]  /*b3e0*/  SEL R37, RZ, 0x1, !P0 ;  /* 0x00000001ff257807 */ /* 0x000fe20004000000 */
[----:B------:R-:W-:Y:S01]  /*b3f0*/  IMAD.IADD R11, R11, 0x1, R4 ;  /* 0x000000010b0b7824 */ /* 0x000fe200078e0204 */
[----:B------:R-:W-:Y:S01]  /*b400*/  SEL R44, RZ, 0x1, !P6 ;  /* 0x00000001ff2c7807 */ /* 0x000fe20007000000 */
[----:B------:R-:W-:Y:S01]  /*b410*/  IMAD.X R46, RZ, RZ, R0, P5 ;  /* 0x000000ffff2e7224 */ /* 0x000fe200028e0600 */
[----:B------:R-:W-:Y:S02]  /*b420*/  IADD3 R32, P5, PT, R28, R5, RZ ;  /* 0x000000051c207210 */ /* 0x000fe40007fbe0ff */
[----:B------:R-:W-:-:S02]  /*b430*/  SEL R5, RZ, 0x1, !P4 ;  /* 0x00000001ff057807 */ /* 0x000fc40006000000 */
[----:B------:R-:W-:Y:S01]  /*b440*/  LDS R42, [UR4+0xc0] ;  /* 0x0000c004ff2a7984 */ /* 0x000fe20008000800 */
[----:B------:R-:W-:Y:S01]  /*b450*/  IMAD.X R41, RZ, RZ, R39, P5 ;  /* 0x000000ffff297224 */ /* 0x000fe200028e0627 */
[----:B------:R-:W-:-:S05]  /*b460*/  IADD3 R34, P5, PT, R32, R5, RZ ;  /* 0x0000000520227210 */ /* 0x000fca0007fbe0ff */
[----:B------:R-:W-:Y:S01]  /*b470*/  IMAD.X R43, RZ, RZ, R41, P5 ;  /* 0x000000ffff2b7224 */ /* 0x000fe200028e0629 */
[----:B------:R-:W-:-:S05]  /*b480*/  IADD3 R35, P5, PT, R34, R35, RZ ;  /* 0x0000002322237210 */ /* 0x000fca0007fbe0ff */
[----:B------:R-:W-:Y:S01]  /*b490*/  IMAD.X R38, RZ, RZ, R43, P5 ;  /* 0x000000ffff267224 */ /* 0x000fe200028e062b */
[----:B------:R-:W-:-:S05]  /*b4a0*/  IADD3 R36, P5, PT, R35, R36, RZ ;  /* 0x0000002423247210 */ /* 0x000fca0007fbe0ff */
[----:B------:R-:W-:Y:S01]  /*b4b0*/  IMAD.X R45, RZ, RZ, R38, P5 ;  /* 0x000000ffff2d7224 */ /* 0x000fe200028e0626 */
[----:B------:R-:W-:-:S05]  /*b4c0*/  IADD3 R37, P5, PT, R36, R37, RZ ;  /* 0x0000002524257210 */ /* 0x000fca0007fbe0ff */
[----:B------:R-:W-:Y:S01]  /*b4d0*/  IMAD.X R40, RZ, RZ, R45, P5 ;  /* 0x000000ffff287224 */ /* 0x000fe200028e062d */
[----:B------:R-:W-:-:S04]  /*b4e0*/  ISETP.NE.AND P5, PT, R31, RZ, PT ;  /* 0x000000ff1f00720c */ /* 0x000fc80003fa5270 */
[----:B------:R-:W-:Y:S02]  /*b4f0*/  SEL R4, R11, RZ, !P5 ;  /* 0x000000ff0b047207 */ /* 0x000fe40006800000 */
[----:B------:R-:W-:-:S03]  /*b500*/  IADD3 R47, P5, PT, R37, R44, RZ ;  /* 0x0000002c252f7210 */ /* 0x000fc60007fbe0ff */
[----:B------:R-:W-:Y:S02]  /*b510*/  IMAD.IADD R13, R13, 0x1, R4 ;  /* 0x000000010d0d7824 */ /* 0x000fe400078e0204 */
[----:B------:R-:W-:-:S03]  /*b520*/  IMAD.X R44, RZ, RZ, R40, P5 ;  /* 0x000000ffff2c7224 */ /* 0x000fc600028e0628 */
[----:B------:R-:W-:-:S05]  /*b530*/  SEL R4, R13, RZ, !P3 ;  /* 0x000000ff0d047207 */ /* 0x000fca0005800000 */
[----:B------:R-:W-:Y:S02]  /*b540*/  IMAD.IADD R15, R15, 0x1, R4 ;  /* 0x000000010f0f7824 */ /* 0x000fe400078e0204 */
[----:B------:R-:W0:Y:S03]  /*b550*/  LDS.64 R4, [UR4+0xc8] ;  /* 0x0000c804ff047984 */ /* 0x000e260008000a00 */
[----:B------:R-:W-:-:S05]  /*b560*/  SEL R6, R15, RZ, !P4 ;  /* 0x000000ff0f067207 */ /* 0x000fca0006000000 */
[----:B------:R-:W-:-:S05]  /*b570*/  IMAD.IADD R17, R17, 0x1, R6 ;  /* 0x0000000111117824 */ /* 0x000fca00078e0206 */
[----:B------:R-:W-:-:S05]  /*b580*/  SEL R6, R17, RZ, !P2 ;  /* 0x000000ff11067207 */ /* 0x000fca0005000000 */
[----:B------:R-:W-:Y:S02]  /*b590*/  IMAD.IADD R19, R19, 0x1, R6 ;  /* 0x0000000113137824 */ /* 0x000fe400078e0206 */
[----:B------:R-:W1:Y:S03]  /*b5a0*/  LDS.64 R6, [UR4+0xb8] ;  /* 0x0000b804ff067984 */ /* 0x000e660008000a00 */
[----:B------:R-:W-:-:S05]  /*b5b0*/  SEL R24, R19, RZ, !P1 ;  /* 0x000000ff13187207 */ /* 0x000fca0004800000 */
[----:B------:R-:W-:-:S05]  /*b5c0*/  IMAD.IADD R21, R21, 0x1, R24 ;  /* 0x0000000115157824 */ /* 0x000fca00078e0218 */
[----:B------:R-:W-:-:S05]  /*b5d0*/  SEL R24, R21, RZ, !P0 ;  /* 0x000000ff15187207 */ /* 0x000fca0004000000 */
[----:B------:R-:W-:Y:S01]  /*b5e0*/  IMAD.IADD R23, R23, 0x1, R24 ;  /* 0x0000000117177824 */ /* 0x000fe200078e0218 */
[----:B0-----:R-:W-:-:S04]  /*b5f0*/  ISETP.GE.U32.AND P5, PT, R4, 0x101, PT ;  /* 0x000001010400780c */ /* 0x001fc80003fa6070 */
[----:B------:R-:W-:Y:S02]  /*b600*/  SEL R24, R23, RZ, !P6 ;  /* 0x000000ff17187207 */ /* 0x000fe40007000000 */
[----:B------:R-:W-:-:S03]  /*b610*/  ISETP.GE.AND.EX P5, PT, R5, RZ, PT, P5 ;  /* 0x000000ff0500720c */ /* 0x000fc60003fa6350 */
[----:B------:R-:W-:-:S10]  /*b620*/  IMAD.IADD R3, R3, 0x1, R24 ;  /* 0x0000000103037824 */ /* 0x000fd400078e0218 */
[----:B------:R-:W-:Y:S05]  /*b630*/  @!P5 BRA `(.L_x_3212) ;  /* 0x000000080008d947 */ /* 0x000fea0003800000 */
[----:B------:R-:W-:Y:S01]  /*b640*/  ISETP.NE.U32.AND P5, PT, R26, R25, PT ;  /* 0x000000191a00720c */ /* 0x000fe20003fa5070 */
[----:B------:R-:W-:Y:S01]  /*b650*/  IMAD.MOV.U32 R0, RZ, RZ, 0x9 ;  /* 0x00000009ff007424 */ /* 0x000fe200078e00ff */
[----:B------:R-:W0:Y:S01]  /*b660*/  LDS.64 R24, [UR4+0xa8] ;  /* 0x0000a804ff187984 */ /* 0x000e220008000a00 */
[----:B------:R-:W-:Y:S01]  /*b670*/  ISETP.NE.AND P6, PT, R8, R10, PT ;  /* 0x0000000a0800720c */ /* 0x000fe20003fc5270 */
[----:B------:R-:W2:Y:S01]  /*b680*/  LDCU.128 UR16, c[0x0][0x390] ;  /* 0x00007200ff1077ac */ /* 0x000ea20008000c00 */
[----:B------:R-:W-:Y:S01]  /*b690*/  BSSY.RECONVERGENT B1, `(.L_x_3213) ;  /* 0x000007b000017945 */ /* 0x000fe20003800200 */
[----:B------:R-:W-:Y:S01]  /*b6a0*/  BAR.SYNC.DEFER_BLOCKING 0x0 ;  /* 0x0000000000007b1d */ /* 0x000fe20000010000 */
[----:B------:R-:W-:Y:S02]  /*b6b0*/  ISETP.NE.AND.EX P5, PT, R30, RZ, !P6, P5 ;  /* 0x000000ff1e00720c */ /* 0x000fe400077a5350 */
[----:B------:R-:W-:Y:S01]  /*b6c0*/  ISETP.NE.AND P6, PT, R31, RZ, PT ;  /* 0x000000ff1f00720c */ /* 0x000fe20003fc5270 */
[----:B------:R-:W-:-:S10]  /*b6d0*/  IMAD R31, R33, R0, 0x7 ;  /* 0x00000007211f7424 */ /* 0x000fd400078e0200 */
[--C-:B0-----:R-:W-:Y:S02]  /*b6e0*/  @!P5 IMAD.IADD R27, R27, 0x1, -R24.reuse ;  /* 0x000000011b1bd824 */ /* 0x101fe400078e0a18 */
[--C-:B------:R-:W-:Y:S02]  /*b6f0*/  @P6 IMAD.IADD R49, R49, 0x1, -R24.reuse ;  /* 0x0000000131316824 */ /* 0x100fe400078e0a18 */
[--C-:B------:R-:W-:Y:S01]  /*b700*/  @P3 IMAD.IADD R28, R28, 0x1, -R24.reuse ;  /* 0x000000011c1c3824 */ /* 0x100fe200078e0a18 */
[----:B------:R-:W-:Y:S01]  /*b710*/  @!P5 LEA R27, R27, UR4, 0x3 ;  /* 0x000000041b1bdc11 */ /* 0x000fe2000f8e18ff */
[--C-:B------:R-:W-:Y:S01]  /*b720*/  @P4 IMAD.IADD R32, R32, 0x1, -R24.reuse ;  /* 0x0000000120204824 */ /* 0x100fe200078e0a18 */
[----:B------:R-:W-:Y:S01]  /*b730*/  @P6 LEA R49, R49, UR4, 0x3 ;  /* 0x0000000431316c11 */ /* 0x000fe2000f8e18ff */
[--C-:B------:R-:W-:Y:S01]  /*b740*/  @P2 IMAD.IADD R34, R34, 0x1, -R24.reuse ;  /* 0x0000000122222824 */ /* 0x100fe200078e0a18 */
[----:B------:R-:W-:Y:S01]  /*b750*/  @P3 LEA R28, R28, UR4, 0x3 ;  /* 0x000000041c1c3c11 */ /* 0x000fe2000f8e18ff */
[----:B------:R0:W-:Y:S01]  /*b760*/  @!P5 STS.64 [R27], R8 ;  /* 0x000000081b00d388 */ /* 0x0001e20000000a00 */
[----:B------:R-:W-:Y:S01]  /*b770*/  ISETP.NE.U32.AND P5, PT, R26, R31, PT ;  /* 0x0000001f1a00720c */ /* 0x000fe20003fa5070 */
[----:B------:R-:W-:Y:S01]  /*b780*/  IMAD R31, R33, R0, 0x8 ;  /* 0x00000008211f7424 */ /* 0x000fe200078e0200 */
[----:B------:R-:W-:Y:S01]  /*b790*/  @P4 LEA R32, R32, UR4, 0x3 ;  /* 0x0000000420204c11 */ /* 0x000fe2000f8e18ff */
[----:B------:R0:W-:Y:S01]  /*b7a0*/  @P6 STS.64 [R49], R10 ;  /* 0x0000000a31006388 */ /* 0x0001e20000000a00 */
[----:B------:R-:W-:Y:S01]  /*b7b0*/  ISETP.NE.AND P6, PT, R22, R2, PT ;  /* 0x000000021600720c */ /* 0x000fe20003fc5270 */
[--C-:B------:R-:W-:Y:S01]  /*b7c0*/  @P1 IMAD.IADD R35, R35, 0x1, -R24.reuse ;  /* 0x0000000123231824 */ /* 0x100fe200078e0a18 */
[----:B------:R-:W-:Y:S01]  /*b7d0*/  @P2 LEA R34, R34, UR4, 0x3 ;  /* 0x0000000422222c11 */ /* 0x000fe2000f8e18ff */
[----:B------:R0:W-:Y:S01]  /*b7e0*/  @P3 STS.64 [R28], R12 ;  /* 0x0000000c1c003388 */ /* 0x0001e20000000a00 */
[----:B------:R-:W-:Y:S01]  /*b7f0*/  ISETP.NE.AND.EX P5, PT, R30, RZ, !P6, P5 ;  /* 0x000000ff1e00720c */ /* 0x000fe200077a5350 */
[----:B------:R-:W-:Y:S01]  /*b800*/  @P0 IMAD.IADD R36, R36, 0x1, -R24 ;  /* 0x0000000124240824 */ /* 0x000fe200078e0a18 */
[----:B------:R-:W-:Y:S01]  /*b810*/  ISETP.NE.U32.AND P3, PT, R26, R31, PT ;  /* 0x0000001f1a00720c */ /* 0x000fe20003f65070 */
[----:B------:R0:W-:Y:S01]  /*b820*/  @P4 STS.64 [R32], R14 ;  /* 0x0000000e20004388 */ /* 0x0001e20000000a00 */
[----:B------:R-:W-:-:S02]  /*b830*/  ISETP.NE.AND P6, PT, R2, R29, PT ;  /* 0x0000001d0200720c */ /* 0x000fc40003fc5270 */
[----:B------:R-:W-:Y:S01]  /*b840*/  @P1 LEA R35, R35, UR4, 0x3 ;  /* 0x0000000423231c11 */ /* 0x000fe2000f8e18ff */
[----:B------:R0:W-:Y:S01]  /*b850*/  @P2 STS.64 [R34], R16 ;  /* 0x0000001022002388 */ /* 0x0001e20000000a00 */
[----:B------:R-:W-:Y:S02]  /*b860*/  ISETP.NE.AND.EX P3, PT, R30, RZ, !P6, P3 ;  /* 0x000000ff1e00720c */ /* 0x000fe40007765330 */
[----:B------:R-:W-:Y:S01]  /*b870*/  @P0 LEA R36, R36, UR4, 0x3 ;  /* 0x0000000424240c11 */ /* 0x000fe2000f8e18ff */
[----:B------:R0:W-:Y:S02]  /*b880*/  @P1 STS.64 [R35], R18 ;  /* 0x0000001223001388 */ /* 0x0001e40000000a00 */
[----:B------:R-:W-:Y:S02]  /*b890*/  @!P5 IMAD.IADD R37, R37, 0x1, -R24 ;  /* 0x000000012525d824 */ /* 0x000fe400078e0a18 */
[----:B------:R0:W-:Y:S01]  /*b8a0*/  @P0 STS.64 [R36], R20 ;  /* 0x0000001424000388 */ /* 0x0001e20000000a00 */
[----:B------:R-:W-:-:S02]  /*b8b0*/  ISETP.GT.U32.AND P0, PT, R4, R33, PT ;  /* 0x000000210400720c */ /* 0x000fc40003f04070 */
[----:B------:R-:W-:Y:S02]  /*b8c0*/  @!P5 LEA R37, R37, UR4, 0x3 ;  /* 0x000000042525dc11 */ /* 0x000fe4000f8e18ff */
[----:B------:R-:W-:Y:S01]  /*b8d0*/  ISETP.GT.U32.AND.EX P0, PT, R5, RZ, PT, P0 ;  /* 0x000000ff0500720c */ /* 0x000fe20003f04100 */
[----:B------:R-:W-:Y:S02]  /*b8e0*/  @!P3 IMAD.IADD R47, R47, 0x1, -R24 ;  /* 0x000000012f2fb824 */ /* 0x000fe400078e0a18 */
[----:B------:R0:W-:Y:S03]  /*b8f0*/  @!P5 STS.64 [R37], R22 ;  /* 0x000000162500d388 */ /* 0x0001e60000000a00 */
[----:B------:R-:W-:-:S05]  /*b900*/  @!P3 LEA R47, R47, UR4, 0x3 ;  /* 0x000000042f2fbc11 */ /* 0x000fca000f8e18ff */
[----:B------:R0:W-:Y:S01]  /*b910*/  @!P3 STS.64 [R47], R2 ;  /* 0x000000022f00b388 */ /* 0x0001e20000000a00 */
[----:B------:R-:W-:Y:S06]  /*b920*/  BAR.SYNC.DEFER_BLOCKING 0x0 ;  /* 0x0000000000007b1d */ /* 0x000fec0000010000 */
[----:B--2---:R-:W-:Y:S05]  /*b930*/  @!P0 BRA `(.L_x_3214) ;  /* 0x0000000400408947 */ /* 0x004fea0003800000 */
[----:B0-----:R-:W-:Y:S01]  /*b940*/  IMAD.MOV.U32 R23, RZ, RZ, R33 ;  /* 0x000000ffff177224 */ /* 0x001fe200078e0021 */
[----:B------:R-:W-:Y:S01]  /*b950*/  BSSY.RECONVERGENT B2, `(.L_x_3215) ;  /* 0x000002d000027945 */ /* 0x000fe20003800200 */
[----:B------:R-:W-:-:S03]  /*b960*/  IMAD.MOV.U32 R27, RZ, RZ, RZ ;  /* 0x000000ffff1b7224 */ /* 0x000fc600078e00ff */
        /* <DEDUP_REMOVED lines=9> */
[----:B------:R-:W-:Y:S05]  /*ba00*/  @!P1 BRA `(.L_x_3216) ;  /* 0x0000000000849947 */ /* 0x000fea0003800000 */
        /* <DEDUP_REMOVED lines=16> */
.L_x_3217:
[----:B0-----:R0:W2:Y:S01]  /*bb10*/  LDS.64 R10, [R0] ;  /* 0x00000000000a7984 */ /* 0x0010a20000000a00 */
        /* <DEDUP_REMOVED lines=13> */
[----:B--2---:R0:W-:Y:S04]  /*bbf0*/  STG.E desc[UR8][R2.64], R10 ;  /* 0x0000000a02007986 */ /* 0x0041e8000c101908 */
[----:B------:R0:W-:Y:S05]  /*bc00*/  STG.E desc[UR8][R8.64], R11 ;  /* 0x0000000b08007986 */ /* 0x0001ea000c101908 */
[----:B------:R-:W-:Y:S05]  /*bc10*/  @P1 BRA `(.L_x_3217) ;  /* 0xfffffffc00bc1947 */ /* 0x000fea000383ffff */
.L_x_3216:
[----:B------:R-:W-:Y:S05]  /*bc20*/  BSYNC.RECONVERGENT B2 ;  /* 0x0000000000027941 */ /* 0x000fea0003800200 */
.L_x_3215:
[----:B------:R-:W-:Y:S05]  /*bc30*/  @!P0 BRA `(.L_x_3214) ;  /* 0x0000000000808947 */ /* 0x000fea0003800000 */
.L_x_3218:
[C---:B------:R-:W-:Y:S02]  /*bc40*/  LEA R0, R23.reuse, UR4, 0x3 ;  /* 0x0000000417007c11 */ /* 0x040fe4000f8e18ff */
[----:B0-----:R-:W-:Y:S01]  /*bc50*/  IADD3 R3, P0, PT, R24, R23, RZ ;  /* 0x0000001718037210 */ /* 0x001fe20007f1e0ff */
[----:B------:R-:W-:Y:S02]  /*bc60*/  VIADD R23, R23, 0x400 ;  /* 0x0000040017177836 */ /* 0x000fe40000000000 */
[----:B------:R-:W0:Y:S02]  /*bc70*/  LDS.64 R14, [R0] ;  /* 0x00000000000e7984 */ /* 0x000e240000000a00 */
[----:B------:R-:W-:Y:S02]  /*bc80*/  IMAD.X R2, R25, 0x1, R27, P0 ;  /* 0x0000000119027824 */ /* 0x000fe400000e061b */
[----:B------:R-:W2:Y:S01]  /*bc90*/  LDS.64 R16, [R0+0x800] ;  /* 0x0008000000107984 */ /* 0x000ea20000000a00 */
[----:B------:R-:W-:-:S02]  /*bca0*/  IMAD.SHL.U32 R12, R3, 0x4, RZ ;  /* 0x00000004030c7824 */ /* 0x000fc400078e00ff */
[----:B------:R-:W-:Y:S01]  /*bcb0*/  IMAD.X R8, RZ, RZ, R25, P0 ;  /* 0x000000ffff087224 */ /* 0x000fe200000e0619 */
[----:B------:R-:W3:Y:S01]  /*bcc0*/  LDS.64 R18, [R0+0x1000] ;  /* 0x0010000000127984 */ /* 0x000ee20000000a00 */
[C---:B------:R-:W-:Y:S01]  /*bcd0*/  SHF.L.U64.HI R2, R3.reuse, 0x2, R2 ;  /* 0x0000000203027819 */ /* 0x040fe20000010202 */
[----:B------:R-:W-:Y:S01]  /*bce0*/  IMAD.MOV.U32 R27, RZ, RZ, RZ ;  /* 0x000000ffff1b7224 */ /* 0x000fe200078e00ff */
[C---:B------:R-:W-:Y:S01]  /*bcf0*/  IADD3 R10, P0, PT, R12.reuse, UR16, RZ ;  /* 0x000000100c0a7c10 */ /* 0x040fe2000ff1e0ff */
[----:B------:R-:W4:Y:S01]  /*bd00*/  LDS.64 R20, [R0+0x1800] ;  /* 0x0018000000147984 */ /* 0x000f220000000a00 */
        /* <DEDUP_REMOVED lines=12> */
[----:B--2---:R0:W-:Y:S04]  /*bdd0*/  STG.E desc[UR8][R2.64+0x400], R16 ;  /* 0x0004001002007986 */ /* 0x0041e8000c101908 */
[----:B------:R0:W-:Y:S04]  /*bde0*/  STG.E desc[UR8][R8.64+0x400], R17 ;  /* 0x0004001108007986 */ /* 0x0001e8000c101908 */
[----:B---3--:R0:W-:Y:S04]  /*bdf0*/  STG.E desc[UR8][R2.64+0x800], R18 ;  /* 0x0008001202007986 */ /* 0x0081e8000c101908 */
[----:B------:R0:W-:Y:S04]  /*be00*/  STG.E desc[UR8][R8.64+0x800], R19 ;  /* 0x0008001308007986 */ /* 0x0001e8000c101908 */
[----:B----4-:R0:W-:Y:S04]  /*be10*/  STG.E desc[UR8][R2.64+0xc00], R20 ;  /* 0x000c001402007986 */ /* 0x0101e8000c101908 */
[----:B------:R0:W-:Y:S01]  /*be20*/  STG.E desc[UR8][R8.64+0xc00], R21 ;  /* 0x000c001508007986 */ /* 0x0001e2000c101908 */
[----:B------:R-:W-:Y:S05]  /*be30*/  @P0 BRA `(.L_x_3218) ;  /* 0xfffffffc00800947 */ /* 0x000fea000383ffff */
.L_x_3214:
[----:B------:R-:W-:Y:S05]  /*be40*/  BSYNC.RECONVERGENT B1 ;  /* 0x0000000000017941 */ /* 0x000fea0003800200 */
.L_x_3213:
[----:B------:R-:W-:Y:S05]  /*be50*/  BRA `(.L_x_3219) ;  /* 0x0000000400dc7947 */ /* 0x000fea0003800000 */
.L_x_3212:
[----:B------:R-:W-:Y:S01]  /*be60*/  ISETP.NE.U32.AND P5, PT, R26, R25, PT ;  /* 0x000000191a00720c */ /* 0x000fe20003fa5070 */
[----:B------:R-:W-:Y:S01]  /*be70*/  IMAD.MOV.U32 R48, RZ, RZ, 0x9 ;  /* 0x00000009ff307424 */ /* 0x000fe200078e00ff */
[----:B------:R-:W-:Y:S01]  /*be80*/  ISETP.NE.AND P6, PT, R8, R10, PT ;  /* 0x0000000a0800720c */ /* 0x000fe20003fc5270 */
[----:B------:R-:W-:Y:S01]  /*be90*/  BSSY.RECONVERGENT B1, `(.L_x_3220) ;  /* 0x000000d000017945 */ /* 0x000fe20003800200 */
[----:B------:R-:W-:Y:S01]  /*bea0*/  ISETP.NE.AND.EX P5, PT, R30, RZ, PT, P5 ;  /* 0x000000ff1e00720c */ /* 0x000fe20003fa5350 */
[----:B------:R-:W-:-:S12]  /*beb0*/  IMAD R51, R33, R48, 0x7 ;  /* 0x0000000721337424 */ /* 0x000fd800078e0230 */
[----:B------:R-:W-:Y:S05]  /*bec0*/  @!P6 BRA P5, `(.L_x_3221) ;  /* 0x000000000024e947 */ /* 0x000fea0002800000 */
[----:B------:R-:W0:Y:S01]  /*bed0*/  LDCU.128 UR12, c[0x0][0x390] ;  /* 0x00007200ff0c77ac */ /* 0x000e220008000c00 */
[C---:B------:R-:W-:Y:S01]  /*bee0*/  IMAD.SHL.U32 R24, R27.reuse, 0x4, RZ ;  /* 0x000000041b187824 */ /* 0x040fe200078e00ff */
[----:B------:R-:W-:-:S04]  /*bef0*/  SHF.L.U64.HI R0, R27, 0x2, R0 ;  /* 0x000000021b007819 */ /* 0x000fc80000010200 */
[----:B0-----:R-:W-:-:S04]  /*bf00*/  IADD3 R4, P5, PT, R24, UR12, RZ ;  /* 0x0000000c18047c10 */ /* 0x001fc8000ffbe0ff */
[----:B------:R-:W-:Y:S02]  /*bf10*/  IADD3.X R5, PT, PT, R0, UR13, RZ, P5, !PT ;  /* 0x0000000d00057c10 */ /* 0x000fe4000affe4ff */
[----:B------:R-:W-:-:S03]  /*bf20*/  IADD3 R24, P5, PT, R24, UR14, RZ ;  /* 0x0000000e18187c10 */ /* 0x000fc6000ffbe0ff */
[----:B------:R0:W-:Y:S01]  /*bf30*/  STG.E desc[UR8][R4.64], R8 ;  /* 0x0000000804007986 */ /* 0x0001e2000c101908 */
[----:B------:R-:W-:-:S05]  /*bf40*/  IADD3.X R25, PT, PT, R0, UR15, RZ, P5, !PT ;  /* 0x0000000f00197c10 */ /* 0x000fca000affe4ff */
[----:B------:R0:W-:Y:S04]  /*bf50*/  STG.E desc[UR8][R24.64], R9 ;  /* 0x0000000918007986 */ /* 0x0001e8000c101908 */
.L_x_3221:
[----:B------:R-:W-:Y:S05]  /*bf60*/  BSYNC.RECONVERGENT B1 ;  /* 0x0000000000017941 */ /* 0x000fea0003800200 */
.L_x_3220:
[----:B------:R-:W-:Y:S01]  /*bf70*/  ISETP.NE.AND P6, PT, R31, RZ, PT ;  /* 0x000000ff1f00720c */ /* 0x000fe20003fc5270 */
[----:B------:R-:W-:Y:S01]  /*bf80*/  BSSY.RECONVERGENT B1, `(.L_x_3222) ;  /* 0x000000d000017945 */ /* 0x000fe20003800200 */
[----:B------:R-:W-:Y:S01]  /*bf90*/  ISETP.NE.U32.AND P5, PT, R26, R51, PT ;  /* 0x000000331a00720c */ /* 0x000fe20003fa5070 */
[----:B0-----:R-:W-:-:S10]  /*bfa0*/  IMAD R25, R33, R48, 0x8 ;  /* 0x0000000821197424 */ /* 0x001fd400078e0230 */
[----:B------:R-:W-:Y:S05]  /*bfb0*/  @!P6 BRA `(.L_x_3223) ;  /* 0x000000000024e947 */ /* 0x000fea0003800000 */
        /* <DEDUP_REMOVED lines=9> */
.L_x_3223:
[----:B------:R-:W-:Y:S05]  /*c050*/  BSYNC.RECONVERGENT B1 ;  /* 0x0000000000017941 */ /* 0x000fea0003800200 */
.L_x_3222:
[----:B------:R-:W-:Y:S01]  /*c060*/  BSSY.RECONVERGENT B1, `(.L_x_3224) ;  /* 0x000000c000017945 */ /* 0x000fe20003800200 */
[----:B------:R-:W-:-:S03]  /*c070*/  ISETP.NE.U32.AND P6, PT, R26, R25, PT ;  /* 0x000000191a00720c */ /* 0x000fc60003fc5070 */
[----:B------:R-:W-:Y:S10]  /*c080*/  @!P3 BRA `(.L_x_3225) ;  /* 0x000000000024b947 */ /* 0x000ff40003800000 */
[----:B------:R-:W2:Y:S01]  /*c090*/  LDCU.128 UR12, c[0x0][0x390] ;  /* 0x00007200ff0c77ac */ /* 0x000ea20008000c00 */
[C---:B0-----:R-:W-:Y:S01]  /*c0a0*/  IMAD.SHL.U32 R8, R28.reuse, 0x4, RZ ;  /* 0x000000041c087824 */ /* 0x041fe200078e00ff */
[----:B------:R-:W-:-:S04]  /*c0b0*/  SHF.L.U64.HI R28, R28, 0x2, R39 ;  /* 0x000000021c1c7819 */ /* 0x000fc80000010227 */
[----:B--2---:R-:W-:-:S04]  /*c0c0*/  IADD3 R4, P3, PT, R8, UR12, RZ ;  /* 0x0000000c08047c10 */ /* 0x004fc8000ff7e0ff */
[----:B------:R-:W-:Y:S02]  /*c0d0*/  IADD3.X R5, PT, PT, R28, UR13, RZ, P3, !PT ;  /* 0x0000000d1c057c10 */ /* 0x000fe40009ffe4ff */
[----:B------:R-:W-:-:S03]  /*c0e0*/  IADD3 R8, P3, PT, R8, UR14, RZ ;  /* 0x0000000e08087c10 */ /* 0x000fc6000ff7e0ff */
[----:B------:R2:W-:Y:S01]  /*c0f0*/  STG.E desc[UR8][R4.64], R12 ;  /* 0x0000000c04007986 */ /* 0x0005e2000c101908 */
[----:B------:R-:W-:-:S05]  /*c100*/  IADD3.X R9, PT, PT, R28, UR15, RZ, P3, !PT ;  /* 0x0000000f1c097c10 */ /* 0x000fca0009ffe4ff */
[----:B------:R2:W-:Y:S04]  /*c110*/  STG.E desc[UR8][R8.64], R13 ;  /* 0x0000000d08007986 */ /* 0x0005e8000c101908 */
.L_x_3225:
[----:B------:R-:W-:Y:S05]  /*c120*/  BSYNC.RECONVERGENT B1 ;  /* 0x0000000000017941 */ /* 0x000fea0003800200 */
.L_x_3224:
[----:B------:R-:W-:Y:S04]  /*c130*/  BSSY.RECONVERGENT B1, `(.L_x_3226) ;  /* 0x000000b000017945 */ /* 0x000fe80003800200 */
[----:B------:R-:W-:Y:S05]  /*c140*/  @!P4 BRA `(.L_x_3227) ;  /* 0x000000000024c947 */ /* 0x000fea0003800000 */
[----:B------:R-:W3:Y:S01]  /*c150*/  LDCU.128 UR12, c[0x0][0x390] ;  /* 0x00007200ff0c77ac */ /* 0x000ee20008000c00 */
[C---:B0-2---:R-:W-:Y:S01]  /*c160*/  IMAD.SHL.U32 R8, R32.reuse, 0x4, RZ ;  /* 0x0000000420087824 */ /* 0x045fe200078e00ff */
[----:B------:R-:W-:-:S04]  /*c170*/  SHF.L.U64.HI R32, R32, 0x2, R41 ;  /* 0x0000000220207819 */ /* 0x000fc80000010229 */
[C---:B---3--:R-:W-:Y:S02]  /*c180*/  IADD3 R4, P3, PT, R8.reuse, UR12, RZ ;  /* 0x0000000c08047c10 */ /* 0x048fe4000ff7e0ff */
[----:B------:R-:W-:Y:S02]  /*c190*/  IADD3 R8, P4, PT, R8, UR14, RZ ;  /* 0x0000000e08087c10 */ /* 0x000fe4000ff9e0ff */
[C---:B------:R-:W-:Y:S02]  /*c1a0*/  IADD3.X R5, PT, PT, R32.reuse, UR13, RZ, P3, !PT ;  /* 0x0000000d20057c10 */ /* 0x040fe40009ffe4ff */
[----:B------:R-:W-:-:S03]  /*c1b0*/  IADD3.X R9, PT, PT, R32, UR15, RZ, P4, !PT ;  /* 0x0000000f20097c10 */ /* 0x000fc6000a7fe4ff */
[----:B------:R3:W-:Y:S04]  /*c1c0*/  STG.E desc[UR8][R4.64], R14 ;  /* 0x0000000e04007986 */ /* 0x0007e8000c101908 */
[----:B------:R3:W-:Y:S02]  /*c1d0*/  STG.E desc[UR8][R8.64], R15 ;  /* 0x0000000f08007986 */ /* 0x0007e4000c101908 */
.L_x_3227:
[----:B------:R-:W-:Y:S05]  /*c1e0*/  BSYNC.RECONVERGENT B1 ;  /* 0x0000000000017941 */ /* 0x000fea0003800200 */
.L_x_3226:
[----:B------:R-:W-:Y:S01]  /*c1f0*/  BSSY.RECONVERGENT B1, `(.L_x_3228) ;  /* 0x000000f000017945 */ /* 0x000fe20003800200 */
[----:B------:R-:W-:Y:S02]  /*c200*/  ISETP.NE.AND P4, PT, R22, R2, PT ;  /* 0x000000021600720c */ /* 0x000fe40003f85270 */
[----:B------:R-:W-:Y:S02]  /*c210*/  ISETP.NE.AND P3, PT, R2, R29, PT ;  /* 0x0000001d0200720c */ /* 0x000fe40003f65270 */
[C---:B------:R-:W-:Y:S02]  /*c220*/  ISETP.NE.AND.EX P5, PT, R30.reuse, RZ, PT, P5 ;  /* 0x000000ff1e00720c */ /* 0x040fe40003fa5350 */
[----:B------:R-:W-:Y:S01]  /*c230*/  ISETP.NE.AND.EX P6, PT, R30, RZ, PT, P6 ;  /* 0x000000ff1e00720c */ /* 0x000fe20003fc5360 */
[----:B------:R-:W-:-:S12]  /*c240*/  @!P2 BRA `(.L_x_3229) ;  /* 0x000000000024a947 */ /* 0x000fd80003800000 */
[----:B------:R-:W4:Y:S01]  /*c250*/  LDCU.128 UR12, c[0x0][0x390] ;  /* 0x00007200ff0c77ac */ /* 0x000f220008000c00 */
[C---:B0-23--:R-:W-:Y:S01]  /*c260*/  IMAD.SHL.U32 R8, R34.reuse, 0x4, RZ ;  /* 0x0000000422087824 */ /* 0x04dfe200078e00ff */
[----:B------:R-:W-:-:S04]  /*c270*/  SHF.L.U64.HI R34, R34, 0x2, R43 ;  /* 0x0000000222227819 */ /* 0x000fc8000001022b */
[----:B----4-:R-:W-:-:S04]  /*c280*/  IADD3 R4, P2, PT, R8, UR12, RZ ;  /* 0x0000000c08047c10 */ /* 0x010fc8000ff5e0ff */
[----:B------:R-:W-:Y:S02]  /*c290*/  IADD3.X R5, PT, PT, R34, UR13, RZ, P2, !PT ;  /* 0x0000000d22057c10 */ /* 0x000fe400097fe4ff */
[----:B------:R-:W-:-:S03]  /*c2a0*/  IADD3 R8, P2, PT, R8, UR14, RZ ;  /* 0x0000000e08087c10 */ /* 0x000fc6000ff5e0ff */
[----:B------:R4:W-:Y:S01]  /*c2b0*/  STG.E desc[UR8][R4.64], R16 ;  /* 0x0000001004007986 */ /* 0x0009e2000c101908 */
[----:B------:R-:W-:-:S05]  /*c2c0*/  IADD3.X R9, PT, PT, R34, UR15, RZ, P2, !PT ;  /* 0x0000000f22097c10 */ /* 0x000fca00097fe4ff */
[----:B------:R4:W-:Y:S04]  /*c2d0*/  STG.E desc[UR8][R8.64], R17 ;  /* 0x0000001108007986 */ /* 0x0009e8000c101908 */
.L_x_3229:
[----:B------:R-:W-:Y:S05]  /*c2e0*/  BSYNC.RECONVERGENT B1 ;  /* 0x0000000000017941 */ /* 0x000fea0003800200 */
.L_x_3228:
[----:B------:R-:W-:Y:S04]  /*c2f0*/  BSSY.RECONVERGENT B1, `(.L_x_3230) ;  /* 0x000000b000017945 */ /* 0x000fe80003800200 */
[----:B------:R-:W-:Y:S05]  /*c300*/  @!P1 BRA `(.L_x_3231) ;  /* 0x0000000000249947 */ /* 0x000fea0003800000 */
[----:B------:R-:W5:Y:S01]  /*c310*/  LDCU.128 UR12, c[0x0][0x390] ;  /* 0x00007200ff0c77ac */ /* 0x000f620008000c00 */
[C---:B0-234-:R-:W-:Y:S01]  /*c320*/  IMAD.SHL.U32 R8, R35.reuse, 0x4, RZ ;  /* 0x0000000423087824 */ /* 0x05dfe200078e00ff */
[----:B------:R-:W-:-:S04]  /*c330*/  SHF.L.U64.HI R35, R35, 0x2, R38 ;  /* 0x0000000223237819 */ /* 0x000fc80000010226 */
[C---:B-----5:R-:W-:Y:S02]  /*c340*/  IADD3 R4, P1, PT, R8.reuse, UR12, RZ ;  /* 0x0000000c08047c10 */ /* 0x060fe4000ff3e0ff */
[----:B------:R-:W-:Y:S02]  /*c350*/  IADD3 R8, P2, PT, R8, UR14, RZ ;  /* 0x0000000e08087c10 */ /* 0x000fe4000ff5e0ff */
[C---:B------:R-:W-:Y:S02]  /*c360*/  IADD3.X R5, PT, PT, R35.reuse, UR13, RZ, P1, !PT ;  /* 0x0000000d23057c10 */ /* 0x040fe40008ffe4ff */
[----:B------:R-:W-:-:S03]  /*c370*/  IADD3.X R9, PT, PT, R35, UR15, RZ, P2, !PT ;  /* 0x0000000f23097c10 */ /* 0x000fc600097fe4ff */
[----:B------:R0:W-:Y:S04]  /*c380*/  STG.E desc[UR8][R4.64], R18 ;  /* 0x0000001204007986 */ /* 0x0001e8000c101908 */
[----:B------:R0:W-:Y:S02]  /*c390*/  STG.E desc[UR8][R8.64], R19 ;  /* 0x0000001308007986 */ /* 0x0001e4000c101908 */
.L_x_3231:
[----:B------:R-:W-:Y:S05]  /*c3a0*/  BSYNC.RECONVERGENT B1 ;  /* 0x0000000000017941 */ /* 0x000fea0003800200 */
.L_x_3230:
        /* <DEDUP_REMOVED lines=11> */
.L_x_3233:
[----:B------:R-:W-:Y:S05]  /*c460*/  BSYNC.RECONVERGENT B1 ;  /* 0x0000000000017941 */ /* 0x000fea0003800200 */
.L_x_3232:
[----:B------:R-:W-:Y:S04]  /*c470*/  BSSY.RECONVERGENT B1, `(.L_x_3234) ;  /* 0x000000b000017945 */ /* 0x000fe80003800200 */
[----:B------:R-:W-:Y:S05]  /*c480*/  @!P4 BRA P5, `(.L_x_3235) ;  /* 0x000000000024c947 */ /* 0x000fea0002800000 */
        /* <DEDUP_REMOVED lines=9> */
.L_x_3235:
[----:B------:R-:W-:Y:S05]  /*c520*/  BSYNC.RECONVERGENT B1 ;  /* 0x0000000000017941 */ /* 0x000fea0003800200 */
.L_x_3234:
        /* <DEDUP_REMOVED lines=10> */
.L_x_3219:
[----:B------:R-:W-:Y:S05]  /*c5d0*/  BSYNC.RECONVERGENT B0 ;  /* 0x0000000000007941 */ /* 0x000fea0003800200 */
.L_x_3211:
[----:B------:R-:W-:-:S13]  /*c5e0*/  ISETP.NE.AND P0, PT, R33, 0xff, PT ;  /* 0x000000ff2100780c */ /* 0x000fda0003f05270 */
[----:B------:R-:W-:Y:S05]  /*c5f0*/  @P0 EXIT ;  /* 0x000000000000094d */ /* 0x000fea0003800000 */
[----:B0-234-:R-:W0:Y:S01]  /*c600*/  LDC.64 R8, c[0x0][0x3a0] ;  /* 0x0000e800ff087b82 */ /* 0x01de220000000a00 */
[----:B------:R-:W-:-:S04]  /*c610*/  ISETP.NE.U32.AND P0, PT, R26, 0x900, PT ;  /* 0x000009001a00780c */ /* 0x000fc80003f05070 */
[----:B------:R-:W-:-:S13]  /*c620*/  ISETP.NE.AND.EX P0, PT, R30, RZ, PT, P0 ;  /* 0x000000ff1e00720c */ /* 0x000fda0003f05300 */
[----:B------:R-:W-:Y:S05]  /*c630*/  @P0 BRA `(.L_x_3236) ;  /* 0x00000000002c0947 */ /* 0x000fea0003800000 */
[----:B------:R-:W2:Y:S01]  /*c640*/  LDCU.128 UR4, c[0x0][0x390] ;  /* 0x00007200ff0477ac */ /* 0x000ea20008000c00 */
[C---:B-1----:R-:W-:Y:S01]  /*c650*/  IMAD.SHL.U32 R4, R6.reuse, 0x4, RZ ;  /* 0x0000000406047824 */ /* 0x042fe200078e00ff */
[----:B------:R-:W-:-:S04]  /*c660*/  SHF.L.U64.HI R0, R6, 0x2, R7 ;  /* 0x0000000206007819 */ /* 0x000fc80000010207 */
[C---:B--2---:R-:W-:Y:S02]  /*c670*/  IADD3 R2, P0, PT, R4.reuse, UR4, RZ ;  /* 0x0000000404027c10 */ /* 0x044fe4000ff1e0ff */
[----:B------:R-:W-:Y:S02]  /*c680*/  IADD3 R4, P1, PT, R4, UR6, RZ ;  /* 0x0000000604047c10 */ /* 0x000fe4000ff3e0ff */
[C---:B------:R-:W-:Y:S02]  /*c690*/  IADD3.X R3, PT, PT, R0.reuse, UR5, RZ, P0, !PT ;  /* 0x0000000500037c10 */ /* 0x040fe400087fe4ff */
[----:B------:R-:W-:Y:S02]  /*c6a0*/  IADD3.X R5, PT, PT, R0, UR7, RZ, P1, !PT ;  /* 0x0000000700057c10 */ /* 0x000fe40008ffe4ff */
[----:B------:R-:W-:Y:S01]  /*c6b0*/  IADD3 R6, P0, PT, R6, 0x1, RZ ;  /* 0x0000000106067810 */ /* 0x000fe20007f1e0ff */
[----:B------:R2:W-:Y:S04]  /*c6c0*/  STG.E desc[UR8][R2.64], R29 ;  /* 0x0000001d02007986 */ /* 0x0005e8000c101908 */
[----:B------:R2:W-:Y:S01]  /*c6d0*/  STG.E desc[UR8][R4.64], R42 ;  /* 0x0000002a04007986 */ /* 0x0005e2000c101908 */
[----:B------:R-:W-:-:S07]  /*c6e0*/  IMAD.X R7, RZ, RZ, R7, P0 ;  /* 0x000000ffff077224 */ /* 0x000fce00000e0607 */
.L_x_3236:
[----:B01----:R-:W-:Y:S01]  /*c6f0*/  STG.E.64 desc[UR8][R8.64], R6 ;  /* 0x0000000608007986 */ /* 0x003fe2000c101b08 */
[----:B------:R-:W-:Y:S05]  /*c700*/  EXIT ;  /* 0x000000000000794d */ /* 0x000fea0003800000 */
.L_x_3095:
[----:B------:R-:W-:Y:S01]  /*c710*/  BSSY B0, `(.L_x_3237) ;  /* 0x0000006000007945 */ /* 0x000fe20003800000 */
[----:B------:R-:W-:Y:S01]  /*c720*/  PLOP3.LUT P4, PT, P0, PT, PT, 0x8, 0x80 ;  /* 0x000000000080781c */ /* 0x000fe2000078e170 */
[----:B------:R-:W-:-:S12]  /*c730*/  IMAD.MOV.U32 R34, RZ, RZ, -0x1 ;  /* 0xffffffffff227424 */ /* 0x000fd800078e00ff */
[----:B0-----:R-:W-:Y:S05]  /*c740*/  WARPSYNC.COLLECTIVE R34, `(.L_x_3238) ;  /* 0x0000000022087348 */ /* 0x001fea0003c00000 */
[----:B------:R-:W-:Y:S01]  /*c750*/  VOTE.ANY P4, P4 ;  /* 0x0000000000ff7806 */ /* 0x000fe20002080100 */
[----:B0-----:R-:W-:-:S12]  /*c760*/  ENDCOLLECTIVE ;  /* 0x000000000000791b */ /* 0x001fd80003800000 */
.L_x_3238:
[----:B------:R-:W-:Y:S05]  /*c770*/  BSYNC B0 ;  /* 0x0000000000007941 */ /* 0x000fea0003800000 */
.L_x_3237:
[----:B------:R-:W-:Y:S01]  /*c780*/  PLOP3.LUT P0, PT, P4, PT, PT, 0x80, 0x8 ;  /* 0x000000000008781c */ /* 0x000fe2000270f070 */
[----:B------:R-:W-:-:S12]  /*c790*/  BRA `(.L_x_3239) ;  /* 0xffffff7000787947 */ /* 0x000fd8000383ffff */
.L_x_3097:
[----:B------:R-:W0:Y:S01]  /*c7a0*/  S2R R47, SR_GEMASK ;  /* 0x00000000002f7919 */ /* 0x000e220000003c00 */
[----:B------:R-:W-:Y:S01]  /*c7b0*/  BSSY B0, `(.L_x_3240) ;  /* 0x0000006000007945 */ /* 0x000fe20003800000 */
[----:B------:R-:W-:Y:S01]  /*c7c0*/  PLOP3.LUT P4, PT, P0, PT, PT, 0x8, 0x80 ;  /* 0x000000000080781c */ /* 0x000fe2000078e170 */
[----:B------:R-:W-:-:S12]  /*c7d0*/  IMAD.MOV.U32 R34, RZ, RZ, -0x1 ;  /* 0xffffffffff227424 */ /* 0x000fd800078e00ff */
[----:B0-----:R-:W-:Y:S05]  /*c7e0*/  WARPSYNC.COLLECTIVE R34, `(.L_x_3241) ;  /* 0x0000000022087348 */ /* 0x001fea0003c00000 */
[----:B------:R-:W-:Y:S01]  /*c7f0*/  VOTE.ANY R34, PT, P4 ;  /* 0x0000000000227806 */ /* 0x000fe200020e0100 */
[----:B0-----:R-:W-:Y:S06]  /*c800*/  ENDCOLLECTIVE ;  /* 0x000000000000791b */ /* 0x001fec0003800000 */
.L_x_3241:
[----:B------:R-:W-:Y:S05]  /*c810*/  BSYNC B0 ;  /* 0x0000000000007941 */ /* 0x000fea0003800000 */
.L_x_3240:
        /* <DEDUP_REMOVED lines=10> */
.L_x_3242:
[----:B------:R-:W-:Y:S02]  /*c8c0*/  IMAD.MOV.U32 R7, RZ, RZ, R42 ;  /* 0x000000ffff077224 */ /* 0x000fe400078e002a */
[----:B------:R-:W-:-:S07]  /*c8d0*/  IMAD.MOV.U32 R30, RZ, RZ, R6 ;  /* 0x000000ffff1e7224 */ /* 0x000fce00078e0006 */
[----:B------:R-:W-:Y:S05]  /*c8e0*/  WARPSYNC.COLLECTIVE R34, `(.L_x_3243) ;  /* 0x0000000022087348 */ /* 0x000fea0003c00000 */
[----:B------:R0:W1:Y:S02]  /*c8f0*/  SHFL.DOWN P4, R6, R7, R4, R33 ;  /* 0x0800000407067389 */ /* 0x0000640000080021 */
[----:B01----:R-:W-:Y:S05]  /*c900*/  ENDCOLLECTIVE ;  /* 0x000000000000791b */ /* 0x003fea0003800000 */
.L_x_3243:
[----:B------:R-:W-:Y:S02]  /*c910*/  IMAD.MOV.U32 R7, RZ, RZ, R40 ;  /* 0x000000ffff077224 */ /* 0x000fe400078e0028 */
[----:B------:R-:W-:-:S07]  /*c920*/  IMAD.MOV.U32 R31, RZ, RZ, R6 ;  /* 0x000000ffff1f7224 */ /* 0x000fce00078e0006 */
[----:B------:R-:W-:Y:S05]  /*c930*/  WARPSYNC.COLLECTIVE R34, `(.L_x_3244) ;  /* 0x0000000022087348 */ /* 0x000fea0003c00000 */
[----:B------:R0:W1:Y:S02]  /*c940*/  SHFL.DOWN P4, R6, R7, R4, R33 ;  /* 0x0800000407067389 */ /* 0x0000640000080021 */
[----:B01----:R-:W-:Y:S05]  /*c950*/  ENDCOLLECTIVE ;  /* 0x000000000000791b */ /* 0x003fea0003800000 */
.L_x_3244:
[----:B------:R-:W-:Y:S05]  /*c960*/  BRA `(.L_x_3245) ;  /* 0xffffff7000447947 */ /* 0x000fea000383ffff */
.L_x_3098:
[----:B------:R-:W-:Y:S01]  /*c970*/  BSSY B0, `(.L_x_3246) ;  /* 0x0000006000007945 */ /* 0x000fe20003800000 */
[----:B------:R-:W-:Y:S02]  /*c980*/  IMAD.MOV.U32 R4, RZ, RZ, 0x1 ;  /* 0x00000001ff047424 */ /* 0x000fe400078e00ff */
[----:B------:R-:W-:-:S07]  /*c990*/  IMAD.MOV.U32 R34, RZ, RZ, -0x1 ;  /* 0xffffffffff227424 */ /* 0x000fce00078e00ff */
[----:B------:R-:W-:Y:S05]  /*c9a0*/  WARPSYNC.COLLECTIVE R34, `(.L_x_3247) ;  /* 0x0000000022087348 */ /* 0x000fea0003c00000 */
[----:B------:R0:W1:Y:S02]  /*c9b0*/  SHFL.DOWN P4, R6, R7, R4, R33 ;  /* 0x0800000407067389 */ /* 0x0000640000080021 */
[----:B01----:R-:W-:Y:S05]  /*c9c0*/  ENDCOLLECTIVE ;  /* 0x000000000000791b */ /* 0x003fea0003800000 */
.L_x_3247:
[----:B------:R-:W-:Y:S05]  /*c9d0*/  BSYNC B0 ;  /* 0x0000000000007941 */ /* 0x000fea0003800000 */
.L_x_3246:
[----:B------:R-:W-:Y:S05]  /*c9e0*/  BRA `(.L_x_3248) ;  /* 0xffffff7000487947 */ /* 0x000fea000383ffff */
.L_x_3099:
[----:B------:R-:W-:Y:S01]  /*c9f0*/  BSSY B0, `(.L_x_3249) ;  /* 0x0000007000007945 */ /* 0x000fe20003800000 */
[----:B------:R-:W-:Y:S02]  /*ca00*/  IMAD.MOV.U32 R7, RZ, RZ, R41 ;  /* 0x000000ffff077224 */ /* 0x000fe400078e0029 */
[----:B------:R-:W-:Y:S02]  /*ca10*/  IMAD.MOV.U32 R4, RZ, RZ, 0x2 ;  /* 0x00000002ff047424 */ /* 0x000fe400078e00ff */
[----:B------:R-:W-:-:S07]  /*ca20*/  IMAD.MOV.U32 R34, RZ, RZ, -0x1 ;  /* 0xffffffffff227424 */ /* 0x000fce00078e00ff */
[----:B------:R-:W-:Y:S05]  /*ca30*/  WARPSYNC.COLLECTIVE R34, `(.L_x_3250) ;  /* 0x0000000022087348 */ /* 0x000fea0003c00000 */
[----:B------:R0:W1:Y:S02]  /*ca40*/  SHFL.DOWN P4, R6, R7, R4, R33 ;  /* 0x0800000407067389 */ /* 0x0000640000080021 */
[----:B01----:R-:W-:Y:S05]  /*ca50*/  ENDCOLLECTIVE ;  /* 0x000000000000791b */ /* 0x003fea0003800000 */
.L_x_3250:
[----:B------:R-:W-:Y:S05]  /*ca60*/  BSYNC B0 ;  /* 0x0000000000007941 */ /* 0x000fea0003800000 */
.L_x_3249:
[----:B------:R-:W-:Y:S02]  /*ca70*/  IMAD.MOV.U32 R7, RZ, RZ, R42 ;  /* 0x000000ffff077224 */ /* 0x000fe400078e002a */
[----:B------:R-:W-:Y:S02]  /*ca80*/  IMAD.MOV.U32 R4, RZ, RZ, 0x2 ;  /* 0x00000002ff047424 */ /* 0x000fe400078e00ff */
[----:B------:R-:W-:Y:S02]  /*ca90*/  IMAD.MOV.U32 R34, RZ, RZ, -0x1 ;  /* 0xffffffffff227424 */ /* 0x000fe400078e00ff */
[----:B------:R-:W-:-:S07]  /*caa0*/  IMAD.MOV.U32 R30, RZ, RZ, R6 ;  /* 0x000000ffff1e7224 */ /* 0x000fce00078e0006 */
[----:B------:R-:W-:Y:S05]  /*cab0*/  WARPSYNC.COLLECTIVE R34, `(.L_x_3251) ;  /* 0x0000000022087348 */ /* 0x000fea0003c00000 */
[----:B------:R0:W1:Y:S02]  /*cac0*/  SHFL.DOWN P4, R6, R7, R4, R33 ;  /* 0x0800000407067389 */ /* 0x0000640000080021 */
[----:B01----:R-:W-:Y:S05]  /*cad0*/  ENDCOLLECTIVE ;  /* 0x000000000000791b */ /* 0x003fea0003800000 */
.L_x_3251:
[----:B------:R-:W-:Y:S02]  /*cae0*/  IMAD.MOV.U32 R7, RZ, RZ, R40 ;  /* 0x000000ffff077224 */ /* 0x000fe400078e0028 */
[----:B------:R-:W-:-:S07]  /*caf0*/  IMAD.MOV.U32 R31, RZ, RZ, R6 ;  /* 0x000000ffff1f7224 */ /* 0x000fce00078e0006 */
[----:B------:R-:W-:Y:S05]  /*cb00*/  WARPSYNC.COLLECTIVE R34, `(.L_x_3252) ;  /* 0x0000000022087348 */ /* 0x000fea0003c00000 */
[----:B------:R0:W1:Y:S02]  /*cb10*/  SHFL.DOWN P4, R6, R7, R4, R33 ;  /* 0x0800000407067389 */ /* 0x0000640000080021 */
[----:B01----:R-:W-:Y:S05]  /*cb20*/  ENDCOLLECTIVE ;  /* 0x000000000000791b */ /* 0x003fea0003800000 */
.L_x_3252:
[----:B------:R-:W-:Y:S05]  /*cb30*/  BRA `(.L_x_3253) ;  /* 0xffffff7000107947 */ /* 0x000fea000383ffff */
.L_x_3100:
[----:B------:R-:W-:Y:S01]  /*cb40*/  BSSY B0, `(.L_x_3254) ;  /* 0x0000006000007945 */ /* 0x000fe20003800000 */
[----:B------:R-:W-:Y:S02]  /*cb50*/  IMAD.MOV.U32 R4, RZ, RZ, 0x2 ;  /* 0x00000002ff047424 */ /* 0x000fe400078e00ff */
[----:B------:R-:W-:-:S07]  /*cb60*/  IMAD.MOV.U32 R34, RZ, RZ, -0x1 ;  /* 0xffffffffff227424 */ /* 0x000fce00078e00ff */
[----:B0-----:R-:W-:Y:S05]  /*cb70*/  WARPSYNC.COLLECTIVE R34, `(.L_x_3255) ;  /* 0x0000000022087348 */ /* 0x001fea0003c00000 */
[----:B------:R1:W2:Y:S02]  /*cb80*/  SHFL.DOWN P4, R6, R7, R4, R33 ;  /* 0x0800000407067389 */ /* 0x0002a40000080021 */
[----:B012---:R-:W-:Y:S05]  /*cb90*/  ENDCOLLECTIVE ;  /* 0x000000000000791b */ /* 0x007fea0003800000 */
.L_x_3255:
[----:B------:R-:W-:Y:S05]  /*cba0*/  BSYNC B0 ;  /* 0x0000000000007941 */ /* 0x000fea0003800000 */
.L_x_3254:
[----:B------:R-:W-:Y:S05]  /*cbb0*/  BRA `(.L_x_3256) ;  /* 0xffffff7000147947 */ /* 0x000fea000383ffff */
.L_x_3101:
[----:B------:R-:W-:Y:S01]  /*cbc0*/  BSSY B0, `(.L_x_3257) ;  /* 0x0000007000007945 */ /* 0x000fe20003800000 */
[----:B------:R-:W-:Y:S02]  /*cbd0*/  IMAD.MOV.U32 R7, RZ, RZ, R41 ;  /* 0x000000ffff077224 */ /* 0x000fe400078e0029 */
[----:B------:R-:W-:Y:S02]  /*cbe0*/  IMAD.MOV.U32 R4, RZ, RZ, 0x4 ;  /* 0x00000004ff047424 */ /* 0x000fe400078e00ff */
[----:B------:R-:W-:-:S07]  /*cbf0*/  IMAD.MOV.U32 R34, RZ, RZ, -0x1 ;  /* 0xffffffffff227424 */ /* 0x000fce00078e00ff */
[----:B------:R-:W-:Y:S05]  /*cc00*/  WARPSYNC.COLLECTIVE R34, `(.L_x_3258) ;  /* 0x0000000022087348 */ /* 0x000fea0003c00000 */
[----:B------:R0:W1:Y:S02]  /*cc10*/  SHFL.DOWN P4, R6, R7, R4, R33 ;  /* 0x0800000407067389 */ /* 0x0000640000080021 */
[----:B01----:R-:W-:Y:S05]  /*cc20*/  ENDCOLLECTIVE ;  /* 0x000000000000791b */ /* 0x003fea0003800000 */
.L_x_3258:
[----:B------:R-:W-:Y:S05]  /*cc30*/  BSYNC B0 ;  /* 0x0000000000007941 */ /* 0x000fea0003800000 */
.L_x_3257:
[----:B------:R-:W-:Y:S02]  /*cc40*/  IMAD.MOV.U32 R7, RZ, RZ, R42 ;  /* 0x000000ffff077224 */ /* 0x000fe400078e002a */
[----:B------:R-:W-:Y:S02]  /*cc50*/  IMAD.MOV.U32 R4, RZ, RZ, 0x4 ;  /* 0x00000004ff047424 */ /* 0x000fe400078e00ff */
[----:B------:R-:W-:Y:S02]  /*cc60*/  IMAD.MOV.U32 R34, RZ, RZ, -0x1 ;  /* 0xffffffffff227424 */ /* 0x000fe400078e00ff */
[----:B------:R-:W-:-:S07]  /*cc70*/  IMAD.MOV.U32 R30, RZ, RZ, R6 ;  /* 0x000000ffff1e7224 */ /* 0x000fce00078e0006 */
[----:B------:R-:W-:Y:S05]  /*cc80*/  WARPSYNC.COLLECTIVE R34, `(.L_x_3259) ;  /* 0x0000000022087348 */ /* 0x000fea0003c00000 */
[----:B------:R0:W1:Y:S02]  /*cc90*/  SHFL.DOWN P4, R6, R7, R4, R33 ;  /* 0x0800000407067389 */ /* 0x0000640000080021 */
[----:B01----:R-:W-:Y:S05]  /*cca0*/  ENDCOLLECTIVE ;  /* 0x000000000000791b */ /* 0x003fea0003800000 */
.L_x_3259:
[----:B------:R-:W-:Y:S02]  /*ccb0*/  IMAD.MOV.U32 R7, RZ, RZ, R40 ;  /* 0x000000ffff077224 */ /* 0x000fe400078e0028 */
[----:B------:R-:W-:-:S07]  /*ccc0*/  IMAD.MOV.U32 R31, RZ, RZ, R6 ;  /* 0x000000ffff1f7224 */ /* 0x000fce00078e0006 */
[----:B------:R-:W-:Y:S05]  /*ccd0*/  WARPSYNC.COLLECTIVE R34, `(.L_x_3260) ;  /* 0x0000000022087348 */ /* 0x000fea0003c00000 */
[----:B------:R0:W1:Y:S02]  /*cce0*/  SHFL.DOWN P4, R6, R7, R4, R33 ;  /* 0x0800000407067389 */ /* 0x0000640000080021 */
[----:B01----:R-:W-:Y:S05]  /*ccf0*/  ENDCOLLECTIVE ;  /* 0x000000000000791b */ /* 0x003fea0003800000 */
.L_x_3260:
[----:B------:R-:W-:Y:S05]  /*cd00*/  BRA `(.L_x_3261) ;  /* 0xffffff6c00e07947 */ /* 0x000fea000383ffff */
.L_x_3102:
[----:B------:R-:W-:Y:S01]  /*cd10*/  BSSY B0, `(.L_x_3262) ;  /* 0x0000006000007945 */ /* 0x000fe20003800000 */
[----:B------:R-:W-:Y:S02]  /*cd20*/  IMAD.MOV.U32 R4, RZ, RZ, 0x4 ;  /* 0x00000004ff047424 */ /* 0x000fe400078e00ff */
[----:B------:R-:W-:-:S07]  /*cd30*/  IMAD.MOV.U32 R34, RZ, RZ, -0x1 ;  /* 0xffffffffff227424 */ /* 0x000fce00078e00ff */
[----:B0-----:R-:W-:Y:S05]  /*cd40*/  WARPSYNC.COLLECTIVE R34, `(.L_x_3263) ;  /* 0x0000000022087348 */ /* 0x001fea0003c00000 */
[----:B------:R1:W2:Y:S02]  /*cd50*/  SHFL.DOWN P4, R6, R7, R4, R33 ;  /* 0x0800000407067389 */ /* 0x0002a40000080021 */
[----:B012---:R-:W-:Y:S05]  /*cd60*/  ENDCOLLECTIVE ;  /* 0x000000000000791b */ /* 0x007fea0003800000 */
.L_x_3263:
[----:B------:R-:W-:Y:S05]  /*cd70*/  BSYNC B0 ;  /* 0x0000000000007941 */ /* 0x000fea0003800000 */
.L_x_3262:
[----:B------:R-:W-:Y:S05]  /*cd80*/  BRA `(.L_x_3264) ;  /* 0xffffff6c00e47947 */ /* 0x000fea000383ffff */
.L_x_3103:
[----:B------:R-:W-:Y:S01]  /*cd90*/  BSSY B0, `(.L_x_3265) ;  /* 0x0000007000007945 */ /* 0x000fe20003800000 */
[----:B------:R-:W-:Y:S02]  /*cda0*/  IMAD.MOV.U32 R7, RZ, RZ, R41 ;  /* 0x000000ffff077224 */ /* 0x000fe400078e0029 */
[----:B------:R-:W-:Y:S02]  /*cdb0*/  IMAD.MOV.U32 R4, RZ, RZ, 0x8 ;  /* 0x00000008ff047424 */ /* 0x000fe400078e00ff */
[----:B------:R-:W-:-:S07]  /*cdc0*/  IMAD.MOV.U32 R34, RZ, RZ, -0x1 ;  /* 0xffffffffff227424 */ /* 0x000fce00078e00ff */
[----:B------:R-:W-:Y:S05]  /*cdd0*/  WARPSYNC.COLLECTIVE R34, `(.L_x_3266) ;  /* 0x0000000022087348 */ /* 0x000fea0003c00000 */
[----:B------:R0:W1:Y:S02]  /*cde0*/  SHFL.DOWN P4, R6, R7, R4, R33 ;  /* 0x0800000407067389 */ /* 0x0000640000080021 */
[----:B01----:R-:W-:Y:S05]  /*cdf0*/  ENDCOLLECTIVE ;  /* 0x000000000000791b */ /* 0x003fea0003800000 */
.L_x_3266:
[----:B------:R-:W-:Y:S05]  /*ce00*/  BSYNC B0 ;  /* 0x0000000000007941 */ /* 0x000fea0003800000 */
.L_x_3265:
[----:B------:R-:W-:Y:S02]  /*ce10*/  IMAD.MOV.U32 R7, RZ, RZ, R42 ;  /* 0x000000ffff077224 */ /* 0x000fe400078e002a */
[----:B------:R-:W-:Y:S02]  /*ce20*/  IMAD.MOV.U32 R4, RZ, RZ, 0x8 ;  /* 0x00000008ff047424 */ /* 0x000fe400078e00ff */
[----:B------:R-:W-:Y:S02]  /*ce30*/  IMAD.MOV.U32 R34, RZ, RZ, -0x1 ;  /* 0xffffffffff227424 */ /* 0x000fe400078e00ff */
[----:B------:R-:W-:-:S07]  /*ce40*/  IMAD.MOV.U32 R30, RZ, RZ, R6 ;  /* 0x000000ffff1e7224 */ /* 0x000fce00078e0006 */
[----:B------:R-:W-:Y:S05]  /*ce50*/  WARPSYNC.COLLECTIVE R34, `(.L_x_3267) ;  /* 0x0000000022087348 */ /* 0x000fea0003c00000 */
[----:B------:R0:W1:Y:S02]  /*ce60*/  SHFL.DOWN P4, R6, R7, R4, R33 ;  /* 0x0800000407067389 */ /* 0x0000640000080021 */
[----:B01----:R-:W-:Y:S05]  /*ce70*/  ENDCOLLECTIVE ;  /* 0x000000000000791b */ /* 0x003fea0003800000 */
.L_x_3267:
[----:B------:R-:W-:Y:S02]  /*ce80*/  IMAD.MOV.U32 R7, RZ, RZ, R40 ;  /* 0x000000ffff077224 */ /* 0x000fe400078e0028 */
[----:B------:R-:W-:-:S07]  /*ce90*/  IMAD.MOV.U32 R31, RZ, RZ, R6 ;  /* 0x000000ffff1f7224 */ /* 0x000fce00078e0006 */
[----:B------:R-:W-:Y:S05]  /*cea0*/  WARPSYNC.COLLECTIVE R34, `(.L_x_3268) ;  /* 0x0000000022087348 */ /* 0x000fea0003c00000 */
[----:B------:R0:W1:Y:S02]  /*ceb0*/  SHFL.DOWN P4, R6, R7, R4, R33 ;  /* 0x0800000407067389 */ /* 0x0000640000080021 */
[----:B01----:R-:W-:Y:S05]  /*cec0*/  ENDCOLLECTIVE ;  /* 0x000000000000791b */ /* 0x003fea0003800000 */
.L_x_3268:
[----:B------:R-:W-:Y:S05]  /*ced0*/  BRA `(.L_x_3269) ;  /* 0xffffff6c00b07947 */ /* 0x000fea000383ffff */
.L_x_3104:
[----:B------:R-:W-:Y:S01]  /*cee0*/  BSSY B0, `(.L_x_3270) ;  /* 0x0000006000007945 */ /* 0x000fe20003800000 */
[----:B------:R-:W-:Y:S02]  /*cef0*/  IMAD.MOV.U32 R4, RZ, RZ, 0x8 ;  /* 0x00000008ff047424 */ /* 0x000fe400078e00ff */
[----:B------:R-:W-:-:S07]  /*cf00*/  IMAD.MOV.U32 R34, RZ, RZ, -0x1 ;  /* 0xffffffffff227424 */ /* 0x000fce00078e00ff */
[----:B0-----:R-:W-:Y:S05]  /*cf10*/  WARPSYNC.COLLECTIVE R34, `(.L_x_3271) ;  /* 0x0000000022087348 */ /* 0x001fea0003c00000 */
[----:B------:R1:W2:Y:S02]  /*cf20*/  SHFL.DOWN P4, R6, R7, R4, R33 ;  /* 0x0800000407067389 */ /* 0x0002a40000080021 */
[----:B012---:R-:W-:Y:S05]  /*cf30*/  ENDCOLLECTIVE ;  /* 0x000000000000791b */ /* 0x007fea0003800000 */
.L_x_3271:
[----:B------:R-:W-:Y:S05]  /*cf40*/  BSYNC B0 ;  /* 0x0000000000007941 */ /* 0x000fea0003800000 */
.L_x_3270:
[----:B------:R-:W-:Y:S05]  /*cf50*/  BRA `(.L_x_3272) ;  /* 0xffffff6c00b47947 */ /* 0x000fea000383ffff */
.L_x_3105:
[----:B------:R-:W-:Y:S01]  /*cf60*/  BSSY B0, `(.L_x_3273) ;  /* 0x0000007000007945 */ /* 0x000fe20003800000 */
[----:B------:R-:W-:Y:S02]  /*cf70*/  IMAD.MOV.U32 R7, RZ, RZ, R41 ;  /* 0x000000ffff077224 */ /* 0x000fe400078e0029 */
[----:B------:R-:W-:Y:S02]  /*cf80*/  IMAD.MOV.U32 R4, RZ, RZ, 0x10 ;  /* 0x00000010ff047424 */ /* 0x000fe400078e00ff */
[----:B------:R-:W-:-:S07]  /*cf90*/  IMAD.MOV.U32 R34, RZ, RZ, -0x1 ;  /* 0xffffffffff227424 */ /* 0x000fce00078e00ff */
[----:B------:R-:W-:Y:S05]  /*cfa0*/  WARPSYNC.COLLECTIVE R34, `(.L_x_3274) ;  /* 0x0000000022087348 */ /* 0x000fea0003c00000 */
[----:B------:R0:W1:Y:S02]  /*cfb0*/  SHFL.DOWN P4, R6, R7, R4, R33 ;  /* 0x0800000407067389 */ /* 0x0000640000080021 */
[----:B01----:R-:W-:Y:S05]  /*cfc0*/  ENDCOLLECTIVE ;  /* 0x000000000000791b */ /* 0x003fea0003800000 */
.L_x_3274:
[----:B------:R-:W-:Y:S05]  /*cfd0*/  BSYNC B0 ;  /* 0x0000000000007941 */ /* 0x000fea0003800000 */
.L_x_3273:
[----:B------:R-:W-:Y:S02]  /*cfe0*/  IMAD.MOV.U32 R7, RZ, RZ, R42 ;  /* 0x000000ffff077224 */ /* 0x000fe400078e002a */
[----:B------:R-:W-:Y:S02]  /*cff0*/  IMAD.MOV.U32 R4, RZ, RZ, 0x10 ;  /* 0x00000010ff047424 */ /* 0x000fe400078e00ff */
[----:B------:R-:W-:Y:S02]  /*d000*/  IMAD.MOV.U32 R34, RZ, RZ, -0x1 ;  /* 0xffffffffff227424 */ /* 0x000fe400078e00ff */
[----:B------:R-:W-:-:S07]  /*d010*/  IMAD.MOV.U32 R48, RZ, RZ, R6 ;  /* 0x000000ffff307224 */ /* 0x000fce00078e0006 */
[----:B------:R-:W-:Y:S05]  /*d020*/  WARPSYNC.COLLECTIVE R34, `(.L_x_3275) ;  /* 0x0000000022087348 */ /* 0x000fea0003c00000 */
[----:B------:R0:W1:Y:S02]  /*d030*/  SHFL.DOWN P4, R6, R7, R4, R33 ;  /* 0x0800000407067389 */ /* 0x0000640000080021 */
[----:B01----:R-:W-:Y:S05]  /*d040*/  ENDCOLLECTIVE ;  /* 0x000000000000791b */ /* 0x003fea0003800000 */
.L_x_3275:
[----:B------:R-:W-:Y:S02]  /*d050*/  IMAD.MOV.U32 R7, RZ, RZ, R40 ;  /* 0x000000ffff077224 */ /* 0x000fe400078e0028 */
[----:B------:R-:W-:-:S07]  /*d060*/  IMAD.MOV.U32 R49, RZ, RZ, R6 ;  /* 0x000000ffff317224 */ /* 0x000fce00078e0006 */
[----:B------:R-:W-:Y:S05]  /*d070*/  WARPSYNC.COLLECTIVE R34, `(.L_x_3276) ;  /* 0x0000000022087348 */ /* 0x000fea0003c00000 */
[----:B------:R0:W1:Y:S02]  /*d080*/  SHFL.DOWN P4, R6, R7, R4, R33 ;  /* 0x0800000407067389 */ /* 0x0000640000080021 */
[----:B01----:R-:W-:Y:S05]  /*d090*/  ENDCOLLECTIVE ;  /* 0x000000000000791b */ /* 0x003fea0003800000 */
.L_x_3276:
[----:B------:R-:W-:Y:S05]  /*d0a0*/  BRA `(.L_x_3277) ;  /* 0xffffff6c00807947 */ /* 0x000fea000383ffff */
.L_x_3106:
[----:B------:R-:W-:Y:S01]  /*d0b0*/  BSSY B0, `(.L_x_3278) ;  /* 0x0000006000007945 */ /* 0x000fe20003800000 */
[----:B------:R-:W-:Y:S02]  /*d0c0*/  IMAD.MOV.U32 R4, RZ, RZ, 0x10 ;  /* 0x00000010ff047424 */ /* 0x000fe400078e00ff */
[----:B------:R-:W-:-:S07]  /*d0d0*/  IMAD.MOV.U32 R34, RZ, RZ, -0x1 ;  /* 0xffffffffff227424 */ /* 0x000fce00078e00ff */
[----:B0-----:R-:W-:Y:S05]  /*d0e0*/  WARPSYNC.COLLECTIVE R34, `(.L_x_3279) ;  /* 0x0000000022087348 */ /* 0x001fea0003c00000 */
[----:B------:R1:W2:Y:S02]  /*d0f0*/  SHFL.DOWN P4, R6, R7, R4, R33 ;  /* 0x0800000407067389 */ /* 0x0002a40000080021 */
[----:B012---:R-:W-:Y:S05]  /*d100*/  ENDCOLLECTIVE ;  /* 0x000000000000791b */ /* 0x007fea0003800000 */
.L_x_3279:
[----:B------:R-:W-:Y:S05]  /*d110*/  BSYNC B0 ;  /* 0x0000000000007941 */ /* 0x000fea0003800000 */
.L_x_3278:
[----:B------:R-:W-:Y:S05]  /*d120*/  BRA `(.L_x_3280) ;  /* 0xffffff6c00907947 */ /* 0x000fea000383ffff */
.L_x_3107:
[----:B------:R-:W-:Y:S01]  /*d130*/  BSSY B0, `(.L_x_3281) ;  /* 0x0000006000007945 */ /* 0x000fe20003800000 */
[----:B------:R-:W-:Y:S01]  /*d140*/  PLOP3.LUT P5, PT, P0, PT, PT, 0x80, 0x8 ;  /* 0x000000000008781c */ /* 0x000fe200007af070 */
[----:B------:R-:W-:-:S12]  /*d150*/  IMAD.MOV.U32 R34, RZ, RZ, -0x1 ;  /* 0xffffffffff227424 */ /* 0x000fd800078e00ff */
[----:B------:R-:W-:Y:S05]  /*d160*/  WARPSYNC.COLLECTIVE R34, `(.L_x_3282) ;  /* 0x0000000022087348 */ /* 0x000fea0003c00000 */
[----:B------:R-:W-:Y:S01]  /*d170*/  VOTE.ALL P5, P5 ;  /* 0x0000000000ff7806 */ /* 0x000fe200028a0000 */
[----:B------:R-:W-:-:S12]  /*d180*/  ENDCOLLECTIVE ;  /* 0x000000000000791b */ /* 0x000fd80003800000 */
.L_x_3282:
[----:B------:R-:W-:Y:S05]  /*d190*/  BSYNC B0 ;  /* 0x0000000000007941 */ /* 0x000fea0003800000 */
.L_x_3281:
[----:B------:R-:W-:Y:S01]  /*d1a0*/  PLOP3.LUT P0, PT, P5, PT, PT, 0x80, 0x8 ;  /* 0x000000000008781c */ /* 0x000fe20002f0f070 */
[----:B------:R-:W-:-:S12]  /*d1b0*/  BRA `(.L_x_3283) ;  /* 0xffffff6c008c7947 */ /* 0x000fd8000383ffff */
.L_x_3109:
[----:B------:R-:W-:Y:S01]  /*d1c0*/  BSSY B0, `(.L_x_3284) ;  /* 0x0000006000007945 */ /* 0x000fe20003800000 */
[----:B------:R-:W-:Y:S01]  /*d1d0*/  PLOP3.LUT P4, PT, P0, PT, PT, 0x8, 0x80 ;  /* 0x000000000080781c */ /* 0x000fe2000078e170 */
[----:B------:R-:W-:-:S12]  /*d1e0*/  IMAD.MOV.U32 R34, RZ, RZ, -0x1 ;  /* 0xffffffffff227424 */ /* 0x000fd800078e00ff */
[----:B------:R-:W-:Y:S05]  /*d1f0*/  WARPSYNC.COLLECTIVE R34, `(.L_x_3285) ;  /* 0x0000000022087348 */ /* 0x000fea0003c00000 */
[----:B------:R-:W-:Y:S01]  /*d200*/  VOTE.ANY P4, P4 ;  /* 0x0000000000ff7806 */ /* 0x000fe20002080100 */
[----:B------:R-:W-:-:S12]  /*d210*/  ENDCOLLECTIVE ;  /* 0x000000000000791b */ /* 0x000fd80003800000 */
.L_x_3285:
[----:B------:R-:W-:Y:S05]  /*d220*/  BSYNC B0 ;  /* 0x0000000000007941 */ /* 0x000fea0003800000 */
.L_x_3284:
[----:B------:R-:W-:Y:S01]  /*d230*/  PLOP3.LUT P0, PT, P4, PT, PT, 0x80, 0x8 ;  /* 0x000000000008781c */ /* 0x000fe2000270f070 */
[----:B------:R-:W-:-:S12]  /*d240*/  BRA `(.L_x_3286) ;  /* 0xffffff6c00887947 */ /* 0x000fd8000383ffff */
.L_x_3111:
[----:B------:R-:W-:Y:S01]  /*d250*/  BSSY B0, `(.L_x_3287) ;  /* 0x0000006000007945 */ /* 0x000fe20003800000 */
[----:B------:R-:W-:Y:S01]  /*d260*/  PLOP3.LUT P4, PT, P0, PT, PT, 0x8, 0x80 ;  /* 0x000000000080781c */ /* 0x000fe2000078e170 */
[----:B------:R-:W-:-:S12]  /*d270*/  IMAD.MOV.U32 R34, RZ, RZ, -0x1 ;  /* 0xffffffffff227424 */ /* 0x000fd800078e00ff */
[----:B------:R-:W-:Y:S05]  /*d280*/  WARPSYNC.COLLECTIVE R34, `(.L_x_3288) ;  /* 0x0000000022087348 */ /* 0x000fea0003c00000 */
[----:B------:R-:W-:Y:S01]  /*d290*/  VOTE.ANY R34, PT, P4 ;  /* 0x0000000000227806 */ /* 0x000fe200020e0100 */
[----:B------:R-:W-:Y:S06]  /*d2a0*/  ENDCOLLECTIVE ;  /* 0x000000000000791b */ /* 0x000fec0003800000 */
.L_x_3288:
[----:B------:R-:W-:Y:S05]  /*d2b0*/  BSYNC B0 ;  /* 0x0000000000007941 */ /* 0x000fea0003800000 */
.L_x_3287:
        /* <DEDUP_REMOVED lines=10> */
.L_x_3289:
[----:B------:R-:W-:Y:S02]  /*d360*/  IMAD.MOV.U32 R7, RZ, RZ, R51 ;  /* 0x000000ffff077224 */ /* 0x000fe400078e0033 */
[----:B------:R-:W-:-:S07]  /*d370*/  IMAD.MOV.U32 R53, RZ, RZ, R6 ;  /* 0x000000ffff357224 */ /* 0x000fce00078e0006 */
[----:B------:R-:W-:Y:S05]  /*d380*/  WARPSYNC.COLLECTIVE R34, `(.L_x_3290) ;  /* 0x0000000022087348 */ /* 0x000fea0003c00000 */
[----:B------:R0:W1:Y:S02]  /*d390*/  SHFL.DOWN P4, R6, R7, R4, R33 ;  /* 0x0800000407067389 */ /* 0x0000640000080021 */
[----:B01----:R-:W-:Y:S05]  /*d3a0*/  ENDCOLLECTIVE ;  /* 0x000000000000791b */ /* 0x003fea0003800000 */
.L_x_3290:
[----:B------:R-:W-:Y:S02]  /*d3b0*/  IMAD.MOV.U32 R7, RZ, RZ, R48 ;  /* 0x000000ffff077224 */ /* 0x000fe400078e0030 */
[----:B------:R-:W-:-:S07]  /*d3c0*/  IMAD.MOV.U32 R50, RZ, RZ, R6 ;  /* 0x000000ffff327224 */ /* 0x000fce00078e0006 */
[----:B------:R-:W-:Y:S05]  /*d3d0*/  WARPSYNC.COLLECTIVE R34, `(.L_x_3291) ;  /* 0x0000000022087348 */ /* 0x000fea0003c00000 */
[----:B------:R0:W1:Y:S02]  /*d3e0*/  SHFL.DOWN P4, R6, R7, R4, R33 ;  /* 0x0800000407067389 */ /* 0x0000640000080021 */
[----:B01----:R-:W-:Y:S05]  /*d3f0*/  ENDCOLLECTIVE ;  /* 0x000000000000791b */ /* 0x003fea0003800000 */
.L_x_3291:
[----:B------:R-:W-:Y:S01]  /*d400*/  IMAD.MOV.U32 R52, RZ, RZ, R6 ;  /* 0x000000ffff347224 */ /* 0x000fe200078e0006 */
[----:B------:R-:W-:Y:S06]  /*d410*/  BRA `(.L_x_3292) ;  /* 0xffffff6c00507947 */ /* 0x000fec000383ffff */
.L_x_3112:
[----:B------:R-:W-:Y:S01]  /*d420*/  BSSY B0, `(.L_x_3293) ;  /* 0x0000006000007945 */ /* 0x000fe20003800000 */
[----:B------:R-:W-:Y:S02]  /*d430*/  IMAD.MOV.U32 R4, RZ, RZ, 0x1 ;  /* 0x00000001ff047424 */ /* 0x000fe400078e00ff */
[----:B------:R-:W-:-:S07]  /*d440*/  IMAD.MOV.U32 R34, RZ, RZ, -0x1 ;  /* 0xffffffffff227424 */ /* 0x000fce00078e00ff */
[----:B--23--:R-:W-:Y:S05]  /*d450*/  WARPSYNC.COLLECTIVE R34, `(.L_x_3294) ;  /* 0x0000000022087348 */ /* 0x00cfea0003c00000 */
[----:B------:R0:W1:Y:S02]  /*d460*/  SHFL.DOWN P4, R6, R7, R4, R33 ;  /* 0x0800000407067389 */ /* 0x0000640000080021 */
[----:B0123--:R-:W-:Y:S05]  /*d470*/  ENDCOLLECTIVE ;  /* 0x000000000000791b */ /* 0x00ffea0003800000 */
.L_x_3294:
[----:B------:R-:W-:Y:S05]  /*d480*/  BSYNC B0 ;  /* 0x0000000000007941 */ /* 0x000fea0003800000 */
.L_x_3293:
[----:B------:R-:W-:Y:S05]  /*d490*/  BRA `(.L_x_3295) ;  /* 0xffffff6c00487947 */ /* 0x000fea000383ffff */
.L_x_3113:
[----:B------:R-:W-:Y:S01]  /*d4a0*/  BSSY B0, `(.L_x_3296) ;  /* 0x0000007000007945 */ /* 0x000fe20003800000 */
[----:B------:R-:W-:Y:S02]  /*d4b0*/  IMAD.MOV.U32 R7, RZ, RZ, R32 ;  /* 0x000000ffff077224 */ /* 0x000fe400078e0020 */
[----:B------:R-:W-:Y:S02]  /*d4c0*/  IMAD.MOV.U32 R4, RZ, RZ, 0x2 ;  /* 0x00000002ff047424 */ /* 0x000fe400078e00ff */
[----:B------:R-:W-:-:S07]  /*d4d0*/  IMAD.MOV.U32 R34, RZ, RZ, -0x1 ;  /* 0xffffffffff227424 */ /* 0x000fce00078e00ff */
[----:B------:R-:W-:Y:S05]  /*d4e0*/  WARPSYNC.COLLECTIVE R34, `(.L_x_3297) ;  /* 0x0000000022087348 */ /* 0x000fea0003c00000 */
[----:B------:R0:W1:Y:S02]  /*d4f0*/  SHFL.DOWN P4, R6, R7, R4, R33 ;  /* 0x0800000407067389 */ /* 0x0000640000080021 */
[----:B01----:R-:W-:Y:S05]  /*d500*/  ENDCOLLECTIVE ;  /* 0x000000000000791b */ /* 0x003fea0003800000 */
.L_x_3297:
[----:B------:R-:W-:Y:S05]  /*d510*/  BSYNC B0 ;  /* 0x0000000000007941 */ /* 0x000fea0003800000 */
.L_x_3296:
[----:B------:R-:W-:Y:S02]  /*d520*/  IMAD.MOV.U32 R7, RZ, RZ, R51 ;  /* 0x000000ffff077224 */ /* 0x000fe400078e0033 */
[----:B------:R-:W-:Y:S02]  /*d530*/  IMAD.MOV.U32 R4, RZ, RZ, 0x2 ;  /* 0x00000002ff047424 */ /* 0x000fe400078e00ff */
[----:B------:R-:W-:Y:S02]  /*d540*/  IMAD.MOV.U32 R34, RZ, RZ, -0x1 ;  /* 0xffffffffff227424 */ /* 0x000fe400078e00ff */
[----:B------:R-:W-:-:S07]  /*d550*/  IMAD.MOV.U32 R53, RZ, RZ, R6 ;  /* 0x000000ffff357224 */ /* 0x000fce00078e0006 */
[----:B------:R-:W-:Y:S05]  /*d560*/  WARPSYNC.COLLECTIVE R34, `(.L_x_3298) ;  /* 0x0000000022087348 */ /* 0x000fea0003c00000 */
[----:B------:R0:W1:Y:S02]  /*d570*/  SHFL.DOWN P4, R6, R7, R4, R33 ;  /* 0x0800000407067389 */ /* 0x0000640000080021 */
[----:B01----:R-:W-:Y:S05]  /*d580*/  ENDCOLLECTIVE ;  /* 0x000000000000791b */ /* 0x003fea0003800000 */
.L_x_3298:
[----:B------:R-:W-:Y:S02]  /*d590*/  IMAD.MOV.U32 R7, RZ, RZ, R48 ;  /* 0x000000ffff077224 */ /* 0x000fe400078e0030 */
[----:B------:R-:W-:-:S07]  /*d5a0*/  IMAD.MOV.U32 R50, RZ, RZ, R6 ;  /* 0x000000ffff327224 */ /* 0x000fce00078e0006 */
[----:B------:R-:W-:Y:S05]  /*d5b0*/  WARPSYNC.COLLECTIVE R34, `(.L_x_3299) ;  /* 0x0000000022087348 */ /* 0x000fea0003c00000 */
[----:B------:R0:W1:Y:S02]  /*d5c0*/  SHFL.DOWN P4, R6, R7, R4, R33 ;  /* 0x0800000407067389 */ /* 0x0000640000080021 */
[----:B01----:R-:W-:Y:S05]  /*d5d0*/  ENDCOLLECTIVE ;  /* 0x000000000000791b */ /* 0x003fea0003800000 */
.L_x_3299:
[----:B------:R-:W-:Y:S01]  /*d5e0*/  IMAD.MOV.U32 R52, RZ, RZ, R6 ;  /* 0x000000ffff347224 */ /* 0x000fe200078e0006 */
[----:B------:R-:W-:Y:S06]  /*d5f0*/  BRA `(.L_x_3300) ;  /* 0xffffff6c00187947 */ /* 0x000fec000383ffff */
.L_x_3114:
[----:B------:R-:W-:Y:S01]  /*d600*/  BSSY B0, `(.L_x_3301) ;  /* 0x0000006000007945 */ /* 0x000fe20003800000 */
[----:B------:R-:W-:Y:S02]  /*d610*/  IMAD.MOV.U32 R4, RZ, RZ, 0x2 ;  /* 0x00000002ff047424 */ /* 0x000fe400078e00ff */
[----:B------:R-:W-:-:S07]  /*d620*/  IMAD.MOV.U32 R34, RZ, RZ, -0x1 ;  /* 0xffffffffff227424 */ /* 0x000fce00078e00ff */
[----:B--23--:R-:W-:Y:S05]  /*d630*/  WARPSYNC.COLLECTIVE R34, `(.L_x_3302) ;  /* 0x0000000022087348 */ /* 0x00cfea0003c00000 */
[----:B------:R0:W1:Y:S02]  /*d640*/  SHFL.DOWN P4, R6, R7, R4, R33 ;  /* 0x0800000407067389 */ /* 0x0000640000080021 */
[----:B0123--:R-:W-:Y:S05]  /*d650*/  ENDCOLLECTIVE ;  /* 0x000000000000791b */ /* 0x00ffea0003800000 */
.L_x_3302:
[----:B------:R-:W-:Y:S05]  /*d660*/  BSYNC B0 ;  /* 0x0000000000007941 */ /* 0x000fea0003800000 */
.L_x_3301:
[----:B------:R-:W-:Y:S05]  /*d670*/  BRA `(.L_x_3303) ;  /* 0xffffff6c00107947 */ /* 0x000fea000383ffff */
.L_x_3115:
[----:B------:R-:W-:Y:S01]  /*d680*/  BSSY B0, `(.L_x_3304) ;  /* 0x0000007000007945 */ /* 0x000fe20003800000 */
[----:B------:R-:W-:Y:S02]  /*d690*/  IMAD.MOV.U32 R7, RZ, RZ, R32 ;  /* 0x000000ffff077224 */ /* 0x000fe400078e0020 */
[----:B------:R-:W-:Y:S02]  /*d6a0*/  IMAD.MOV.U32 R4, RZ, RZ, 0x4 ;  /* 0x00000004ff047424 */ /* 0x000fe400078e00ff */
[----:B------:R-:W-:-:S07]  /*d6b0*/  IMAD.MOV.U32 R34, RZ, RZ, -0x1 ;  /* 0xffffffffff227424 */ /* 0x000fce00078e00ff */
[----:B------:R-:W-:Y:S05]  /*d6c0*/  WARPSYNC.COLLECTIVE R34, `(.L_x_3305) ;  /* 0x0000000022087348 */ /* 0x000fea0003c00000 */
[----:B------:R0:W1:Y:S02]  /*d6d0*/  SHFL.DOWN P4, R6, R7, R4, R33 ;  /* 0x0800000407067389 */ /* 0x0000640000080021 */
[----:B01----:R-:W-:Y:S05]  /*d6e0*/  ENDCOLLECTIVE ;  /* 0x000000000000791b */ /* 0x003fea0003800000 */
.L_x_3305:
[----:B------:R-:W-:Y:S05]  /*d6f0*/  BSYNC B0 ;  /* 0x0000000000007941 */ /* 0x000fea0003800000 */
.L_x_3304:
[----:B------:R-:W-:Y:S02]  /*d700*/  IMAD.MOV.U32 R7, RZ, RZ, R51 ;  /* 0x000000ffff077224 */ /* 0x000fe400078e0033 */
[----:B------:R-:W-:Y:S02]  /*d710*/  IMAD.MOV.U32 R4, RZ, RZ, 0x4 ;  /* 0x00000004ff047424 */ /* 0x000fe400078e00ff */
[----:B------:R-:W-:Y:S02]  /*d720*/  IMAD.MOV.U32 R34, RZ, RZ, -0x1 ;  /* 0xffffffffff227424 */ /* 0x000fe400078e00ff */
[----:B------:R-:W-:-:S07]  /*d730*/  IMAD.MOV.U32 R53, RZ, RZ, R6 ;  /* 0x000000ffff357224 */ /* 0x000fce00078e0006 */
[----:B------:R-:W-:Y:S05]  /*d740*/  WARPSYNC.COLLECTIVE R34, `(.L_x_3306) ;  /* 0x0000000022087348 */ /* 0x000fea0003c00000 */
[----:B------:R0:W1:Y:S02]  /*d750*/  SHFL.DOWN P4, R6, R7, R4, R33 ;  /* 0x0800000407067389 */ /* 0x0000640000080021 */
[----:B01----:R-:W-:Y:S05]  /*d760*/  ENDCOLLECTIVE ;  /* 0x000000000000791b */ /* 0x003fea0003800000 */
.L_x_3306:
[----:B------:R-:W-:Y:S02]  /*d770*/  IMAD.MOV.U32 R7, RZ, RZ, R48 ;  /* 0x000000ffff077224 */ /* 0x000fe400078e0030 */
[----:B------:R-:W-:-:S07]  /*d780*/  IMAD.MOV.U32 R50, RZ, RZ, R6 ;  /* 0x000000ffff327224 */ /* 0x000fce00078e0006 */
[----:B------:R-:W-:Y:S05]  /*d790*/  WARPSYNC.COLLECTIVE R34, `(.L_x_3307) ;  /* 0x0000000022087348 */ /* 0x000fea0003c00000 */
[----:B------:R0:W1:Y:S02]  /*d7a0*/  SHFL.DOWN P4, R6, R7, R4, R33 ;  /* 0x0800000407067389 */ /* 0x0000640000080021 */
[----:B01----:R-:W-:Y:S05]  /*d7b0*/  ENDCOLLECTIVE ;  /* 0x000000000000791b */ /* 0x003fea0003800000 */
.L_x_3307:
[----:B------:R-:W-:Y:S01]  /*d7c0*/  IMAD.MOV.U32 R52, RZ, RZ, R6 ;  /* 0x000000ffff347224 */ /* 0x000fe200078e0006 */
[----:B------:R-:W-:Y:S06]  /*d7d0*/  BRA `(.L_x_3308) ;  /* 0xffffff6800e07947 */ /* 0x000fec000383ffff */
.L_x_3116:
[----:B------:R-:W-:Y:S01]  /*d7e0*/  BSSY B0, `(.L_x_3309) ;  /* 0x0000006000007945 */ /* 0x000fe20003800000 */
[----:B------:R-:W-:Y:S02]  /*d7f0*/  IMAD.MOV.U32 R4, RZ, RZ, 0x4 ;  /* 0x00000004ff047424 */ /* 0x000fe400078e00ff */
[----:B------:R-:W-:-:S07]  /*d800*/  IMAD.MOV.U32 R34, RZ, RZ, -0x1 ;  /* 0xffffffffff227424 */ /* 0x000fce00078e00ff */
[----:B--23--:R-:W-:Y:S05]  /*d810*/  WARPSYNC.COLLECTIVE R34, `(.L_x_3310) ;  /* 0x0000000022087348 */ /* 0x00cfea0003c00000 */
[----:B------:R0:W1:Y:S02]  /*d820*/  SHFL.DOWN P4, R6, R7, R4, R33 ;  /* 0x0800000407067389 */ /* 0x0000640000080021 */
[----:B0123--:R-:W-:Y:S05]  /*d830*/  ENDCOLLECTIVE ;  /* 0x000000000000791b */ /* 0x00ffea0003800000 */
.L_x_3310:
[----:B------:R-:W-:Y:S05]  /*d840*/  BSYNC B0 ;  /* 0x0000000000007941 */ /* 0x000fea0003800000 */
.L_x_3309:
[----:B------:R-:W-:Y:S05]  /*d850*/  BRA `(.L_x_3311) ;  /* 0xffffff6800d87947 */ /* 0x000fea000383ffff */
.L_x_3117:
[----:B------:R-:W-:Y:S01]  /*d860*/  BSSY B0, `(.L_x_3312) ;  /* 0x0000007000007945 */ /* 0x000fe20003800000 */
[----:B------:R-:W-:Y:S02]  /*d870*/  IMAD.MOV.U32 R7, RZ, RZ, R32 ;  /* 0x000000ffff077224 */ /* 0x000fe400078e0020 */
[----:B------:R-:W-:Y:S02]  /*d880*/  IMAD.MOV.U32 R4, RZ, RZ, 0x8 ;  /* 0x00000008ff047424 */ /* 0x000fe400078e00ff */
[----:B------:R-:W-:-:S07]  /*d890*/  IMAD.MOV.U32 R34, RZ, RZ, -0x1 ;  /* 0xffffffffff227424 */ /* 0x000fce00078e00ff */
[----:B------:R-:W-:Y:S05]  /*d8a0*/  WARPSYNC.COLLECTIVE R34, `(.L_x_3313) ;  /* 0x0000000022087348 */ /* 0x000fea0003c00000 */
[----:B------:R0:W1:Y:S02]  /*d8b0*/  SHFL.DOWN P4, R6, R7, R4, R33 ;  /* 0x0800000407067389 */ /* 0x0000640000080021 */
[----:B01----:R-:W-:Y:S05]  /*d8c0*/  ENDCOLLECTIVE ;  /* 0x000000000000791b */ /* 0x003fea0003800000 */
.L_x_3313:
[----:B------:R-:W-:Y:S05]  /*d8d0*/  BSYNC B0 ;  /* 0x0000000000007941 */ /* 0x000fea0003800000 */
.L_x_3312:
[----:B------:R-:W-:Y:S02]  /*d8e0*/  IMAD.MOV.U32 R7, RZ, RZ, R51 ;  /* 0x000000ffff077224 */ /* 0x000fe400078e0033 */
[----:B------:R-:W-:Y:S02]  /*d8f0*/  IMAD.MOV.U32 R4, RZ, RZ, 0x8 ;  /* 0x00000008ff047424 */ /* 0x000fe400078e00ff */
[----:B------:R-:W-:Y:S02]  /*d900*/  IMAD.MOV.U32 R34, RZ, RZ, -0x1 ;  /* 0xffffffffff227424 */ /* 0x000fe400078e00ff */
[----:B------:R-:W-:-:S07]  /*d910*/  IMAD.MOV.U32 R53, RZ, RZ, R6 ;  /* 0x000000ffff357224 */ /* 0x000fce00078e0006 */
[----:B------:R-:W-:Y:S05]  /*d920*/  WARPSYNC.COLLECTIVE R34, `(.L_x_3314) ;  /* 0x0000000022087348 */ /* 0x000fea0003c00000 */
[----:B------:R0:W1:Y:S02]  /*d930*/  SHFL.DOWN P4, R6, R7, R4, R33 ;  /* 0x0800000407067389 */ /* 0x0000640000080021 */
[----:B01----:R-:W-:Y:S05]  /*d940*/  ENDCOLLECTIVE ;  /* 0x000000000000791b */ /* 0x003fea0003800000 */
.L_x_3314:
[----:B------:R-:W-:Y:S02]  /*d950*/  IMAD.MOV.U32 R7, RZ, RZ, R48 ;  /* 0x000000ffff077224 */ /* 0x000fe400078e0030 */
[----:B------:R-:W-:-:S07]  /*d960*/  IMAD.MOV.U32 R50, RZ, RZ, R6 ;  /* 0x000000ffff327224 */ /* 0x000fce00078e0006 */
[----:B------:R-:W-:Y:S05]  /*d970*/  WARPSYNC.COLLECTIVE R34, `(.L_x_3315) ;  /* 0x0000000022087348 */ /* 0x000fea0003c00000 */
[----:B------:R0:W1:Y:S02]  /*d980*/  SHFL.DOWN P4, R6, R7, R4, R33 ;  /* 0x0800000407067389 */ /* 0x0000640000080021 */
[----:B01----:R-:W-:Y:S05]  /*d990*/  ENDCOLLECTIVE ;  /* 0x000000000000791b */ /* 0x003fea0003800000 */
.L_x_3315:
[----:B------:R-:W-:Y:S01]  /*d9a0*/  IMAD.MOV.U32 R52, RZ, RZ, R6 ;  /* 0x000000ffff347224 */ /* 0x000fe200078e0006 */
[----:B------:R-:W-:Y:S06]  /*d9b0*/  BRA `(.L_x_3316) ;  /* 0xffffff6800a87947 */ /* 0x000fec000383ffff */
.L_x_3118:
[----:B------:R-:W-:Y:S01]  /*d9c0*/  BSSY B0, `(.L_x_3317) ;  /* 0x0000006000007945 */ /* 0x000fe20003800000 */
[----:B------:R-:W-:Y:S02]  /*d9d0*/  IMAD.MOV.U32 R4, RZ, RZ, 0x8 ;  /* 0x00000008ff047424 */ /* 0x000fe400078e00ff */
[----:B------:R-:W-:-:S07]  /*d9e0*/  IMAD.MOV.U32 R34, RZ, RZ, -0x1 ;  /* 0xffffffffff227424 */ /* 0x000fce00078e00ff */
[----:B--23--:R-:W-:Y:S05]  /*d9f0*/  WARPSYNC.COLLECTIVE R34, `(.L_x_3318) ;  /* 0x0000000022087348 */ /* 0x00cfea0003c00000 */
[----:B------:R0:W1:Y:S02]  /*da00*/  SHFL.DOWN P4, R6, R7, R4, R33 ;  /* 0x0800000407067389 */ /* 0x0000640000080021 */
[----:B0123--:R-:W-:Y:S05]  /*da10*/  ENDCOLLECTIVE ;  /* 0x000000000000791b */ /* 0x00ffea0003800000 */
.L_x_3318:
[----:B------:R-:W-:Y:S05]  /*da20*/  BSYNC B0 ;  /* 0x0000000000007941 */ /* 0x000fea0003800000 */
.L_x_3317:
[----:B------:R-:W-:Y:S05]  /*da30*/  BRA `(.L_x_3319) ;  /* 0xffffff6800a07947 */ /* 0x000fea000383ffff */
.L_x_3119:
[----:B------:R-:W-:Y:S01]  /*da40*/  BSSY B0, `(.L_x_3320) ;  /* 0x0000007000007945 */ /* 0x000fe20003800000 */
[----:B------:R-:W-:Y:S02]  /*da50*/  IMAD.MOV.U32 R7, RZ, RZ, R32 ;  /* 0x000000ffff077224 */ /* 0x000fe400078e0020 */
[----:B------:R-:W-:Y:S02]  /*da60*/  IMAD.MOV.U32 R4, RZ, RZ, 0x10 ;  /* 0x00000010ff047424 */ /* 0x000fe400078e00ff */
[----:B------:R-:W-:-:S07]  /*da70*/  IMAD.MOV.U32 R34, RZ, RZ, -0x1 ;  /* 0xffffffffff227424 */ /* 0x000fce00078e00ff */
[----:B------:R-:W-:Y:S05]  /*da80*/  WARPSYNC.COLLECTIVE R34, `(.L_x_3321) ;  /* 0x0000000022087348 */ /* 0x000fea0003c00000 */
[----:B------:R0:W1:Y:S02]  /*da90*/  SHFL.DOWN P4, R6, R7, R4, R33 ;  /* 0x0800000407067389 */ /* 0x0000640000080021 */
[----:B01----:R-:W-:Y:S05]  /*daa0*/  ENDCOLLECTIVE ;  /* 0x000000000000791b */ /* 0x003fea0003800000 */
.L_x_3321:
[----:B------:R-:W-:Y:S05]  /*dab0*/  BSYNC B0 ;  /* 0x0000000000007941 */ /* 0x000fea0003800000 */
.L_x_3320:
[----:B------:R-:W-:Y:S02]  /*dac0*/  IMAD.MOV.U32 R7, RZ, RZ, R51 ;  /* 0x000000ffff077224 */ /* 0x000fe400078e0033 */
[----:B------:R-:W-:Y:S02]  /*dad0*/  IMAD.MOV.U32 R4, RZ, RZ, 0x10 ;  /* 0x00000010ff047424 */ /* 0x000fe400078e00ff */
[----:B------:R-:W-:Y:S02]  /*dae0*/  IMAD.MOV.U32 R34, RZ, RZ, -0x1 ;  /* 0xffffffffff227424 */ /* 0x000fe400078e00ff */
[----:B------:R-:W-:-:S07]  /*daf0*/  IMAD.MOV.U32 R53, RZ, RZ, R6 ;  /* 0x000000ffff357224 */ /* 0x000fce00078e0006 */
[----:B------:R-:W-:Y:S05]  /*db00*/  WARPSYNC.COLLECTIVE R34, `(.L_x_3322) ;  /* 0x0000000022087348 */ /* 0x000fea0003c00000 */
[----:B------:R0:W1:Y:S02]  /*db10*/  SHFL.DOWN P4, R6, R7, R4, R33 ;  /* 0x0800000407067389 */ /* 0x0000640000080021 */
[----:B01----:R-:W-:Y:S05]  /*db20*/  ENDCOLLECTIVE ;  /* 0x000000000000791b */ /* 0x003fea0003800000 */
.L_x_3322:
[----:B------:R-:W-:Y:S02]  /*db30*/  IMAD.MOV.U32 R7, RZ, RZ, R48 ;  /* 0x000000ffff077224 */ /* 0x000fe400078e0030 */
[----:B------:R-:W-:-:S07]  /*db40*/  IMAD.MOV.U32 R50, RZ, RZ, R6 ;  /* 0x000000ffff327224 */ /* 0x000fce00078e0006 */
[----:B------:R-:W-:Y:S05]  /*db50*/  WARPSYNC.COLLECTIVE R34, `(.L_x_3323) ;  /* 0x0000000022087348 */ /* 0x000fea0003c00000 */
[----:B------:R0:W1:Y:S02]  /*db60*/  SHFL.DOWN P4, R6, R7, R4, R33 ;  /* 0x0800000407067389 */ /* 0x0000640000080021 */
[----:B01----:R-:W-:Y:S05]  /*db70*/  ENDCOLLECTIVE ;  /* 0x000000000000791b */ /* 0x003fea0003800000 */
.L_x_3323:
[----:B------:R-:W-:Y:S05]  /*db80*/  BRA `(.L_x_3324) ;  /* 0xffffff6800747947 */ /* 0x000fea000383ffff */
.L_x_3120:
[----:B------:R-:W-:Y:S01]  /*db90*/  BSSY B0, `(.L_x_3325) ;  /* 0x0000006000007945 */ /* 0x000fe20003800000 */
[----:B------:R-:W-:Y:S02]  /*dba0*/  IMAD.MOV.U32 R4, RZ, RZ, 0x10 ;  /* 0x00000010ff047424 */ /* 0x000fe400078e00ff */
[----:B------:R-:W-:-:S07]  /*dbb0*/  IMAD.MOV.U32 R34, RZ, RZ, -0x1 ;  /* 0xffffffffff227424 */ /* 0x000fce00078e00ff */
[----:B------:R-:W-:Y:S05]  /*dbc0*/  WARPSYNC.COLLECTIVE R34, `(.L_x_3326) ;  /* 0x0000000022087348 */ /* 0x000fea0003c00000 */
[----:B------:R0:W1:Y:S02]  /*dbd0*/  SHFL.DOWN P4, R6, R7, R4, R33 ;  /* 0x0800000407067389 */ /* 0x0000640000080021 */
[----:B01----:R-:W-:Y:S05]  /*dbe0*/  ENDCOLLECTIVE ;  /* 0x000000000000791b */ /* 0x003fea0003800000 */
.L_x_3326:
[----:B------:R-:W-:Y:S05]  /*dbf0*/  BSYNC B0 ;  /* 0x0000000000007941 */ /* 0x000fea0003800000 */
.L_x_3325:
[----:B------:R-:W-:Y:S05]  /*dc00*/  BRA `(.L_x_3327) ;  /* 0xffffff6800947947 */ /* 0x000fea000383ffff */
.L_x_3121:
[----:B------:R-:W-:Y:S01]  /*dc10*/  BSSY B0, `(.L_x_3328) ;  /* 0x0000006000007945 */ /* 0x000fe20003800000 */
[----:B------:R-:W-:Y:S01]  /*dc20*/  PLOP3.LUT P5, PT, P0, PT, PT, 0x80, 0x8 ;  /* 0x000000000008781c */ /* 0x000fe200007af070 */
[----:B------:R-:W-:-:S12]  /*dc30*/  IMAD.MOV.U32 R34, RZ, RZ, -0x1 ;  /* 0xffffffffff227424 */ /* 0x000fd800078e00ff */
[----:B------:R-:W-:Y:S05]  /*dc40*/  WARPSYNC.COLLECTIVE R34, `(.L_x_3329) ;  /* 0x0000000022087348 */ /* 0x000fea0003c00000 */
[----:B------:R-:W-:Y:S01]  /*dc50*/  VOTE.ALL P5, P5 ;  /* 0x0000000000ff7806 */ /* 0x000fe200028a0000 */
[----:B------:R-:W-:-:S12]  /*dc60*/  ENDCOLLECTIVE ;  /* 0x000000000000791b */ /* 0x000fd80003800000 */
.L_x_3329:
[----:B------:R-:W-:Y:S05]  /*dc70*/  BSYNC B0 ;  /* 0x0000000000007941 */ /* 0x000fea0003800000 */
.L_x_3328:
[----:B------:R-:W-:Y:S01]  /*dc80*/  PLOP3.LUT P0, PT, P5, PT, PT, 0x80, 0x8 ;  /* 0x000000000008781c */ /* 0x000fe20002f0f070 */
[----:B------:R-:W-:-:S12]  /*dc90*/  BRA `(.L_x_3330) ;  /* 0xffffff6800887947 */ /* 0x000fd8000383ffff */
.L_x_3179:
[----:B------:R-:W-:Y:S01]  /*dca0*/  BSSY B0, `(.L_x_3331) ;  /* 0x0000006000007945 */ /* 0x000fe20003800000 */
[----:B------:R-:W-:Y:S01]  /*dcb0*/  PLOP3.LUT P4, PT, P4, PT, PT, 0x8, 0x80 ;  /* 0x000000000080781c */ /* 0x000fe2000278e170 */
[----:B------:R-:W-:-:S12]  /*dcc0*/  IMAD.MOV.U32 R34, RZ, RZ, -0x1 ;  /* 0xffffffffff227424 */ /* 0x000fd800078e00ff */
[----:B--23--:R-:W-:Y:S05]  /*dcd0*/  WARPSYNC.COLLECTIVE R34, `(.L_x_3332) ;  /* 0x0000000022087348 */ /* 0x00cfea0003c00000 */
[----:B------:R-:W-:Y:S01]  /*dce0*/  VOTE.ANY P4, P4 ;  /* 0x0000000000ff7806 */ /* 0x000fe20002080100 */
[----:B--23--:R-:W-:-:S12]  /*dcf0*/  ENDCOLLECTIVE ;  /* 0x000000000000791b */ /* 0x00cfd80003800000 */
.L_x_3332:
[----:B------:R-:W-:Y:S05]  /*dd00*/  BSYNC B0 ;  /* 0x0000000000007941 */ /* 0x000fea0003800000 */
.L_x_3331:
[----:B------:R-:W-:Y:S05]  /*dd10*/  BRA `(.L_x_3333) ;  /* 0xffffffc400107947 */ /* 0x000fea000383ffff */
.L_x_3181:
[----:B------:R-:W0:Y:S01]  /*dd20*/  S2R R42, SR_GEMASK ;  /* 0x00000000002a7919 */ /* 0x000e220000003c00 */
[----:B------:R-:W-:Y:S01]  /*dd30*/  BSSY B0, `(.L_x_3334) ;  /* 0x0000006000007945 */ /* 0x000fe20003800000 */
[----:B------:R-:W-:Y:S01]  /*dd40*/  PLOP3.LUT P4, PT, P4, PT, PT, 0x8, 0x80 ;  /* 0x000000000080781c */ /* 0x000fe2000278e170 */
[----:B------:R-:W-:-:S12]  /*dd50*/  IMAD.MOV.U32 R34, RZ, RZ, -0x1 ;  /* 0xffffffffff227424 */ /* 0x000fd800078e00ff */
[----:B0-23--:R-:W-:Y:S05]  /*dd60*/  WARPSYNC.COLLECTIVE R34, `(.L_x_3335) ;  /* 0x0000000022087348 */ /* 0x00dfea0003c00000 */
[----:B------:R-:W-:Y:S01]  /*dd70*/  VOTE.ANY R34, PT, P4 ;  /* 0x0000000000227806 */ /* 0x000fe200020e0100 */
[----:B0-23--:R-:W-:Y:S06]  /*dd80*/  ENDCOLLECTIVE ;  /* 0x000000000000791b */ /* 0x00dfec0003800000 */
.L_x_3335:
[----:B------:R-:W-:Y:S05]  /*dd90*/  BSYNC B0 ;  /* 0x0000000000007941 */ /* 0x000fea0003800000 */
.L_x_3334:
        /* <DEDUP_REMOVED lines=10> */
.L_x_3336:
[----:B------:R-:W-:Y:S02]  /*de40*/  IMAD.MOV.U32 R7, RZ, RZ, R41 ;  /* 0x000000ffff077224 */ /* 0x000fe400078e0029 */
[----:B------:R-:W-:-:S07]  /*de50*/  IMAD.MOV.U32 R25, RZ, RZ, R6 ;  /* 0x000000ffff197224 */ /* 0x000fce00078e0006 */
[----:B------:R-:W-:Y:S05]  /*de60*/  WARPSYNC.COLLECTIVE R34, `(.L_x_3337) ;  /* 0x0000000022087348 */ /* 0x000fea0003c00000 */
[----:B------:R0:W1:Y:S02]  /*de70*/  SHFL.DOWN P4, R6, R7, R4, R33 ;  /* 0x0800000407067389 */ /* 0x0000640000080021 */
[----:B01----:R-:W-:Y:S05]  /*de80*/  ENDCOLLECTIVE ;  /* 0x000000000000791b */ /* 0x003fea0003800000 */
.L_x_3337:
[----:B------:R-:W-:Y:S02]  /*de90*/  IMAD.MOV.U32 R7, RZ, RZ, R38 ;  /* 0x000000ffff077224 */ /* 0x000fe400078e0026 */
[----:B------:R-:W-:-:S07]  /*dea0*/  IMAD.MOV.U32 R24, RZ, RZ, R6 ;  /* 0x000000ffff187224 */ /* 0x000fce00078e0006 */
[----:B------:R-:W-:Y:S05]  /*deb0*/  WARPSYNC.COLLECTIVE R34, `(.L_x_3338) ;  /* 0x0000000022087348 */ /* 0x000fea0003c00000 */
[----:B------:R0:W1:Y:S02]  /*dec0*/  SHFL.DOWN P4, R6, R7, R4, R33 ;  /* 0x0800000407067389 */ /* 0x0000640000080021 */
[----:B01----:R-:W-:Y:S05]  /*ded0*/  ENDCOLLECTIVE ;  /* 0x000000000000791b */ /* 0x003fea0003800000 */
.L_x_3338:
[----:B------:R-:W-:Y:S05]  /*dee0*/  BRA `(.L_x_3339) ;  /* 0xffffffc000dc7947 */ /* 0x000fea000383ffff */
.L_x_3182:
[----:B------:R-:W-:Y:S01]  /*def0*/  BSSY B0, `(.L_x_3340) ;  /* 0x0000006000007945 */ /* 0x000fe20003800000 */
[----:B------:R-:W-:Y:S02]  /*df00*/  IMAD.MOV.U32 R4, RZ, RZ, 0x1 ;  /* 0x00000001ff047424 */ /* 0x000fe400078e00ff */
[----:B------:R-:W-:-:S07]  /*df10*/  IMAD.MOV.U32 R34, RZ, RZ, -0x1 ;  /* 0xffffffffff227424 */ /* 0x000fce00078e00ff */
[----:B--23--:R-:W-:Y:S05]  /*df20*/  WARPSYNC.COLLECTIVE R34, `(.L_x_3341) ;  /* 0x0000000022087348 */ /* 0x00cfea0003c00000 */
[----:B------:R0:W1:Y:S02]  /*df30*/  SHFL.DOWN P4, R6, R7, R4, R33 ;  /* 0x0800000407067389 */ /* 0x0000640000080021 */
[----:B0123--:R-:W-:Y:S05]  /*df40*/  ENDCOLLECTIVE ;  /* 0x000000000000791b */ /* 0x00ffea0003800000 */
.L_x_3341:
[----:B------:R-:W-:Y:S05]  /*df50*/  BSYNC B0 ;  /* 0x0000000000007941 */ /* 0x000fea0003800000 */
.L_x_3340:
[----:B------:R-:W-:Y:S05]  /*df60*/  BRA `(.L_x_3342) ;  /* 0xffffffc000e07947 */ /* 0x000fea000383ffff */
.L_x_3183:
[----:B------:R-:W-:Y:S01]  /*df70*/  BSSY B0, `(.L_x_3343) ;  /* 0x0000007000007945 */ /* 0x000fe20003800000 */
[----:B------:R-:W-:Y:S02]  /*df80*/  IMAD.MOV.U32 R7, RZ, RZ, R40 ;  /* 0x000000ffff077224 */ /* 0x000fe400078e0028 */
[----:B------:R-:W-:Y:S02]  /*df90*/  IMAD.MOV.U32 R4, RZ, RZ, 0x2 ;  /* 0x00000002ff047424 */ /* 0x000fe400078e00ff */
[----:B------:R-:W-:-:S07]  /*dfa0*/  IMAD.MOV.U32 R34, RZ, RZ, -0x1 ;  /* 0xffffffffff227424 */ /* 0x000fce00078e00ff */
[----:B--23--:R-:W-:Y:S05]  /*dfb0*/  WARPSYNC.COLLECTIVE R34, `(.L_x_3344) ;  /* 0x0000000022087348 */ /* 0x00cfea0003c00000 */
[----:B------:R0:W1:Y:S02]  /*dfc0*/  SHFL.DOWN P4, R6, R7, R4, R33 ;  /* 0x0800000407067389 */ /* 0x0000640000080021 */
[----:B0123--:R-:W-:Y:S05]  /*dfd0*/  ENDCOLLECTIVE ;  /* 0x000000000000791b */ /* 0x00ffea0003800000 */
.L_x_3344:
[----:B------:R-:W-:Y:S05]  /*dfe0*/  BSYNC B0 ;  /* 0x0000000000007941 */ /* 0x000fea0003800000 */
.L_x_3343:
[----:B------:R-:W-:Y:S02]  /*dff0*/  IMAD.MOV.U32 R7, RZ, RZ, R41 ;  /* 0x000000ffff077224 */ /* 0x000fe400078e0029 */
[----:B------:R-:W-:Y:S02]  /*e000*/  IMAD.MOV.U32 R4, RZ, RZ, 0x2 ;  /* 0x00000002ff047424 */ /* 0x000fe400078e00ff */
[----:B------:R-:W-:Y:S02]  /*e010*/  IMAD.MOV.U32 R34, RZ, RZ, -0x1 ;  /* 0xffffffffff227424 */ /* 0x000fe400078e00ff */
[----:B------:R-:W-:-:S07]  /*e020*/  IMAD.MOV.U32 R25, RZ, RZ, R6 ;  /* 0x000000ffff197224 */ /* 0x000fce00078e0006 */
[----:B------:R-:W-:Y:S05]  /*e030*/  WARPSYNC.COLLECTIVE R34, `(.L_x_3345) ;  /* 0x0000000022087348 */ /* 0x000fea0003c00000 */
[----:B------:R0:W1:Y:S02]  /*e040*/  SHFL.DOWN P4, R6, R7, R4, R33 ;  /* 0x0800000407067389 */ /* 0x0000640000080021 */
[----:B01----:R-:W-:Y:S05]  /*e050*/  ENDCOLLECTIVE ;  /* 0x000000000000791b */ /* 0x003fea0003800000 */
.L_x_3345:
[----:B------:R-:W-:Y:S02]  /*e060*/  IMAD.MOV.U32 R7, RZ, RZ, R38 ;  /* 0x000000ffff077224 */ /* 0x000fe400078e0026 */
[----:B------:R-:W-:-:S07]  /*e070*/  IMAD.MOV.U32 R24, RZ, RZ, R6 ;  /* 0x000000ffff187224 */ /* 0x000fce00078e0006 */
[----:B------:R-:W-:Y:S05]  /*e080*/  WARPSYNC.COLLECTIVE R34, `(.L_x_3346) ;  /* 0x0000000022087348 */ /* 0x000fea0003c00000 */
[----:B------:R0:W1:Y:S02]  /*e090*/  SHFL.DOWN P4, R6, R7, R4, R33 ;  /* 0x0800000407067389 */ /* 0x0000640000080021 */
[----:B01----:R-:W-:Y:S05]  /*e0a0*/  ENDCOLLECTIVE ;  /* 0x000000000000791b */ /* 0x003fea0003800000 */
.L_x_3346:
[----:B------:R-:W-:Y:S05]  /*e0b0*/  BRA `(.L_x_3347) ;  /* 0xffffffc000a87947 */ /* 0x000fea000383ffff */
.L_x_3184:
[----:B------:R-:W-:Y:S01]  /*e0c0*/  BSSY B0, `(.L_x_3348) ;  /* 0x0000006000007945 */ /* 0x000fe20003800000 */
[----:B------:R-:W-:Y:S02]  /*e0d0*/  IMAD.MOV.U32 R4, RZ, RZ, 0x2 ;  /* 0x00000002ff047424 */ /* 0x000fe400078e00ff */
[----:B------:R-:W-:-:S07]  /*e0e0*/  IMAD.MOV.U32 R34, RZ, RZ, -0x1 ;  /* 0xffffffffff227424 */ /* 0x000fce00078e00ff */
[----:B--23--:R-:W-:Y:S05]  /*e0f0*/  WARPSYNC.COLLECTIVE R34, `(.L_x_3349) ;  /* 0x0000000022087348 */ /* 0x00cfea0003c00000 */
[----:B------:R0:W1:Y:S02]  /*e100*/  SHFL.DOWN P4, R6, R7, R4, R33 ;  /* 0x0800000407067389 */ /* 0x0000640000080021 */
[----:B0123--:R-:W-:Y:S05]  /*e110*/  ENDCOLLECTIVE ;  /* 0x000000000000791b */ /* 0x00ffea0003800000 */
.L_x_3349:
[----:B------:R-:W-:Y:S05]  /*e120*/  BSYNC B0 ;  /* 0x0000000000007941 */ /* 0x000fea0003800000 */
.L_x_3348:
[----:B------:R-:W-:Y:S05]  /*e130*/  BRA `(.L_x_3350) ;  /* 0xffffffc000ac7947 */ /* 0x000fea000383ffff */
.L_x_3185:
[----:B------:R-:W-:Y:S01]  /*e140*/  BSSY B0, `(.L_x_3351) ;  /* 0x0000007000007945 */ /* 0x000fe20003800000 */
[----:B------:R-:W-:Y:S02]  /*e150*/  IMAD.MOV.U32 R7, RZ, RZ, R40 ;  /* 0x000000ffff077224 */ /* 0x000fe400078e0028 */
[----:B------:R-:W-:Y:S02]  /*e160*/  IMAD.MOV.U32 R4, RZ, RZ, 0x4 ;  /* 0x00000004ff047424 */ /* 0x000fe400078e00ff */
[----:B------:R-:W-:-:S07]  /*e170*/  IMAD.MOV.U32 R34, RZ, RZ, -0x1 ;  /* 0xffffffffff227424 */ /* 0x000fce00078e00ff */
[----:B--23--:R-:W-:Y:S05]  /*e180*/  WARPSYNC.COLLECTIVE R34, `(.L_x_3352) ;  /* 0x0000000022087348 */ /* 0x00cfea0003c00000 */
[----:B------:R0:W1:Y:S02]  /*e190*/  SHFL.DOWN P4, R6, R7, R4, R33 ;  /* 0x0800000407067389 */ /* 0x0000640000080021 */
[----:B0123--:R-:W-:Y:S05]  /*e1a0*/  ENDCOLLECTIVE ;  /* 0x000000000000791b */ /* 0x00ffea0003800000 */
.L_x_3352:
[----:B------:R-:W-:Y:S05]  /*e1b0*/  BSYNC B0 ;  /* 0x0000000000007941 */ /* 0x000fea0003800000 */
.L_x_3351:
[----:B------:R-:W-:Y:S02]  /*e1c0*/  IMAD.MOV.U32 R7, RZ, RZ, R41 ;  /* 0x000000ffff077224 */ /* 0x000fe400078e0029 */
[----:B------:R-:W-:Y:S02]  /*e1d0*/  IMAD.MOV.U32 R4, RZ, RZ, 0x4 ;  /* 0x00000004ff047424 */ /* 0x000fe400078e00ff */
[----:B------:R-:W-:Y:S02]  /*e1e0*/  IMAD.MOV.U32 R34, RZ, RZ, -0x1 ;  /* 0xffffffffff227424 */ /* 0x000fe400078e00ff */
[----:B------:R-:W-:-:S07]  /*e1f0*/  IMAD.MOV.U32 R25, RZ, RZ, R6 ;  /* 0x000000ffff197224 */ /* 0x000fce00078e0006 */
[----:B------:R-:W-:Y:S05]  /*e200*/  WARPSYNC.COLLECTIVE R34, `(.L_x_3353) ;  /* 0x0000000022087348 */ /* 0x000fea0003c00000 */
[----:B------:R0:W1:Y:S02]  /*e210*/  SHFL.DOWN P4, R6, R7, R4, R33 ;  /* 0x0800000407067389 */ /* 0x0000640000080021 */
[----:B01----:R-:W-:Y:S05]  /*e220*/  ENDCOLLECTIVE ;  /* 0x000000000000791b */ /* 0x003fea0003800000 */
.L_x_3353:
[----:B------:R-:W-:Y:S02]  /*e230*/  IMAD.MOV.U32 R7, RZ, RZ, R38 ;  /* 0x000000ffff077224 */ /* 0x000fe400078e0026 */
[----:B------:R-:W-:-:S07]  /*e240*/  IMAD.MOV.U32 R24, RZ, RZ, R6 ;  /* 0x000000ffff187224 */ /* 0x000fce00078e0006 */
[----:B------:R-:W-:Y:S05]  /*e250*/  WARPSYNC.COLLECTIVE R34, `(.L_x_3354) ;  /* 0x0000000022087348 */ /* 0x000fea0003c00000 */
[----:B------:R0:W1:Y:S02]  /*e260*/  SHFL.DOWN P4, R6, R7, R4, R33 ;  /* 0x0800000407067389 */ /* 0x0000640000080021 */
[----:B01----:R-:W-:Y:S05]  /*e270*/  ENDCOLLECTIVE ;  /* 0x000000000000791b */ /* 0x003fea0003800000 */
.L_x_3354:
[----:B------:R-:W-:Y:S05]  /*e280*/  BRA `(.L_x_3355) ;  /* 0xffffffc000787947 */ /* 0x000fea000383ffff */
.L_x_3186:
[----:B------:R-:W-:Y:S01]  /*e290*/  BSSY B0, `(.L_x_3356) ;  /* 0x0000006000007945 */ /* 0x000fe20003800000 */
[----:B------:R-:W-:Y:S02]  /*e2a0*/  IMAD.MOV.U32 R4, RZ, RZ, 0x4 ;  /* 0x00000004ff047424 */ /* 0x000fe400078e00ff */
[----:B------:R-:W-:-:S07]  /*e2b0*/  IMAD.MOV.U32 R34, RZ, RZ, -0x1 ;  /* 0xffffffffff227424 */ /* 0x000fce00078e00ff */
[----:B--23--:R-:W-:Y:S05]  /*e2c0*/  WARPSYNC.COLLECTIVE R34, `(.L_x_3357) ;  /* 0x0000000022087348 */ /* 0x00cfea0003c00000 */
[----:B------:R0:W1:Y:S02]  /*e2d0*/  SHFL.DOWN P4, R6, R7, R4, R33 ;  /* 0x0800000407067389 */ /* 0x0000640000080021 */
[----:B0123--:R-:W-:Y:S05]  /*e2e0*/  ENDCOLLECTIVE ;  /* 0x000000000000791b */ /* 0x00ffea0003800000 */
.L_x_3357:
[----:B------:R-:W-:Y:S05]  /*e2f0*/  BSYNC B0 ;  /* 0x0000000000007941 */ /* 0x000fea0003800000 */
.L_x_3356:
[----:B------:R-:W-:Y:S05]  /*e300*/  BRA `(.L_x_3358) ;  /* 0xffffffc0007c7947 */ /* 0x000fea000383ffff */
.L_x_3187:
[----:B------:R-:W-:Y:S01]  /*e310*/  BSSY B0, `(.L_x_3359) ;  /* 0x0000007000007945 */ /* 0x000fe20003800000 */
[----:B------:R-:W-:Y:S02]  /*e320*/  IMAD.MOV.U32 R7, RZ, RZ, R40 ;  /* 0x000000ffff077224 */ /* 0x000fe400078e0028 */
[----:B------:R-:W-:Y:S02]  /*e330*/  IMAD.MOV.U32 R4, RZ, RZ, 0x8 ;  /* 0x00000008ff047424 */ /* 0x000fe400078e00ff */
[----:B------:R-:W-:-:S07]  /*e340*/  IMAD.MOV.U32 R34, RZ, RZ, -0x1 ;  /* 0xffffffffff227424 */ /* 0x000fce00078e00ff */
[----:B--23--:R-:W-:Y:S05]  /*e350*/  WARPSYNC.COLLECTIVE R34, `(.L_x_3360) ;  /* 0x0000000022087348 */ /* 0x00cfea0003c00000 */
[----:B------:R0:W1:Y:S02]  /*e360*/  SHFL.DOWN P4, R6, R7, R4, R33 ;  /* 0x0800000407067389 */ /* 0x0000640000080021 */
[----:B0123--:R-:W-:Y:S05]  /*e370*/  ENDCOLLECTIVE ;  /* 0x000000000000791b */ /* 0x00ffea0003800000 */
.L_x_3360:
[----:B------:R-:W-:Y:S05]  /*e380*/  BSYNC B0 ;  /* 0x0000000000007941 */ /* 0x000fea0003800000 */
.L_x_3359:
[----:B------:R-:W-:Y:S02]  /*e390*/  IMAD.MOV.U32 R7, RZ, RZ, R41 ;  /* 0x000000ffff077224 */ /* 0x000fe400078e0029 */
[----:B------:R-:W-:Y:S02]  /*e3a0*/  IMAD.MOV.U32 R4, RZ, RZ, 0x8 ;  /* 0x00000008ff047424 */ /* 0x000fe400078e00ff */
[----:B------:R-:W-:Y:S02]  /*e3b0*/  IMAD.MOV.U32 R34, RZ, RZ, -0x1 ;  /* 0xffffffffff227424 */ /* 0x000fe400078e00ff */
[----:B------:R-:W-:-:S07]  /*e3c0*/  IMAD.MOV.U32 R25, RZ, RZ, R6 ;  /* 0x000000ffff197224 */ /* 0x000fce00078e0006 */
[----:B------:R-:W-:Y:S05]  /*e3d0*/  WARPSYNC.COLLECTIVE R34, `(.L_x_3361) ;  /* 0x0000000022087348 */ /* 0x000fea0003c00000 */
[----:B------:R0:W1:Y:S02]  /*e3e0*/  SHFL.DOWN P4, R6, R7, R4, R33 ;  /* 0x0800000407067389 */ /* 0x0000640000080021 */
[----:B01----:R-:W-:Y:S05]  /*e3f0*/  ENDCOLLECTIVE ;  /* 0x000000000000791b */ /* 0x003fea0003800000 */
.L_x_3361:
[----:B------:R-:W-:Y:S02]  /*e400*/  IMAD.MOV.U32 R7, RZ, RZ, R38 ;  /* 0x000000ffff077224 */ /* 0x000fe400078e0026 */
[----:B------:R-:W-:-:S07]  /*e410*/  IMAD.MOV.U32 R24, RZ, RZ, R6 ;  /* 0x000000ffff187224 */ /* 0x000fce00078e0006 */
[----:B------:R-:W-:Y:S05]  /*e420*/  WARPSYNC.COLLECTIVE R34, `(.L_x_3362) ;  /* 0x0000000022087348 */ /* 0x000fea0003c00000 */
[----:B------:R0:W1:Y:S02]  /*e430*/  SHFL.DOWN P4, R6, R7, R4, R33 ;  /* 0x0800000407067389 */ /* 0x0000640000080021 */
[----:B01----:R-:W-:Y:S05]  /*e440*/  ENDCOLLECTIVE ;  /* 0x000000000000791b */ /* 0x003fea0003800000 */
.L_x_3362:
[----:B------:R-:W-:Y:S05]  /*e450*/  BRA `(.L_x_3363) ;  /* 0xffffffc000487947 */ /* 0x000fea000383ffff */
.L_x_3188:
[----:B------:R-:W-:Y:S01]  /*e460*/  BSSY B0, `(.L_x_3364) ;  /* 0x0000006000007945 */ /* 0x000fe20003800000 */
[----:B------:R-:W-:Y:S02]  /*e470*/  IMAD.MOV.U32 R4, RZ, RZ, 0x8 ;  /* 0x00000008ff047424 */ /* 0x000fe400078e00ff */
[----:B------:R-:W-:-:S07]  /*e480*/  IMAD.MOV.U32 R34, RZ, RZ, -0x1 ;  /* 0xffffffffff227424 */ /* 0x000fce00078e00ff */
[----:B--23--:R-:W-:Y:S05]  /*e490*/  WARPSYNC.COLLECTIVE R34, `(.L_x_3365) ;  /* 0x0000000022087348 */ /* 0x00cfea0003c00000 */
[----:B------:R0:W1:Y:S02]  /*e4a0*/  SHFL.DOWN P4, R6, R7, R4, R33 ;  /* 0x0800000407067389 */ /* 0x0000640000080021 */
[----:B0123--:R-:W-:Y:S05]  /*e4b0*/  ENDCOLLECTIVE ;  /* 0x000000000000791b */ /* 0x00ffea0003800000 */
.L_x_3365:
[----:B------:R-:W-:Y:S05]  /*e4c0*/  BSYNC B0 ;  /* 0x0000000000007941 */ /* 0x000fea0003800000 */
.L_x_3364:
[----:B------:R-:W-:Y:S05]  /*e4d0*/  BRA `(.L_x_3366) ;  /* 0xffffffc0004c7947 */ /* 0x000fea000383ffff */
.L_x_3189:
[----:B------:R-:W-:Y:S01]  /*e4e0*/  BSSY B0, `(.L_x_3367) ;  /* 0x0000007000007945 */ /* 0x000fe20003800000 */
[----:B------:R-:W-:Y:S02]  /*e4f0*/  IMAD.MOV.U32 R7, RZ, RZ, R40 ;  /* 0x000000ffff077224 */ /* 0x000fe400078e0028 */
[----:B------:R-:W-:Y:S02]  /*e500*/  IMAD.MOV.U32 R4, RZ, RZ, 0x10 ;  /* 0x00000010ff047424 */ /* 0x000fe400078e00ff */
[----:B------:R-:W-:-:S07]  /*e510*/  IMAD.MOV.U32 R34, RZ, RZ, -0x1 ;  /* 0xffffffffff227424 */ /* 0x000fce00078e00ff */
[----:B--23--:R-:W-:Y:S05]  /*e520*/  WARPSYNC.COLLECTIVE R34, `(.L_x_3368) ;  /* 0x0000000022087348 */ /* 0x00cfea0003c00000 */
[----:B------:R0:W1:Y:S02]  /*e530*/  SHFL.DOWN P4, R6, R7, R4, R33 ;  /* 0x0800000407067389 */ /* 0x0000640000080021 */
[----:B0123--:R-:W-:Y:S05]  /*e540*/  ENDCOLLECTIVE ;  /* 0x000000000000791b */ /* 0x00ffea0003800000 */
.L_x_3368:
[----:B------:R-:W-:Y:S05]  /*e550*/  BSYNC B0 ;  /* 0x0000000000007941 */ /* 0x000fea0003800000 */
.L_x_3367:
[----:B------:R-:W-:Y:S02]  /*e560*/  IMAD.MOV.U32 R7, RZ, RZ, R41 ;  /* 0x000000ffff077224 */ /* 0x000fe400078e0029 */
[----:B------:R-:W-:Y:S02]  /*e570*/  IMAD.MOV.U32 R4, RZ, RZ, 0x10 ;  /* 0x00000010ff047424 */ /* 0x000fe400078e00ff */
[----:B------:R-:W-:Y:S02]  /*e580*/  IMAD.MOV.U32 R34, RZ, RZ, -0x1 ;  /* 0xffffffffff227424 */ /* 0x000fe400078e00ff */
[----:B------:R-:W-:-:S07]  /*e590*/  IMAD.MOV.U32 R47, RZ, RZ, R6 ;  /* 0x000000ffff2f7224 */ /* 0x000fce00078e0006 */
[----:B------:R-:W-:Y:S05]  /*e5a0*/  WARPSYNC.COLLECTIVE R34, `(.L_x_3369) ;  /* 0x0000000022087348 */ /* 0x000fea0003c00000 */
[----:B------:R0:W1:Y:S02]  /*e5b0*/  SHFL.DOWN P4, R6, R7, R4, R33 ;  /* 0x0800000407067389 */ /* 0x0000640000080021 */
[----:B01----:R-:W-:Y:S05]  /*e5c0*/  ENDCOLLECTIVE ;  /* 0x000000000000791b */ /* 0x003fea0003800000 */
.L_x_3369:
[----:B------:R-:W-:Y:S02]  /*e5d0*/  IMAD.MOV.U32 R7, RZ, RZ, R38 ;  /* 0x000000ffff077224 */ /* 0x000fe400078e0026 */
[----:B------:R-:W-:-:S07]  /*e5e0*/  IMAD.MOV.U32 R46, RZ, RZ, R6 ;  /* 0x000000ffff2e7224 */ /* 0x000fce00078e0006 */
[----:B------:R-:W-:Y:S05]  /*e5f0*/  WARPSYNC.COLLECTIVE R34, `(.L_x_3370) ;  /* 0x0000000022087348 */ /* 0x000fea0003c00000 */
[----:B------:R0:W1:Y:S02]  /*e600*/  SHFL.DOWN P4, R6, R7, R4, R33 ;  /* 0x0800000407067389 */ /* 0x0000640000080021 */
[----:B01----:R-:W-:Y:S05]  /*e610*/  ENDCOLLECTIVE ;  /* 0x000000000000791b */ /* 0x003fea0003800000 */
.L_x_3370:
[----:B------:R-:W-:Y:S05]  /*e620*/  BRA `(.L_x_3371) ;  /* 0xffffffc000187947 */ /* 0x000fea000383ffff */
.L_x_3190:
[----:B------:R-:W-:Y:S01]  /*e630*/  BSSY B0, `(.L_x_3372) ;  /* 0x0000006000007945 */ /* 0x000fe20003800000 */
[----:B------:R-:W-:Y:S02]  /*e640*/  IMAD.MOV.U32 R4, RZ, RZ, 0x10 ;  /* 0x00000010ff047424 */ /* 0x000fe400078e00ff */
[----:B------:R-:W-:-:S07]  /*e650*/  IMAD.MOV.U32 R34, RZ, RZ, -0x1 ;  /* 0xffffffffff227424 */ /* 0x000fce00078e00ff */
[----:B--23--:R-:W-:Y:S05]  /*e660*/  WARPSYNC.COLLECTIVE R34, `(.L_x_3373) ;  /* 0x0000000022087348 */ /* 0x00cfea0003c00000 */
[----:B------:R0:W1:Y:S02]  /*e670*/  SHFL.DOWN P4, R6, R7, R4, R33 ;  /* 0x0800000407067389 */ /* 0x0000640000080021 */
[----:B0123--:R-:W-:Y:S05]  /*e680*/  ENDCOLLECTIVE ;  /* 0x000000000000791b */ /* 0x00ffea0003800000 */
.L_x_3373:
[----:B------:R-:W-:Y:S05]  /*e690*/  BSYNC B0 ;  /* 0x0000000000007941 */ /* 0x000fea0003800000 */
.L_x_3372:
[----:B------:R-:W-:Y:S05]  /*e6a0*/  BRA `(.L_x_3374) ;  /* 0xffffffc000387947 */ /* 0x000fea000383ffff */
.L_x_3191:
[----:B------:R-:W-:Y:S01]  /*e6b0*/  BSSY B0, `(.L_x_3375) ;  /* 0x0000005000007945 */ /* 0x000fe20003800000 */
[----:B------:R-:W-:-:S07]  /*e6c0*/  IMAD.MOV.U32 R34, RZ, RZ, -0x1 ;  /* 0xffffffffff227424 */ /* 0x000fce00078e00ff */
[----:B--23--:R-:W-:Y:S05]  /*e6d0*/  WARPSYNC.COLLECTIVE R34, `(.L_x_3376) ;  /* 0x0000000022087348 */ /* 0x00cfea0003c00000 */
[----:B------:R-:W-:Y:S01]  /*e6e0*/  VOTE.ALL P5, P5 ;  /* 0x0000000000ff7806 */ /* 0x000fe200028a0000 */
[----:B--23--:R-:W-:-:S12]  /*e6f0*/  ENDCOLLECTIVE ;  /* 0x000000000000791b */ /* 0x00cfd80003800000 */
.L_x_3376:
[----:B------:R-:W-:Y:S05]  /*e700*/  BSYNC B0 ;  /* 0x0000000000007941 */ /* 0x000fea0003800000 */
.L_x_3375:
[----:B------:R-:W-:Y:S05]  /*e710*/  BRA `(.L_x_3377) ;  /* 0xffffffc000307947 */ /* 0x000fea000383ffff */
.L_x_3193:
[----:B------:R-:W-:Y:S01]  /*e720*/  BSSY B0, `(.L_x_3378) ;  /* 0x0000006000007945 */ /* 0x000fe20003800000 */
[----:B------:R-:W-:Y:S01]  /*e730*/  PLOP3.LUT P4, PT, P4, PT, PT, 0x8, 0x80 ;  /* 0x000000000080781c */ /* 0x000fe2000278e170 */
[----:B------:R-:W-:-:S12]  /*e740*/  IMAD.MOV.U32 R34, RZ, RZ, -0x1 ;  /* 0xffffffffff227424 */ /* 0x000fd800078e00ff */
[----:B--23--:R-:W-:Y:S05]  /*e750*/  WARPSYNC.COLLECTIVE R34, `(.L_x_3379) ;  /* 0x0000000022087348 */ /* 0x00cfea0003c00000 */
[----:B------:R-:W-:Y:S01]  /*e760*/  VOTE.ANY P4, P4 ;  /* 0x0000000000ff7806 */ /* 0x000fe20002080100 */
[----:B--23--:R-:W-:-:S12]  /*e770*/  ENDCOLLECTIVE ;  /* 0x000000000000791b */ /* 0x00cfd80003800000 */
.L_x_3379:
[----:B------:R-:W-:Y:S05]  /*e780*/  BSYNC B0 ;  /* 0x0000000000007941 */ /* 0x000fea0003800000 */
.L_x_3378:
[----:B------:R-:W-:Y:S05]  /*e790*/  BRA `(.L_x_3380) ;  /* 0xffffffc000307947 */ /* 0x000fea000383ffff */
.L_x_3195:
[----:B------:R-:W-:Y:S01]  /*e7a0*/  BSSY B0, `(.L_x_3381) ;  /* 0x0000006000007945 */ /* 0x000fe20003800000 */
[----:B------:R-:W-:Y:S01]  /*e7b0*/  PLOP3.LUT P4, PT, P4, PT, PT, 0x8, 0x80 ;  /* 0x000000000080781c */ /* 0x000fe2000278e170 */
[----:B------:R-:W-:-:S12]  /*e7c0*/  IMAD.MOV.U32 R34, RZ, RZ, -0x1 ;  /* 0xffffffffff227424 */ /* 0x000fd800078e00ff */
[----:B--23--:R-:W-:Y:S05]  /*e7d0*/  WARPSYNC.COLLECTIVE R34, `(.L_x_3382) ;  /* 0x0000000022087348 */ /* 0x00cfea0003c00000 */
[----:B------:R-:W-:Y:S01]  /*e7e0*/  VOTE.ANY R34, PT, P4 ;  /* 0x0000000000227806 */ /* 0x000fe200020e0100 */
[----:B--23--:R-:W-:Y:S06]  /*e7f0*/  ENDCOLLECTIVE ;  /* 0x000000000000791b */ /* 0x00cfec0003800000 */
.L_x_3382:
[----:B------:R-:W-:Y:S05]  /*e800*/  BSYNC B0 ;  /* 0x0000000000007941 */ /* 0x000fea0003800000 */
.L_x_3381:
        /* <DEDUP_REMOVED lines=10> */
.L_x_3383:
[----:B------:R-:W-:Y:S02]  /*e8b0*/  IMAD.MOV.U32 R7, RZ, RZ, R32 ;  /* 0x000000ffff077224 */ /* 0x000fe400078e0020 */
[----:B------:R-:W-:-:S07]  /*e8c0*/  IMAD.MOV.U32 R48, RZ, RZ, R6 ;  /* 0x000000ffff307224 */ /* 0x000fce00078e0006 */
[----:B------:R-:W-:Y:S05]  /*e8d0*/  WARPSYNC.COLLECTIVE R34, `(.L_x_3384) ;  /* 0x0000000022087348 */ /* 0x000fea0003c00000 */
[----:B------:R0:W1:Y:S02]  /*e8e0*/  SHFL.DOWN P4, R6, R7, R4, R33 ;  /* 0x0800000407067389 */ /* 0x0000640000080021 */
[----:B01----:R-:W-:Y:S05]  /*e8f0*/  ENDCOLLECTIVE ;  /* 0x000000000000791b */ /* 0x003fea0003800000 */
.L_x_3384:
[----:B------:R-:W-:Y:S02]  /*e900*/  IMAD.MOV.U32 R7, RZ, RZ, R46 ;  /* 0x000000ffff077224 */ /* 0x000fe400078e002e */
[----:B------:R-:W-:-:S07]  /*e910*/  IMAD.MOV.U32 R51, RZ, RZ, R6 ;  /* 0x000000ffff337224 */ /* 0x000fce00078e0006 */
[----:B------:R-:W-:Y:S05]  /*e920*/  WARPSYNC.COLLECTIVE R34, `(.L_x_3385) ;  /* 0x0000000022087348 */ /* 0x000fea0003c00000 */
[----:B------:R0:W1:Y:S02]  /*e930*/  SHFL.DOWN P4, R6, R7, R4, R33 ;  /* 0x0800000407067389 */ /* 0x0000640000080021 */
[----:B01----:R-:W-:Y:S05]  /*e940*/  ENDCOLLECTIVE ;  /* 0x000000000000791b */ /* 0x003fea0003800000 */
.L_x_3385:
[----:B------:R-:W-:Y:S05]  /*e950*/  BRA `(.L_x_3386) ;  /* 0xffffffbc00fc7947 */ /* 0x000fea000383ffff */
.L_x_3196:
[----:B------:R-:W-:Y:S01]  /*e960*/  BSSY B0, `(.L_x_3387) ;  /* 0x0000006000007945 */ /* 0x000fe20003800000 */
[----:B------:R-:W-:Y:S02]  /*e970*/  IMAD.MOV.U32 R4, RZ, RZ, 0x1 ;  /* 0x00000001ff047424 */ /* 0x000fe400078e00ff */
[----:B------:R-:W-:-:S07]  /*e980*/  IMAD.MOV.U32 R34, RZ, RZ, -0x1 ;  /* 0xffffffffff227424 */ /* 0x000fce00078e00ff */
[----:B--23--:R-:W-:Y:S05]  /*e990*/  WARPSYNC.COLLECTIVE R34, `(.L_x_3388) ;  /* 0x0000000022087348 */ /* 0x00cfea0003c00000 */
[----:B------:R0:W1:Y:S02]  /*e9a0*/  SHFL.DOWN P4, R6, R7, R4, R33 ;  /* 0x0800000407067389 */ /* 0x0000640000080021 */
[----:B0123--:R-:W-:Y:S05]  /*e9b0*/  ENDCOLLECTIVE ;  /* 0x000000000000791b */ /* 0x00ffea0003800000 */
.L_x_3388:
[----:B------:R-:W-:Y:S05]  /*e9c0*/  BSYNC B0 ;  /* 0x0000000000007941 */ /* 0x000fea0003800000 */
.L_x_3387:
[----:B------:R-:W-:Y:S05]  /*e9d0*/  BRA `(.L_x_3389) ;  /* 0xffffffc000007947 */ /* 0x000fea000383ffff */
.L_x_3197:
[----:B------:R-:W-:Y:S01]  /*e9e0*/  BSSY B0, `(.L_x_3390) ;  /* 0x0000007000007945 */ /* 0x000fe20003800000 */
[----:B------:R-:W-:Y:S02]  /*e9f0*/  IMAD.MOV.U32 R7, RZ, RZ, R49 ;  /* 0x000000ffff077224 */ /* 0x000fe400078e0031 */
[----:B------:R-:W-:Y:S02]  /*ea00*/  IMAD.MOV.U32 R4, RZ, RZ, 0x2 ;  /* 0x00000002ff047424 */ /* 0x000fe400078e00ff */
[----:B------:R-:W-:-:S07]  /*ea10*/  IMAD.MOV.U32 R34, RZ, RZ, -0x1 ;  /* 0xffffffffff227424 */ /* 0x000fce00078e00ff */
[----:B--23--:R-:W-:Y:S05]  /*ea20*/  WARPSYNC.COLLECTIVE R34, `(.L_x_3391) ;  /* 0x0000000022087348 */ /* 0x00cfea0003c00000 */
[----:B------:R0:W1:Y:S02]  /*ea30*/  SHFL.DOWN P4, R6, R7, R4, R33 ;  /* 0x0800000407067389 */ /* 0x0000640000080021 */
[----:B0123--:R-:W-:Y:S05]  /*ea40*/  ENDCOLLECTIVE ;  /* 0x000000000000791b */ /* 0x00ffea0003800000 */
.L_x_3391:
[----:B------:R-:W-:Y:S05]  /*ea50*/  BSYNC B0 ;  /* 0x0000000000007941 */ /* 0x000fea0003800000 */
.L_x_3390:
[----:B------:R-:W-:Y:S02]  /*ea60*/  IMAD.MOV.U32 R7, RZ, RZ, R32 ;  /* 0x000000ffff077224 */ /* 0x000fe400078e0020 */
[----:B------:R-:W-:Y:S02]  /*ea70*/  IMAD.MOV.U32 R4, RZ, RZ, 0x2 ;  /* 0x00000002ff047424 */ /* 0x000fe400078e00ff */
[----:B------:R-:W-:Y:S02]  /*ea80*/  IMAD.MOV.U32 R34, RZ, RZ, -0x1 ;  /* 0xffffffffff227424 */ /* 0x000fe400078e00ff */
[----:B------:R-:W-:-:S07]  /*ea90*/  IMAD.MOV.U32 R48, RZ, RZ, R6 ;  /* 0x000000ffff307224 */ /* 0x000fce00078e0006 */
[----:B------:R-:W-:Y:S05]  /*eaa0*/  WARPSYNC.COLLECTIVE R34, `(.L_x_3392) ;  /* 0x0000000022087348 */ /* 0x000fea0003c00000 */
[----:B------:R0:W1:Y:S02]  /*eab0*/  SHFL.DOWN P4, R6, R7, R4, R33 ;  /* 0x0800000407067389 */ /* 0x0000640000080021 */
[----:B01----:R-:W-:Y:S05]  /*eac0*/  ENDCOLLECTIVE ;  /* 0x000000000000791b */ /* 0x003fea0003800000 */
.L_x_3392:
[----:B------:R-:W-:Y:S02]  /*ead0*/  IMAD.MOV.U32 R7, RZ, RZ, R46 ;  /* 0x000000ffff077224 */ /* 0x000fe400078e002e */
[----:B------:R-:W-:-:S07]  /*eae0*/  IMAD.MOV.U32 R51, RZ, RZ, R6 ;  /* 0x000000ffff337224 */ /* 0x000fce00078e0006 */
[----:B------:R-:W-:Y:S05]  /*eaf0*/  WARPSYNC.COLLECTIVE R34, `(.L_x_3393) ;  /* 0x0000000022087348 */ /* 0x000fea0003c00000 */
[----:B------:R0:W1:Y:S02]  /*eb00*/  SHFL.DOWN P4, R6, R7, R4, R33 ;  /* 0x0800000407067389 */ /* 0x0000640000080021 */
[----:B01----:R-:W-:Y:S05]  /*eb10*/  ENDCOLLECTIVE ;  /* 0x000000000000791b */ /* 0x003fea0003800000 */
.L_x_3393:
[----:B------:R-:W-:Y:S05]  /*eb20*/  BRA `(.L_x_3394) ;  /* 0xffffffbc00c87947 */ /* 0x000fea000383ffff */
.L_x_3198:
[----:B------:R-:W-:Y:S01]  /*eb30*/  BSSY B0, `(.L_x_3395) ;  /* 0x0000006000007945 */ /* 0x000fe20003800000 */
[----:B------:R-:W-:Y:S02]  /*eb40*/  IMAD.MOV.U32 R4, RZ, RZ, 0x2 ;  /* 0x00000002ff047424 */ /* 0x000fe400078e00ff */
[----:B------:R-:W-:-:S07]  /*eb50*/  IMAD.MOV.U32 R34, RZ, RZ, -0x1 ;  /* 0xffffffffff227424 */ /* 0x000fce00078e00ff */
[----:B--23--:R-:W-:Y:S05]  /*eb60*/  WARPSYNC.COLLECTIVE R34, `(.L_x_3396) ;  /* 0x0000000022087348 */ /* 0x00cfea0003c00000 */
[----:B------:R0:W1:Y:S02]  /*eb70*/  SHFL.DOWN P4, R6, R7, R4, R33 ;  /* 0x0800000407067389 */ /* 0x0000640000080021 */
[----:B0123--:R-:W-:Y:S05]  /*eb80*/  ENDCOLLECTIVE ;  /* 0x000000000000791b */ /* 0x00ffea0003800000 */
.L_x_3396:
[----:B------:R-:W-:Y:S05]  /*eb90*/  BSYNC B0 ;  /* 0x0000000000007941 */ /* 0x000fea0003800000 */
.L_x_3395:
[----:B------:R-:W-:Y:S05]  /*eba0*/  BRA `(.L_x_3397) ;  /* 0xffffffbc00cc7947 */ /* 0x000fea000383ffff */
.L_x_3199:
[----:B------:R-:W-:Y:S01]  /*ebb0*/  BSSY B0, `(.L_x_3398) ;  /* 0x0000007000007945 */ /* 0x000fe20003800000 */
[----:B------:R-:W-:Y:S02]  /*ebc0*/  IMAD.MOV.U32 R7, RZ, RZ, R49 ;  /* 0x000000ffff077224 */ /* 0x000fe400078e0031 */
[----:B------:R-:W-:Y:S02]  /*ebd0*/  IMAD.MOV.U32 R4, RZ, RZ, 0x4 ;  /* 0x00000004ff047424 */ /* 0x000fe400078e00ff */
[----:B------:R-:W-:-:S07]  /*ebe0*/  IMAD.MOV.U32 R34, RZ, RZ, -0x1 ;  /* 0xffffffffff227424 */ /* 0x000fce00078e00ff */
[----:B--23--:R-:W-:Y:S05]  /*ebf0*/  WARPSYNC.COLLECTIVE R34, `(.L_x_3399) ;  /* 0x0000000022087348 */ /* 0x00cfea0003c00000 */
[----:B------:R0:W1:Y:S02]  /*ec00*/  SHFL.DOWN P4, R6, R7, R4, R33 ;  /* 0x0800000407067389 */ /* 0x0000640000080021 */
[----:B0123--:R-:W-:Y:S05]  /*ec10*/  ENDCOLLECTIVE ;  /* 0x000000000000791b */ /* 0x00ffea0003800000 */
.L_x_3399:
[----:B------:R-:W-:Y:S05]  /*ec20*/  BSYNC B0 ;  /* 0x0000000000007941 */ /* 0x000fea0003800000 */
.L_x_3398:
[----:B------:R-:W-:Y:S02]  /*ec30*/  IMAD.MOV.U32 R7, RZ, RZ, R32 ;  /* 0x000000ffff077224 */ /* 0x000fe400078e0020 */
[----:B------:R-:W-:Y:S02]  /*ec40*/  IMAD.MOV.U32 R4, RZ, RZ, 0x4 ;  /* 0x00000004ff047424 */ /* 0x000fe400078e00ff */
[----:B------:R-:W-:Y:S02]  /*ec50*/  IMAD.MOV.U32 R34, RZ, RZ, -0x1 ;  /* 0xffffffffff227424 */ /* 0x000fe400078e00ff */
[----:B------:R-:W-:-:S07]  /*ec60*/  IMAD.MOV.U32 R48, RZ, RZ, R6 ;  /* 0x000000ffff307224 */ /* 0x000fce00078e0006 */
[----:B------:R-:W-:Y:S05]  /*ec70*/  WARPSYNC.COLLECTIVE R34, `(.L_x_3400) ;  /* 0x0000000022087348 */ /* 0x000fea0003c00000 */
[----:B------:R0:W1:Y:S02]  /*ec80*/  SHFL.DOWN P4, R6, R7, R4, R33 ;  /* 0x0800000407067389 */ /* 0x0000640000080021 */
[----:B01----:R-:W-:Y:S05]  /*ec90*/  ENDCOLLECTIVE ;  /* 0x000000000000791b */ /* 0x003fea0003800000 */
.L_x_3400:
[----:B------:R-:W-:Y:S02]  /*eca0*/  IMAD.MOV.U32 R7, RZ, RZ, R46 ;  /* 0x000000ffff077224 */ /* 0x000fe400078e002e */
[----:B------:R-:W-:-:S07]  /*ecb0*/  IMAD.MOV.U32 R51, RZ, RZ, R6 ;  /* 0x000000ffff337224 */ /* 0x000fce00078e0006 */
[----:B------:R-:W-:Y:S05]  /*ecc0*/  WARPSYNC.COLLECTIVE R34, `(.L_x_3401) ;  /* 0x0000000022087348 */ /* 0x000fea0003c00000 */
[----:B------:R0:W1:Y:S02]  /*ecd0*/  SHFL.DOWN P4, R6, R7, R4, R33 ;  /* 0x0800000407067389 */ /* 0x0000640000080021 */
[----:B01----:R-:W-:Y:S05]  /*ece0*/  ENDCOLLECTIVE ;  /* 0x000000000000791b */ /* 0x003fea0003800000 */
.L_x_3401:
[----:B------:R-:W-:Y:S05]  /*ecf0*/  BRA `(.L_x_3402) ;  /* 0xffffffbc00947947 */ /* 0x000fea000383ffff */
.L_x_3200:
[----:B------:R-:W-:Y:S01]  /*ed00*/  BSSY B0, `(.L_x_3403) ;  /* 0x0000006000007945 */ /* 0x000fe20003800000 */
[----:B------:R-:W-:Y:S02]  /*ed10*/  IMAD.MOV.U32 R4, RZ, RZ, 0x4 ;  /* 0x00000004ff047424 */ /* 0x000fe400078e00ff */
[----:B------:R-:W-:-:S07]  /*ed20*/  IMAD.MOV.U32 R34, RZ, RZ, -0x1 ;  /* 0xffffffffff227424 */ /* 0x000fce00078e00ff */
[----:B--23--:R-:W-:Y:S05]  /*ed30*/  WARPSYNC.COLLECTIVE R34, `(.L_x_3404) ;  /* 0x0000000022087348 */ /* 0x00cfea0003c00000 */
[----:B------:R0:W1:Y:S02]  /*ed40*/  SHFL.DOWN P4, R6, R7, R4, R33 ;  /* 0x0800000407067389 */ /* 0x0000640000080021 */
[----:B0123--:R-:W-:Y:S05]  /*ed50*/  ENDCOLLECTIVE ;  /* 0x000000000000791b */ /* 0x00ffea0003800000 */
.L_x_3404:
[----:B------:R-:W-:Y:S05]  /*ed60*/  BSYNC B0 ;  /* 0x0000000000007941 */ /* 0x000fea0003800000 */
.L_x_3403:
[----:B------:R-:W-:Y:S05]  /*ed70*/  BRA `(.L_x_3405) ;  /* 0xffffffbc00987947 */ /* 0x000fea000383ffff */
.L_x_3201:
[----:B------:R-:W-:Y:S01]  /*ed80*/  BSSY B0, `(.L_x_3406) ;  /* 0x0000007000007945 */ /* 0x000fe20003800000 */
[----:B------:R-:W-:Y:S02]  /*ed90*/  IMAD.MOV.U32 R7, RZ, RZ, R49 ;  /* 0x000000ffff077224 */ /* 0x000fe400078e0031 */
[----:B------:R-:W-:Y:S02]  /*eda0*/  IMAD.MOV.U32 R4, RZ, RZ, 0x8 ;  /* 0x00000008ff047424 */ /* 0x000fe400078e00ff */
[----:B------:R-:W-:-:S07]  /*edb0*/  IMAD.MOV.U32 R34, RZ, RZ, -0x1 ;  /* 0xffffffffff227424 */ /* 0x000fce00078e00ff */
[----:B--23--:R-:W-:Y:S05]  /*edc0*/  WARPSYNC.COLLECTIVE R34, `(.L_x_3407) ;  /* 0x0000000022087348 */ /* 0x00cfea0003c00000 */
[----:B------:R0:W1:Y:S02]  /*edd0*/  SHFL.DOWN P4, R6, R7, R4, R33 ;  /* 0x0800000407067389 */ /* 0x0000640000080021 */
[----:B0123--:R-:W-:Y:S05]  /*ede0*/  ENDCOLLECTIVE ;  /* 0x000000000000791b */ /* 0x00ffea0003800000 */
.L_x_3407:
[----:B------:R-:W-:Y:S05]  /*edf0*/  BSYNC B0 ;  /* 0x0000000000007941 */ /* 0x000fea0003800000 */
.L_x_3406:
[----:B------:R-:W-:Y:S02]  /*ee00*/  IMAD.MOV.U32 R7, RZ, RZ, R32 ;  /* 0x000000ffff077224 */ /* 0x000fe400078e0020 */
[----:B------:R-:W-:Y:S02]  /*ee10*/  IMAD.MOV.U32 R4, RZ, RZ, 0x8 ;  /* 0x00000008ff047424 */ /* 0x000fe400078e00ff */
[----:B------:R-:W-:Y:S02]  /*ee20*/  IMAD.MOV.U32 R34, RZ, RZ, -0x1 ;  /* 0xffffffffff227424 */ /* 0x000fe400078e00ff */
[----:B------:R-:W-:-:S07]  /*ee30*/  IMAD.MOV.U32 R48, RZ, RZ, R6 ;  /* 0x000000ffff307224 */ /* 0x000fce00078e0006 */
[----:B------:R-:W-:Y:S05]  /*ee40*/  WARPSYNC.COLLECTIVE R34, `(.L_x_3408) ;  /* 0x0000000022087348 */ /* 0x000fea0003c00000 */
[----:B------:R0:W1:Y:S02]  /*ee50*/  SHFL.DOWN P4, R6, R7, R4, R33 ;  /* 0x0800000407067389 */ /* 0x0000640000080021 */
[----:B01----:R-:W-:Y:S05]  /*ee60*/  ENDCOLLECTIVE ;  /* 0x000000000000791b */ /* 0x003fea0003800000 */
.L_x_3408:
[----:B------:R-:W-:Y:S02]  /*ee70*/  IMAD.MOV.U32 R7, RZ, RZ, R46 ;  /* 0x000000ffff077224 */ /* 0x000fe400078e002e */
[----:B------:R-:W-:-:S07]  /*ee80*/  IMAD.MOV.U32 R51, RZ, RZ, R6 ;  /* 0x000000ffff337224 */ /* 0x000fce00078e0006 */
[----:B------:R-:W-:Y:S05]  /*ee90*/  WARPSYNC.COLLECTIVE R34, `(.L_x_3409) ;  /* 0x0000000022087348 */ /* 0x000fea0003c00000 */
[----:B------:R0:W1:Y:S02]  /*eea0*/  SHFL.DOWN P4, R6, R7, R4, R33 ;  /* 0x0800000407067389 */ /* 0x0000640000080021 */
[----:B01----:R-:W-:Y:S05]  /*eeb0*/  ENDCOLLECTIVE ;  /* 0x000000000000791b */ /* 0x003fea0003800000 */
.L_x_3409:
[----:B------:R-:W-:Y:S05]  /*eec0*/  BRA `(.L_x_3410) ;  /* 0xffffffbc00607947 */ /* 0x000fea000383ffff */
.L_x_3202:
[----:B------:R-:W-:Y:S01]  /*eed0*/  BSSY B0, `(.L_x_3411) ;  /* 0x0000006000007945 */ /* 0x000fe20003800000 */
[----:B------:R-:W-:Y:S02]  /*eee0*/  IMAD.MOV.U32 R4, RZ, RZ, 0x8 ;  /* 0x00000008ff047424 */ /* 0x000fe400078e00ff */
[----:B------:R-:W-:-:S07]  /*eef0*/  IMAD.MOV.U32 R34, RZ, RZ, -0x1 ;  /* 0xffffffffff227424 */ /* 0x000fce00078e00ff */
[----:B--23--:R-:W-:Y:S05]  /*ef00*/  WARPSYNC.COLLECTIVE R34, `(.L_x_3412) ;  /* 0x0000000022087348 */ /* 0x00cfea0003c00000 */
[----:B------:R0:W1:Y:S02]  /*ef10*/  SHFL.DOWN P4, R6, R7, R4, R33 ;  /* 0x0800000407067389 */ /* 0x0000640000080021 */
[----:B0123--:R-:W-:Y:S05]  /*ef20*/  ENDCOLLECTIVE ;  /* 0x000000000000791b */ /* 0x00ffea0003800000 */
.L_x_3412:
[----:B------:R-:W-:Y:S05]  /*ef30*/  BSYNC B0 ;  /* 0x0000000000007941 */ /* 0x000fea0003800000 */
.L_x_3411:
[----:B------:R-:W-:Y:S05]  /*ef40*/  BRA `(.L_x_3413) ;  /* 0xffffffbc00647947 */ /* 0x000fea000383ffff */
.L_x_3203:
[----:B------:R-:W-:Y:S01]  /*ef50*/  BSSY B0, `(.L_x_3414) ;  /* 0x0000007000007945 */ /* 0x000fe20003800000 */
[----:B------:R-:W-:Y:S02]  /*ef60*/  IMAD.MOV.U32 R7, RZ, RZ, R49 ;  /* 0x000000ffff077224 */ /* 0x000fe400078e0031 */
[----:B------:R-:W-:Y:S02]  /*ef70*/  IMAD.MOV.U32 R4, RZ, RZ, 0x10 ;  /* 0x00000010ff047424 */ /* 0x000fe400078e00ff */
[----:B------:R-:W-:-:S07]  /*ef80*/  IMAD.MOV.U32 R34, RZ, RZ, -0x1 ;  /* 0xffffffffff227424 */ /* 0x000fce00078e00ff */
[----:B--23--:R-:W-:Y:S05]  /*ef90*/  WARPSYNC.COLLECTIVE R34, `(.L_x_3415) ;  /* 0x0000000022087348 */ /* 0x00cfea0003c00000 */
[----:B------:R0:W1:Y:S02]  /*efa0*/  SHFL.DOWN P4, R6, R7, R4, R33 ;  /* 0x0800000407067389 */ /* 0x0000640000080021 */
[----:B0123--:R-:W-:Y:S05]  /*efb0*/  ENDCOLLECTIVE ;  /* 0x000000000000791b */ /* 0x00ffea0003800000 */
.L_x_3415:
[----:B------:R-:W-:Y:S05]  /*efc0*/  BSYNC B0 ;  /* 0x0000000000007941 */ /* 0x000fea0003800000 */
.L_x_3414:
[----:B------:R-:W-:Y:S02]  /*efd0*/  IMAD.MOV.U32 R7, RZ, RZ, R32 ;  /* 0x000000ffff077224 */ /* 0x000fe400078e0020 */
[----:B------:R-:W-:Y:S02]  /*efe0*/  IMAD.MOV.U32 R4, RZ, RZ, 0x10 ;  /* 0x00000010ff047424 */ /* 0x000fe400078e00ff */
[----:B------:R-:W-:Y:S02]  /*eff0*/  IMAD.MOV.U32 R34, RZ, RZ, -0x1 ;  /* 0xffffffffff227424 */ /* 0x000fe400078e00ff */
[----:B------:R-:W-:Y:S02]  /*f000*/  IMAD.MOV.U32 R48, RZ, RZ, R6 ;  /* 0x000000ffff307224 */ /* 0x000fe400078e0006 */
[----:B------:R-:W-:-:S07]  /*f010*/  VIADD R50, R28, 0x10 ;  /* 0x000000101c327836 */ /* 0x000fce0000000000 */
[----:B------:R-:W-:Y:S05]  /*f020*/  WARPSYNC.COLLECTIVE R34, `(.L_x_3416) ;  /* 0x0000000022087348 */ /* 0x000fea0003c00000 */
[----:B------:R0:W1:Y:S02]  /*f030*/  SHFL.DOWN P4, R6, R7, R4, R33 ;  /* 0x0800000407067389 */ /* 0x0000640000080021 */
[----:B01----:R-:W-:Y:S05]  /*f040*/  ENDCOLLECTIVE ;  /* 0x000000000000791b */ /* 0x003fea0003800000 */
.L_x_3416:
[----:B------:R-:W-:Y:S02]  /*f050*/  IMAD.MOV.U32 R7, RZ, RZ, R46 ;  /* 0x000000ffff077224 */ /* 0x000fe400078e002e */
[----:B------:R-:W-:-:S07]  /*f060*/  IMAD.MOV.U32 R51, RZ, RZ, R6 ;  /* 0x000000ffff337224 */ /* 0x000fce00078e0006 */
[----:B------:R-:W-:Y:S05]  /*f070*/  WARPSYNC.COLLECTIVE R34, `(.L_x_3417) ;  /* 0x0000000022087348 */ /* 0x000fea0003c00000 */
[----:B------:R0:W1:Y:S02]  /*f080*/  SHFL.DOWN P4, R6, R7, R4, R33 ;  /* 0x0800000407067389 */ /* 0x0000640000080021 */
[----:B01----:R-:W-:Y:S05]  /*f090*/  ENDCOLLECTIVE ;  /* 0x000000000000791b */ /* 0x003fea0003800000 */
.L_x_3417:
[----:B------:R-:W-:Y:S05]  /*f0a0*/  BRA `(.L_x_3418) ;  /* 0xffffffbc002c7947 */ /* 0x000fea000383ffff */
.L_x_3204:
[----:B------:R-:W-:Y:S01]  /*f0b0*/  BSSY B0, `(.L_x_3419) ;  /* 0x0000006000007945 */ /* 0x000fe20003800000 */
[----:B------:R-:W-:Y:S02]  /*f0c0*/  IMAD.MOV.U32 R4, RZ, RZ, 0x10 ;  /* 0x00000010ff047424 */ /* 0x000fe400078e00ff */
[----:B------:R-:W-:-:S07]  /*f0d0*/  IMAD.MOV.U32 R34, RZ, RZ, -0x1 ;  /* 0xffffffffff227424 */ /* 0x000fce00078e00ff */
[----:B--23--:R-:W-:Y:S05]  /*f0e0*/  WARPSYNC.COLLECTIVE R34, `(.L_x_3420) ;  /* 0x0000000022087348 */ /* 0x00cfea0003c00000 */
[----:B------:R0:W1:Y:S02]  /*f0f0*/  SHFL.DOWN P4, R6, R7, R4, R33 ;  /* 0x0800000407067389 */ /* 0x0000640000080021 */
[----:B0123--:R-:W-:Y:S05]  /*f100*/  ENDCOLLECTIVE ;  /* 0x000000000000791b */ /* 0x00ffea0003800000 */
.L_x_3420:
[----:B------:R-:W-:Y:S05]  /*f110*/  BSYNC B0 ;  /* 0x0000000000007941 */ /* 0x000fea0003800000 */
.L_x_3419:
[----:B------:R-:W-:Y:S05]  /*f120*/  BRA `(.L_x_3421) ;  /* 0xffffffbc004c7947 */ /* 0x000fea000383ffff */
.L_x_3205:
[----:B------:R-:W-:Y:S01]  /*f130*/  BSSY B0, `(.L_x_3422) ;  /* 0x0000005000007945 */ /* 0x000fe20003800000 */
[----:B------:R-:W-:-:S07]  /*f140*/  IMAD.MOV.U32 R34, RZ, RZ, -0x1 ;  /* 0xffffffffff227424 */ /* 0x000fce00078e00ff */
[----:B--23--:R-:W-:Y:S05]  /*f150*/  WARPSYNC.COLLECTIVE R34, `(.L_x_3423) ;  /* 0x0000000022087348 */ /* 0x00cfea0003c00000 */
[----:B------:R-:W-:Y:S01]  /*f160*/  VOTE.ALL P5, P5 ;  /* 0x0000000000ff7806 */ /* 0x000fe200028a0000 */
[----:B--23--:R-:W-:-:S12]  /*f170*/  ENDCOLLECTIVE ;  /* 0x000000000000791b */ /* 0x00cfd80003800000 */
.L_x_3423:
[----:B------:R-:W-:Y:S05]  /*f180*/  BSYNC B0 ;  /* 0x0000000000007941 */ /* 0x000fea0003800000 */
.L_x_3422:
[----:B------:R-:W-:Y:S05]  /*f190*/  BRA `(.L_x_3424) ;  /* 0xffffffbc00487947 */ /* 0x000fea000383ffff */
.L_x_3425:
        /* <DEDUP_REMOVED lines=14> */
.L_x_3804:


//--------------------- .text._ZN6thrust24THRUST_300001_SM_1000_NS8cuda_cub4core6detail13_kernel_agentINS1_15__reduce_by_key9InitAgentIN3cub18CUB_300001_SM_100024ReduceByKeyScanTileStateIilLb1EEElPlEEJSA_lSB_EEEvDpT0_ --------------------------
	.section	.text._ZN6thrust24THRUST_300001_SM_1000_NS8cuda_cub4core6detail13_kernel_agentINS1_15__reduce_by_key9InitAgentIN3cub18CUB_300001_SM_100024ReduceByKeyScanTileStateIilLb1EEElPlEEJSA_lSB_EEEvDpT0_,"ax",@progbits
	.align	128
        .global         _ZN6thrust24THRUST_300001_SM_1000_NS8cuda_cub4core6detail13_kernel_agentINS1_15__reduce_by_key9InitAgentIN3cub18CUB_300001_SM_100024ReduceByKeyScanTileStateIilLb1EEElPlEEJSA_lSB_EEEvDpT0_
        .type           _ZN6thrust24THRUST_300001_SM_1000_NS8cuda_cub4core6detail13_kernel_agentINS1_15__reduce_by_key9InitAgentIN3cub18CUB_300001_SM_100024ReduceByKeyScanTileStateIilLb1EEElPlEEJSA_lSB_EEEvDpT0_,@function
        .size           _ZN6thrust24THRUST_300001_SM_1000_NS8cuda_cub4core6detail13_kernel_agentINS1_15__reduce_by_key9InitAgentIN3cub18CUB_300001_SM_100024ReduceByKeyScanTileStateIilLb1EEElPlEEJSA_lSB_EEEvDpT0_,(.L_x_3805 - _ZN6thrust24THRUST_300001_SM_1000_NS8cuda_cub4core6detail13_kernel_agentINS1_15__reduce_by_key9InitAgentIN3cub18CUB_300001_SM_100024ReduceByKeyScanTileStateIilLb1EEElPlEEJSA_lSB_EEEvDpT0_)
        .other          _ZN6thrust24THRUST_300001_SM_1000_NS8cuda_cub4core6detail13_kernel_agentINS1_15__reduce_by_key9InitAgentIN3cub18CUB_300001_SM_100024ReduceByKeyScanTileStateIilLb1EEElPlEEJSA_lSB_EEEvDpT0_,@"STO_CUDA_ENTRY STV_DEFAULT"
_ZN6thrust24THRUST_300001_SM_1000_NS8cuda_cub4core6detail13_kernel_agentINS1_15__reduce_by_key9InitAgentIN3cub18CUB_300001_SM_100024ReduceByKeyScanTileStateIilLb1EEElPlEEJSA_lSB_EEEvDpT0_:
.text._ZN6thrust24THRUST_300001_SM_1000_NS8cuda_cub4core6detail13_kernel_agentINS1_15__reduce_by_key9InitAgentIN3cub18CUB_300001_SM_100024ReduceByKeyScanTileStateIilLb1EEElPlEEJSA_lSB_EEEvDpT0_:
[----:B------:R-:W-:Y:S01]  /*0000*/  LDC R1, c[0x0][0x37c] ;  /* 0x0000df00ff017b82 */ /* 0x000fe20000000800 */
[----:B------:R-:W0:Y:S07]  /*0010*/  S2R R0, SR_TID.X ;  /* 0x0000000000007919 */ /* 0x000e2e0000002100 */
[----:B------:R-:W1:Y:S01]  /*0020*/  S2UR UR6, SR_CTAID.X ;  /* 0x00000000000679c3 */ /* 0x000e620000002500 */
[----:B------:R-:W2:Y:S01]  /*0030*/  LDCU UR4, c[0x0][0x388] ;  /* 0x00007100ff0477ac */ /* 0x000ea20008000800 */
[----:B------:R-:W-:-:S06]  /*0040*/  CS2R R10, SRZ ;  /* 0x00000000000a7805 */ /* 0x000fcc000001ff00 */
[----:B------:R-:W1:Y:S01]  /*0050*/  LDC R7, c[0x0][0x360] ;  /* 0x0000d800ff077b82 */ /* 0x000e620000000800 */
[C---:B0-----:R-:W-:Y:S01]  /*0060*/  ISETP.GT.U32.AND P0, PT, R0.reuse, 0x1f, PT ;  /* 0x0000001f0000780c */ /* 0x041fe20003f04070 */
[----:B-1----:R-:W-:Y:S01]  /*0070*/  IMAD R7, R7, UR6, R0 ;  /* 0x0000000607077c24 */ /* 0x002fe2000f8e0200 */
[----:B------:R-:W-:Y:S02]  /*0080*/  LOP3.LUT P2, RZ, R0, UR6, RZ, 0xfc, !PT ;  /* 0x0000000600ff7c12 */ /* 0x000fe4000f84fcff */
[----:B------:R-:W-:Y:S02]  /*0090*/  ISETP.NE.OR P0, PT, RZ, UR6, P0 ;  /* 0x00000006ff007c0c */ /* 0x000fe40008705670 */
[----:B--2---:R-:W-:Y:S01]  /*00a0*/  ISETP.GE.AND P1, PT, R7, UR4, PT ;  /* 0x0000000407007c0c */ /* 0x004fe2000bf26270 */
[----:B------:R-:W0:Y:S10]  /*00b0*/  LDCU.64 UR4, c[0x0][0x358] ;  /* 0x00006b00ff0477ac */ /* 0x000e340008000a00 */
[----:B------:R-:W1:Y:S02]  /*00c0*/  @!P0 LDC.64 R4, c[0x0][0x380] ;  /* 0x0000e000ff048b82 */ /* 0x000e640000000a00 */
[----:B------:R-:W-:-:S02]  /*00d0*/  @!P1 IMAD.MOV.U32 R8, RZ, RZ, 0x0 ;  /* 0x00000000ff089424 */ /* 0x000fc400078e00ff */
[----:B------:R-:W-:-:S04]  /*00e0*/  @!P1 IMAD.MOV.U32 R9, RZ, RZ, 0x63 ;  /* 0x00000063ff099424 */ /* 0x000fc800078e00ff */
[----:B------:R-:W2:Y:S01]  /*00f0*/  @!P1 LDC.64 R2, c[0x0][0x380] ;  /* 0x0000e000ff029b82 */ /* 0x000ea20000000a00 */
[----:B-1----:R-:W-:-:S04]  /*0100*/  @!P0 IMAD.WIDE.U32 R4, R0, 0x10, R4 ;  /* 0x0000001000048825 */ /* 0x002fc800078e0004 */
[----:B--2---:R-:W-:-:S05]  /*0110*/  @!P1 IMAD.WIDE R2, R7, 0x10, R2 ;  /* 0x0000001007029825 */ /* 0x004fca00078e0202 */
[----:B0-----:R0:W-:Y:S04]  /*0120*/  @!P1 STG.E.128 desc[UR4][R2.64+0x200], R8 ;  /* 0x0002000802009986 */ /* 0x0011e8000c101d04 */
[----:B------:R0:W-:Y:S01]  /*0130*/  @!P0 STG.E.128 desc[UR4][R4.64], RZ ;  /* 0x000000ff04008986 */ /* 0x0001e2000c101d04 */
[----:B------:R-:W-:Y:S05]  /*0140*/  @P2 EXIT ;  /* 0x000000000000294d */ /* 0x000fea0003800000 */
[----:B0-----:R-:W0:Y:S02]  /*0150*/  LDC.64 R2, c[0x0][0x390] ;  /* 0x0000e400ff027b82 */ /* 0x001e240000000a00 */
[----:B0-----:R-:W-:Y:S01]  /*0160*/  STG.E.64 desc[UR4][R2.64], RZ ;  /* 0x000000ff02007986 */ /* 0x001fe2000c101b04 */
[----:B------:R-:W-:Y:S05]  /*0170*/  EXIT ;  /* 0x000000000000794d */ /* 0x000fea0003800000 */
.L_x_3426:
        /* <DEDUP_REMOVED lines=16> */
.L_x_3805:


//--------------------- .text._ZN6thrust24THRUST_300001_SM_1000_NS8cuda_cub4core6detail13_kernel_agentINS1_15__reduce_by_key16ReduceByKeyAgentINS0_6detail15normal_iteratorINS0_10device_ptrIiEEEESB_SB_SB_N4cuda3std3__48equal_toIiEENSE_4plusIiEEPiiEEJSB_SB_SB_SB_SJ_N3cub18CUB_300001_SM_100024ReduceByKeyScanTileStateIiiLb1EEESG_SI_iiEEEvDpT0_ --------------------------
	.section	.text._ZN6thrust24THRUST_300001_SM_1000_NS8cuda_cub4core6detail13_kernel_agentINS1_15__reduce_by_key16ReduceByKeyAgentINS0_6detail15normal_iteratorINS0_10device_ptrIiEEEESB_SB_SB_N4cuda3std3__48equal_toIiEENSE_4plusIiEEPiiEEJSB_SB_SB_SB_SJ_N3cub18CUB_300001_SM_100024ReduceByKeyScanTileStateIiiLb1EEESG_SI_iiEEEvDpT0_,"ax",@progbits
	.align	128
        .global         _ZN6thrust24THRUST_300001_SM_1000_NS8cuda_cub4core6detail13_kernel_agentINS1_15__reduce_by_key16ReduceByKeyAgentINS0_6detail15normal_iteratorINS0_10device_ptrIiEEEESB_SB_SB_N4cuda3std3__48equal_toIiEENSE_4plusIiEEPiiEEJSB_SB_SB_SB_SJ_N3cub18CUB_300001_SM_100024ReduceByKeyScanTileStateIiiLb1EEESG_SI_iiEEEvDpT0_
        .type           _ZN6thrust24THRUST_300001_SM_1000_NS8cuda_cub4core6detail13_kernel_agentINS1_15__reduce_by_key16ReduceByKeyAgentINS0_6detail15normal_iteratorINS0_10device_ptrIiEEEESB_SB_SB_N4cuda3std3__48equal_toIiEENSE_4plusIiEEPiiEEJSB_SB_SB_SB_SJ_N3cub18CUB_300001_SM_100024ReduceByKeyScanTileStateIiiLb1EEESG_SI_iiEEEvDpT0_,@function
        .size           _ZN6thrust24THRUST_300001_SM_1000_NS8cuda_cub4core6detail13_kernel_agentINS1_15__reduce_by_key16ReduceByKeyAgentINS0_6detail15normal_iteratorINS0_10device_ptrIiEEEESB_SB_SB_N4cuda3std3__48equal_toIiEENSE_4plusIiEEPiiEEJSB_SB_SB_SB_SJ_N3cub18CUB_300001_SM_100024ReduceByKeyScanTileStateIiiLb1EEESG_SI_iiEEEvDpT0_,(.L_x_3806 - _ZN6thrust24THRUST_300001_SM_1000_NS8cuda_cub4core6detail13_kernel_agentINS1_15__reduce_by_key16ReduceByKeyAgentINS0_6detail15normal_iteratorINS0_10device_ptrIiEEEESB_SB_SB_N4cuda3std3__48equal_toIiEENSE_4plusIiEEPiiEEJSB_SB_SB_SB_SJ_N3cub18CUB_300001_SM_100024ReduceByKeyScanTileStateIiiLb1EEESG_SI_iiEEEvDpT0_)
        .other          _ZN6thrust24THRUST_300001_SM_1000_NS8cuda_cub4core6detail13_kernel_agentINS1_15__reduce_by_key16ReduceByKeyAgentINS0_6detail15normal_iteratorINS0_10device_ptrIiEEEESB_SB_SB_N4cuda3std3__48equal_toIiEENSE_4plusIiEEPiiEEJSB_SB_SB_SB_SJ_N3cub18CUB_300001_SM_100024ReduceByKeyScanTileStateIiiLb1EEESG_SI_iiEEEvDpT0_,@"STO_CUDA_ENTRY STV_DEFAULT"
_ZN6thrust24THRUST_300001_SM_1000_NS8cuda_cub4core6detail13_kernel_agentINS1_15__reduce_by_key16ReduceByKeyAgentINS0_6detail15normal_iteratorINS0_10device_ptrIiEEEESB_SB_SB_N4cuda3std3__48equal_toIiEENSE_4plusIiEEPiiEEJSB_SB_SB_SB_SJ_N3cub18CUB_300001_SM_100024ReduceByKeyScanTileStateIiiLb1EEESG_SI_iiEEEvDpT0_:
.text._ZN6thrust24THRUST_300001_SM_1000_NS8cuda_cub4core6detail13_kernel_agentINS1_15__reduce_by_key16ReduceByKeyAgentINS0_6detail15normal_iteratorINS0_10device_ptrIiEEEESB_SB_SB_N4cuda3std3__48equal_toIiEENSE_4plusIiEEPiiEEJSB_SB_SB_SB_SJ_N3cub18CUB_300001_SM_100024ReduceByKeyScanTileStateIiiLb1EEESG_SI_iiEEEvDpT0_:
[----:B------:R-:W-:Y:S01]  /*0000*/  LDC R1, c[0x0][0x37c] ;  /* 0x0000df00ff017b82 */ /* 0x000fe20000000800 */
[----:B------:R-:W0:Y:S01]  /*0010*/  S2R R39, SR_CTAID.X ;  /* 0x0000000000277919 */ /* 0x000e220000002500 */
[----:B------:R-:W1:Y:S01]  /*0020*/  LDCU UR4, c[0x0][0x3b4] ;  /* 0x00007680ff0477ac */ /* 0x000e620008000800 */
[----:B------:R-:W2:Y:S01]  /*0030*/  LDCU.64 UR12, c[0x0][0x358] ;  /* 0x00006b00ff0c77ac */ /* 0x000ea20008000a00 */
[----:B0-----:R-:W-:-:S05]  /*0040*/  IMAD R4, R39, 0x900, RZ ;  /* 0x0000090027047824 */ /* 0x001fca00078e02ff */
[----:B-1----:R-:W-:-:S04]  /*0050*/  IADD3 R38, PT, PT, -R4, UR4, RZ ;  /* 0x0000000404267c10 */ /* 0x002fc8000fffe1ff */
[----:B------:R-:W-:-:S13]  /*0060*/  ISETP.GE.AND P0, PT, R38, 0x901, PT ;  /* 0x000009012600780c */ /* 0x000fda0003f06270 */
[----:B--2---:R-:W-:Y:S05]  /*0070*/  @!P0 BRA `(.L_x_3427) ;  /* 0x0000005000a08947 */ /* 0x004fea0003800000 */
[----:B------:R-:W-:-:S13]  /*0080*/  ISETP.NE.AND P0, PT, R39, RZ, PT ;  /* 0x000000ff2700720c */ /* 0x000fda0003f05270 */
[----:B------:R-:W-:Y:S05]  /*0090*/  @P0 BRA `(.L_x_3428) ;  /* 0x00000020009c0947 */ /* 0x000fea0003800000 */
[----:B------:R-:W0:Y:S01]  /*00a0*/  S2R R16, SR_TID.X ;  /* 0x0000000000107919 */ /* 0x000e220000002100 */
[----:B------:R-:W1:Y:S08]  /*00b0*/  LDC.64 R2, c[0x0][0x380] ;  /* 0x0000e000ff027b82 */ /* 0x000e700000000a00 */
[----:B------:R-:W2:Y:S01]  /*00c0*/  LDC.64 R6, c[0x0][0x388] ;  /* 0x0000e200ff067b82 */ /* 0x000ea20000000a00 */
[----:B0-----:R-:W-:-:S02]  /*00d0*/  LOP3.LUT R5, R16, 0x1f, RZ, 0xc0, !PT ;  /* 0x0000001f10057812 */ /* 0x001fc400078ec0ff */
[----:B------:R-:W-:-:S03]  /*00e0*/  LOP3.LUT R0, R16, 0x3e0, RZ, 0xc0, !PT ;  /* 0x000003e010007812 */ /* 0x000fc600078ec0ff */
[----:B------:R-:W-:-:S04]  /*00f0*/  IMAD.IADD R5, R4, 0x1, R5 ;  /* 0x0000000104057824 */ /* 0x000fc800078e0205 */
[----:B------:R-:W-:-:S04]  /*0100*/  IMAD R5, R0, 0x9, R5 ;  /* 0x0000000900057824 */ /* 0x000fc800078e0205 */
[----:B-1----:R-:W-:-:S05]  /*0110*/  IMAD.WIDE.U32 R2, R5, 0x4, R2 ;  /* 0x0000000405027825 */ /* 0x002fca00078e0002 */
[----:B------:R-:W3:Y:S04]  /*0120*/  LDG.E.CONSTANT R0, desc[UR12][R2.64] ;  /* 0x0000000c02007981 */ /* 0x000ee8000c1e9900 */
[----:B------:R-:W4:Y:S04]  /*0130*/  LDG.E.CONSTANT R4, desc[UR12][R2.64+0x80] ;  /* 0x0000800c02047981 */ /* 0x000f28000c1e9900 */
[----:B------:R-:W5:Y:S04]  /*0140*/  LDG.E.CONSTANT R9, desc[UR12][R2.64+0x100] ;  /* 0x0001000c02097981 */ /* 0x000f68000c1e9900 */
[----:B------:R-:W5:Y:S04]  /*0150*/  LDG.E.CONSTANT R10, desc[UR12][R2.64+0x180] ;  /* 0x0001800c020a7981 */ /* 0x000f68000c1e9900 */
[----:B------:R-:W5:Y:S04]  /*0160*/  LDG.E.CONSTANT R11, desc[UR12][R2.64+0x200] ;  /* 0x0002000c020b7981 */ /* 0x000f68000c1e9900 */
[----:B------:R-:W5:Y:S04]  /*0170*/  LDG.E.CONSTANT R12, desc[UR12][R2.64+0x280] ;  /* 0x0002800c020c7981 */ /* 0x000f68000c1e9900 */
[----:B------:R-:W5:Y:S04]  /*0180*/  LDG.E.CONSTANT R13, desc[UR12][R2.64+0x300] ;  /* 0x0003000c020d7981 */ /* 0x000f68000c1e9900 */
[----:B------:R-:W5:Y:S04]  /*0190*/  LDG.E.CONSTANT R14, desc[UR12][R2.64+0x380] ;  /* 0x0003800c020e7981 */ /* 0x000f68000c1e9900 */
[----:B------:R0:W5:Y:S01]  /*01a0*/  LDG.E.CONSTANT R15, desc[UR12][R2.64+0x400] ;  /* 0x0004000c020f7981 */ /* 0x000162000c1e9900 */
[----:B--2---:R-:W-:-:S05]  /*01b0*/  IMAD.WIDE.U32 R6, R5, 0x4, R6 ;  /* 0x0000000405067825 */ /* 0x004fca00078e0006 */
[----:B------:R-:W2:Y:S04]  /*01c0*/  LDG.E.CONSTANT R19, desc[UR12][R6.64] ;  /* 0x0000000c06137981 */ /* 0x000ea8000c1e9900 */
[----:B------:R-:W2:Y:S04]  /*01d0*/  LDG.E.CONSTANT R21, desc[UR12][R6.64+0x80] ;  /* 0x0000800c06157981 */ /* 0x000ea8000c1e9900 */
[----:B------:R-:W2:Y:S04]  /*01e0*/  LDG.E.CONSTANT R23, desc[UR12][R6.64+0x100] ;  /* 0x0001000c06177981 */ /* 0x000ea8000c1e9900 */
[----:B------:R-:W2:Y:S04]  /*01f0*/  LDG.E.CONSTANT R25, desc[UR12][R6.64+0x180] ;  /* 0x0001800c06197981 */ /* 0x000ea8000c1e9900 */
[----:B------:R-:W2:Y:S04]  /*0200*/  LDG.E.CONSTANT R27, desc[UR12][R6.64+0x200] ;  /* 0x0002000c061b7981 */ /* 0x000ea8000c1e9900 */
[----:B------:R-:W2:Y:S04]  /*0210*/  LDG.E.CONSTANT R33, desc[UR12][R6.64+0x280] ;  /* 0x0002800c06217981 */ /* 0x000ea8000c1e9900 */
[----:B------:R-:W2:Y:S04]  /*0220*/  LDG.E.CONSTANT R35, desc[UR12][R6.64+0x300] ;  /* 0x0003000c06237981 */ /* 0x000ea8000c1e9900 */
[----:B------:R-:W2:Y:S04]  /*0230*/  LDG.E.CONSTANT R37, desc[UR12][R6.64+0x380] ;  /* 0x0003800c06257981 */ /* 0x000ea8000c1e9900 */
[----:B------:R1:W2:Y:S01]  /*0240*/  LDG.E.CONSTANT R39, desc[UR12][R6.64+0x400] ;  /* 0x0004000c06277981 */ /* 0x0002a2000c1e9900 */
[----:B------:R-:W0:Y:S01]  /*0250*/  S2UR UR5, SR_CgaCtaId ;  /* 0x00000000000579c3 */ /* 0x000e220000008800 */
[----:B------:R-:W-:Y:S01]  /*0260*/  SHF.R.U32.HI R8, RZ, 0x5, R16 ;  /* 0x00000005ff087819 */ /* 0x000fe20000011610 */
[----:B------:R-:W-:Y:S01]  /*0270*/  UMOV UR4, 0x400 ;  /* 0x0000040000047882 */ /* 0x000fe20000000000 */
[----:B------:R-:W1:Y:S01]  /*0280*/  S2R R5, SR_LANEID ;  /* 0x0000000000057919 */ /* 0x000e620000000000 */
[----:B------:R-:W-:Y:S01]  /*0290*/  ISETP.NE.AND P1, PT, R16, RZ, PT ;  /* 0x000000ff1000720c */ /* 0x000fe20003f25270 */
[----:B0-----:R-:W-:Y:S01]  /*02a0*/  ULEA UR4, UR5, UR4, 0x18 ;  /* 0x0000000405047291 */ /* 0x001fe2000f8ec0ff */
[----:B-1----:R-:W-:-:S05]  /*02b0*/  IMAD R2, R8, 0x120, R5 ;  /* 0x0000012008027824 */ /* 0x002fca00078e0205 */
[----:B------:R-:W-:-:S05]  /*02c0*/  LEA R2, R2, UR4, 0x2 ;  /* 0x0000000402027c11 */ /* 0x000fca000f8e10ff */
[----:B------:R-:W-:Y:S01]  /*02d0*/  IMAD R17, R5, 0x20, R2 ;  /* 0x0000002005117824 */ /* 0x000fe200078e0202 */
[----:B---3--:R0:W-:Y:S04]  /*02e0*/  STS [R2], R0 ;  /* 0x0000000002007388 */ /* 0x0081e80000000800 */
[----:B----4-:R-:W-:Y:S04]  /*02f0*/  STS [R2+0x80], R4 ;  /* 0x0000800402007388 */ /* 0x010fe80000000800 */
[----:B-----5:R-:W-:Y:S01]  /*0300*/  STS [R2+0x100], R9 ;  /* 0x0001000902007388 */ /* 0x020fe20000000800 */
[----:B0-----:R-:W-:-:S03]  /*0310*/  IMAD.MOV.U32 R0, RZ, RZ, RZ ;  /* 0x000000ffff007224 */ /* 0x001fc600078e00ff */
[----:B------:R0:W-:Y:S04]  /*0320*/  STS [R2+0x180], R10 ;  /* 0x0001800a02007388 */ /* 0x0001e80000000800 */
[----:B------:R-:W-:Y:S04]  /*0330*/  STS [R2+0x200], R11 ;  /* 0x0002000b02007388 */ /* 0x000fe80000000800 */
[----:B------:R-:W-:Y:S01]  /*0340*/  STS [R2+0x280], R12 ;  /* 0x0002800c02007388 */ /* 0x000fe20000000800 */
[----:B0-----:R-:W-:-:S03]  /*0350*/  LEA R10, R16, UR4, 0x2 ;  /* 0x00000004100a7c11 */ /* 0x001fc6000f8e10ff */
        /* <DEDUP_REMOVED lines=8> */
[----:B------:R-:W3:Y:S04]  /*03e0*/  LDS R30, [R17+0xc] ;  /* 0x00000c00111e7984 */ /* 0x000ee80000000800 */
[----:B------:R-:W-:Y:S04]  /*03f0*/  LDS R32, [R17+0x10] ;  /* 0x0000100011207984 */ /* 0x000fe80000000800 */
[----:B------:R-:W-:Y:S04]  /*0400*/  LDS R34, [R17+0x14] ;  /* 0x0000140011227984 */ /* 0x000fe80000000800 */
[----:B------:R-:W4:Y:S04]  /*0410*/  LDS R36, [R17+0x18] ;  /* 0x0000180011247984 */ /* 0x000f280000000800 */
[----:B------:R-:W5:Y:S01]  /*0420*/  LDS R38, [R17+0x1c] ;  /* 0x00001c0011267984 */ /* 0x000f620000000800 */
[----:B------:R-:W-:Y:S01]  /*0430*/  BAR.SYNC.DEFER_BLOCKING 0x0 ;  /* 0x0000000000007b1d */ /* 0x000fe20000010000 */
[----:B0-----:R-:W-:-:S02]  /*0440*/  ISETP.NE.AND P3, PT, R4, R6, PT ;  /* 0x000000060400720c */ /* 0x001fc40003f65270 */
[----:B-1----:R-:W-:Y:S02]  /*0450*/  ISETP.NE.AND P2, PT, R6, R28, PT ;  /* 0x0000001c0600720c */ /* 0x002fe40003f45270 */
[----:B---3--:R-:W-:Y:S01]  /*0460*/  ISETP.NE.AND P6, PT, R28, R30, PT ;  /* 0x0000001e1c00720c */ /* 0x008fe20003fc5270 */
[----:B--2---:R-:W-:Y:S03]  /*0470*/  STS [R2], R19 ;  /* 0x0000001302007388 */ /* 0x004fe60000000800 */
[----:B------:R-:W-:Y:S01]  /*0480*/  P2R R45, PR, RZ, 0x40 ;  /* 0x00000040ff2d7803 */ /* 0x000fe20000000000 */
[----:B------:R-:W-:Y:S04]  /*0490*/  STS [R2+0x80], R21 ;  /* 0x0000801502007388 */ /* 0x000fe80000000800 */
[----:B------:R-:W-:Y:S01]  /*04a0*/  STS [R2+0x100], R23 ;  /* 0x0001001702007388 */ /* 0x000fe20000000800 */
[----:B----4-:R-:W-:-:S03]  /*04b0*/  ISETP.NE.AND P5, PT, R34, R36, PT ;  /* 0x000000242200720c */ /* 0x010fc60003fa5270 */
[----:B------:R-:W-:Y:S01]  /*04c0*/  STS [R2+0x180], R25 ;  /* 0x0001801902007388 */ /* 0x000fe20000000800 */
[----:B-----5:R-:W-:-:S03]  /*04d0*/  ISETP.NE.AND P4, PT, R36, R38, PT ;  /* 0x000000262400720c */ /* 0x020fc60003f85270 */
        /* <DEDUP_REMOVED lines=10> */
[----:B------:R-:W-:Y:S04]  /*0580*/  LDS R33, [R17+0x10] ;  /* 0x0000100011217984 */ /* 0x000fe80000000800 */
[----:B------:R-:W-:Y:S04]  /*0590*/  LDS R35, [R17+0x14] ;  /* 0x0000140011237984 */ /* 0x000fe80000000800 */
[----:B------:R-:W-:Y:S04]  /*05a0*/  LDS R37, [R17+0x18] ;  /* 0x0000180011257984 */ /* 0x000fe80000000800 */
[----:B------:R-:W-:Y:S04]  /*05b0*/  LDS R44, [R17+0x1c] ;  /* 0x00001c00112c7984 */ /* 0x000fe80000000800 */
[----:B------:R-:W-:Y:S01]  /*05c0*/  LDS R9, [R17+0x20] ;  /* 0x0000200011097984 */ /* 0x000fe20000000800 */
[----:B------:R-:W-:Y:S01]  /*05d0*/  BAR.SYNC.DEFER_BLOCKING 0x0 ;  /* 0x0000000000007b1d */ /* 0x000fe20000010000 */
[----:B0-----:R-:W-:-:S05]  /*05e0*/  SEL R2, R47, RZ, !P3 ;  /* 0x000000ff2f027207 */ /* 0x001fca0005800000 */
[----:B-1----:R-:W-:-:S05]  /*05f0*/  IMAD.IADD R12, R7, 0x1, R2 ;  /* 0x00000001070c7824 */ /* 0x002fca00078e0202 */
[----:B------:R-:W-:-:S05]  /*0600*/  SEL R12, R12, RZ, !P2 ;  /* 0x000000ff0c0c7207 */ /* 0x000fca0005000000 */
[----:B--2---:R-:W-:Y:S01]  /*0610*/  IMAD.IADD R12, R29, 0x1, R12 ;  /* 0x000000011d0c7824 */ /* 0x004fe200078e020c */
[----:B------:R-:W-:Y:S04]  /*0620*/  STS [R10+0x47c], R3 ;  /* 0x00047c030a007388 */ /* 0x000fe80000000800 */
[----:B------:R-:W-:Y:S01]  /*0630*/  SEL R12, R12, RZ, !P6 ;  /* 0x000000ff0c0c7207 */ /* 0x000fe20007000000 */
[----:B------:R-:W-:Y:S04]  /*0640*/  BAR.SYNC.DEFER_BLOCKING 0x0 ;  /* 0x0000000000007b1d */ /* 0x000fe80000010000 */
[----:B---3--:R-:W-:-:S02]  /*0650*/  IMAD.IADD R12, R31, 0x1, R12 ;  /* 0x000000011f0c7824 */ /* 0x008fc400078e020c */
[----:B------:R-:W0:Y:S02]  /*0660*/  @P1 LDS R40, [R10+0x478] ;  /* 0x000478000a281984 */ /* 0x000e240000000800 */
[----:B0-----:R-:W-:-:S04]  /*0670*/  @P1 ISETP.NE.AND P0, PT, R40, R4, PT ;  /* 0x000000042800120c */ /* 0x001fc80003f05270 */
[----:B------:R-:W-:Y:S02]  /*0680*/  @P1 SEL R0, RZ, 0x1, !P0 ;  /* 0x00000001ff001807 */ /* 0x000fe40004000000 */
[----:B------:R-:W-:Y:S02]  /*0690*/  ISETP.NE.AND P1, PT, R32, R34, PT ;  /* 0x000000222000720c */ /* 0x000fe40003f25270 */
[----:B------:R-:W-:Y:S01]  /*06a0*/  ISETP.NE.AND P0, PT, R38, R3, PT ;  /* 0x000000032600720c */ /* 0x000fe20003f05270 */
[----:B------:R-:W-:Y:S01]  /*06b0*/  VIADD R11, R0, 0x1 ;  /* 0x00000001000b7836 */ /* 0x000fe20000000000 */
[----:B------:R-:W-:Y:S01]  /*06c0*/  P2R R46, PR, RZ, 0x2 ;  /* 0x00000002ff2e7803 */ /* 0x000fe20000000000 */
[----:B------:R-:W-:-:S04]  /*06d0*/  @!P3 IMAD.MOV R11, RZ, RZ, R0 ;  /* 0x000000ffff0bb224 */ /* 0x000fc800078e0200 */
[----:B------:R-:W-:Y:S02]  /*06e0*/  VIADD R2, R11, 0x1 ;  /* 0x000000010b027836 */ /* 0x000fe40000000000 */
[----:B------:R-:W-:Y:S01]  /*06f0*/  @!P2 IMAD.MOV R2, RZ, RZ, R11 ;  /* 0x000000ffff02a224 */ /* 0x000fe200078e020b */
[----:B------:R-:W-:-:S03]  /*0700*/  ISETP.NE.AND P2, PT, R30, R32, PT ;  /* 0x000000201e00720c */ /* 0x000fc60003f45270 */
[----:B------:R-:W-:Y:S01]  /*0710*/  VIADD R39, R2, 0x1 ;  /* 0x0000000102277836 */ /* 0x000fe20000000000 */
[----:B------:R-:W-:Y:S01]  /*0720*/  SEL R12, R12, RZ, !P2 ;  /* 0x000000ff0c0c7207 */ /* 0x000fe20005000000 */
[----:B------:R-:W-:Y:S01]  /*0730*/  @!P6 IMAD.MOV R39, RZ, RZ, R2 ;  /* 0x000000ffff27e224 */ /* 0x000fe200078e0202 */
[----:B------:R-:W-:-:S03]  /*0740*/  P2R R26, PR, RZ, 0x4 ;  /* 0x00000004ff1a7803 */ /* 0x000fc60000000000 */
[----:B------:R-:W-:Y:S02]  /*0750*/  IMAD.IADD R12, R33, 0x1, R12 ;  /* 0x00000001210c7824 */ /* 0x000fe400078e020c */
[----:B------:R-:W-:Y:S02]  /*0760*/  VIADD R10, R39, 0x1 ;  /* 0x00000001270a7836 */ /* 0x000fe40000000000 */
[----:B------:R-:W-:Y:S01]  /*0770*/  @!P2 IMAD.MOV R10, RZ, RZ, R39 ;  /* 0x000000ffff0aa224 */ /* 0x000fe200078e0227 */
[----:B------:R-:W-:-:S03]  /*0780*/  SEL R12, R12, RZ, !P1 ;  /* 0x000000ff0c0c7207 */ /* 0x000fc60004800000 */
[----:B------:R-:W-:Y:S02]  /*0790*/  VIADD R11, R10, 0x1 ;  /* 0x000000010a0b7836 */ /* 0x000fe40000000000 */
[----:B------:R-:W-:Y:S02]  /*07a0*/  IMAD.IADD R12, R35, 0x1, R12 ;  /* 0x00000001230c7824 */ /* 0x000fe400078e020c */
[----:B------:R-:W-:Y:S01]  /*07b0*/  @!P1 IMAD.MOV R11, RZ, RZ, R10 ;  /* 0x000000ffff0b9224 */ /* 0x000fe200078e020a */
[----:B------:R-:W-:Y:S02]  /*07c0*/  ISETP.NE.AND P1, PT, R6, R28, PT ;  /* 0x0000001c0600720c */ /* 0x000fe40003f25270 */
[----:B------:R-:W-:Y:S01]  /*07d0*/  SEL R12, R12, RZ, !P5 ;  /* 0x000000ff0c0c7207 */ /* 0x000fe20006800000 */
[----:B------:R-:W-:Y:S02]  /*07e0*/  VIADD R42, R11, 0x1 ;  /* 0x000000010b2a7836 */ /* 0x000fe40000000000 */
[----:B------:R-:W-:-:S02]  /*07f0*/  @!P5 IMAD.MOV R42, RZ, RZ, R11 ;  /* 0x000000ffff2ad224 */ /* 0x000fc400078e020b */
[----:B------:R-:W-:Y:S02]  /*0800*/  IMAD.IADD R12, R37, 0x1, R12 ;  /* 0x00000001250c7824 */ /* 0x000fe400078e020c */
[----:B------:R-:W-:Y:S02]  /*0810*/  VIADD R43, R42, 0x1 ;  /* 0x000000012a2b7836 */ /* 0x000fe40000000000 */
[----:B------:R-:W-:Y:S01]  /*0820*/  @!P4 IMAD.MOV R43, RZ, RZ, R42 ;  /* 0x000000ffff2bc224 */ /* 0x000fe200078e022a */
[----:B------:R-:W-:-:S03]  /*0830*/  SEL R11, R12, RZ, !P4 ;  /* 0x000000ff0c0b7207 */ /* 0x000fc60006000000 */
[----:B------:R-:W-:Y:S02]  /*0840*/  VIADD R10, R43, 0x1 ;  /* 0x000000012b0a7836 */ /* 0x000fe40000000000 */
[----:B------:R-:W-:Y:S02]  /*0850*/  IMAD.IADD R11, R44, 0x1, R11 ;  /* 0x000000012c0b7824 */ /* 0x000fe400078e020b */
[----:B------:R-:W-:-:S03]  /*0860*/  @!P0 IMAD.MOV R10, RZ, RZ, R43 ;  /* 0x000000ffff0a8224 */ /* 0x000fc600078e022b */
[----:B------:R-:W-:Y:S02]  /*0870*/  SEL R12, R11, RZ, !P0 ;  /* 0x000000ff0b0c7207 */ /* 0x000fe40004000000 */
[----:B------:R-:W-:-:S03]  /*0880*/  ISETP.NE.AND P0, PT, R10, RZ, PT ;  /* 0x000000ff0a00720c */ /* 0x000fc60003f05270 */
[----:B------:R-:W-:-:S05]  /*0890*/  IMAD.IADD R9, R9, 0x1, R12 ;  /* 0x0000000109097824 */ /* 0x000fca00078e020c */
[----:B------:R-:W0:Y:S02]  /*08a0*/  SHFL.UP PT, R11, R9, 0x1, RZ ;  /* 0x04200000090b7989 */ /* 0x000e2400000e00ff */
[----:B0-----:R-:W-:Y:S02]  /*08b0*/  SEL R12, R11, RZ, !P0 ;  /* 0x000000ff0b0c7207 */ /* 0x001fe40004000000 */
[----:B------:R-:W0:Y:S01]  /*08c0*/  SHFL.UP PT, R11, R10, 0x1, RZ ;  /* 0x042000000a0b7989 */ /* 0x000e2200000e00ff */
[----:B------:R-:W-:-:S04]  /*08d0*/  ISETP.GE.AND P0, PT, R5, 0x1, PT ;  /* 0x000000010500780c */ /* 0x000fc80003f06270 */
[----:B------:R-:W-:-:S05]  /*08e0*/  SEL R12, R12, RZ, P0 ;  /* 0x000000ff0c0c7207 */ /* 0x000fca0000000000 */
[----:B------:R-:W-:-:S05]  /*08f0*/  IMAD.IADD R12, R9, 0x1, R12 ;  /* 0x00000001090c7824 */ /* 0x000fca00078e020c */
[----:B------:R-:W1:Y:S01]  /*0900*/  SHFL.UP PT, R13, R12, 0x2, RZ ;  /* 0x044000000c0d7989 */ /* 0x000e6200000e00ff */
[----:B0-----:R-:W-:-:S05]  /*0910*/  SEL R11, R11, RZ, P0 ;  /* 0x000000ff0b0b7207 */ /* 0x001fca0000000000 */
[----:B------:R-:W-:-:S05]  /*0920*/  IMAD.IADD R11, R11, 0x1, R10 ;  /* 0x000000010b0b7824 */ /* 0x000fca00078e020a */
[----:B------:R-:W0:Y:S01]  /*0930*/  SHFL.UP PT, R9, R11, 0x2, RZ ;  /* 0x044000000b097989 */ /* 0x000e2200000e00ff */
[----:B------:R-:W-:-:S04]  /*0940*/  ISETP.NE.AND P0, PT, R11, RZ, PT ;  /* 0x000000ff0b00720c */ /* 0x000fc80003f05270 */
[----:B-1----:R-:W-:Y:S02]  /*0950*/  SEL R13, R13, RZ, !P0 ;  /* 0x000000ff0d0d7207 */ /* 0x002fe40004000000 */
[----:B------:R-:W-:-:S04]  /*0960*/  ISETP.GE.AND P0, PT, R5, 0x2, PT ;  /* 0x000000020500780c */ /* 0x000fc80003f06270 */
[----:B------:R-:W-:-:S05]  /*0970*/  SEL R13, R13, RZ, P0 ;  /* 0x000000ff0d0d7207 */ /* 0x000fca0000000000 */
[----:B------:R-:W-:Y:S01]  /*0980*/  IMAD.IADD R13, R12, 0x1, R13 ;  /* 0x000000010c0d7824 */ /* 0x000fe200078e020d */
[----:B0-----:R-:W-:-:S04]  /*0990*/  SEL R10, R9, RZ, P0 ;  /* 0x000000ff090a7207 */ /* 0x001fc80000000000 */
[----:B------:R-:W0:Y:S01]  /*09a0*/  SHFL.UP PT, R9, R13, 0x4, RZ ;  /* 0x048000000d097989 */ /* 0x000e2200000e00ff */
[----:B------:R-:W-:-:S05]  /*09b0*/  IMAD.IADD R10, R11, 0x1, R10 ;  /* 0x000000010b0a7824 */ /* 0x000fca00078e020a */
[----:B------:R-:W-:-:S04]  /*09c0*/  ISETP.NE.AND P0, PT, R10, RZ, PT ;  /* 0x000000ff0a00720c */ /* 0x000fc80003f05270 */
        /* <DEDUP_REMOVED lines=8> */
[----:B------:R-:W-:-:S04]  /*0a50*/  ISETP.NE.AND P0, PT, R9, RZ, PT ;  /* 0x000000ff0900720c */ /* 0x000fc80003f05270 */
[----:B-1----:R-:W-:Y:S02]  /*0a60*/  SEL R13, R11, RZ, !P0 ;  /* 0x000000ff0b0d7207 */ /* 0x002fe40004000000 */
[----:B------:R-:W0:Y:S01]  /*0a70*/  SHFL.UP PT, R11, R9, 0x8, RZ ;  /* 0x05000000090b7989 */ /* 0x000e2200000e00ff */
[----:B------:R-:W-:-:S04]  /*0a80*/  ISETP.GE.AND P0, PT, R5, 0x8, PT ;  /* 0x000000080500780c */ /* 0x000fc80003f06270 */
[----:B------:R-:W-:-:S05]  /*0a90*/  SEL R13, R13, RZ, P0 ;  /* 0x000000ff0d0d7207 */ /* 0x000fca0000000000 */
[----:B------:R-:W-:Y:S01]  /*0aa0*/  IMAD.IADD R13, R12, 0x1, R13 ;  /* 0x000000010c0d7824 */ /* 0x000fe200078e020d */
[----:B0-----:R-:W-:-:S04]  /*0ab0*/  SEL R10, R11, RZ, P0 ;  /* 0x000000ff0b0a7207 */ /* 0x001fc80000000000 */
[----:B------:R-:W0:Y:S01]  /*0ac0*/  SHFL.UP PT, R11, R13, 0x10, RZ ;  /* 0x060000000d0b7989 */ /* 0x000e2200000e00ff */
[----:B------:R-:W-:-:S05]  /*0ad0*/  IMAD.IADD R14, R9, 0x1, R10 ;  /* 0x00000001090e7824 */ /* 0x000fca00078e020a */
[----:B------:R-:W1:Y:S01]  /*0ae0*/  SHFL.UP PT, R10, R14, 0x10, RZ ;  /* 0x060000000e0a7989 */ /* 0x000e6200000e00ff */
[----:B------:R-:W-:-:S04]  /*0af0*/  ISETP.NE.AND P0, PT, R14, RZ, PT ;  /* 0x000000ff0e00720c */ /* 0x000fc80003f05270 */
[----:B0-----:R-:W-:Y:S02]  /*0b00*/  SEL R11, R11, RZ, !P0 ;  /* 0x000000ff0b0b7207 */ /* 0x001fe40004000000 */
[----:B------:R-:W-:-:S04]  /*0b10*/  ISETP.GE.AND P0, PT, R5, 0x10, PT ;  /* 0x000000100500780c */ /* 0x000fc80003f06270 */
[----:B-1----:R-:W-:Y:S02]  /*0b20*/  SEL R9, R10, RZ, P0 ;  /* 0x000000ff0a097207 */ /* 0x002fe40000000000 */
[----:B------:R-:W-:Y:S02]  /*0b30*/  SEL R10, R11, RZ, P0 ;  /* 0x000000ff0b0a7207 */ /* 0x000fe40000000000 */
[----:B------:R-:W-:Y:S01]  /*0b40*/  ISETP.NE.AND P0, PT, R5, 0x1f, PT ;  /* 0x0000001f0500780c */ /* 0x000fe20003f05270 */
[----:B------:R-:W-:Y:S02]  /*0b50*/  IMAD.IADD R24, R14, 0x1, R9 ;  /* 0x000000010e187824 */ /* 0x000fe400078e0209 */
[----:B------:R-:W-:-:S10]  /*0b60*/  IMAD.IADD R25, R13, 0x1, R10 ;  /* 0x000000010d197824 */ /* 0x000fd400078e020a */
[----:B------:R-:W-:-:S05]  /*0b70*/  @!P0 LEA R17, R8, UR4, 0x3 ;  /* 0x0000000408118c11 */ /* 0x000fca000f8e18ff */
[----:B------:R-:W-:Y:S01]  /*0b80*/  @!P0 STS.64 [R17], R24 ;  /* 0x0000001811008388 */ /* 0x000fe20000000a00 */
[----:B------:R-:W-:Y:S06]  /*0b90*/  BAR.SYNC.DEFER_BLOCKING 0x0 ;  /* 0x0000000000007b1d */ /* 0x000fec0000010000 */
[----:B------:R-:W-:Y:S04]  /*0ba0*/  SHFL.UP PT, R24, R24, 0x1, RZ ;  /* 0x0420000018187989 */ /* 0x000fe800000e00ff */
[----:B------:R-:W0:Y:S04]  /*0bb0*/  LDS.128 R8, [UR4] ;  /* 0x00000004ff087984 */ /* 0x000e280008000c00 */
[----:B------:R-:W1:Y:S01]  /*0bc0*/  LDS.128 R12, [UR4+0x10] ;  /* 0x00001004ff0c7984 */ /* 0x000e620008000c00 */
[----:B0-----:R-:W-:Y:S01]  /*0bd0*/  ISETP.NE.AND P0, PT, R10, RZ, PT ;  /* 0x000000ff0a00720c */ /* 0x001fe20003f05270 */
[----:B------:R-:W-:-:S03]  /*0be0*/  IMAD.IADD R17, R8, 0x1, R10 ;  /* 0x0000000108117824 */ /* 0x000fc600078e020a */
[----:B------:R-:W-:Y:S02]  /*0bf0*/  SEL R18, R9, RZ, !P0 ;  /* 0x000000ff09127207 */ /* 0x000fe40004000000 */
[----:B-1----:R-:W-:-:S03]  /*0c00*/  ISETP.NE.AND P0, PT, R12, RZ, PT ;  /* 0x000000ff0c00720c */ /* 0x002fc60003f05270 */
[----:B------:R-:W-:Y:S02]  /*0c10*/  IMAD.IADD R18, R11, 0x1, R18 ;  /* 0x000000010b127824 */ /* 0x000fe400078e0212 */
[----:B------:R-:W-:-:S03]  /*0c20*/  IMAD.MOV.U32 R11, RZ, RZ, R16 ;  /* 0x000000ffff0b7224 */ /* 0x000fc600078e0010 */
[----:B------:R-:W-:Y:S02]  /*0c30*/  SEL R20, R18, RZ, !P0 ;  /* 0x000000ff12147207 */ /* 0x000fe40004000000 */
[----:B------:R-:W-:-:S03]  /*0c40*/  SHF.R.U32.HI R27, RZ, 0x5, R11 ;  /* 0x00000005ff1b7819 */ /* 0x000fc6000001160b */
[----:B------:R-:W-:Y:S01]  /*0c50*/  IMAD.IADD R19, R13, 0x1, R20 ;  /* 0x000000010d137824 */ /* 0x000fe200078e0214 */
[----:B------:R-:W-:Y:S01]  /*0c60*/  ISETP.NE.AND P0, PT, R27, 0x2, PT ;  /* 0x000000021b00780c */ /* 0x000fe20003f05270 */
[----:B------:R-:W-:Y:S01]  /*0c70*/  IMAD.IADD R13, R17, 0x1, R12 ;  /* 0x00000001110d7824 */ /* 0x000fe200078e020c */
[----:B------:R-:W-:Y:S02]  /*0c80*/  ISETP.NE.AND P6, PT, R27, 0x6, PT ;  /* 0x000000061b00780c */ /* 0x000fe40003fc5270 */
[----:B------:R-:W-:Y:S02]  /*0c90*/  SEL R16, R17, R8, !P0 ;  /* 0x0000000811107207 */ /* 0x000fe40004000000 */
[----:B------:R-:W-:Y:S02]  /*0ca0*/  SEL R48, R18, R9, !P0 ;  /* 0x0000000912307207 */ /* 0x000fe40004000000 */
[C---:B------:R-:W-:Y:S02]  /*0cb0*/  ISETP.NE.AND P0, PT, R27.reuse, 0x3, PT ;  /* 0x000000031b00780c */ /* 0x040fe40003f05270 */
[----:B------:R-:W-:-:S02]  /*0cc0*/  ISETP.NE.AND P2, PT, R27, 0x7, PT ;  /* 0x000000071b00780c */ /* 0x000fc40003f45270 */
[----:B------:R-:W-:Y:S01]  /*0cd0*/  SEL R9, R13, R16, !P0 ;  /* 0x000000100d097207 */ /* 0x000fe20004000000 */
[C---:B------:R-:W-:Y:S01]  /*0ce0*/  IMAD.IADD R13, R14.reuse, 0x1, R13 ;  /* 0x000000010e0d7824 */ /* 0x040fe200078e020d */
[----:B------:R-:W-:Y:S02]  /*0cf0*/  SEL R48, R19, R48, !P0 ;  /* 0x0000003013307207 */ /* 0x000fe40004000000 */
[----:B------:R-:W-:-:S04]  /*0d00*/  ISETP.NE.AND P0, PT, R14, RZ, PT ;  /* 0x000000ff0e00720c */ /* 0x000fc80003f05270 */
[----:B------:R-:W-:Y:S02]  /*0d10*/  SEL R20, R19, RZ, !P0 ;  /* 0x000000ff13147207 */ /* 0x000fe40004000000 */
[----:B------:R-:W0:Y:S03]  /*0d20*/  LDS.128 R16, [UR4+0x20] ;  /* 0x00002004ff107984 */ /* 0x000e260008000c00 */
[----:B------:R-:W-:Y:S01]  /*0d30*/  IMAD.IADD R15, R15, 0x1, R20 ;  /* 0x000000010f0f7824 */ /* 0x000fe200078e0214 */
[----:B0-----:R-:W-:-:S04]  /*0d40*/  ISETP.NE.AND P0, PT, R16, RZ, PT ;  /* 0x000000ff1000720c */ /* 0x001fc80003f05270 */
[----:B------:R-:W-:Y:S02]  /*0d50*/  SEL R20, R15, RZ, !P0 ;  /* 0x000000ff0f147207 */ /* 0x000fe40004000000 */
[----:B------:R-:W-:-:S03]  /*0d60*/  ISETP.NE.AND P0, PT, R27, 0x4, PT ;  /* 0x000000041b00780c */ /* 0x000fc60003f05270 */
[----:B------:R-:W-:Y:S01]  /*0d70*/  IMAD.IADD R17, R17, 0x1, R20 ;  /* 0x0000000111117824 */ /* 0x000fe200078e0214 */
[----:B------:R-:W-:Y:S02]  /*0d80*/  SEL R48, R15, R48, !P0 ;  /* 0x000000300f307207 */ /* 0x000fe40004000000 */
[C---:B------:R-:W-:Y:S01]  /*0d90*/  SEL R22, R13.reuse, R9, !P0 ;  /* 0x000000090d167207 */ /* 0x040fe20004000000 */
[----:B------:R-:W-:Y:S01]  /*0da0*/  IMAD.IADD R13, R13, 0x1, R16 ;  /* 0x000000010d0d7824 */ /* 0x000fe200078e0210 */
[----:B------:R-:W-:-:S04]  /*0db0*/  ISETP.NE.AND P0, PT, R18, RZ, PT ;  /* 0x000000ff1200720c */ /* 0x000fc80003f05270 */
[----:B------:R-:W-:Y:S02]  /*0dc0*/  SEL R20, R17, RZ, !P0 ;  /* 0x000000ff11147207 */ /* 0x000fe40004000000 */
[----:B------:R-:W-:-:S03]  /*0dd0*/  ISETP.NE.AND P0, PT, R27, 0x5, PT ;  /* 0x000000051b00780c */ /* 0x000fc60003f05270 */
[----:B------:R-:W-:Y:S01]  /*0de0*/  IMAD.IADD R19, R19, 0x1, R20 ;  /* 0x0000000113137824 */ /* 0x000fe200078e0214 */
[----:B------:R-:W-:Y:S02]  /*0df0*/  SEL R9, R13, R22, !P0 ;  /* 0x000000160d097207 */ /* 0x000fe40004000000 */
[----:B------:R-:W0:Y:S01]  /*0e00*/  LDS.128 R20, [UR4+0x30] ;  /* 0x00003004ff147984 */ /* 0x000e220008000c00 */
[----:B------:R-:W-:-:S04]  /*0e10*/  SEL R48, R17, R48, !P0 ;  /* 0x0000003011307207 */ /* 0x000fc80004000000 */
[----:B------:R-:W-:Y:S02]  /*0e20*/  SEL R48, R19, R48, !P6 ;  /* 0x0000003013307207 */ /* 0x000fe40007000000 */
[----:B0-----:R-:W-:-:S04]  /*0e30*/  ISETP.NE.AND P0, PT, R20, RZ, PT ;  /* 0x000000ff1400720c */ /* 0x001fc80003f05270 */
[----:B------:R-:W-:Y:S02]  /*0e40*/  SEL R50, R19, RZ, !P0 ;  /* 0x000000ff13327207 */ /* 0x000fe40004000000 */
[----:B------:R-:W-:-:S03]  /*0e50*/  ISETP.GE.U32.AND P0, PT, R11, 0x20, PT ;  /* 0x000000200b00780c */ /* 0x000fc60003f06070 */
[----:B------:R-:W-:-:S05]  /*0e60*/  IMAD.IADD R21, R21, 0x1, R50 ;  /* 0x0000000115157824 */ /* 0x000fca00078e0232 */
[----:B------:R-:W-:Y:S02]  /*0e70*/  SEL R48, R21, R48, !P2 ;  /* 0x0000003015307207 */ /* 0x000fe40005000000 */
[----:B------:R-:W-:Y:S02]  /*0e80*/  ISETP.NE.AND P2, PT, R5, RZ, PT ;  /* 0x000000ff0500720c */ /* 0x000fe40003f45270 */
[----:B------:R-:W-:Y:S02]  /*0e90*/  SEL R41, R48, RZ, P0 ;  /* 0x000000ff30297207 */ /* 0x000fe40000000000 */
[----:B------:R-:W0:Y:S01]  /*0ea0*/  SHFL.UP PT, R48, R25, 0x1, RZ ;  /* 0x0420000019307989 */ /* 0x000e2200000e00ff */
[----:B------:R-:W-:-:S04]  /*0eb0*/  ISETP.NE.AND P0, PT, R24, RZ, PT ;  /* 0x000000ff1800720c */ /* 0x000fc80003f05270 */
[----:B------:R-:W-:Y:S02]  /*0ec0*/  SEL R15, R41, RZ, !P0 ;  /* 0x000000ff290f7207 */ /* 0x000fe40004000000 */
[----:B------:R-:W-:-:S03]  /*0ed0*/  ISETP.NE.AND P0, PT, R0, RZ, PT ;  /* 0x000000ff0000720c */ /* 0x000fc60003f05270 */
[----:B0-----:R-:W-:Y:S02]  /*0ee0*/  @P2 IMAD.IADD R41, R48, 0x1, R15 ;  /* 0x0000000130292824 */ /* 0x001fe400078e020f */
[----:B------:R-:W-:Y:S01]  /*0ef0*/  IMAD.IADD R15, R18, 0x1, R13 ;  /* 0x00000001120f7824 */ /* 0x000fe200078e020d */
[----:B------:R-:W-:Y:S02]  /*0f00*/  SEL R13, R24, RZ, P2 ;  /* 0x000000ff180d7207 */ /* 0x000fe40001000000 */
[----:B------:R-:W-:Y:S02]  /*0f10*/  SEL R48, R41, RZ, !P0 ;  /* 0x000000ff29307207 */ /* 0x000fe40004000000 */
[----:B------:R-:W-:Y:S02]  /*0f20*/  SEL R9, R15, R9, !P6 ;  /* 0x000000090f097207 */ /* 0x000fe40007000000 */
[----:B------:R-:W-:Y:S01]  /*0f30*/  ISETP.NE.AND P6, PT, R45, RZ, PT ;  /* 0x000000ff2d00720c */ /* 0x000fe20003fc5270 */
[----:B------:R-:W-:Y:S01]  /*0f40*/  IMAD.IADD R5, R47, 0x1, R48 ;  /* 0x000000012f057824 */ /* 0x000fe200078e0230 */
[----:B------:R-:W-:-:S04]  /*0f50*/  ISETP.NE.AND P2, PT, R26, RZ, PT ;  /* 0x000000ff1a00720c */ /* 0x000fc80003f45270 */
[----:B------:R-:W-:-:S05]  /*0f60*/  SEL R48, R5, RZ, !P3 ;  /* 0x000000ff05307207 */ /* 0x000fca0005800000 */
[----:B------:R-:W-:-:S05]  /*0f70*/  IMAD.IADD R7, R7, 0x1, R48 ;  /* 0x0000000107077824 */ /* 0x000fca00078e0230 */
[----:B------:R-:W-:Y:S02]  /*0f80*/  SEL R48, R7, RZ, !P1 ;  /* 0x000000ff07307207 */ /* 0x000fe40004800000 */
[----:B------:R-:W-:-:S03]  /*0f90*/  ISETP.NE.AND P1, PT, R46, RZ, PT ;  /* 0x000000ff2e00720c */ /* 0x000fc60003f25270 */
[----:B------:R-:W-:-:S05]  /*0fa0*/  IMAD.IADD R29, R29, 0x1, R48 ;  /* 0x000000011d1d7824 */ /* 0x000fca00078e0230 */
[----:B------:R-:W-:Y:S02]  /*0fb0*/  SEL R46, R29, RZ, !P6 ;  /* 0x000000ff1d2e7207 */ /* 0x000fe40007000000 */
[----:B------:R-:W-:-:S03]  /*0fc0*/  ISETP.NE.AND P6, PT, R27, 0x7, PT ;  /* 0x000000071b00780c */ /* 0x000fc60003fc5270 */
[----:B------:R-:W-:-:S05]  /*0fd0*/  IMAD.IADD R31, R31, 0x1, R46 ;  /* 0x000000011f1f7824 */ /* 0x000fca00078e022e */
[----:B------:R-:W-:-:S05]  /*0fe0*/  SEL R24, R31, RZ, !P2 ;  /* 0x000000ff1f187207 */ /* 0x000fca0005000000 */
[----:B------:R-:W-:Y:S02]  /*0ff0*/  IMAD.IADD R33, R33, 0x1, R24 ;  /* 0x0000000121217824 */ /* 0x000fe400078e0218 */
[----:B------:R-:W-:Y:S01]  /*1000*/  @!P6 IMAD.IADD R9, R15, 0x1, R20 ;  /* 0x000000010f09e824 */ /* 0x000fe200078e0214 */
[----:B------:R-:W-:Y:S02]  /*1010*/  IADD3 R15, PT, PT, R12, R10, R8 ;  /* 0x0000000a0c0f7210 */ /* 0x000fe40007ffe008 */
[----:B------:R-:W-:Y:S02]  /*1020*/  SEL R24, R33, RZ, !P1 ;  /* 0x000000ff21187207 */ /* 0x000fe40004800000 */
[----:B------:R-:W-:Y:S02]  /*1030*/  IADD3 R15, PT, PT, R16, R14, R15 ;  /* 0x0000000e100f7210 */ /* 0x000fe40007ffe00f */
[----:B------:R-:W-:Y:S01]  /*1040*/  ISETP.GE.U32.AND P6, PT, R11, 0x20, PT ;  /* 0x000000200b00780c */ /* 0x000fe20003fc6070 */
[----:B------:R-:W-:Y:S01]  /*1050*/  IMAD.IADD R35, R35, 0x1, R24 ;  /* 0x0000000123237824 */ /* 0x000fe200078e0218 */
[----:B------:R-:W-:-:S02]  /*1060*/  IADD3 R15, PT, PT, R20, R18, R15 ;  /* 0x00000012140f7210 */ /* 0x000fc40007ffe00f */
[----:B------:R-:W-:Y:S02]  /*1070*/  SEL R48, R9, RZ, P6 ;  /* 0x000000ff09307207 */ /* 0x000fe40003000000 */
[----:B------:R-:W-:Y:S02]  /*1080*/  SEL R26, R35, RZ, !P5 ;  /* 0x000000ff231a7207 */ /* 0x000fe40006800000 */
[----:B------:R-:W-:Y:S01]  /*1090*/  ISETP.NE.AND P5, PT, R22, RZ, PT ;  /* 0x000000ff1600720c */ /* 0x000fe20003fa5270 */
[----:B------:R-:W-:Y:S02]  /*10a0*/  IMAD.IADD R13, R48, 0x1, R13 ;  /* 0x00000001300d7824 */ /* 0x000fe400078e020d */
[----:B------:R-:W-:Y:S01]  /*10b0*/  IMAD.IADD R37, R37, 0x1, R26 ;  /* 0x0000000125257824 */ /* 0x000fe200078e021a */
[----:B------:R-:W-:Y:S01]  /*10c0*/  SEL R24, R21, RZ, !P5 ;  /* 0x000000ff15187207 */ /* 0x000fe20006800000 */
[----:B------:R-:W-:Y:S01]  /*10d0*/  IMAD.IADD R9, R39, 0x1, R13 ;  /* 0x0000000127097824 */ /* 0x000fe200078e020d */
[----:B------:R-:W-:Y:S01]  /*10e0*/  ISETP.NE.AND P5, PT, R11, RZ, PT ;  /* 0x000000ff0b00720c */ /* 0x000fe20003fa5270 */
[----:B------:R-:W-:-:S02]  /*10f0*/  IMAD.IADD R19, R13, 0x1, R0 ;  /* 0x000000010d137824 */ /* 0x000fc400078e0200 */
[----:B------:R-:W-:Y:S02]  /*1100*/  IMAD.IADD R25, R23, 0x1, R24 ;  /* 0x0000000117197824 */ /* 0x000fe400078e0218 */
[----:B------:R-:W-:Y:S01]  /*1110*/  IMAD.IADD R24, R22, 0x1, R15 ;  /* 0x0000000116187824 */ /* 0x000fe200078e020f */
[----:B------:R-:W-:Y:S01]  /*1120*/  SEL R15, R37, RZ, !P4 ;  /* 0x000000ff250f7207 */ /* 0x000fe20006000000 */
[--C-:B------:R-:W-:Y:S02]  /*1130*/  IMAD.IADD R2, R2, 0x1, R13.reuse ;  /* 0x0000000102027824 */ /* 0x100fe400078e020d */
[----:B------:R-:W-:Y:S02]  /*1140*/  IMAD.IADD R42, R42, 0x1, R13 ;  /* 0x000000012a2a7824 */ /* 0x000fe400078e020d */
[----:B------:R-:W-:Y:S02]  /*1150*/  IMAD.IADD R39, R44, 0x1, R15 ;  /* 0x000000012c277824 */ /* 0x000fe400078e020f */
[----:B------:R-:W0:Y:S01]  /*1160*/  @!P5 LDC.64 R46, c[0x0][0x3a8] ;  /* 0x0000ea00ff2edb82 */ /* 0x000e220000000a00 */
[----:B------:R-:W-:-:S02]  /*1170*/  @!P5 IMAD.MOV.U32 R26, RZ, RZ, 0x65 ;  /* 0x00000065ff1ad424 */ /* 0x000fc400078e00ff */
[----:B------:R-:W-:Y:S02]  /*1180*/  @!P5 IMAD.MOV.U32 R27, RZ, RZ, 0x0 ;  /* 0x00000000ff1bd424 */ /* 0x000fe400078e00ff */
[----:B------:R-:W-:Y:S02]  /*1190*/  VIADD R15, R9, 0x1 ;  /* 0x00000001090f7836 */ /* 0x000fe40000000000 */
[----:B------:R-:W-:Y:S01]  /*11a0*/  @!P2 IMAD.MOV R15, RZ, RZ, R9 ;  /* 0x000000ffff0fa224 */ /* 0x000fe200078e0209 */
[----:B------:R-:W-:Y:S01]  /*11b0*/  ISETP.GE.AND P2, PT, R24, 0x101, PT ;  /* 0x000001011800780c */ /* 0x000fe20003f46270 */
[----:B------:R-:W-:Y:S02]  /*11c0*/  VIADD R44, R0, 0x1 ;  /* 0x00000001002c7836 */ /* 0x000fe40000000000 */
[----:B------:R-:W-:Y:S02]  /*11d0*/  @!P3 IMAD.MOV R44, RZ, RZ, R0 ;  /* 0x000000ffff2cb224 */ /* 0x000fe400078e0200 */
[----:B------:R-:W-:-:S02]  /*11e0*/  VIADD R0, R15, 0x1 ;  /* 0x000000010f007836 */ /* 0x000fc40000000000 */
[----:B------:R-:W-:Y:S02]  /*11f0*/  IMAD.IADD R17, R13, 0x1, R44 ;  /* 0x000000010d117824 */ /* 0x000fe400078e022c */
[----:B------:R-:W-:Y:S02]  /*1200*/  IMAD.IADD R43, R43, 0x1, R13 ;  /* 0x000000012b2b7824 */ /* 0x000fe400078e020d */
[----:B------:R-:W-:Y:S01]  /*1210*/  @!P1 IMAD.MOV R0, RZ, RZ, R15 ;  /* 0x000000ffff009224 */ /* 0x000fe200078e020f */
[----:B0-----:R0:W-:Y:S01]  /*1220*/  @!P5 ST.E.128.STRONG.GPU desc[UR12][R46.64+0x200], R24 ;  /* 0x000200182e00d985 */ /* 0x0011e2000c10fd0c */
[----:B------:R-:W-:Y:S05]  /*1230*/  @!P2 BRA `(.L_x_3429) ;  /* 0x0000000c0034a947 */ /* 0x000fea0003800000 */
        /* <DEDUP_REMOVED lines=19> */
[----:B------:R-:W-:-:S03]  /*1370*/  ISETP.GE.U32.AND P1, PT, R11, R24, PT ;  /* 0x000000180b00720c */ /* 0x000fc60003f26070 */
[----:B------:R1:W-:Y:S02]  /*1380*/  @P2 STS.64 [R2], R28 ;  /* 0x0000001c02002388 */ /* 0x0003e40000000a00 */
[----:B------:R-:W-:Y:S02]  /*1390*/  @P0 LEA R43, R43, UR4, 0x3 ;  /* 0x000000042b2b0c11 */ /* 0x000fe4000f8e18ff */
[----:B------:R1:W-:Y:S02]  /*13a0*/  @P6 STS.64 [R9], R30 ;  /* 0x0000001e09006388 */ /* 0x0003e40000000a00 */
[----:B------:R-:W-:Y:S02]  /*13b0*/  @P3 LEA R42, R42, UR4, 0x3 ;  /* 0x000000042a2a3c11 */ /* 0x000fe4000f8e18ff */
[----:B------:R1:W-:Y:S04]  /*13c0*/  @P5 STS.64 [R15], R32 ;  /* 0x000000200f005388 */ /* 0x0003e80000000a00 */
[----:B------:R1:W-:Y:S04]  /*13d0*/  @P4 STS.64 [R0], R34 ;  /* 0x0000002200004388 */ /* 0x0003e80000000a00 */
[----:B------:R1:W-:Y:S04]  /*13e0*/  @P3 STS.64 [R42], R36 ;  /* 0x000000242a003388 */ /* 0x0003e80000000a00 */
[----:B------:R1:W-:Y:S01]  /*13f0*/  @P0 STS.64 [R43], R38 ;  /* 0x000000262b000388 */ /* 0x0003e20000000a00 */
[----:B------:R-:W-:Y:S06]  /*1400*/  BAR.SYNC.DEFER_BLOCKING 0x0 ;  /* 0x0000000000007b1d */ /* 0x000fec0000010000 */
[----:B------:R-:W-:Y:S05]  /*1410*/  @P1 EXIT ;  /* 0x000000000000194d */ /* 0x000fea0003800000 */
[----:B------:R-:W-:Y:S01]  /*1420*/  IADD3 R3, PT, PT, R14, R10, R12 ;  /* 0x0000000a0e037210 */ /* 0x000fe20007ffe00c */
[----:B------:R-:W-:Y:S01]  /*1430*/  BSSY.RECONVERGENT B0, `(.L_x_3430) ;  /* 0x0000027000007945 */ /* 0x000fe20003800200 */
[----:B-1----:R-:W-:Y:S02]  /*1440*/  LOP3.LUT R0, RZ, R11, RZ, 0x33, !PT ;  /* 0x0000000bff007212 */ /* 0x002fe400078e33ff */
[----:B------:R-:W-:-:S04]  /*1450*/  IADD3 R3, PT, PT, R18, R3, R16 ;  /* 0x0000000312037210 */ /* 0x000fc80007ffe010 */
[----:B------:R-:W-:-:S04]  /*1460*/  IADD3 R3, PT, PT, R22, R3, R20 ;  /* 0x0000000316037210 */ /* 0x000fc80007ffe014 */
[----:B------:R-:W-:-:S04]  /*1470*/  IADD3 R0, PT, PT, R0, R3, R8 ;  /* 0x0000000300007210 */ /* 0x000fc80007ffe008 */
[C---:B------:R-:W-:Y:S02]  /*1480*/  LOP3.LUT R2, R0.reuse, 0x300, RZ, 0xc0, !PT ;  /* 0x0000030000027812 */ /* 0x040fe400078ec0ff */
[----:B------:R-:W-:Y:S02]  /*1490*/  ISETP.GE.U32.AND P1, PT, R0, 0x300, PT ;  /* 0x000003000000780c */ /* 0x000fe40003f26070 */
[----:B------:R-:W-:-:S13]  /*14a0*/  ISETP.NE.AND P0, PT, R2, 0x300, PT ;  /* 0x000003000200780c */ /* 0x000fda0003f05270 */
[----:B------:R-:W-:Y:S05]  /*14b0*/  @!P0 BRA `(.L_x_3431) ;  /* 0x0000000000788947 */ /* 0x000fea0003800000 */
[----:B------:R-:W1:Y:S01]  /*14c0*/  LDC.64 R2, c[0x0][0x398] ;  /* 0x0000e600ff027b82 */ /* 0x000e620000000a00 */
[----:B------:R-:W-:Y:S02]  /*14d0*/  LEA.HI R0, R0, 0x1, RZ, 0x18 ;  /* 0x0000000100007811 */ /* 0x000fe400078fc0ff */
[----:B------:R-:W-:-:S03]  /*14e0*/  LEA R7, R11, UR4, 0x3 ;  /* 0x000000040b077c11 */ /* 0x000fc6000f8e18ff */
[C---:B------:R-:W-:Y:S01]  /*14f0*/  IMAD.SHL.U32 R6, R0.reuse, 0x100, RZ ;  /* 0x0000010000067824 */ /* 0x040fe200078e00ff */
[----:B------:R-:W-:Y:S01]  /*1500*/  LOP3.LUT R0, R0, 0x3, RZ, 0xc0, !PT ;  /* 0x0000000300007812 */ /* 0x000fe200078ec0ff */
[----:B------:R-:W2:Y:S03]  /*1510*/  LDC.64 R4, c[0x0][0x390] ;  /* 0x0000e400ff047b82 */ /* 0x000ea60000000a00 */
[----:B------:R-:W-:Y:S01]  /*1520*/  LOP3.LUT R6, R6, 0x300, RZ, 0xc0, !PT ;  /* 0x0000030006067812 */ /* 0x000fe200078ec0ff */
[----:B------:R-:W-:Y:S02]  /*1530*/  IMAD.MOV R0, RZ, RZ, -R0 ;  /* 0x000000ffff007224 */ /* 0x000fe400078e0a00 */
[----:B-1----:R-:W-:-:S04]  /*1540*/  IMAD.WIDE.U32 R2, R11, 0x4, R2 ;  /* 0x000000040b027825 */ /* 0x002fc800078e0002 */
[----:B------:R-:W-:Y:S02]  /*1550*/  IMAD.MOV.U32 R12, RZ, RZ, R2 ;  /* 0x000000ffff0c7224 */ /* 0x000fe400078e0002 */
[----:B------:R-:W-:Y:S02]  /*1560*/  IMAD.MOV.U32 R15, RZ, RZ, R3 ;  /* 0x000000ffff0f7224 */ /* 0x000fe400078e0003 */
[----:B--2---:R-:W-:-:S04]  /*1570*/  IMAD.WIDE.U32 R4, R11, 0x4, R4 ;  /* 0x000000040b047825 */ /* 0x004fc800078e0004 */
[----:B------:R-:W-:Y:S02]  /*1580*/  IMAD.MOV.U32 R10, RZ, RZ, R4 ;  /* 0x000000ffff0a7224 */ /* 0x000fe400078e0004 */
[----:B------:R-:W-:Y:S02]  /*1590*/  IMAD.MOV.U32 R13, RZ, RZ, R5 ;  /* 0x000000ffff0d7224 */ /* 0x000fe400078e0005 */
[----:B------:R-:W-:-:S07]  /*15a0*/  IMAD.IADD R11, R11, 0x1, R6 ;  /* 0x000000010b0b7824 */ /* 0x000fce00078e0206 */
.L_x_3432:
[----:B-1----:R1:W2:Y:S01]  /*15b0*/  LDS.64 R8, [R7] ;  /* 0x0000000007087984 */ /* 0x0022a20000000a00 */
[----:B------:R-:W-:Y:S01]  /*15c0*/  IMAD.MOV.U32 R2, RZ, RZ, R10 ;  /* 0x000000ffff027224 */ /* 0x000fe200078e000a */
[----:B------:R-:W-:Y:S01]  /*15d0*/  IADD3 R10, P3, PT, R10, 0x400, RZ ;  /* 0x000004000a0a7810 */ /* 0x000fe20007f7e0ff */
[----:B------:R-:W-:Y:S02]  /*15e0*/  IMAD.MOV.U32 R3, RZ, RZ, R13 ;  /* 0x000000ffff037224 */ /* 0x000fe400078e000d */
[----:B------:R-:W-:Y:S01]  /*15f0*/  IMAD.MOV.U32 R4, RZ, RZ, R12 ;  /* 0x000000ffff047224 */ /* 0x000fe200078e000c */
[----:B------:R-:W-:Y:S01]  /*1600*/  IADD3 R12, P2, PT, R12, 0x400, RZ ;  /* 0x000004000c0c7810 */ /* 0x000fe20007f5e0ff */
[----:B------:R-:W-:Y:S02]  /*1610*/  IMAD.MOV.U32 R5, RZ, RZ, R15 ;  /* 0x000000ffff057224 */ /* 0x000fe400078e000f */
[----:B------:R-:W-:Y:S02]  /*1620*/  VIADD R0, R0, 0x1 ;  /* 0x0000000100007836 */ /* 0x000fe40000000000 */
[----:B-1----:R-:W-:-:S02]  /*1630*/  VIADD R7, R7, 0x800 ;  /* 0x0000080007077836 */ /* 0x002fc40000000000 */
[----:B------:R-:W-:Y:S01]  /*1640*/  IMAD.X R15, RZ, RZ, R15, P2 ;  /* 0x000000ffff0f7224 */ /* 0x000fe200010e060f */
[----:B------:R-:W-:Y:S01]  /*1650*/  ISETP.NE.AND P0, PT, R0, RZ, PT ;  /* 0x000000ff0000720c */ /* 0x000fe20003f05270 */
[----:B------:R-:W-:Y:S01]  /*1660*/  IMAD.X R13, RZ, RZ, R13, P3 ;  /* 0x000000ffff0d7224 */ /* 0x000fe200018e060d */
[----:B--2---:R1:W-:Y:S04]  /*1670*/  STG.E desc[UR12][R2.64], R8 ;  /* 0x0000000802007986 */ /* 0x0043e8000c10190c */
[----:B------:R1:W-:Y:S07]  /*1680*/  STG.E desc[UR12][R4.64], R9 ;  /* 0x0000000904007986 */ /* 0x0003ee000c10190c */
[----:B------:R-:W-:Y:S05]  /*1690*/  @P0 BRA `(.L_x_3432) ;  /* 0xfffffffc00c40947 */ /* 0x000fea000383ffff */
.L_x_3431:
[----:B------:R-:W-:Y:S05]  /*16a0*/  BSYNC.RECONVERGENT B0 ;  /* 0x0000000000007941 */ /* 0x000fea0003800200 */
.L_x_3430:
[----:B------:R-:W-:Y:S05]  /*16b0*/  @!P1 EXIT ;  /* 0x000000000000994d */ /* 0x000fea0003800000 */
[----:B------:R-:W2:Y:S01]  /*16c0*/  LDCU.128 UR8, c[0x0][0x390] ;  /* 0x00007200ff0877ac */ /* 0x000ea20008000c00 */
[----:B------:R-:W-:Y:S01]  /*16d0*/  IMAD.IADD R0, R24, 0x1, -R11 ;  /* 0x0000000118007824 */ /* 0x000fe200078e0a0b */
[----:B------:R-:W-:Y:S01]  /*16e0*/  BSSY.RECONVERGENT B0, `(.L_x_3433) ;  /* 0x000004b000007945 */ /* 0x000fe20003800200 */
[----:B-1----:R-:W-:Y:S02]  /*16f0*/  IMAD.MOV.U32 R4, RZ, RZ, 0x800 ;  /* 0x00000800ff047424 */ /* 0x002fe400078e00ff */
[----:B------:R-:W-:Y:S01]  /*1700*/  IMAD.MOV.U32 R5, RZ, RZ, 0x0 ;  /* 0x00000000ff057424 */ /* 0x000fe200078e00ff */
[----:B------:R-:W-:Y:S02]  /*1710*/  ISETP.GT.AND P1, PT, R0, 0xc00, PT ;  /* 0x00000c000000780c */ /* 0x000fe40003f24270 */
[C---:B------:R-:W-:Y:S01]  /*1720*/  LEA R0, R11.reuse, UR4, 0x3 ;  /* 0x000000040b007c11 */ /* 0x040fe2000f8e18ff */
[----:B------:R-:W-:-:S04]  /*1730*/  IMAD.WIDE.U32 R4, R11, 0x4, R4 ;  /* 0x000000040b047825 */ /* 0x000fc800078e0004 */
[----:B------:R-:W-:Y:S01]  /*1740*/  VIADD R0, R0, 0x1000 ;  /* 0x0000100000007836 */ /* 0x000fe20000000000 */
[C---:B--2---:R-:W-:Y:S02]  /*1750*/  IADD3 R2, P0, PT, R4.reuse, UR8, RZ ;  /* 0x0000000804027c10 */ /* 0x044fe4000ff1e0ff */
[----:B------:R-:W-:Y:S02]  /*1760*/  IADD3 R4, P2, PT, R4, UR10, RZ ;  /* 0x0000000a04047c10 */ /* 0x000fe4000ff5e0ff */
[C---:B------:R-:W-:Y:S02]  /*1770*/  IADD3.X R3, PT, PT, R5.reuse, UR9, RZ, P0, !PT ;  /* 0x0000000905037c10 */ /* 0x040fe400087fe4ff */
[----:B------:R-:W-:Y:S02]  /*1780*/  IADD3.X R5, PT, PT, R5, UR11, RZ, P2, !PT ;  /* 0x0000000b05057c10 */ /* 0x000fe400097fe4ff */
[----:B------:R-:W-:Y:S01]  /*1790*/  PLOP3.LUT P0, PT, PT, PT, PT, 0x80, 0x8 ;  /* 0x000000000008781c */ /* 0x000fe20003f0f070 */
[----:B------:R-:W-:-:S12]  /*17a0*/  @!P1 BRA `(.L_x_3434) ;  /* 0x0000000000f89947 */ /* 0x000fd80003800000 */
[----:B------:R-:W-:Y:S01]  /*17b0*/  PLOP3.LUT P0, PT, PT, PT, PT, 0x8, 0x80 ;  /* 0x000000000080781c */ /* 0x000fe20003f0e170 */
[----:B------:R-:W-:-:S12]  /*17c0*/  VIADD R10, R24, 0xfffff400 ;  /* 0xfffff400180a7836 */ /* 0x000fd80000000000 */
.L_x_3435:
[----:B------:R-:W1:Y:S01]  /*17d0*/  LDS.64 R6, [R0+-0x1000] ;  /* 0xfff0000000067984 */ /* 0x000e620000000a00 */
[----:B------:R-:W-:-:S03]  /*17e0*/  VIADD R11, R11, 0x1000 ;  /* 0x000010000b0b7836 */ /* 0x000fc60000000000 */
[----:B------:R-:W2:Y:S02]  /*17f0*/  LDS.64 R8, [R0+-0x800] ;  /* 0xfff8000000087984 */ /* 0x000ea40000000a00 */
[----:B------:R-:W-:Y:S02]  /*1800*/  ISETP.GE.AND P1, PT, R11, R10, PT ;  /* 0x0000000a0b00720c */ /* 0x000fe40003f26270 */
[----:B------:R-:W3:Y:S04]  /*1810*/  LDS.64 R12, [R0] ;  /* 0x00000000000c7984 */ /* 0x000ee80000000a00 */
[----:B------:R-:W4:Y:S04]  /*1820*/  LDS.64 R14, [R0+0x800] ;  /* 0x00080000000e7984 */ /* 0x000f280000000a00 */
[----:B------:R-:W5:Y:S04]  /*1830*/  LDS.64 R16, [R0+0x1000] ;  /* 0x0010000000107984 */ /* 0x000f680000000a00 */
[----:B------:R-:W5:Y:S04]  /*1840*/  LDS.64 R18, [R0+0x1800] ;  /* 0x0018000000127984 */ /* 0x000f680000000a00 */
[----:B------:R-:W5:Y:S04]  /*1850*/  LDS.64 R20, [R0+0x2000] ;  /* 0x0020000000147984 */ /* 0x000f680000000a00 */
[----:B------:R-:W5:Y:S04]  /*1860*/  LDS.64 R22, [R0+0x2800] ;  /* 0x0028000000167984 */ /* 0x000f680000000a00 */
[----:B0-----:R-:W0:Y:S04]  /*1870*/  LDS.64 R26, [R0+0x3000] ;  /* 0x00300000001a7984 */ /* 0x001e280000000a00 */
[----:B------:R-:W0:Y:S04]  /*1880*/  LDS.64 R28, [R0+0x3800] ;  /* 0x00380000001c7984 */ /* 0x000e280000000a00 */
[----:B------:R-:W0:Y:S04]  /*1890*/  LDS.64 R30, [R0+0x4000] ;  /* 0x00400000001e7984 */ /* 0x000e280000000a00 */
[----:B------:R-:W0:Y:S04]  /*18a0*/  LDS.64 R32, [R0+0x4800] ;  /* 0x0048000000207984 */ /* 0x000e280000000a00 */
[----:B------:R-:W0:Y:S04]  /*18b0*/  LDS.64 R34, [R0+0x5000] ;  /* 0x0050000000227984 */ /* 0x000e280000000a00 */
[----:B------:R-:W0:Y:S04]  /*18c0*/  LDS.64 R36, [R0+0x5800] ;  /* 0x0058000000247984 */ /* 0x000e280000000a00 */
[----:B------:R-:W0:Y:S04]  /*18d0*/  LDS.64 R38, [R0+0x6000] ;  /* 0x0060000000267984 */ /* 0x000e280000000a00 */
[----:B------:R2:W0:Y:S04]  /*18e0*/  LDS.64 R40, [R0+0x6800] ;  /* 0x0068000000287984 */ /* 0x0004280000000a00 */
[----:B-1----:R1:W-:Y:S04]  /*18f0*/  STG.E desc[UR12][R2.64+-0x800], R6 ;  /* 0xfff8000602007986 */ /* 0x0023e8000c10190c */
[----:B------:R4:W-:Y:S01]  /*1900*/  STG.E desc[UR12][R4.64+-0x800], R7 ;  /* 0xfff8000704007986 */ /* 0x0009e2000c10190c */
[----:B--2---:R-:W-:-:S03]  /*1910*/  VIADD R0, R0, 0x8000 ;  /* 0x0000800000007836 */ /* 0x004fc60000000000 */
[----:B------:R2:W-:Y:S04]  /*1920*/  STG.E desc[UR12][R2.64+-0x400], R8 ;  /* 0xfffc000802007986 */ /* 0x0005e8000c10190c */
[----:B------:R5:W-:Y:S01]  /*1930*/  STG.E desc[UR12][R4.64+-0x400], R9 ;  /* 0xfffc000904007986 */ /* 0x000be2000c10190c */
[----:B-1----:R-:W-:-:S03]  /*1940*/  IADD3 R6, P3, PT, R4, 0x4000, RZ ;  /* 0x0000400004067810 */ /* 0x002fc60007f7e0ff */
[----:B---3--:R-:W-:Y:S02]  /*1950*/  STG.E desc[UR12][R2.64], R12 ;  /* 0x0000000c02007986 */ /* 0x008fe4000c10190c */
[----:B----4-:R-:W-:Y:S02]  /*1960*/  IMAD.X R7, RZ, RZ, R5, P3 ;  /* 0x000000ffff077224 */ /* 0x010fe400018e0605 */
[----:B------:R-:W-:Y:S01]  /*1970*/  STG.E desc[UR12][R4.64], R13 ;  /* 0x0000000d04007986 */ /* 0x000fe2000c10190c */
[----:B--2---:R-:W-:-:S03]  /*1980*/  IADD3 R8, P2, PT, R2, 0x4000, RZ ;  /* 0x0000400002087810 */ /* 0x004fc60007f5e0ff */
[----:B------:R-:W-:Y:S02]  /*1990*/  STG.E desc[UR12][R2.64+0x400], R14 ;  /* 0x0004000e02007986 */ /* 0x000fe4000c10190c */
[----:B-----5:R-:W-:Y:S02]  /*19a0*/  IMAD.X R9, RZ, RZ, R3, P2 ;  /* 0x000000ffff097224 */ /* 0x020fe400010e0603 */
        /* <DEDUP_REMOVED lines=9> */
[----:B0-----:R-:W-:Y:S04]  /*1a40*/  STG.E desc[UR12][R2.64+0x1800], R26 ;  /* 0x0018001a02007986 */ /* 0x001fe8000c10190c */
        /* <DEDUP_REMOVED lines=13> */
[----:B------:R0:W-:Y:S04]  /*1b20*/  STG.E desc[UR12][R2.64+0x3400], R40 ;  /* 0x0034002802007986 */ /* 0x0001e8000c10190c */
[----:B------:R1:W-:Y:S01]  /*1b30*/  STG.E desc[UR12][R4.64+0x3400], R41 ;  /* 0x0034002904007986 */ /* 0x0003e2000c10190c */
[----:B0-----:R-:W-:-:S02]  /*1b40*/  IMAD.MOV.U32 R2, RZ, RZ, R8 ;  /* 0x000000ffff027224 */ /* 0x001fc400078e0008 */
[----:B------:R-:W-:Y:S02]  /*1b50*/  IMAD.MOV.U32 R3, RZ, RZ, R9 ;  /* 0x000000ffff037224 */ /* 0x000fe400078e0009 */
[----:B-1----:R-:W-:Y:S02]  /*1b60*/  IMAD.MOV.U32 R4, RZ, RZ, R6 ;  /* 0x000000ffff047224 */ /* 0x002fe400078e0006 */
[----:B------:R-:W-:Y:S01]  /*1b70*/  IMAD.MOV.U32 R5, RZ, RZ, R7 ;  /* 0x000000ffff057224 */ /* 0x000fe200078e0007 */
[----:B------:R-:W-:Y:S06]  /*1b80*/  @!P1 BRA `(.L_x_3435) ;  /* 0xfffffffc00109947 */ /* 0x000fec000383ffff */
.L_x_3434:
[----:B------:R-:W-:Y:S05]  /*1b90*/  BSYNC.RECONVERGENT B0 ;  /* 0x0000000000007941 */ /* 0x000fea0003800200 */
.L_x_3433:
[----:B------:R-:W-:Y:S01]  /*1ba0*/  IMAD.IADD R6, R24, 0x1, -R11 ;  /* 0x0000000118067824 */ /* 0x000fe200078e0a0b */
[----:B------:R-:W-:Y:S04]  /*1bb0*/  BSSY.RECONVERGENT B0, `(.L_x_3436) ;  /* 0x0000026000007945 */ /* 0x000fe80003800200 */
[----:B------:R-:W-:-:S13]  /*1bc0*/  ISETP.GT.AND P1, PT, R6, 0x400, PT ;  /* 0x000004000600780c */ /* 0x000fda0003f24270 */
[----:B------:R-:W-:Y:S05]  /*1bd0*/  @!P1 BRA `(.L_x_3437) ;  /* 0x00000000008c9947 */ /* 0x000fea0003800000 */
[----:B------:R-:W1:Y:S01]  /*1be0*/  LDS.64 R6, [R0+-0x1000] ;  /* 0xfff0000000067984 */ /* 0x000e620000000a00 */
[----:B------:R-:W-:Y:S01]  /*1bf0*/  PLOP3.LUT P0, PT, PT, PT, PT, 0x8, 0x80 ;  /* 0x000000000080781c */ /* 0x000fe20003f0e170 */
[----:B------:R-:W-:Y:S02]  /*1c00*/  VIADD R11, R11, 0x800 ;  /* 0x000008000b0b7836 */ /* 0x000fe40000000000 */
[----:B------:R-:W2:Y:S04]  /*1c10*/  LDS.64 R8, [R0+-0x800] ;  /* 0xfff8000000087984 */ /* 0x000ea80000000a00 */
[----:B------:R-:W3:Y:S04]  /*1c20*/  LDS.64 R12, [R0] ;  /* 0x00000000000c7984 */ /* 0x000ee80000000a00 */
[----:B------:R-:W4:Y:S04]  /*1c30*/  LDS.64 R14, [R0+0x800] ;  /* 0x00080000000e7984 */ /* 0x000f280000000a00 */
[----:B------:R-:W5:Y:S04]  /*1c40*/  LDS.64 R16, [R0+0x1000] ;  /* 0x0010000000107984 */ /* 0x000f680000000a00 */
[----:B------:R-:W0:Y:S04]  /*1c50*/  LDS.64 R18, [R0+0x1800] ;  /* 0x0018000000127984 */ /* 0x000e280000000a00 */
[----:B------:R-:W0:Y:S04]  /*1c60*/  LDS.64 R20, [R0+0x2000] ;  /* 0x0020000000147984 */ /* 0x000e280000000a00 */
[----:B------:R1:W0:Y:S02]  /*1c70*/  LDS.64 R22, [R0+0x2800] ;  /* 0x0028000000167984 */ /* 0x0002240000000a00 */
[----:B-1----:R-:W-:-:S02]  /*1c80*/  VIADD R0, R0, 0x4000 ;  /* 0x0000400000007836 */ /* 0x002fc40000000000 */
[----:B------:R1:W-:Y:S04]  /*1c90*/  STG.E desc[UR12][R2.64+-0x800], R6 ;  /* 0xfff8000602007986 */ /* 0x0003e8000c10190c */
[----:B------:R4:W-:Y:S04]  /*1ca0*/  STG.E desc[UR12][R4.64+-0x800], R7 ;  /* 0xfff8000704007986 */ /* 0x0009e8000c10190c */
[----:B--2---:R2:W-:Y:S04]  /*1cb0*/  STG.E desc[UR12][R2.64+-0x400], R8 ;  /* 0xfffc000802007986 */ /* 0x0045e8000c10190c */
        /* <DEDUP_REMOVED lines=11> */
[----:B0-----:R-:W-:Y:S04]  /*1d70*/  STG.E desc[UR12][R2.64+0xc00], R18 ;  /* 0x000c001202007986 */ /* 0x001fe8000c10190c */
        /* <DEDUP_REMOVED lines=8> */
[----:B------:R-:W-:-:S07]  /*1e00*/  IMAD.MOV.U32 R5, RZ, RZ, R7 ;  /* 0x000000ffff057224 */ /* 0x000fce00078e0007 */
.L_x_3437:
[----:B------:R-:W-:Y:S05]  /*1e10*/  BSYNC.RECONVERGENT B0 ;  /* 0x0000000000007941 */ /* 0x000fea0003800200 */
.L_x_3436:
[----:B------:R-:W-:-:S13]  /*1e20*/  ISETP.LT.OR P0, PT, R11, R24, P0 ;  /* 0x000000180b00720c */ /* 0x000fda0000701670 */
[----:B------:R-:W-:Y:S05]  /*1e30*/  @!P0 EXIT ;  /* 0x000000000000894d */ /* 0x000fea0003800000 */
[----:B------:R-:W1:Y:S04]  /*1e40*/  LDS.64 R6, [R0+-0x1000] ;  /* 0xfff0000000067984 */ /* 0x000e680000000a00 */
[----:B------:R-:W2:Y:S04]  /*1e50*/  LDS.64 R8, [R0+-0x800] ;  /* 0xfff8000000087984 */ /* 0x000ea80000000a00 */
[----:B------:R-:W3:Y:S04]  /*1e60*/  LDS.64 R10, [R0] ;  /* 0x00000000000a7984 */ /* 0x000ee80000000a00 */
[----:B------:R-:W4:Y:S04]  /*1e70*/  LDS.64 R12, [R0+0x800] ;  /* 0x00080000000c7984 */ /* 0x000f280000000a00 */
[----:B-1----:R-:W-:Y:S04]  /*1e80*/  STG.E desc[UR12][R2.64+-0x800], R6 ;  /* 0xfff8000602007986 */ /* 0x002fe8000c10190c */
[----:B------:R-:W-:Y:S04]  /*1e90*/  STG.E desc[UR12][R4.64+-0x800], R7 ;  /* 0xfff8000704007986 */ /* 0x000fe8000c10190c */
[----:B--2---:R-:W-:Y:S04]  /*1ea0*/  STG.E desc[UR12][R2.64+-0x400], R8 ;  /* 0xfffc000802007986 */ /* 0x004fe8000c10190c */
[----:B------:R-:W-:Y:S04]  /*1eb0*/  STG.E desc[UR12][R4.64+-0x400], R9 ;  /* 0xfffc000904007986 */ /* 0x000fe8000c10190c */
[----:B---3--:R-:W-:Y:S04]  /*1ec0*/  STG.E desc[UR12][R2.64], R10 ;  /* 0x0000000a02007986 */ /* 0x008fe8000c10190c */
[----:B------:R-:W-:Y:S04]  /*1ed0*/  STG.E desc[UR12][R4.64], R11 ;  /* 0x0000000b04007986 */ /* 0x000fe8000c10190c */
[----:B----4-:R-:W-:Y:S04]  /*1ee0*/  STG.E desc[UR12][R2.64+0x400], R12 ;  /* 0x0004000c02007986 */ /* 0x010fe8000c10190c */
[----:B------:R-:W-:Y:S01]  /*1ef0*/  STG.E desc[UR12][R4.64+0x400], R13 ;  /* 0x0004000d04007986 */ /* 0x000fe2000c10190c */
[----:B------:R-:W-:Y:S05]  /*1f00*/  EXIT ;  /* 0x000000000000794d */ /* 0x000fea0003800000 */
.L_x_3429:
[----:B------:R-:W1:Y:S01]  /*1f10*/  LDC.64 R44, c[0x0][0x390] ;  /* 0x0000e400ff2c7b82 */ /* 0x000e620000000a00 */
[----:B------:R-:W-:Y:S02]  /*1f20*/  ISETP.NE.AND P1, PT, R4, R6, PT ;  /* 0x000000060400720c */ /* 0x000fe40003f25270 */
[----:B------:R-:W-:Y:S02]  /*1f30*/  ISETP.NE.AND P2, PT, R6, R28, PT ;  /* 0x0000001c0600720c */ /* 0x000fe40003f45270 */
[----:B------:R-:W-:Y:S02]  /*1f40*/  ISETP.NE.AND P3, PT, R34, R36, PT ;  /* 0x000000242200720c */ /* 0x000fe40003f65270 */
[----:B------:R-:W-:Y:S01]  /*1f50*/  ISETP.NE.AND P4, PT, R36, R38, PT ;  /* 0x000000262400720c */ /* 0x000fe20003f85270 */
[----:B0-----:R-:W0:Y:S01]  /*1f60*/  LDC.64 R26, c[0x0][0x398] ;  /* 0x0000e600ff1a7b82 */ /* 0x001e220000000a00 */
[----:B------:R-:W-:-:S07]  /*1f70*/  ISETP.NE.AND P5, PT, R38, R3, PT ;  /* 0x000000032600720c */ /* 0x000fce0003fa5270 */
[----:B------:R-:W2:Y:S08]  /*1f80*/  LDC.64 R24, c[0x0][0x390] ;  /* 0x0000e400ff187b82 */ /* 0x000eb00000000a00 */
[----:B------:R-:W3:Y:S01]  /*1f90*/  LDC.64 R20, c[0x0][0x390] ;  /* 0x0000e400ff147b82 */ /* 0x000ee20000000a00 */
[----:B-1----:R-:W-:-:S05]  /*1fa0*/  @P0 IMAD.WIDE R44, R13, 0x4, R44 ;  /* 0x000000040d2c0825 */ /* 0x002fca00078e022c */
[----:B------:R-:W-:Y:S02]  /*1fb0*/  @P0 STG.E desc[UR12][R44.64], R40 ;  /* 0x000000282c000986 */ /* 0x000fe4000c10190c */
[----:B------:R-:W1:Y:S01]  /*1fc0*/  LDC.64 R22, c[0x0][0x398] ;  /* 0x0000e600ff167b82 */ /* 0x000e620000000a00 */
[----:B0-----:R-:W-:-:S05]  /*1fd0*/  @P0 IMAD.WIDE R26, R13, 0x4, R26 ;  /* 0x000000040d1a0825 */ /* 0x001fca00078e021a */
[----:B------:R-:W-:Y:S01]  /*1fe0*/  @P0 STG.E desc[UR12][R26.64], R41 ;  /* 0x000000291a000986 */ /* 0x000fe2000c10190c */
[----:B------:R-:W-:Y:S01]  /*1ff0*/  ISETP.NE.AND P0, PT, R28, R30, PT ;  /* 0x0000001e1c00720c */ /* 0x000fe20003f05270 */
[----:B------:R-:W0:Y:S01]  /*2000*/  LDC.64 R10, c[0x0][0x398] ;  /* 0x0000e600ff0a7b82 */ /* 0x000e220000000a00 */
[----:B--2---:R-:W-:-:S05]  /*2010*/  @P1 IMAD.WIDE R24, R19, 0x4, R24 ;  /* 0x0000000413181825 */ /* 0x004fca00078e0218 */
[----:B------:R2:W-:Y:S01]  /*2020*/  @P1 STG.E desc[UR12][R24.64], R4 ;  /* 0x0000000418001986 */ /* 0x0005e2000c10190c */
[C---:B---3--:R-:W-:Y:S01]  /*2030*/  @P2 IMAD.WIDE R20, R17.reuse, 0x4, R20 ;  /* 0x0000000411142825 */ /* 0x048fe200078e0214 */
[----:B------:R-:W3:Y:S03]  /*2040*/  LDC.64 R12, c[0x0][0x390] ;  /* 0x0000e400ff0c7b82 */ /* 0x000ee60000000a00 */
[----:B-1----:R-:W-:-:S05]  /*2050*/  @P2 IMAD.WIDE R50, R17, 0x4, R22 ;  /* 0x0000000411322825 */ /* 0x002fca00078e0216 */
[----:B------:R-:W1:Y:S01]  /*2060*/  LDC.64 R46, c[0x0][0x390] ;  /* 0x0000e400ff2e7b82 */ /* 0x000e620000000a00 */
[----:B0-----:R-:W-:-:S07]  /*2070*/  @P1 IMAD.WIDE R10, R19, 0x4, R10 ;  /* 0x00000004130a1825 */ /* 0x001fce00078e020a */
[----:B------:R-:W0:Y:S01]  /*2080*/  LDC.64 R16, c[0x0][0x398] ;  /* 0x0000e600ff107b82 */ /* 0x000e220000000a00 */
[----:B------:R4:W-:Y:S01]  /*2090*/  @P1 STG.E desc[UR12][R10.64], R5 ;  /* 0x000000050a001986 */ /* 0x0009e2000c10190c */
[----:B------:R-:W-:-:S06]  /*20a0*/  ISETP.NE.AND P1, PT, R30, R32, PT ;  /* 0x000000201e00720c */ /* 0x000fcc0003f25270 */
[----:B------:R-:W5:Y:S01]  /*20b0*/  LDC.64 R22, c[0x0][0x398] ;  /* 0x0000e600ff167b82 */ /* 0x000f620000000a00 */
[----:B------:R4:W-:Y:S01]  /*20c0*/  @P2 STG.E desc[UR12][R20.64], R6 ;  /* 0x0000000614002986 */ /* 0x0009e2000c10190c */
[----:B---3--:R-:W-:-:S03]  /*20d0*/  @P0 IMAD.WIDE R12, R2, 0x4, R12 ;  /* 0x00000004020c0825 */ /* 0x008fc600078e020c */
[----:B------:R4:W-:Y:S01]  /*20e0*/  @P2 STG.E desc[UR12][R50.64], R7 ;  /* 0x0000000732002986 */ /* 0x0009e2000c10190c */
[----:B------:R-:W-:Y:S02]  /*20f0*/  ISETP.NE.AND P2, PT, R32, R34, PT ;  /* 0x000000222000720c */ /* 0x000fe40003f45270 */
[----:B------:R-:W3:Y:S01]  /*2100*/  LDC.64 R18, c[0x0][0x390] ;  /* 0x0000e400ff127b82 */ /* 0x000ee20000000a00 */
[----:B------:R4:W-:Y:S01]  /*2110*/  @P0 STG.E desc[UR12][R12.64], R28 ;  /* 0x0000001c0c000986 */ /* 0x0009e2000c10190c */
[----:B-1----:R-:W-:-:S06]  /*2120*/  @P1 IMAD.WIDE R46, R9, 0x4, R46 ;  /* 0x00000004092e1825 */ /* 0x002fcc00078e022e */
[----:B------:R-:W1:Y:S01]  /*2130*/  LDC.64 R48, c[0x0][0x398] ;  /* 0x0000e600ff307b82 */ /* 0x000e620000000a00 */
[----:B0-----:R-:W-:-:S05]  /*2140*/  @P0 IMAD.WIDE R16, R2, 0x4, R16 ;  /* 0x0000000402100825 */ /* 0x001fca00078e0210 */
[----:B------:R4:W-:Y:S02]  /*2150*/  @P0 STG.E desc[UR12][R16.64], R29 ;  /* 0x0000001d10000986 */ /* 0x0009e4000c10190c */
[----:B--2---:R-:W0:Y:S01]  /*2160*/  LDC.64 R24, c[0x0][0x390] ;  /* 0x0000e400ff187b82 */ /* 0x004e220000000a00 */
[----:B-----5:R-:W-:Y:S01]  /*2170*/  @P1 IMAD.WIDE R22, R9, 0x4, R22 ;  /* 0x0000000409161825 */ /* 0x020fe200078e0216 */
[----:B------:R4:W-:Y:S04]  /*2180*/  @P1 STG.E desc[UR12][R46.64], R30 ;  /* 0x0000001e2e001986 */ /* 0x0009e8000c10190c */
[----:B------:R4:W-:Y:S02]  /*2190*/  @P1 STG.E desc[UR12][R22.64], R31 ;  /* 0x0000001f16001986 */ /* 0x0009e4000c10190c */
[----:B------:R-:W2:Y:S01]  /*21a0*/  LDC.64 R26, c[0x0][0x398] ;  /* 0x0000e600ff1a7b82 */ /* 0x000ea20000000a00 */
[----:B---3--:R-:W-:-:S05]  /*21b0*/  @P2 IMAD.WIDE R18, R15, 0x4, R18 ;  /* 0x000000040f122825 */ /* 0x008fca00078e0212 */
[----:B------:R4:W-:Y:S02]  /*21c0*/  @P2 STG.E desc[UR12][R18.64], R32 ;  /* 0x0000002012002986 */ /* 0x0009e4000c10190c */
[----:B------:R-:W3:Y:S01]  /*21d0*/  LDC.64 R40, c[0x0][0x390] ;  /* 0x0000e400ff287b82 */ /* 0x000ee20000000a00 */
[----:B-1----:R-:W-:-:S05]  /*21e0*/  @P2 IMAD.WIDE R48, R15, 0x4, R48 ;  /* 0x000000040f302825 */ /* 0x002fca00078e0230 */
[----:B------:R4:W-:Y:S02]  /*21f0*/  @P2 STG.E desc[UR12][R48.64], R33 ;  /* 0x0000002130002986 */ /* 0x0009e4000c10190c */
[----:B------:R-:W1:Y:S01]  /*2200*/  LDC.64 R44, c[0x0][0x398] ;  /* 0x0000e600ff2c7b82 */ /* 0x000e620000000a00 */
[----:B0-----:R-:W-:-:S05]  /*2210*/  @P3 IMAD.WIDE R24, R0, 0x4, R24 ;  /* 0x0000000400183825 */ /* 0x001fca00078e0218 */
[----:B------:R4:W-:Y:S01]  /*2220*/  @P3 STG.E desc[UR12][R24.64], R34 ;  /* 0x0000002218003986 */ /* 0x0009e2000c10190c */
[----:B--2---:R-:W-:-:S05]  /*2230*/  @P3 IMAD.WIDE R26, R0, 0x4, R26 ;  /* 0x00000004001a3825 */ /* 0x004fca00078e021a */
[----:B------:R4:W-:Y:S01]  /*2240*/  @P3 STG.E desc[UR12][R26.64], R35 ;  /* 0x000000231a003986 */ /* 0x0009e2000c10190c */
[----:B---3--:R-:W-:-:S05]  /*2250*/  @P4 IMAD.WIDE R40, R42, 0x4, R40 ;  /* 0x000000042a284825 */ /* 0x008fca00078e0228 */
[----:B------:R4:W-:Y:S01]  /*2260*/  @P4 STG.E desc[UR12][R40.64], R36 ;  /* 0x0000002428004986 */ /* 0x0009e2000c10190c */
[----:B-1----:R-:W-:-:S05]  /*2270*/  @P4 IMAD.WIDE R44, R42, 0x4, R44 ;  /* 0x000000042a2c4825 */ /* 0x002fca00078e022c */
[----:B------:R4:W-:Y:S01]  /*2280*/  @P4 STG.E desc[UR12][R44.64], R37 ;  /* 0x000000252c004986 */ /* 0x0009e2000c10190c */
[----:B------:R-:W-:Y:S05]  /*2290*/  @!P5 EXIT ;  /* 0x000000000000d94d */ /* 0x000fea0003800000 */
[----:B------:R-:W0:Y:S08]  /*22a0*/  LDC.64 R2, c[0x0][0x390] ;  /* 0x0000e400ff027b82 */ /* 0x000e300000000a00 */
[----:B----4-:R-:W1:Y:S01]  /*22b0*/  LDC.64 R4, c[0x0][0x398] ;  /* 0x0000e600ff047b82 */ /* 0x010e620000000a00 */
[----:B0-----:R-:W-:-:S05]  /*22c0*/  IMAD.WIDE R2, R43, 0x4, R2 ;  /* 0x000000042b027825 */ /* 0x001fca00078e0202 */
[----:B------:R-:W-:Y:S01]  /*22d0*/  STG.E desc[UR12][R2.64], R38 ;  /* 0x0000002602007986 */ /* 0x000fe2000c10190c */
[----:B-1----:R-:W-:-:S05]  /*22e0*/  IMAD.WIDE R4, R43, 0x4, R4 ;  /* 0x000000042b047825 */ /* 0x002fca00078e0204 */
[----:B------:R-:W-:Y:S01]  /*22f0*/  STG.E desc[UR12][R4.64], R39 ;  /* 0x0000002704007986 */ /* 0x000fe2000c10190c */
[----:B------:R-:W-:Y:S05]  /*2300*/  EXIT ;  /* 0x000000000000794d */ /* 0x000fea0003800000 */
.L_x_3428:
        /* <DEDUP_REMOVED lines=27> */
[----:B------:R-:W-:Y:S01]  /*24c0*/  ISETP.NE.AND P0, PT, R0, RZ, PT ;  /* 0x000000ff0000720c */ /* 0x000fe20003f05270 */
[----:B------:R-:W-:-:S12]  /*24d0*/  IMAD.MOV.U32 R34, RZ, RZ, RZ ;  /* 0x000000ffff227224 */ /* 0x000fd800078e00ff */
[----:B------:R-:W-:-:S05]  /*24e0*/  @!P0 IMAD.WIDE.U32 R2, R4, 0x4, R2 ;  /* 0x0000000404028825 */ /* 0x000fca00078e0002 */
[----:B------:R1:W2:Y:S01]  /*24f0*/  @!P0 LDG.E.CONSTANT R34, desc[UR12][R2.64+-0x4] ;  /* 0xfffffc0c02228981 */ /* 0x0002a2000c1e9900 */
        /* <DEDUP_REMOVED lines=9> */
[----:B---3--:R-:W-:Y:S04]  /*2590*/  STS [R19], R10 ;  /* 0x0000000a13007388 */ /* 0x008fe80000000800 */
[----:B----4-:R-:W-:Y:S04]  /*25a0*/  STS [R19+0x80], R11 ;  /* 0x0000800b13007388 */ /* 0x010fe80000000800 */
[----:B-----5:R-:W-:Y:S04]  /*25b0*/  STS [R19+0x100], R12 ;  /* 0x0001000c13007388 */ /* 0x020fe80000000800 */
[----:B------:R0:W-:Y:S04]  /*25c0*/  STS [R19+0x180], R13 ;  /* 0x0001800d13007388 */ /* 0x0001e80000000800 */
[----:B------:R-:W-:Y:S04]  /*25d0*/  STS [R19+0x200], R14 ;  /* 0x0002000e13007388 */ /* 0x000fe80000000800 */
[----:B------:R-:W-:Y:S01]  /*25e0*/  STS [R19+0x280], R15 ;  /* 0x0002800f13007388 */ /* 0x000fe20000000800 */
[----:B0-----:R-:W-:-:S03]  /*25f0*/  IMAD.MOV.U32 R13, RZ, RZ, 0x2 ;  /* 0x00000002ff0d7424 */ /* 0x001fc600078e00ff */
[----:B------:R0:W-:Y:S04]  /*2600*/  STS [R19+0x300], R16 ;  /* 0x0003001013007388 */ /* 0x0001e80000000800 */
[----:B------:R-:W-:Y:S04]  /*2610*/  STS [R19+0x380], R17 ;  /* 0x0003801113007388 */ /* 0x000fe80000000800 */
[----:B------:R-:W-:Y:S01]  /*2620*/  STS [R19+0x400], R18 ;  /* 0x0004001213007388 */ /* 0x000fe20000000800 */
[----:B------:R-:W-:-:S03]  /*2630*/  NOP ;  /* 0x0000000000007918 */ /* 0x000fc60000000000 */
[----:B------:R-:W-:Y:S01]  /*2640*/  LDS R37, [R20+0x20] ;  /* 0x0000200014257984 */ /* 0x000fe20000000800 */
[----:B0-----:R-:W-:-:S03]  /*2650*/  LEA R16, R0, UR4, 0x2 ;  /* 0x0000000400107c11 */ /* 0x001fc6000f8e10ff */
[----:B------:R-:W-:Y:S04]  /*2660*/  LDS R32, [R20] ;  /* 0x0000000014207984 */ /* 0x000fe80000000800 */
[----:B------:R-:W0:Y:S04]  /*2670*/  LDS R30, [R20+0x4] ;  /* 0x00000400141e7984 */ /* 0x000e280000000800 */
[----:B------:R-:W1:Y:S04]  /*2680*/  LDS R28, [R20+0x8] ;  /* 0x00000800141c7984 */ /* 0x000e680000000800 */
[----:B------:R-:W3:Y:S04]  /*2690*/  LDS R10, [R20+0xc] ;  /* 0x00000c00140a7984 */ /* 0x000ee80000000800 */
[----:B------:R-:W-:Y:S04]  /*26a0*/  LDS R8, [R20+0x10] ;  /* 0x0000100014087984 */ /* 0x000fe80000000800 */
[----:B------:R-:W-:Y:S04]  /*26b0*/  LDS R6, [R20+0x14] ;  /* 0x0000140014067984 */ /* 0x000fe80000000800 */
[----:B------:R-:W-:Y:S04]  /*26c0*/  LDS R4, [R20+0x18] ;  /* 0x0000180014047984 */ /* 0x000fe80000000800 */
[----:B------:R-:W-:Y:S01]  /*26d0*/  LDS R2, [R20+0x1c] ;  /* 0x00001c0014027984 */ /* 0x000fe20000000800 */
[----:B------:R-:W-:Y:S01]  /*26e0*/  BAR.SYNC.DEFER_BLOCKING 0x0 ;  /* 0x0000000000007b1d */ /* 0x000fe20000010000 */
[----:B0-----:R-:W-:-:S02]  /*26f0*/  ISETP.NE.AND P2, PT, R32, R30, PT ;  /* 0x0000001e2000720c */ /* 0x001fc40003f45270 */
[----:B-1----:R-:W-:Y:S02]  /*2700*/  ISETP.NE.AND P3, PT, R30, R28, PT ;  /* 0x0000001c1e00720c */ /* 0x002fe40003f65270 */
[----:B---3--:R-:W-:Y:S01]  /*2710*/  ISETP.NE.AND P4, PT, R28, R10, PT ;  /* 0x0000000a1c00720c */ /* 0x008fe20003f85270 */
[----:B--2---:R-:W-:Y:S04]  /*2720*/  STS [R19], R22 ;  /* 0x0000001613007388 */ /* 0x004fe80000000800 */
        /* <DEDUP_REMOVED lines=27> */
[----:B------:R-:W0:Y:S01]  /*28e0*/  @P0 LDS R34, [R16+0x478] ;  /* 0x0004780010220984 */ /* 0x000e220000000800 */
[----:B------:R-:W-:-:S04]  /*28f0*/  ISETP.NE.AND P0, PT, R10, R8, PT ;  /* 0x000000080a00720c */ /* 0x000fc80003f05270 */
[----:B------:R-:W-:-:S05]  /*2900*/  SEL R14, R14, RZ, !P0 ;  /* 0x000000ff0e0e7207 */ /* 0x000fca0004000000 */
[----:B----4-:R-:W-:Y:S01]  /*2910*/  IMAD.IADD R14, R9, 0x1, R14 ;  /* 0x00000001090e7824 */ /* 0x010fe200078e020e */
[----:B0-----:R-:W-:-:S04]  /*2920*/  ISETP.NE.AND P1, PT, R34, R32, PT ;  /* 0x000000202200720c */ /* 0x001fc80003f25270 */
[----:B------:R-:W-:-:S09]  /*2930*/  SEL R15, RZ, 0x1, !P1 ;  /* 0x00000001ff0f7807 */ /* 0x000fd20004800000 */
[----:B------:R-:W-:Y:S01]  /*2940*/  @!P1 IMAD.MOV R13, RZ, RZ, 0x1 ;  /* 0x00000001ff0d9424 */ /* 0x000fe200078e02ff */
[----:B------:R-:W-:Y:S01]  /*2950*/  ISETP.NE.AND P1, PT, R8, R6, PT ;  /* 0x000000060800720c */ /* 0x000fe20003f25270 */
[----:B------:R-:W-:Y:S01]  /*2960*/  @!P2 IMAD.MOV R13, RZ, RZ, R15 ;  /* 0x000000ffff0da224 */ /* 0x000fe200078e020f */
[----:B------:R-:W-:Y:S02]  /*2970*/  ISETP.NE.AND P2, PT, R6, R4, PT ;  /* 0x000000040600720c */ /* 0x000fe40003f45270 */
[----:B------:R-:W-:Y:S01]  /*2980*/  SEL R14, R14, RZ, !P1 ;  /* 0x000000ff0e0e7207 */ /* 0x000fe20004800000 */
[----:B------:R-:W-:Y:S02]  /*2990*/  VIADD R15, R13, 0x1 ;  /* 0x000000010d0f7836 */ /* 0x000fe40000000000 */
[----:B------:R-:W-:Y:S01]  /*29a0*/  @!P3 IMAD.MOV R15, RZ, RZ, R13 ;  /* 0x000000ffff0fb224 */ /* 0x000fe200078e020d */
[----:B------:R-:W-:Y:S01]  /*29b0*/  ISETP.NE.AND P3, PT, R4, R2, PT ;  /* 0x000000020400720c */ /* 0x000fe20003f65270 */
[----:B------:R-:W-:-:S02]  /*29c0*/  IMAD.IADD R14, R7, 0x1, R14 ;  /* 0x00000001070e7824 */ /* 0x000fc400078e020e */
[----:B------:R-:W-:Y:S02]  /*29d0*/  VIADD R13, R15, 0x1 ;  /* 0x000000010f0d7836 */ /* 0x000fe40000000000 */
[----:B------:R-:W-:Y:S01]  /*29e0*/  @!P4 IMAD.MOV R13, RZ, RZ, R15 ;  /* 0x000000ffff0dc224 */ /* 0x000fe200078e020f */
[----:B------:R-:W-:Y:S02]  /*29f0*/  SEL R14, R14, RZ, !P2 ;  /* 0x000000ff0e0e7207 */ /* 0x000fe40005000000 */
[----:B------:R-:W-:Y:S01]  /*2a00*/  ISETP.NE.AND P4, PT, R45, 0x5, PT ;  /* 0x000000052d00780c */ /* 0x000fe20003f85270 */
[----:B------:R-:W-:Y:S02]  /*2a10*/  VIADD R15, R13, 0x1 ;  /* 0x000000010d0f7836 */ /* 0x000fe40000000000 */
[----:B------:R-:W-:Y:S02]  /*2a20*/  IMAD.IADD R14, R5, 0x1, R14 ;  /* 0x00000001050e7824 */ /* 0x000fe400078e020e */
[----:B------:R-:W-:Y:S01]  /*2a30*/  @!P0 IMAD.MOV R15, RZ, RZ, R13 ;  /* 0x000000ffff0f8224 */ /* 0x000fe200078e020d */
[----:B------:R-:W-:-:S02]  /*2a40*/  ISETP.NE.AND P0, PT, R2, R37, PT ;  /* 0x000000250200720c */ /* 0x000fc40003f05270 */
[----:B------:R-:W-:Y:S01]  /*2a50*/  SEL R14, R14, RZ, !P3 ;  /* 0x000000ff0e0e7207 */ /* 0x000fe20005800000 */
[----:B------:R-:W-:Y:S02]  /*2a60*/  VIADD R16, R15, 0x1 ;  /* 0x000000010f107836 */ /* 0x000fe40000000000 */
[----:B------:R-:W-:Y:S01]  /*2a70*/  @!P1 IMAD.MOV R16, RZ, RZ, R15 ;  /* 0x000000ffff109224 */ /* 0x000fe200078e020f */
[----:B------:R-:W-:Y:S01]  /*2a80*/  ISETP.GE.AND P1, PT, R36, 0x1, PT ;  /* 0x000000012400780c */ /* 0x000fe20003f26270 */
[----:B------:R-:W-:Y:S02]  /*2a90*/  IMAD.IADD R14, R3, 0x1, R14 ;  /* 0x00000001030e7824 */ /* 0x000fe400078e020e */
[----:B------:R-:W-:Y:S02]  /*2aa0*/  VIADD R17, R16, 0x1 ;  /* 0x0000000110117836 */ /* 0x000fe40000000000 */
[----:B------:R-:W-:Y:S01]  /*2ab0*/  @!P2 IMAD.MOV R17, RZ, RZ, R16 ;  /* 0x000000ffff11a224 */ /* 0x000fe200078e0210 */
[----:B------:R-:W-:-:S02]  /*2ac0*/  SEL R13, R14, RZ, !P0 ;  /* 0x000000ff0e0d7207 */ /* 0x000fc40004000000 */
[----:B------:R-:W-:-:S03]  /*2ad0*/  ISETP.NE.AND P2, PT, R36, 0x1f, PT ;  /* 0x0000001f2400780c */ /* 0x000fc60003f45270 */
[----:B------:R-:W-:Y:S02]  /*2ae0*/  IMAD.IADD R14, R12, 0x1, R13 ;  /* 0x000000010c0e7824 */ /* 0x000fe400078e020d */
[----:B------:R-:W-:Y:S02]  /*2af0*/  VIADD R12, R17, 0x1 ;  /* 0x00000001110c7836 */ /* 0x000fe40000000000 */
[----:B------:R-:W-:Y:S01]  /*2b00*/  @!P3 IMAD.MOV R12, RZ, RZ, R17 ;  /* 0x000000ffff0cb224 */ /* 0x000fe200078e0211 */
[----:B------:R-:W0:Y:S01]  /*2b10*/  SHFL.UP PT, R15, R14, 0x1, RZ ;  /* 0x042000000e0f7989 */ /* 0x000e2200000e00ff */
[C---:B------:R-:W-:Y:S02]  /*2b20*/  ISETP.NE.AND P3, PT, R45.reuse, 0x6, PT ;  /* 0x000000062d00780c */ /* 0x040fe40003f65270 */
[----:B------:R-:W-:Y:S02]  /*2b30*/  VIADD R13, R12, 0x1 ;  /* 0x000000010c0d7836 */ /* 0x000fe40000000000 */
[----:B------:R-:W-:Y:S01]  /*2b40*/  @!P0 IMAD.MOV R13, RZ, RZ, R12 ;  /* 0x000000ffff0d8224 */ /* 0x000fe200078e020c */
[----:B------:R-:W-:-:S04]  /*2b50*/  @!P2 LEA R35, R45, UR4, 0x3 ;  /* 0x000000042d23ac11 */ /* 0x000fc8000f8e18ff */
[----:B------:R-:W1:Y:S01]  /*2b60*/  SHFL.UP PT, R12, R13, 0x1, RZ ;  /* 0x042000000d0c7989 */ /* 0x000e6200000e00ff */
[----:B------:R-:W-:-:S04]  /*2b70*/  ISETP.NE.AND P0, PT, R13, RZ, PT ;  /* 0x000000ff0d00720c */ /* 0x000fc80003f05270 */
[----:B0-----:R-:W-:-:S04]  /*2b80*/  SEL R15, R15, RZ, !P0 ;  /* 0x000000ff0f0f7207 */ /* 0x001fc80004000000 */
[----:B------:R-:W-:-:S05]  /*2b90*/  SEL R15, R15, RZ, P1 ;  /* 0x000000ff0f0f7207 */ /* 0x000fca0000800000 */
[----:B------:R-:W-:Y:S01]  /*2ba0*/  IMAD.IADD R15, R14, 0x1, R15 ;  /* 0x000000010e0f7824 */ /* 0x000fe200078e020f */
[----:B-1----:R-:W-:Y:S02]  /*2bb0*/  SEL R12, R12, RZ, P1 ;  /* 0x000000ff0c0c7207 */ /* 0x002fe40000800000 */
[----:B------:R-:W-:Y:S02]  /*2bc0*/  ISETP.GE.AND P1, PT, R36, 0x2, PT ;  /* 0x000000022400780c */ /* 0x000fe40003f26270 */
[----:B------:R-:W0:Y:S01]  /*2bd0*/  SHFL.UP PT, R16, R15, 0x2, RZ ;  /* 0x044000000f107989 */ /* 0x000e2200000e00ff */
[----:B------:R-:W-:-:S05]  /*2be0*/  IMAD.IADD R12, R12, 0x1, R13 ;  /* 0x000000010c0c7824 */ /* 0x000fca00078e020d */
[----:B------:R-:W1:Y:S01]  /*2bf0*/  SHFL.UP PT, R14, R12, 0x2, RZ ;  /* 0x044000000c0e7989 */ /* 0x000e6200000e00ff */
[----:B------:R-:W-:-:S04]  /*2c00*/  ISETP.NE.AND P0, PT, R12, RZ, PT ;  /* 0x000000ff0c00720c */ /* 0x000fc80003f05270 */
[----:B0-----:R-:W-:-:S04]  /*2c10*/  SEL R16, R16, RZ, !P0 ;  /* 0x000000ff10107207 */ /* 0x001fc80004000000 */
[----:B------:R-:W-:Y:S02]  /*2c20*/  SEL R16, R16, RZ, P1 ;  /* 0x000000ff10107207 */ /* 0x000fe40000800000 */
[----:B-1----:R-:W-:Y:S02]  /*2c30*/  SEL R13, R14, RZ, P1 ;  /* 0x000000ff0e0d7207 */ /* 0x002fe40000800000 */
[----:B------:R-:W-:Y:S01]  /*2c40*/  ISETP.GE.AND P1, PT, R36, 0x4, PT ;  /* 0x000000042400780c */ /* 0x000fe20003f26270 */
[----:B------:R-:W-:Y:S02]  /*2c50*/  IMAD.IADD R16, R15, 0x1, R16 ;  /* 0x000000010f107824 */ /* 0x000fe400078e0210 */
[----:B------:R-:W-:-:S03]  /*2c60*/  IMAD.IADD R13, R12, 0x1, R13 ;  /* 0x000000010c0d7824 */ /* 0x000fc600078e020d */
[----:B------:R-:W0:Y:S02]  /*2c70*/  SHFL.UP PT, R17, R16, 0x4, RZ ;  /* 0x0480000010117989 */ /* 0x000e2400000e00ff */
[----:B------:R-:W-:Y:S02]  /*2c80*/  ISETP.NE.AND P0, PT, R13, RZ, PT ;  /* 0x000000ff0d00720c */ /* 0x000fe40003f05270 */
[----:B------:R-:W1:Y:S02]  /*2c90*/  SHFL.UP PT, R14, R13, 0x4, RZ ;  /* 0x048000000d0e7989 */ /* 0x000e6400000e00ff */
        /* <DEDUP_REMOVED lines=18> */
[----:B0-----:R-:W-:Y:S02]  /*2dc0*/  SEL R15, R15, RZ, !P0 ;  /* 0x000000ff0f0f7207 */ /* 0x001fe40004000000 */
[----:B-1----:R-:W-:Y:S02]  /*2dd0*/  SEL R12, R12, RZ, P1 ;  /* 0x000000ff0c0c7207 */ /* 0x002fe40000800000 */
[----:B------:R-:W-:-:S03]  /*2de0*/  SEL R15, R15, RZ, P1 ;  /* 0x000000ff0f0f7207 */ /* 0x000fc60000800000 */
[----:B------:R-:W-:Y:S02]  /*2df0*/  IMAD.IADD R40, R13, 0x1, R12 ;  /* 0x000000010d287824 */ /* 0x000fe400078e020c */
[----:B------:R-:W-:-:S03]  /*2e00*/  IMAD.IADD R41, R16, 0x1, R15 ;  /* 0x0000000110297824 */ /* 0x000fc600078e020f */
[----:B------:R-:W-:Y:S04]  /*2e10*/  SHFL.UP PT, R43, R40, 0x1, RZ ;  /* 0x04200000282b7989 */ /* 0x000fe800000e00ff */
[----:B------:R-:W-:Y:S01]  /*2e20*/  @!P2 STS.64 [R35], R40 ;  /* 0x000000282300a388 */ /* 0x000fe20000000a00 */
[----:B------:R-:W-:Y:S06]  /*2e30*/  BAR.SYNC.DEFER_BLOCKING 0x0 ;  /* 0x0000000000007b1d */ /* 0x000fec0000010000 */
[----:B------:R-:W-:Y:S04]  /*2e40*/  SHFL.UP PT, R35, R41, 0x1, RZ ;  /* 0x0420000029237989 */ /* 0x000fe800000e00ff */
[----:B------:R-:W0:Y:S04]  /*2e50*/  LDS.128 R12, [UR4] ;  /* 0x00000004ff0c7984 */ /* 0x000e280008000c00 */
[----:B------:R-:W1:Y:S04]  /*2e60*/  LDS.128 R16, [UR4+0x10] ;  /* 0x00001004ff107984 */ /* 0x000e680008000c00 */
[----:B------:R-:W2:Y:S01]  /*2e70*/  LDS.128 R20, [UR4+0x20] ;  /* 0x00002004ff147984 */ /* 0x000ea20008000c00 */
[----:B0-----:R-:W-:-:S04]  /*2e80*/  ISETP.NE.AND P0, PT, R14, RZ, PT ;  /* 0x000000ff0e00720c */ /* 0x001fc80003f05270 */
[----:B------:R-:W-:Y:S02]  /*2e90*/  SEL R24, R13, RZ, !P0 ;  /* 0x000000ff0d187207 */ /* 0x000fe40004000000 */
[----:B-1----:R-:W-:Y:S02]  /*2ea0*/  ISETP.NE.AND P0, PT, R16, RZ, PT ;  /* 0x000000ff1000720c */ /* 0x002fe40003f05270 */
[----:B--2---:R-:W-:Y:S01]  /*2eb0*/  ISETP.NE.AND P1, PT, R20, RZ, PT ;  /* 0x000000ff1400720c */ /* 0x004fe20003f25270 */
[----:B------:R-:W-:Y:S01]  /*2ec0*/  IMAD.IADD R38, R15, 0x1, R24 ;  /* 0x000000010f267824 */ /* 0x000fe200078e0218 */
[----:B------:R-:W-:Y:S01]  /*2ed0*/  ISETP.NE.AND P2, PT, R22, RZ, PT ;  /* 0x000000ff1600720c */ /* 0x000fe20003f45270 */
[----:B------:R-:W0:Y:S01]  /*2ee0*/  LDS.128 R24, [UR4+0x30] ;  /* 0x00003004ff187984 */ /* 0x000e220008000c00 */
[----:B------:R-:W-:Y:S02]  /*2ef0*/  IMAD.IADD R15, R12, 0x1, R14 ;  /* 0x000000010c0f7824 */ /* 0x000fe400078e020e */
[----:B------:R-:W-:-:S02]  /*2f00*/  SEL R42, R38, RZ, !P0 ;  /* 0x000000ff262a7207 */ /* 0x000fc40004000000 */
[----:B------:R-:W-:-:S03]  /*2f10*/  ISETP.NE.AND P0, PT, R18, RZ, PT ;  /* 0x000000ff1200720c */ /* 0x000fc60003f05270 */
[----:B------:R-:W-:-:S05]  /*2f20*/  IMAD.IADD R17, R17, 0x1, R42 ;  /* 0x0000000111117824 */ /* 0x000fca00078e022a */
[----:B------:R-:W-:Y:S02]  /*2f30*/  SEL R42, R17, RZ, !P0 ;  /* 0x000000ff112a7207 */ /* 0x000fe40004000000 */
[----:B------:R-:W-:-:S03]  /*2f40*/  ISETP.NE.AND P0, PT, R45, 0x2, PT ;  /* 0x000000022d00780c */ /* 0x000fc60003f05270 */
[----:B------:R-:W-:Y:S01]  /*2f50*/  IMAD.IADD R19, R19, 0x1, R42 ;  /* 0x0000000113137824 */ /* 0x000fe200078e022a */
[C---:B------:R-:W-:Y:S01]  /*2f60*/  SEL R12, R15.reuse, R12, !P0 ;  /* 0x0000000c0f0c7207 */ /* 0x040fe20004000000 */
[----:B------:R-:W-:Y:S01]  /*2f70*/  IMAD.IADD R15, R15, 0x1, R16 ;  /* 0x000000010f0f7824 */ /* 0x000fe200078e0210 */
[----:B------:R-:W-:Y:S02]  /*2f80*/  SEL R38, R38, R13, !P0 ;  /* 0x0000000d26267207 */ /* 0x000fe40004000000 */
[----:B------:R-:W-:Y:S02]  /*2f90*/  SEL R14, R19, RZ, !P1 ;  /* 0x000000ff130e7207 */ /* 0x000fe40004800000 */
[C---:B------:R-:W-:Y:S02]  /*2fa0*/  ISETP.NE.AND P1, PT, R45.reuse, 0x3, PT ;  /* 0x000000032d00780c */ /* 0x040fe40003f25270 */
[----:B------:R-:W-:Y:S01]  /*2fb0*/  ISETP.NE.AND P0, PT, R45, 0x4, PT ;  /* 0x000000042d00780c */ /* 0x000fe20003f05270 */
[----:B------:R-:W-:Y:S01]  /*2fc0*/  IMAD.IADD R21, R21, 0x1, R14 ;  /* 0x0000000115157824 */ /* 0x000fe200078e020e */
[----:B------:R-:W-:-:S02]  /*2fd0*/  SEL R38, R17, R38, !P1 ;  /* 0x0000002611267207 */ /* 0x000fc40004800000 */
[----:B------:R-:W-:Y:S01]  /*2fe0*/  SEL R12, R15, R12, !P1 ;  /* 0x0000000c0f0c7207 */ /* 0x000fe20004800000 */
[----:B------:R-:W-:Y:S01]  /*2ff0*/  IMAD.IADD R15, R18, 0x1, R15 ;  /* 0x00000001120f7824 */ /* 0x000fe200078e020f */
[----:B------:R-:W-:Y:S02]  /*3000*/  SEL R14, R21, RZ, !P2 ;  /* 0x000000ff150e7207 */ /* 0x000fe40005000000 */
[----:B------:R-:W-:Y:S02]  /*3010*/  ISETP.GE.U32.AND P1, PT, R0, 0x20, PT ;  /* 0x000000200000780c */ /* 0x000fe40003f26070 */
[----:B------:R-:W-:Y:S01]  /*3020*/  SEL R38, R19, R38, !P0 ;  /* 0x0000002613267207 */ /* 0x000fe20004000000 */
[----:B------:R-:W-:Y:S01]  /*3030*/  IMAD.IADD R23, R23, 0x1, R14 ;  /* 0x0000000117177824 */ /* 0x000fe200078e020e */
[C---:B------:R-:W-:Y:S01]  /*3040*/  SEL R12, R15.reuse, R12, !P0 ;  /* 0x0000000c0f0c7207 */ /* 0x040fe20004000000 */
[----:B------:R-:W-:Y:S01]  /*3050*/  IMAD.IADD R15, R15, 0x1, R20 ;  /* 0x000000010f0f7824 */ /* 0x000fe200078e0214 */
[----:B0-----:R-:W-:-:S02]  /*3060*/  ISETP.NE.AND P5, PT, R24, RZ, PT ;  /* 0x000000ff1800720c */ /* 0x001fc40003fa5270 */
[----:B------:R-:W-:Y:S02]  /*3070*/  SEL R38, R21, R38, !P4 ;  /* 0x0000002615267207 */ /* 0x000fe40006000000 */
[----:B------:R-:W-:Y:S02]  /*3080*/  SEL R14, R23, RZ, !P5 ;  /* 0x000000ff170e7207 */ /* 0x000fe40006800000 */
[----:B------:R-:W-:Y:S02]  /*3090*/  ISETP.NE.AND P2, PT, R45, 0x7, PT ;  /* 0x000000072d00780c */ /* 0x000fe40003f45270 */
[----:B------:R-:W-:Y:S01]  /*30a0*/  SEL R38, R23, R38, !P3 ;  /* 0x0000002617267207 */ /* 0x000fe20005800000 */
[----:B------:R-:W-:Y:S01]  /*30b0*/  IMAD.IADD R25, R25, 0x1, R14 ;  /* 0x0000000119197824 */ /* 0x000fe200078e020e */
[----:B------:R-:W-:Y:S02]  /*30c0*/  ISETP.NE.AND P0, PT, R36, RZ, P1 ;  /* 0x000000ff2400720c */ /* 0x000fe40000f05270 */
[----:B------:R-:W-:Y:S01]  /*30d0*/  SEL R12, R15, R12, !P4 ;  /* 0x0000000c0f0c7207 */ /* 0x000fe20006000000 */
[----:B------:R-:W-:Y:S01]  /*30e0*/  IMAD.IADD R15, R22, 0x1, R15 ;  /* 0x00000001160f7824 */ /* 0x000fe200078e020f */
[----:B------:R-:W-:-:S02]  /*30f0*/  @P1 ISETP.NE.AND P4, PT, R43, RZ, PT ;  /* 0x000000ff2b00120c */ /* 0x000fc40003f85270 */
[----:B------:R-:W-:Y:S02]  /*3100*/  SEL R38, R25, R38, !P2 ;  /* 0x0000002619267207 */ /* 0x000fe40005000000 */
[C---:B------:R-:W-:Y:S01]  /*3110*/  SEL R12, R15.reuse, R12, !P3 ;  /* 0x0000000c0f0c7207 */ /* 0x040fe20005800000 */
[----:B------:R-:W-:Y:S01]  /*3120*/  IMAD.IADD R15, R15, 0x1, R24 ;  /* 0x000000010f0f7824 */ /* 0x000fe200078e0218 */
[----:B------:R-:W-:Y:S02]  /*3130*/  @P1 ISETP.NE.AND P5, PT, R36, RZ, PT ;  /* 0x000000ff2400120c */ /* 0x000fe40003fa5270 */
[C---:B------:R-:W-:Y:S01]  /*3140*/  ISETP.NE.AND P3, PT, R26.reuse, RZ, PT ;  /* 0x000000ff1a00720c */ /* 0x040fe20003f65270 */
[----:B------:R-:W-:Y:S01]  /*3150*/  IMAD.IADD R20, R26, 0x1, R15 ;  /* 0x000000011a147824 */ /* 0x000fe200078e020f */
[----:B------:R-:W-:Y:S02]  /*3160*/  @P1 SEL R16, R38, RZ, !P4 ;  /* 0x000000ff26101207 */ /* 0x000fe40006000000 */
[----:B------:R-:W-:-:S02]  /*3170*/  @P1 SEL R13, R43, RZ, P5 ;  /* 0x000000ff2b0d1207 */ /* 0x000fc40002800000 */
[----:B------:R-:W-:Y:S01]  /*3180*/  SEL R12, R15, R12, !P2 ;  /* 0x0000000c0f0c7207 */ /* 0x000fe20005000000 */
[----:B------:R-:W-:Y:S01]  /*3190*/  @P0 IMAD.IADD R38, R35, 0x1, R16 ;  /* 0x0000000123260824 */ /* 0x000fe200078e0210 */
[----:B------:R-:W-:-:S03]  /*31a0*/  SEL R14, R25, RZ, !P3 ;  /* 0x000000ff190e7207 */ /* 0x000fc60005800000 */
[----:B------:R-:W-:Y:S02]  /*31b0*/  @P1 IMAD.IADD R43, R12, 0x1, R13 ;  /* 0x000000010c2b1824 */ /* 0x000fe400078e020d */
[----:B------:R-:W-:Y:S02]  /*31c0*/  IMAD.IADD R27, R27, 0x1, R14 ;  /* 0x000000011b1b7824 */ /* 0x000fe400078e020e */
[----:B------:R-:W-:Y:S01]  /*31d0*/  @P1 IMAD.MOV.U32 R35, RZ, RZ, R38 ;  /* 0x000000ffff231224 */ /* 0x000fe200078e0026 */
[----:B------:R-:W-:Y:S06]  /*31e0*/  @P1 BRA `(.L_x_3438) ;  /* 0x0000000c001c1947 */ /* 0x000fec0003800000 */
[----:B------:R-:W0:Y:S01]  /*31f0*/  LDC.64 R40, c[0x0][0x3a8] ;  /* 0x0000ea00ff287b82 */ /* 0x000e220000000a00 */
[----:B------:R-:W-:Y:S01]  /*3200*/  ISETP.NE.AND P0, PT, R0, RZ, PT ;  /* 0x000000ff0000720c */ /* 0x000fe20003f05270 */
[----:B------:R-:W1:-:S12]  /*3210*/  LDCU UR5, c[0x0][0x370] ;  /* 0x00006e00ff0577ac */ /* 0x000e580008000800 */
[----:B------:R-:W-:Y:S01]  /*3220*/  @!P0 IMAD.MOV.U32 R14, RZ, RZ, 0x64 ;  /* 0x00000064ff0e8424 */ /* 0x000fe200078e00ff */
[----:B------:R2:W-:Y:S01]  /*3230*/  @!P0 STS [UR4+0x74], R20 ;  /* 0x00007414ff008988 */ /* 0x0005e20008000804 */
[----:B------:R-:W-:Y:S02]  /*3240*/  @!P0 IMAD.MOV.U32 R15, RZ, RZ, 0x0 ;  /* 0x00000000ff0f8424 */ /* 0x000fe400078e00ff */
[----:B------:R-:W-:Y:S01]  /*3250*/  @!P0 IMAD.MOV.U32 R12, RZ, RZ, R20 ;  /* 0x000000ffff0c8224 */ /* 0x000fe200078e0014 */
[----:B------:R2:W-:Y:S01]  /*3260*/  @!P0 STS [UR4+0x78], R27 ;  /* 0x0000781bff008988 */ /* 0x0005e20008000804 */
[----:B------:R-:W-:Y:S01]  /*3270*/  @!P0 IMAD.MOV.U32 R13, RZ, RZ, R27 ;  /* 0x000000ffff0d8224 */ /* 0x000fe200078e001b */
[----:B-1----:R-:W-:Y:S01]  /*3280*/  UISETP.GT.U32.AND UP0, UPT, UR5, 0x1f3, UPT ;  /* 0x000001f30500788c */ /* 0x002fe2000bf04070 */
[----:B0-----:R-:W-:-:S05]  /*3290*/  IMAD.WIDE.U32 R40, R39, 0x10, R40 ;  /* 0x0000001027287825 */ /* 0x001fca00078e0028 */
[----:B------:R2:W-:Y:S03]  /*32a0*/  @!P0 ST.E.128.STRONG.GPU desc[UR12][R40.64+0x200], R12 ;  /* 0x0002000c28008985 */ /* 0x0005e6000c10fd0c */
[----:B------:R-:W-:Y:S05]  /*32b0*/  BRA.U UP0, `(.L_x_3439) ;  /* 0x0000000100087547 */ /* 0x000fea000b800000 */
[----:B------:R0:W-:Y:S06]  /*32c0*/  MEMBAR.SC.CTA ;  /* 0x0000000000007992 */ /* 0x0001ec0000000000 */
[----:B0-----:R-:W-:Y:S05]  /*32d0*/  BRA `(.L_x_3440) ;  /* 0x0000000000087947 */ /* 0x001fea0003800000 */
.L_x_3439:
[----:B------:R-:W-:Y:S05]  /*32e0*/  NANOSLEEP 0x1c2 ;  /* 0x000001c20000795d */ /* 0x000fea0003800000 */
[----:B------:R-:W-:Y:S01]  /*32f0*/  NOP ;  /* 0x0000000000007918 */ /* 0x000fe20000000000 */
.L_x_3440:
[----:B--2---:R-:W-:-:S03]  /*3300*/  IMAD.WIDE.U32 R12, R0, 0x10, RZ ;  /* 0x00000010000c7825 */ /* 0x004fc600078e00ff */
[----:B------:R-:W-:Y:S02]  /*3310*/  LOP3.LUT R17, R12, 0xfffffff0, RZ, 0x3c, !PT ;  /* 0xfffffff00c117812 */ /* 0x000fe400078e3cff */
[----:B------:R-:W-:Y:S02]  /*3320*/  LOP3.LUT R13, RZ, R13, RZ, 0x33, !PT ;  /* 0x0000000dff0d7212 */ /* 0x000fe400078e33ff */
[----:B------:R-:W-:-:S05]  /*3330*/  IADD3 R16, P1, PT, R40, R17, RZ ;  /* 0x0000001128107210 */ /* 0x000fca0007f3e0ff */
[----:B------:R-:W-:-:S08]  /*3340*/  IMAD.X R17, R41, 0x1, R13, P1 ;  /* 0x0000000129117824 */ /* 0x000fd000008e060d */
.L_x_3442:
[----:B------:R-:W2:Y:S01]  /*3350*/  LD.E.128.STRONG.GPU R12, desc[UR12][R16.64+0x200] ;  /* 0x0002000c100c7980 */ /* 0x000ea2000c10fd00 */
[----:B------:R-:W-:Y:S05]  /*3360*/  YIELD ;  /* 0x0000000000007946 */ /* 0x000fea0003800000 */
[----:B------:R-:W-:Y:S01]  /*3370*/  UMOV UR5, 0xffffffff ;  /* 0xffffffff00057882 */ /* 0x000fe20000000000 */
[----:B--2---:R-:W-:-:S04]  /*3380*/  ISETP.NE.U32.AND P1, PT, R14, 0x63, PT ;  /* 0x000000630e00780c */ /* 0x004fc80003f25070 */
[----:B------:R-:W-:Y:S01]  /*3390*/  ISETP.NE.AND.EX P1, PT, R15, RZ, PT, P1 ;  /* 0x000000ff0f00720c */ /* 0x000fe20003f25310 */
[----:B------:R-:W-:-:S12]  /*33a0*/  BRA.DIV UR5, `(.L_x_3441) ;  /* 0x0000007a05d07947 */ /* 0x000fd8000b800000 */
[----:B------:R-:W-:-:S13]  /*33b0*/  VOTE.ANY P1, !P1 ;  /* 0x0000000000ff7806 */ /* 0x000fda0004820100 */
.L_x_3498:
[----:B------:R-:W-:Y:S05]  /*33c0*/  @P1 BRA `(.L_x_3442) ;  /* 0xfffffffc00e01947 */ /* 0x000fea000383ffff */
[----:B------:R-:W-:Y:S01]  /*33d0*/  UMOV UR5, 0xffffffff ;  /* 0xffffffff00057882 */ /* 0x000fe20000000000 */
[----:B------:R-:W-:-:S04]  /*33e0*/  ISETP.NE.U32.AND P5, PT, R14, 0x65, PT ;  /* 0x000000650e00780c */ /* 0x000fc80003fa5070 */
[----:B------:R-:W-:Y:S01]  /*33f0*/  ISETP.NE.AND.EX P5, PT, R15, RZ, PT, P5 ;  /* 0x000000ff0f00720c */ /* 0x000fe20003fa5350 */
[----:B------:R-:W-:-:S12]  /*3400*/  BRA.DIV UR5, `(.L_x_3443) ;  /* 0x0000007a05dc7947 */ /* 0x000fd8000b800000 */
[----:B------:R-:W0:Y:S01]  /*3410*/  S2R R17, SR_GEMASK ;  /* 0x0000000000117919 */ /* 0x000e220000003c00 */
[----:B------:R-:W-:Y:S01]  /*3420*/  VOTE.ANY R21, PT, !P5 ;  /* 0x0000000000157806 */ /* 0x000fe200068e0100 */
[----:B------:R-:W-:Y:S01]  /*3430*/  VIADD R19, R36, 0x4 ;  /* 0x0000000424137836 */ /* 0x000fe20000000000 */
[----:B------:R-:W-:Y:S02]  /*3440*/  ISETP.NE.AND P2, PT, R12, RZ, PT ;  /* 0x000000ff0c00720c */ /* 0x000fe40003f45270 */
[----:B------:R-:W-:Y:S02]  /*3450*/  ISETP.NE.U32.AND P3, PT, R14, 0x65, PT ;  /* 0x000000650e00780c */ /* 0x000fe40003f65070 */
[----:B------:R-:W-:Y:S02]  /*3460*/  LOP3.LUT R14, RZ, R0, RZ, 0x33, !PT ;  /* 0x00000000ff0e7212 */ /* 0x000fe400078e33ff */
[----:B------:R-:W-:Y:S01]  /*3470*/  ISETP.NE.AND.EX P3, PT, R15, RZ, PT, P3 ;  /* 0x000000ff0f00720c */ /* 0x000fe20003f65330 */
[----:B------:R-:W-:-:S02]  /*3480*/  VIADD R15, R36, 0x10 ;  /* 0x00000010240f7836 */ /* 0x000fc40000000000 */
[----:B------:R-:W-:-:S10]  /*3490*/  IMAD.IADD R14, R14, 0x1, R39 ;  /* 0x000000010e0e7824 */ /* 0x000fd400078e0227 */
[----:B------:R-:W-:Y:S02]  /*34a0*/  VOTE.ALL P3, P3 ;  /* 0x0000000000ff7806 */ /* 0x000fe40001860000 */
[----:B0-----:R-:W-:-:S05]  /*34b0*/  LOP3.LUT R21, R21, 0x80000000, R17, 0xec, !PT ;  /* 0x8000000015157812 */ /* 0x001fca00078eec11 */
[----:B------:R-:W-:-:S05]  /*34c0*/  VIADD R16, R21, 0xffffffff ;  /* 0xffffffff15107836 */ /* 0x000fca0000000000 */
[----:B------:R-:W-:-:S04]  /*34d0*/  LOP3.LUT R16, R21, R16, RZ, 0xc, !PT ;  /* 0x0000001015107212 */ /* 0x000fc800078e0cff */
[----:B------:R-:W0:Y:S02]  /*34e0*/  POPC R24, R16 ;  /* 0x0000001000187309 */ /* 0x000e240000000000 */
[----:B0-----:R-:W0:Y:S01]  /*34f0*/  SHFL.DOWN PT, R23, R13, 0x1, R24 ;  /* 0x082000000d177989 */ /* 0x001e2200000e0018 */
[----:B------:R-:W-:-:S03]  /*3500*/  ISETP.GE.AND P1, PT, R36, R24, PT ;  /* 0x000000182400720c */ /* 0x000fc60003f26270 */
[----:B------:R-:W1:Y:S01]  /*3510*/  SHFL.DOWN PT, R18, R12, 0x1, R24 ;  /* 0x082000000c127989 */ /* 0x000e6200000e0018 */
[----:B0-----:R-:W-:-:S04]  /*3520*/  SEL R23, R23, RZ, !P2 ;  /* 0x000000ff17177207 */ /* 0x001fc80005000000 */
[----:B------:R-:W-:Y:S02]  /*3530*/  SEL R23, R23, RZ, !P1 ;  /* 0x000000ff17177207 */ /* 0x000fe40004800000 */
[----:B-1----:R-:W-:-:S03]  /*3540*/  SEL R45, R18, RZ, !P1 ;  /* 0x000000ff122d7207 */ /* 0x002fc60004800000 */
[----:B------:R-:W-:Y:S02]  /*3550*/  IMAD.IADD R25, R13, 0x1, R23 ;  /* 0x000000010d197824 */ /* 0x000fe400078e0217 */
[----:B------:R-:W-:Y:S02]  /*3560*/  IMAD.IADD R45, R12, 0x1, R45 ;  /* 0x000000010c2d7824 */ /* 0x000fe400078e022d */
[----:B------:R-:W-:Y:S01]  /*3570*/  VIADD R13, R36, 0x2 ;  /* 0x00000002240d7836 */ /* 0x000fe20000000000 */
[----:B------:R-:W0:Y:S02]  /*3580*/  SHFL.DOWN PT, R23, R25, 0x2, R24 ;  /* 0x0840000019177989 */ /* 0x000e2400000e0018 */
[----:B------:R-:W-:Y:S02]  /*3590*/  ISETP.NE.AND P2, PT, R45, RZ, PT ;  /* 0x000000ff2d00720c */ /* 0x000fe40003f45270 */
[----:B------:R-:W1:Y:S01]  /*35a0*/  SHFL.DOWN PT, R16, R45, 0x2, R24 ;  /* 0x084000002d107989 */ /* 0x000e6200000e0018 */
[----:B------:R-:W-:-:S02]  /*35b0*/  ISETP.GT.AND P1, PT, R13, R24, PT ;  /* 0x000000180d00720c */ /* 0x000fc40003f24270 */
[----:B0-----:R-:W-:-:S04]  /*35c0*/  SEL R23, R23, RZ, !P2 ;  /* 0x000000ff17177207 */ /* 0x001fc80005000000 */
[----:B------:R-:W-:Y:S02]  /*35d0*/  SEL R12, R23, RZ, !P1 ;  /* 0x000000ff170c7207 */ /* 0x000fe40004800000 */
[----:B-1----:R-:W-:Y:S02]  /*35e0*/  SEL R16, R16, RZ, !P1 ;  /* 0x000000ff10107207 */ /* 0x002fe40004800000 */
[----:B------:R-:W-:Y:S01]  /*35f0*/  ISETP.GT.AND P1, PT, R19, R24, PT ;  /* 0x000000181300720c */ /* 0x000fe20003f24270 */
[----:B------:R-:W-:Y:S02]  /*3600*/  IMAD.IADD R13, R25, 0x1, R12 ;  /* 0x00000001190d7824 */ /* 0x000fe400078e020c */
[----:B------:R-:W-:Y:S02]  /*3610*/  IMAD.IADD R47, R45, 0x1, R16 ;  /* 0x000000012d2f7824 */ /* 0x000fe400078e0210 */
[----:B------:R-:W-:Y:S01]  /*3620*/  VIADD R19, R36, 0x8 ;  /* 0x0000000824137836 */ /* 0x000fe20000000000 */
[----:B------:R-:W0:Y:S02]  /*3630*/  SHFL.DOWN PT, R23, R13, 0x4, R24 ;  /* 0x088000000d177989 */ /* 0x000e2400000e0018 */
[----:B------:R-:W-:-:S02]  /*3640*/  ISETP.NE.AND P2, PT, R47, RZ, PT ;  /* 0x000000ff2f00720c */ /* 0x000fc40003f45270 */
[----:B------:R-:W1:Y:S02]  /*3650*/  SHFL.DOWN PT, R12, R47, 0x4, R24 ;  /* 0x088000002f0c7989 */ /* 0x000e6400000e0018 */
[----:B0-----:R-:W-:-:S04]  /*3660*/  SEL R23, R23, RZ, !P2 ;  /* 0x000000ff17177207 */ /* 0x001fc80005000000 */
[----:B------:R-:W-:Y:S02]  /*3670*/  SEL R16, R23, RZ, !P1 ;  /* 0x000000ff17107207 */ /* 0x000fe40004800000 */
[----:B-1----:R-:W-:Y:S02]  /*3680*/  SEL R12, R12, RZ, !P1 ;  /* 0x000000ff0c0c7207 */ /* 0x002fe40004800000 */
[----:B------:R-:W-:Y:S01]  /*3690*/  ISETP.GT.AND P1, PT, R19, R24, PT ;  /* 0x000000181300720c */ /* 0x000fe20003f24270 */
[----:B------:R-:W-:Y:S02]  /*36a0*/  IMAD.IADD R49, R13, 0x1, R16 ;  /* 0x000000010d317824 */ /* 0x000fe400078e0210 */
[----:B------:R-:W-:-:S03]  /*36b0*/  IMAD.IADD R51, R47, 0x1, R12 ;  /* 0x000000012f337824 */ /* 0x000fc600078e020c */
[----:B------:R-:W0:Y:S02]  /*36c0*/  SHFL.DOWN PT, R13, R49, 0x8, R24 ;  /* 0x09000000310d7989 */ /* 0x000e2400000e0018 */
[----:B------:R-:W-:Y:S02]  /*36d0*/  ISETP.NE.AND P2, PT, R51, RZ, PT ;  /* 0x000000ff3300720c */ /* 0x000fe40003f45270 */
[----:B------:R-:W1:Y:S02]  /*36e0*/  SHFL.DOWN PT, R12, R51, 0x8, R24 ;  /* 0x09000000330c7989 */ /* 0x000e6400000e0018 */
[----:B0-----:R-:W-:-:S04]  /*36f0*/  SEL R13, R13, RZ, !P2 ;  /* 0x000000ff0d0d7207 */ /* 0x001fc80005000000 */
[----:B------:R-:W-:Y:S02]  /*3700*/  SEL R16, R13, RZ, !P1 ;  /* 0x000000ff0d107207 */ /* 0x000fe40004800000 */
[----:B-1----:R-:W-:Y:S02]  /*3710*/  SEL R12, R12, RZ, !P1 ;  /* 0x000000ff0c0c7207 */ /* 0x002fe40004800000 */
[----:B------:R-:W-:Y:S01]  /*3720*/  ISETP.GT.AND P1, PT, R15, R24, PT ;  /* 0x000000180f00720c */ /* 0x000fe20003f24270 */
[----:B------:R-:W-:Y:S02]  /*3730*/  IMAD.IADD R25, R49, 0x1, R16 ;  /* 0x0000000131197824 */ /* 0x000fe400078e0210 */
[----:B------:R-:W-:Y:S02]  /*3740*/  IMAD.IADD R45, R51, 0x1, R12 ;  /* 0x00000001332d7824 */ /* 0x000fe400078e020c */
[----:B------:R-:W0:Y:S01]  /*3750*/  LDC.64 R12, c[0x0][0x3a8] ;  /* 0x0000ea00ff0c7b82 */ /* 0x000e220000000a00 */
[----:B------:R-:W1:Y:S02]  /*3760*/  SHFL.DOWN PT, R23, R25, 0x10, R24 ;  /* 0x0a00000019177989 */ /* 0x000e6400000e0018 */
[----:B------:R-:W-:-:S02]  /*3770*/  ISETP.NE.AND P2, PT, R45, RZ, PT ;  /* 0x000000ff2d00720c */ /* 0x000fc40003f45270 */
[----:B------:R-:W2:Y:S02]  /*3780*/  SHFL.DOWN PT, R16, R45, 0x10, R24 ;  /* 0x0a0000002d107989 */ /* 0x000ea400000e0018 */
[----:B-1----:R-:W-:Y:S02]  /*3790*/  SEL R23, R23, RZ, !P2 ;  /* 0x000000ff17177207 */ /* 0x002fe40005000000 */
[----:B0-----:R-:W-:Y:S02]  /*37a0*/  IADD3 R38, P2, PT, R12, 0x200, RZ ;  /* 0x000002000c267810 */ /* 0x001fe40007f5e0ff */
[----:B--2---:R-:W-:Y:S02]  /*37b0*/  SEL R16, R16, RZ, !P1 ;  /* 0x000000ff10107207 */ /* 0x004fe40004800000 */
[----:B------:R-:W-:Y:S01]  /*37c0*/  SEL R18, R23, RZ, !P1 ;  /* 0x000000ff17127207 */ /* 0x000fe20004800000 */
[----:B------:R-:W-:Y:S02]  /*37d0*/  IMAD.X R39, RZ, RZ, R13, P2 ;  /* 0x000000ffff277224 */ /* 0x000fe400010e060d */
[----:B------:R-:W-:-:S02]  /*37e0*/  IMAD.IADD R16, R45, 0x1, R16 ;  /* 0x000000012d107824 */ /* 0x000fc400078e0210 */
[----:B------:R-:W-:-:S07]  /*37f0*/  IMAD.IADD R18, R25, 0x1, R18 ;  /* 0x0000000119127824 */ /* 0x000fce00078e0212 */
.L_x_3512:
[----:B------:R-:W-:Y:S05]  /*3800*/  @!P3 BRA `(.L_x_3444) ;  /* 0x000000040030b947 */ /* 0x000fea0003800000 */
[----:B------:R-:W-:-:S07]  /*3810*/  IMAD.MOV.U32 R25, RZ, RZ, R14 ;  /* 0x000000ffff197224 */ /* 0x000fce00078e000e */
.L_x_3448:
[----:B------:R-:W-:-:S07]  /*3820*/  IMAD.WIDE R22, R25, 0x10, R38 ;  /* 0x0000001019167825 */ /* 0x000fce00078e0226 */
.L_x_3446:
[----:B------:R-:W2:Y:S01]  /*3830*/  LD.E.128.STRONG.GPU R12, desc[UR12][R22.64+-0x200] ;  /* 0xfffe000c160c7980 */ /* 0x000ea2000c10fd00 */
[----:B------:R-:W-:Y:S05]  /*3840*/  YIELD ;  /* 0x0000000000007946 */ /* 0x000fea0003800000 */
[----:B------:R-:W-:Y:S01]  /*3850*/  UMOV UR5, 0xffffffff ;  /* 0xffffffff00057882 */ /* 0x000fe20000000000 */
[----:B--2---:R-:W-:-:S04]  /*3860*/  ISETP.NE.U32.AND P1, PT, R14, 0x63, PT ;  /* 0x000000630e00780c */ /* 0x004fc80003f25070 */
[----:B------:R-:W-:Y:S01]  /*3870*/  ISETP.NE.AND.EX P1, PT, R15, RZ, PT, P1 ;  /* 0x000000ff0f00720c */ /* 0x000fe20003f25310 */
[----:B------:R-:W-:-:S12]  /*3880*/  BRA.DIV UR5, `(.L_x_3445) ;  /* 0x0000007e05847947 */ /* 0x000fd8000b800000 */
[----:B------:R-:W-:-:S13]  /*3890*/  VOTE.ANY P1, !P1 ;  /* 0x0000000000ff7806 */ /* 0x000fda0004820100 */
.L_x_3515:
[----:B------:R-:W-:Y:S05]  /*38a0*/  @P1 BRA `(.L_x_3446) ;  /* 0xfffffffc00e01947 */ /* 0x000fea000383ffff */
        /* <DEDUP_REMOVED lines=8> */
[----:B------:R-:W-:-:S03]  /*3930*/  ISETP.NE.U32.AND P3, PT, R14, 0x65, PT ;  /* 0x000000650e00780c */ /* 0x000fc60003f65070 */
[----:B------:R-:W-:Y:S01]  /*3940*/  VIADD R22, R21, 0xffffffff ;  /* 0xffffffff15167836 */ /* 0x000fe20000000000 */
[----:B------:R-:W-:-:S04]  /*3950*/  ISETP.NE.AND.EX P3, PT, R15, RZ, PT, P3 ;  /* 0x000000ff0f00720c */ /* 0x000fc80003f65330 */
[----:B------:R-:W-:-:S04]  /*3960*/  LOP3.LUT R21, R21, R22, RZ, 0xc, !PT ;  /* 0x0000001615157212 */ /* 0x000fc800078e0cff */
[----:B------:R-:W0:Y:S05]  /*3970*/  POPC R24, R21 ;  /* 0x0000001500187309 */ /* 0x000e2a0000000000 */
[----:B------:R-:W-:Y:S01]  /*3980*/  VOTE.ALL P3, P3 ;  /* 0x0000000000ff7806 */ /* 0x000fe20001860000 */
        /* <DEDUP_REMOVED lines=11> */
[----:B------:R-:W-:Y:S01]  /*3a40*/  ISETP.GT.AND P1, PT, R19, R24, PT ;  /* 0x000000181300720c */ /* 0x000fe20003f24270 */
[----:B------:R-:W1:Y:S01]  /*3a50*/  SHFL.DOWN PT, R13, R42, 0x2, R24 ;  /* 0x084000002a0d7989 */ /* 0x000e6200000e0018 */
[----:B------:R-:W-:Y:S01]  /*3a60*/  VIADD R19, R36, 0x4 ;  /* 0x0000000424137836 */ /* 0x000fe20000000000 */
        /* <DEDUP_REMOVED lines=11> */
[----:B------:R-:W-:-:S05]  /*3b20*/  SEL R12, R12, RZ, !P1 ;  /* 0x000000ff0c0c7207 */ /* 0x000fca0004800000 */
[----:B------:R-:W-:Y:S01]  /*3b30*/  IMAD.IADD R47, R45, 0x1, R12 ;  /* 0x000000012d2f7824 */ /* 0x000fe200078e020c */
[----:B-1----:R-:W-:Y:S02]  /*3b40*/  SEL R12, R23, RZ, !P1 ;  /* 0x000000ff170c7207 */ /* 0x002fe40004800000 */
[----:B------:R-:W-:Y:S01]  /*3b50*/  ISETP.GT.AND P1, PT, R19, R24, PT ;  /* 0x000000181300720c */ /* 0x000fe20003f24270 */
[----:B------:R-:W-:Y:S01]  /*3b60*/  VIADD R19, R36, 0x10 ;  /* 0x0000001024137836 */ /* 0x000fe20000000000 */
[----:B------:R-:W0:Y:S01]  /*3b70*/  SHFL.DOWN PT, R22, R47, 0x8, R24 ;  /* 0x090000002f167989 */ /* 0x000e2200000e0018 */
[----:B------:R-:W-:-:S05]  /*3b80*/  IMAD.IADD R49, R13, 0x1, R12 ;  /* 0x000000010d317824 */ /* 0x000fca00078e020c */
[----:B------:R-:W1:Y:S01]  /*3b90*/  SHFL.DOWN PT, R23, R49, 0x8, R24 ;  /* 0x0900000031177989 */ /* 0x000e6200000e0018 */
[----:B------:R-:W-:-:S04]  /*3ba0*/  ISETP.NE.AND P2, PT, R49, RZ, PT ;  /* 0x000000ff3100720c */ /* 0x000fc80003f45270 */
        /* <DEDUP_REMOVED lines=9> */
[----:B0-----:R-:W-:Y:S02]  /*3c40*/  SEL R22, R22, RZ, !P2 ;  /* 0x000000ff16167207 */ /* 0x001fe40005000000 */
[----:B------:R-:W-:Y:S02]  /*3c50*/  ISETP.NE.AND P2, PT, R16, RZ, PT ;  /* 0x000000ff1000720c */ /* 0x000fe40003f45270 */
[----:B------:R-:W-:-:S02]  /*3c60*/  SEL R22, R22, RZ, !P1 ;  /* 0x000000ff16167207 */ /* 0x000fc40004800000 */
[----:B-1----:R-:W-:-:S03]  /*3c70*/  SEL R12, R12, RZ, !P1 ;  /* 0x000000ff0c0c7207 */ /* 0x002fc60004800000 */
[----:B------:R-:W-:Y:S01]  /*3c80*/  IMAD.IADD R22, R13, 0x1, R22 ;  /* 0x000000010d167824 */ /* 0x000fe200078e0216 */
[----:B------:R-:W-:-:S04]  /*3c90*/  IADD3 R16, PT, PT, R45, R12, R16 ;  /* 0x0000000c2d107210 */ /* 0x000fc80007ffe010 */
[----:B------:R-:W-:-:S05]  /*3ca0*/  SEL R13, R22, RZ, !P2 ;  /* 0x000000ff160d7207 */ /* 0x000fca0005000000 */
[----:B------:R-:W-:-:S07]  /*3cb0*/  IMAD.IADD R18, R13, 0x1, R18 ;  /* 0x000000010d127824 */ /* 0x000fce00078e0212 */
.L_x_3529:
[----:B------:R-:W-:Y:S05]  /*3cc0*/  @P3 BRA `(.L_x_3448) ;  /* 0xfffffff800d43947 */ /* 0x000fea000383ffff */
.L_x_3444:
[----:B------:R-:W-:Y:S01]  /*3cd0*/  ISETP.NE.AND P1, PT, R36, RZ, PT ;  /* 0x000000ff2400720c */ /* 0x000fe20003f25270 */
[----:B------:R-:W-:Y:S01]  /*3ce0*/  BSSY.RECONVERGENT B0, `(.L_x_3449) ;  /* 0x0000014000007945 */ /* 0x000fe20003800200 */
[----:B------:R-:W-:-:S11]  /*3cf0*/  IMAD.MOV.U32 R17, RZ, RZ, R18 ;  /* 0x000000ffff117224 */ /* 0x000fd600078e0012 */
[----:B------:R-:W0:Y:S01]  /*3d00*/  @!P1 S2R R13, SR_CgaCtaId ;  /* 0x00000000000d9919 */ /* 0x000e220000008800 */
[----:B------:R-:W-:-:S04]  /*3d10*/  @!P1 MOV R12, 0x400 ;  /* 0x00000400000c9802 */ /* 0x000fc80000000f00 */
[----:B0-----:R-:W-:Y:S01]  /*3d20*/  @!P1 LEA R21, R13, R12, 0x18 ;  /* 0x0000000c0d159211 */ /* 0x001fe200078ec0ff */
[----:B------:R-:W-:Y:S06]  /*3d30*/  @P0 BRA `(.L_x_3450) ;  /* 0x0000000000380947 */ /* 0x000fec0003800000 */
[----:B------:R-:W0:Y:S01]  /*3d40*/  S2UR UR6, SR_CgaCtaId ;  /* 0x00000000000679c3 */ /* 0x000e220000008800 */
[C---:B------:R-:W-:Y:S01]  /*3d50*/  ISETP.NE.AND P0, PT, R20.reuse, RZ, PT ;  /* 0x000000ff1400720c */ /* 0x040fe20003f05270 */
[----:B------:R-:W-:Y:S01]  /*3d60*/  UMOV UR5, 0x400 ;  /* 0x0000040000057882 */ /* 0x000fe20000000000 */
[----:B------:R-:W-:Y:S02]  /*3d70*/  IMAD.IADD R19, R20, 0x1, R16 ;  /* 0x0000000114137824 */ /* 0x000fe400078e0210 */
[----:B------:R-:W-:Y:S01]  /*3d80*/  SEL R12, R18, RZ, !P0 ;  /* 0x000000ff120c7207 */ /* 0x000fe20004000000 */
[----:B------:R-:W-:Y:S02]  /*3d90*/  IMAD.MOV.U32 R14, RZ, RZ, 0x65 ;  /* 0x00000065ff0e7424 */ /* 0x000fe400078e00ff */
[----:B------:R-:W-:Y:S02]  /*3da0*/  IMAD.MOV.U32 R15, RZ, RZ, 0x0 ;  /* 0x00000000ff0f7424 */ /* 0x000fe400078e00ff */
[----:B------:R-:W-:-:S02]  /*3db0*/  IMAD.IADD R13, R27, 0x1, R12 ;  /* 0x000000011b0d7824 */ /* 0x000fc400078e020c */
[----:B------:R-:W-:-:S05]  /*3dc0*/  IMAD.MOV.U32 R12, RZ, RZ, R19 ;  /* 0x000000ffff0c7224 */ /* 0x000fca00078e0013 */
[----:B------:R1:W-:Y:S01]  /*3dd0*/  ST.E.128.STRONG.GPU desc[UR12][R40.64+0x200], R12 ;  /* 0x0002000c28007985 */ /* 0x0003e2000c10fd0c */
[----:B0-----:R-:W-:-:S09]  /*3de0*/  ULEA UR5, UR6, UR5, 0x18 ;  /* 0x0000000506057291 */ /* 0x001fd2000f8ec0ff */
[----:B------:R1:W-:Y:S04]  /*3df0*/  STS.64 [UR5+0x68], R18 ;  /* 0x00006812ff007988 */ /* 0x0003e80008000a05 */
[----:B------:R1:W-:Y:S04]  /*3e00*/  STS [UR5+0x70], R13 ;  /* 0x0000700dff007988 */ /* 0x0003e80008000805 */
[----:B------:R1:W-:Y:S02]  /*3e10*/  STS [UR5+0x64], R16 ;  /* 0x00006410ff007988 */ /* 0x0003e40008000805 */
.L_x_3450:
[----:B------:R-:W-:Y:S05]  /*3e20*/  BSYNC.RECONVERGENT B0 ;  /* 0x0000000000007941 */ /* 0x000fea0003800200 */
.L_x_3449:
[----:B------:R0:W-:Y:S01]  /*3e30*/  @!P1 STS.64 [R21+0x48], R16 ;  /* 0x0000481015009388 */ /* 0x0001e20000000a00 */
[----:B------:R-:W-:Y:S02]  /*3e40*/  @!P1 IMAD.MOV.U32 R43, RZ, RZ, R16 ;  /* 0x000000ffff2b9224 */ /* 0x000fe400078e0010 */
[----:B------:R-:W-:-:S07]  /*3e50*/  @!P1 IMAD.MOV.U32 R35, RZ, RZ, R18 ;  /* 0x000000ffff239224 */ /* 0x000fce00078e0012 */
.L_x_3438:
[----:B------:R-:W-:Y:S05]  /*3e60*/  WARPSYNC.ALL ;  /* 0x0000000000007948 */ /* 0x000fea0003800000 */
[----:B------:R-:W-:Y:S01]  /*3e70*/  ISETP.NE.AND P0, PT, R0, RZ, PT ;  /* 0x000000ff0000720c */ /* 0x000fe20003f05270 */
[----:B------:R-:W2:Y:S08]  /*3e80*/  S2UR UR5, SR_CgaCtaId ;  /* 0x00000000000579c3 */ /* 0x000eb00000008800 */
[----:B------:R-:W-:Y:S04]  /*3e90*/  BAR.SYNC.DEFER_BLOCKING 0x0 ;  /* 0x0000000000007b1d */ /* 0x000fe80000010000 */
[----:B------:R-:W-:-:S02]  /*3ea0*/  @P0 ISETP.NE.AND P1, PT, R43, RZ, PT ;  /* 0x000000ff2b00020c */ /* 0x000fc40003f25270 */
[----:B------:R-:W-:Y:S01]  /*3eb0*/  ISETP.NE.AND P2, PT, R34, R32, PT ;  /* 0x000000202200720c */ /* 0x000fe20003f45270 */
[----:B------:R-:W-:-:S03]  /*3ec0*/  UMOV UR4, 0x400 ;  /* 0x0000040000047882 */ /* 0x000fc60000000000 */
[----:B-1----:R-:W-:Y:S01]  /*3ed0*/  SEL R18, RZ, 0x1, !P2 ;  /* 0x00000001ff127807 */ /* 0x002fe20005000000 */
[----:B--2---:R-:W-:-:S09]  /*3ee0*/  ULEA UR8, UR5, UR4, 0x18 ;  /* 0x0000000405087291 */ /* 0x004fd2000f8ec0ff */
[----:B------:R-:W1:Y:S04]  /*3ef0*/  @P0 LDS.64 R12, [UR8+0x48] ;  /* 0x00004808ff0c0984 */ /* 0x000e680008000a00 */
[----:B------:R-:W2:Y:S01]  /*3f00*/  LDS R19, [UR8+0x74] ;  /* 0x00007408ff137984 */ /* 0x000ea20008000800 */
[----:B-1----:R-:W-:Y:S01]  /*3f10*/  @P0 SEL R14, R13, RZ, !P1 ;  /* 0x000000ff0d0e0207 */ /* 0x002fe20004800000 */
[----:B------:R-:W-:Y:S01]  /*3f20*/  @P0 IMAD.IADD R12, R43, 0x1, R12 ;  /* 0x000000012b0c0824 */ /* 0x000fe200078e020c */
[----:B------:R-:W-:-:S03]  /*3f30*/  ISETP.NE.AND P1, PT, R32, R30, PT ;  /* 0x0000001e2000720c */ /* 0x000fc60003f25270 */
[----:B------:R-:W-:Y:S02]  /*3f40*/  @P0 IMAD.IADD R35, R35, 0x1, R14 ;  /* 0x0000000123230824 */ /* 0x000fe400078e020e */
[----:B------:R-:W-:Y:S01]  /*3f50*/  @P0 IMAD.MOV.U32 R43, RZ, RZ, R12 ;  /* 0x000000ffff2b0224 */ /* 0x000fe200078e000c */
[----:B------:R-:W-:Y:S02]  /*3f60*/  ISETP.NE.AND P0, PT, R30, R28, PT ;  /* 0x0000001c1e00720c */ /* 0x000fe40003f05270 */
[----:B------:R-:W-:Y:S01]  /*3f70*/  SEL R14, R35, RZ, !P2 ;  /* 0x000000ff230e7207 */ /* 0x000fe20005000000 */
[----:B------:R-:W-:-:S04]  /*3f80*/  IMAD.IADD R41, R18, 0x1, R43 ;  /* 0x0000000112297824 */ /* 0x000fc800078e022b */
[----:B------:R-:W-:Y:S02]  /*3f90*/  IMAD.IADD R33, R33, 0x1, R14 ;  /* 0x0000000121217824 */ /* 0x000fe400078e020e */
[----:B------:R-:W-:Y:S02]  /*3fa0*/  VIADD R14, R18, 0x1 ;  /* 0x00000001120e7836 */ /* 0x000fe40000000000 */
[----:B------:R-:W-:Y:S01]  /*3fb0*/  @!P1 IMAD.MOV R14, RZ, RZ, R18 ;  /* 0x000000ffff0e9224 */ /* 0x000fe200078e0212 */
[----:B------:R-:W-:Y:S02]  /*3fc0*/  SEL R12, R33, RZ, !P1 ;  /* 0x000000ff210c7207 */ /* 0x000fe40004800000 */
[----:B------:R-:W-:Y:S01]  /*3fd0*/  ISETP.NE.AND P1, PT, R28, R10, PT ;  /* 0x0000000a1c00720c */ /* 0x000fe20003f25270 */
[----:B------:R-:W-:Y:S02]  /*3fe0*/  IMAD.IADD R13, R43, 0x1, R14 ;  /* 0x000000012b0d7824 */ /* 0x000fe400078e020e */
[----:B------:R-:W-:-:S02]  /*3ff0*/  IMAD.IADD R31, R31, 0x1, R12 ;  /* 0x000000011f1f7824 */ /* 0x000fc400078e020c */
[----:B------:R-:W-:Y:S02]  /*4000*/  VIADD R12, R13, 0x1 ;  /* 0x000000010d0c7836 */ /* 0x000fe40000000000 */
[----:B------:R-:W-:Y:S01]  /*4010*/  @!P0 IMAD.MOV R12, RZ, RZ, R13 ;  /* 0x000000ffff0c8224 */ /* 0x000fe200078e020d */
[----:B------:R-:W-:Y:S02]  /*4020*/  SEL R14, R31, RZ, !P0 ;  /* 0x000000ff1f0e7207 */ /* 0x000fe40004000000 */
[----:B------:R-:W-:-:S03]  /*4030*/  ISETP.NE.AND P0, PT, R10, R8, PT ;  /* 0x000000080a00720c */ /* 0x000fc60003f05270 */
[----:B------:R-:W-:Y:S02]  /*4040*/  IMAD.IADD R29, R29, 0x1, R14 ;  /* 0x000000011d1d7824 */ /* 0x000fe400078e020e */
[----:B------:R-:W-:Y:S02]  /*4050*/  VIADD R14, R12, 0x1 ;  /* 0x000000010c0e7836 */ /* 0x000fe40000000000 */
[----:B------:R-:W-:Y:S01]  /*4060*/  @!P1 IMAD.MOV R14, RZ, RZ, R12 ;  /* 0x000000ffff0e9224 */ /* 0x000fe200078e020c */
[----:B0-----:R-:W-:Y:S02]  /*4070*/  SEL R16, R29, RZ, !P1 ;  /* 0x000000ff1d107207 */ /* 0x001fe40004800000 */
[----:B------:R-:W-:Y:S01]  /*4080*/  ISETP.NE.AND P1, PT, R8, R6, PT ;  /* 0x000000060800720c */ /* 0x000fe20003f25270 */
[----:B------:R-:W-:Y:S02]  /*4090*/  VIADD R15, R14, 0x1 ;  /* 0x000000010e0f7836 */ /* 0x000fe40000000000 */
[----:B------:R-:W-:-:S02]  /*40a0*/  IMAD.IADD R11, R11, 0x1, R16 ;  /* 0x000000010b0b7824 */ /* 0x000fc400078e0210 */
[----:B------:R-:W-:-:S03]  /*40b0*/  @!P0 IMAD.MOV R15, RZ, RZ, R14 ;  /* 0x000000ffff0f8224 */ /* 0x000fc600078e020e */
[----:B------:R-:W-:Y:S02]  /*40c0*/  SEL R16, R11, RZ, !P0 ;  /* 0x000000ff0b107207 */ /* 0x000fe40004000000 */
[----:B------:R-:W-:-:S03]  /*40d0*/  ISETP.NE.AND P0, PT, R6, R4, PT ;  /* 0x000000040600720c */ /* 0x000fc60003f05270 */
[----:B------:R-:W-:Y:S02]  /*40e0*/  IMAD.IADD R9, R9, 0x1, R16 ;  /* 0x0000000109097824 */ /* 0x000fe400078e0210 */
[----:B------:R-:W-:Y:S02]  /*40f0*/  VIADD R16, R15, 0x1 ;  /* 0x000000010f107836 */ /* 0x000fe40000000000 */
[----:B------:R-:W-:Y:S01]  /*4100*/  @!P1 IMAD.MOV R16, RZ, RZ, R15 ;  /* 0x000000ffff109224 */ /* 0x000fe200078e020f */
[----:B------:R-:W-:Y:S02]  /*4110*/  SEL R20, R9, RZ, !P1 ;  /* 0x000000ff09147207 */ /* 0x000fe40004800000 */
[----:B------:R-:W-:Y:S01]  /*4120*/  ISETP.NE.AND P1, PT, R4, R2, PT ;  /* 0x000000020400720c */ /* 0x000fe20003f25270 */
[----:B------:R-:W-:Y:S02]  /*4130*/  VIADD R17, R16, 0x1 ;  /* 0x0000000110117836 */ /* 0x000fe40000000000 */
[----:B------:R-:W-:-:S02]  /*4140*/  IMAD.IADD R7, R7, 0x1, R20 ;  /* 0x0000000107077824 */ /* 0x000fc400078e0214 */
[----:B------:R-:W-:-:S03]  /*4150*/  @!P0 IMAD.MOV R17, RZ, RZ, R16 ;  /* 0x000000ffff118224 */ /* 0x000fc600078e0210 */
[----:B------:R-:W-:Y:S01]  /*4160*/  SEL R20, R7, RZ, !P0 ;  /* 0x000000ff07147207 */ /* 0x000fe20004000000 */
[----:B------:R-:W-:Y:S01]  /*4170*/  VIADD R36, R17, 0x1 ;  /* 0x0000000111247836 */ /* 0x000fe20000000000 */
[----:B--2---:R-:W-:-:S03]  /*4180*/  ISETP.GE.AND P0, PT, R19, 0x101, PT ;  /* 0x000001011300780c */ /* 0x004fc60003f06270 */
[----:B------:R-:W-:Y:S02]  /*4190*/  IMAD.IADD R5, R5, 0x1, R20 ;  /* 0x0000000105057824 */ /* 0x000fe400078e0214 */
[----:B------:R-:W-:-:S03]  /*41a0*/  @!P1 IMAD.MOV R36, RZ, RZ, R17 ;  /* 0x000000ffff249224 */ /* 0x000fc600078e0211 */
[----:B------:R-:W-:-:S05]  /*41b0*/  SEL R20, R5, RZ, !P1 ;  /* 0x000000ff05147207 */ /* 0x000fca0004800000 */
[----:B------:R-:W-:Y:S01]  /*41c0*/  IMAD.IADD R3, R3, 0x1, R20 ;  /* 0x0000000103037824 */ /* 0x000fe200078e0214 */
[----:B------:R-:W-:Y:S06]  /*41d0*/  @!P0 BRA `(.L_x_3451) ;  /* 0x0000000c00448947 */ /* 0x000fec0003800000 */
[----:B------:R-:W0:Y:S01]  /*41e0*/  LDS R21, [UR8+0x64] ;  /* 0x00006408ff157984 */ /* 0x000e220008000800 */
        /* <DEDUP_REMOVED lines=28> */
[----:B------:R-:W-:Y:S01]  /*43b0*/  ISETP.GE.AND P0, PT, R0, R19, PT ;  /* 0x000000130000720c */ /* 0x000fe20003f06270 */
[--C-:B------:R-:W-:Y:S02]  /*43c0*/  @P2 IMAD.IADD R36, R36, 0x1, -R21.reuse ;  /* 0x0000000124242824 */ /* 0x100fe400078e0a15 */
[----:B------:R0:W-:Y:S02]  /*43d0*/  @P6 STS.64 [R14], R10 ;  /* 0x0000000a0e006388 */ /* 0x0001e40000000a00 */
[----:B------:R-:W-:Y:S01]  /*43e0*/  @P3 IMAD.IADD R17, R17, 0x1, -R21 ;  /* 0x0000000111113824 */ /* 0x000fe200078e0a15 */
[----:B------:R-:W-:Y:S01]  /*43f0*/  @P2 LEA R36, R36, UR8, 0x3 ;  /* 0x0000000824242c11 */ /* 0x000fe2000f8e18ff */
[----:B------:R0:W-:Y:S03]  /*4400*/  @P5 STS.64 [R15], R8 ;  /* 0x000000080f005388 */ /* 0x0001e60000000a00 */
[----:B------:R-:W-:Y:S01]  /*4410*/  @P3 LEA R17, R17, UR8, 0x3 ;  /* 0x0000000811113c11 */ /* 0x000fe2000f8e18ff */
[----:B------:R0:W-:Y:S04]  /*4420*/  @P4 STS.64 [R16], R6 ;  /* 0x0000000610004388 */ /* 0x0001e80000000a00 */
[----:B------:R0:W-:Y:S04]  /*4430*/  @P3 STS.64 [R17], R4 ;  /* 0x0000000411003388 */ /* 0x0001e80000000a00 */
[----:B------:R0:W-:Y:S01]  /*4440*/  @P2 STS.64 [R36], R2 ;  /* 0x0000000224002388 */ /* 0x0001e20000000a00 */
[----:B------:R-:W-:Y:S06]  /*4450*/  BAR.SYNC.DEFER_BLOCKING 0x0 ;  /* 0x0000000000007b1d */ /* 0x000fec0000010000 */
[----:B------:R-:W-:Y:S05]  /*4460*/  @P0 EXIT ;  /* 0x000000000000094d */ /* 0x000fea0003800000 */
        /* <DEDUP_REMOVED lines=8> */
[----:B------:R-:W-:Y:S01]  /*44f0*/  LEA.HI R2, R2, 0x1, RZ, 0x18 ;  /* 0x0000000102027811 */ /* 0x000fe200078fc0ff */
[C---:B------:R-:W-:Y:S01]  /*4500*/  IMAD.IADD R11, R0.reuse, 0x1, R21 ;  /* 0x00000001000b7824 */ /* 0x040fe200078e0215 */
[----:B------:R-:W-:-:S03]  /*4510*/  LEA R10, R0, UR8, 0x3 ;  /* 0x00000008000a7c11 */ /* 0x000fc6000f8e18ff */
[C---:B------:R-:W-:Y:S01]  /*4520*/  IMAD.SHL.U32 R3, R2.reuse, 0x100, RZ ;  /* 0x0000010002037824 */ /* 0x040fe200078e00ff */
[----:B------:R-:W-:Y:S01]  /*4530*/  LOP3.LUT R2, R2, 0x3, RZ, 0xc0, !PT ;  /* 0x0000000302027812 */ /* 0x000fe200078ec0ff */
[----:B------:R-:W1:Y:S03]  /*4540*/  LDC.64 R6, c[0x0][0x398] ;  /* 0x0000e600ff067b82 */ /* 0x000e660000000a00 */
[----:B------:R-:W-:Y:S01]  /*4550*/  LOP3.LUT R3, R3, 0x300, RZ, 0xc0, !PT ;  /* 0x0000030003037812 */ /* 0x000fe200078ec0ff */
[----:B------:R-:W-:-:S04]  /*4560*/  IMAD.MOV R12, RZ, RZ, -R2 ;  /* 0x000000ffff0c7224 */ /* 0x000fc800078e0a02 */
[----:B------:R-:W-:-:S07]  /*4570*/  IMAD.IADD R0, R0, 0x1, R3 ;  /* 0x0000000100007824 */ /* 0x000fce00078e0203 */
.L_x_3454:
[----:B--2---:R2:W3:Y:S01]  /*4580*/  LDS.64 R14, [R10] ;  /* 0x000000000a0e7984 */ /* 0x0044e20000000a00 */
[----:B0-----:R-:W-:-:S04]  /*4590*/  IMAD.WIDE R4, R11, 0x4, R8 ;  /* 0x000000040b047825 */ /* 0x001fc800078e0208 */
[----:B-1----:R-:W-:-:S04]  /*45a0*/  IMAD.WIDE R2, R11, 0x4, R6 ;  /* 0x000000040b027825 */ /* 0x002fc800078e0206 */
[----:B------:R-:W-:Y:S02]  /*45b0*/  VIADD R12, R12, 0x1 ;  /* 0x000000010c0c7836 */ /* 0x000fe40000000000 */
[----:B------:R-:W-:Y:S02]  /*45c0*/  VIADD R11, R11, 0x100 ;  /* 0x000001000b0b7836 */ /* 0x000fe40000000000 */
[----:B--2---:R-:W-:Y:S01]  /*45d0*/  VIADD R10, R10, 0x800 ;  /* 0x000008000a0a7836 */ /* 0x004fe20000000000 */
[----:B------:R-:W-:Y:S01]  /*45e0*/  ISETP.NE.AND P0, PT, R12, RZ, PT ;  /* 0x000000ff0c00720c */ /* 0x000fe20003f05270 */
[----:B---3--:R2:W-:Y:S04]  /*45f0*/  STG.E desc[UR12][R4.64], R14 ;  /* 0x0000000e04007986 */ /* 0x0085e8000c10190c */
[----:B------:R2:W-:Y:S08]  /*4600*/  STG.E desc[UR12][R2.64], R15 ;  /* 0x0000000f02007986 */ /* 0x0005f0000c10190c */
[----:B------:R-:W-:Y:S05]  /*4610*/  @P0 BRA `(.L_x_3454) ;  /* 0xfffffffc00d80947 */ /* 0x000fea000383ffff */
.L_x_3453:
[----:B------:R-:W-:Y:S05]  /*4620*/  BSYNC.RECONVERGENT B0 ;  /* 0x0000000000007941 */ /* 0x000fea0003800200 */
.L_x_3452:
[----:B------:R-:W-:Y:S05]  /*4630*/  @!P1 EXIT ;  /* 0x000000000000994d */ /* 0x000fea0003800000 */
[----:B------:R-:W0:Y:S01]  /*4640*/  LDCU.128 UR4, c[0x0][0x390] ;  /* 0x00007200ff0477ac */ /* 0x000e220008000c00 */
[----:B--2---:R-:W-:Y:S01]  /*4650*/  IMAD.IADD R2, R19, 0x1, -R0 ;  /* 0x0000000113027824 */ /* 0x004fe200078e0a00 */
[C---:B------:R-:W-:Y:S01]  /*4660*/  LEA R18, R0.reuse, UR8, 0x3 ;  /* 0x0000000800127c11 */ /* 0x040fe2000f8e18ff */
[----:B------:R-:W-:Y:S01]  /*4670*/  BSSY.RECONVERGENT B0, `(.L_x_3455) ;  /* 0x0000050000007945 */ /* 0x000fe20003800200 */
[----:B------:R-:W-:Y:S01]  /*4680*/  IMAD.IADD R41, R0, 0x1, R21 ;  /* 0x0000000100297824 */ /* 0x000fe200078e0215 */
[----:B------:R-:W-:Y:S02]  /*4690*/  PLOP3.LUT P0, PT, PT, PT, PT, 0x80, 0x8 ;  /* 0x000000000008781c */ /* 0x000fe40003f0f070 */
[----:B------:R-:W-:Y:S01]  /*46a0*/  ISETP.GT.AND P1, PT, R2, 0xc00, PT ;  /* 0x00000c000200780c */ /* 0x000fe20003f24270 */
[----:B------:R-:W-:Y:S01]  /*46b0*/  VIADD R18, R18, 0x1000 ;  /* 0x0000100012127836 */ /* 0x000fe20000000000 */
[----:B0-----:R-:W-:Y:S02]  /*46c0*/  UIADD3 UR4, UP0, UPT, UR4, 0x800, URZ ;  /* 0x0000080004047890 */ /* 0x001fe4000ff1e0ff */
[----:B------:R-:W-:-:S02]  /*46d0*/  UIADD3 UR6, UP1, UPT, UR6, 0x800, URZ ;  /* 0x0000080006067890 */ /* 0x000fc4000ff3e0ff */
[----:B------:R-:W-:Y:S02]  /*46e0*/  UIADD3.X UR5, UPT, UPT, URZ, UR5, URZ, UP0, !UPT ;  /* 0x00000005ff057290 */ /* 0x000fe400087fe4ff */
[----:B------:R-:W-:Y:S01]  /*46f0*/  UIADD3.X UR7, UPT, UPT, URZ, UR7, URZ, UP1, !UPT ;  /* 0x00000007ff077290 */ /* 0x000fe20008ffe4ff */
[----:B------:R-:W-:Y:S02]  /*4700*/  IMAD.U32 R4, RZ, RZ, UR4 ;  /* 0x00000004ff047e24 */ /* 0x000fe4000f8e00ff */
[----:B------:R-:W-:Y:S02]  /*4710*/  IMAD.U32 R2, RZ, RZ, UR6 ;  /* 0x00000006ff027e24 */ /* 0x000fe4000f8e00ff */
[----:B------:R-:W-:Y:S02]  /*4720*/  IMAD.U32 R5, RZ, RZ, UR5 ;  /* 0x00000005ff057e24 */ /* 0x000fe4000f8e00ff */
[----:B------:R-:W-:Y:S01]  /*4730*/  IMAD.U32 R3, RZ, RZ, UR7 ;  /* 0x00000007ff037e24 */ /* 0x000fe2000f8e00ff */
[----:B------:R-:W-:Y:S06]  /*4740*/  @!P1 BRA `(.L_x_3456) ;  /* 0x0000000400089947 */ /* 0x000fec0003800000 */
[----:B------:R-:W-:Y:S01]  /*4750*/  PLOP3.LUT P0, PT, PT, PT, PT, 0x8, 0x80 ;  /* 0x000000000080781c */ /* 0x000fe20003f0e170 */
[----:B------:R-:W-:-:S12]  /*4760*/  VIADD R43, R19, 0xfffff400 ;  /* 0xfffff400132b7836 */ /* 0x000fd80000000000 */
.L_x_3457:
[----:B-1----:R-:W0:Y:S01]  /*4770*/  LDS.64 R36, [R18+-0x1000] ;  /* 0xfff0000012247984 */ /* 0x002e220000000a00 */
[----:B------:R-:W-:-:S03]  /*4780*/  IMAD.WIDE R44, R41, 0x4, R4 ;  /* 0x00000004292c7825 */ /* 0x000fc600078e0204 */
[----:B------:R-:W1:Y:S01]  /*4790*/  LDS.64 R48, [R18+-0x800] ;  /* 0xfff8000012307984 */ /* 0x000e620000000a00 */
[----:B------:R-:W-:-:S03]  /*47a0*/  IMAD.WIDE R20, R41, 0x4, R2 ;  /* 0x0000000429147825 */ /* 0x000fc600078e0202 */
[----:B------:R-:W2:Y:S01]  /*47b0*/  LDS.64 R46, [R18] ;  /* 0x00000000122e7984 */ /* 0x000ea20000000a00 */
[----:B------:R-:W-:Y:S02]  /*47c0*/  VIADD R39, R41, 0x400 ;  /* 0x0000040029277836 */ /* 0x000fe40000000000 */
[----:B------:R-:W-:Y:S01]  /*47d0*/  VIADD R0, R0, 0x1000 ;  /* 0x0000100000007836 */ /* 0x000fe20000000000 */
[----:B------:R-:W3:Y:S04]  /*47e0*/  LDS.64 R6, [R18+0x800] ;  /* 0x0008000012067984 */ /* 0x000ee80000000a00 */
[----:B------:R-:W4:Y:S01]  /*47f0*/  LDS.64 R8, [R18+0x1000] ;  /* 0x0010000012087984 */ /* 0x000f220000000a00 */
[----:B------:R-:W-:-:S03]  /*4800*/  ISETP.GE.AND P1, PT, R0, R43, PT ;  /* 0x0000002b0000720c */ /* 0x000fc60003f26270 */
[----:B------:R-:W5:Y:S04]  /*4810*/  LDS.64 R10, [R18+0x1800] ;  /* 0x00180000120a7984 */ /* 0x000f680000000a00 */
        /* <DEDUP_REMOVED lines=9> */
[----:B------:R1:W5:Y:S04]  /*48b0*/  LDS.64 R34, [R18+0x6800] ;  /* 0x0068000012227984 */ /* 0x0003680000000a00 */
[----:B0-----:R-:W-:Y:S04]  /*48c0*/  STG.E desc[UR12][R44.64+-0x800], R36 ;  /* 0xfff800242c007986 */ /* 0x001fe8000c10190c */
[----:B------:R0:W-:Y:S01]  /*48d0*/  STG.E desc[UR12][R20.64+-0x800], R37 ;  /* 0xfff8002514007986 */ /* 0x0001e2000c10190c */
[----:B-1----:R-:W-:-:S03]  /*48e0*/  VIADD R18, R18, 0x8000 ;  /* 0x0000800012127836 */ /* 0x002fc60000000000 */
[----:B------:R-:W-:Y:S04]  /*48f0*/  STG.E desc[UR12][R44.64+-0x400], R48 ;  /* 0xfffc00302c007986 */ /* 0x000fe8000c10190c */
[----:B------:R1:W-:Y:S01]  /*4900*/  STG.E desc[UR12][R20.64+-0x400], R49 ;  /* 0xfffc003114007986 */ /* 0x0003e2000c10190c */
[----:B0-----:R-:W-:-:S03]  /*4910*/  IMAD.WIDE R36, R39, 0x4, R4 ;  /* 0x0000000427247825 */ /* 0x001fc600078e0204 */
[----:B--2---:R-:W-:Y:S01]  /*4920*/  STG.E desc[UR12][R44.64], R46 ;  /* 0x0000002e2c007986 */ /* 0x004fe2000c10190c */
[----:B------:R-:W-:-:S03]  /*4930*/  IMAD.WIDE R38, R39, 0x4, R2 ;  /* 0x0000000427267825 */ /* 0x000fc600078e0202 */
[----:B------:R0:W-:Y:S01]  /*4940*/  STG.E desc[UR12][R20.64], R47 ;  /* 0x0000002f14007986 */ /* 0x0001e2000c10190c */
[----:B-1----:R-:W-:-:S03]  /*4950*/  VIADD R49, R41, 0x800 ;  /* 0x0000080029317836 */ /* 0x002fc60000000000 */
[----:B---3--:R1:W-:Y:S04]  /*4960*/  STG.E desc[UR12][R44.64+0x400], R6 ;  /* 0x000400062c007986 */ /* 0x0083e8000c10190c */
[----:B------:R2:W-:Y:S04]  /*4970*/  STG.E desc[UR12][R20.64+0x400], R7 ;  /* 0x0004000714007986 */ /* 0x0005e8000c10190c */
[----:B----4-:R-:W-:Y:S01]  /*4980*/  STG.E desc[UR12][R36.64+-0x800], R8 ;  /* 0xfff8000824007986 */ /* 0x010fe2000c10190c */
[----:B0-----:R-:W-:-:S03]  /*4990*/  IMAD.WIDE R46, R49, 0x4, R4 ;  /* 0x00000004312e7825 */ /* 0x001fc600078e0204 */
[----:B------:R0:W-:Y:S01]  /*49a0*/  STG.E desc[UR12][R38.64+-0x800], R9 ;  /* 0xfff8000926007986 */ /* 0x0001e2000c10190c */
[----:B-1----:R-:W-:-:S03]  /*49b0*/  IMAD.WIDE R44, R49, 0x4, R2 ;  /* 0x00000004312c7825 */ /* 0x002fc600078e0202 */
[----:B-----5:R1:W-:Y:S01]  /*49c0*/  STG.E desc[UR12][R36.64+-0x400], R10 ;  /* 0xfffc000a24007986 */ /* 0x0203e2000c10190c */
[C---:B--2---:R-:W-:Y:S02]  /*49d0*/  VIADD R21, R41.reuse, 0xc00 ;  /* 0x00000c0029157836 */ /* 0x044fe40000000000 */
[----:B------:R-:W-:Y:S01]  /*49e0*/  VIADD R41, R41, 0x1000 ;  /* 0x0000100029297836 */ /* 0x000fe20000000000 */
[----:B------:R1:W-:Y:S01]  /*49f0*/  STG.E desc[UR12][R38.64+-0x400], R11 ;  /* 0xfffc000b26007986 */ /* 0x0003e2000c10190c */
[----:B------:R-:W-:-:S03]  /*4a00*/  IMAD.WIDE R6, R21, 0x4, R4 ;  /* 0x0000000415067825 */ /* 0x000fc600078e0204 */
[----:B------:R1:W-:Y:S01]  /*4a10*/  STG.E desc[UR12][R36.64], R12 ;  /* 0x0000000c24007986 */ /* 0x0003e2000c10190c */
[----:B0-----:R-:W-:-:S03]  /*4a20*/  IMAD.WIDE R8, R21, 0x4, R2 ;  /* 0x0000000415087825 */ /* 0x001fc600078e0202 */
        /* <DEDUP_REMOVED lines=19> */
[----:B------:R-:W-:Y:S05]  /*4b60*/  @!P1 BRA `(.L_x_3457) ;  /* 0xfffffffc00009947 */ /* 0x000fea000383ffff */
.L_x_3456:
[----:B------:R-:W-:Y:S05]  /*4b70*/  BSYNC.RECONVERGENT B0 ;  /* 0x0000000000007941 */ /* 0x000fea0003800200 */
.L_x_3455:
[----:B-1----:R-:W-:Y:S01]  /*4b80*/  IMAD.IADD R6, R19, 0x1, -R0 ;  /* 0x0000000113067824 */ /* 0x002fe200078e0a00 */
[----:B------:R-:W-:Y:S04]  /*4b90*/  BSSY.RECONVERGENT B0, `(.L_x_3458) ;  /* 0x0000024000007945 */ /* 0x000fe80003800200 */
[----:B------:R-:W-:-:S13]  /*4ba0*/  ISETP.GT.AND P1, PT, R6, 0x400, PT ;  /* 0x000004000600780c */ /* 0x000fda0003f24270 */
[----:B------:R-:W-:Y:S05]  /*4bb0*/  @!P1 BRA `(.L_x_3459) ;  /* 0x0000000000849947 */ /* 0x000fea0003800000 */
[----:B------:R-:W0:Y:S01]  /*4bc0*/  LDS.64 R14, [R18+-0x1000] ;  /* 0xfff00000120e7984 */ /* 0x000e220000000a00 */
[C---:B------:R-:W-:Y:S01]  /*4bd0*/  IMAD.WIDE R6, R41.reuse, 0x4, R4 ;  /* 0x0000000429067825 */ /* 0x040fe200078e0204 */
[----:B------:R-:W-:Y:S02]  /*4be0*/  PLOP3.LUT P0, PT, PT, PT, PT, 0x8, 0x80 ;  /* 0x000000000080781c */ /* 0x000fe40003f0e170 */
[----:B------:R-:W1:Y:S01]  /*4bf0*/  LDS.64 R16, [R18+-0x800] ;  /* 0xfff8000012107984 */ /* 0x000e620000000a00 */
[----:B------:R-:W-:-:S03]  /*4c00*/  IMAD.WIDE R8, R41, 0x4, R2 ;  /* 0x0000000429087825 */ /* 0x000fc600078e0202 */
[----:B------:R-:W2:Y:S01]  /*4c10*/  LDS.64 R20, [R18] ;  /* 0x0000000012147984 */ /* 0x000ea20000000a00 */
[----:B------:R-:W-:Y:S02]  /*4c20*/  VIADD R13, R41, 0x400 ;  /* 0x00000400290d7836 */ /* 0x000fe40000000000 */
[----:B------:R-:W-:Y:S01]  /*4c30*/  VIADD R0, R0, 0x800 ;  /* 0x0000080000007836 */ /* 0x000fe20000000000 */
[----:B------:R-:W3:Y:S01]  /*4c40*/  LDS.64 R22, [R18+0x800] ;  /* 0x0008000012167984 */ /* 0x000ee20000000a00 */
[----:B------:R-:W-:-:S03]  /*4c50*/  IMAD.WIDE R10, R13, 0x4, R4 ;  /* 0x000000040d0a7825 */ /* 0x000fc600078e0204 */
[----:B------:R-:W4:Y:S01]  /*4c60*/  LDS.64 R24, [R18+0x1000] ;  /* 0x0010000012187984 */ /* 0x000f220000000a00 */
[----:B------:R-:W-:-:S03]  /*4c70*/  IMAD.WIDE R12, R13, 0x4, R2 ;  /* 0x000000040d0c7825 */ /* 0x000fc600078e0202 */
[----:B------:R-:W5:Y:S01]  /*4c80*/  LDS.64 R26, [R18+0x1800] ;  /* 0x00180000121a7984 */ /* 0x000f620000000a00 */
[----:B------:R-:W-:-:S03]  /*4c90*/  VIADD R41, R41, 0x800 ;  /* 0x0000080029297836 */ /* 0x000fc60000000000 */
[----:B------:R-:W5:Y:S04]  /*4ca0*/  LDS.64 R28, [R18+0x2000] ;  /* 0x00200000121c7984 */ /* 0x000f680000000a00 */
[----:B------:R0:W5:Y:S02]  /*4cb0*/  LDS.64 R30, [R18+0x2800] ;  /* 0x00280000121e7984 */ /* 0x0001640000000a00 */
[----:B0-----:R-:W-:Y:S02]  /*4cc0*/  VIADD R18, R18, 0x4000 ;  /* 0x0000400012127836 */ /* 0x001fe40000000000 */
[----:B------:R0:W-:Y:S04]  /*4cd0*/  STG.E desc[UR12][R6.64+-0x800], R14 ;  /* 0xfff8000e06007986 */ /* 0x0001e8000c10190c */
[----:B------:R0:W-:Y:S04]  /*4ce0*/  STG.E desc[UR12][R8.64+-0x800], R15 ;  /* 0xfff8000f08007986 */ /* 0x0001e8000c10190c */
[----:B-1----:R0:W-:Y:S04]  /*4cf0*/  STG.E desc[UR12][R6.64+-0x400], R16 ;  /* 0xfffc001006007986 */ /* 0x0021e8000c10190c */
[----:B------:R0:W-:Y:S04]  /*4d00*/  STG.E desc[UR12][R8.64+-0x400], R17 ;  /* 0xfffc001108007986 */ /* 0x0001e8000c10190c */
[----:B--2---:R0:W-:Y:S04]  /*4d10*/  STG.E desc[UR12][R6.64], R20 ;  /* 0x0000001406007986 */ /* 0x0041e8000c10190c */
[----:B------:R0:W-:Y:S04]  /*4d20*/  STG.E desc[UR12][R8.64], R21 ;  /* 0x0000001508007986 */ /* 0x0001e8000c10190c */
[----:B---3--:R0:W-:Y:S04]  /*4d30*/  STG.E desc[UR12][R6.64+0x400], R22 ;  /* 0x0004001606007986 */ /* 0x0081e8000c10190c */
[----:B------:R0:W-:Y:S04]  /*4d40*/  STG.E desc[UR12][R8.64+0x400], R23 ;  /* 0x0004001708007986 */ /* 0x0001e8000c10190c */
[----:B----4-:R0:W-:Y:S04]  /*4d50*/  STG.E desc[UR12][R10.64+-0x800], R24 ;  /* 0xfff800180a007986 */ /* 0x0101e8000c10190c */
[----:B------:R0:W-:Y:S04]  /*4d60*/  STG.E desc[UR12][R12.64+-0x800], R25 ;  /* 0xfff800190c007986 */ /* 0x0001e8000c10190c */
[----:B-----5:R0:W-:Y:S04]  /*4d70*/  STG.E desc[UR12][R10.64+-0x400], R26 ;  /* 0xfffc001a0a007986 */ /* 0x0201e8000c10190c */
[----:B------:R0:W-:Y:S04]  /*4d80*/  STG.E desc[UR12][R12.64+-0x400], R27 ;  /* 0xfffc001b0c007986 */ /* 0x0001e8000c10190c */
[----:B------:R0:W-:Y:S04]  /*4d90*/  STG.E desc[UR12][R10.64], R28 ;  /* 0x0000001c0a007986 */ /* 0x0001e8000c10190c */
[----:B------:R0:W-:Y:S04]  /*4da0*/  STG.E desc[UR12][R12.64], R29 ;  /* 0x0000001d0c007986 */ /* 0x0001e8000c10190c */
[----:B------:R0:W-:Y:S04]  /*4db0*/  STG.E desc[UR12][R10.64+0x400], R30 ;  /* 0x0004001e0a007986 */ /* 0x0001e8000c10190c */
[----:B------:R0:W-:Y:S02]  /*4dc0*/  STG.E desc[UR12][R12.64+0x400], R31 ;  /* 0x0004001f0c007986 */ /* 0x0001e4000c10190c */
.L_x_3459:
[----:B------:R-:W-:Y:S05]  /*4dd0*/  BSYNC.RECONVERGENT B0 ;  /* 0x0000000000007941 */ /* 0x000fea0003800200 */
.L_x_3458:
[----:B------:R-:W-:-:S13]  /*4de0*/  ISETP.LT.OR P0, PT, R0, R19, P0 ;  /* 0x000000130000720c */ /* 0x000fda0000701670 */
[----:B------:R-:W-:Y:S05]  /*4df0*/  @!P0 EXIT ;  /* 0x000000000000894d */ /* 0x000fea0003800000 */
[----:B0-----:R-:W0:Y:S01]  /*4e00*/  LDS.64 R6, [R18+-0x1000] ;  /* 0xfff0000012067984 */ /* 0x001e220000000a00 */
[----:B------:R-:W-:-:S03]  /*4e10*/  IMAD.WIDE R4, R41, 0x4, R4 ;  /* 0x0000000429047825 */ /* 0x000fc600078e0204 */
[----:B------:R-:W1:Y:S01]  /*4e20*/  LDS.64 R8, [R18+-0x800] ;  /* 0xfff8000012087984 */ /* 0x000e620000000a00 */
[----:B------:R-:W-:-:S03]  /*4e30*/  IMAD.WIDE R2, R41, 0x4, R2 ;  /* 0x0000000429027825 */ /* 0x000fc600078e0202 */
[----:B------:R-:W2:Y:S04]  /*4e40*/  LDS.64 R10, [R18] ;  /* 0x00000000120a7984 */ /* 0x000ea80000000a00 */
[----:B------:R-:W3:Y:S04]  /*4e50*/  LDS.64 R12, [R18+0x800] ;  /* 0x00080000120c7984 */ /* 0x000ee80000000a00 */
[----:B0-----:R-:W-:Y:S04]  /*4e60*/  STG.E desc[UR12][R4.64+-0x800], R6 ;  /* 0xfff8000604007986 */ /* 0x001fe8000c10190c */
[----:B------:R-:W-:Y:S04]  /*4e70*/  STG.E desc[UR12][R2.64+-0x800], R7 ;  /* 0xfff8000702007986 */ /* 0x000fe8000c10190c */
[----:B-1----:R-:W-:Y:S04]  /*4e80*/  STG.E desc[UR12][R4.64+-0x400], R8 ;  /* 0xfffc000804007986 */ /* 0x002fe8000c10190c */
[----:B------:R-:W-:Y:S04]  /*4e90*/  STG.E desc[UR12][R2.64+-0x400], R9 ;  /* 0xfffc000902007986 */ /* 0x000fe8000c10190c */
[----:B--2---:R-:W-:Y:S04]  /*4ea0*/  STG.E desc[UR12][R4.64], R10 ;  /* 0x0000000a04007986 */ /* 0x004fe8000c10190c */
[----:B------:R-:W-:Y:S04]  /*4eb0*/  STG.E desc[UR12][R2.64], R11 ;  /* 0x0000000b02007986 */ /* 0x000fe8000c10190c */
[----:B---3--:R-:W-:Y:S04]  /*4ec0*/  STG.E desc[UR12][R4.64+0x400], R12 ;  /* 0x0004000c04007986 */ /* 0x008fe8000c10190c */
[----:B------:R-:W-:Y:S01]  /*4ed0*/  STG.E desc[UR12][R2.64+0x400], R13 ;  /* 0x0004000d02007986 */ /* 0x000fe2000c10190c */
[----:B------:R-:W-:Y:S05]  /*4ee0*/  EXIT ;  /* 0x000000000000794d */ /* 0x000fea0003800000 */
.L_x_3451:
[----:B------:R-:W0:Y:S01]  /*4ef0*/  LDC.64 R38, c[0x0][0x390] ;  /* 0x0000e400ff267b82 */ /* 0x000e220000000a00 */
[----:B------:R-:W-:Y:S02]  /*4f00*/  ISETP.NE.AND P0, PT, R34, R32, PT ;  /* 0x000000202200720c */ /* 0x000fe40003f05270 */
[----:B------:R-:W-:Y:S02]  /*4f10*/  ISETP.NE.AND P2, PT, R30, R28, PT ;  /* 0x0000001c1e00720c */ /* 0x000fe40003f45270 */
[----:B------:R-:W-:Y:S02]  /*4f20*/  ISETP.NE.AND P1, PT, R32, R30, PT ;  /* 0x0000001e2000720c */ /* 0x000fe40003f25270 */
[----:B------:R-:W-:Y:S01]  /*4f30*/  ISETP.NE.AND P3, PT, R6, R4, PT ;  /* 0x000000040600720c */ /* 0x000fe20003f65270 */
[----:B------:R-:W1:Y:S01]  /*4f40*/  LDC.64 R26, c[0x0][0x398] ;  /* 0x0000e600ff1a7b82 */ /* 0x000e620000000a00 */
[----:B------:R-:W-:Y:S02]  /*4f50*/  ISETP.NE.AND P4, PT, R4, R2, PT ;  /* 0x000000020400720c */ /* 0x000fe40003f85270 */
[----:B------:R-:W-:-:S05]  /*4f60*/  ISETP.NE.AND P5, PT, R2, R37, PT ;  /* 0x000000250200720c */ /* 0x000fca0003fa5270 */
[----:B------:R-:W2:Y:S08]  /*4f70*/  LDC.64 R20, c[0x0][0x398] ;  /* 0x0000e600ff147b82 */ /* 0x000eb00000000a00 */
[----:B------:R-:W3:Y:S01]  /*4f80*/  LDC.64 R24, c[0x0][0x390] ;  /* 0x0000e400ff187b82 */ /* 0x000ee20000000a00 */
[----:B0-----:R-:W-:-:S05]  /*4f90*/  @P0 IMAD.WIDE R38, R43, 0x4, R38 ;  /* 0x000000042b260825 */ /* 0x001fca00078e0226 */
[----:B------:R-:W-:Y:S02]  /*4fa0*/  @P0 STG.E desc[UR12][R38.64], R34 ;  /* 0x0000002226000986 */ /* 0x000fe4000c10190c */
[----:B------:R-:W0:Y:S01]  /*4fb0*/  LDC.64 R22, c[0x0][0x398] ;  /* 0x0000e600ff167b82 */ /* 0x000e220000000a00 */
[----:B-1----:R-:W-:-:S05]  /*4fc0*/  @P0 IMAD.WIDE R26, R43, 0x4, R26 ;  /* 0x000000042b1a0825 */ /* 0x002fca00078e021a */
[----:B------:R-:W-:Y:S01]  /*4fd0*/  @P0 STG.E desc[UR12][R26.64], R35 ;  /* 0x000000231a000986 */ /* 0x000fe2000c10190c */
[----:B------:R-:W-:Y:S01]  /*4fe0*/  ISETP.NE.AND P0, PT, R28, R10, PT ;  /* 0x0000000a1c00720c */ /* 0x000fe20003f05270 */
[----:B------:R-:W1:Y:S01]  /*4ff0*/  LDC.64 R18, c[0x0][0x390] ;  /* 0x0000e400ff127b82 */ /* 0x000e620000000a00 */
[----:B--2---:R-:W-:-:S04]  /*5000*/  @P2 IMAD.WIDE R50, R13, 0x4, R20 ;  /* 0x000000040d322825 */ /* 0x004fc800078e0214 */
[----:B---3--:R-:W-:-:S03]  /*5010*/  @P1 IMAD.WIDE R24, R41, 0x4, R24 ;  /* 0x0000000429181825 */ /* 0x008fc600078e0218 */
[----:B------:R-:W2:Y:S02]  /*5020*/  LDC.64 R20, c[0x0][0x390] ;  /* 0x0000e400ff147b82 */ /* 0x000ea40000000a00 */
[----:B------:R3:W-:Y:S01]  /*5030*/  @P1 STG.E desc[UR12][R24.64], R32 ;  /* 0x0000002018001986 */ /* 0x0007e2000c10190c */
[----:B0-----:R-:W-:-:S05]  /*5040*/  @P1 IMAD.WIDE R22, R41, 0x4, R22 ;  /* 0x0000000429161825 */ /* 0x001fca00078e0216 */
[----:B------:R-:W0:Y:S01]  /*5050*/  LDC.64 R46, c[0x0][0x390] ;  /* 0x0000e400ff2e7b82 */ /* 0x000e220000000a00 */
[----:B------:R4:W-:Y:S01]  /*5060*/  @P1 STG.E desc[UR12][R22.64], R33 ;  /* 0x0000002116001986 */ /* 0x0009e2000c10190c */
[----:B------:R-:W-:Y:S01]  /*5070*/  ISETP.NE.AND P1, PT, R10, R8, PT ;  /* 0x000000080a00720c */ /* 0x000fe20003f25270 */
[----:B-1----:R-:W-:-:S05]  /*5080*/  @P2 IMAD.WIDE R18, R13, 0x4, R18 ;  /* 0x000000040d122825 */ /* 0x002fca00078e0212 */
[----:B------:R-:W1:Y:S01]  /*5090*/  LDC.64 R40, c[0x0][0x398] ;  /* 0x0000e600ff287b82 */ /* 0x000e620000000a00 */
[----:B------:R4:W-:Y:S07]  /*50a0*/  @P2 STG.E desc[UR12][R18.64], R30 ;  /* 0x0000001e12002986 */ /* 0x0009ee000c10190c */
[----:B------:R-:W5:Y:S01]  /*50b0*/  LDC.64 R44, c[0x0][0x398] ;  /* 0x0000e600ff2c7b82 */ /* 0x000f620000000a00 */
[----:B------:R4:W-:Y:S01]  /*50c0*/  @P2 STG.E desc[UR12][R50.64], R31 ;  /* 0x0000001f32002986 */ /* 0x0009e2000c10190c */
[----:B------:R-:W-:Y:S01]  /*50d0*/  ISETP.NE.AND P2, PT, R8, R6, PT ;  /* 0x000000060800720c */ /* 0x000fe20003f45270 */
[----:B--2---:R-:W-:-:S05]  /*50e0*/  @P0 IMAD.WIDE R20, R12, 0x4, R20 ;  /* 0x000000040c140825 */ /* 0x004fca00078e0214 */
[----:B------:R-:W2:Y:S01]  /*50f0*/  LDC.64 R42, c[0x0][0x390] ;  /* 0x0000e400ff2a7b82 */ /* 0x000ea20000000a00 */
[----:B0-----:R-:W-:Y:S01]  /*5100*/  @P1 IMAD.WIDE R46, R14, 0x4, R46 ;  /* 0x000000040e2e1825 */ /* 0x001fe200078e022e */
[----:B------:R4:W-:Y:S06]  /*5110*/  @P0 STG.E desc[UR12][R20.64], R28 ;  /* 0x0000001c14000986 */ /* 0x0009ec000c10190c */
[----:B------:R-:W0:Y:S01]  /*5120*/  LDC.64 R48, c[0x0][0x398] ;  /* 0x0000e600ff307b82 */ /* 0x000e220000000a00 */
[----:B-1----:R-:W-:-:S05]  /*5130*/  @P0 IMAD.WIDE R40, R12, 0x4, R40 ;  /* 0x000000040c280825 */ /* 0x002fca00078e0228 */
[----:B------:R4:W-:Y:S02]  /*5140*/  @P0 STG.E desc[UR12][R40.64], R29 ;  /* 0x0000001d28000986 */ /* 0x0009e4000c10190c */
[----:B---3--:R-:W1:Y:S01]  /*5150*/  LDC.64 R24, c[0x0][0x390] ;  /* 0x0000e400ff187b82 */ /* 0x008e620000000a00 */
[----:B-----5:R-:W-:Y:S01]  /*5160*/  @P1 IMAD.WIDE R44, R14, 0x4, R44 ;  /* 0x000000040e2c1825 */ /* 0x020fe200078e022c */
[----:B------:R4:W-:Y:S04]  /*5170*/  @P1 STG.E desc[UR12][R46.64], R10 ;  /* 0x0000000a2e001986 */ /* 0x0009e8000c10190c */
[----:B------:R4:W-:Y:S02]  /*5180*/  @P1 STG.E desc[UR12][R44.64], R11 ;  /* 0x0000000b2c001986 */ /* 0x0009e4000c10190c */
[----:B------:R-:W3:Y:S01]  /*5190*/  LDC.64 R26, c[0x0][0x398] ;  /* 0x0000e600ff1a7b82 */ /* 0x000ee20000000a00 */
[----:B--2---:R-:W-:-:S05]  /*51a0*/  @P2 IMAD.WIDE R42, R15, 0x4, R42 ;  /* 0x000000040f2a2825 */ /* 0x004fca00078e022a */
[----:B------:R4:W-:Y:S02]  /*51b0*/  @P2 STG.E desc[UR12][R42.64], R8 ;  /* 0x000000082a002986 */ /* 0x0009e4000c10190c */
[----:B------:R-:W2:Y:S01]  /*51c0*/  LDC.64 R34, c[0x0][0x390] ;  /* 0x0000e400ff227b82 */ /* 0x000ea20000000a00 */
[----:B0-----:R-:W-:-:S05]  /*51d0*/  @P2 IMAD.WIDE R48, R15, 0x4, R48 ;  /* 0x000000040f302825 */ /* 0x001fca00078e0230 */
[----:B------:R4:W-:Y:S02]  /*51e0*/  @P2 STG.E desc[UR12][R48.64], R9 ;  /* 0x0000000930002986 */ /* 0x0009e4000c10190c */
[----:B------:R-:W0:Y:S01]  /*51f0*/  LDC.64 R38, c[0x0][0x398] ;  /* 0x0000e600ff267b82 */ /* 0x000e220000000a00 */
[----:B-1----:R-:W-:-:S05]  /*5200*/  @P3 IMAD.WIDE R24, R16, 0x4, R24 ;  /* 0x0000000410183825 */ /* 0x002fca00078e0218 */
[----:B------:R4:W-:Y:S01]  /*5210*/  @P3 STG.E desc[UR12][R24.64], R6 ;  /* 0x0000000618003986 */ /* 0x0009e2000c10190c */
[----:B---3--:R-:W-:-:S05]  /*5220*/  @P3 IMAD.WIDE R26, R16, 0x4, R26 ;  /* 0x00000004101a3825 */ /* 0x008fca00078e021a */
[----:B------:R4:W-:Y:S01]  /*5230*/  @P3 STG.E desc[UR12][R26.64], R7 ;  /* 0x000000071a003986 */ /* 0x0009e2000c10190c */
[----:B--2---:R-:W-:-:S05]  /*5240*/  @P4 IMAD.WIDE R34, R17, 0x4, R34 ;  /* 0x0000000411224825 */ /* 0x004fca00078e0222 */
[----:B------:R4:W-:Y:S01]  /*5250*/  @P4 STG.E desc[UR12][R34.64], R4 ;  /* 0x0000000422004986 */ /* 0x0009e2000c10190c */
[----:B0-----:R-:W-:-:S05]  /*5260*/  @P4 IMAD.WIDE R38, R17, 0x4, R38 ;  /* 0x0000000411264825 */ /* 0x001fca00078e0226 */
[----:B------:R4:W-:Y:S01]  /*5270*/  @P4 STG.E desc[UR12][R38.64], R5 ;  /* 0x0000000526004986 */ /* 0x0009e2000c10190c */
[----:B------:R-:W-:Y:S05]  /*5280*/  @!P5 EXIT ;  /* 0x000000000000d94d */ /* 0x000fea0003800000 */
[----:B----4-:R-:W0:Y:S08]  /*5290*/  LDC.64 R4, c[0x0][0x390] ;  /* 0x0000e400ff047b82 */ /* 0x010e300000000a00 */
[----:B------:R-:W1:Y:S01]  /*52a0*/  LDC.64 R6, c[0x0][0x398] ;  /* 0x0000e600ff067b82 */ /* 0x000e620000000a00 */
[----:B0-----:R-:W-:-:S05]  /*52b0*/  IMAD.WIDE R4, R36, 0x4, R4 ;  /* 0x0000000424047825 */ /* 0x001fca00078e0204 */
[----:B------:R-:W-:Y:S01]  /*52c0*/  STG.E desc[UR12][R4.64], R2 ;  /* 0x0000000204007986 */ /* 0x000fe2000c10190c */
[----:B-1----:R-:W-:-:S05]  /*52d0*/  IMAD.WIDE R36, R36, 0x4, R6 ;  /* 0x0000000424247825 */ /* 0x002fca00078e0206 */
[----:B------:R-:W-:Y:S01]  /*52e0*/  STG.E desc[UR12][R36.64], R3 ;  /* 0x0000000324007986 */ /* 0x000fe2000c10190c */
[----:B------:R-:W-:Y:S05]  /*52f0*/  EXIT ;  /* 0x000000000000794d */ /* 0x000fea0003800000 */
.L_x_3427:
[----:B------:R-:W-:-:S13]  /*5300*/  ISETP.GE.AND P0, PT, R38, 0x1, PT ;  /* 0x000000012600780c */ /* 0x000fda0003f06270 */
[----:B------:R-:W-:Y:S05]  /*5310*/  @!P0 EXIT ;  /* 0x000000000000894d */ /* 0x000fea0003800000 */
[----:B------:R-:W-:-:S13]  /*5320*/  ISETP.NE.AND P0, PT, R39, RZ, PT ;  /* 0x000000ff2700720c */ /* 0x000fda0003f05270 */
[----:B------:R-:W-:Y:S05]  /*5330*/  @P0 BRA `(.L_x_3460) ;  /* 0x0000002400b40947 */ /* 0x000fea0003800000 */
        /* <DEDUP_REMOVED lines=10> */
[C---:B------:R-:W-:Y:S01]  /*53e0*/  VIADD R15, R7.reuse, 0x60 ;  /* 0x00000060070f7836 */ /* 0x040fe20000000000 */
[CC--:B------:R-:W-:Y:S01]  /*53f0*/  ISETP.GE.U32.AND P1, PT, R7.reuse, R38.reuse, PT ;  /* 0x000000260700720c */ /* 0x0c0fe20003f26070 */
[C---:B------:R-:W-:Y:S02]  /*5400*/  VIADD R3, R7.reuse, 0x20 ;  /* 0x0000002007037836 */ /* 0x040fe40000000000 */
[----:B------:R-:W-:Y:S01]  /*5410*/  IMAD.SHL.U32 R17, R7, 0x4, RZ ;  /* 0x0000000407117824 */ /* 0x000fe200078e00ff */
[-C--:B------:R-:W-:Y:S01]  /*5420*/  ISETP.GE.U32.AND P4, PT, R15, R38.reuse, PT ;  /* 0x000000260f00720c */ /* 0x080fe20003f86070 */
[----:B------:R-:W-:Y:S01]  /*5430*/  VIADD R13, R7, 0x40 ;  /* 0x00000040070d7836 */ /* 0x000fe20000000000 */
[-C--:B------:R-:W-:Y:S01]  /*5440*/  ISETP.GE.U32.AND P5, PT, R3, R38.reuse, PT ;  /* 0x000000260300720c */ /* 0x080fe20003fa6070 */
[C---:B------:R-:W-:Y:S01]  /*5450*/  VIADD R15, R7.reuse, 0xa0 ;  /* 0x000000a0070f7836 */ /* 0x040fe20000000000 */
[----:B------:R-:W-:Y:S01]  /*5460*/  IADD3 R2, P6, PT, R10, R17, RZ ;  /* 0x000000110a027210 */ /* 0x000fe20007fde0ff */
[----:B------:R-:W-:Y:S01]  /*5470*/  VIADD R3, R7, 0x80 ;  /* 0x0000008007037836 */ /* 0x000fe20000000000 */
[----:B------:R-:W-:-:S02]  /*5480*/  ISETP.GE.U32.AND P0, PT, R13, R38, PT ;  /* 0x000000260d00720c */ /* 0x000fc40003f06070 */
[-C--:B------:R-:W-:Y:S01]  /*5490*/  ISETP.GE.U32.AND P2, PT, R15, R38.reuse, PT ;  /* 0x000000260f00720c */ /* 0x080fe20003f46070 */
[----:B------:R-:W-:Y:S01]  /*54a0*/  @!P1 IMAD.WIDE.U32 R12, R7, 0x4, R10 ;  /* 0x00000004070c9825 */ /* 0x000fe200078e000a */
[----:B------:R-:W-:-:S03]  /*54b0*/  ISETP.GE.U32.AND P3, PT, R3, R38, PT ;  /* 0x000000260300720c */ /* 0x000fc60003f66070 */
[----:B------:R-:W-:-:S04]  /*54c0*/  @!P1 IMAD.WIDE.U32 R14, R7, 0x4, R8 ;  /* 0x00000004070e9825 */ /* 0x000fc800078e0008 */
[----:B------:R-:W-:Y:S02]  /*54d0*/  VIADD R19, R7, 0xc0 ;  /* 0x000000c007137836 */ /* 0x000fe40000000000 */
[----:B------:R-:W-:Y:S01]  /*54e0*/  IMAD.X R3, RZ, RZ, R11, P6 ;  /* 0x000000ffff037224 */ /* 0x000fe200030e060b */
[----:B0-----:R-:W-:Y:S01]  /*54f0*/  IADD3 R8, P6, PT, R17, R8, RZ ;  /* 0x0000000811087210 */ /* 0x001fe20007fde0ff */
[C---:B------:R-:W-:Y:S02]  /*5500*/  VIADD R21, R7.reuse, 0xe0 ;  /* 0x000000e007157836 */ /* 0x040fe40000000000 */
[----:B------:R-:W-:Y:S02]  /*5510*/  VIADD R7, R7, 0x100 ;  /* 0x0000010007077836 */ /* 0x000fe40000000000 */
[----:B------:R-:W-:Y:S01]  /*5520*/  IMAD.X R9, RZ, RZ, R9, P6 ;  /* 0x000000ffff097224 */ /* 0x000fe200030e0609 */
[----:B------:R-:W-:Y:S01]  /*5530*/  ISETP.GE.U32.AND P6, PT, R21, R38, PT ;  /* 0x000000261500720c */ /* 0x000fe20003fc6070 */
[----:B--2---:R-:W-:-:S02]  /*5540*/  IMAD.MOV.U32 R11, RZ, RZ, R6 ;  /* 0x000000ffff0b7224 */ /* 0x004fc400078e0006 */
[----:B------:R0:W2:Y:S02]  /*5550*/  @!P1 LDG.E.CONSTANT R6, desc[UR12][R12.64] ;  /* 0x0000000c0c069981 */ /* 0x0000a4000c1e9900 */
[----:B------:R-:W-:Y:S02]  /*5560*/  IMAD.MOV.U32 R16, RZ, RZ, R11 ;  /* 0x000000ffff107224 */ /* 0x000fe400078e000b */
[----:B---3--:R-:W-:Y:S02]  /*5570*/  IMAD.MOV.U32 R10, RZ, RZ, R5 ;  /* 0x000000ffff0a7224 */ /* 0x008fe400078e0005 */
[----:B------:R1:W3:Y:S01]  /*5580*/  @!P1 LDG.E.CONSTANT R5, desc[UR12][R14.64] ;  /* 0x0000000c0e059981 */ /* 0x0002e2000c1e9900 */
[-C--:B------:R-:W-:Y:S01]  /*5590*/  ISETP.GE.U32.AND P1, PT, R19, R38.reuse, PT ;  /* 0x000000261300720c */ /* 0x080fe20003f26070 */
[----:B------:R-:W-:Y:S02]  /*55a0*/  IMAD.MOV.U32 R19, RZ, RZ, R10 ;  /* 0x000000ffff137224 */ /* 0x000fe400078e000a */
[----:B------:R-:W4:Y:S04]  /*55b0*/  @!P5 LDG.E.CONSTANT R16, desc[UR12][R2.64+0x80] ;  /* 0x0000800c0210d981 */ /* 0x000f28000c1e9900 */
[----:B------:R-:W5:Y:S01]  /*55c0*/  @!P5 LDG.E.CONSTANT R19, desc[UR12][R8.64+0x80] ;  /* 0x0000800c0813d981 */ /* 0x000f62000c1e9900 */
[----:B------:R-:W-:Y:S01]  /*55d0*/  ISETP.GE.U32.AND P5, PT, R7, R38, PT ;  /* 0x000000260700720c */ /* 0x000fe20003fa6070 */
[----:B0-----:R-:W-:-:S02]  /*55e0*/  IMAD.MOV.U32 R12, RZ, RZ, R11 ;  /* 0x000000ffff0c7224 */ /* 0x001fc400078e000b */
[--C-:B------:R-:W-:Y:S02]  /*55f0*/  IMAD.MOV.U32 R13, RZ, RZ, R11.reuse ;  /* 0x000000ffff0d7224 */ /* 0x100fe400078e000b */
[--C-:B-1----:R-:W-:Y:S02]  /*5600*/  IMAD.MOV.U32 R14, RZ, RZ, R11.reuse ;  /* 0x000000ffff0e7224 */ /* 0x102fe400078e000b */
        /* <DEDUP_REMOVED lines=31> */
[C---:B------:R-:W-:Y:S01]  /*5800*/  ISETP.NE.AND P3, PT, R0.reuse, RZ, PT ;  /* 0x000000ff0000720c */ /* 0x040fe20003f65270 */
[----:B------:R-:W-:-:S05]  /*5810*/  IMAD R9, R0, 0x9, RZ ;  /* 0x0000000900097824 */ /* 0x000fca00078e02ff */
[----:B------:R-:W-:Y:S01]  /*5820*/  ISETP.NE.AND P2, PT, R9, R38, PT ;  /* 0x000000260900720c */ /* 0x000fe20003f45270 */
[----:B--2---:R-:W-:Y:S04]  /*5830*/  STS [R2], R6 ;  /* 0x0000000602007388 */ /* 0x004fe80000000800 */
[----:B----4-:R-:W-:Y:S04]  /*5840*/  STS [R2+0x80], R16 ;  /* 0x0000801002007388 */ /* 0x010fe80000000800 */
[----:B---3--:R0:W-:Y:S04]  /*5850*/  STS [R2+0x100], R12 ;  /* 0x0001000c02007388 */ /* 0x0081e80000000800 */
[----:B-----5:R-:W-:Y:S04]  /*5860*/  STS [R2+0x180], R13 ;  /* 0x0001800d02007388 */ /* 0x020fe80000000800 */
[----:B------:R-:W-:Y:S04]  /*5870*/  STS [R2+0x200], R14 ;  /* 0x0002000e02007388 */ /* 0x000fe80000000800 */
[----:B------:R-:W-:Y:S04]  /*5880*/  STS [R2+0x280], R15 ;  /* 0x0002800f02007388 */ /* 0x000fe80000000800 */
[----:B------:R-:W-:Y:S04]  /*5890*/  STS [R2+0x300], R17 ;  /* 0x0003001102007388 */ /* 0x000fe80000000800 */
[----:B------:R-:W-:Y:S04]  /*58a0*/  STS [R2+0x380], R18 ;  /* 0x0003801202007388 */ /* 0x000fe80000000800 */
[----:B------:R-:W-:Y:S01]  /*58b0*/  STS [R2+0x400], R11 ;  /* 0x0004000b02007388 */ /* 0x000fe20000000800 */
[----:B------:R-:W-:-:S03]  /*58c0*/  NOP ;  /* 0x0000000000007918 */ /* 0x000fc60000000000 */
[----:B------:R-:W1:Y:S04]  /*58d0*/  LDS R3, [R8+0x20] ;  /* 0x0000200008037984 */ /* 0x000e680000000800 */
[----:B------:R-:W-:Y:S04]  /*58e0*/  LDS R6, [R8] ;  /* 0x0000000008067984 */ /* 0x000fe80000000800 */
        /* <DEDUP_REMOVED lines=8> */
[----:B0-----:R-:W-:-:S05]  /*5970*/  LEA R12, R0, UR4, 0x2 ;  /* 0x00000004000c7c11 */ /* 0x001fca000f8e10ff */
[----:B------:R-:W-:Y:S04]  /*5980*/  STS [R2], R5 ;  /* 0x0000000502007388 */ /* 0x000fe80000000800 */
        /* <DEDUP_REMOVED lines=9> */
[----:B------:R-:W4:Y:S04]  /*5a20*/  LDS R44, [R8] ;  /* 0x00000000082c7984 */ /* 0x000f280000000800 */
[----:B------:R-:W5:Y:S04]  /*5a30*/  LDS R25, [R8+0x4] ;  /* 0x0000040008197984 */ /* 0x000f680000000800 */
        /* <DEDUP_REMOVED lines=8> */
[----:B-1----:R-:W-:Y:S02]  /*5ac0*/  STS [R12+0x47c], R3 ;  /* 0x00047c030c007388 */ /* 0x002fe40000000800 */
[----:B------:R-:W-:Y:S06]  /*5ad0*/  BAR.SYNC.DEFER_BLOCKING 0x0 ;  /* 0x0000000000007b1d */ /* 0x000fec0000010000 */
[----:B------:R-:W1:Y:S01]  /*5ae0*/  @P3 LDS R4, [R12+0x478] ;  /* 0x000478000c043984 */ /* 0x000e620000000800 */
[----:B------:R-:W-:Y:S01]  /*5af0*/  VIADD R13, R9, 0x1 ;  /* 0x00000001090d7836 */ /* 0x000fe20000000000 */
[----:B--2---:R-:W-:Y:S01]  /*5b00*/  ISETP.NE.AND P0, PT, R6, R24, PT ;  /* 0x000000180600720c */ /* 0x004fe20003f05270 */
[----:B------:R-:W-:Y:S01]  /*5b10*/  IMAD.MOV.U32 R11, RZ, RZ, 0x1 ;  /* 0x00000001ff0b7424 */ /* 0x000fe200078e00ff */
[----:B0-----:R-:W-:-:S02]  /*5b20*/  SEL R2, RZ, 0x1, P2 ;  /* 0x00000001ff027807 */ /* 0x001fc40001000000 */
[----:B------:R-:W-:Y:S02]  /*5b30*/  ISETP.EQ.OR P4, PT, R13, R38, P0 ;  /* 0x000000260d00720c */ /* 0x000fe40000782670 */
[----:B---3--:R-:W-:Y:S02]  /*5b40*/  ISETP.NE.AND P0, PT, R24, R26, PT ;  /* 0x0000001a1800720c */ /* 0x008fe40003f05270 */
[----:B----4-:R-:W-:-:S05]  /*5b50*/  SEL R10, R44, RZ, !P4 ;  /* 0x000000ff2c0a7207 */ /* 0x010fca0006000000 */
[----:B-----5:R-:W-:Y:S01]  /*5b60*/  IMAD.IADD R10, R25, 0x1, R10 ;  /* 0x00000001190a7824 */ /* 0x020fe200078e020a */
[----:B-1----:R-:W-:-:S04]  /*5b70*/  @P3 ISETP.NE.AND P1, PT, R4, R6, PT ;  /* 0x000000060400320c */ /* 0x002fc80003f25270 */
[----:B------:R-:W-:-:S04]  /*5b80*/  @P3 SEL R11, RZ, 0x1, !P1 ;  /* 0x00000001ff0b3807 */ /* 0x000fc80004800000 */
[----:B------:R-:W-:Y:S01]  /*5b90*/  @P3 SEL R2, R2, R11, !P2 ;  /* 0x0000000b02023207 */ /* 0x000fe20005000000 */
[----:B------:R-:W-:-:S05]  /*5ba0*/  VIADD R11, R9, 0x2 ;  /* 0x00000002090b7836 */ /* 0x000fca0000000000 */
[----:B------:R-:W-:Y:S01]  /*5bb0*/  ISETP.EQ.OR P0, PT, R11, R38, P0 ;  /* 0x000000260b00720c */ /* 0x000fe20000702670 */
[----:B------:R-:W-:Y:S01]  /*5bc0*/  VIADD R11, R9, 0x3 ;  /* 0x00000003090b7836 */ /* 0x000fe20000000000 */
[----:B------:R-:W-:Y:S02]  /*5bd0*/  ISETP.NE.AND P1, PT, R26, R28, PT ;  /* 0x0000001c1a00720c */ /* 0x000fe40003f25270 */
[----:B------:R-:W-:Y:S02]  /*5be0*/  SEL R10, R10, RZ, !P0 ;  /* 0x000000ff0a0a7207 */ /* 0x000fe40004000000 */
[----:B------:R-:W-:-:S03]  /*5bf0*/  ISETP.EQ.OR P1, PT, R11, R38, P1 ;  /* 0x000000260b00720c */ /* 0x000fc60000f22670 */
[----:B------:R-:W-:Y:S01]  /*5c00*/  IMAD.IADD R10, R27, 0x1, R10 ;  /* 0x000000011b0a7824 */ /* 0x000fe200078e020a */
[----:B------:R-:W-:Y:S01]  /*5c10*/  ISETP.NE.AND P5, PT, R28, R30, PT ;  /* 0x0000001e1c00720c */ /* 0x000fe20003fa5270 */
[----:B------:R-:W-:-:S03]  /*5c20*/  VIADD R11, R9, 0x4 ;  /* 0x00000004090b7836 */ /* 0x000fc60000000000 */
[----:B------:R-:W-:Y:S02]  /*5c30*/  SEL R10, R10, RZ, !P1 ;  /* 0x000000ff0a0a7207 */ /* 0x000fe40004800000 */
[----:B------:R-:W-:-:S03]  /*5c40*/  ISETP.EQ.OR P5, PT, R11, R38, P5 ;  /* 0x000000260b00720c */ /* 0x000fc60002fa2670 */
[----:B------:R-:W-:Y:S01]  /*5c50*/  IMAD.IADD R10, R29, 0x1, R10 ;  /* 0x000000011d0a7824 */ /* 0x000fe200078e020a */
[----:B------:R-:W-:Y:S01]  /*5c60*/  ISETP.NE.AND P2, PT, R30, R32, PT ;  /* 0x000000201e00720c */ /* 0x000fe20003f45270 */
[----:B------:R-:W-:-:S03]  /*5c70*/  VIADD R11, R9, 0x5 ;  /* 0x00000005090b7836 */ /* 0x000fc60000000000 */
[----:B------:R-:W-:Y:S02]  /*5c80*/  SEL R10, R10, RZ, !P5 ;  /* 0x000000ff0a0a7207 */ /* 0x000fe40006800000 */
[----:B------:R-:W-:-:S03]  /*5c90*/  ISETP.EQ.OR P2, PT, R11, R38, P2 ;  /* 0x000000260b00720c */ /* 0x000fc60001742670 */
[----:B------:R-:W-:Y:S02]  /*5ca0*/  IMAD.IADD R10, R31, 0x1, R10 ;  /* 0x000000011f0a7824 */ /* 0x000fe400078e020a */
[----:B------:R-:W-:Y:S01]  /*5cb0*/  VIADD R42, R2, 0x1 ;  /* 0x00000001022a7836 */ /* 0x000fe20000000000 */
[----:B------:R-:W-:Y:S01]  /*5cc0*/  ISETP.NE.AND P3, PT, R32, R34, PT ;  /* 0x000000222000720c */ /* 0x000fe20003f65270 */
[----:B------:R-:W-:Y:S01]  /*5cd0*/  VIADD R11, R9, 0x6 ;  /* 0x00000006090b7836 */ /* 0x000fe20000000000 */
[----:B------:R-:W-:Y:S01]  /*5ce0*/  SEL R10, R10, RZ, !P2 ;  /* 0x000000ff0a0a7207 */ /* 0x000fe20005000000 */
[----:B------:R-:W-:Y:S02]  /*5cf0*/  IMAD.MOV.U32 R8, RZ, RZ, R42 ;  /* 0x000000ffff087224 */ /* 0x000fe400078e002a */
[----:B------:R-:W-:Y:S01]  /*5d00*/  @!P4 IMAD.MOV R8, RZ, RZ, R2 ;  /* 0x000000ffff08c224 */ /* 0x000fe200078e0202 */
[----:B------:R-:W-:Y:S01]  /*5d10*/  ISETP.EQ.OR P3, PT, R11, R38, P3 ;  /* 0x000000260b00720c */ /* 0x000fe20001f62670 */
[----:B------:R-:W-:-:S02]  /*5d20*/  IMAD.IADD R10, R33, 0x1, R10 ;  /* 0x00000001210a7824 */ /* 0x000fc400078e020a */
[----:B------:R-:W-:Y:S02]  /*5d30*/  VIADD R13, R8, 0x1 ;  /* 0x00000001080d7836 */ /* 0x000fe40000000000 */
[----:B------:R-:W-:Y:S01]  /*5d40*/  @!P0 IMAD.MOV R13, RZ, RZ, R8 ;  /* 0x000000ffff0d8224 */ /* 0x000fe200078e0208 */
[----:B------:R-:W-:Y:S01]  /*5d50*/  SEL R10, R10, RZ, !P3 ;  /* 0x000000ff0a0a7207 */ /* 0x000fe20005800000 */
[----:B------:R-:W-:Y:S01]  /*5d60*/  VIADD R11, R9, 0x7 ;  /* 0x00000007090b7836 */ /* 0x000fe20000000000 */
[----:B------:R-:W-:Y:S01]  /*5d70*/  P2R R12, PR, RZ, 0x10 ;  /* 0x00000010ff0c7803 */ /* 0x000fe20000000000 */
[----:B------:R-:W-:Y:S01]  /*5d80*/  VIADD R8, R13, 0x1 ;  /* 0x000000010d087836 */ /* 0x000fe20000000000 */
[----:B------:R-:W-:Y:S01]  /*5d90*/  ISETP.NE.AND P4, PT, R34, R36, PT ;  /* 0x000000242200720c */ /* 0x000fe20003f85270 */
[----:B------:R-:W-:Y:S01]  /*5da0*/  @!P1 IMAD.MOV R8, RZ, RZ, R13 ;  /* 0x000000ffff089224 */ /* 0x000fe200078e020d */
[----:B------:R-:W-:Y:S01]  /*5db0*/  P2R R43, PR, RZ, 0x1 ;  /* 0x00000001ff2b7803 */ /* 0x000fe20000000000 */
[----:B------:R-:W-:Y:S01]  /*5dc0*/  IMAD.IADD R10, R35, 0x1, R10 ;  /* 0x00000001230a7824 */ /* 0x000fe200078e020a */
[----:B------:R-:W-:-:S02]  /*5dd0*/  ISETP.EQ.OR P4, PT, R11, R38, P4 ;  /* 0x000000260b00720c */ /* 0x000fc40002782670 */
[----:B------:R-:W-:Y:S01]  /*5de0*/  ISETP.NE.AND P0, PT, R12, RZ, PT ;  /* 0x000000ff0c00720c */ /* 0x000fe20003f05270 */
[----:B------:R-:W-:Y:S01]  /*5df0*/  VIADD R12, R8, 0x1 ;  /* 0x00000001080c7836 */ /* 0x000fe20000000000 */
[----:B------:R-:W-:Y:S01]  /*5e00*/  SEL R10, R10, RZ, !P4 ;  /* 0x000000ff0a0a7207 */ /* 0x000fe20006000000 */
[----:B------:R-:W-:Y:S01]  /*5e10*/  @!P5 IMAD.MOV R12, RZ, RZ, R8 ;  /* 0x000000ffff0cd224 */ /* 0x000fe200078e0208 */
[----:B------:R-:W-:Y:S01]  /*5e20*/  ISETP.NE.AND P6, PT, R36, R3, PT ;  /* 0x000000032400720c */ /* 0x000fe20003fc5270 */
[----:B------:R-:W-:Y:S02]  /*5e30*/  VIADD R9, R9, 0x8 ;  /* 0x0000000809097836 */ /* 0x000fe40000000000 */
[----:B------:R-:W-:Y:S02]  /*5e40*/  VIADD R8, R12, 0x1 ;  /* 0x000000010c087836 */ /* 0x000fe40000000000 */
[----:B------:R-:W-:Y:S01]  /*5e50*/  @!P2 IMAD.MOV R8, RZ, RZ, R12 ;  /* 0x000000ffff08a224 */ /* 0x000fe200078e020c */
[----:B------:R-:W-:Y:S01]  /*5e60*/  ISETP.EQ.OR P6, PT, R9, R38, P6 ;  /* 0x000000260900720c */ /* 0x000fe200037c2670 */
[----:B------:R-:W-:-:S02]  /*5e70*/  IMAD.IADD R10, R37, 0x1, R10 ;  /* 0x00000001250a7824 */ /* 0x000fc400078e020a */
[----:B------:R-:W-:Y:S02]  /*5e80*/  VIADD R12, R8, 0x1 ;  /* 0x00000001080c7836 */ /* 0x000fe40000000000 */
[----:B------:R-:W-:Y:S01]  /*5e90*/  @!P3 IMAD.MOV R12, RZ, RZ, R8 ;  /* 0x000000ffff0cb224 */ /* 0x000fe200078e0208 */
[----:B------:R-:W-:-:S03]  /*5ea0*/  SEL R10, R10, RZ, !P6 ;  /* 0x000000ff0a0a7207 */ /* 0x000fc60007000000 */
[----:B------:R-:W-:Y:S02]  /*5eb0*/  VIADD R9, R12, 0x1 ;  /* 0x000000010c097836 */ /* 0x000fe40000000000 */
[----:B------:R-:W-:Y:S02]  /*5ec0*/  @!P4 IMAD.MOV R9, RZ, RZ, R12 ;  /* 0x000000ffff09c224 */ /* 0x000fe400078e020c */
[----:B------:R-:W-:Y:S02]  /*5ed0*/  IMAD.IADD R5, R5, 0x1, R10 ;  /* 0x0000000105057824 */ /* 0x000fe400078e020a */
[----:B------:R-:W-:Y:S02]  /*5ee0*/  VIADD R8, R9, 0x1 ;  /* 0x0000000109087836 */ /* 0x000fe40000000000 */
[----:B------:R-:W-:Y:S02]  /*5ef0*/  @!P6 IMAD.MOV R8, RZ, RZ, R9 ;  /* 0x000000ffff08e224 */ /* 0x000fe400078e0209 */
[----:B------:R-:W0:Y:S03]  /*5f00*/  SHFL.UP PT, R9, R5, 0x1, RZ ;  /* 0x0420000005097989 */ /* 0x000e2600000e00ff */
        /* <DEDUP_REMOVED lines=53> */
[----:B------:R-:W-:Y:S02]  /*6260*/  IMAD.IADD R16, R11, 0x1, R16 ;  /* 0x000000010b107824 */ /* 0x000fe400078e0210 */
[----:B------:R-:W-:-:S03]  /*6270*/  IMAD.IADD R5, R8, 0x1, R10 ;  /* 0x0000000108057824 */ /* 0x000fc600078e020a */
[----:B------:R-:W-:Y:S02]  /*6280*/  SEL R18, R16, RZ, !P6 ;  /* 0x000000ff10127207 */ /* 0x000fe40007000000 */
[----:B------:R-:W-:-:S03]  /*6290*/  ISETP.NE.AND P6, PT, R46, 0x2, PT ;  /* 0x000000022e00780c */ /* 0x000fc60003fc5270 */
[----:B------:R-:W-:Y:S01]  /*62a0*/  IMAD.IADD R18, R13, 0x1, R18 ;  /* 0x000000010d127824 */ /* 0x000fe200078e0212 */
[C---:B------:R-:W-:Y:S01]  /*62b0*/  SEL R11, R5.reuse, R8, !P6 ;  /* 0x00000008050b7207 */ /* 0x040fe20007000000 */
[----:B------:R-:W-:Y:S01]  /*62c0*/  IMAD.IADD R5, R5, 0x1, R12 ;  /* 0x0000000105057824 */ /* 0x000fe200078e020c */
[----:B------:R-:W-:Y:S02]  /*62d0*/  SEL R9, R16, R9, !P6 ;  /* 0x0000000910097207 */ /* 0x000fe40007000000 */
[----:B------:R-:W-:-:S04]  /*62e0*/  ISETP.NE.AND P6, PT, R46, 0x3, PT ;  /* 0x000000032e00780c */ /* 0x000fc80003fc5270 */
[----:B------:R-:W-:Y:S02]  /*62f0*/  SEL R11, R5, R11, !P6 ;  /* 0x0000000b050b7207 */ /* 0x000fe40007000000 */
[----:B------:R-:W-:Y:S02]  /*6300*/  SEL R9, R18, R9, !P6 ;  /* 0x0000000912097207 */ /* 0x000fe40007000000 */
[----:B------:R-:W-:-:S04]  /*6310*/  ISETP.NE.AND P6, PT, R14, RZ, PT ;  /* 0x000000ff0e00720c */ /* 0x000fc80003fc5270 */
[----:B------:R-:W-:Y:S02]  /*6320*/  SEL R20, R18, RZ, !P6 ;  /* 0x000000ff12147207 */ /* 0x000fe40007000000 */
[----:B------:R-:W0:Y:S03]  /*6330*/  LDS.128 R16, [UR4+0x20] ;  /* 0x00002004ff107984 */ /* 0x000e260008000c00 */
[----:B------:R-:W-:Y:S02]  /*6340*/  IMAD.IADD R20, R15, 0x1, R20 ;  /* 0x000000010f147824 */ /* 0x000fe400078e0214 */
[----:B------:R-:W-:Y:S01]  /*6350*/  IMAD.IADD R5, R14, 0x1, R5 ;  /* 0x000000010e057824 */ /* 0x000fe200078e0205 */
[----:B0-----:R-:W-:-:S04]  /*6360*/  ISETP.NE.AND P6, PT, R16, RZ, PT ;  /* 0x000000ff1000720c */ /* 0x001fc80003fc5270 */
[----:B------:R-:W-:Y:S02]  /*6370*/  SEL R48, R20, RZ, !P6 ;  /* 0x000000ff14307207 */ /* 0x000fe40007000000 */
[----:B------:R-:W-:-:S04]  /*6380*/  ISETP.NE.AND P6, PT, R46, 0x4, PT ;  /* 0x000000042e00780c */ /* 0x000fc80003fc5270 */
[C---:B------:R-:W-:Y:S02]  /*6390*/  SEL R22, R5.reuse, R11, !P6 ;  /* 0x0000000b05167207 */ /* 0x040fe40007000000 */
[----:B------:R-:W-:Y:S01]  /*63a0*/  SEL R11, R20, R9, !P6 ;  /* 0x00000009140b7207 */ /* 0x000fe20007000000 */
[----:B------:R-:W-:Y:S01]  /*63b0*/  IMAD.IADD R9, R5, 0x1, R16 ;  /* 0x0000000105097824 */ /* 0x000fe200078e0210 */
[----:B------:R-:W-:-:S04]  /*63c0*/  ISETP.NE.AND P6, PT, R46, 0x5, PT ;  /* 0x000000052e00780c */ /* 0x000fc80003fc5270 */
[----:B------:R-:W-:Y:S02]  /*63d0*/  SEL R5, R9, R22, !P6 ;  /* 0x0000001609057207 */ /* 0x000fe40007000000 */
[----:B------:R-:W0:Y:S01]  /*63e0*/  LDS.128 R20, [UR4+0x30] ;  /* 0x00003004ff147984 */ /* 0x000e220008000c00 */
[----:B------:R-:W-:-:S05]  /*63f0*/  IMAD.IADD R48, R17, 0x1, R48 ;  /* 0x0000000111307824 */ /* 0x000fca00078e0230 */
[----:B------:R-:W-:Y:S02]  /*6400*/  SEL R11, R48, R11, !P6 ;  /* 0x0000000b300b7207 */ /* 0x000fe40007000000 */
[----:B------:R-:W-:-:S04]  /*6410*/  ISETP.NE.AND P6, PT, R18, RZ, PT ;  /* 0x000000ff1200720c */ /* 0x000fc80003fc5270 */
[----:B------:R-:W-:Y:S01]  /*6420*/  SEL R48, R48, RZ, !P6 ;  /* 0x000000ff30307207 */ /* 0x000fe20007000000 */
[----:B------:R-:W1:Y:S04]  /*6430*/  SHFL.UP PT, R40, R40, 0x1, RZ ;  /* 0x0420000028287989 */ /* 0x000e6800000e00ff */
[----:B------:R-:W-:Y:S02]  /*6440*/  IMAD.IADD R48, R19, 0x1, R48 ;  /* 0x0000000113307824 */ /* 0x000fe400078e0230 */
[----:B------:R-:W-:Y:S01]  /*6450*/  IMAD.IADD R9, R18, 0x1, R9 ;  /* 0x0000000112097824 */ /* 0x000fe200078e0209 */
[----:B0-----:R-:W-:-:S04]  /*6460*/  ISETP.NE.AND P6, PT, R20, RZ, PT ;  /* 0x000000ff1400720c */ /* 0x001fc80003fc5270 */
[----:B------:R-:W-:Y:S02]  /*6470*/  SEL R52, R48, RZ, !P6 ;  /* 0x000000ff30347207 */ /* 0x000fe40007000000 */
[----:B------:R-:W-:-:S03]  /*6480*/  ISETP.NE.AND P6, PT, R46, 0x6, PT ;  /* 0x000000062e00780c */ /* 0x000fc60003fc5270 */
[----:B------:R-:W-:Y:S01]  /*6490*/  IMAD.IADD R39, R21, 0x1, R52 ;  /* 0x0000000115277824 */ /* 0x000fe200078e0234 */
[----:B------:R-:W-:Y:S01]  /*64a0*/  SEL R50, R48, R11, !P6 ;  /* 0x0000000b30327207 */ /* 0x000fe20007000000 */
[C---:B------:R-:W-:Y:S01]  /*64b0*/  IMAD.IADD R21, R9.reuse, 0x1, R20 ;  /* 0x0000000109157824 */ /* 0x040fe200078e0214 */
[----:B------:R-:W-:Y:S02]  /*64c0*/  SEL R48, R9, R5, !P6 ;  /* 0x0000000509307207 */ /* 0x000fe40007000000 */
[----:B------:R-:W-:-:S04]  /*64d0*/  ISETP.NE.AND P6, PT, R46, 0x7, PT ;  /* 0x000000072e00780c */ /* 0x000fc80003fc5270 */
[----:B------:R-:W-:Y:S02]  /*64e0*/  SEL R19, R21, R48, !P6 ;  /* 0x0000003015137207 */ /* 0x000fe40007000000 */
[----:B------:R-:W-:Y:S01]  /*64f0*/  SEL R50, R39, R50, !P6 ;  /* 0x0000003227327207 */ /* 0x000fe20007000000 */
[----:B------:R-:W0:Y:S01]  /*6500*/  SHFL.UP PT, R48, R41, 0x1, RZ ;  /* 0x0420000029307989 */ /* 0x000e2200000e00ff */
[----:B------:R-:W-:-:S04]  /*6510*/  ISETP.GE.U32.AND P6, PT, R0, 0x20, PT ;  /* 0x000000200000780c */ /* 0x000fc80003fc6070 */
[----:B------:R-:W-:Y:S02]  /*6520*/  SEL R19, R19, RZ, P6 ;  /* 0x000000ff13137207 */ /* 0x000fe40003000000 */
[----:B------:R-:W-:Y:S02]  /*6530*/  SEL R5, R50, RZ, P6 ;  /* 0x000000ff32057207 */ /* 0x000fe40003000000 */
[----:B-1----:R-:W-:-:S04]  /*6540*/  ISETP.NE.AND P6, PT, R40, RZ, PT ;  /* 0x000000ff2800720c */ /* 0x002fc80003fc5270 */
[----:B------:R-:W-:Y:S02]  /*6550*/  SEL R9, R5, RZ, !P6 ;  /* 0x000000ff05097207 */ /* 0x000fe40007000000 */
[----:B------:R-:W-:-:S04]  /*6560*/  ISETP.NE.AND P6, PT, R7, RZ, PT ;  /* 0x000000ff0700720c */ /* 0x000fc80003fc5270 */
[----:B------:R-:W-:-:S09]  /*6570*/  SEL R46, R40, RZ, P6 ;  /* 0x000000ff282e7207 */ /* 0x000fd20003000000 */
[----:B0-----:R-:W-:Y:S01]  /*6580*/  @P6 IMAD.IADD R5, R48, 0x1, R9 ;  /* 0x0000000130056824 */ /* 0x001fe200078e0209 */
[----:B------:R-:W-:-:S04]  /*6590*/  ISETP.NE.AND P6, PT, R2, RZ, PT ;  /* 0x000000ff0200720c */ /* 0x000fc80003fc5270 */
[----:B------:R-:W-:-:S05]  /*65a0*/  SEL R7, R5, RZ, !P6 ;  /* 0x000000ff05077207 */ /* 0x000fca0007000000 */
[----:B------:R-:W-:-:S05]  /*65b0*/  IMAD.IADD R7, R44, 0x1, R7 ;  /* 0x000000012c077824 */ /* 0x000fca00078e0207 */
[----:B------:R-:W-:Y:S01]  /*65c0*/  SEL R44, R7, RZ, !P0 ;  /* 0x000000ff072c7207 */ /* 0x000fe20004000000 */
[----:B------:R-:W-:Y:S01]  /*65d0*/  @!P0 IMAD.MOV R42, RZ, RZ, R2 ;  /* 0x000000ffff2a8224 */ /* 0x000fe200078e0202 */
[----:B------:R-:W-:-:S03]  /*65e0*/  ISETP.NE.AND P0, PT, R43, RZ, PT ;  /* 0x000000ff2b00720c */ /* 0x000fc60003f05270 */
[----:B------:R-:W-:-:S05]  /*65f0*/  IMAD.IADD R25, R25, 0x1, R44 ;  /* 0x0000000119197824 */ /* 0x000fca00078e022c */
[----:B------:R-:W-:-:S05]  /*6600*/  SEL R40, R25, RZ, !P0 ;  /* 0x000000ff19287207 */ /* 0x000fca0004000000 */
[----:B------:R-:W-:-:S05]  /*6610*/  IMAD.IADD R27, R27, 0x1, R40 ;  /* 0x000000011b1b7824 */ /* 0x000fca00078e0228 */
[----:B------:R-:W-:Y:S01]  /*6620*/  SEL R40, R27, RZ, !P1 ;  /* 0x000000ff1b287207 */ /* 0x000fe20004800000 */
[----:B------:R-:W-:-:S04]  /*6630*/  IMAD.IADD R19, R19, 0x1, R46 ;  /* 0x0000000113137824 */ /* 0x000fc800078e022e */
[----:B------:R-:W-:Y:S02]  /*6640*/  IMAD.IADD R29, R29, 0x1, R40 ;  /* 0x000000011d1d7824 */ /* 0x000fe400078e0228 */
[----:B------:R-:W-:-:S03]  /*6650*/  IMAD.IADD R17, R19, 0x1, R42 ;  /* 0x0000000113117824 */ /* 0x000fc600078e022a */
[----:B------:R-:W-:Y:S01]  /*6660*/  SEL R40, R29, RZ, !P5 ;  /* 0x000000ff1d287207 */ /* 0x000fe20006800000 */
[----:B------:R-:W-:Y:S02]  /*6670*/  VIADD R15, R17, 0x1 ;  /* 0x00000001110f7836 */ /* 0x000fe40000000000 */
[----:B------:R-:W-:Y:S02]  /*6680*/  @!P0 IMAD.MOV R15, RZ, RZ, R17 ;  /* 0x000000ffff0f8224 */ /* 0x000fe400078e0211 */
[----:B------:R-:W-:Y:S02]  /*6690*/  IMAD.IADD R31, R31, 0x1, R40 ;  /* 0x000000011f1f7824 */ /* 0x000fe400078e0228 */
[----:B------:R-:W-:Y:S02]  /*66a0*/  VIADD R11, R15, 0x1 ;  /* 0x000000010f0b7836 */ /* 0x000fe40000000000 */
[----:B------:R-:W-:Y:S01]  /*66b0*/  @!P1 IMAD.MOV R11, RZ, RZ, R15 ;  /* 0x000000ffff0b9224 */ /* 0x000fe200078e020f */
[----:B------:R-:W-:Y:S01]  /*66c0*/  SEL R40, R31, RZ, !P2 ;  /* 0x000000ff1f287207 */ /* 0x000fe20005000000 */
[----:B------:R-:W-:-:S02]  /*66d0*/  IMAD.IADD R21, R22, 0x1, R21 ;  /* 0x0000000116157824 */ /* 0x000fc400078e0215 */
[----:B------:R-:W-:Y:S02]  /*66e0*/  VIADD R9, R11, 0x1 ;  /* 0x000000010b097836 */ /* 0x000fe40000000000 */
[----:B------:R-:W-:Y:S01]  /*66f0*/  @!P5 IMAD.MOV R9, RZ, RZ, R11 ;  /* 0x000000ffff09d224 */ /* 0x000fe200078e020b */
[----:B------:R-:W-:Y:S01]  /*6700*/  ISETP.NE.AND P5, PT, R22, RZ, PT ;  /* 0x000000ff1600720c */ /* 0x000fe20003fa5270 */
[----:B------:R-:W-:-:S03]  /*6710*/  IMAD.IADD R33, R33, 0x1, R40 ;  /* 0x0000000121217824 */ /* 0x000fc600078e0228 */
[----:B------:R-:W-:Y:S02]  /*6720*/  SEL R40, R39, RZ, !P5 ;  /* 0x000000ff27287207 */ /* 0x000fe40006800000 */
[----:B------:R-:W-:Y:S02]  /*6730*/  SEL R42, R33, RZ, !P3 ;  /* 0x000000ff212a7207 */ /* 0x000fe40005800000 */
[----:B------:R-:W-:Y:S01]  /*6740*/  ISETP.GE.AND P5, PT, R21, 0x101, PT ;  /* 0x000001011500780c */ /* 0x000fe20003fa6270 */
[----:B------:R-:W-:Y:S02]  /*6750*/  VIADD R13, R9, 0x1 ;  /* 0x00000001090d7836 */ /* 0x000fe40000000000 */
[----:B------:R-:W-:Y:S02]  /*6760*/  @!P2 IMAD.MOV R13, RZ, RZ, R9 ;  /* 0x000000ffff0da224 */ /* 0x000fe400078e0209 */
[----:B------:R-:W-:Y:S02]  /*6770*/  IMAD.IADD R35, R35, 0x1, R42 ;  /* 0x0000000123237824 */ /* 0x000fe400078e022a */
[----:B------:R-:W-:-:S02]  /*6780*/  IMAD.IADD R23, R23, 0x1, R40 ;  /* 0x0000000117177824 */ /* 0x000fc400078e0228 */
[----:B------:R-:W-:Y:S01]  /*6790*/  VIADD R39, R13, 0x1 ;  /* 0x000000010d277836 */ /* 0x000fe20000000000 */
[----:B------:R-:W-:Y:S01]  /*67a0*/  SEL R40, R35, RZ, !P4 ;  /* 0x000000ff23287207 */ /* 0x000fe20006000000 */
[----:B------:R-:W-:Y:S01]  /*67b0*/  @!P3 IMAD.MOV R39, RZ, RZ, R13 ;  /* 0x000000ffff27b224 */ /* 0x000fe200078e020d */
[----:B------:R-:W-:Y:S01]  /*67c0*/  BSSY.RECONVERGENT B0, `(.L_x_3461) ;  /* 0x0000117000007945 */ /* 0x000fe20003800200 */
[----:B------:R-:W-:Y:S02]  /*67d0*/  IMAD.IADD R43, R2, 0x1, R19 ;  /* 0x00000001022b7824 */ /* 0x000fe400078e0213 */
[----:B------:R-:W-:Y:S02]  /*67e0*/  VIADD R42, R39, 0x1 ;  /* 0x00000001272a7836 */ /* 0x000fe40000000000 */
[----:B------:R-:W-:Y:S02]  /*67f0*/  IMAD.IADD R37, R37, 0x1, R40 ;  /* 0x0000000125257824 */ /* 0x000fe400078e0228 */
[----:B------:R-:W-:Y:S01]  /*6800*/  @!P4 IMAD.MOV R42, RZ, RZ, R39 ;  /* 0x000000ffff2ac224 */ /* 0x000fe200078e0227 */
[----:B------:R-:W-:Y:S06]  /*6810*/  @!P5 BRA `(.L_x_3462) ;  /* 0x0000000c0044d947 */ /* 0x000fec0003800000 */
[----:B------:R-:W-:Y:S01]  /*6820*/  BAR.SYNC.DEFER_BLOCKING 0x0 ;  /* 0x0000000000007b1d */ /* 0x000fe20000010000 */
[----:B------:R-:W-:Y:S01]  /*6830*/  IMAD.MOV.U32 R41, RZ, RZ, 0x1 ;  /* 0x00000001ff297424 */ /* 0x000fe200078e00ff */
[----:B------:R-:W-:Y:S01]  /*6840*/  ISETP.NE.AND P5, PT, R6, R24, PT ;  /* 0x000000180600720c */ /* 0x000fe20003fa5270 */
[----:B------:R-:W-:Y:S01]  /*6850*/  IMAD.MOV.U32 R45, RZ, RZ, 0x9 ;  /* 0x00000009ff2d7424 */ /* 0x000fe200078e00ff */
[----:B------:R-:W-:Y:S01]  /*6860*/  @P6 LEA R19, R19, UR4, 0x3 ;  /* 0x0000000413136c11 */ /* 0x000fe2000f8e18ff */
[C---:B------:R-:W-:Y:S01]  /*6870*/  IMAD R41, R0.reuse, 0x9, R41 ;  /* 0x0000000900297824 */ /* 0x040fe200078e0229 */
[----:B------:R-:W-:Y:S02]  /*6880*/  @P0 LEA R17, R17, UR4, 0x3 ;  /* 0x0000000411110c11 */ /* 0x000fe4000f8e18ff */
[----:B------:R-:W-:Y:S02]  /*6890*/  @P1 LEA R15, R15, UR4, 0x3 ;  /* 0x000000040f0f1c11 */ /* 0x000fe4000f8e18ff */
[----:B------:R-:W-:Y:S01]  /*68a0*/  ISETP.NE.AND P5, PT, R41, R38, !P5 ;  /* 0x000000262900720c */ /* 0x000fe20006fa5270 */
[----:B------:R-:W-:Y:S01]  /*68b0*/  IMAD R41, R0, R45, 0x4 ;  /* 0x0000000400297424 */ /* 0x000fe200078e022d */
[----:B------:R-:W-:-:S02]  /*68c0*/  @P2 LEA R9, R9, UR4, 0x3 ;  /* 0x0000000409092c11 */ /* 0x000fc4000f8e18ff */
[----:B------:R-:W-:Y:S02]  /*68d0*/  @P3 LEA R13, R13, UR4, 0x3 ;  /* 0x000000040d0d3c11 */ /* 0x000fe4000f8e18ff */
[----:B------:R-:W-:-:S07]  /*68e0*/  @P4 LEA R39, R39, UR4, 0x3 ;  /* 0x0000000427274c11 */ /* 0x000fce000f8e18ff */
[----:B------:R-:W-:Y:S01]  /*68f0*/  @!P5 LEA R43, R43, UR4, 0x3 ;  /* 0x000000042b2bdc11 */ /* 0x000fe2000f8e18ff */
[----:B------:R0:W-:Y:S01]  /*6900*/  @P6 STS.64 [R19], R4 ;  /* 0x0000000413006388 */ /* 0x0001e20000000a00 */
[----:B------:R-:W-:-:S03]  /*6910*/  ISETP.NE.AND P6, PT, R28, R30, PT ;  /* 0x0000001e1c00720c */ /* 0x000fc60003fc5270 */
[----:B------:R0:W-:Y:S01]  /*6920*/  @!P5 STS.64 [R43], R6 ;  /* 0x000000062b00d388 */ /* 0x0001e20000000a00 */
[-C--:B------:R-:W-:Y:S01]  /*6930*/  ISETP.NE.AND P6, PT, R41, R38.reuse, !P6 ;  /* 0x000000262900720c */ /* 0x080fe200077c5270 */
[----:B------:R-:W-:Y:S01]  /*6940*/  IMAD R41, R0, R45, 0x8 ;  /* 0x0000000800297424 */ /* 0x000fe200078e022d */
[----:B------:R-:W-:Y:S01]  /*6950*/  ISETP.NE.AND P5, PT, R36, R3, PT ;  /* 0x000000032400720c */ /* 0x000fe20003fa5270 */
[----:B------:R0:W-:Y:S01]  /*6960*/  @P0 STS.64 [R17], R24 ;  /* 0x0000001811000388 */ /* 0x0001e20000000a00 */
[----:B------:R-:W-:Y:S02]  /*6970*/  ISETP.GE.U32.AND P0, PT, R0, R21, PT ;  /* 0x000000150000720c */ /* 0x000fe40003f06070 */
[----:B------:R-:W-:Y:S01]  /*6980*/  ISETP.NE.AND P5, PT, R41, R38, !P5 ;  /* 0x000000262900720c */ /* 0x000fe20006fa5270 */
[----:B------:R0:W-:Y:S06]  /*6990*/  @P1 STS.64 [R15], R26 ;  /* 0x0000001a0f001388 */ /* 0x0001ec0000000a00 */
[----:B------:R-:W-:-:S05]  /*69a0*/  @!P6 LEA R11, R11, UR4, 0x3 ;  /* 0x000000040b0bec11 */ /* 0x000fca000f8e18ff */
[----:B------:R0:W-:Y:S01]  /*69b0*/  @!P6 STS.64 [R11], R28 ;  /* 0x0000001c0b00e388 */ /* 0x0001e20000000a00 */
[----:B------:R-:W-:-:S03]  /*69c0*/  @!P5 LEA R42, R42, UR4, 0x3 ;  /* 0x000000042a2adc11 */ /* 0x000fc6000f8e18ff */
[----:B------:R0:W-:Y:S04]  /*69d0*/  @P2 STS.64 [R9], R30 ;  /* 0x0000001e09002388 */ /* 0x0001e80000000a00 */
[----:B------:R0:W-:Y:S04]  /*69e0*/  @P3 STS.64 [R13], R32 ;  /* 0x000000200d003388 */ /* 0x0001e80000000a00 */
[----:B------:R0:W-:Y:S04]  /*69f0*/  @P4 STS.64 [R39], R34 ;  /* 0x0000002227004388 */ /* 0x0001e80000000a00 */
[----:B------:R0:W-:Y:S01]  /*6a00*/  @!P5 STS.64 [R42], R36 ;  /* 0x000000242a00d388 */ /* 0x0001e20000000a00 */
[----:B------:R-:W-:Y:S06]  /*6a10*/  BAR.SYNC.DEFER_BLOCKING 0x0 ;  /* 0x0000000000007b1d */ /* 0x000fec0000010000 */
[----:B------:R-:W-:Y:S05]  /*6a20*/  @P0 BRA `(.L_x_3463) ;  /* 0x0000000c00c00947 */ /* 0x000fea0003800000 */
[----:B0-----:R-:W-:Y:S01]  /*6a30*/  IADD3 R5, PT, PT, R14, R10, R12 ;  /* 0x0000000a0e057210 */ /* 0x001fe20007ffe00c */
[----:B------:R-:W-:Y:S01]  /*6a40*/  BSSY.RECONVERGENT B1, `(.L_x_3464) ;  /* 0x0000028000017945 */ /* 0x000fe20003800200 */
[----:B------:R-:W-:Y:S02]  /*6a50*/  LOP3.LUT R2, RZ, R0, RZ, 0x33, !PT ;  /* 0x00000000ff027212 */ /* 0x000fe400078e33ff */
[----:B------:R-:W-:-:S04]  /*6a60*/  IADD3 R5, PT, PT, R18, R5, R16 ;  /* 0x0000000512057210 */ /* 0x000fc80007ffe010 */
[----:B------:R-:W-:-:S04]  /*6a70*/  IADD3 R5, PT, PT, R22, R5, R20 ;  /* 0x0000000516057210 */ /* 0x000fc80007ffe014 */
[----:B------:R-:W-:-:S04]  /*6a80*/  IADD3 R8, PT, PT, R2, R5, R8 ;  /* 0x0000000502087210 */ /* 0x000fc80007ffe008 */
[C---:B------:R-:W-:Y:S02]  /*6a90*/  LOP3.LUT R2, R8.reuse, 0x300, RZ, 0xc0, !PT ;  /* 0x0000030008027812 */ /* 0x040fe400078ec0ff */
[----:B------:R-:W-:Y:S02]  /*6aa0*/  ISETP.GE.U32.AND P1, PT, R8, 0x300, PT ;  /* 0x000003000800780c */ /* 0x000fe40003f26070 */
[----:B------:R-:W-:Y:S01]  /*6ab0*/  ISETP.NE.AND P0, PT, R2, 0x300, PT ;  /* 0x000003000200780c */ /* 0x000fe20003f05270 */
[----:B------:R-:W-:-:S12]  /*6ac0*/  IMAD.MOV.U32 R2, RZ, RZ, R0 ;  /* 0x000000ffff027224 */ /* 0x000fd800078e0000 */
[----:B------:R-:W-:Y:S05]  /*6ad0*/  @!P0 BRA `(.L_x_3465) ;  /* 0x0000000000788947 */ /* 0x000fea0003800000 */
[----:B------:R-:W0:Y:S01]  /*6ae0*/  LDC.64 R4, c[0x0][0x398] ;  /* 0x0000e600ff047b82 */ /* 0x000e220000000a00 */
[----:B------:R-:W-:Y:S02]  /*6af0*/  LEA.HI R8, R8, 0x1, RZ, 0x18 ;  /* 0x0000000108087811 */ /* 0x000fe400078fc0ff */
[----:B------:R-:W-:-:S03]  /*6b00*/  LEA R9, R0, UR4, 0x3 ;  /* 0x0000000400097c11 */ /* 0x000fc6000f8e18ff */
[C---:B------:R-:W-:Y:S01]  /*6b10*/  IMAD.SHL.U32 R2, R8.reuse, 0x100, RZ ;  /* 0x0000010008027824 */ /* 0x040fe200078e00ff */
[----:B------:R-:W-:Y:S01]  /*6b20*/  LOP3.LUT R8, R8, 0x3, RZ, 0xc0, !PT ;  /* 0x0000000308087812 */ /* 0x000fe200078ec0ff */
[----:B------:R-:W1:Y:S04]  /*6b30*/  LDC.64 R6, c[0x0][0x390] ;  /* 0x0000e400ff067b82 */ /* 0x000e680000000a00 */
[----:B------:R-:W-:Y:S02]  /*6b40*/  IMAD.MOV R8, RZ, RZ, -R8 ;  /* 0x000000ffff087224 */ /* 0x000fe400078e0a08 */
[----:B0-----:R-:W-:-:S04]  /*6b50*/  IMAD.WIDE.U32 R4, R0, 0x4, R4 ;  /* 0x0000000400047825 */ /* 0x001fc800078e0004 */
[----:B------:R-:W-:Y:S01]  /*6b60*/  IMAD.MOV.U32 R15, RZ, RZ, R5 ;  /* 0x000000ffff0f7224 */ /* 0x000fe200078e0005 */
[----:B------:R-:W-:Y:S01]  /*6b70*/  LOP3.LUT R5, R2, 0x300, RZ, 0xc0, !PT ;  /* 0x0000030002057812 */ /* 0x000fe200078ec0ff */
[----:B------:R-:W-:Y:S02]  /*6b80*/  IMAD.MOV.U32 R14, RZ, RZ, R4 ;  /* 0x000000ffff0e7224 */ /* 0x000fe400078e0004 */
[----:B-1----:R-:W-:-:S04]  /*6b90*/  IMAD.WIDE.U32 R6, R0, 0x4, R6 ;  /* 0x0000000400067825 */ /* 0x002fc800078e0006 */
[----:B------:R-:W-:Y:S02]  /*6ba0*/  IMAD.MOV.U32 R12, RZ, RZ, R6 ;  /* 0x000000ffff0c7224 */ /* 0x000fe400078e0006 */
[----:B------:R-:W-:Y:S02]  /*6bb0*/  IMAD.MOV.U32 R13, RZ, RZ, R7 ;  /* 0x000000ffff0d7224 */ /* 0x000fe400078e0007 */
[----:B------:R-:W-:-:S07]  /*6bc0*/  IMAD.IADD R2, R5, 0x1, R0 ;  /* 0x0000000105027824 */ /* 0x000fce00078e0200 */
.L_x_3466:
[----:B0-----:R0:W1:Y:S01]  /*6bd0*/  LDS.64 R10, [R9] ;  /* 0x00000000090a7984 */ /* 0x0010620000000a00 */
[----:B------:R-:W-:Y:S01]  /*6be0*/  IMAD.MOV.U32 R4, RZ, RZ, R12 ;  /* 0x000000ffff047224 */ /* 0x000fe200078e000c */
[----:B------:R-:W-:Y:S01]  /*6bf0*/  IADD3 R12, P3, PT, R12, 0x400, RZ ;  /* 0x000004000c0c7810 */ /* 0x000fe20007f7e0ff */
[----:B------:R-:W-:Y:S02]  /*6c00*/  IMAD.MOV.U32 R5, RZ, RZ, R13 ;  /* 0x000000ffff057224 */ /* 0x000fe400078e000d */
[----:B------:R-:W-:Y:S01]  /*6c10*/  IMAD.MOV.U32 R6, RZ, RZ, R14 ;  /* 0x000000ffff067224 */ /* 0x000fe200078e000e */
[----:B------:R-:W-:Y:S01]  /*6c20*/  IADD3 R14, P2, PT, R14, 0x400, RZ ;  /* 0x000004000e0e7810 */ /* 0x000fe20007f5e0ff */
[----:B------:R-:W-:Y:S02]  /*6c30*/  IMAD.MOV.U32 R7, RZ, RZ, R15 ;  /* 0x000000ffff077224 */ /* 0x000fe400078e000f */
[----:B------:R-:W-:Y:S02]  /*6c40*/  VIADD R8, R8, 0x1 ;  /* 0x0000000108087836 */ /* 0x000fe40000000000 */
[----:B0-----:R-:W-:-:S02]  /*6c50*/  VIADD R9, R9, 0x800 ;  /* 0x0000080009097836 */ /* 0x001fc40000000000 */
[----:B------:R-:W-:Y:S01]  /*6c60*/  IMAD.X R15, RZ, RZ, R15, P2 ;  /* 0x000000ffff0f7224 */ /* 0x000fe200010e060f */
[----:B------:R-:W-:Y:S01]  /*6c70*/  ISETP.NE.AND P0, PT, R8, RZ, PT ;  /* 0x000000ff0800720c */ /* 0x000fe20003f05270 */
[----:B------:R-:W-:Y:S01]  /*6c80*/  IMAD.X R13, RZ, RZ, R13, P3 ;  /* 0x000000ffff0d7224 */ /* 0x000fe200018e060d */
[----:B-1----:R0:W-:Y:S04]  /*6c90*/  STG.E desc[UR12][R4.64], R10 ;  /* 0x0000000a04007986 */ /* 0x0021e8000c10190c */
[----:B------:R0:W-:Y:S07]  /*6ca0*/  STG.E desc[UR12][R6.64], R11 ;  /* 0x0000000b06007986 */ /* 0x0001ee000c10190c */
[----:B------:R-:W-:Y:S05]  /*6cb0*/  @P0 BRA `(.L_x_3466) ;  /* 0xfffffffc00c40947 */ /* 0x000fea000383ffff */
.L_x_3465:
[----:B------:R-:W-:Y:S05]  /*6cc0*/  BSYNC.RECONVERGENT B1 ;  /* 0x0000000000017941 */ /* 0x000fea0003800200 */
.L_x_3464:
[----:B------:R-:W-:Y:S05]  /*6cd0*/  @!P1 BRA `(.L_x_3463) ;  /* 0x0000000c00149947 */ /* 0x000fea0003800000 */
[----:B------:R-:W1:Y:S01]  /*6ce0*/  LDCU.128 UR8, c[0x0][0x390] ;  /* 0x00007200ff0877ac */ /* 0x000e620008000c00 */
[----:B0-----:R-:W-:Y:S01]  /*6cf0*/  IMAD.IADD R7, R21, 0x1, -R2 ;  /* 0x0000000115077824 */ /* 0x001fe200078e0a02 */
[----:B------:R-:W-:Y:S01]  /*6d00*/  LEA R20, R2, UR4, 0x3 ;  /* 0x0000000402147c11 */ /* 0x000fe2000f8e18ff */
[----:B------:R-:W-:Y:S01]  /*6d10*/  IMAD.MOV.U32 R4, RZ, RZ, 0x800 ;  /* 0x00000800ff047424 */ /* 0x000fe200078e00ff */
[----:B------:R-:W-:Y:S01]  /*6d20*/  BSSY.RECONVERGENT B1, `(.L_x_3467) ;  /* 0x0000049000017945 */ /* 0x000fe20003800200 */
[----:B------:R-:W-:Y:S01]  /*6d30*/  IMAD.MOV.U32 R5, RZ, RZ, 0x0 ;  /* 0x00000000ff057424 */ /* 0x000fe200078e00ff */
[----:B------:R-:W-:Y:S01]  /*6d40*/  ISETP.GT.AND P1, PT, R7, 0xc00, PT ;  /* 0x00000c000700780c */ /* 0x000fe20003f24270 */
[----:B------:R-:W-:Y:S02]  /*6d50*/  VIADD R20, R20, 0x1000 ;  /* 0x0000100014147836 */ /* 0x000fe40000000000 */
[----:B------:R-:W-:-:S03]  /*6d60*/  IMAD.WIDE.U32 R4, R2, 0x4, R4 ;  /* 0x0000000402047825 */ /* 0x000fc600078e0004 */
[C---:B-1----:R-:W-:Y:S02]  /*6d70*/  IADD3 R6, P0, PT, R4.reuse, UR8, RZ ;  /* 0x0000000804067c10 */ /* 0x042fe4000ff1e0ff */
[----:B------:R-:W-:Y:S02]  /*6d80*/  IADD3 R8, P2, PT, R4, UR10, RZ ;  /* 0x0000000a04087c10 */ /* 0x000fe4000ff5e0ff */
[C---:B------:R-:W-:Y:S02]  /*6d90*/  IADD3.X R7, PT, PT, R5.reuse, UR9, RZ, P0, !PT ;  /* 0x0000000905077c10 */ /* 0x040fe400087fe4ff */
[----:B------:R-:W-:Y:S02]  /*6da0*/  IADD3.X R9, PT, PT, R5, UR11, RZ, P2, !PT ;  /* 0x0000000b05097c10 */ /* 0x000fe400097fe4ff */
[----:B------:R-:W-:Y:S01]  /*6db0*/  PLOP3.LUT P0, PT, PT, PT, PT, 0x80, 0x8 ;  /* 0x000000000008781c */ /* 0x000fe20003f0f070 */
[----:B------:R-:W-:-:S12]  /*6dc0*/  @!P1 BRA `(.L_x_3468) ;  /* 0x0000000000f89947 */ /* 0x000fd80003800000 */
[----:B------:R-:W-:Y:S01]  /*6dd0*/  PLOP3.LUT P0, PT, PT, PT, PT, 0x8, 0x80 ;  /* 0x000000000080781c */ /* 0x000fe20003f0e170 */
[----:B------:R-:W-:-:S12]  /*6de0*/  VIADD R39, R21, 0xfffff400 ;  /* 0xfffff40015277836 */ /* 0x000fd80000000000 */
.L_x_3469:
[----:B------:R-:W0:Y:S01]  /*6df0*/  LDS.64 R44, [R20+-0x1000] ;  /* 0xfff00000142c7984 */ /* 0x000e220000000a00 */
[----:B------:R-:W-:-:S03]  /*6e00*/  VIADD R2, R2, 0x1000 ;  /* 0x0000100002027836 */ /* 0x000fc60000000000 */
[----:B------:R-:W1:Y:S02]  /*6e10*/  LDS.64 R10, [R20+-0x800] ;  /* 0xfff80000140a7984 */ /* 0x000e640000000a00 */
[----:B------:R-:W-:Y:S02]  /*6e20*/  ISETP.GE.AND P1, PT, R2, R39, PT ;  /* 0x000000270200720c */ /* 0x000fe40003f26270 */
[----:B------:R-:W2:Y:S04]  /*6e30*/  LDS.64 R12, [R20] ;  /* 0x00000000140c7984 */ /* 0x000ea80000000a00 */
[----:B------:R-:W3:Y:S04]  /*6e40*/  LDS.64 R14, [R20+0x800] ;  /* 0x00080000140e7984 */ /* 0x000ee80000000a00 */
[----:B------:R-:W4:Y:S04]  /*6e50*/  LDS.64 R16, [R20+0x1000] ;  /* 0x0010000014107984 */ /* 0x000f280000000a00 */
        /* <DEDUP_REMOVED lines=12> */
[----:B------:R-:W-:Y:S01]  /*6f20*/  STG.E desc[UR12][R8.64+-0x800], R45 ;  /* 0xfff8002d08007986 */ /* 0x000fe2000c10190c */
[----:B-1----:R-:W-:-:S03]  /*6f30*/  VIADD R20, R20, 0x8000 ;  /* 0x0000800014147836 */ /* 0x002fc60000000000 */
[----:B------:R0:W-:Y:S04]  /*6f40*/  STG.E desc[UR12][R6.64+-0x400], R10 ;  /* 0xfffc000a06007986 */ /* 0x0001e8000c10190c */
[----:B------:R1:W-:Y:S04]  /*6f50*/  STG.E desc[UR12][R8.64+-0x400], R11 ;  /* 0xfffc000b08007986 */ /* 0x0003e8000c10190c */
[----:B--2---:R2:W-:Y:S04]  /*6f60*/  STG.E desc[UR12][R6.64], R12 ;  /* 0x0000000c06007986 */ /* 0x0045e8000c10190c */
[----:B------:R4:W-:Y:S01]  /*6f70*/  STG.E desc[UR12][R8.64], R13 ;  /* 0x0000000d08007986 */ /* 0x0009e2000c10190c */
[----:B0-----:R-:W-:-:S03]  /*6f80*/  IADD3 R10, P3, PT, R8, 0x4000, RZ ;  /* 0x00004000080a7810 */ /* 0x001fc60007f7e0ff */
[----:B---3--:R-:W-:Y:S02]  /*6f90*/  STG.E desc[UR12][R6.64+0x400], R14 ;  /* 0x0004000e06007986 */ /* 0x008fe4000c10190c */
[----:B-1----:R-:W-:Y:S02]  /*6fa0*/  IMAD.X R11, RZ, RZ, R9, P3 ;  /* 0x000000ffff0b7224 */ /* 0x002fe400018e0609 */
[----:B------:R-:W-:Y:S01]  /*6fb0*/  STG.E desc[UR12][R8.64+0x400], R15 ;  /* 0x0004000f08007986 */ /* 0x000fe2000c10190c */
[----:B--2---:R-:W-:-:S03]  /*6fc0*/  IADD3 R12, P2, PT, R6, 0x4000, RZ ;  /* 0x00004000060c7810 */ /* 0x004fc60007f5e0ff */
[----:B----4-:R-:W-:Y:S02]  /*6fd0*/  STG.E desc[UR12][R6.64+0x800], R16 ;  /* 0x0008001006007986 */ /* 0x010fe4000c10190c */
[----:B------:R-:W-:Y:S02]  /*6fe0*/  IMAD.X R13, RZ, RZ, R7, P2 ;  /* 0x000000ffff0d7224 */ /* 0x000fe400010e0607 */
[----:B------:R-:W-:Y:S04]  /*6ff0*/  STG.E desc[UR12][R8.64+0x800], R17 ;  /* 0x0008001108007986 */ /* 0x000fe8000c10190c */
        /* <DEDUP_REMOVED lines=27> */
.L_x_3468:
[----:B------:R-:W-:Y:S05]  /*71b0*/  BSYNC.RECONVERGENT B1 ;  /* 0x0000000000017941 */ /* 0x000fea0003800200 */
.L_x_3467:
[----:B------:R-:W-:Y:S01]  /*71c0*/  IMAD.IADD R4, R21, 0x1, -R2 ;  /* 0x0000000115047824 */ /* 0x000fe200078e0a02 */
[----:B------:R-:W-:Y:S04]  /*71d0*/  BSSY.RECONVERGENT B1, `(.L_x_3470) ;  /* 0x0000026000017945 */ /* 0x000fe80003800200 */
[----:B------:R-:W-:-:S13]  /*71e0*/  ISETP.GT.AND P1, PT, R4, 0x400, PT ;  /* 0x000004000400780c */ /* 0x000fda0003f24270 */
[----:B------:R-:W-:Y:S05]  /*71f0*/  @!P1 BRA `(.L_x_3471) ;  /* 0x00000000008c9947 */ /* 0x000fea0003800000 */
[----:B------:R-:W0:Y:S01]  /*7200*/  LDS.64 R4, [R20+-0x1000] ;  /* 0xfff0000014047984 */ /* 0x000e220000000a00 */
[----:B------:R-:W-:Y:S01]  /*7210*/  PLOP3.LUT P0, PT, PT, PT, PT, 0x8, 0x80 ;  /* 0x000000000080781c */ /* 0x000fe20003f0e170 */
[----:B------:R-:W-:Y:S02]  /*7220*/  VIADD R2, R2, 0x800 ;  /* 0x0000080002027836 */ /* 0x000fe40000000000 */
[----:B------:R-:W1:Y:S04]  /*7230*/  LDS.64 R10, [R20+-0x800] ;  /* 0xfff80000140a7984 */ /* 0x000e680000000a00 */
[----:B------:R-:W2:Y:S04]  /*7240*/  LDS.64 R12, [R20] ;  /* 0x00000000140c7984 */ /* 0x000ea80000000a00 */
[----:B------:R-:W3:Y:S04]  /*7250*/  LDS.64 R14, [R20+0x800] ;  /* 0x00080000140e7984 */ /* 0x000ee80000000a00 */
[----:B------:R-:W4:Y:S04]  /*7260*/  LDS.64 R16, [R20+0x1000] ;  /* 0x0010000014107984 */ /* 0x000f280000000a00 */
[----:B------:R-:W5:Y:S04]  /*7270*/  LDS.64 R18, [R20+0x1800] ;  /* 0x0018000014127984 */ /* 0x000f680000000a00 */
[----:B------:R-:W5:Y:S04]  /*7280*/  LDS.64 R24, [R20+0x2000] ;  /* 0x0020000014187984 */ /* 0x000f680000000a00 */
[----:B------:R0:W5:Y:S02]  /*7290*/  LDS.64 R26, [R20+0x2800] ;  /* 0x00280000141a7984 */ /* 0x0001640000000a00 */
[----:B0-----:R-:W-:-:S02]  /*72a0*/  VIADD R20, R20, 0x4000 ;  /* 0x0000400014147836 */ /* 0x001fc40000000000 */
[----:B------:R0:W-:Y:S04]  /*72b0*/  STG.E desc[UR12][R6.64+-0x800], R4 ;  /* 0xfff8000406007986 */ /* 0x0001e8000c10190c */
[----:B------:R3:W-:Y:S04]  /*72c0*/  STG.E desc[UR12][R8.64+-0x800], R5 ;  /* 0xfff8000508007986 */ /* 0x0007e8000c10190c */
[----:B-1----:R1:W-:Y:S04]  /*72d0*/  STG.E desc[UR12][R6.64+-0x400], R10 ;  /* 0xfffc000a06007986 */ /* 0x0023e8000c10190c */
[----:B------:R4:W-:Y:S01]  /*72e0*/  STG.E desc[UR12][R8.64+-0x400], R11 ;  /* 0xfffc000b08007986 */ /* 0x0009e2000c10190c */
[----:B0-----:R-:W-:-:S03]  /*72f0*/  IADD3 R4, P2, PT, R8, 0x2000, RZ ;  /* 0x0000200008047810 */ /* 0x001fc60007f5e0ff */
[----:B--2---:R-:W-:Y:S02]  /*7300*/  STG.E desc[UR12][R6.64], R12 ;  /* 0x0000000c06007986 */ /* 0x004fe4000c10190c */
[----:B---3--:R-:W-:Y:S02]  /*7310*/  IMAD.X R5, RZ, RZ, R9, P2 ;  /* 0x000000ffff057224 */ /* 0x008fe400010e0609 */
[----:B------:R-:W-:Y:S01]  /*7320*/  STG.E desc[UR12][R8.64], R13 ;  /* 0x0000000d08007986 */ /* 0x000fe2000c10190c */
[----:B-1----:R-:W-:-:S03]  /*7330*/  IADD3 R10, P1, PT, R6, 0x2000, RZ ;  /* 0x00002000060a7810 */ /* 0x002fc60007f3e0ff */
[----:B------:R-:W-:Y:S02]  /*7340*/  STG.E desc[UR12][R6.64+0x400], R14 ;  /* 0x0004000e06007986 */ /* 0x000fe4000c10190c */
[----:B----4-:R-:W-:Y:S02]  /*7350*/  IMAD.X R11, RZ, RZ, R7, P1 ;  /* 0x000000ffff0b7224 */ /* 0x010fe400008e0607 */
[----:B------:R-:W-:Y:S04]  /*7360*/  STG.E desc[UR12][R8.64+0x400], R15 ;  /* 0x0004000f08007986 */ /* 0x000fe8000c10190c */
[----:B------:R-:W-:Y:S04]  /*7370*/  STG.E desc[UR12][R6.64+0x800], R16 ;  /* 0x0008001006007986 */ /* 0x000fe8000c10190c */
[----:B------:R-:W-:Y:S04]  /*7380*/  STG.E desc[UR12][R8.64+0x800], R17 ;  /* 0x0008001108007986 */ /* 0x000fe8000c10190c */
[----:B-----5:R-:W-:Y:S04]  /*7390*/  STG.E desc[UR12][R6.64+0xc00], R18 ;  /* 0x000c001206007986 */ /* 0x020fe8000c10190c */
        /* <DEDUP_REMOVED lines=9> */
.L_x_3471:
[----:B------:R-:W-:Y:S05]  /*7430*/  BSYNC.RECONVERGENT B1 ;  /* 0x0000000000017941 */ /* 0x000fea0003800200 */
.L_x_3470:
[----:B------:R-:W-:-:S13]  /*7440*/  ISETP.LT.OR P0, PT, R2, R21, P0 ;  /* 0x000000150200720c */ /* 0x000fda0000701670 */
[----:B------:R-:W-:Y:S05]  /*7450*/  @!P0 BRA `(.L_x_3463) ;  /* 0x0000000400348947 */ /* 0x000fea0003800000 */
[----:B------:R-:W0:Y:S04]  /*7460*/  LDS.64 R4, [R20+-0x1000] ;  /* 0xfff0000014047984 */ /* 0x000e280000000a00 */
[----:B------:R-:W1:Y:S04]  /*7470*/  LDS.64 R10, [R20+-0x800] ;  /* 0xfff80000140a7984 */ /* 0x000e680000000a00 */
[----:B------:R-:W2:Y:S04]  /*7480*/  LDS.64 R12, [R20] ;  /* 0x00000000140c7984 */ /* 0x000ea80000000a00 */
[----:B------:R-:W3:Y:S04]  /*7490*/  LDS.64 R14, [R20+0x800] ;  /* 0x00080000140e7984 */ /* 0x000ee80000000a00 */
        /* <DEDUP_REMOVED lines=8> */
[----:B------:R-:W-:Y:S05]  /*7520*/  BRA `(.L_x_3463) ;  /* 0x0000000400007947 */ /* 0x000fea0003800000 */
.L_x_3462:
[----:B------:R-:W0:Y:S01]  /*7530*/  LDC.64 R56, c[0x0][0x390] ;  /* 0x0000e400ff387b82 */ /* 0x000e220000000a00 */
[----:B------:R-:W-:Y:S01]  /*7540*/  IMAD.MOV.U32 R53, RZ, RZ, 0x9 ;  /* 0x00000009ff357424 */ /* 0x000fe200078e00ff */
[----:B------:R-:W-:-:S03]  /*7550*/  ISETP.NE.AND P5, PT, R6, R24, PT ;  /* 0x000000180600720c */ /* 0x000fc60003fa5270 */
[----:B------:R-:W-:-:S03]  /*7560*/  IMAD R47, R0, R53, 0x1 ;  /* 0x00000001002f7424 */ /* 0x000fc600078e0235 */
[----:B------:R-:W1:Y:S02]  /*7570*/  LDC.64 R54, c[0x0][0x398] ;  /* 0x0000e600ff367b82 */ /* 0x000e640000000a00 */
[----:B------:R-:W-:-:S06]  /*7580*/  ISETP.NE.AND P5, PT, R47, R38, !P5 ;  /* 0x000000262f00720c */ /* 0x000fcc0006fa5270 */
[----:B------:R-:W2:Y:S01]  /*7590*/  LDC.64 R40, c[0x0][0x390] ;  /* 0x0000e400ff287b82 */ /* 0x000ea20000000a00 */
[----:B0-----:R-:W-:-:S07]  /*75a0*/  @P6 IMAD.WIDE R56, R19, 0x4, R56 ;  /* 0x0000000413386825 */ /* 0x001fce00078e0238 */
[----:B------:R-:W0:Y:S01]  /*75b0*/  LDC.64 R44, c[0x0][0x398] ;  /* 0x0000e600ff2c7b82 */ /* 0x000e220000000a00 */
[----:B------:R-:W-:Y:S01]  /*75c0*/  @P6 STG.E desc[UR12][R56.64], R4 ;  /* 0x0000000438006986 */ /* 0x000fe2000c10190c */
[----:B-1----:R-:W-:-:S06]  /*75d0*/  @P6 IMAD.WIDE R54, R19, 0x4, R54 ;  /* 0x0000000413366825 */ /* 0x002fcc00078e0236 */
[----:B------:R-:W1:Y:S01]  /*75e0*/  LDC.64 R50, c[0x0][0x398] ;  /* 0x0000e600ff327b82 */ /* 0x000e620000000a00 */
[----:B------:R-:W-:Y:S01]  /*75f0*/  @P6 STG.E desc[UR12][R54.64], R5 ;  /* 0x0000000536006986 */ /* 0x000fe2000c10190c */
[----:B--2---:R-:W-:-:S06]  /*7600*/  @!P5 IMAD.WIDE R40, R43, 0x4, R40 ;  /* 0x000000042b28d825 */ /* 0x004fcc00078e0228 */
[----:B------:R-:W2:Y:S01]  /*7610*/  LDC.64 R18, c[0x0][0x390] ;  /* 0x0000e400ff127b82 */ /* 0x000ea20000000a00 */
[----:B------:R3:W-:Y:S07]  /*7620*/  @!P5 STG.E desc[UR12][R40.64], R6 ;  /* 0x000000062800d986 */ /* 0x0007ee000c10190c */
[----:B------:R-:W4:Y:S01]  /*7630*/  LDC.64 R48, c[0x0][0x390] ;  /* 0x0000e400ff307b82 */ /* 0x000f220000000a00 */
[----:B0-----:R-:W-:-:S05]  /*7640*/  @!P5 IMAD.WIDE R44, R43, 0x4, R44 ;  /* 0x000000042b2cd825 */ /* 0x001fca00078e022c */
[----:B------:R0:W-:Y:S02]  /*7650*/  @!P5 STG.E desc[UR12][R44.64], R7 ;  /* 0x000000072c00d986 */ /* 0x0001e4000c10190c */
[----:B------:R-:W5:Y:S01]  /*7660*/  LDC.64 R46, c[0x0][0x398] ;  /* 0x0000e600ff2e7b82 */ /* 0x000f620000000a00 */
[----:B-1----:R-:W-:-:S04]  /*7670*/  @P0 IMAD.WIDE R58, R17, 0x4, R50 ;  /* 0x00000004113a0825 */ /* 0x002fc800078e0232 */
[CC--:B---3--:R-:W-:Y:S02]  /*7680*/  IMAD R41, R0.reuse, R53.reuse, 0x4 ;  /* 0x0000000400297424 */ /* 0x0c8fe400078e0235 */
[----:B------:R-:W-:Y:S01]  /*7690*/  IMAD R53, R0, R53, 0x8 ;  /* 0x0000000800357424 */ /* 0x000fe200078e0235 */
[----:B------:R-:W1:Y:S01]  /*76a0*/  LDC.64 R4, c[0x0][0x398] ;  /* 0x0000e600ff047b82 */ /* 0x000e620000000a00 */
[----:B--2---:R-:W-:-:S05]  /*76b0*/  @P0 IMAD.WIDE R56, R17, 0x4, R18 ;  /* 0x0000000411380825 */ /* 0x004fca00078e0212 */
[----:B------:R-:W-:Y:S02]  /*76c0*/  @P0 STG.E desc[UR12][R56.64], R24 ;  /* 0x0000001838000986 */ /* 0x000fe4000c10190c */
[----:B------:R-:W2:Y:S01]  /*76d0*/  LDC.64 R18, c[0x0][0x390] ;  /* 0x0000e400ff127b82 */ /* 0x000ea20000000a00 */
[----:B----4-:R-:W-:Y:S01]  /*76e0*/  @P1 IMAD.WIDE R50, R15, 0x4, R48 ;  /* 0x000000040f321825 */ /* 0x010fe200078e0230 */
[----:B------:R3:W-:Y:S01]  /*76f0*/  @P0 STG.E desc[UR12][R58.64], R25 ;  /* 0x000000193a000986 */ /* 0x0007e2000c10190c */
[----:B------:R-:W-:-:S03]  /*7700*/  ISETP.NE.AND P0, PT, R28, R30, PT ;  /* 0x0000001e1c00720c */ /* 0x000fc60003f05270 */
[----:B------:R4:W-:Y:S01]  /*7710*/  @P1 STG.E desc[UR12][R50.64], R26 ;  /* 0x0000001a32001986 */ /* 0x0009e2000c10190c */
[----:B------:R-:W-:Y:S01]  /*7720*/  ISETP.NE.AND P0, PT, R41, R38, !P0 ;  /* 0x000000262900720c */ /* 0x000fe20004705270 */
[----:B-----5:R-:W-:Y:S01]  /*7730*/  @P1 IMAD.WIDE R54, R15, 0x4, R46 ;  /* 0x000000040f361825 */ /* 0x020fe200078e022e */
[----:B------:R-:W5:Y:S04]  /*7740*/  LDC.64 R16, c[0x0][0x390] ;  /* 0x0000e400ff107b82 */ /* 0x000f680000000a00 */
[----:B------:R4:W-:Y:S01]  /*7750*/  @P1 STG.E desc[UR12][R54.64], R27 ;  /* 0x0000001b36001986 */ /* 0x0009e2000c10190c */
[----:B------:R-:W-:-:S03]  /*7760*/  ISETP.NE.AND P1, PT, R36, R3, PT ;  /* 0x000000032400720c */ /* 0x000fc60003f25270 */
[----:B------:R-:W3:Y:S01]  /*7770*/  LDC.64 R14, c[0x0][0x398] ;  /* 0x0000e600ff0e7b82 */ /* 0x000ee20000000a00 */
[----:B------:R-:W-:Y:S02]  /*7780*/  ISETP.NE.AND P1, PT, R53, R38, !P1 ;  /* 0x000000263500720c */ /* 0x000fe40004f25270 */
[----:B-1----:R-:W-:-:S04]  /*7790*/  @!P0 IMAD.WIDE R4, R11, 0x4, R4 ;  /* 0x000000040b048825 */ /* 0x002fc800078e0204 */
[----:B--2---:R-:W-:Y:S01]  /*77a0*/  @!P0 IMAD.WIDE R18, R11, 0x4, R18 ;  /* 0x000000040b128825 */ /* 0x004fe200078e0212 */
[----:B0-----:R-:W0:Y:S04]  /*77b0*/  LDC.64 R6, c[0x0][0x390] ;  /* 0x0000e400ff067b82 */ /* 0x001e280000000a00 */
[----:B------:R4:W-:Y:S04]  /*77c0*/  @!P0 STG.E desc[UR12][R18.64], R28 ;  /* 0x0000001c12008986 */ /* 0x0009e8000c10190c */
[----:B------:R-:W1:Y:S01]  /*77d0*/  LDC.64 R48, c[0x0][0x398] ;  /* 0x0000e600ff307b82 */ /* 0x000e620000000a00 */
[C---:B-----5:R-:W-:Y:S01]  /*77e0*/  @P2 IMAD.WIDE R16, R9.reuse, 0x4, R16 ;  /* 0x0000000409102825 */ /* 0x060fe200078e0210 */
[----:B------:R4:W-:Y:S04]  /*77f0*/  @!P0 STG.E desc[UR12][R4.64], R29 ;  /* 0x0000001d04008986 */ /* 0x0009e8000c10190c */
[----:B------:R4:W-:Y:S02]  /*7800*/  @P2 STG.E desc[UR12][R16.64], R30 ;  /* 0x0000001e10002986 */ /* 0x0009e4000c10190c */
[----:B------:R-:W2:Y:S01]  /*7810*/  LDC.64 R46, c[0x0][0x390] ;  /* 0x0000e400ff2e7b82 */ /* 0x000ea20000000a00 */
[----:B---3--:R-:W-:-:S05]  /*7820*/  @P2 IMAD.WIDE R14, R9, 0x4, R14 ;  /* 0x00000004090e2825 */ /* 0x008fca00078e020e */
[----:B------:R4:W-:Y:S02]  /*7830*/  @P2 STG.E desc[UR12][R14.64], R31 ;  /* 0x0000001f0e002986 */ /* 0x0009e4000c10190c */
[----:B------:R-:W3:Y:S01]  /*7840*/  LDC.64 R44, c[0x0][0x398] ;  /* 0x0000e600ff2c7b82 */ /* 0x000ee20000000a00 */
[----:B0-----:R-:W-:-:S05]  /*7850*/  @P3 IMAD.WIDE R6, R13, 0x4, R6 ;  /* 0x000000040d063825 */ /* 0x001fca00078e0206 */
[----:B------:R4:W-:Y:S02]  /*7860*/  @P3 STG.E desc[UR12][R6.64], R32 ;  /* 0x0000002006003986 */ /* 0x0009e4000c10190c */
[----:B------:R-:W0:Y:S01]  /*7870*/  LDC.64 R40, c[0x0][0x390] ;  /* 0x0000e400ff287b82 */ /* 0x000e220000000a00 */
[----:B-1----:R-:W-:-:S05]  /*7880*/  @P3 IMAD.WIDE R48, R13, 0x4, R48 ;  /* 0x000000040d303825 */ /* 0x002fca00078e0230 */
[----:B------:R4:W-:Y:S02]  /*7890*/  @P3 STG.E desc[UR12][R48.64], R33 ;  /* 0x0000002130003986 */ /* 0x0009e4000c10190c */
[----:B------:R-:W1:Y:S01]  /*78a0*/  LDC.64 R24, c[0x0][0x398] ;  /* 0x0000e600ff187b82 */ /* 0x000e620000000a00 */
[----:B--2---:R-:W-:-:S05]  /*78b0*/  @P4 IMAD.WIDE R46, R39, 0x4, R46 ;  /* 0x00000004272e4825 */ /* 0x004fca00078e022e */
[----:B------:R4:W-:Y:S01]  /*78c0*/  @P4 STG.E desc[UR12][R46.64], R34 ;  /* 0x000000222e004986 */ /* 0x0009e2000c10190c */
[----:B---3--:R-:W-:-:S05]  /*78d0*/  @P4 IMAD.WIDE R44, R39, 0x4, R44 ;  /* 0x00000004272c4825 */ /* 0x008fca00078e022c */
[----:B------:R4:W-:Y:S01]  /*78e0*/  @P4 STG.E desc[UR12][R44.64], R35 ;  /* 0x000000232c004986 */ /* 0x0009e2000c10190c */
[----:B0-----:R-:W-:-:S05]  /*78f0*/  @!P1 IMAD.WIDE R40, R42, 0x4, R40 ;  /* 0x000000042a289825 */ /* 0x001fca00078e0228 */
[----:B------:R4:W-:Y:S01]  /*7900*/  @!P1 STG.E desc[UR12][R40.64], R36 ;  /* 0x0000002428009986 */ /* 0x0009e2000c10190c */
[----:B-1----:R-:W-:-:S05]  /*7910*/  @!P1 IMAD.WIDE R24, R42, 0x4, R24 ;  /* 0x000000042a189825 */ /* 0x002fca00078e0218 */
[----:B------:R4:W-:Y:S02]  /*7920*/  @!P1 STG.E desc[UR12][R24.64], R37 ;  /* 0x0000002518009986 */ /* 0x0009e4000c10190c */
.L_x_3463:
[----:B------:R-:W-:Y:S05]  /*7930*/  BSYNC.RECONVERGENT B0 ;  /* 0x0000000000007941 */ /* 0x000fea0003800200 */
.L_x_3461:
[----:B------:R-:W-:-:S13]  /*7940*/  ISETP.NE.AND P0, PT, R0, 0xff, PT ;  /* 0x000000ff0000780c */ /* 0x000fda0003f05270 */
[----:B------:R-:W-:Y:S05]  /*7950*/  @P0 EXIT ;  /* 0x000000000000094d */ /* 0x000fea0003800000 */
[----:B0---4-:R-:W0:Y:S01]  /*7960*/  LDC.64 R4, c[0x0][0x390] ;  /* 0x0000e400ff047b82 */ /* 0x011e220000000a00 */
[----:B------:R-:W-:-:S07]  /*7970*/  ISETP.NE.AND P0, PT, R38, 0x900, PT ;  /* 0x000009002600780c */ /* 0x000fce0003f05270 */
[----:B------:R-:W1:Y:S08]  /*7980*/  LDC.64 R6, c[0x0][0x398] ;  /* 0x0000e600ff067b82 */ /* 0x000e700000000a00 */
[----:B------:R-:W2:Y:S01]  /*7990*/  LDC.64 R8, c[0x0][0x3a0] ;  /* 0x0000e800ff087b82 */ /* 0x000ea20000000a00 */
[----:B0-----:R-:W-:-:S05]  /*79a0*/  @!P0 IMAD.WIDE R4, R21, 0x4, R4 ;  /* 0x0000000415048825 */ /* 0x001fca00078e0204 */
[----:B------:R-:W-:Y:S01]  /*79b0*/  @!P0 STG.E desc[UR12][R4.64], R3 ;  /* 0x0000000304008986 */ /* 0x000fe2000c10190c */
[----:B-1----:R-:W-:-:S04]  /*79c0*/  @!P0 IMAD.WIDE R6, R21, 0x4, R6 ;  /* 0x0000000415068825 */ /* 0x002fc800078e0206 */
[----:B------:R-:W-:Y:S01]  /*79d0*/  @!P0 VIADD R21, R21, 0x1 ;  /* 0x0000000115158836 */ /* 0x000fe20000000000 */
[----:B------:R-:W-:Y:S04]  /*79e0*/  @!P0 STG.E desc[UR12][R6.64], R23 ;  /* 0x0000001706008986 */ /* 0x000fe8000c10190c */
[----:B--2---:R-:W-:Y:S01]  /*79f0*/  STG.E desc[UR12][R8.64], R21 ;  /* 0x0000001508007986 */ /* 0x004fe2000c10190c */
[----:B------:R-:W-:Y:S05]  /*7a00*/  EXIT ;  /* 0x000000000000794d */ /* 0x000fea0003800000 */
.L_x_3460:
        /* <DEDUP_REMOVED lines=13> */
[----:B------:R-:W-:Y:S01]  /*7ae0*/  VIADD R9, R17, 0x20 ;  /* 0x0000002011097836 */ /* 0x000fe20000000000 */
[-C--:B------:R-:W-:Y:S01]  /*7af0*/  ISETP.GE.U32.AND P2, PT, R19, R38.reuse, PT ;  /* 0x000000261300720c */ /* 0x080fe20003f46070 */
[----:B------:R-:W-:Y:S01]  /*7b00*/  IMAD.SHL.U32 R19, R17, 0x4, RZ ;  /* 0x0000000411137824 */ /* 0x000fe200078e00ff */
[-C--:B------:R-:W-:Y:S01]  /*7b10*/  ISETP.GE.U32.AND P1, PT, R11, R38.reuse, PT ;  /* 0x000000260b00720c */ /* 0x080fe20003f26070 */
[----:B------:R-:W-:Y:S01]  /*7b20*/  VIADD R11, R17, 0xa0 ;  /* 0x000000a0110b7836 */ /* 0x000fe20000000000 */
[----:B------:R-:W-:Y:S01]  /*7b30*/  ISETP.GE.U32.AND P0, PT, R9, R38, PT ;  /* 0x000000260900720c */ /* 0x000fe20003f06070 */
[----:B------:R-:W-:Y:S01]  /*7b40*/  VIADD R21, R17, 0x80 ;  /* 0x0000008011157836 */ /* 0x000fe20000000000 */
[----:B------:R-:W-:-:S02]  /*7b50*/  IADD3 R10, P5, PT, R2, R19, RZ ;  /* 0x00000013020a7210 */ /* 0x000fc40007fbe0ff */
[-C--:B------:R-:W-:Y:S01]  /*7b60*/  ISETP.GE.U32.AND P4, PT, R11, R38.reuse, PT ;  /* 0x000000260b00720c */ /* 0x080fe20003f86070 */
[----:B------:R-:W-:Y:S01]  /*7b70*/  @!P6 IMAD.IADD R9, R4, 0x1, R17 ;  /* 0x000000010409e824 */ /* 0x000fe200078e0211 */
[----:B------:R-:W-:Y:S01]  /*7b80*/  ISETP.GE.U32.AND P3, PT, R21, R38, PT ;  /* 0x000000261500720c */ /* 0x000fe20003f66070 */
[----:B------:R-:W-:Y:S01]  /*7b90*/  IMAD.X R11, RZ, RZ, R3, P5 ;  /* 0x000000ffff0b7224 */ /* 0x000fe200028e0603 */
[----:B0-----:R-:W-:Y:S01]  /*7ba0*/  IADD3 R6, P5, PT, R19, R6, RZ ;  /* 0x0000000613067210 */ /* 0x001fe20007fbe0ff */
[----:B------:R-:W-:-:S04]  /*7bb0*/  @!P6 IMAD.WIDE.U32 R14, R9, 0x4, R14 ;  /* 0x00000004090ee825 */ /* 0x000fc800078e000e */
[----:B------:R-:W-:Y:S02]  /*7bc0*/  @!P6 IMAD.IADD R21, R4, 0x1, R17 ;  /* 0x000000010415e824 */ /* 0x000fe400078e0211 */
[----:B------:R-:W-:Y:S02]  /*7bd0*/  VIADD R23, R17, 0xe0 ;  /* 0x000000e011177836 */ /* 0x000fe40000000000 */
[----:B------:R-:W-:-:S04]  /*7be0*/  @!P6 IMAD.WIDE.U32 R12, R21, 0x4, R12 ;  /* 0x00000004150ce825 */ /* 0x000fc800078e000c */
[C---:B------:R-:W-:Y:S02]  /*7bf0*/  VIADD R21, R17.reuse, 0xc0 ;  /* 0x000000c011157836 */ /* 0x040fe40000000000 */
[----:B------:R-:W-:Y:S02]  /*7c00*/  IMAD.X R7, RZ, RZ, R7, P5 ;  /* 0x000000ffff077224 */ /* 0x000fe400028e0607 */
[----:B------:R-:W-:Y:S01]  /*7c10*/  VIADD R17, R17, 0x100 ;  /* 0x0000010011117836 */ /* 0x000fe20000000000 */
[----:B------:R-:W-:Y:S01]  /*7c20*/  ISETP.GE.U32.AND P5, PT, R23, R38, PT ;  /* 0x000000261700720c */ /* 0x000fe20003fa6070 */
[----:B------:R-:W-:Y:S02]  /*7c30*/  IMAD.MOV.U32 R34, RZ, RZ, RZ ;  /* 0x000000ffff227224 */ /* 0x000fe400078e00ff */
[----:B--2---:R-:W-:Y:S02]  /*7c40*/  IMAD.MOV.U32 R9, RZ, RZ, R8 ;  /* 0x000000ffff097224 */ /* 0x004fe400078e0008 */
[----:B------:R0:W2:Y:S02]  /*7c50*/  @!P6 LDG.E.CONSTANT R8, desc[UR12][R14.64] ;  /* 0x0000000c0e08e981 */ /* 0x0000a4000c1e9900 */
[----:B------:R-:W-:-:S02]  /*7c60*/  IMAD.MOV.U32 R4, RZ, RZ, R9 ;  /* 0x000000ffff047224 */ /* 0x000fc400078e0009 */
        /* <DEDUP_REMOVED lines=8> */
[--C-:B-1----:R-:W-:Y:S02]  /*7cf0*/  IMAD.MOV.U32 R12, RZ, RZ, R9.reuse ;  /* 0x000000ffff0c7224 */ /* 0x102fe400078e0009 */
        /* <DEDUP_REMOVED lines=23> */
[----:B------:R-:W5:Y:S01]  /*7e70*/  @!P0 LDG.E.CONSTANT R16, desc[UR12][R6.64+0x400] ;  /* 0x0004000c06108981 */ /* 0x000f62000c1e9900 */
[----:B------:R-:W-:-:S13]  /*7e80*/  ISETP.NE.AND P4, PT, R0, RZ, PT ;  /* 0x000000ff0000720c */ /* 0x000fda0003f85270 */
[----:B------:R1:W5:Y:S01]  /*7e90*/  @!P4 LDG.E.CONSTANT R34, desc[UR12][R2.64+-0x4] ;  /* 0xfffffc0c0222c981 */ /* 0x000362000c1e9900 */
[----:B------:R-:W0:Y:S01]  /*7ea0*/  S2R R42, SR_LANEID ;  /* 0x00000000002a7919 */ /* 0x000e220000000000 */
[----:B------:R-:W1:Y:S01]  /*7eb0*/  S2UR UR5, SR_CgaCtaId ;  /* 0x00000000000579c3 */ /* 0x000e620000008800 */
[----:B------:R-:W-:Y:S01]  /*7ec0*/  SHF.R.U32.HI R43, RZ, 0x5, R0 ;  /* 0x00000005ff2b7819 */ /* 0x000fe20000011600 */
[----:B------:R-:W-:Y:S02]  /*7ed0*/  UMOV UR4, 0x400 ;  /* 0x0000040000047882 */ /* 0x000fe40000000000 */
[----:B-1----:R-:W-:Y:S02]  /*7ee0*/  ULEA UR4, UR5, UR4, 0x18 ;  /* 0x0000000405047291 */ /* 0x002fe4000f8ec0ff */
[----:B0-----:R-:W-:-:S05]  /*7ef0*/  IMAD R10, R43, 0x120, R42 ;  /* 0x000001202b0a7824 */ /* 0x001fca00078e022a */
[----:B------:R-:W-:-:S05]  /*7f00*/  LEA R27, R10, UR4, 0x2 ;  /* 0x000000040a1b7c11 */ /* 0x000fca000f8e10ff */
[----:B------:R-:W-:Y:S01]  /*7f10*/  IMAD R26, R42, 0x20, R27 ;  /* 0x000000202a1a7824 */ /* 0x000fe200078e021b */
[C---:B------:R-:W-:Y:S02]  /*7f20*/  LEA R28, R0.reuse, UR4, 0x2 ;  /* 0x00000004001c7c11 */ /* 0x040fe4000f8e10ff */
[----:B------:R-:W-:Y:S01]  /*7f30*/  ISETP.NE.AND P0, PT, R0, RZ, PT ;  /* 0x000000ff0000720c */ /* 0x000fe20003f05270 */
        /* <DEDUP_REMOVED lines=30> */
[----:B------:R-:W3:Y:S04]  /*8120*/  LDS R3, [R26] ;  /* 0x000000001a037984 */ /* 0x000ee80000000800 */
[----:B------:R-:W4:Y:S04]  /*8130*/  LDS R5, [R26+0x4] ;  /* 0x000004001a057984 */ /* 0x000f280000000800 */
[----:B------:R-:W5:Y:S04]  /*8140*/  LDS R7, [R26+0x8] ;  /* 0x000008001a077984 */ /* 0x000f680000000800 */
[----:B------:R-:W5:Y:S04]  /*8150*/  LDS R9, [R26+0xc] ;  /* 0x00000c001a097984 */ /* 0x000f680000000800 */
        /* <DEDUP_REMOVED lines=8> */
[----:B------:R-:W-:Y:S01]  /*81e0*/  IMAD R17, R0, 0x9, RZ ;  /* 0x0000000900117824 */ /* 0x000fe200078e02ff */
[----:B-1----:R-:W-:-:S03]  /*81f0*/  ISETP.NE.AND P2, PT, R2, R4, PT ;  /* 0x000000040200720c */ /* 0x002fc60003f45270 */
[----:B--2---:R-:W-:-:S05]  /*8200*/  VIADD R19, R17, 0x1 ;  /* 0x0000000111137836 */ /* 0x004fca0000000000 */
[----:B------:R-:W-:Y:S01]  /*8210*/  ISETP.EQ.OR P2, PT, R19, R38, P2 ;  /* 0x000000261300720c */ /* 0x000fe20001742670 */
[----:B------:R-:W0:Y:S03]  /*8220*/  @P0 LDS R34, [R28+0x478] ;  /* 0x000478001c220984 */ /* 0x000e260000000800 */
[----:B---3--:R-:W-:Y:S01]  /*8230*/  SEL R18, R3, RZ, !P2 ;  /* 0x000000ff03127207 */ /* 0x008fe20005000000 */
[----:B------:R-:W-:Y:S01]  /*8240*/  VIADD R19, R17, 0x2 ;  /* 0x0000000211137836 */ /* 0x000fe20000000000 */
[----:B------:R-:W-:-:S03]  /*8250*/  ISETP.NE.AND P1, PT, R4, R6, PT ;  /* 0x000000060400720c */ /* 0x000fc60003f25270 */
[----:B----4-:R-:W-:Y:S01]  /*8260*/  IMAD.IADD R18, R5, 0x1, R18 ;  /* 0x0000000105127824 */ /* 0x010fe200078e0212 */
[----:B------:R-:W-:Y:S01]  /*8270*/  ISETP.EQ.OR P1, PT, R19, R38, P1 ;  /* 0x000000261300720c */ /* 0x000fe20000f22670 */
[----:B------:R-:W-:Y:S01]  /*8280*/  VIADD R19, R17, 0x3 ;  /* 0x0000000311137836 */ /* 0x000fe20000000000 */
[----:B------:R-:W-:Y:S02]  /*8290*/  ISETP.NE.AND P6, PT, R6, R8, PT ;  /* 0x000000080600720c */ /* 0x000fe40003fc5270 */
[----:B------:R-:W-:Y:S02]  /*82a0*/  SEL R18, R18, RZ, !P1 ;  /* 0x000000ff12127207 */ /* 0x000fe40004800000 */
[----:B------:R-:W-:-:S03]  /*82b0*/  ISETP.EQ.OR P6, PT, R19, R38, P6 ;  /* 0x000000261300720c */ /* 0x000fc600037c2670 */
[----:B-----5:R-:W-:Y:S01]  /*82c0*/  IMAD.IADD R18, R7, 0x1, R18 ;  /* 0x0000000107127824 */ /* 0x020fe200078e0212 */
        /* <DEDUP_REMOVED lines=8> */
[----:B0-----:R-:W-:-:S04]  /*8350*/  ISETP.NE.AND P0, PT, R34, R2, PT ;  /* 0x000000022200720c */ /* 0x001fc80003f05270 */
[-C--:B------:R-:W-:Y:S01]  /*8360*/  ISETP.EQ.OR P0, PT, R17, R38.reuse, P0 ;  /* 0x000000261100720c */ /* 0x080fe20000702670 */
[----:B------:R-:W-:Y:S01]  /*8370*/  IMAD.IADD R18, R11, 0x1, R18 ;  /* 0x000000010b127824 */ /* 0x000fe200078e0212 */
[----:B------:R-:W-:Y:S02]  /*8380*/  ISETP.EQ.OR P3, PT, R19, R38, P3 ;  /* 0x000000261300720c */ /* 0x000fe40001f62670 */
[----:B------:R-:W-:Y:S01]  /*8390*/  SEL R20, RZ, 0x1, !P0 ;  /* 0x00000001ff147807 */ /* 0x000fe20004000000 */
[----:B------:R-:W-:Y:S01]  /*83a0*/  IMAD.MOV.U32 R21, RZ, RZ, 0x2 ;  /* 0x00000002ff157424 */ /* 0x000fe200078e00ff */
[----:B------:R-:W-:Y:S01]  /*83b0*/  SEL R18, R18, RZ, !P3 ;  /* 0x000000ff12127207 */ /* 0x000fe20005800000 */
[----:B------:R-:W-:-:S06]  /*83c0*/  VIADD R19, R17, 0x6 ;  /* 0x0000000611137836 */ /* 0x000fcc0000000000 */
[----:B------:R-:W-:Y:S01]  /*83d0*/  @!P0 IMAD.MOV R21, RZ, RZ, 0x1 ;  /* 0x00000001ff158424 */ /* 0x000fe200078e02ff */
[----:B------:R-:W-:Y:S01]  /*83e0*/  ISETP.NE.AND P0, PT, R12, R14, PT ;  /* 0x0000000e0c00720c */ /* 0x000fe20003f05270 */
[----:B------:R-:W-:Y:S02]  /*83f0*/  @!P2 IMAD.MOV R21, RZ, RZ, R20 ;  /* 0x000000ffff15a224 */ /* 0x000fe400078e0214 */
[----:B------:R-:W-:Y:S01]  /*8400*/  IMAD.IADD R18, R13, 0x1, R18 ;  /* 0x000000010d127824 */ /* 0x000fe200078e0212 */
[----:B------:R-:W-:Y:S01]  /*8410*/  ISETP.EQ.OR P0, PT, R19, R38, P0 ;  /* 0x000000261300720c */ /* 0x000fe20000702670 */
[----:B------:R-:W-:Y:S02]  /*8420*/  VIADD R20, R21, 0x1 ;  /* 0x0000000115147836 */ /* 0x000fe40000000000 */
[----:B------:R-:W-:Y:S01]  /*8430*/  @!P1 IMAD.MOV R20, RZ, RZ, R21 ;  /* 0x000000ffff149224 */ /* 0x000fe200078e0215 */
[----:B------:R-:W-:Y:S01]  /*8440*/  SEL R18, R18, RZ, !P0 ;  /* 0x000000ff12127207 */ /* 0x000fe20004000000 */
[----:B------:R-:W-:-:S02]  /*8450*/  VIADD R19, R17, 0x7 ;  /* 0x0000000711137836 */ /* 0x000fc40000000000 */
[----:B------:R-:W-:Y:S02]  /*8460*/  VIADD R21, R20, 0x1 ;  /* 0x0000000114157836 */ /* 0x000fe40000000000 */
[----:B------:R-:W-:Y:S01]  /*8470*/  @!P6 IMAD.MOV R21, RZ, RZ, R20 ;  /* 0x000000ffff15e224 */ /* 0x000fe200078e0214 */
[----:B------:R-:W-:Y:S01]  /*8480*/  ISETP.NE.AND P6, PT, R14, R32, PT ;  /* 0x000000200e00720c */ /* 0x000fe20003fc5270 */
[----:B------:R-:W-:-:S03]  /*8490*/  IMAD.IADD R18, R15, 0x1, R18 ;  /* 0x000000010f127824 */ /* 0x000fc600078e0212 */
[----:B------:R-:W-:Y:S01]  /*84a0*/  ISETP.EQ.OR P6, PT, R19, R38, P6 ;  /* 0x000000261300720c */ /* 0x000fe200037c2670 */
[----:B------:R-:W-:Y:S02]  /*84b0*/  VIADD R20, R21, 0x1 ;  /* 0x0000000115147836 */ /* 0x000fe40000000000 */
[----:B------:R-:W-:Y:S01]  /*84c0*/  @!P5 IMAD.MOV R20, RZ, RZ, R21 ;  /* 0x000000ffff14d224 */ /* 0x000fe200078e0215 */
[----:B------:R-:W-:Y:S01]  /*84d0*/  SEL R18, R18, RZ, !P6 ;  /* 0x000000ff12127207 */ /* 0x000fe20007000000 */
[----:B------:R-:W-:Y:S01]  /*84e0*/  VIADD R17, R17, 0x8 ;  /* 0x0000000811117836 */ /* 0x000fe20000000000 */
[----:B------:R-:W-:-:S03]  /*84f0*/  ISETP.NE.AND P5, PT, R32, R37, PT ;  /* 0x000000252000720c */ /* 0x000fc60003fa5270 */
[----:B------:R-:W-:Y:S01]  /*8500*/  IMAD.IADD R18, R33, 0x1, R18 ;  /* 0x0000000121127824 */ /* 0x000fe200078e0212 */
[----:B------:R-:W-:Y:S01]  /*8510*/  ISETP.EQ.OR P5, PT, R17, R38, P5 ;  /* 0x000000261100720c */ /* 0x000fe20002fa2670 */
[----:B------:R-:W-:-:S03]  /*8520*/  VIADD R19, R20, 0x1 ;  /* 0x0000000114137836 */ /* 0x000fc60000000000 */
[----:B------:R-:W-:Y:S01]  /*8530*/  SEL R17, R18, RZ, !P5 ;  /* 0x000000ff12117207 */ /* 0x000fe20006800000 */
[----:B------:R-:W-:-:S04]  /*8540*/  @!P3 IMAD.MOV R19, RZ, RZ, R20 ;  /* 0x000000ffff13b224 */ /* 0x000fc800078e0214 */
[----:B------:R-:W-:Y:S02]  /*8550*/  IMAD.IADD R17, R16, 0x1, R17 ;  /* 0x0000000110117824 */ /* 0x000fe400078e0211 */
[----:B------:R-:W-:Y:S02]  /*8560*/  VIADD R18, R19, 0x1 ;  /* 0x0000000113127836 */ /* 0x000fe40000000000 */
[----:B------:R-:W-:Y:S02]  /*8570*/  @!P0 IMAD.MOV R18, RZ, RZ, R19 ;  /* 0x000000ffff128224 */ /* 0x000fe400078e0213 */
[----:B------:R-:W0:Y:S02]  /*8580*/  SHFL.UP PT, R19, R17, 0x1, RZ ;  /* 0x0420000011137989 */ /* 0x000e2400000e00ff */
[----:B------:R-:W-:Y:S02]  /*8590*/  VIADD R36, R18, 0x1 ;  /* 0x0000000112247836 */ /* 0x000fe40000000000 */
[----:B------:R-:W-:-:S04]  /*85a0*/  @!P6 IMAD.MOV R36, RZ, RZ, R18 ;  /* 0x000000ffff24e224 */ /* 0x000fc800078e0212 */
[----:B------:R-:W-:Y:S02]  /*85b0*/  VIADD R16, R36, 0x1 ;  /* 0x0000000124107836 */ /* 0x000fe40000000000 */
[----:B------:R-:W-:-:S05]  /*85c0*/  @!P5 IMAD.MOV R16, RZ, RZ, R36 ;  /* 0x000000ffff10d224 */ /* 0x000fca00078e0224 */
[----:B------:R-:W1:Y:S01]  /*85d0*/  SHFL.UP PT, R18, R16, 0x1, RZ ;  /* 0x0420000010127989 */ /* 0x000e6200000e00ff */
[----:B------:R-:W-:Y:S02]  /*85e0*/  ISETP.NE.AND P3, PT, R16, RZ, PT ;  /* 0x000000ff1000720c */ /* 0x000fe40003f65270 */
[----:B------:R-:W-:Y:S02]  /*85f0*/  ISETP.GE.AND P5, PT, R42, 0x1, PT ;  /* 0x000000012a00780c */ /* 0x000fe40003fa6270 */
[----:B0-----:R-:W-:-:S04]  /*8600*/  SEL R19, R19, RZ, !P3 ;  /* 0x000000ff13137207 */ /* 0x001fc80005800000 */
[----:B------:R-:W-:-:S05]  /*8610*/  SEL R20, R19, RZ, P5 ;  /* 0x000000ff13147207 */ /* 0x000fca0002800000 */
[----:B------:R-:W-:-:S05]  /*8620*/  IMAD.IADD R20, R17, 0x1, R20 ;  /* 0x0000000111147824 */ /* 0x000fca00078e0214 */
[----:B------:R-:W0:Y:S01]  /*8630*/  SHFL.UP PT, R19, R20, 0x2, RZ ;  /* 0x0440000014137989 */ /* 0x000e2200000e00ff */
[----:B-1----:R-:W-:-:S05]  /*8640*/  SEL R17, R18, RZ, P5 ;  /* 0x000000ff12117207 */ /* 0x002fca0002800000 */
[----:B------:R-:W-:-:S05]  /*8650*/  IMAD.IADD R17, R17, 0x1, R16 ;  /* 0x0000000111117824 */ /* 0x000fca00078e0210 */
[----:B------:R-:W1:Y:S01]  /*8660*/  SHFL.UP PT, R18, R17, 0x2, RZ ;  /* 0x0440000011127989 */ /* 0x000e6200000e00ff */
[----:B------:R-:W-:Y:S02]  /*8670*/  ISETP.NE.AND P3, PT, R17, RZ, PT ;  /* 0x000000ff1100720c */ /* 0x000fe40003f65270 */
[----:B------:R-:W-:Y:S02]  /*8680*/  ISETP.GE.AND P5, PT, R42, 0x2, PT ;  /* 0x000000022a00780c */ /* 0x000fe40003fa6270 */
[----:B0-----:R-:W-:-:S04]  /*8690*/  SEL R19, R19, RZ, !P3 ;  /* 0x000000ff13137207 */ /* 0x001fc80005800000 */
[----:B------:R-:W-:-:S05]  /*86a0*/  SEL R19, R19, RZ, P5 ;  /* 0x000000ff13137207 */ /* 0x000fca0002800000 */
[----:B------:R-:W-:Y:S01]  /*86b0*/  IMAD.IADD R19, R20, 0x1, R19 ;  /* 0x0000000114137824 */ /* 0x000fe200078e0213 */
[----:B-1----:R-:W-:-:S04]  /*86c0*/  SEL R18, R18, RZ, P5 ;  /* 0x000000ff12127207 */ /* 0x002fc80002800000 */
[----:B------:R-:W0:Y:S01]  /*86d0*/  SHFL.UP PT, R21, R19, 0x4, RZ ;  /* 0x0480000013157989 */ /* 0x000e2200000e00ff */
[----:B------:R-:W-:-:S05]  /*86e0*/  IMAD.IADD R18, R17, 0x1, R18 ;  /* 0x0000000111127824 */ /* 0x000fca00078e0212 */
[----:B------:R-:W1:Y:S01]  /*86f0*/  SHFL.UP PT, R16, R18, 0x4, RZ ;  /* 0x0480000012107989 */ /* 0x000e6200000e00ff */
[----:B------:R-:W-:Y:S02]  /*8700*/  ISETP.NE.AND P3, PT, R18, RZ, PT ;  /* 0x000000ff1200720c */ /* 0x000fe40003f65270 */
[----:B------:R-:W-:Y:S02]  /*8710*/  ISETP.GE.AND P5, PT, R42, 0x4, PT ;  /* 0x000000042a00780c */ /* 0x000fe40003fa6270 */
[----:B0-----:R-:W-:-:S04]  /*8720*/  SEL R21, R21, RZ, !P3 ;  /* 0x000000ff15157207 */ /* 0x001fc80005800000 */
[----:B------:R-:W-:Y:S02]  /*8730*/  SEL R20, R21, RZ, P5 ;  /* 0x000000ff15147207 */ /* 0x000fe40002800000 */
[----:B-1----:R-:W-:-:S03]  /*8740*/  SEL R17, R16, RZ, P5 ;  /* 0x000000ff10117207 */ /* 0x002fc60002800000 */
[----:B------:R-:W-:Y:S02]  /*8750*/  IMAD.IADD R20, R19, 0x1, R20 ;  /* 0x0000000113147824 */ /* 0x000fe400078e0214 */
[----:B------:R-:W-:-:S03]  /*8760*/  IMAD.IADD R17, R18, 0x1, R17 ;  /* 0x0000000112117824 */ /* 0x000fc600078e0211 */
[----:B------:R-:W0:Y:S04]  /*8770*/  SHFL.UP PT, R21, R20, 0x8, RZ ;  /* 0x0500000014157989 */ /* 0x000e2800000e00ff */
        /* <DEDUP_REMOVED lines=10> */
[----:B------:R-:W-:Y:S02]  /*8820*/  ISETP.NE.AND P6, PT, R42, 0x1f, PT ;  /* 0x0000001f2a00780c */ /* 0x000fe40003fc5270 */
[----:B------:R-:W-:Y:S02]  /*8830*/  ISETP.NE.AND P3, PT, R16, RZ, PT ;  /* 0x000000ff1000720c */ /* 0x000fe40003f65270 */
[----:B------:R-:W-:Y:S02]  /*8840*/  ISETP.GE.AND P5, PT, R42, 0x10, PT ;  /* 0x000000102a00780c */ /* 0x000fe40003fa6270 */
[----:B0-----:R-:W-:-:S02]  /*8850*/  SEL R19, R19, RZ, !P3 ;  /* 0x000000ff13137207 */ /* 0x001fc40005800000 */
[----:B-1----:R-:W-:Y:S02]  /*8860*/  SEL R17, R18, RZ, P5 ;  /* 0x000000ff12117207 */ /* 0x002fe40002800000 */
[----:B------:R-:W-:-:S03]  /*8870*/  SEL R18, R19, RZ, P5 ;  /* 0x000000ff13127207 */ /* 0x000fc60002800000 */
[----:B------:R-:W-:Y:S01]  /*8880*/  @!P6 LEA R29, R43, UR4, 0x3 ;  /* 0x000000042b1dec11 */ /* 0x000fe2000f8e18ff */
[----:B------:R-:W-:Y:S02]  /*8890*/  IMAD.IADD R40, R16, 0x1, R17 ;  /* 0x0000000110287824 */ /* 0x000fe400078e0211 */
[----:B------:R-:W-:-:S05]  /*88a0*/  IMAD.IADD R41, R21, 0x1, R18 ;  /* 0x0000000115297824 */ /* 0x000fca00078e0212 */
[----:B------:R-:W-:Y:S01]  /*88b0*/  @!P6 STS.64 [R29], R40 ;  /* 0x000000281d00e388 */ /* 0x000fe20000000a00 */
[----:B------:R-:W-:Y:S06]  /*88c0*/  BAR.SYNC.DEFER_BLOCKING 0x0 ;  /* 0x0000000000007b1d */ /* 0x000fec0000010000 */
[----:B------:R-:W0:Y:S04]  /*88d0*/  LDS.128 R16, [UR4] ;  /* 0x00000004ff107984 */ /* 0x000e280008000c00 */
[----:B------:R-:W1:Y:S04]  /*88e0*/  LDS.128 R20, [UR4+0x10] ;  /* 0x00001004ff147984 */ /* 0x000e680008000c00 */
[----:B------:R-:W2:Y:S01]  /*88f0*/  LDS.128 R24, [UR4+0x20] ;  /* 0x00002004ff187984 */ /* 0x000ea20008000c00 */
[----:B------:R-:W-:-:S02]  /*8900*/  ISETP.NE.AND P5, PT, R43, 0x2, PT ;  /* 0x000000022b00780c */ /* 0x000fc40003fa5270 */
[----:B0-----:R-:W-:-:S04]  /*8910*/  ISETP.NE.AND P3, PT, R18, RZ, PT ;  /* 0x000000ff1200720c */ /* 0x001fc80003f65270 */
[----:B------:R-:W-:Y:S02]  /*8920*/  SEL R28, R17, RZ, !P3 ;  /* 0x000000ff111c7207 */ /* 0x000fe40005800000 */
[----:B-1----:R-:W-:-:S03]  /*8930*/  ISETP.NE.AND P3, PT, R20, RZ, PT ;  /* 0x000000ff1400720c */ /* 0x002fc60003f65270 */
[----:B------:R-:W-:Y:S02]  /*8940*/  IMAD.IADD R28, R19, 0x1, R28 ;  /* 0x00000001131c7824 */ /* 0x000fe400078e021c */
[----:B------:R-:W-:-:S03]  /*8950*/  IMAD.IADD R19, R16, 0x1, R18 ;  /* 0x0000000110137824 */ /* 0x000fc600078e0212 */
[C---:B------:R-:W-:Y:S02]  /*8960*/  SEL R17, R28.reuse, R17, !P5 ;  /* 0x000000111c117207 */ /* 0x040fe40006800000 */
[----:B------:R-:W-:Y:S02]  /*8970*/  SEL R18, R28, RZ, !P3 ;  /* 0x000000ff1c127207 */ /* 0x000fe40005800000 */
[----:B------:R-:W0:Y:S01]  /*8980*/  LDS.128 R28, [UR4+0x30] ;  /* 0x00003004ff1c7984 */ /* 0x000e220008000c00 */
[----:B------:R-:W-:Y:S02]  /*8990*/  SEL R16, R19, R16, !P5 ;  /* 0x0000001013107207 */ /* 0x000fe40006800000 */
[----:B------:R-:W-:Y:S01]  /*89a0*/  IMAD.IADD R18, R21, 0x1, R18 ;  /* 0x0000000115127824 */ /* 0x000fe200078e0212 */
[----:B------:R-:W-:Y:S01]  /*89b0*/  ISETP.NE.AND P5, PT, R22, RZ, PT ;  /* 0x000000ff1600720c */ /* 0x000fe20003fa5270 */
[----:B------:R-:W-:-:S03]  /*89c0*/  IMAD.IADD R19, R19, 0x1, R20 ;  /* 0x0000000113137824 */ /* 0x000fc600078e0214 */
[----:B------:R-:W-:Y:S02]  /*89d0*/  SEL R20, R18, RZ, !P5 ;  /* 0x000000ff12147207 */ /* 0x000fe40006800000 */
[----:B------:R-:W-:Y:S02]  /*89e0*/  ISETP.NE.AND P3, PT, R43, 0x3, PT ;  /* 0x000000032b00780c */ /* 0x000fe40003f65270 */
[----:B--2---:R-:W-:Y:S01]  /*89f0*/  ISETP.NE.AND P6, PT, R24, RZ, PT ;  /* 0x000000ff1800720c */ /* 0x004fe20003fc5270 */
[----:B------:R-:W-:Y:S01]  /*8a00*/  IMAD.IADD R20, R23, 0x1, R20 ;  /* 0x0000000117147824 */ /* 0x000fe200078e0214 */
[----:B------:R-:W-:-:S04]  /*8a10*/  SEL R17, R18, R17, !P3 ;  /* 0x0000001112117207 */ /* 0x000fc80005800000 */
[----:B------:R-:W-:Y:S02]  /*8a20*/  SEL R18, R20, RZ, !P6 ;  /* 0x000000ff14127207 */ /* 0x000fe40007000000 */
[----:B------:R-:W-:Y:S01]  /*8a30*/  SEL R16, R19, R16, !P3 ;  /* 0x0000001013107207 */ /* 0x000fe20005800000 */
[----:B------:R-:W-:Y:S01]  /*8a40*/  IMAD.IADD R19, R22, 0x1, R19 ;  /* 0x0000000116137824 */ /* 0x000fe200078e0213 */
[----:B------:R-:W-:Y:S01]  /*8a50*/  ISETP.NE.AND P5, PT, R43, 0x4, PT ;  /* 0x000000042b00780c */ /* 0x000fe20003fa5270 */
[----:B------:R-:W-:Y:S01]  /*8a60*/  IMAD.IADD R18, R25, 0x1, R18 ;  /* 0x0000000119127824 */ /* 0x000fe200078e0212 */
[----:B------:R-:W-:Y:S02]  /*8a70*/  ISETP.NE.AND P3, PT, R26, RZ, PT ;  /* 0x000000ff1a00720c */ /* 0x000fe40003f65270 */
[C---:B------:R-:W-:Y:S01]  /*8a80*/  SEL R16, R19.reuse, R16, !P5 ;  /* 0x0000001013107207 */ /* 0x040fe20006800000 */
[----:B------:R-:W-:Y:S01]  /*8a90*/  IMAD.IADD R19, R19, 0x1, R24 ;  /* 0x0000000113137824 */ /* 0x000fe200078e0218 */
[----:B------:R-:W-:Y:S01]  /*8aa0*/  SEL R17, R20, R17, !P5 ;  /* 0x0000001114117207 */ /* 0x000fe20006800000 */
[----:B------:R-:W1:Y:S01]  /*8ab0*/  SHFL.UP PT, R25, R40, 0x1, RZ ;  /* 0x0420000028197989 */ /* 0x000e6200000e00ff */
[----:B------:R-:W-:-:S02]  /*8ac0*/  SEL R20, R18, RZ, !P3 ;  /* 0x000000ff12147207 */ /* 0x000fc40005800000 */
[----:B------:R-:W-:-:S03]  /*8ad0*/  ISETP.NE.AND P6, PT, R43, 0x5, PT ;  /* 0x000000052b00780c */ /* 0x000fc60003fc5270 */
[----:B------:R-:W-:Y:S01]  /*8ae0*/  IMAD.IADD R20, R27, 0x1, R20 ;  /* 0x000000011b147824 */ /* 0x000fe200078e0214 */
[----:B------:R-:W-:Y:S02]  /*8af0*/  SEL R16, R19, R16, !P6 ;  /* 0x0000001013107207 */ /* 0x000fe40007000000 */
[----:B------:R-:W-:Y:S02]  /*8b00*/  SEL R17, R18, R17, !P6 ;  /* 0x0000001112117207 */ /* 0x000fe40007000000 */
[----:B------:R-:W-:Y:S02]  /*8b10*/  ISETP.NE.AND P6, PT, R43, 0x6, PT ;  /* 0x000000062b00780c */ /* 0x000fe40003fc5270 */
[----:B0-----:R-:W-:Y:S01]  /*8b20*/  ISETP.NE.AND P5, PT, R28, RZ, PT ;  /* 0x000000ff1c00720c */ /* 0x001fe20003fa5270 */
[----:B------:R-:W-:Y:S01]  /*8b30*/  IMAD.IADD R19, R26, 0x1, R19 ;  /* 0x000000011a137824 */ /* 0x000fe200078e0213 */
[C---:B------:R-:W-:Y:S01]  /*8b40*/  SEL R17, R20.reuse, R17, !P6 ;  /* 0x0000001114117207 */ /* 0x040fe20007000000 */
[----:B------:R-:W0:Y:S01]  /*8b50*/  SHFL.UP PT, R35, R41, 0x1, RZ ;  /* 0x0420000029237989 */ /* 0x000e2200000e00ff */
[----:B------:R-:W-:-:S02]  /*8b60*/  SEL R20, R20, RZ, !P5 ;  /* 0x000000ff14147207 */ /* 0x000fc40006800000 */
[----:B------:R-:W-:Y:S02]  /*8b70*/  ISETP.GE.U32.AND P3, PT, R0, 0x20, PT ;  /* 0x000000200000780c */ /* 0x000fe40003f66070 */
[C---:B------:R-:W-:Y:S01]  /*8b80*/  SEL R16, R19.reuse, R16, !P6 ;  /* 0x0000001013107207 */ /* 0x040fe20007000000 */
[----:B------:R-:W-:Y:S01]  /*8b90*/  IMAD.IADD R19, R19, 0x1, R28 ;  /* 0x0000000113137824 */ /* 0x000fe200078e021c */
[----:B------:R-:W-:Y:S01]  /*8ba0*/  ISETP.NE.AND P5, PT, R43, 0x7, PT ;  /* 0x000000072b00780c */ /* 0x000fe20003fa5270 */
[----:B------:R-:W-:Y:S01]  /*8bb0*/  IMAD.IADD R20, R29, 0x1, R20 ;  /* 0x000000011d147824 */ /* 0x000fe200078e0214 */
[----:B------:R-:W-:Y:S02]  /*8bc0*/  ISETP.NE.AND P6, PT, R30, RZ, PT ;  /* 0x000000ff1e00720c */ /* 0x000fe40003fc5270 */
[----:B------:R-:W-:Y:S02]  /*8bd0*/  SEL R16, R19, R16, !P5 ;  /* 0x0000001013107207 */ /* 0x000fe40006800000 */
[----:B------:R-:W-:-:S02]  /*8be0*/  SEL R17, R20, R17, !P5 ;  /* 0x0000001114117207 */ /* 0x000fc40006800000 */
[----:B------:R-:W-:Y:S02]  /*8bf0*/  ISETP.NE.AND P5, PT, R42, RZ, P3 ;  /* 0x000000ff2a00720c */ /* 0x000fe40001fa5270 */
[----:B------:R-:W-:Y:S02]  /*8c00*/  SEL R20, R20, RZ, !P6 ;  /* 0x000000ff14147207 */ /* 0x000fe40007000000 */
[----:B-1----:R-:W-:-:S04]  /*8c10*/  @P3 ISETP.NE.AND P6, PT, R25, RZ, PT ;  /* 0x000000ff1900320c */ /* 0x002fc80003fc5270 */
[----:B------:R-:W-:Y:S02]  /*8c20*/  @P3 SEL R18, R17, RZ, !P6 ;  /* 0x000000ff11123207 */ /* 0x000fe40007000000 */
[----:B------:R-:W-:-:S03]  /*8c30*/  @P3 ISETP.NE.AND P6, PT, R42, RZ, PT ;  /* 0x000000ff2a00320c */ /* 0x000fc60003fc5270 */
[----:B0-----:R-:W-:Y:S01]  /*8c40*/  @P5 IMAD.IADD R17, R35, 0x1, R18 ;  /* 0x0000000123115824 */ /* 0x001fe200078e0212 */
[----:B------:R-:W-:Y:S01]  /*8c50*/  @P3 SEL R21, R25, RZ, P6 ;  /* 0x000000ff19153207 */ /* 0x000fe20003000000 */
[----:B------:R-:W-:Y:S02]  /*8c60*/  IMAD.IADD R30, R30, 0x1, R19 ;  /* 0x000000011e1e7824 */ /* 0x000fe400078e0213 */
[----:B------:R-:W-:Y:S02]  /*8c70*/  IMAD.IADD R31, R31, 0x1, R20 ;  /* 0x000000011f1f7824 */ /* 0x000fe400078e0214 */
[----:B------:R-:W-:Y:S02]  /*8c80*/  @P3 IMAD.IADD R25, R16, 0x1, R21 ;  /* 0x0000000110193824 */ /* 0x000fe400078e0215 */
[----:B------:R-:W-:Y:S01]  /*8c90*/  @P3 IMAD.MOV.U32 R35, RZ, RZ, R17 ;  /* 0x000000ffff233224 */ /* 0x000fe200078e0011 */
[----:B------:R-:W-:Y:S06]  /*8ca0*/  @P3 BRA `(.L_x_3472) ;  /* 0x0000000c00143947 */ /* 0x000fec0003800000 */
[----:B------:R-:W0:Y:S01]  /*8cb0*/  LDC.64 R28, c[0x0][0x3a8] ;  /* 0x0000ea00ff1c7b82 */ /* 0x000e220000000a00 */
[----:B------:R-:W1:Y:S01]  /*8cc0*/  LDCU UR5, c[0x0][0x370] ;  /* 0x00006e00ff0577ac */ /* 0x000e620008000800 */
        /* <DEDUP_REMOVED lines=12> */
.L_x_3473:
[----:B------:R-:W-:Y:S05]  /*8d90*/  NANOSLEEP 0x1c2 ;  /* 0x000001c20000795d */ /* 0x000fea0003800000 */
[----:B------:R-:W-:Y:S01]  /*8da0*/  NOP ;  /* 0x0000000000007918 */ /* 0x000fe20000000000 */
.L_x_3474:
[----:B--2---:R-:W-:-:S03]  /*8db0*/  IMAD.WIDE.U32 R16, R0, 0x10, RZ ;  /* 0x0000001000107825 */ /* 0x004fc600078e00ff */
[----:B------:R-:W-:Y:S02]  /*8dc0*/  LOP3.LUT R23, R16, 0xfffffff0, RZ, 0x3c, !PT ;  /* 0xfffffff010177812 */ /* 0x000fe400078e3cff */
[----:B------:R-:W-:Y:S02]  /*8dd0*/  LOP3.LUT R17, RZ, R17, RZ, 0x33, !PT ;  /* 0x00000011ff117212 */ /* 0x000fe400078e33ff */
[----:B------:R-:W-:-:S05]  /*8de0*/  IADD3 R22, P3, PT, R28, R23, RZ ;  /* 0x000000171c167210 */ /* 0x000fca0007f7e0ff */
[----:B------:R-:W-:-:S08]  /*8df0*/  IMAD.X R23, R29, 0x1, R17, P3 ;  /* 0x000000011d177824 */ /* 0x000fd000018e0611 */
.L_x_3476:
[----:B------:R-:W2:Y:S01]  /*8e00*/  LD.E.128.STRONG.GPU R16, desc[UR12][R22.64+0x200] ;  /* 0x0002000c16107980 */ /* 0x000ea2000c10fd00 */
[----:B------:R-:W-:Y:S05]  /*8e10*/  YIELD ;  /* 0x0000000000007946 */ /* 0x000fea0003800000 */
[----:B------:R-:W-:Y:S01]  /*8e20*/  UMOV UR5, 0xffffffff ;  /* 0xffffffff00057882 */ /* 0x000fe20000000000 */
[----:B--2---:R-:W-:-:S04]  /*8e30*/  ISETP.NE.U32.AND P3, PT, R18, 0x63, PT ;  /* 0x000000631200780c */ /* 0x004fc80003f65070 */
[----:B------:R-:W-:Y:S01]  /*8e40*/  ISETP.NE.AND.EX P3, PT, R19, RZ, PT, P3 ;  /* 0x000000ff1300720c */ /* 0x000fe20003f65330 */
[----:B------:R-:W-:-:S12]  /*8e50*/  BRA.DIV UR5, `(.L_x_3475) ;  /* 0x0000002e05f47947 */ /* 0x000fd8000b800000 */
[----:B------:R-:W-:-:S13]  /*8e60*/  VOTE.ANY P3, !P3 ;  /* 0x0000000000ff7806 */ /* 0x000fda0005860100 */
.L_x_3532:
[----:B------:R-:W-:Y:S05]  /*8e70*/  @P3 BRA `(.L_x_3476) ;  /* 0xfffffffc00e03947 */ /* 0x000fea000383ffff */
[----:B------:R-:W-:Y:S01]  /*8e80*/  UMOV UR5, 0xffffffff ;  /* 0xffffffff00057882 */ /* 0x000fe20000000000 */
[----:B------:R-:W-:-:S04]  /*8e90*/  ISETP.NE.U32.AND P5, PT, R18, 0x65, PT ;  /* 0x000000651200780c */ /* 0x000fc80003fa5070 */
[----:B------:R-:W-:Y:S01]  /*8ea0*/  ISETP.NE.AND.EX P5, PT, R19, RZ, PT, P5 ;  /* 0x000000ff1300720c */ /* 0x000fe20003fa5350 */
[----:B------:R-:W-:-:S12]  /*8eb0*/  BRA.DIV UR5, `(.L_x_3477) ;  /* 0x0000002e05fc7947 */ /* 0x000fd8000b800000 */
[----:B------:R-:W0:Y:S01]  /*8ec0*/  S2R R27, SR_GEMASK ;  /* 0x00000000001b7919 */ /* 0x000e220000003c00 */
[----:B------:R-:W-:Y:S02]  /*8ed0*/  VOTE.ANY R21, PT, !P5 ;  /* 0x0000000000157806 */ /* 0x000fe400068e0100 */
[----:B------:R-:W-:Y:S02]  /*8ee0*/  ISETP.NE.AND P5, PT, R16, RZ, PT ;  /* 0x000000ff1000720c */ /* 0x000fe40003fa5270 */
[----:B0-----:R-:W-:-:S05]  /*8ef0*/  LOP3.LUT R21, R21, 0x80000000, R27, 0xec, !PT ;  /* 0x8000000015157812 */ /* 0x001fca00078eec1b */
[----:B------:R-:W-:-:S05]  /*8f00*/  VIADD R20, R21, 0xffffffff ;  /* 0xffffffff15147836 */ /* 0x000fca0000000000 */
[----:B------:R-:W-:-:S04]  /*8f10*/  LOP3.LUT R21, R21, R20, RZ, 0xc, !PT ;  /* 0x0000001415157212 */ /* 0x000fc800078e0cff */
[----:B------:R0:W1:Y:S02]  /*8f20*/  POPC R24, R21 ;  /* 0x0000001500187309 */ /* 0x0000640000000000 */
[C---:B0-----:R-:W-:Y:S01]  /*8f30*/  VIADD R21, R42.reuse, 0x4 ;  /* 0x000000042a157836 */ /* 0x041fe20000000000 */
[----:B-1----:R-:W0:Y:S01]  /*8f40*/  SHFL.DOWN PT, R23, R17, 0x1, R24 ;  /* 0x0820000011177989 */ /* 0x002e2200000e0018 */
        /* <DEDUP_REMOVED lines=34> */
[----:B------:R-:W-:Y:S01]  /*9170*/  ISETP.NE.U32.AND P3, PT, R18, 0x65, PT ;  /* 0x000000651200780c */ /* 0x000fe20003f65070 */
[----:B------:R-:W-:Y:S01]  /*9180*/  IMAD.IADD R43, R41, 0x1, R20 ;  /* 0x00000001292b7824 */ /* 0x000fe200078e0214 */
[----:B------:R-:W-:Y:S01]  /*9190*/  LOP3.LUT R18, RZ, R0, RZ, 0x33, !PT ;  /* 0x00000000ff127212 */ /* 0x000fe200078e33ff */
[----:B------:R-:W-:Y:S01]  /*91a0*/  IMAD.IADD R45, R47, 0x1, R16 ;  /* 0x000000012f2d7824 */ /* 0x000fe200078e0210 */
[----:B------:R-:W-:Y:S01]  /*91b0*/  ISETP.NE.AND.EX P3, PT, R19, RZ, PT, P3 ;  /* 0x000000ff1300720c */ /* 0x000fe20003f65330 */
[----:B------:R-:W0:Y:S01]  /*91c0*/  LDC.64 R16, c[0x0][0x3a8] ;  /* 0x0000ea00ff107b82 */ /* 0x000e220000000a00 */
[----:B------:R-:W1:Y:S01]  /*91d0*/  SHFL.DOWN PT, R23, R43, 0x10, R24 ;  /* 0x0a0000002b177989 */ /* 0x000e6200000e0018 */
[----:B------:R-:W-:Y:S01]  /*91e0*/  VIADD R19, R42, 0x10 ;  /* 0x000000102a137836 */ /* 0x000fe20000000000 */
[----:B------:R-:W-:Y:S01]  /*91f0*/  ISETP.NE.AND P6, PT, R45, RZ, PT ;  /* 0x000000ff2d00720c */ /* 0x000fe20003fc5270 */
[----:B------:R-:W-:Y:S01]  /*9200*/  IMAD.IADD R39, R18, 0x1, R39 ;  /* 0x0000000112277824 */ /* 0x000fe200078e0227 */
[----:B------:R-:W2:Y:S02]  /*9210*/  SHFL.DOWN PT, R20, R45, 0x10, R24 ;  /* 0x0a0000002d147989 */ /* 0x000ea400000e0018 */
[----:B------:R-:W-:-:S05]  /*9220*/  ISETP.GT.AND P5, PT, R19, R24, PT ;  /* 0x000000181300720c */ /* 0x000fca0003fa4270 */
[----:B------:R-:W-:Y:S02]  /*9230*/  VOTE.ALL P3, P3 ;  /* 0x0000000000ff7806 */ /* 0x000fe40001860000 */
[----:B-1----:R-:W-:Y:S02]  /*9240*/  SEL R23, R23, RZ, !P6 ;  /* 0x000000ff17177207 */ /* 0x002fe40007000000 */
[----:B0-----:R-:W-:Y:S02]  /*9250*/  IADD3 R40, P6, PT, R16, 0x200, RZ ;  /* 0x0000020010287810 */ /* 0x001fe40007fde0ff */
[----:B--2---:R-:W-:Y:S02]  /*9260*/  SEL R20, R20, RZ, !P5 ;  /* 0x000000ff14147207 */ /* 0x004fe40006800000 */
[----:B------:R-:W-:Y:S01]  /*9270*/  SEL R22, R23, RZ, !P5 ;  /* 0x000000ff17167207 */ /* 0x000fe20006800000 */
[----:B------:R-:W-:Y:S02]  /*9280*/  IMAD.X R41, RZ, RZ, R17, P6 ;  /* 0x000000ffff297224 */ /* 0x000fe400030e0611 */
[----:B------:R-:W-:-:S02]  /*9290*/  IMAD.IADD R20, R45, 0x1, R20 ;  /* 0x000000012d147824 */ /* 0x000fc400078e0214 */
[----:B------:R-:W-:-:S07]  /*92a0*/  IMAD.IADD R22, R43, 0x1, R22 ;  /* 0x000000012b167824 */ /* 0x000fce00078e0216 */
.L_x_3546:
[----:B------:R-:W-:Y:S05]  /*92b0*/  @!P3 BRA `(.L_x_3478) ;  /* 0x00000004002cb947 */ /* 0x000fea0003800000 */
.L_x_3482:
[----:B------:R-:W-:-:S07]  /*92c0*/  IMAD.WIDE R44, R39, 0x10, R40 ;  /* 0x00000010272c7825 */ /* 0x000fce00078e0228 */
.L_x_3480:
[----:B------:R-:W2:Y:S01]  /*92d0*/  LD.E.128.STRONG.GPU R16, desc[UR12][R44.64+-0x200] ;  /* 0xfffe000c2c107980 */ /* 0x000ea2000c10fd00 */
[----:B------:R-:W-:Y:S05]  /*92e0*/  YIELD ;  /* 0x0000000000007946 */ /* 0x000fea0003800000 */
[----:B------:R-:W-:Y:S01]  /*92f0*/  UMOV UR5, 0xffffffff ;  /* 0xffffffff00057882 */ /* 0x000fe20000000000 */
[----:B--2---:R-:W-:-:S04]  /*9300*/  ISETP.NE.U32.AND P3, PT, R18, 0x63, PT ;  /* 0x000000631200780c */ /* 0x004fc80003f65070 */
[----:B------:R-:W-:Y:S01]  /*9310*/  ISETP.NE.AND.EX P3, PT, R19, RZ, PT, P3 ;  /* 0x000000ff1300720c */ /* 0x000fe20003f65330 */
[----:B------:R-:W-:-:S12]  /*9320*/  BRA.DIV UR5, `(.L_x_3479) ;  /* 0x0000003205a47947 */ /* 0x000fd8000b800000 */
[----:B------:R-:W-:-:S13]  /*9330*/  VOTE.ANY P3, !P3 ;  /* 0x0000000000ff7806 */ /* 0x000fda0005860100 */
.L_x_3549:
        /* <DEDUP_REMOVED lines=8> */
[----:B------:R-:W-:-:S05]  /*93c0*/  LOP3.LUT R21, R21, 0x80000000, R27, 0xec, !PT ;  /* 0x8000000015157812 */ /* 0x000fca00078eec1b */
[----:B------:R-:W-:-:S05]  /*93d0*/  VIADD R24, R21, 0xffffffff ;  /* 0xffffffff15187836 */ /* 0x000fca0000000000 */
[----:B------:R-:W-:-:S06]  /*93e0*/  LOP3.LUT R24, R21, R24, RZ, 0xc, !PT ;  /* 0x0000001815187212 */ /* 0x000fcc00078e0cff */
        /* <DEDUP_REMOVED lines=37> */
[----:B------:R-:W-:Y:S01]  /*9640*/  ISETP.NE.U32.AND P3, PT, R18, 0x65, PT ;  /* 0x000000651200780c */ /* 0x000fe20003f65070 */
[----:B------:R-:W-:Y:S02]  /*9650*/  IMAD.IADD R17, R43, 0x1, R26 ;  /* 0x000000012b117824 */ /* 0x000fe400078e021a */
[----:B------:R-:W-:Y:S01]  /*9660*/  IMAD.IADD R45, R47, 0x1, R16 ;  /* 0x000000012f2d7824 */ /* 0x000fe200078e0210 */
[----:B------:R-:W-:Y:S01]  /*9670*/  ISETP.NE.AND.EX P3, PT, R19, RZ, PT, P3 ;  /* 0x000000ff1300720c */ /* 0x000fe20003f65330 */
[----:B------:R-:W-:Y:S01]  /*9680*/  VIADD R19, R42, 0x10 ;  /* 0x000000102a137836 */ /* 0x000fe20000000000 */
[----:B------:R-:W0:Y:S02]  /*9690*/  SHFL.DOWN PT, R23, R17, 0x10, R24 ;  /* 0x0a00000011177989 */ /* 0x000e2400000e0018 */
[----:B------:R-:W-:-:S02]  /*96a0*/  ISETP.NE.AND P5, PT, R45, RZ, PT ;  /* 0x000000ff2d00720c */ /* 0x000fc40003fa5270 */
[----:B------:R-:W1:Y:S01]  /*96b0*/  SHFL.DOWN PT, R16, R45, 0x10, R24 ;  /* 0x0a0000002d107989 */ /* 0x000e6200000e0018 */
[----:B------:R-:W-:-:S06]  /*96c0*/  ISETP.GT.AND P6, PT, R19, R24, PT ;  /* 0x000000181300720c */ /* 0x000fcc0003fc4270 */
[----:B------:R-:W-:Y:S02]  /*96d0*/  VOTE.ALL P3, P3 ;  /* 0x0000000000ff7806 */ /* 0x000fe40001860000 */
[----:B0-----:R-:W-:Y:S02]  /*96e0*/  SEL R23, R23, RZ, !P5 ;  /* 0x000000ff17177207 */ /* 0x001fe40006800000 */
[----:B------:R-:W-:Y:S02]  /*96f0*/  ISETP.NE.AND P5, PT, R20, RZ, PT ;  /* 0x000000ff1400720c */ /* 0x000fe40003fa5270 */
[----:B------:R-:W-:Y:S02]  /*9700*/  SEL R18, R23, RZ, !P6 ;  /* 0x000000ff17127207 */ /* 0x000fe40007000000 */
[----:B-1----:R-:W-:-:S03]  /*9710*/  SEL R16, R16, RZ, !P6 ;  /* 0x000000ff10107207 */ /* 0x002fc60007000000 */
[----:B------:R-:W-:Y:S01]  /*9720*/  IMAD.IADD R18, R17, 0x1, R18 ;  /* 0x0000000111127824 */ /* 0x000fe200078e0212 */
[----:B------:R-:W-:-:S04]  /*9730*/  IADD3 R20, PT, PT, R45, R16, R20 ;  /* 0x000000102d147210 */ /* 0x000fc80007ffe014 */
[----:B------:R-:W-:-:S05]  /*9740*/  SEL R17, R18, RZ, !P5 ;  /* 0x000000ff12117207 */ /* 0x000fca0006800000 */
[----:B------:R-:W-:-:S07]  /*9750*/  IMAD.IADD R22, R17, 0x1, R22 ;  /* 0x0000000111167824 */ /* 0x000fce00078e0216 */
.L_x_3563:
[----:B------:R-:W-:Y:S05]  /*9760*/  @P3 BRA `(.L_x_3482) ;  /* 0xfffffff800d43947 */ /* 0x000fea000383ffff */
.L_x_3478:
        /* <DEDUP_REMOVED lines=21> */
.L_x_3484:
[----:B------:R-:W-:Y:S05]  /*98c0*/  BSYNC.RECONVERGENT B0 ;  /* 0x0000000000007941 */ /* 0x000fea0003800200 */
.L_x_3483:
[----:B------:R0:W-:Y:S01]  /*98d0*/  @!P5 STS.64 [R24+0x48], R20 ;  /* 0x000048141800d388 */ /* 0x0001e20000000a00 */
[----:B------:R-:W-:Y:S02]  /*98e0*/  @!P5 IMAD.MOV.U32 R25, RZ, RZ, R20 ;  /* 0x000000ffff19d224 */ /* 0x000fe400078e0014 */
[----:B------:R-:W-:-:S07]  /*98f0*/  @!P5 IMAD.MOV.U32 R35, RZ, RZ, R22 ;  /* 0x000000ffff23d224 */ /* 0x000fce00078e0016 */
.L_x_3472:
[----:B------:R-:W-:Y:S05]  /*9900*/  WARPSYNC.ALL ;  /* 0x0000000000007948 */ /* 0x000fea0003800000 */
[C---:B------:R-:W-:Y:S01]  /*9910*/  ISETP.NE.AND P4, PT, R0.reuse, RZ, PT ;  /* 0x000000ff0000720c */ /* 0x040fe20003f85270 */
[----:B------:R-:W2:Y:S08]  /*9920*/  S2UR UR5, SR_CgaCtaId ;  /* 0x00000000000579c3 */ /* 0x000eb00000008800 */
[----:B------:R-:W-:Y:S04]  /*9930*/  BAR.SYNC.DEFER_BLOCKING 0x0 ;  /* 0x0000000000007b1d */ /* 0x000fe80000010000 */
[----:B------:R-:W-:Y:S01]  /*9940*/  @P4 ISETP.NE.AND P5, PT, R25, RZ, PT ;  /* 0x000000ff1900420c */ /* 0x000fe20003fa5270 */
[----:B-1----:R-:W-:Y:S01]  /*9950*/  IMAD R19, R0, 0x9, RZ ;  /* 0x0000000900137824 */ /* 0x002fe200078e02ff */
[----:B------:R-:W-:Y:S01]  /*9960*/  ISETP.NE.AND P3, PT, R34, R2, PT ;  /* 0x000000022200720c */ /* 0x000fe20003f65270 */
[----:B------:R-:W-:-:S03]  /*9970*/  UMOV UR4, 0x400 ;  /* 0x0000040000047882 */ /* 0x000fc60000000000 */
[C---:B------:R-:W-:Y:S01]  /*9980*/  ISETP.EQ.OR P3, PT, R19.reuse, R38, P3 ;  /* 0x000000261300720c */ /* 0x040fe20001f62670 */
[C---:B0-----:R-:W-:Y:S01]  /*9990*/  VIADD R21, R19.reuse, 0x4 ;  /* 0x0000000413157836 */ /* 0x041fe20000000000 */
[----:B------:R-:W-:Y:S01]  /*99a0*/  BSSY.RECONVERGENT B0, `(.L_x_3485) ;  /* 0x0000147000007945 */ /* 0x000fe20003800200 */
[----:B------:R-:W-:Y:S01]  /*99b0*/  VIADD R27, R19, 0x7 ;  /* 0x00000007131b7836 */ /* 0x000fe20000000000 */
[----:B------:R-:W-:Y:S01]  /*99c0*/  SEL R26, RZ, 0x1, !P3 ;  /* 0x00000001ff1a7807 */ /* 0x000fe20005800000 */
[----:B--2---:R-:W-:-:S09]  /*99d0*/  ULEA UR4, UR5, UR4, 0x18 ;  /* 0x0000000405047291 */ /* 0x004fd2000f8ec0ff */
[----:B------:R-:W0:Y:S02]  /*99e0*/  @P4 LDS.64 R16, [UR4+0x48] ;  /* 0x00004804ff104984 */ /* 0x000e240008000a00 */
[----:B0-----:R-:W-:Y:S01]  /*99f0*/  @P4 SEL R18, R17, RZ, !P5 ;  /* 0x000000ff11124207 */ /* 0x001fe20006800000 */
[----:B------:R-:W-:Y:S01]  /*9a00*/  VIADD R17, R19, 0x3 ;  /* 0x0000000313117836 */ /* 0x000fe20000000000 */
[----:B------:R-:W-:Y:S01]  /*9a10*/  ISETP.NE.AND P5, PT, R6, R8, PT ;  /* 0x000000080600720c */ /* 0x000fe20003fa5270 */
[----:B------:R-:W-:Y:S02]  /*9a20*/  @P4 IMAD.IADD R16, R25, 0x1, R16 ;  /* 0x0000000119104824 */ /* 0x000fe400078e0210 */
[----:B------:R-:W-:Y:S01]  /*9a30*/  @P4 IMAD.IADD R35, R35, 0x1, R18 ;  /* 0x0000000123234824 */ /* 0x000fe200078e0212 */
[----:B------:R-:W-:Y:S01]  /*9a40*/  ISETP.EQ.OR P5, PT, R17, R38, P5 ;  /* 0x000000261100720c */ /* 0x000fe20002fa2670 */
[----:B------:R-:W-:Y:S01]  /*9a50*/  @P4 IMAD.MOV.U32 R25, RZ, RZ, R16 ;  /* 0x000000ffff194224 */ /* 0x000fe200078e0010 */
[----:B------:R-:W-:Y:S01]  /*9a60*/  ISETP.NE.AND P4, PT, R8, R10, PT ;  /* 0x0000000a0800720c */ /* 0x000fe20003f85270 */
[----:B------:R-:W0:Y:S01]  /*9a70*/  LDS.64 R16, [UR4+0x70] ;  /* 0x00007004ff107984 */ /* 0x000e220008000a00 */
[----:B------:R-:W-:Y:S01]  /*9a80*/  SEL R18, R35, RZ, !P3 ;  /* 0x000000ff23127207 */ /* 0x000fe20005800000 */
[----:B------:R-:W-:Y:S01]  /*9a90*/  IMAD.IADD R36, R36, 0x1, R25 ;  /* 0x0000000124247824 */ /* 0x000fe200078e0219 */
[----:B------:R-:W-:Y:S01]  /*9aa0*/  ISETP.EQ.OR P4, PT, R21, R38, P4 ;  /* 0x000000261500720c */ /* 0x000fe20002782670 */
[----:B------:R-:W-:Y:S01]  /*9ab0*/  VIADD R21, R19, 0x5 ;  /* 0x0000000513157836 */ /* 0x000fe20000000000 */
[----:B------:R-:W-:Y:S01]  /*9ac0*/  ISETP.NE.AND P3, PT, R10, R12, PT ;  /* 0x0000000c0a00720c */ /* 0x000fe20003f65270 */
[----:B------:R-:W-:-:S02]  /*9ad0*/  IMAD.IADD R3, R3, 0x1, R18 ;  /* 0x0000000103037824 */ /* 0x000fc400078e0212 */
[----:B------:R-:W-:Y:S01]  /*9ae0*/  IMAD.IADD R41, R26, 0x1, R25 ;  /* 0x000000011a297824 */ /* 0x000fe200078e0219 */
[----:B------:R-:W-:Y:S02]  /*9af0*/  ISETP.EQ.OR P3, PT, R21, R38, P3 ;  /* 0x000000261500720c */ /* 0x000fe40001f62670 */
[----:B------:R-:W-:-:S05]  /*9b00*/  SEL R18, R3, RZ, !P2 ;  /* 0x000000ff03127207 */ /* 0x000fca0005000000 */
[----:B------:R-:W-:Y:S02]  /*9b10*/  IMAD.IADD R5, R5, 0x1, R18 ;  /* 0x0000000105057824 */ /* 0x000fe400078e0212 */
[----:B------:R-:W-:Y:S02]  /*9b20*/  VIADD R18, R26, 0x1 ;  /* 0x000000011a127836 */ /* 0x000fe40000000000 */
[----:B------:R-:W-:Y:S01]  /*9b30*/  @!P2 IMAD.MOV R18, RZ, RZ, R26 ;  /* 0x000000ffff12a224 */ /* 0x000fe200078e021a */
[----:B------:R-:W-:-:S03]  /*9b40*/  SEL R20, R5, RZ, !P1 ;  /* 0x000000ff05147207 */ /* 0x000fc60004800000 */
[----:B------:R-:W-:Y:S02]  /*9b50*/  IMAD.IADD R18, R25, 0x1, R18 ;  /* 0x0000000119127824 */ /* 0x000fe400078e0212 */
[----:B------:R-:W-:Y:S02]  /*9b60*/  IMAD.IADD R7, R7, 0x1, R20 ;  /* 0x0000000107077824 */ /* 0x000fe400078e0214 */
[----:B------:R-:W-:Y:S02]  /*9b70*/  VIADD R22, R18, 0x1 ;  /* 0x0000000112167836 */ /* 0x000fe40000000000 */
[----:B------:R-:W-:Y:S01]  /*9b80*/  @!P1 IMAD.MOV R22, RZ, RZ, R18 ;  /* 0x000000ffff169224 */ /* 0x000fe200078e0212 */
[----:B------:R-:W-:-:S03]  /*9b90*/  SEL R20, R7, RZ, !P5 ;  /* 0x000000ff07147207 */ /* 0x000fc60006800000 */
[----:B------:R-:W-:Y:S02]  /*9ba0*/  VIADD R21, R22, 0x1 ;  /* 0x0000000116157836 */ /* 0x000fe40000000000 */
[----:B------:R-:W-:Y:S02]  /*9bb0*/  IMAD.IADD R9, R9, 0x1, R20 ;  /* 0x0000000109097824 */ /* 0x000fe400078e0214 */
[----:B------:R-:W1:Y:S01]  /*9bc0*/  LDS R20, [UR4+0x6c] ;  /* 0x00006c04ff147984 */ /* 0x000e620008000800 */
[----:B------:R-:W-:Y:S01]  /*9bd0*/  @!P5 IMAD.MOV R21, RZ, RZ, R22 ;  /* 0x000000ffff15d224 */ /* 0x000fe200078e0216 */
[----:B0-----:R-:W-:Y:S02]  /*9be0*/  ISETP.GE.AND P6, PT, R17, 0x101, PT ;  /* 0x000001011100780c */ /* 0x001fe40003fc6270 */
[----:B------:R-:W-:Y:S01]  /*9bf0*/  SEL R24, R9, RZ, !P4 ;  /* 0x000000ff09187207 */ /* 0x000fe20006000000 */
[----:B------:R-:W-:Y:S01]  /*9c00*/  VIADD R23, R21, 0x1 ;  /* 0x0000000115177836 */ /* 0x000fe20000000000 */
[----:B------:R-:W-:Y:S01]  /*9c10*/  ISETP.NE.AND P5, PT, R14, R32, PT ;  /* 0x000000200e00720c */ /* 0x000fe20003fa5270 */
[----:B------:R-:W-:-:S02]  /*9c20*/  @!P4 IMAD.MOV R23, RZ, RZ, R21 ;  /* 0x000000ffff17c224 */ /* 0x000fc400078e0215 */
[----:B------:R-:W-:Y:S01]  /*9c30*/  IMAD.IADD R11, R11, 0x1, R24 ;  /* 0x000000010b0b7824 */ /* 0x000fe200078e0218 */
[----:B------:R-:W-:-:S04]  /*9c40*/  ISETP.EQ.OR P5, PT, R27, R38, P5 ;  /* 0x000000261b00720c */ /* 0x000fc80002fa2670 */
[----:B------:R-:W-:-:S05]  /*9c50*/  SEL R24, R11, RZ, !P3 ;  /* 0x000000ff0b187207 */ /* 0x000fca0005800000 */
[----:B------:R-:W-:Y:S02]  /*9c60*/  IMAD.IADD R13, R13, 0x1, R24 ;  /* 0x000000010d0d7824 */ /* 0x000fe400078e0218 */
[----:B------:R-:W-:Y:S02]  /*9c70*/  VIADD R24, R23, 0x1 ;  /* 0x0000000117187836 */ /* 0x000fe40000000000 */
[----:B------:R-:W-:Y:S01]  /*9c80*/  @!P3 IMAD.MOV R24, RZ, RZ, R23 ;  /* 0x000000ffff18b224 */ /* 0x000fe200078e0217 */
[----:B------:R-:W-:-:S03]  /*9c90*/  SEL R28, R13, RZ, !P0 ;  /* 0x000000ff0d1c7207 */ /* 0x000fc60004000000 */
[----:B------:R-:W-:Y:S02]  /*9ca0*/  VIADD R39, R24, 0x1 ;  /* 0x0000000118277836 */ /* 0x000fe40000000000 */
[----:B------:R-:W-:Y:S02]  /*9cb0*/  IMAD.IADD R15, R15, 0x1, R28 ;  /* 0x000000010f0f7824 */ /* 0x000fe400078e021c */
[----:B------:R-:W-:-:S03]  /*9cc0*/  @!P0 IMAD.MOV R39, RZ, RZ, R24 ;  /* 0x000000ffff278224 */ /* 0x000fc600078e0218 */
[----:B------:R-:W-:-:S05]  /*9cd0*/  SEL R28, R15, RZ, !P5 ;  /* 0x000000ff0f1c7207 */ /* 0x000fca0006800000 */
[----:B------:R-:W-:Y:S01]  /*9ce0*/  IMAD.IADD R33, R33, 0x1, R28 ;  /* 0x0000000121217824 */ /* 0x000fe200078e021c */
[----:B-1----:R-:W-:Y:S06]  /*9cf0*/  @!P6 BRA `(.L_x_3486) ;  /* 0x0000000c0048e947 */ /* 0x002fec0003800000 */
[----:B------:R-:W0:Y:S01]  /*9d00*/  LDS R27, [UR4+0x64] ;  /* 0x00006404ff1b7984 */ /* 0x000e220008000800 */
[----:B------:R-:W-:Y:S01]  /*9d10*/  ISETP.NE.AND P6, PT, R34, R2, PT ;  /* 0x000000022200720c */ /* 0x000fe20003fc5270 */
[----:B------:R-:W-:Y:S01]  /*9d20*/  IMAD.MOV.U32 R29, RZ, RZ, 0x9 ;  /* 0x00000009ff1d7424 */ /* 0x000fe200078e00ff */
[----:B------:R-:W-:Y:S02]  /*9d30*/  BAR.SYNC.DEFER_BLOCKING 0x0 ;  /* 0x0000000000007b1d */ /* 0x000fe40000010000 */
[----:B------:R-:W-:Y:S01]  /*9d40*/  ISETP.NE.AND P6, PT, R19, R38, !P6 ;  /* 0x000000261300720c */ /* 0x000fe200077c5270 */
[CC--:B------:R-:W-:Y:S02]  /*9d50*/  IMAD R19, R0.reuse, R29.reuse, 0x3 ;  /* 0x0000000300137424 */ /* 0x0c0fe400078e021d */
        /* <DEDUP_REMOVED lines=10> */
[----:B------:R-:W-:Y:S01]  /*9e00*/  ISETP.NE.AND P6, PT, R6, R8, PT ;  /* 0x000000080600720c */ /* 0x000fe20003fc5270 */
[--C-:B------:R-:W-:Y:S01]  /*9e10*/  @P0 IMAD.IADD R24, R24, 0x1, -R27.reuse ;  /* 0x0000000118180824 */ /* 0x100fe200078e0a1b */
[----:B------:R-:W-:Y:S01]  /*9e20*/  @P4 LEA R21, R21, UR4, 0x3 ;  /* 0x0000000415154c11 */ /* 0x000fe2000f8e18ff */
[----:B------:R0:W-:Y:S01]  /*9e30*/  @P2 STS.64 [R41], R2 ;  /* 0x0000000229002388 */ /* 0x0001e20000000a00 */
[----:B------:R-:W-:Y:S01]  /*9e40*/  ISETP.NE.AND P6, PT, R19, R38, !P6 ;  /* 0x000000261300720c */ /* 0x000fe200077c5270 */
[----:B------:R-:W-:Y:S01]  /*9e50*/  @P5 IMAD.IADD R39, R39, 0x1, -R27 ;  /* 0x0000000127275824 */ /* 0x000fe200078e0a1b */
[----:B------:R-:W-:Y:S01]  /*9e60*/  ISETP.NE.AND P2, PT, R32, R37, PT ;  /* 0x000000252000720c */ /* 0x000fe20003f45270 */
[----:B------:R0:W-:Y:S01]  /*9e70*/  @P1 STS.64 [R18], R4 ;  /* 0x0000000412001388 */ /* 0x0001e20000000a00 */
[----:B------:R-:W-:-:S02]  /*9e80*/  @P3 LEA R23, R23, UR4, 0x3 ;  /* 0x0000000417173c11 */ /* 0x000fc4000f8e18ff */
[----:B------:R-:W-:Y:S02]  /*9e90*/  ISETP.NE.AND P2, PT, R29, R38, !P2 ;  /* 0x000000261d00720c */ /* 0x000fe40005745270 */
[----:B------:R-:W-:Y:S02]  /*9ea0*/  @P0 LEA R24, R24, UR4, 0x3 ;  /* 0x0000000418180c11 */ /* 0x000fe4000f8e18ff */
[----:B------:R-:W-:-:S03]  /*9eb0*/  @P5 LEA R39, R39, UR4, 0x3 ;  /* 0x0000000427275c11 */ /* 0x000fc6000f8e18ff */
[----:B------:R-:W-:-:S05]  /*9ec0*/  @!P6 IMAD.IADD R22, R22, 0x1, -R27 ;  /* 0x000000011616e824 */ /* 0x000fca00078e0a1b */
[----:B------:R-:W-:Y:S01]  /*9ed0*/  @!P6 LEA R22, R22, UR4, 0x3 ;  /* 0x000000041616ec11 */ /* 0x000fe2000f8e18ff */
[----:B------:R-:W-:-:S04]  /*9ee0*/  @!P2 IMAD.IADD R36, R36, 0x1, -R27 ;  /* 0x000000012424a824 */ /* 0x000fc800078e0a1b */
[----:B------:R0:W-:Y:S01]  /*9ef0*/  @!P6 STS.64 [R22], R6 ;  /* 0x000000061600e388 */ /* 0x0001e20000000a00 */
[----:B------:R-:W-:-:S03]  /*9f00*/  @!P2 LEA R36, R36, UR4, 0x3 ;  /* 0x000000042424ac11 */ /* 0x000fc6000f8e18ff */
[----:B------:R0:W-:Y:S04]  /*9f10*/  @P4 STS.64 [R21], R8 ;  /* 0x0000000815004388 */ /* 0x0001e80000000a00 */
[----:B------:R0:W-:Y:S04]  /*9f20*/  @P3 STS.64 [R23], R10 ;  /* 0x0000000a17003388 */ /* 0x0001e80000000a00 */
[----:B------:R0:W-:Y:S01]  /*9f30*/  @P0 STS.64 [R24], R12 ;  /* 0x0000000c18000388 */ /* 0x0001e20000000a00 */
[----:B------:R-:W-:-:S03]  /*9f40*/  ISETP.GE.AND P0, PT, R0, R17, PT ;  /* 0x000000110000720c */ /* 0x000fc60003f06270 */
[----:B------:R0:W-:Y:S04]  /*9f50*/  @P5 STS.64 [R39], R14 ;  /* 0x0000000e27005388 */ /* 0x0001e80000000a00 */
[----:B------:R0:W-:Y:S01]  /*9f60*/  @!P2 STS.64 [R36], R32 ;  /* 0x000000202400a388 */ /* 0x0001e20000000a00 */
[----:B------:R-:W-:Y:S06]  /*9f70*/  BAR.SYNC.DEFER_BLOCKING 0x0 ;  /* 0x0000000000007b1d */ /* 0x000fec0000010000 */
[----:B------:R-:W-:Y:S05]  /*9f80*/  @P0 BRA `(.L_x_3487) ;  /* 0x0000000c00a00947 */ /* 0x000fea0003800000 */
[----:B0-----:R-:W-:Y:S01]  /*9f90*/  LOP3.LUT R2, RZ, R0, RZ, 0x33, !PT ;  /* 0x00000000ff027212 */ /* 0x001fe200078e33ff */
[----:B------:R-:W-:Y:S01]  /*9fa0*/  BSSY.RECONVERGENT B1, `(.L_x_3488) ;  /* 0x000001b000017945 */ /* 0x000fe20003800200 */
[----:B------:R-:W-:-:S03]  /*9fb0*/  IMAD.MOV.U32 R36, RZ, RZ, R0 ;  /* 0x000000ffff247224 */ /* 0x000fc600078e0000 */
        /* <DEDUP_REMOVED lines=15> */
.L_x_3490:
        /* <DEDUP_REMOVED lines=10> */
.L_x_3489:
[----:B------:R-:W-:Y:S05]  /*a150*/  BSYNC.RECONVERGENT B1 ;  /* 0x0000000000017941 */ /* 0x000fea0003800200 */
.L_x_3488:
[----:B------:R-:W-:Y:S05]  /*a160*/  @!P1 BRA `(.L_x_3487) ;  /* 0x0000000c00289947 */ /* 0x000fea0003800000 */
[----:B------:R-:W0:Y:S01]  /*a170*/  LDCU.128 UR8, c[0x0][0x390] ;  /* 0x00007200ff0877ac */ /* 0x000e220008000c00 */
[----:B--2---:R-:W-:Y:S01]  /*a180*/  IMAD.IADD R2, R17, 0x1, -R36 ;  /* 0x0000000111027824 */ /* 0x004fe200078e0a24 */
[----:B------:R-:W-:Y:S01]  /*a190*/  LEA R3, R36, UR4, 0x3 ;  /* 0x0000000424037c11 */ /* 0x000fe2000f8e18ff */
[----:B------:R-:W-:Y:S01]  /*a1a0*/  BSSY.RECONVERGENT B1, `(.L_x_3491) ;  /* 0x0000050000017945 */ /* 0x000fe20003800200 */
[----:B------:R-:W-:Y:S02]  /*a1b0*/  PLOP3.LUT P0, PT, PT, PT, PT, 0x80, 0x8 ;  /* 0x000000000008781c */ /* 0x000fe40003f0f070 */
[----:B------:R-:W-:Y:S01]  /*a1c0*/  ISETP.GT.AND P1, PT, R2, 0xc00, PT ;  /* 0x00000c000200780c */ /* 0x000fe20003f24270 */
[----:B------:R-:W-:Y:S02]  /*a1d0*/  IMAD.IADD R2, R36, 0x1, R27 ;  /* 0x0000000124027824 */ /* 0x000fe400078e021b */
[----:B------:R-:W-:Y:S01]  /*a1e0*/  VIADD R3, R3, 0x1000 ;  /* 0x0000100003037836 */ /* 0x000fe20000000000 */
[----:B0-----:R-:W-:-:S02]  /*a1f0*/  UIADD3 UR8, UP0, UPT, UR8, 0x800, URZ ;  /* 0x0000080008087890 */ /* 0x001fc4000ff1e0ff */
[----:B------:R-:W-:Y:S02]  /*a200*/  UIADD3 UR10, UP1, UPT, UR10, 0x800, URZ ;  /* 0x000008000a0a7890 */ /* 0x000fe4000ff3e0ff */
        /* <DEDUP_REMOVED lines=9> */
.L_x_3493:
[----:B---3--:R-:W0:Y:S01]  /*a2a0*/  LDS.64 R42, [R3+-0x1000] ;  /* 0xfff00000032a7984 */ /* 0x008e220000000a00 */
[----:B------:R-:W-:-:S03]  /*a2b0*/  IMAD.WIDE R50, R2, 0x4, R6 ;  /* 0x0000000402327825 */ /* 0x000fc600078e0206 */
        /* <DEDUP_REMOVED lines=17> */
[----:B0-----:R-:W-:Y:S04]  /*a3d0*/  STG.E desc[UR12][R50.64+-0x800], R42 ;  /* 0xfff8002a32007986 */ /* 0x001fe8000c10190c */
[----:B------:R-:W0:Y:S04]  /*a3e0*/  LDS.64 R12, [R3+0x5800] ;  /* 0x00580000030c7984 */ /* 0x000e280000000a00 */
[----:B------:R-:W-:Y:S04]  /*a3f0*/  STG.E desc[UR12][R40.64+-0x800], R43 ;  /* 0xfff8002b28007986 */ /* 0x000fe8000c10190c */
[----:B------:R-:W0:Y:S04]  /*a400*/  LDS.64 R42, [R3+0x6000] ;  /* 0x00600000032a7984 */ /* 0x000e280000000a00 */
[----:B------:R2:W0:Y:S04]  /*a410*/  LDS.64 R44, [R3+0x6800] ;  /* 0x00680000032c7984 */ /* 0x0004280000000a00 */
[----:B-1----:R-:W-:Y:S04]  /*a420*/  STG.E desc[UR12][R50.64+-0x400], R48 ;  /* 0xfffc003032007986 */ /* 0x002fe8000c10190c */
[----:B------:R1:W-:Y:S01]  /*a430*/  STG.E desc[UR12][R40.64+-0x400], R49 ;  /* 0xfffc003128007986 */ /* 0x0003e2000c10190c */
[----:B--2---:R-:W-:-:S03]  /*a440*/  VIADD R3, R3, 0x8000 ;  /* 0x0000800003037836 */ /* 0x004fc60000000000 */
[----:B------:R-:W-:Y:S04]  /*a450*/  STG.E desc[UR12][R50.64], R46 ;  /* 0x0000002e32007986 */ /* 0x000fe8000c10190c */
[----:B------:R-:W-:Y:S01]  /*a460*/  STG.E desc[UR12][R40.64], R47 ;  /* 0x0000002f28007986 */ /* 0x000fe2000c10190c */
[----:B-1----:R-:W-:-:S03]  /*a470*/  IMAD.WIDE R48, R5, 0x4, R8 ;  /* 0x0000000405307825 */ /* 0x002fc600078e0208 */
[----:B---3--:R-:W-:Y:S01]  /*a480*/  STG.E desc[UR12][R50.64+0x400], R34 ;  /* 0x0004002232007986 */ /* 0x008fe2000c10190c */
[----:B------:R-:W-:-:S03]  /*a490*/  VIADD R5, R2, 0x800 ;  /* 0x0000080002057836 */ /* 0x000fc60000000000 */
[----:B------:R1:W-:Y:S04]  /*a4a0*/  STG.E desc[UR12][R40.64+0x400], R35 ;  /* 0x0004002328007986 */ /* 0x0003e8000c10190c */
[----:B----4-:R-:W-:Y:S04]  /*a4b0*/  STG.E desc[UR12][R52.64+-0x800], R18 ;  /* 0xfff8001234007986 */ /* 0x010fe8000c10190c */
[----:B------:R2:W-:Y:S04]  /*a4c0*/  STG.E desc[UR12][R48.64+-0x800], R19 ;  /* 0xfff8001330007986 */ /* 0x0005e8000c10190c */
[----:B-----5:R-:W-:Y:S01]  /*a4d0*/  STG.E desc[UR12][R52.64+-0x400], R10 ;  /* 0xfffc000a34007986 */ /* 0x020fe2000c10190c */
[----:B-1----:R-:W-:-:S03]  /*a4e0*/  IMAD.WIDE R34, R5, 0x4, R6 ;  /* 0x0000000405227825 */ /* 0x002fc600078e0206 */
[----:B------:R1:W-:Y:S01]  /*a4f0*/  STG.E desc[UR12][R48.64+-0x400], R11 ;  /* 0xfffc000b30007986 */ /* 0x0003e2000c10190c */
[----:B------:R-:W-:-:S03]  /*a500*/  IMAD.WIDE R40, R5, 0x4, R8 ;  /* 0x0000000405287825 */ /* 0x000fc600078e0208 */
[----:B------:R3:W-:Y:S01]  /*a510*/  STG.E desc[UR12][R52.64], R24 ;  /* 0x0000001834007986 */ /* 0x0007e2000c10190c */
[C---:B--2---:R-:W-:Y:S02]  /*a520*/  VIADD R19, R2.reuse, 0xc00 ;  /* 0x00000c0002137836 */ /* 0x044fe40000000000 */
[----:B------:R-:W-:Y:S01]  /*a530*/  VIADD R2, R2, 0x1000 ;  /* 0x0000100002027836 */ /* 0x000fe20000000000 */
[----:B------:R3:W-:Y:S04]  /*a540*/  STG.E desc[UR12][R48.64], R25 ;  /* 0x0000001930007986 */ /* 0x0007e8000c10190c */
[----:B------:R3:W-:Y:S01]  /*a550*/  STG.E desc[UR12][R52.64+0x400], R32 ;  /* 0x0004002034007986 */ /* 0x0007e2000c10190c */
[----:B-1----:R-:W-:-:S03]  /*a560*/  IMAD.WIDE R10, R19, 0x4, R6 ;  /* 0x00000004130a7825 */ /* 0x002fc600078e0206 */
[----:B------:R3:W-:Y:S01]  /*a570*/  STG.E desc[UR12][R48.64+0x400], R33 ;  /* 0x0004002130007986 */ /* 0x0007e2000c10190c */
[----:B------:R-:W-:-:S03]  /*a580*/  IMAD.WIDE R18, R19, 0x4, R8 ;  /* 0x0000000413127825 */ /* 0x000fc600078e0208 */
        /* <DEDUP_REMOVED lines=10> */
[----:B0-----:R3:W-:Y:S04]  /*a630*/  STG.E desc[UR12][R10.64+-0x400], R12 ;  /* 0xfffc000c0a007986 */ /* 0x0017e8000c10190c */
[----:B------:R3:W-:Y:S04]  /*a640*/  STG.E desc[UR12][R18.64+-0x400], R13 ;  /* 0xfffc000d12007986 */ /* 0x0007e8000c10190c */
[----:B------:R3:W-:Y:S04]  /*a650*/  STG.E desc[UR12][R10.64], R42 ;  /* 0x0000002a0a007986 */ /* 0x0007e8000c10190c */
[----:B------:R3:W-:Y:S04]  /*a660*/  STG.E desc[UR12][R18.64], R43 ;  /* 0x0000002b12007986 */ /* 0x0007e8000c10190c */
[----:B------:R3:W-:Y:S04]  /*a670*/  STG.E desc[UR12][R10.64+0x400], R44 ;  /* 0x0004002c0a007986 */ /* 0x0007e8000c10190c */
[----:B------:R3:W-:Y:S01]  /*a680*/  STG.E desc[UR12][R18.64+0x400], R45 ;  /* 0x0004002d12007986 */ /* 0x0007e2000c10190c */
[----:B------:R-:W-:Y:S05]  /*a690*/  @!P1 BRA `(.L_x_3493) ;  /* 0xfffffffc00009947 */ /* 0x000fea000383ffff */
.L_x_3492:
[----:B------:R-:W-:Y:S05]  /*a6a0*/  BSYNC.RECONVERGENT B1 ;  /* 0x0000000000017941 */ /* 0x000fea0003800200 */
.L_x_3491:
[----:B------:R-:W-:Y:S01]  /*a6b0*/  IMAD.IADD R4, R17, 0x1, -R36 ;  /* 0x0000000111047824 */ /* 0x000fe200078e0a24 */
[----:B------:R-:W-:Y:S04]  /*a6c0*/  BSSY.RECONVERGENT B1, `(.L_x_3494) ;  /* 0x0000024000017945 */ /* 0x000fe80003800200 */
[----:B------:R-:W-:-:S13]  /*a6d0*/  ISETP.GT.AND P1, PT, R4, 0x400, PT ;  /* 0x000004000400780c */ /* 0x000fda0003f24270 */
[----:B------:R-:W-:Y:S05]  /*a6e0*/  @!P1 BRA `(.L_x_3495) ;  /* 0x0000000000849947 */ /* 0x000fea0003800000 */
[----:B---3--:R-:W0:Y:S01]  /*a6f0*/  LDS.64 R32, [R3+-0x1000] ;  /* 0xfff0000003207984 */ /* 0x008e220000000a00 */
        /* <DEDUP_REMOVED lines=32> */
.L_x_3495:
[----:B------:R-:W-:Y:S05]  /*a900*/  BSYNC.RECONVERGENT B1 ;  /* 0x0000000000017941 */ /* 0x000fea0003800200 */
.L_x_3494:
[----:B------:R-:W-:-:S13]  /*a910*/  ISETP.LT.OR P0, PT, R36, R17, P0 ;  /* 0x000000112400720c */ /* 0x000fda0000701670 */
[----:B------:R-:W-:Y:S05]  /*a920*/  @!P0 BRA `(.L_x_3487) ;  /* 0x0000000400388947 */ /* 0x000fea0003800000 */
[----:B0-----:R-:W0:Y:S01]  /*a930*/  LDS.64 R4, [R3+-0x1000] ;  /* 0xfff0000003047984 */ /* 0x001e220000000a00 */
[----:B------:R-:W-:-:S03]  /*a940*/  IMAD.WIDE R6, R2, 0x4, R6 ;  /* 0x0000000402067825 */ /* 0x000fc600078e0206 */
[----:B---3--:R-:W1:Y:S01]  /*a950*/  LDS.64 R10, [R3+-0x800] ;  /* 0xfff80000030a7984 */ /* 0x008e620000000a00 */
[----:B------:R-:W-:-:S03]  /*a960*/  IMAD.WIDE R8, R2, 0x4, R8 ;  /* 0x0000000402087825 */ /* 0x000fc600078e0208 */
        /* <DEDUP_REMOVED lines=11> */
.L_x_3486:
[----:B------:R-:W0:Y:S01]  /*aa20*/  LDC.64 R30, c[0x0][0x390] ;  /* 0x0000e400ff1e7b82 */ /* 0x000e220000000a00 */
[----:B------:R-:W-:Y:S01]  /*aa30*/  ISETP.NE.AND P6, PT, R34, R2, PT ;  /* 0x000000022200720c */ /* 0x000fe20003fc5270 */
[----:B------:R-:W-:-:S03]  /*aa40*/  IMAD.MOV.U32 R17, RZ, RZ, 0x9 ;  /* 0x00000009ff117424 */ /* 0x000fc600078e00ff */
[----:B------:R-:W-:Y:S01]  /*aa50*/  ISETP.NE.AND P6, PT, R19, R38, !P6 ;  /* 0x000000261300720c */ /* 0x000fe200077c5270 */
[CC--:B------:R-:W-:Y:S02]  /*aa60*/  IMAD R19, R0.reuse, R17.reuse, 0x3 ;  /* 0x0000000300137424 */ /* 0x0c0fe400078e0211 */
[----:B------:R-:W1:Y:S01]  /*aa70*/  LDC.64 R26, c[0x0][0x390] ;  /* 0x0000e400ff1a7b82 */ /* 0x000e620000000a00 */
[----:B------:R-:W-:-:S07]  /*aa80*/  IMAD R17, R0, R17, 0x8 ;  /* 0x0000000800117424 */ /* 0x000fce00078e0211 */
[----:B------:R-:W2:Y:S08]  /*aa90*/  LDC.64 R28, c[0x0][0x398] ;  /* 0x0000e600ff1c7b82 */ /* 0x000eb00000000a00 */
[----:B------:R-:W3:Y:S01]  /*aaa0*/  LDC.64 R42, c[0x0][0x398] ;  /* 0x0000e600ff2a7b82 */ /* 0x000ee20000000a00 */
[----:B0-----:R-:W-:-:S07]  /*aab0*/  @P2 IMAD.WIDE R50, R41, 0x4, R30 ;  /* 0x0000000429322825 */ /* 0x001fce00078e021e */
[----:B------:R-:W0:Y:S01]  /*aac0*/  LDC.64 R30, c[0x0][0x390] ;  /* 0x0000e400ff1e7b82 */ /* 0x000e220000000a00 */
[----:B-1----:R-:W-:-:S05]  /*aad0*/  @!P6 IMAD.WIDE R26, R25, 0x4, R26 ;  /* 0x00000004191ae825 */ /* 0x002fca00078e021a */
[----:B------:R-:W-:Y:S02]  /*aae0*/  @!P6 STG.E desc[UR12][R26.64], R34 ;  /* 0x000000221a00e986 */ /* 0x000fe4000c10190c */
[----:B------:R-:W1:Y:S01]  /*aaf0*/  LDC.64 R48, c[0x0][0x398] ;  /* 0x0000e600ff307b82 */ /* 0x000e620000000a00 */
[----:B--2---:R-:W-:-:S05]  /*ab00*/  @!P6 IMAD.WIDE R28, R25, 0x4, R28 ;  /* 0x00000004191ce825 */ /* 0x004fca00078e021c */
[----:B------:R2:W-:Y:S01]  /*ab10*/  @!P6 STG.E desc[UR12][R28.64], R35 ;  /* 0x000000231c00e986 */ /* 0x0005e2000c10190c */
[----:B------:R-:W-:Y:S01]  /*ab20*/  ISETP.NE.AND P6, PT, R6, R8, PT ;  /* 0x000000080600720c */ /* 0x000fe20003fc5270 */
[----:B------:R-:W4:Y:S01]  /*ab30*/  LDC.64 R44, c[0x0][0x398] ;  /* 0x0000e600ff2c7b82 */ /* 0x000f220000000a00 */
[----:B---3--:R-:W-:Y:S01]  /*ab40*/  @P2 IMAD.WIDE R42, R41, 0x4, R42 ;  /* 0x00000004292a2825 */ /* 0x008fe200078e022a */
[----:B------:R3:W-:Y:S01]  /*ab50*/  @P2 STG.E desc[UR12][R50.64], R2 ;  /* 0x0000000232002986 */ /* 0x0007e2000c10190c */
[----:B------:R-:W-:-:S03]  /*ab60*/  ISETP.NE.AND P6, PT, R19, R38, !P6 ;  /* 0x000000261300720c */ /* 0x000fc600077c5270 */
[----:B------:R5:W-:Y:S02]  /*ab70*/  @P2 STG.E desc[UR12][R42.64], R3 ;  /* 0x000000032a002986 */ /* 0x000be4000c10190c */
[----:B------:R-:W3:Y:S01]  /*ab80*/  LDC.64 R46, c[0x0][0x390] ;  /* 0x0000e400ff2e7b82 */ /* 0x000ee20000000a00 */
[----:B0-----:R-:W-:-:S05]  /*ab90*/  @P1 IMAD.WIDE R40, R18, 0x4, R30 ;  /* 0x0000000412281825 */ /* 0x001fca00078e021e */
[----:B------:R0:W-:Y:S02]  /*aba0*/  @P1 STG.E desc[UR12][R40.64], R4 ;  /* 0x0000000428001986 */ /* 0x0001e4000c10190c */
[----:B--2---:R-:W2:Y:S01]  /*abb0*/  LDC.64 R34, c[0x0][0x390] ;  /* 0x0000e400ff227b82 */ /* 0x004ea20000000a00 */
[----:B-1----:R-:W-:-:S05]  /*abc0*/  @P1 IMAD.WIDE R48, R18, 0x4, R48 ;  /* 0x0000000412301825 */ /* 0x002fca00078e0230 */
[----:B------:R1:W-:Y:S01]  /*abd0*/  @P1 STG.E desc[UR12][R48.64], R5 ;  /* 0x0000000530001986 */ /* 0x0003e2000c10190c */
[----:B------:R-:W-:Y:S01]  /*abe0*/  ISETP.NE.AND P1, PT, R32, R37, PT ;  /* 0x000000252000720c */ /* 0x000fe20003f25270 */
[----:B------:R-:W5:Y:S01]  /*abf0*/  LDC.64 R30, c[0x0][0x398] ;  /* 0x0000e600ff1e7b82 */ /* 0x000f620000000a00 */
[----:B----4-:R-:W-:Y:S02]  /*ac00*/  @!P6 IMAD.WIDE R52, R22, 0x4, R44 ;  /* 0x000000041634e825 */ /* 0x010fe400078e022c */
[----:B------:R-:W-:-:S05]  /*ac10*/  ISETP.NE.AND P1, PT, R17, R38, !P1 ;  /* 0x000000261100720c */ /* 0x000fca0004f25270 */
[----:B------:R-:W4:Y:S01]  /*ac20*/  LDC.64 R28, c[0x0][0x390] ;  /* 0x0000e400ff1c7b82 */ /* 0x000f220000000a00 */
[----:B---3--:R-:W-:-:S05]  /*ac30*/  @!P6 IMAD.WIDE R46, R22, 0x4, R46 ;  /* 0x00000004162ee825 */ /* 0x008fca00078e022e */
[----:B------:R1:W-:Y:S02]  /*ac40*/  @!P6 STG.E desc[UR12][R46.64], R6 ;  /* 0x000000062e00e986 */ /* 0x0003e4000c10190c */
[----:B------:R-:W3:Y:S01]  /*ac50*/  LDC.64 R18, c[0x0][0x398] ;  /* 0x0000e600ff127b82 */ /* 0x000ee20000000a00 */
[C---:B--2---:R-:W-:Y:S01]  /*ac60*/  @P4 IMAD.WIDE R34, R21.reuse, 0x4, R34 ;  /* 0x0000000415224825 */ /* 0x044fe200078e0222 */
[----:B------:R1:W-:Y:S04]  /*ac70*/  @!P6 STG.E desc[UR12][R52.64], R7 ;  /* 0x000000073400e986 */ /* 0x0003e8000c10190c */
[----:B------:R1:W-:Y:S02]  /*ac80*/  @P4 STG.E desc[UR12][R34.64], R8 ;  /* 0x0000000822004986 */ /* 0x0003e4000c10190c */
[----:B------:R-:W2:Y:S01]  /*ac90*/  LDC.64 R26, c[0x0][0x390] ;  /* 0x0000e400ff1a7b82 */ /* 0x000ea20000000a00 */
[----:B-----5:R-:W-:-:S05]  /*aca0*/  @P4 IMAD.WIDE R30, R21, 0x4, R30 ;  /* 0x00000004151e4825 */ /* 0x020fca00078e021e */
[----:B------:R1:W-:Y:S02]  /*acb0*/  @P4 STG.E desc[UR12][R30.64], R9 ;  /* 0x000000091e004986 */ /* 0x0003e4000c10190c */
[----:B------:R-:W5:Y:S01]  /*acc0*/  LDC.64 R50, c[0x0][0x398] ;  /* 0x0000e600ff327b82 */ /* 0x000f620000000a00 */
[----:B----4-:R-:W-:-:S05]  /*acd0*/  @P3 IMAD.WIDE R28, R23, 0x4, R28 ;  /* 0x00000004171c3825 */ /* 0x010fca00078e021c */
[----:B------:R1:W-:Y:S02]  /*ace0*/  @P3 STG.E desc[UR12][R28.64], R10 ;  /* 0x0000000a1c003986 */ /* 0x0003e4000c10190c */
[----:B------:R-:W4:Y:S01]  /*acf0*/  LDC.64 R44, c[0x0][0x390] ;  /* 0x0000e400ff2c7b82 */ /* 0x000f220000000a00 */
[----:B---3--:R-:W-:-:S05]  /*ad00*/  @P3 IMAD.WIDE R18, R23, 0x4, R18 ;  /* 0x0000000417123825 */ /* 0x008fca00078e0212 */
[----:B------:R1:W-:Y:S02]  /*ad10*/  @P3 STG.E desc[UR12][R18.64], R11 ;  /* 0x0000000b12003986 */ /* 0x0003e4000c10190c */
[----:B------:R-:W3:Y:S01]  /*ad20*/  LDC.64 R42, c[0x0][0x398] ;  /* 0x0000e600ff2a7b82 */ /* 0x000ee20000000a00 */
[----:B--2---:R-:W-:-:S05]  /*ad30*/  @P0 IMAD.WIDE R26, R24, 0x4, R26 ;  /* 0x00000004181a0825 */ /* 0x004fca00078e021a */
[----:B------:R1:W-:Y:S02]  /*ad40*/  @P0 STG.E desc[UR12][R26.64], R12 ;  /* 0x0000000c1a000986 */ /* 0x0003e4000c10190c */
[----:B0-----:R-:W0:Y:S01]  /*ad50*/  LDC.64 R40, c[0x0][0x390] ;  /* 0x0000e400ff287b82 */ /* 0x001e220000000a00 */
[----:B-----5:R-:W-:-:S05]  /*ad60*/  @P0 IMAD.WIDE R50, R24, 0x4, R50 ;  /* 0x0000000418320825 */ /* 0x020fca00078e0232 */
[----:B------:R1:W-:Y:S02]  /*ad70*/  @P0 STG.E desc[UR12][R50.64], R13 ;  /* 0x0000000d32000986 */ /* 0x0003e4000c10190c */
[----:B------:R-:W2:Y:S01]  /*ad80*/  LDC.64 R2, c[0x0][0x398] ;  /* 0x0000e600ff027b82 */ /* 0x000ea20000000a00 */
[----:B----4-:R-:W-:-:S05]  /*ad90*/  @P5 IMAD.WIDE R44, R39, 0x4, R44 ;  /* 0x00000004272c5825 */ /* 0x010fca00078e022c */
[----:B------:R1:W-:Y:S01]  /*ada0*/  @P5 STG.E desc[UR12][R44.64], R14 ;  /* 0x0000000e2c005986 */ /* 0x0003e2000c10190c */
[----:B---3--:R-:W-:-:S05]  /*adb0*/  @P5 IMAD.WIDE R42, R39, 0x4, R42 ;  /* 0x00000004272a5825 */ /* 0x008fca00078e022a */
[----:B------:R1:W-:Y:S01]  /*adc0*/  @P5 STG.E desc[UR12][R42.64], R15 ;  /* 0x0000000f2a005986 */ /* 0x0003e2000c10190c */
[----:B0-----:R-:W-:-:S05]  /*add0*/  @!P1 IMAD.WIDE R40, R36, 0x4, R40 ;  /* 0x0000000424289825 */ /* 0x001fca00078e0228 */
[----:B------:R1:W-:Y:S01]  /*ade0*/  @!P1 STG.E desc[UR12][R40.64], R32 ;  /* 0x0000002028009986 */ /* 0x0003e2000c10190c */
[----:B--2---:R-:W-:-:S05]  /*adf0*/  @!P1 IMAD.WIDE R2, R36, 0x4, R2 ;  /* 0x0000000424029825 */ /* 0x004fca00078e0202 */
[----:B------:R1:W-:Y:S02]  /*ae00*/  @!P1 STG.E desc[UR12][R2.64], R33 ;  /* 0x0000002102009986 */ /* 0x0003e4000c10190c */
.L_x_3487:
[----:B------:R-:W-:Y:S05]  /*ae10*/  BSYNC.RECONVERGENT B0 ;  /* 0x0000000000007941 */ /* 0x000fea0003800200 */
.L_x_3485:
[----:B------:R-:W-:-:S13]  /*ae20*/  ISETP.NE.AND P0, PT, R0, 0xff, PT ;  /* 0x000000ff0000780c */ /* 0x000fda0003f05270 */
[----:B------:R-:W-:Y:S05]  /*ae30*/  @P0 EXIT ;  /* 0x000000000000094d */ /* 0x000fea0003800000 */
[----:B012---:R-:W0:Y:S01]  /*ae40*/  LDC.64 R2, c[0x0][0x390] ;  /* 0x0000e400ff027b82 */ /* 0x007e220000000a00 */
[----:B------:R-:W-:-:S07]  /*ae50*/  ISETP.NE.AND P0, PT, R38, 0x900, PT ;  /* 0x000009002600780c */ /* 0x000fce0003f05270 */
[----:B----4-:R-:W1:Y:S08]  /*ae60*/  LDC.64 R4, c[0x0][0x398] ;  /* 0x0000e600ff047b82 */ /* 0x010e700000000a00 */
        /* <DEDUP_REMOVED lines=8> */
.L_x_3441:
[----:B------:R-:W-:Y:S01]  /*aef0*/  BSSY B0, `(.L_x_3496) ;  /* 0x0000006000007945 */ /* 0x000fe20003800000 */
[----:B------:R-:W-:Y:S01]  /*af00*/  PLOP3.LUT P3, PT, P1, PT, PT, 0x8, 0x80 ;  /* 0x000000000080781c */ /* 0x000fe20000f6e170 */
[----:B------:R-:W-:-:S12]  /*af10*/  IMAD.MOV.U32 R21, RZ, RZ, -0x1 ;  /* 0xffffffffff157424 */ /* 0x000fd800078e00ff */
[----:B------:R-:W-:Y:S05]  /*af20*/  WARPSYNC.COLLECTIVE R21, `(.L_x_3497) ;  /* 0x0000000015087348 */ /* 0x000fea0003c00000 */
[----:B------:R-:W-:Y:S01]  /*af30*/  VOTE.ANY P3, P3 ;  /* 0x0000000000ff7806 */ /* 0x000fe20001860100 */
[----:B------:R-:W-:-:S12]  /*af40*/  ENDCOLLECTIVE ;  /* 0x000000000000791b */ /* 0x000fd80003800000 */
.L_x_3497:
[----:B------:R-:W-:Y:S05]  /*af50*/  BSYNC B0 ;  /* 0x0000000000007941 */ /* 0x000fea0003800000 */
.L_x_3496:
[----:B------:R-:W-:Y:S01]  /*af60*/  PLOP3.LUT P1, PT, P3, PT, PT, 0x80, 0x8 ;  /* 0x000000000008781c */ /* 0x000fe20001f2f070 */
[----:B------:R-:W-:-:S12]  /*af70*/  BRA `(.L_x_3498) ;  /* 0xffffff8400107947 */ /* 0x000fd8000383ffff */
.L_x_3443:
[----:B------:R-:W0:Y:S01]  /*af80*/  S2R R17, SR_GEMASK ;  /* 0x0000000000117919 */ /* 0x000e220000003c00 */
[----:B------:R-:W-:Y:S01]  /*af90*/  ISETP.NE.U32.AND P3, PT, R14, 0x65, PT ;  /* 0x000000650e00780c */ /* 0x000fe20003f65070 */
[----:B------:R-:W-:Y:S01]  /*afa0*/  BSSY B0, `(.L_x_3499) ;  /* 0x0000007000007945 */ /* 0x000fe20003800000 */
[----:B------:R-:W-:Y:S01]  /*afb0*/  PLOP3.LUT P5, PT, P5, PT, PT, 0x8, 0x80 ;  /* 0x000000000080781c */ /* 0x000fe20002fae170 */
[----:B------:R-:W-:Y:S01]  /*afc0*/  IMAD.MOV.U32 R21, RZ, RZ, -0x1 ;  /* 0xffffffffff157424 */ /* 0x000fe200078e00ff */
[----:B------:R-:W-:-:S13]  /*afd0*/  ISETP.NE.AND.EX P3, PT, R15, RZ, PT, P3 ;  /* 0x000000ff0f00720c */ /* 0x000fda0003f65330 */
[----:B0-----:R-:W-:Y:S05]  /*afe0*/  WARPSYNC.COLLECTIVE R21, `(.L_x_3500) ;  /* 0x0000000015087348 */ /* 0x001fea0003c00000 */
[----:B------:R-:W-:Y:S01]  /*aff0*/  VOTE.ANY R21, PT, P5 ;  /* 0x0000000000157806 */ /* 0x000fe200028e0100 */
[----:B0-----:R-:W-:Y:S06]  /*b000*/  ENDCOLLECTIVE ;  /* 0x000000000000791b */ /* 0x001fec0003800000 */
.L_x_3500:
[----:B------:R-:W-:Y:S05]  /*b010*/  BSYNC B0 ;  /* 0x0000000000007941 */ /* 0x000fea0003800000 */
.L_x_3499:
        /* <DEDUP_REMOVED lines=12> */
.L_x_3501:
[----:B------:R-:W-:Y:S01]  /*b0e0*/  ISETP.GE.AND P1, PT, R36, R24, PT ;  /* 0x000000182400720c */ /* 0x000fe20003f26270 */
[----:B------:R-:W-:Y:S02]  /*b0f0*/  IMAD.MOV.U32 R26, RZ, RZ, R13 ;  /* 0x000000ffff1a7224 */ /* 0x000fe400078e000d */
[----:B------:R-:W-:-:S10]  /*b100*/  IMAD.MOV.U32 R18, RZ, RZ, R23 ;  /* 0x000000ffff127224 */ /* 0x000fd400078e0017 */
[----:B------:R-:W-:Y:S05]  /*b110*/  WARPSYNC.COLLECTIVE R21, `(.L_x_3502) ;  /* 0x0000000015087348 */ /* 0x000fea0003c00000 */
[----:B------:R0:W1:Y:S02]  /*b120*/  SHFL.DOWN P5, R23, R26, R19, R24 ;  /* 0x080000131a177389 */ /* 0x00006400000a0018 */
[----:B01----:R-:W-:Y:S05]  /*b130*/  ENDCOLLECTIVE ;  /* 0x000000000000791b */ /* 0x003fea0003800000 */
.L_x_3502:
[----:B------:R-:W-:-:S05]  /*b140*/  SEL R45, R18, RZ, !P1 ;  /* 0x000000ff122d7207 */ /* 0x000fca0004800000 */
[----:B------:R-:W-:-:S04]  /*b150*/  IMAD.IADD R45, R12, 0x1, R45 ;  /* 0x000000010c2d7824 */ /* 0x000fc800078e022d */
[----:B------:R-:W-:Y:S02]  /*b160*/  IMAD.MOV.U32 R26, RZ, RZ, R45 ;  /* 0x000000ffff1a7224 */ /* 0x000fe400078e002d */
[----:B------:R-:W-:Y:S01]  /*b170*/  IMAD.MOV.U32 R19, RZ, RZ, 0x2 ;  /* 0x00000002ff137424 */ /* 0x000fe200078e00ff */
[----:B------:R-:W-:Y:S02]  /*b180*/  SEL R23, R23, RZ, !P2 ;  /* 0x000000ff17177207 */ /* 0x000fe40005000000 */
[----:B------:R-:W-:Y:S02]  /*b190*/  ISETP.NE.AND P2, PT, R45, RZ, PT ;  /* 0x000000ff2d00720c */ /* 0x000fe40003f45270 */
[----:B------:R-:W-:-:S05]  /*b1a0*/  SEL R23, R23, RZ, !P1 ;  /* 0x000000ff17177207 */ /* 0x000fca0004800000 */
[----:B------:R-:W-:-:S07]  /*b1b0*/  IMAD.IADD R25, R13, 0x1, R23 ;  /* 0x000000010d197824 */ /* 0x000fce00078e0217 */
[----:B------:R-:W-:Y:S05]  /*b1c0*/  WARPSYNC.COLLECTIVE R21, `(.L_x_3503) ;  /* 0x0000000015087348 */ /* 0x000fea0003c00000 */
[----:B------:R0:W1:Y:S02]  /*b1d0*/  SHFL.DOWN P5, R23, R26, R19, R24 ;  /* 0x080000131a177389 */ /* 0x00006400000a0018 */
[----:B01----:R-:W-:Y:S05]  /*b1e0*/  ENDCOLLECTIVE ;  /* 0x000000000000791b */ /* 0x003fea0003800000 */
.L_x_3503:
[----:B------:R-:W-:-:S05]  /*b1f0*/  VIADD R13, R36, 0x2 ;  /* 0x00000002240d7836 */ /* 0x000fca0000000000 */
[----:B------:R-:W-:Y:S01]  /*b200*/  ISETP.GT.AND P1, PT, R13, R24, PT ;  /* 0x000000180d00720c */ /* 0x000fe20003f24270 */
[----:B------:R-:W-:Y:S02]  /*b210*/  IMAD.MOV.U32 R26, RZ, RZ, R25 ;  /* 0x000000ffff1a7224 */ /* 0x000fe400078e0019 */
[----:B------:R-:W-:-:S10]  /*b220*/  IMAD.MOV.U32 R16, RZ, RZ, R23 ;  /* 0x000000ffff107224 */ /* 0x000fd400078e0017 */
[----:B------:R-:W-:Y:S05]  /*b230*/  WARPSYNC.COLLECTIVE R21, `(.L_x_3504) ;  /* 0x0000000015087348 */ /* 0x000fea0003c00000 */
[----:B------:R0:W1:Y:S02]  /*b240*/  SHFL.DOWN P5, R23, R26, R19, R24 ;  /* 0x080000131a177389 */ /* 0x00006400000a0018 */
[----:B01----:R-:W-:Y:S05]  /*b250*/  ENDCOLLECTIVE ;  /* 0x000000000000791b */ /* 0x003fea0003800000 */
.L_x_3504:
[----:B------:R-:W-:-:S05]  /*b260*/  SEL R16, R16, RZ, !P1 ;  /* 0x000000ff10107207 */ /* 0x000fca0004800000 */
[----:B------:R-:W-:-:S04]  /*b270*/  IMAD.IADD R47, R45, 0x1, R16 ;  /* 0x000000012d2f7824 */ /* 0x000fc800078e0210 */
[----:B------:R-:W-:Y:S02]  /*b280*/  IMAD.MOV.U32 R26, RZ, RZ, R47 ;  /* 0x000000ffff1a7224 */ /* 0x000fe400078e002f */
[----:B------:R-:W-:Y:S01]  /*b290*/  IMAD.MOV.U32 R19, RZ, RZ, 0x4 ;  /* 0x00000004ff137424 */ /* 0x000fe200078e00ff */
[----:B------:R-:W-:Y:S02]  /*b2a0*/  SEL R23, R23, RZ, !P2 ;  /* 0x000000ff17177207 */ /* 0x000fe40005000000 */
[----:B------:R-:W-:Y:S02]  /*b2b0*/  ISETP.NE.AND P2, PT, R47, RZ, PT ;  /* 0x000000ff2f00720c */ /* 0x000fe40003f45270 */
[----:B------:R-:W-:-:S11]  /*b2c0*/  SEL R12, R23, RZ, !P1 ;  /* 0x000000ff170c7207 */ /* 0x000fd60004800000 */
[----:B------:R-:W-:Y:S05]  /*b2d0*/  WARPSYNC.COLLECTIVE R21, `(.L_x_3505) ;  /* 0x0000000015087348 */ /* 0x000fea0003c00000 */
[----:B------:R0:W1:Y:S02]  /*b2e0*/  SHFL.DOWN P5, R23, R26, R19, R24 ;  /* 0x080000131a177389 */ /* 0x00006400000a0018 */
[----:B01----:R-:W-:Y:S05]  /*b2f0*/  ENDCOLLECTIVE ;  /* 0x000000000000791b */ /* 0x003fea0003800000 */
.L_x_3505:
[----:B------:R-:W-:Y:S01]  /*b300*/  ISETP.GT.AND P1, PT, R15, R24, PT ;  /* 0x000000180f00720c */ /* 0x000fe20003f24270 */
[----:B------:R-:W-:-:S04]  /*b310*/  IMAD.IADD R13, R25, 0x1, R12 ;  /* 0x00000001190d7824 */ /* 0x000fc800078e020c */
[----:B------:R-:W-:Y:S02]  /*b320*/  IMAD.MOV.U32 R26, RZ, RZ, R13 ;  /* 0x000000ffff1a7224 */ /* 0x000fe400078e000d */
[----:B------:R-:W-:-:S07]  /*b330*/  IMAD.MOV.U32 R12, RZ, RZ, R23 ;  /* 0x000000ffff0c7224 */ /* 0x000fce00078e0017 */
[----:B------:R-:W-:Y:S05]  /*b340*/  WARPSYNC.COLLECTIVE R21, `(.L_x_3506) ;  /* 0x0000000015087348 */ /* 0x000fea0003c00000 */
[----:B------:R0:W1:Y:S02]  /*b350*/  SHFL.DOWN P5, R23, R26, R19, R24 ;  /* 0x080000131a177389 */ /* 0x00006400000a0018 */
[----:B01----:R-:W-:Y:S05]  /*b360*/  ENDCOLLECTIVE ;  /* 0x000000000000791b */ /* 0x003fea0003800000 */
.L_x_3506:
[----:B------:R-:W-:-:S05]  /*b370*/  SEL R12, R12, RZ, !P1 ;  /* 0x000000ff0c0c7207 */ /* 0x000fca0004800000 */
[----:B------:R-:W-:-:S04]  /*b380*/  IMAD.IADD R51, R47, 0x1, R12 ;  /* 0x000000012f337824 */ /* 0x000fc800078e020c */
[----:B------:R-:W-:Y:S02]  /*b390*/  IMAD.MOV.U32 R26, RZ, RZ, R51 ;  /* 0x000000ffff1a7224 */ /* 0x000fe400078e0033 */
[----:B------:R-:W-:Y:S01]  /*b3a0*/  IMAD.MOV.U32 R19, RZ, RZ, 0x8 ;  /* 0x00000008ff137424 */ /* 0x000fe200078e00ff */
[----:B------:R-:W-:-:S07]  /*b3b0*/  SEL R14, R23, RZ, !P2 ;  /* 0x000000ff170e7207 */ /* 0x000fce0005000000 */
[----:B------:R-:W-:Y:S05]  /*b3c0*/  WARPSYNC.COLLECTIVE R21, `(.L_x_3507) ;  /* 0x0000000015087348 */ /* 0x000fea0003c00000 */
[----:B------:R0:W1:Y:S02]  /*b3d0*/  SHFL.DOWN P5, R23, R26, R19, R24 ;  /* 0x080000131a177389 */ /* 0x00006400000a0018 */
[----:B01----:R-:W-:Y:S05]  /*b3e0*/  ENDCOLLECTIVE ;  /* 0x000000000000791b */ /* 0x003fea0003800000 */
.L_x_3507:
[----:B------:R-:W-:Y:S02]  /*b3f0*/  ISETP.NE.AND P2, PT, R51, RZ, PT ;  /* 0x000000ff3300720c */ /* 0x000fe40003f45270 */
[----:B------:R-:W-:-:S05]  /*b400*/  SEL R14, R14, RZ, !P1 ;  /* 0x000000ff0e0e7207 */ /* 0x000fca0004800000 */
[----:B------:R-:W-:Y:S01]  /*b410*/  IMAD.IADD R49, R13, 0x1, R14 ;  /* 0x000000010d317824 */ /* 0x000fe200078e020e */
[----:B------:R-:W-:Y:S01]  /*b420*/  LOP3.LUT R14, RZ, R0, RZ, 0x33, !PT ;  /* 0x00000000ff0e7212 */ /* 0x000fe200078e33ff */
[----:B------:R-:W-:Y:S02]  /*b430*/  VIADD R13, R36, 0x8 ;  /* 0x00000008240d7836 */ /* 0x000fe40000000000 */
[----:B------:R-:W-:-:S03]  /*b440*/  IMAD.MOV.U32 R26, RZ, RZ, R49 ;  /* 0x000000ffff1a7224 */ /* 0x000fc600078e0031 */
[----:B------:R-:W-:Y:S01]  /*b450*/  ISETP.GT.AND P1, PT, R13, R24, PT ;  /* 0x000000180d00720c */ /* 0x000fe20003f24270 */
[----:B------:R-:W-:Y:S02]  /*b460*/  IMAD.IADD R14, R14, 0x1, R39 ;  /* 0x000000010e0e7824 */ /* 0x000fe400078e0227 */
[----:B------:R-:W-:-:S10]  /*b470*/  IMAD.MOV.U32 R12, RZ, RZ, R23 ;  /* 0x000000ffff0c7224 */ /* 0x000fd400078e0017 */
[----:B------:R-:W-:Y:S05]  /*b480*/  WARPSYNC.COLLECTIVE R21, `(.L_x_3508) ;  /* 0x0000000015087348 */ /* 0x000fea0003c00000 */
[----:B------:R0:W1:Y:S02]  /*b490*/  SHFL.DOWN P5, R23, R26, R19, R24 ;  /* 0x080000131a177389 */ /* 0x00006400000a0018 */
[----:B01----:R-:W-:Y:S05]  /*b4a0*/  ENDCOLLECTIVE ;  /* 0x000000000000791b */ /* 0x003fea0003800000 */
.L_x_3508:
[----:B------:R-:W-:-:S05]  /*b4b0*/  SEL R12, R12, RZ, !P1 ;  /* 0x000000ff0c0c7207 */ /* 0x000fca0004800000 */
[----:B------:R-:W-:-:S04]  /*b4c0*/  IMAD.IADD R45, R51, 0x1, R12 ;  /* 0x00000001332d7824 */ /* 0x000fc800078e020c */
[----:B------:R-:W-:Y:S02]  /*b4d0*/  IMAD.MOV.U32 R26, RZ, RZ, R45 ;  /* 0x000000ffff1a7224 */ /* 0x000fe400078e002d */
[----:B------:R-:W-:Y:S02]  /*b4e0*/  IMAD.MOV.U32 R19, RZ, RZ, 0x10 ;  /* 0x00000010ff137424 */ /* 0x000fe400078e00ff */
[----:B------:R-:W-:-:S07]  /*b4f0*/  IMAD.MOV.U32 R13, RZ, RZ, R23 ;  /* 0x000000ffff0d7224 */ /* 0x000fce00078e0017 */
[----:B------:R-:W-:Y:S05]  /*b500*/  WARPSYNC.COLLECTIVE R21, `(.L_x_3509) ;  /* 0x0000000015087348 */ /* 0x000fea0003c00000 */
[----:B------:R0:W1:Y:S02]  /*b510*/  SHFL.DOWN P5, R23, R26, R19, R24 ;  /* 0x080000131a177389 */ /* 0x00006400000a0018 */
[----:B01----:R-:W-:Y:S05]  /*b520*/  ENDCOLLECTIVE ;  /* 0x000000000000791b */ /* 0x003fea0003800000 */
.L_x_3509:
[----:B------:R-:W-:Y:S02]  /*b530*/  SEL R13, R13, RZ, !P2 ;  /* 0x000000ff0d0d7207 */ /* 0x000fe40005000000 */
[----:B------:R-:W-:Y:S02]  /*b540*/  ISETP.NE.AND P2, PT, R45, RZ, PT ;  /* 0x000000ff2d00720c */ /* 0x000fe40003f45270 */
[----:B------:R-:W-:Y:S01]  /*b550*/  SEL R12, R13, RZ, !P1 ;  /* 0x000000ff0d0c7207 */ /* 0x000fe20004800000 */
[----:B------:R-:W-:-:S04]  /*b560*/  VIADD R13, R36, 0x10 ;  /* 0x00000010240d7836 */ /* 0x000fc80000000000 */
[----:B------:R-:W-:Y:S01]  /*b570*/  IMAD.IADD R25, R49, 0x1, R12 ;  /* 0x0000000131197824 */ /* 0x000fe200078e020c */
[----:B------:R-:W-:Y:S02]  /*b580*/  ISETP.GT.AND P1, PT, R13, R24, PT ;  /* 0x000000180d00720c */ /* 0x000fe40003f24270 */
[----:B------:R-:W0:Y:S01]  /*b590*/  LDC.64 R12, c[0x0][0x3a8] ;  /* 0x0000ea00ff0c7b82 */ /* 0x000e220000000a00 */
[----:B------:R-:W-:Y:S02]  /*b5a0*/  IMAD.MOV.U32 R26, RZ, RZ, R25 ;  /* 0x000000ffff1a7224 */ /* 0x000fe400078e0019 */
[----:B------:R-:W-:-:S08]  /*b5b0*/  IMAD.MOV.U32 R16, RZ, RZ, R23 ;  /* 0x000000ffff107224 */ /* 0x000fd000078e0017 */
[----:B0-----:R-:W-:Y:S05]  /*b5c0*/  WARPSYNC.COLLECTIVE R21, `(.L_x_3510) ;  /* 0x0000000015087348 */ /* 0x001fea0003c00000 */
[----:B------:R1:W2:Y:S02]  /*b5d0*/  SHFL.DOWN P5, R23, R26, R19, R24 ;  /* 0x080000131a177389 */ /* 0x0002a400000a0018 */
[----:B012---:R-:W-:Y:S05]  /*b5e0*/  ENDCOLLECTIVE ;  /* 0x000000000000791b */ /* 0x007fea0003800000 */
.L_x_3510:
[----:B------:R-:W-:Y:S05]  /*b5f0*/  WARPSYNC.COLLECTIVE R21, `(.L_x_3511) ;  /* 0x0000000015087348 */ /* 0x000fea0003c00000 */
[----:B------:R-:W-:Y:S01]  /*b600*/  VOTE.ALL P3, P3 ;  /* 0x0000000000ff7806 */ /* 0x000fe20001860000 */
[----:B------:R-:W-:-:S12]  /*b610*/  ENDCOLLECTIVE ;  /* 0x000000000000791b */ /* 0x000fd80003800000 */
.L_x_3511:
[----:B------:R-:W-:-:S05]  /*b620*/  SEL R16, R16, RZ, !P1 ;  /* 0x000000ff10107207 */ /* 0x000fca0004800000 */
[----:B------:R-:W-:Y:S01]  /*b630*/  IMAD.IADD R16, R45, 0x1, R16 ;  /* 0x000000012d107824 */ /* 0x000fe200078e0210 */
[----:B------:R-:W-:-:S04]  /*b640*/  SEL R23, R23, RZ, !P2 ;  /* 0x000000ff17177207 */ /* 0x000fc80005000000 */
[----:B------:R-:W-:Y:S02]  /*b650*/  SEL R18, R23, RZ, !P1 ;  /* 0x000000ff17127207 */ /* 0x000fe40004800000 */
[----:B------:R-:W-:-:S03]  /*b660*/  IADD3 R38, P1, PT, R12, 0x200, RZ ;  /* 0x000002000c267810 */ /* 0x000fc60007f3e0ff */
[----:B------:R-:W-:Y:S02]  /*b670*/  IMAD.IADD R18, R25, 0x1, R18 ;  /* 0x0000000119127824 */ /* 0x000fe400078e0212 */
[----:B------:R-:W-:Y:S01]  /*b680*/  IMAD.X R39, RZ, RZ, R13, P1 ;  /* 0x000000ffff277224 */ /* 0x000fe200008e060d */
[----:B------:R-:W-:Y:S07]  /*b690*/  BRA `(.L_x_3512) ;  /* 0xffffff8000587947 */ /* 0x000fee000383ffff */
.L_x_3445:
[----:B------:R-:W-:Y:S01]  /*b6a0*/  BSSY B0, `(.L_x_3513) ;  /* 0x0000006000007945 */ /* 0x000fe20003800000 */
[----:B------:R-:W-:Y:S01]  /*b6b0*/  PLOP3.LUT P3, PT, P1, PT, PT, 0x8, 0x80 ;  /* 0x000000000080781c */ /* 0x000fe20000f6e170 */
[----:B------:R-:W-:-:S12]  /*b6c0*/  IMAD.MOV.U32 R21, RZ, RZ, -0x1 ;  /* 0xffffffffff157424 */ /* 0x000fd800078e00ff */
[----:B------:R-:W-:Y:S05]  /*b6d0*/  WARPSYNC.COLLECTIVE R21, `(.L_x_3514) ;  /* 0x0000000015087348 */ /* 0x000fea0003c00000 */
[----:B------:R-:W-:Y:S01]  /*b6e0*/  VOTE.ANY P3, P3 ;  /* 0x0000000000ff7806 */ /* 0x000fe20001860100 */
[----:B------:R-:W-:-:S12]  /*b6f0*/  ENDCOLLECTIVE ;  /* 0x000000000000791b */ /* 0x000fd80003800000 */
.L_x_3514:
[----:B------:R-:W-:Y:S05]  /*b700*/  BSYNC B0 ;  /* 0x0000000000007941 */ /* 0x000fea0003800000 */
.L_x_3513:
[----:B------:R-:W-:Y:S01]  /*b710*/  PLOP3.LUT P1, PT, P3, PT, PT, 0x80, 0x8 ;  /* 0x000000000008781c */ /* 0x000fe20001f2f070 */
[----:B------:R-:W-:-:S12]  /*b720*/  BRA `(.L_x_3515) ;  /* 0xffffff80005c7947 */ /* 0x000fd8000383ffff */
.L_x_3447:
[----:B------:R-:W-:Y:S01]  /*b730*/  ISETP.NE.U32.AND P3, PT, R14, 0x65, PT ;  /* 0x000000650e00780c */ /* 0x000fe20003f65070 */
[----:B------:R-:W-:Y:S01]  /*b740*/  BSSY B0, `(.L_x_3516) ;  /* 0x0000007000007945 */ /* 0x000fe20003800000 */
[----:B------:R-:W-:Y:S01]  /*b750*/  PLOP3.LUT P5, PT, P5, PT, PT, 0x8, 0x80 ;  /* 0x000000000080781c */ /* 0x000fe20002fae170 */
[----:B------:R-:W-:Y:S01]  /*b760*/  IMAD.MOV.U32 R21, RZ, RZ, -0x1 ;  /* 0xffffffffff157424 */ /* 0x000fe200078e00ff */
[----:B------:R-:W-:-:S13]  /*b770*/  ISETP.NE.AND.EX P3, PT, R15, RZ, PT, P3 ;  /* 0x000000ff0f00720c */ /* 0x000fda0003f65330 */
[----:B------:R-:W-:Y:S05]  /*b780*/  WARPSYNC.COLLECTIVE R21, `(.L_x_3517) ;  /* 0x0000000015087348 */ /* 0x000fea0003c00000 */
[----:B------:R-:W-:Y:S01]  /*b790*/  VOTE.ANY R21, PT, P5 ;  /* 0x0000000000157806 */ /* 0x000fe200028e0100 */
[----:B------:R-:W-:Y:S06]  /*b7a0*/  ENDCOLLECTIVE ;  /* 0x000000000000791b */ /* 0x000fec0003800000 */
.L_x_3517:
[----:B------:R-:W-:Y:S05]  /*b7b0*/  BSYNC B0 ;  /* 0x0000000000007941 */ /* 0x000fea0003800000 */
.L_x_3516:
        /* <DEDUP_REMOVED lines=12> */
.L_x_3518:
[----:B------:R-:W-:Y:S01]  /*b880*/  ISETP.GE.AND P1, PT, R36, R24, PT ;  /* 0x000000182400720c */ /* 0x000fe20003f26270 */
[----:B------:R-:W-:Y:S02]  /*b890*/  IMAD.MOV.U32 R26, RZ, RZ, R13 ;  /* 0x000000ffff1a7224 */ /* 0x000fe400078e000d */
[----:B------:R-:W-:-:S10]  /*b8a0*/  IMAD.MOV.U32 R42, RZ, RZ, R23 ;  /* 0x000000ffff2a7224 */ /* 0x000fd400078e0017 */
[----:B------:R-:W-:Y:S05]  /*b8b0*/  WARPSYNC.COLLECTIVE R21, `(.L_x_3519) ;  /* 0x0000000015087348 */ /* 0x000fea0003c00000 */
[----:B------:R0:W1:Y:S02]  /*b8c0*/  SHFL.DOWN P5, R23, R26, R19, R24 ;  /* 0x080000131a177389 */ /* 0x00006400000a0018 */
[----:B01----:R-:W-:Y:S05]  /*b8d0*/  ENDCOLLECTIVE ;  /* 0x000000000000791b */ /* 0x003fea0003800000 */
.L_x_3519:
[----:B------:R-:W-:-:S05]  /*b8e0*/  SEL R15, R42, RZ, !P1 ;  /* 0x000000ff2a0f7207 */ /* 0x000fca0004800000 */
[----:B------:R-:W-:Y:S02]  /*b8f0*/  IMAD.IADD R42, R12, 0x1, R15 ;  /* 0x000000010c2a7824 */ /* 0x000fe400078e020f */
[----:B------:R-:W-:Y:S02]  /*b900*/  VIADD R15, R36, 0x2 ;  /* 0x00000002240f7836 */ /* 0x000fe40000000000 */
[----:B------:R-:W-:Y:S02]  /*b910*/  IMAD.MOV.U32 R26, RZ, RZ, R42 ;  /* 0x000000ffff1a7224 */ /* 0x000fe400078e002a */
[----:B------:R-:W-:Y:S01]  /*b920*/  IMAD.MOV.U32 R19, RZ, RZ, 0x2 ;  /* 0x00000002ff137424 */ /* 0x000fe200078e00ff */
[----:B------:R-:W-:Y:S02]  /*b930*/  SEL R23, R23, RZ, !P2 ;  /* 0x000000ff17177207 */ /* 0x000fe40005000000 */
[----:B------:R-:W-:Y:S02]  /*b940*/  ISETP.NE.AND P2, PT, R42, RZ, PT ;  /* 0x000000ff2a00720c */ /* 0x000fe40003f45270 */
[----:B------:R-:W-:-:S02]  /*b950*/  SEL R23, R23, RZ, !P1 ;  /* 0x000000ff17177207 */ /* 0x000fc40004800000 */
[----:B------:R-:W-:Y:S01]  /*b960*/  ISETP.GT.AND P1, PT, R15, R24, PT ;  /* 0x000000180f00720c */ /* 0x000fe20003f24270 */
[----:B------:R-:W-:Y:S02]  /*b970*/  VIADD R15, R36, 0x4 ;  /* 0x00000004240f7836 */ /* 0x000fe40000000000 */
[----:B------:R-:W-:-:S10]  /*b980*/  IMAD.IADD R22, R13, 0x1, R23 ;  /* 0x000000010d167824 */ /* 0x000fd400078e0217 */
[----:B------:R-:W-:Y:S05]  /*b990*/  WARPSYNC.COLLECTIVE R21, `(.L_x_3520) ;  /* 0x0000000015087348 */ /* 0x000fea0003c00000 */
[----:B------:R0:W1:Y:S02]  /*b9a0*/  SHFL.DOWN P5, R23, R26, R19, R24 ;  /* 0x080000131a177389 */ /* 0x00006400000a0018 */
[----:B01----:R-:W-:Y:S05]  /*b9b0*/  ENDCOLLECTIVE ;  /* 0x000000000000791b */ /* 0x003fea0003800000 */
.L_x_3520:
[----:B------:R-:W-:Y:S02]  /*b9c0*/  IMAD.MOV.U32 R26, RZ, RZ, R22 ;  /* 0x000000ffff1a7224 */ /* 0x000fe400078e0016 */
[----:B------:R-:W-:-:S07]  /*b9d0*/  IMAD.MOV.U32 R13, RZ, RZ, R23 ;  /* 0x000000ffff0d7224 */ /* 0x000fce00078e0017 */
[----:B------:R-:W-:Y:S05]  /*b9e0*/  WARPSYNC.COLLECTIVE R21, `(.L_x_3521) ;  /* 0x0000000015087348 */ /* 0x000fea0003c00000 */
[----:B------:R0:W1:Y:S02]  /*b9f0*/  SHFL.DOWN P5, R23, R26, R19, R24 ;  /* 0x080000131a177389 */ /* 0x00006400000a0018 */
[----:B01----:R-:W-:Y:S05]  /*ba00*/  ENDCOLLECTIVE ;  /* 0x000000000000791b */ /* 0x003fea0003800000 */
.L_x_3521:
[----:B------:R-:W-:-:S05]  /*ba10*/  SEL R13, R13, RZ, !P1 ;  /* 0x000000ff0d0d7207 */ /* 0x000fca0004800000 */
[----:B------:R-:W-:-:S04]  /*ba20*/  IMAD.IADD R13, R42, 0x1, R13 ;  /* 0x000000012a0d7824 */ /* 0x000fc800078e020d */
[----:B------:R-:W-:Y:S02]  /*ba30*/  IMAD.MOV.U32 R26, RZ, RZ, R13 ;  /* 0x000000ffff1a7224 */ /* 0x000fe400078e000d */
[----:B------:R-:W-:Y:S01]  /*ba40*/  IMAD.MOV.U32 R19, RZ, RZ, 0x4 ;  /* 0x00000004ff137424 */ /* 0x000fe200078e00ff */
[----:B------:R-:W-:Y:S02]  /*ba50*/  SEL R23, R23, RZ, !P2 ;  /* 0x000000ff17177207 */ /* 0x000fe40005000000 */
[----:B------:R-:W-:Y:S02]  /*ba60*/  ISETP.NE.AND P2, PT, R13, RZ, PT ;  /* 0x000000ff0d00720c */ /* 0x000fe40003f45270 */
[----:B------:R-:W-:Y:S02]  /*ba70*/  SEL R23, R23, RZ, !P1 ;  /* 0x000000ff17177207 */ /* 0x000fe40004800000 */
[----:B------:R-:W-:Y:S01]  /*ba80*/  ISETP.GT.AND P1, PT, R15, R24, PT ;  /* 0x000000180f00720c */ /* 0x000fe20003f24270 */
[----:B------:R-:W-:-:S02]  /*ba90*/  VIADD R15, R36, 0x10 ;  /* 0x00000010240f7836 */ /* 0x000fc40000000000 */
[----:B------:R-:W-:-:S10]  /*baa0*/  IMAD.IADD R45, R22, 0x1, R23 ;  /* 0x00000001162d7824 */ /* 0x000fd400078e0217 */
[----:B------:R-:W-:Y:S05]  /*bab0*/  WARPSYNC.COLLECTIVE R21, `(.L_x_3522) ;  /* 0x0000000015087348 */ /* 0x000fea0003c00000 */
[----:B------:R0:W1:Y:S02]  /*bac0*/  SHFL.DOWN P5, R23, R26, R19, R24 ;  /* 0x080000131a177389 */ /* 0x00006400000a0018 */
[----:B01----:R-:W-:Y:S05]  /*bad0*/  ENDCOLLECTIVE ;  /* 0x000000000000791b */ /* 0x003fea0003800000 */
.L_x_3522:
[----:B------:R-:W-:Y:S01]  /*bae0*/  IMAD.MOV.U32 R26, RZ, RZ, R45 ;  /* 0x000000ffff1a7224 */ /* 0x000fe200078e002d */
[----:B------:R-:W-:-:S07]  /*baf0*/  SEL R12, R23, RZ, !P1 ;  /* 0x000000ff170c7207 */ /* 0x000fce0004800000 */
[----:B------:R-:W-:Y:S05]  /*bb00*/  WARPSYNC.COLLECTIVE R21, `(.L_x_3523) ;  /* 0x0000000015087348 */ /* 0x000fea0003c00000 */
[----:B------:R0:W1:Y:S02]  /*bb10*/  SHFL.DOWN P5, R23, R26, R19, R24 ;  /* 0x080000131a177389 */ /* 0x00006400000a0018 */
[----:B01----:R-:W-:Y:S05]  /*bb20*/  ENDCOLLECTIVE ;  /* 0x000000000000791b */ /* 0x003fea0003800000 */
.L_x_3523:
[----:B------:R-:W-:Y:S02]  /*bb30*/  IMAD.IADD R49, R13, 0x1, R12 ;  /* 0x000000010d317824 */ /* 0x000fe400078e020c */
[----:B------:R-:W-:Y:S02]  /*bb40*/  VIADD R13, R36, 0x8 ;  /* 0x00000008240d7836 */ /* 0x000fe40000000000 */
[----:B------:R-:W-:Y:S02]  /*bb50*/  IMAD.MOV.U32 R26, RZ, RZ, R49 ;  /* 0x000000ffff1a7224 */ /* 0x000fe400078e0031 */
[----:B------:R-:W-:Y:S02]  /*bb60*/  IMAD.MOV.U32 R19, RZ, RZ, 0x8 ;  /* 0x00000008ff137424 */ /* 0x000fe400078e00ff */
[----:B------:R-:W-:-:S07]  /*bb70*/  IMAD.MOV.U32 R12, RZ, RZ, R23 ;  /* 0x000000ffff0c7224 */ /* 0x000fce00078e0017 */
[----:B------:R-:W-:Y:S05]  /*bb80*/  WARPSYNC.COLLECTIVE R21, `(.L_x_3524) ;  /* 0x0000000015087348 */ /* 0x000fea0003c00000 */
[----:B------:R0:W1:Y:S02]  /*bb90*/  SHFL.DOWN P5, R23, R26, R19, R24 ;  /* 0x080000131a177389 */ /* 0x00006400000a0018 */
[----:B01----:R-:W-:Y:S05]  /*bba0*/  ENDCOLLECTIVE ;  /* 0x000000000000791b */ /* 0x003fea0003800000 */
.L_x_3524:
[----:B------:R-:W-:Y:S02]  /*bbb0*/  SEL R12, R12, RZ, !P2 ;  /* 0x000000ff0c0c7207 */ /* 0x000fe40005000000 */
[----:B------:R-:W-:Y:S02]  /*bbc0*/  ISETP.NE.AND P2, PT, R49, RZ, PT ;  /* 0x000000ff3100720c */ /* 0x000fe40003f45270 */
[----:B------:R-:W-:Y:S02]  /*bbd0*/  SEL R12, R12, RZ, !P1 ;  /* 0x000000ff0c0c7207 */ /* 0x000fe40004800000 */
[----:B------:R-:W-:-:S03]  /*bbe0*/  ISETP.GT.AND P1, PT, R13, R24, PT ;  /* 0x000000180d00720c */ /* 0x000fc60003f24270 */
[----:B------:R-:W-:-:S04]  /*bbf0*/  IMAD.IADD R47, R45, 0x1, R12 ;  /* 0x000000012d2f7824 */ /* 0x000fc800078e020c */
[----:B------:R-:W-:Y:S01]  /*bc00*/  IMAD.MOV.U32 R26, RZ, RZ, R47 ;  /* 0x000000ffff1a7224 */ /* 0x000fe200078e002f */
[----:B------:R-:W-:-:S07]  /*bc10*/  SEL R12, R23, RZ, !P1 ;  /* 0x000000ff170c7207 */ /* 0x000fce0004800000 */
[----:B------:R-:W-:Y:S05]  /*bc20*/  WARPSYNC.COLLECTIVE R21, `(.L_x_3525) ;  /* 0x0000000015087348 */ /* 0x000fea0003c00000 */
[----:B------:R0:W1:Y:S02]  /*bc30*/  SHFL.DOWN P5, R23, R26, R19, R24 ;  /* 0x080000131a177389 */ /* 0x00006400000a0018 */
[----:B01----:R-:W-:Y:S05]  /*bc40*/  ENDCOLLECTIVE ;  /* 0x000000000000791b */ /* 0x003fea0003800000 */
.L_x_3525:
[----:B------:R-:W-:-:S04]  /*bc50*/  IMAD.IADD R45, R49, 0x1, R12 ;  /* 0x00000001312d7824 */ /* 0x000fc800078e020c */
[----:B------:R-:W-:Y:S02]  /*bc60*/  IMAD.MOV.U32 R26, RZ, RZ, R45 ;  /* 0x000000ffff1a7224 */ /* 0x000fe400078e002d */
[----:B------:R-:W-:Y:S02]  /*bc70*/  IMAD.MOV.U32 R19, RZ, RZ, 0x10 ;  /* 0x00000010ff137424 */ /* 0x000fe400078e00ff */
[----:B------:R-:W-:-:S07]  /*bc80*/  IMAD.MOV.U32 R22, RZ, RZ, R23 ;  /* 0x000000ffff167224 */ /* 0x000fce00078e0017 */
[----:B------:R-:W-:Y:S05]  /*bc90*/  WARPSYNC.COLLECTIVE R21, `(.L_x_3526) ;  /* 0x0000000015087348 */ /* 0x000fea0003c00000 */
[----:B------:R0:W1:Y:S02]  /*bca0*/  SHFL.DOWN P5, R23, R26, R19, R24 ;  /* 0x080000131a177389 */ /* 0x00006400000a0018 */
[----:B01----:R-:W-:Y:S05]  /*bcb0*/  ENDCOLLECTIVE ;  /* 0x000000000000791b */ /* 0x003fea0003800000 */
.L_x_3526:
[----:B------:R-:W-:Y:S02]  /*bcc0*/  SEL R22, R22, RZ, !P2 ;  /* 0x000000ff16167207 */ /* 0x000fe40005000000 */
[----:B------:R-:W-:Y:S02]  /*bcd0*/  ISETP.NE.AND P2, PT, R45, RZ, PT ;  /* 0x000000ff2d00720c */ /* 0x000fe40003f45270 */
[----:B------:R-:W-:Y:S02]  /*bce0*/  SEL R22, R22, RZ, !P1 ;  /* 0x000000ff16167207 */ /* 0x000fe40004800000 */
[----:B------:R-:W-:-:S03]  /*bcf0*/  ISETP.GT.AND P1, PT, R15, R24, PT ;  /* 0x000000180f00720c */ /* 0x000fc60003f24270 */
[----:B------:R-:W-:-:S04]  /*bd00*/  IMAD.IADD R13, R47, 0x1, R22 ;  /* 0x000000012f0d7824 */ /* 0x000fc800078e0216 */
[----:B------:R-:W-:Y:S02]  /*bd10*/  IMAD.MOV.U32 R26, RZ, RZ, R13 ;  /* 0x000000ffff1a7224 */ /* 0x000fe400078e000d */
[----:B------:R-:W-:-:S07]  /*bd20*/  IMAD.MOV.U32 R12, RZ, RZ, R23 ;  /* 0x000000ffff0c7224 */ /* 0x000fce00078e0017 */
[----:B------:R-:W-:Y:S05]  /*bd30*/  WARPSYNC.COLLECTIVE R21, `(.L_x_3527) ;  /* 0x0000000015087348 */ /* 0x000fea0003c00000 */
[----:B------:R0:W1:Y:S02]  /*bd40*/  SHFL.DOWN P5, R23, R26, R19, R24 ;  /* 0x080000131a177389 */ /* 0x00006400000a0018 */
[----:B01----:R-:W-:Y:S05]  /*bd50*/  ENDCOLLECTIVE ;  /* 0x000000000000791b */ /* 0x003fea0003800000 */
.L_x_3527:
[----:B------:R-:W-:Y:S05]  /*bd60*/  WARPSYNC.COLLECTIVE R21, `(.L_x_3528) ;  /* 0x0000000015087348 */ /* 0x000fea0003c00000 */
[----:B------:R-:W-:Y:S01]  /*bd70*/  VOTE.ALL P3, P3 ;  /* 0x0000000000ff7806 */ /* 0x000fe20001860000 */
[----:B------:R-:W-:-:S12]  /*bd80*/  ENDCOLLECTIVE ;  /* 0x000000000000791b */ /* 0x000fd80003800000 */
.L_x_3528:
[----:B------:R-:W-:Y:S01]  /*bd90*/  SEL R12, R12, RZ, !P1 ;  /* 0x000000ff0c0c7207 */ /* 0x000fe20004800000 */
[----:B------:R-:W-:-:S05]  /*bda0*/  IMAD.MOV.U32 R22, RZ, RZ, R23 ;  /* 0x000000ffff167224 */ /* 0x000fca00078e0017 */
[----:B------:R-:W-:-:S04]  /*bdb0*/  SEL R22, R22, RZ, !P2 ;  /* 0x000000ff16167207 */ /* 0x000fc80005000000 */
[----:B------:R-:W-:Y:S02]  /*bdc0*/  SEL R22, R22, RZ, !P1 ;  /* 0x000000ff16167207 */ /* 0x000fe40004800000 */
[----:B------:R-:W-:Y:S02]  /*bdd0*/  ISETP.NE.AND P1, PT, R16, RZ, PT ;  /* 0x000000ff1000720c */ /* 0x000fe40003f25270 */
[----:B------:R-:W-:Y:S01]  /*bde0*/  IADD3 R16, PT, PT, R45, R12, R16 ;  /* 0x0000000c2d107210 */ /* 0x000fe20007ffe010 */
[----:B------:R-:W-:-:S05]  /*bdf0*/  IMAD.IADD R22, R13, 0x1, R22 ;  /* 0x000000010d167824 */ /* 0x000fca00078e0216 */
[----:B------:R-:W-:-:S05]  /*be00*/  SEL R13, R22, RZ, !P1 ;  /* 0x000000ff160d7207 */ /* 0x000fca0004800000 */
[----:B------:R-:W-:Y:S01]  /*be10*/  IMAD.IADD R18, R13, 0x1, R18 ;  /* 0x000000010d127824 */ /* 0x000fe200078e0212 */
[----:B------:R-:W-:Y:S06]  /*be20*/  BRA `(.L_x_3529) ;  /* 0xffffff7c00a47947 */ /* 0x000fec000383ffff */
.L_x_3475:
[----:B------:R-:W-:Y:S01]  /*be30*/  BSSY B0, `(.L_x_3530) ;  /* 0x0000006000007945 */ /* 0x000fe20003800000 */
[----:B------:R-:W-:Y:S01]  /*be40*/  PLOP3.LUT P3, PT, P3, PT, PT, 0x8, 0x80 ;  /* 0x000000000080781c */ /* 0x000fe20001f6e170 */
[----:B------:R-:W-:-:S12]  /*be50*/  IMAD.MOV.U32 R21, RZ, RZ, -0x1 ;  /* 0xffffffffff157424 */ /* 0x000fd800078e00ff */
[----:B------:R-:W-:Y:S05]  /*be60*/  WARPSYNC.COLLECTIVE R21, `(.L_x_3531) ;  /* 0x0000000015087348 */ /* 0x000fea0003c00000 */
[----:B------:R-:W-:Y:S01]  /*be70*/  VOTE.ANY P3, P3 ;  /* 0x0000000000ff7806 */ /* 0x000fe20001860100 */
[----:B------:R-:W-:-:S12]  /*be80*/  ENDCOLLECTIVE ;  /* 0x000000000000791b */ /* 0x000fd80003800000 */
.L_x_3531:
[----:B------:R-:W-:Y:S05]  /*be90*/  BSYNC B0 ;  /* 0x0000000000007941 */ /* 0x000fea0003800000 */
.L_x_3530:
[----:B------:R-:W-:Y:S05]  /*bea0*/  BRA `(.L_x_3532) ;  /* 0xffffffcc00f07947 */ /* 0x000fea000383ffff */
.L_x_3477:
        /* <DEDUP_REMOVED lines=9> */
.L_x_3534:
[----:B------:R-:W-:Y:S05]  /*bf40*/  BSYNC B0 ;  /* 0x0000000000007941 */ /* 0x000fea0003800000 */
.L_x_3533:
[----:B------:R-:W-:Y:S01]  /*bf50*/  LOP3.LUT R21, R21, 0x80000000, R27, 0xec, !PT ;  /* 0x8000000015157812 */ /* 0x000fe200078eec1b */
[----:B------:R-:W-:Y:S01]  /*bf60*/  IMAD.MOV.U32 R26, RZ, RZ, R16 ;  /* 0x000000ffff1a7224 */ /* 0x000fe200078e0010 */
[----:B------:R-:W-:Y:S01]  /*bf70*/  ISETP.NE.AND P6, PT, R16, RZ, PT ;  /* 0x000000ff1000720c */ /* 0x000fe20003fc5270 */
[----:B------:R-:W-:Y:S02]  /*bf80*/  IMAD.MOV.U32 R19, RZ, RZ, 0x1 ;  /* 0x00000001ff137424 */ /* 0x000fe400078e00ff */
[----:B------:R-:W-:-:S05]  /*bf90*/  VIADD R18, R21, 0xffffffff ;  /* 0xffffffff15127836 */ /* 0x000fca0000000000 */
[----:B------:R-:W-:Y:S01]  /*bfa0*/  LOP3.LUT R18, R21, R18, RZ, 0xc, !PT ;  /* 0x0000001215127212 */ /* 0x000fe200078e0cff */
[----:B------:R-:W-:-:S03]  /*bfb0*/  IMAD.MOV.U32 R21, RZ, RZ, -0x1 ;  /* 0xffffffffff157424 */ /* 0x000fc600078e00ff */
[----:B------:R0:W1:Y:S04]  /*bfc0*/  POPC R24, R18 ;  /* 0x0000001200187309 */ /* 0x0000680000000000 */
[----:B01----:R-:W-:Y:S05]  /*bfd0*/  WARPSYNC.COLLECTIVE R21, `(.L_x_3535) ;  /* 0x0000000015087348 */ /* 0x003fea0003c00000 */
[----:B-1----:R1:W2:Y:S02]  /*bfe0*/  SHFL.DOWN P5, R23, R26, R19, R24 ;  /* 0x080000131a177389 */ /* 0x0022a400000a0018 */
[----:B012---:R-:W-:Y:S05]  /*bff0*/  ENDCOLLECTIVE ;  /* 0x000000000000791b */ /* 0x007fea0003800000 */
.L_x_3535:
[----:B------:R-:W-:Y:S02]  /*c000*/  IMAD.MOV.U32 R26, RZ, RZ, R17 ;  /* 0x000000ffff1a7224 */ /* 0x000fe400078e0011 */
[----:B------:R-:W-:-:S07]  /*c010*/  IMAD.MOV.U32 R20, RZ, RZ, R23 ;  /* 0x000000ffff147224 */ /* 0x000fce00078e0017 */
[----:B------:R-:W-:Y:S05]  /*c020*/  WARPSYNC.COLLECTIVE R21, `(.L_x_3536) ;  /* 0x0000000015087348 */ /* 0x000fea0003c00000 */
[----:B------:R0:W1:Y:S02]  /*c030*/  SHFL.DOWN P5, R23, R26, R19, R24 ;  /* 0x080000131a177389 */ /* 0x00006400000a0018 */
[----:B01----:R-:W-:Y:S05]  /*c040*/  ENDCOLLECTIVE ;  /* 0x000000000000791b */ /* 0x003fea0003800000 */
.L_x_3536:
[----:B------:R-:W-:Y:S01]  /*c050*/  IMAD.MOV.U32 R19, RZ, RZ, 0x2 ;  /* 0x00000002ff137424 */ /* 0x000fe200078e00ff */
[----:B------:R-:W-:Y:S02]  /*c060*/  ISETP.GE.AND P5, PT, R42, R24, PT ;  /* 0x000000182a00720c */ /* 0x000fe40003fa6270 */
[----:B------:R-:W-:Y:S02]  /*c070*/  SEL R23, R23, RZ, !P6 ;  /* 0x000000ff17177207 */ /* 0x000fe40007000000 */
[----:B------:R-:W-:Y:S02]  /*c080*/  SEL R43, R20, RZ, !P5 ;  /* 0x000000ff142b7207 */ /* 0x000fe40006800000 */
[----:B------:R-:W-:-:S03]  /*c090*/  SEL R23, R23, RZ, !P5 ;  /* 0x000000ff17177207 */ /* 0x000fc60006800000 */
[----:B------:R-:W-:Y:S02]  /*c0a0*/  IMAD.IADD R43, R16, 0x1, R43 ;  /* 0x00000001102b7824 */ /* 0x000fe400078e022b */
[----:B------:R-:W-:Y:S02]  /*c0b0*/  IMAD.IADD R41, R17, 0x1, R23 ;  /* 0x0000000111297824 */ /* 0x000fe400078e0217 */
[----:B------:R-:W-:Y:S01]  /*c0c0*/  IMAD.MOV.U32 R26, RZ, RZ, R43 ;  /* 0x000000ffff1a7224 */ /* 0x000fe200078e002b */
[----:B------:R-:W-:Y:S01]  /*c0d0*/  ISETP.NE.AND P6, PT, R43, RZ, PT ;  /* 0x000000ff2b00720c */ /* 0x000fe20003fc5270 */
[----:B------:R-:W-:-:S12]  /*c0e0*/  VIADD R17, R42, 0x2 ;  /* 0x000000022a117836 */ /* 0x000fd80000000000 */
[----:B------:R-:W-:Y:S05]  /*c0f0*/  WARPSYNC.COLLECTIVE R21, `(.L_x_3537) ;  /* 0x0000000015087348 */ /* 0x000fea0003c00000 */
[----:B------:R0:W1:Y:S02]  /*c100*/  SHFL.DOWN P5, R23, R26, R19, R24 ;  /* 0x080000131a177389 */ /* 0x00006400000a0018 */
[----:B01----:R-:W-:Y:S05]  /*c110*/  ENDCOLLECTIVE ;  /* 0x000000000000791b */ /* 0x003fea0003800000 */
.L_x_3537:
[----:B------:R-:W-:Y:S02]  /*c120*/  IMAD.MOV.U32 R26, RZ, RZ, R41 ;  /* 0x000000ffff1a7224 */ /* 0x000fe400078e0029 */
[----:B------:R-:W-:-:S07]  /*c130*/  IMAD.MOV.U32 R20, RZ, RZ, R23 ;  /* 0x000000ffff147224 */ /* 0x000fce00078e0017 */
[----:B------:R-:W-:Y:S05]  /*c140*/  WARPSYNC.COLLECTIVE R21, `(.L_x_3538) ;  /* 0x0000000015087348 */ /* 0x000fea0003c00000 */
[----:B------:R0:W1:Y:S02]  /*c150*/  SHFL.DOWN P5, R23, R26, R19, R24 ;  /* 0x080000131a177389 */ /* 0x00006400000a0018 */
[----:B01----:R-:W-:Y:S05]  /*c160*/  ENDCOLLECTIVE ;  /* 0x000000000000791b */ /* 0x003fea0003800000 */
.L_x_3538:
[----:B------:R-:W-:Y:S01]  /*c170*/  IMAD.MOV.U32 R19, RZ, RZ, 0x4 ;  /* 0x00000004ff137424 */ /* 0x000fe200078e00ff */
[----:B------:R-:W-:Y:S02]  /*c180*/  ISETP.GT.AND P5, PT, R17, R24, PT ;  /* 0x000000181100720c */ /* 0x000fe40003fa4270 */
        /* <DEDUP_REMOVED lines=11> */
.L_x_3539:
[----:B------:R-:W-:Y:S02]  /*c240*/  IMAD.MOV.U32 R26, RZ, RZ, R17 ;  /* 0x000000ffff1a7224 */ /* 0x000fe400078e0011 */
[----:B------:R-:W-:-:S07]  /*c250*/  IMAD.MOV.U32 R16, RZ, RZ, R23 ;  /* 0x000000ffff107224 */ /* 0x000fce00078e0017 */
[----:B------:R-:W-:Y:S05]  /*c260*/  WARPSYNC.COLLECTIVE R21, `(.L_x_3540) ;  /* 0x0000000015087348 */ /* 0x000fea0003c00000 */
[----:B------:R0:W1:Y:S02]  /*c270*/  SHFL.DOWN P5, R23, R26, R19, R24 ;  /* 0x080000131a177389 */ /* 0x00006400000a0018 */
[----:B01----:R-:W-:Y:S05]  /*c280*/  ENDCOLLECTIVE ;  /* 0x000000000000791b */ /* 0x003fea0003800000 */
.L_x_3540:
[----:B------:R-:W-:Y:S01]  /*c290*/  IMAD.MOV.U32 R19, RZ, RZ, 0x8 ;  /* 0x00000008ff137424 */ /* 0x000fe200078e00ff */
[----:B------:R-:W-:Y:S02]  /*c2a0*/  ISETP.GT.AND P5, PT, R41, R24, PT ;  /* 0x000000182900720c */ /* 0x000fe40003fa4270 */
[----:B------:R-:W-:Y:S02]  /*c2b0*/  SEL R23, R23, RZ, !P6 ;  /* 0x000000ff17177207 */ /* 0x000fe40007000000 */
[----:B------:R-:W-:-:S05]  /*c2c0*/  SEL R16, R16, RZ, !P5 ;  /* 0x000000ff10107207 */ /* 0x000fca0006800000 */
[----:B------:R-:W-:Y:S01]  /*c2d0*/  IMAD.IADD R47, R45, 0x1, R16 ;  /* 0x000000012d2f7824 */ /* 0x000fe200078e0210 */
[----:B------:R-:W-:-:S03]  /*c2e0*/  SEL R16, R23, RZ, !P5 ;  /* 0x000000ff17107207 */ /* 0x000fc60006800000 */
[----:B------:R-:W-:Y:S01]  /*c2f0*/  IMAD.MOV.U32 R26, RZ, RZ, R47 ;  /* 0x000000ffff1a7224 */ /* 0x000fe200078e002f */
[----:B------:R-:W-:Y:S01]  /*c300*/  ISETP.NE.AND P6, PT, R47, RZ, PT ;  /* 0x000000ff2f00720c */ /* 0x000fe20003fc5270 */
[----:B------:R-:W-:Y:S02]  /*c310*/  IMAD.IADD R41, R17, 0x1, R16 ;  /* 0x0000000111297824 */ /* 0x000fe400078e0210 */
[----:B------:R-:W-:-:S10]  /*c320*/  VIADD R17, R42, 0x8 ;  /* 0x000000082a117836 */ /* 0x000fd40000000000 */
[----:B------:R-:W-:Y:S05]  /*c330*/  WARPSYNC.COLLECTIVE R21, `(.L_x_3541) ;  /* 0x0000000015087348 */ /* 0x000fea0003c00000 */
[----:B------:R0:W1:Y:S02]  /*c340*/  SHFL.DOWN P5, R23, R26, R19, R24 ;  /* 0x080000131a177389 */ /* 0x00006400000a0018 */
[----:B01----:R-:W-:Y:S05]  /*c350*/  ENDCOLLECTIVE ;  /* 0x000000000000791b */ /* 0x003fea0003800000 */
.L_x_3541:
[----:B------:R-:W-:Y:S02]  /*c360*/  IMAD.MOV.U32 R26, RZ, RZ, R41 ;  /* 0x000000ffff1a7224 */ /* 0x000fe400078e0029 */
[----:B------:R-:W-:-:S07]  /*c370*/  IMAD.MOV.U32 R16, RZ, RZ, R23 ;  /* 0x000000ffff107224 */ /* 0x000fce00078e0017 */
[----:B------:R-:W-:Y:S05]  /*c380*/  WARPSYNC.COLLECTIVE R21, `(.L_x_3542) ;  /* 0x0000000015087348 */ /* 0x000fea0003c00000 */
[----:B------:R0:W1:Y:S02]  /*c390*/  SHFL.DOWN P5, R23, R26, R19, R24 ;  /* 0x080000131a177389 */ /* 0x00006400000a0018 */
[----:B01----:R-:W-:Y:S05]  /*c3a0*/  ENDCOLLECTIVE ;  /* 0x000000000000791b */ /* 0x003fea0003800000 */
.L_x_3542:
[----:B------:R-:W-:Y:S01]  /*c3b0*/  IMAD.MOV.U32 R19, RZ, RZ, 0x10 ;  /* 0x00000010ff137424 */ /* 0x000fe200078e00ff */
[----:B------:R-:W-:Y:S01]  /*c3c0*/  ISETP.GT.AND P5, PT, R17, R24, PT ;  /* 0x000000181100720c */ /* 0x000fe20003fa4270 */
[----:B------:R-:W-:Y:S01]  /*c3d0*/  VIADD R17, R42, 0x10 ;  /* 0x000000102a117836 */ /* 0x000fe20000000000 */
[----:B------:R-:W-:Y:S02]  /*c3e0*/  SEL R23, R23, RZ, !P6 ;  /* 0x000000ff17177207 */ /* 0x000fe40007000000 */
[----:B------:R-:W-:-:S05]  /*c3f0*/  SEL R16, R16, RZ, !P5 ;  /* 0x000000ff10107207 */ /* 0x000fca0006800000 */
[----:B------:R-:W-:Y:S01]  /*c400*/  IMAD.IADD R45, R47, 0x1, R16 ;  /* 0x000000012f2d7824 */ /* 0x000fe200078e0210 */
[----:B------:R-:W-:-:S03]  /*c410*/  SEL R16, R23, RZ, !P5 ;  /* 0x000000ff17107207 */ /* 0x000fc60006800000 */
[----:B------:R-:W-:Y:S01]  /*c420*/  IMAD.MOV.U32 R26, RZ, RZ, R45 ;  /* 0x000000ffff1a7224 */ /* 0x000fe200078e002d */
[----:B------:R-:W-:Y:S01]  /*c430*/  ISETP.NE.AND P6, PT, R45, RZ, PT ;  /* 0x000000ff2d00720c */ /* 0x000fe20003fc5270 */
[----:B------:R-:W-:Y:S01]  /*c440*/  IMAD.IADD R43, R41, 0x1, R16 ;  /* 0x00000001292b7824 */ /* 0x000fe200078e0210 */
[----:B------:R-:W-:-:S11]  /*c450*/  LOP3.LUT R16, RZ, R0, RZ, 0x33, !PT ;  /* 0x00000000ff107212 */ /* 0x000fd600078e33ff */
[----:B------:R-:W-:Y:S05]  /*c460*/  WARPSYNC.COLLECTIVE R21, `(.L_x_3543) ;  /* 0x0000000015087348 */ /* 0x000fea0003c00000 */
[----:B------:R0:W1:Y:S02]  /*c470*/  SHFL.DOWN P5, R23, R26, R19, R24 ;  /* 0x080000131a177389 */ /* 0x00006400000a0018 */
[----:B01----:R-:W-:Y:S05]  /*c480*/  ENDCOLLECTIVE ;  /* 0x000000000000791b */ /* 0x003fea0003800000 */
.L_x_3543:
[----:B------:R-:W-:Y:S02]  /*c490*/  IMAD.IADD R39, R16, 0x1, R39 ;  /* 0x0000000110277824 */ /* 0x000fe400078e0227 */
[----:B------:R-:W-:Y:S02]  /*c4a0*/  IMAD.MOV.U32 R26, RZ, RZ, R43 ;  /* 0x000000ffff1a7224 */ /* 0x000fe400078e002b */
[----:B------:R-:W-:-:S07]  /*c4b0*/  IMAD.MOV.U32 R20, RZ, RZ, R23 ;  /* 0x000000ffff147224 */ /* 0x000fce00078e0017 */
[----:B------:R-:W-:Y:S05]  /*c4c0*/  WARPSYNC.COLLECTIVE R21, `(.L_x_3544) ;  /* 0x0000000015087348 */ /* 0x000fea0003c00000 */
[----:B------:R0:W1:Y:S02]  /*c4d0*/  SHFL.DOWN P5, R23, R26, R19, R24 ;  /* 0x080000131a177389 */ /* 0x00006400000a0018 */
[----:B01----:R-:W-:Y:S05]  /*c4e0*/  ENDCOLLECTIVE ;  /* 0x000000000000791b */ /* 0x003fea0003800000 */
.L_x_3544:
[----:B------:R-:W-:Y:S05]  /*c4f0*/  WARPSYNC.COLLECTIVE R21, `(.L_x_3545) ;  /* 0x0000000015087348 */ /* 0x000fea0003c00000 */
[----:B------:R-:W-:Y:S01]  /*c500*/  VOTE.ALL P3, P3 ;  /* 0x0000000000ff7806 */ /* 0x000fe20001860000 */
[----:B------:R-:W-:-:S12]  /*c510*/  ENDCOLLECTIVE ;  /* 0x000000000000791b */ /* 0x000fd80003800000 */
.L_x_3545:
[----:B------:R-:W-:Y:S02]  /*c520*/  ISETP.GT.AND P5, PT, R17, R24, PT ;  /* 0x000000181100720c */ /* 0x000fe40003fa4270 */
[----:B------:R-:W0:Y:S01]  /*c530*/  LDC.64 R16, c[0x0][0x3a8] ;  /* 0x0000ea00ff107b82 */ /* 0x000e220000000a00 */
[----:B------:R-:W-:Y:S02]  /*c540*/  SEL R23, R23, RZ, !P6 ;  /* 0x000000ff17177207 */ /* 0x000fe40007000000 */
[----:B------:R-:W-:Y:S02]  /*c550*/  SEL R20, R20, RZ, !P5 ;  /* 0x000000ff14147207 */ /* 0x000fe40006800000 */
[----:B------:R-:W-:-:S03]  /*c560*/  SEL R22, R23, RZ, !P5 ;  /* 0x000000ff17167207 */ /* 0x000fc60006800000 */
[----:B------:R-:W-:Y:S02]  /*c570*/  IMAD.IADD R20, R45, 0x1, R20 ;  /* 0x000000012d147824 */ /* 0x000fe400078e0214 */
[----:B------:R-:W-:Y:S01]  /*c580*/  IMAD.IADD R22, R43, 0x1, R22 ;  /* 0x000000012b167824 */ /* 0x000fe200078e0216 */
[----:B0-----:R-:W-:-:S05]  /*c590*/  IADD3 R40, P5, PT, R16, 0x200, RZ ;  /* 0x0000020010287810 */ /* 0x001fca0007fbe0ff */
[----:B------:R-:W-:Y:S01]  /*c5a0*/  IMAD.X R41, RZ, RZ, R17, P5 ;  /* 0x000000ffff297224 */ /* 0x000fe200028e0611 */
[----:B------:R-:W-:Y:S07]  /*c5b0*/  BRA `(.L_x_3546) ;  /* 0xffffffcc003c7947 */ /* 0x000fee000383ffff */
.L_x_3479:
[----:B------:R-:W-:Y:S01]  /*c5c0*/  BSSY B0, `(.L_x_3547) ;  /* 0x0000006000007945 */ /* 0x000fe20003800000 */
[----:B------:R-:W-:Y:S01]  /*c5d0*/  PLOP3.LUT P3, PT, P3, PT, PT, 0x8, 0x80 ;  /* 0x000000000080781c */ /* 0x000fe20001f6e170 */
[----:B------:R-:W-:-:S12]  /*c5e0*/  IMAD.MOV.U32 R21, RZ, RZ, -0x1 ;  /* 0xffffffffff157424 */ /* 0x000fd800078e00ff */
[----:B------:R-:W-:Y:S05]  /*c5f0*/  WARPSYNC.COLLECTIVE R21, `(.L_x_3548) ;  /* 0x0000000015087348 */ /* 0x000fea0003c00000 */
[----:B------:R-:W-:Y:S01]  /*c600*/  VOTE.ANY P3, P3 ;  /* 0x0000000000ff7806 */ /* 0x000fe20001860100 */
[----:B------:R-:W-:-:S12]  /*c610*/  ENDCOLLECTIVE ;  /* 0x000000000000791b */ /* 0x000fd80003800000 */
.L_x_3548:
[----:B------:R-:W-:Y:S05]  /*c620*/  BSYNC B0 ;  /* 0x0000000000007941 */ /* 0x000fea0003800000 */
.L_x_3547:
[----:B------:R-:W-:Y:S05]  /*c630*/  BRA `(.L_x_3549) ;  /* 0xffffffcc00407947 */ /* 0x000fea000383ffff */
.L_x_3481:
        /* <DEDUP_REMOVED lines=8> */
.L_x_3551:
[----:B------:R-:W-:Y:S05]  /*c6c0*/  BSYNC B0 ;  /* 0x0000000000007941 */ /* 0x000fea0003800000 */
.L_x_3550:
[----:B------:R-:W-:Y:S01]  /*c6d0*/  LOP3.LUT R21, R21, 0x80000000, R27, 0xec, !PT ;  /* 0x8000000015157812 */ /* 0x000fe200078eec1b */
[----:B------:R-:W-:Y:S01]  /*c6e0*/  IMAD.MOV.U32 R26, RZ, RZ, R16 ;  /* 0x000000ffff1a7224 */ /* 0x000fe200078e0010 */
[----:B------:R-:W-:Y:S01]  /*c6f0*/  ISETP.NE.AND P6, PT, R16, RZ, PT ;  /* 0x000000ff1000720c */ /* 0x000fe20003fc5270 */
[----:B------:R-:W-:Y:S02]  /*c700*/  IMAD.MOV.U32 R19, RZ, RZ, 0x1 ;  /* 0x00000001ff137424 */ /* 0x000fe400078e00ff */
[----:B------:R-:W-:Y:S02]  /*c710*/  VIADD R18, R21, 0xffffffff ;  /* 0xffffffff15127836 */ /* 0x000fe40000000000 */
[----:B------:R-:W-:Y:S02]  /*c720*/  VIADD R45, R42, 0x2 ;  /* 0x000000022a2d7836 */ /* 0x000fe40000000000 */
[----:B------:R-:W-:Y:S01]  /*c730*/  VIADD R39, R39, 0xffffffe0 ;  /* 0xffffffe027277836 */ /* 0x000fe20000000000 */
[----:B------:R-:W-:Y:S01]  /*c740*/  LOP3.LUT R18, R21, R18, RZ, 0xc, !PT ;  /* 0x0000001215127212 */ /* 0x000fe200078e0cff */
[----:B------:R-:W-:-:S03]  /*c750*/  IMAD.MOV.U32 R21, RZ, RZ, -0x1 ;  /* 0xffffffffff157424 */ /* 0x000fc600078e00ff */
[----:B------:R0:W1:Y:S04]  /*c760*/  POPC R24, R18 ;  /* 0x0000001200187309 */ /* 0x0000680000000000 */
[----:B01----:R-:W-:Y:S05]  /*c770*/  WARPSYNC.COLLECTIVE R21, `(.L_x_3552) ;  /* 0x0000000015087348 */ /* 0x003fea0003c00000 */
[----:B-1----:R1:W2:Y:S02]  /*c780*/  SHFL.DOWN P5, R23, R26, R19, R24 ;  /* 0x080000131a177389 */ /* 0x0022a400000a0018 */
[----:B012---:R-:W-:Y:S05]  /*c790*/  ENDCOLLECTIVE ;  /* 0x000000000000791b */ /* 0x007fea0003800000 */
.L_x_3552:
[----:B------:R-:W-:Y:S02]  /*c7a0*/  IMAD.MOV.U32 R26, RZ, RZ, R17 ;  /* 0x000000ffff1a7224 */ /* 0x000fe400078e0011 */
[----:B------:R-:W-:-:S07]  /*c7b0*/  IMAD.MOV.U32 R44, RZ, RZ, R23 ;  /* 0x000000ffff2c7224 */ /* 0x000fce00078e0017 */
[----:B------:R-:W-:Y:S05]  /*c7c0*/  WARPSYNC.COLLECTIVE R21, `(.L_x_3553) ;  /* 0x0000000015087348 */ /* 0x000fea0003c00000 */
[----:B------:R0:W1:Y:S02]  /*c7d0*/  SHFL.DOWN P5, R23, R26, R19, R24 ;  /* 0x080000131a177389 */ /* 0x00006400000a0018 */
[----:B01----:R-:W-:Y:S05]  /*c7e0*/  ENDCOLLECTIVE ;  /* 0x000000000000791b */ /* 0x003fea0003800000 */
.L_x_3553:
        /* <DEDUP_REMOVED lines=8> */
[----:B------:R-:W-:-:S13]  /*c870*/  ISETP.NE.AND P6, PT, R44, RZ, PT ;  /* 0x000000ff2c00720c */ /* 0x000fda0003fc5270 */
[----:B------:R-:W-:Y:S05]  /*c880*/  WARPSYNC.COLLECTIVE R21, `(.L_x_3554) ;  /* 0x0000000015087348 */ /* 0x000fea0003c00000 */
[----:B------:R0:W1:Y:S02]  /*c890*/  SHFL.DOWN P5, R23, R26, R19, R24 ;  /* 0x080000131a177389 */ /* 0x00006400000a0018 */
[----:B01----:R-:W-:Y:S05]  /*c8a0*/  ENDCOLLECTIVE ;  /* 0x000000000000791b */ /* 0x003fea0003800000 */
.L_x_3554:
[----:B------:R-:W-:Y:S02]  /*c8b0*/  IMAD.MOV.U32 R26, RZ, RZ, R43 ;  /* 0x000000ffff1a7224 */ /* 0x000fe400078e002b */
[----:B------:R-:W-:-:S07]  /*c8c0*/  IMAD.MOV.U32 R17, RZ, RZ, R23 ;  /* 0x000000ffff117224 */ /* 0x000fce00078e0017 */
[----:B------:R-:W-:Y:S05]  /*c8d0*/  WARPSYNC.COLLECTIVE R21, `(.L_x_3555) ;  /* 0x0000000015087348 */ /* 0x000fea0003c00000 */
[----:B------:R0:W1:Y:S02]  /*c8e0*/  SHFL.DOWN P5, R23, R26, R19, R24 ;  /* 0x080000131a177389 */ /* 0x00006400000a0018 */
[----:B01----:R-:W-:Y:S05]  /*c8f0*/  ENDCOLLECTIVE ;  /* 0x000000000000791b */ /* 0x003fea0003800000 */
.L_x_3555:
        /* <DEDUP_REMOVED lines=13> */
.L_x_3556:
[----:B------:R-:W-:Y:S02]  /*c9d0*/  IMAD.MOV.U32 R26, RZ, RZ, R45 ;  /* 0x000000ffff1a7224 */ /* 0x000fe400078e002d */
[----:B------:R-:W-:-:S07]  /*c9e0*/  IMAD.MOV.U32 R16, RZ, RZ, R23 ;  /* 0x000000ffff107224 */ /* 0x000fce00078e0017 */
[----:B------:R-:W-:Y:S05]  /*c9f0*/  WARPSYNC.COLLECTIVE R21, `(.L_x_3557) ;  /* 0x0000000015087348 */ /* 0x000fea0003c00000 */
[----:B------:R0:W1:Y:S02]  /*ca00*/  SHFL.DOWN P5, R23, R26, R19, R24 ;  /* 0x080000131a177389 */ /* 0x00006400000a0018 */
[----:B01----:R-:W-:Y:S05]  /*ca10*/  ENDCOLLECTIVE ;  /* 0x000000000000791b */ /* 0x003fea0003800000 */
.L_x_3557:
[----:B------:R-:W-:Y:S01]  /*ca20*/  IMAD.MOV.U32 R19, RZ, RZ, 0x8 ;  /* 0x00000008ff137424 */ /* 0x000fe200078e00ff */
[----:B------:R-:W-:Y:S02]  /*ca30*/  ISETP.GT.AND P5, PT, R43, R24, PT ;  /* 0x000000182b00720c */ /* 0x000fe40003fa4270 */
[----:B------:R-:W-:Y:S02]  /*ca40*/  SEL R23, R23, RZ, !P6 ;  /* 0x000000ff17177207 */ /* 0x000fe40007000000 */
[----:B------:R-:W-:-:S05]  /*ca50*/  SEL R16, R16, RZ, !P5 ;  /* 0x000000ff10107207 */ /* 0x000fca0006800000 */
[----:B------:R-:W-:Y:S01]  /*ca60*/  IMAD.IADD R47, R17, 0x1, R16 ;  /* 0x00000001112f7824 */ /* 0x000fe200078e0210 */
[----:B------:R-:W-:Y:S01]  /*ca70*/  SEL R16, R23, RZ, !P5 ;  /* 0x000000ff17107207 */ /* 0x000fe20006800000 */
[----:B------:R-:W-:Y:S02]  /*ca80*/  VIADD R17, R42, 0x8 ;  /* 0x000000082a117836 */ /* 0x000fe40000000000 */
[----:B------:R-:W-:Y:S01]  /*ca90*/  IMAD.MOV.U32 R26, RZ, RZ, R47 ;  /* 0x000000ffff1a7224 */ /* 0x000fe200078e002f */
[----:B------:R-:W-:Y:S01]  /*caa0*/  ISETP.NE.AND P6, PT, R47, RZ, PT ;  /* 0x000000ff2f00720c */ /* 0x000fe20003fc5270 */
[----:B------:R-:W-:-:S12]  /*cab0*/  IMAD.IADD R43, R45, 0x1, R16 ;  /* 0x000000012d2b7824 */ /* 0x000fd800078e0210 */
[----:B------:R-:W-:Y:S05]  /*cac0*/  WARPSYNC.COLLECTIVE R21, `(.L_x_3558) ;  /* 0x0000000015087348 */ /* 0x000fea0003c00000 */
[----:B------:R0:W1:Y:S02]  /*cad0*/  SHFL.DOWN P5, R23, R26, R19, R24 ;  /* 0x080000131a177389 */ /* 0x00006400000a0018 */
[----:B01----:R-:W-:Y:S05]  /*cae0*/  ENDCOLLECTIVE ;  /* 0x000000000000791b */ /* 0x003fea0003800000 */
.L_x_3558:
[----:B------:R-:W-:Y:S02]  /*caf0*/  IMAD.MOV.U32 R26, RZ, RZ, R43 ;  /* 0x000000ffff1a7224 */ /* 0x000fe400078e002b */
[----:B------:R-:W-:-:S07]  /*cb00*/  IMAD.MOV.U32 R16, RZ, RZ, R23 ;  /* 0x000000ffff107224 */ /* 0x000fce00078e0017 */
[----:B------:R-:W-:Y:S05]  /*cb10*/  WARPSYNC.COLLECTIVE R21, `(.L_x_3559) ;  /* 0x0000000015087348 */ /* 0x000fea0003c00000 */
[----:B------:R0:W1:Y:S02]  /*cb20*/  SHFL.DOWN P5, R23, R26, R19, R24 ;  /* 0x080000131a177389 */ /* 0x00006400000a0018 */
[----:B01----:R-:W-:Y:S05]  /*cb30*/  ENDCOLLECTIVE ;  /* 0x000000000000791b */ /* 0x003fea0003800000 */
.L_x_3559:
        /* <DEDUP_REMOVED lines=13> */
.L_x_3560:
[----:B------:R-:W-:Y:S02]  /*cc10*/  IMAD.MOV.U32 R26, RZ, RZ, R17 ;  /* 0x000000ffff1a7224 */ /* 0x000fe400078e0011 */
[----:B------:R-:W-:-:S07]  /*cc20*/  IMAD.MOV.U32 R16, RZ, RZ, R23 ;  /* 0x000000ffff107224 */ /* 0x000fce00078e0017 */
[----:B------:R-:W-:Y:S05]  /*cc30*/  WARPSYNC.COLLECTIVE R21, `(.L_x_3561) ;  /* 0x0000000015087348 */ /* 0x000fea0003c00000 */
[----:B------:R0:W1:Y:S02]  /*cc40*/  SHFL.DOWN P5, R23, R26, R19, R24 ;  /* 0x080000131a177389 */ /* 0x00006400000a0018 */
[----:B01----:R-:W-:Y:S05]  /*cc50*/  ENDCOLLECTIVE ;  /* 0x000000000000791b */ /* 0x003fea0003800000 */
.L_x_3561:
[----:B------:R-:W-:Y:S05]  /*cc60*/  WARPSYNC.COLLECTIVE R21, `(.L_x_3562) ;  /* 0x0000000015087348 */ /* 0x000fea0003c00000 */
[----:B------:R-:W-:Y:S01]  /*cc70*/  VOTE.ALL P3, P3 ;  /* 0x0000000000ff7806 */ /* 0x000fe20001860000 */
[----:B------:R-:W-:-:S12]  /*cc80*/  ENDCOLLECTIVE ;  /* 0x000000000000791b */ /* 0x000fd80003800000 */
.L_x_3562:
[----:B------:R-:W-:Y:S02]  /*cc90*/  ISETP.GT.AND P5, PT, R43, R24, PT ;  /* 0x000000182b00720c */ /* 0x000fe40003fa4270 */
[----:B------:R-:W-:Y:S02]  /*cca0*/  SEL R23, R23, RZ, !P6 ;  /* 0x000000ff17177207 */ /* 0x000fe40007000000 */
[----:B------:R-:W-:Y:S02]  /*ccb0*/  SEL R16, R16, RZ, !P5 ;  /* 0x000000ff10107207 */ /* 0x000fe40006800000 */
[----:B------:R-:W-:Y:S02]  /*ccc0*/  SEL R18, R23, RZ, !P5 ;  /* 0x000000ff17127207 */ /* 0x000fe40006800000 */
[----:B------:R-:W-:Y:S02]  /*ccd0*/  ISETP.NE.AND P5, PT, R20, RZ, PT ;  /* 0x000000ff1400720c */ /* 0x000fe40003fa5270 */
[----:B------:R-:W-:Y:S01]  /*cce0*/  IADD3 R20, PT, PT, R45, R16, R20 ;  /* 0x000000102d147210 */ /* 0x000fe20007ffe014 */
[----:B------:R-:W-:-:S05]  /*ccf0*/  IMAD.IADD R18, R17, 0x1, R18 ;  /* 0x0000000111127824 */ /* 0x000fca00078e0212 */
[----:B------:R-:W-:-:S05]  /*cd00*/  SEL R17, R18, RZ, !P5 ;  /* 0x000000ff12117207 */ /* 0x000fca0006800000 */
[----:B------:R-:W-:Y:S01]  /*cd10*/  IMAD.IADD R22, R17, 0x1, R22 ;  /* 0x0000000111167824 */ /* 0x000fe200078e0216 */
[----:B------:R-:W-:Y:S06]  /*cd20*/  BRA `(.L_x_3563) ;  /* 0xffffffc8008c7947 */ /* 0x000fec000383ffff */
.L_x_3564:
        /* <DEDUP_REMOVED lines=13> */
.L_x_3806:


//--------------------- .text._ZN6thrust24THRUST_300001_SM_1000_NS8cuda_cub4core6detail13_kernel_agentINS1_15__reduce_by_key9InitAgentIN3cub18CUB_300001_SM_100024ReduceByKeyScanTileStateIiiLb1EEEiPiEEJSA_iSB_EEEvDpT0_ --------------------------
	.section	.text._ZN6thrust24THRUST_300001_SM_1000_NS8cuda_cub4core6detail13_kernel_agentINS1_15__reduce_by_key9InitAgentIN3cub18CUB_300001_SM_100024ReduceByKeyScanTileStateIiiLb1EEEiPiEEJSA_iSB_EEEvDpT0_,"ax",@progbits
	.align	128
        .global         _ZN6thrust24THRUST_300001_SM_1000_NS8cuda_cub4core6detail13_kernel_agentINS1_15__reduce_by_key9InitAgentIN3cub18CUB_300001_SM_100024ReduceByKeyScanTileStateIiiLb1EEEiPiEEJSA_iSB_EEEvDpT0_
        .type           _ZN6thrust24THRUST_300001_SM_1000_NS8cuda_cub4core6detail13_kernel_agentINS1_15__reduce_by_key9InitAgentIN3cub18CUB_300001_SM_100024ReduceByKeyScanTileStateIiiLb1EEEiPiEEJSA_iSB_EEEvDpT0_,@function
        .size           _ZN6thrust24THRUST_300001_SM_1000_NS8cuda_cub4core6detail13_kernel_agentINS1_15__reduce_by_key9InitAgentIN3cub18CUB_300001_SM_100024ReduceByKeyScanTileStateIiiLb1EEEiPiEEJSA_iSB_EEEvDpT0_,(.L_x_3807 - _ZN6thrust24THRUST_300001_SM_1000_NS8cuda_cub4core6detail13_kernel_agentINS1_15__reduce_by_key9InitAgentIN3cub18CUB_300001_SM_100024ReduceByKeyScanTileStateIiiLb1EEEiPiEEJSA_iSB_EEEvDpT0_)
        .other          _ZN6thrust24THRUST_300001_SM_1000_NS8cuda_cub4core6detail13_kernel_agentINS1_15__reduce_by_key9InitAgentIN3cub18CUB_300001_SM_100024ReduceByKeyScanTileStateIiiLb1EEEiPiEEJSA_iSB_EEEvDpT0_,@"STO_CUDA_ENTRY STV_DEFAULT"
_ZN6thrust24THRUST_300001_SM_1000_NS8cuda_cub4core6detail13_kernel_agentINS1_15__reduce_by_key9InitAgentIN3cub18CUB_300001_SM_100024ReduceByKeyScanTileStateIiiLb1EEEiPiEEJSA_iSB_EEEvDpT0_:
.text._ZN6thrust24THRUST_300001_SM_1000_NS8cuda_cub4core6detail13_kernel_agentINS1_15__reduce_by_key9InitAgentIN3cub18CUB_300001_SM_100024ReduceByKeyScanTileStateIiiLb1EEEiPiEEJSA_iSB_EEEvDpT0_:
        /* <DEDUP_REMOVED lines=22> */
[----:B0-----:R-:W-:Y:S01]  /*0160*/  STG.E desc[UR4][R2.64], RZ ;  /* 0x000000ff02007986 */ /* 0x001fe2000c101904 */
[----:B------:R-:W-:Y:S05]  /*0170*/  EXIT ;  /* 0x000000000000794d */ /* 0x000fea0003800000 */
.L_x_3565:
        /* <DEDUP_REMOVED lines=16> */
.L_x_3807:


//--------------------- .text._ZN6thrust24THRUST_300001_SM_1000_NS8cuda_cub4core6detail13_kernel_agentINS1_8__unique11UniqueAgentINS0_6detail15normal_iteratorINS0_10device_ptrIiEEEESB_N4cuda3std3__48equal_toIiEEiPiEEJSB_SB_SG_SH_iN3cub18CUB_300001_SM_100013ScanTileStateIiLb1EEEmEEEvDpT0_ --------------------------
	.section	.text._ZN6thrust24THRUST_300001_SM_1000_NS8cuda_cub4core6detail13_kernel_agentINS1_8__unique11UniqueAgentINS0_6detail15normal_iteratorINS0_10device_ptrIiEEEESB_N4cuda3std3__48equal_toIiEEiPiEEJSB_SB_SG_SH_iN3cub18CUB_300001_SM_100013ScanTileStateIiLb1EEEmEEEvDpT0_,"ax",@progbits
	.align	128
        .global         _ZN6thrust24THRUST_300001_SM_1000_NS8cuda_cub4core6detail13_kernel_agentINS1_8__unique11UniqueAgentINS0_6detail15normal_iteratorINS0_10device_ptrIiEEEESB_N4cuda3std3__48equal_toIiEEiPiEEJSB_SB_SG_SH_iN3cub18CUB_300001_SM_100013ScanTileStateIiLb1EEEmEEEvDpT0_
        .type           _ZN6thrust24THRUST_300001_SM_1000_NS8cuda_cub4core6detail13_kernel_agentINS1_8__unique11UniqueAgentINS0_6detail15normal_iteratorINS0_10device_ptrIiEEEESB_N4cuda3std3__48equal_toIiEEiPiEEJSB_SB_SG_SH_iN3cub18CUB_300001_SM_100013ScanTileStateIiLb1EEEmEEEvDpT0_,@function
        .size           _ZN6thrust24THRUST_300001_SM_1000_NS8cuda_cub4core6detail13_kernel_agentINS1_8__unique11UniqueAgentINS0_6detail15normal_iteratorINS0_10device_ptrIiEEEESB_N4cuda3std3__48equal_toIiEEiPiEEJSB_SB_SG_SH_iN3cub18CUB_300001_SM_100013ScanTileStateIiLb1EEEmEEEvDpT0_,(.L_x_3808 - _ZN6thrust24THRUST_300001_SM_1000_NS8cuda_cub4core6detail13_kernel_agentINS1_8__unique11UniqueAgentINS0_6detail15normal_iteratorINS0_10device_ptrIiEEEESB_N4cuda3std3__48equal_toIiEEiPiEEJSB_SB_SG_SH_iN3cub18CUB_300001_SM_100013ScanTileStateIiLb1EEEmEEEvDpT0_)
        .other          _ZN6thrust24THRUST_300001_SM_1000_NS8cuda_cub4core6detail13_kernel_agentINS1_8__unique11UniqueAgentINS0_6detail15normal_iteratorINS0_10device_ptrIiEEEESB_N4cuda3std3__48equal_toIiEEiPiEEJSB_SB_SG_SH_iN3cub18CUB_300001_SM_100013ScanTileStateIiLb1EEEmEEEvDpT0_,@"STO_CUDA_ENTRY STV_DEFAULT"
_ZN6thrust24THRUST_300001_SM_1000_NS8cuda_cub4core6detail13_kernel_agentINS1_8__unique11UniqueAgentINS0_6detail15normal_iteratorINS0_10device_ptrIiEEEESB_N4cuda3std3__48equal_toIiEEiPiEEJSB_SB_SG_SH_iN3cub18CUB_300001_SM_100013ScanTileStateIiLb1EEEmEEEvDpT0_:
.text._ZN6thrust24THRUST_300001_SM_1000_NS8cuda_cub4core6detail13_kernel_agentINS1_8__unique11UniqueAgentINS0_6detail15normal_iteratorINS0_10device_ptrIiEEEESB_N4cuda3std3__48equal_toIiEEiPiEEJSB_SB_SG_SH_iN3cub18CUB_300001_SM_100013ScanTileStateIiLb1EEEmEEEvDpT0_:
[----:B------:R-:W0:Y:S01]  /*0000*/  LDC R1, c[0x0][0x37c] ;  /* 0x0000df00ff017b82 */ /* 0x000e220000000800 */
[----:B------:R-:W1:Y:S01]  /*0010*/  S2R R0, SR_CTAID.X ;  /* 0x0000000000007919 */ /* 0x000e620000002500 */
[----:B------:R-:W2:Y:S01]  /*0020*/  LDCU UR4, c[0x0][0x3b0] ;  /* 0x00007600ff0477ac */ /* 0x000ea20008000800 */
[----:B0-----:R-:W-:Y:S01]  /*0030*/  VIADD R1, R1, 0xfffffff8 ;  /* 0xfffffff801017836 */ /* 0x001fe20000000000 */
[----:B------:R-:W0:Y:S01]  /*0040*/  LDCU.64 UR8, c[0x0][0x358] ;  /* 0x00006b00ff0877ac */ /* 0x000e220008000a00 */
[----:B--2---:R-:W-:-:S06]  /*0050*/  UIADD3 UR4, UPT, UPT, UR4, -0x1, URZ ;  /* 0xffffffff04047890 */ /* 0x004fcc000fffe0ff */
[C---:B-1----:R-:W-:Y:S01]  /*0060*/  ISETP.GE.AND P0, PT, R0.reuse, UR4, PT ;  /* 0x0000000400007c0c */ /* 0x042fe2000bf06270 */
[----:B------:R-:W-:-:S12]  /*0070*/  IMAD R2, R0, 0x2c0, RZ ;  /* 0x000002c000027824 */ /* 0x000fd800078e02ff */
[----:B0-----:R-:W-:Y:S05]  /*0080*/  @P0 BRA `(.L_x_3566) ;  /* 0x0000002c008c0947 */ /* 0x001fea0003800000 */
[----:B------:R-:W-:-:S13]  /*0090*/  ISETP.NE.AND P0, PT, R0, RZ, PT ;  /* 0x000000ff0000720c */ /* 0x000fda0003f05270 */
[----:B------:R-:W-:Y:S05]  /*00a0*/  @P0 BRA `(.L_x_3567) ;  /* 0x0000001000680947 */ /* 0x000fea0003800000 */
[----:B------:R-:W0:Y:S01]  /*00b0*/  S2R R0, SR_TID.X ;  /* 0x0000000000007919 */ /* 0x000e220000002100 */
[----:B------:R-:W1:Y:S01]  /*00c0*/  LDC.64 R4, c[0x0][0x380] ;  /* 0x0000e000ff047b82 */ /* 0x000e620000000a00 */
[C---:B0-----:R-:W-:Y:S02]  /*00d0*/  LOP3.LUT R3, R0.reuse, 0x1f, RZ, 0xc0, !PT ;  /* 0x0000001f00037812 */ /* 0x041fe400078ec0ff */
[----:B------:R-:W-:-:S03]  /*00e0*/  LOP3.LUT R6, R0, 0x3e0, RZ, 0xc0, !PT ;  /* 0x000003e000067812 */ /* 0x000fc600078ec0ff */
[----:B------:R-:W-:-:S04]  /*00f0*/  IMAD.IADD R3, R2, 0x1, R3 ;  /* 0x0000000102037824 */ /* 0x000fc800078e0203 */
[----:B------:R-:W-:-:S04]  /*0100*/  IMAD R3, R6, 0xb, R3 ;  /* 0x0000000b06037824 */ /* 0x000fc800078e0203 */
[----:B-1----:R-:W-:-:S05]  /*0110*/  IMAD.WIDE.U32 R4, R3, 0x4, R4 ;  /* 0x0000000403047825 */ /* 0x002fca00078e0004 */
        /* <DEDUP_REMOVED lines=11> */
[----:B------:R-:W0:Y:S01]  /*01d0*/  S2UR UR5, SR_CgaCtaId ;  /* 0x00000000000579c3 */ /* 0x000e220000008800 */
[----:B------:R-:W-:Y:S01]  /*01e0*/  SHF.R.U32.HI R3, RZ, 0x5, R0 ;  /* 0x00000005ff037819 */ /* 0x000fe20000011600 */
[----:B------:R-:W-:Y:S01]  /*01f0*/  UMOV UR4, 0x400 ;  /* 0x0000040000047882 */ /* 0x000fe20000000000 */
[----:B------:R-:W1:Y:S01]  /*0200*/  S2R R6, SR_LANEID ;  /* 0x0000000000067919 */ /* 0x000e620000000000 */
[----:B------:R-:W-:Y:S01]  /*0210*/  ISETP.NE.AND P2, PT, R0, RZ, PT ;  /* 0x000000ff0000720c */ /* 0x000fe20003f45270 */
[----:B------:R-:W-:Y:S01]  /*0220*/  IMAD.MOV.U32 R28, RZ, RZ, 0x1 ;  /* 0x00000001ff1c7424 */ /* 0x000fe200078e00ff */
[----:B------:R-:W-:Y:S01]  /*0230*/  BSSY.RECONVERGENT B0, `(.L_x_3568) ;  /* 0x00000ff000007945 */ /* 0x000fe20003800200 */
[----:B0-----:R-:W-:Y:S01]  /*0240*/  ULEA UR4, UR5, UR4, 0x18 ;  /* 0x0000000405047291 */ /* 0x001fe2000f8ec0ff */
[----:B-1----:R-:W-:-:S05]  /*0250*/  IMAD R15, R3, 0x160, R6 ;  /* 0x00000160030f7824 */ /* 0x002fca00078e0206 */
[----:B------:R-:W-:-:S05]  /*0260*/  LEA R21, R15, UR4, 0x2 ;  /* 0x000000040f157c11 */ /* 0x000fca000f8e10ff */
[----:B--2---:R0:W-:Y:S04]  /*0270*/  STS [R21], R2 ;  /* 0x0000000215007388 */ /* 0x0041e80000000800 */
[----:B---3--:R1:W-:Y:S04]  /*0280*/  STS [R21+0x80], R7 ;  /* 0x0000800715007388 */ /* 0x0083e80000000800 */
[----:B----4-:R-:W-:Y:S01]  /*0290*/  STS [R21+0x100], R8 ;  /* 0x0001000815007388 */ /* 0x010fe20000000800 */
[----:B0-----:R-:W-:-:S03]  /*02a0*/  IMAD R2, R6, 0x28, R21 ;  /* 0x0000002806027824 */ /* 0x001fc600078e0215 */
[----:B-----5:R-:W-:Y:S01]  /*02b0*/  STS [R21+0x180], R9 ;  /* 0x0001800915007388 */ /* 0x020fe20000000800 */
[----:B-1----:R-:W-:-:S03]  /*02c0*/  LEA R7, R0, UR4, 0x2 ;  /* 0x0000000400077c11 */ /* 0x002fc6000f8e10ff */
        /* <DEDUP_REMOVED lines=11> */
[----:B------:R-:W-:Y:S04]  /*0380*/  LDS R15, [R2+0x8] ;  /* 0x00000800020f7984 */ /* 0x000fe80000000800 */
[----:B------:R-:W-:Y:S04]  /*0390*/  LDS R14, [R2+0xc] ;  /* 0x00000c00020e7984 */ /* 0x000fe80000000800 */
[----:B------:R-:W-:Y:S04]  /*03a0*/  LDS R13, [R2+0x10] ;  /* 0x00001000020d7984 */ /* 0x000fe80000000800 */
[----:B------:R-:W1:Y:S04]  /*03b0*/  LDS R12, [R2+0x14] ;  /* 0x00001400020c7984 */ /* 0x000e680000000800 */
[----:B------:R-:W-:Y:S04]  /*03c0*/  LDS R11, [R2+0x18] ;  /* 0x00001800020b7984 */ /* 0x000fe80000000800 */
[----:B------:R-:W-:Y:S04]  /*03d0*/  LDS R10, [R2+0x1c] ;  /* 0x00001c00020a7984 */ /* 0x000fe80000000800 */
[----:B------:R-:W-:Y:S04]  /*03e0*/  LDS R9, [R2+0x20] ;  /* 0x0000200002097984 */ /* 0x000fe80000000800 */
[----:B------:R-:W2:Y:S01]  /*03f0*/  LDS R18, [R2+0x24] ;  /* 0x0000240002127984 */ /* 0x000ea20000000800 */
[----:B------:R-:W-:Y:S01]  /*0400*/  BAR.SYNC.DEFER_BLOCKING 0x0 ;  /* 0x0000000000007b1d */ /* 0x000fe20000010000 */
[----:B0-----:R-:W-:-:S02]  /*0410*/  ISETP.NE.AND P1, PT, R17, R16, PT ;  /* 0x000000101100720c */ /* 0x001fc40003f25270 */
[----:B------:R-:W-:Y:S02]  /*0420*/  ISETP.NE.AND P4, PT, R17, R16, PT ;  /* 0x000000101100720c */ /* 0x000fe40003f85270 */
[----:B-1----:R-:W-:Y:S01]  /*0430*/  ISETP.NE.AND P5, PT, R13, R12, PT ;  /* 0x0000000c0d00720c */ /* 0x002fe20003fa5270 */
[----:B------:R-:W-:Y:S02]  /*0440*/  STS [R7+0x130], R8 ;  /* 0x0001300807007388 */ /* 0x000fe40000000800 */
[----:B------:R-:W-:Y:S01]  /*0450*/  BAR.SYNC.DEFER_BLOCKING 0x0 ;  /* 0x0000000000007b1d */ /* 0x000fe20000010000 */
[----:B--2---:R-:W-:-:S05]  /*0460*/  ISETP.NE.AND P6, PT, R18, R8, PT ;  /* 0x000000081200720c */ /* 0x004fca0003fc5270 */
[----:B------:R-:W0:Y:S02]  /*0470*/  @P2 LDS R4, [R7+0x12c] ;  /* 0x00012c0007042984 */ /* 0x000e240000000800 */
[----:B------:R-:W-:Y:S01]  /*0480*/  BAR.SYNC.DEFER_BLOCKING 0x0 ;  /* 0x0000000000007b1d */ /* 0x000fe20000010000 */
[----:B0-----:R-:W-:-:S04]  /*0490*/  @P2 ISETP.NE.AND P0, PT, R4, R17, PT ;  /* 0x000000110400220c */ /* 0x001fc80003f05270 */
[----:B------:R-:W-:Y:S02]  /*04a0*/  @P2 SEL R28, RZ, 0x1, !P0 ;  /* 0x00000001ff1c2807 */ /* 0x000fe40004000000 */
[----:B------:R-:W-:Y:S02]  /*04b0*/  ISETP.NE.AND P0, PT, R16, R15, PT ;  /* 0x0000000f1000720c */ /* 0x000fe40003f05270 */
[----:B------:R-:W-:Y:S01]  /*04c0*/  ISETP.NE.AND P2, PT, R0, RZ, PT ;  /* 0x000000ff0000720c */ /* 0x000fe20003f45270 */
[C---:B------:R-:W-:Y:S01]  /*04d0*/  VIADD R27, R28.reuse, 0x1 ;  /* 0x000000011c1b7836 */ /* 0x040fe20000000000 */
[----:B------:R-:W-:Y:S01]  /*04e0*/  ISETP.NE.AND P3, PT, R28, RZ, PT ;  /* 0x000000ff1c00720c */ /* 0x000fe20003f65270 */
[----:B------:R-:W-:Y:S01]  /*04f0*/  @!P1 IMAD.MOV R27, RZ, RZ, R28 ;  /* 0x000000ffff1b9224 */ /* 0x000fe200078e021c */
[----:B------:R-:W-:-:S03]  /*0500*/  ISETP.NE.AND P1, PT, R15, R14, PT ;  /* 0x0000000e0f00720c */ /* 0x000fc60003f25270 */
[----:B------:R-:W-:-:S04]  /*0510*/  VIADD R26, R27, 0x1 ;  /* 0x000000011b1a7836 */ /* 0x000fc80000000000 */
[----:B------:R-:W-:Y:S01]  /*0520*/  @!P0 IMAD.MOV R26, RZ, RZ, R27 ;  /* 0x000000ffff1a8224 */ /* 0x000fe200078e021b */
[----:B------:R-:W-:-:S03]  /*0530*/  ISETP.NE.AND P0, PT, R14, R13, PT ;  /* 0x0000000d0e00720c */ /* 0x000fc60003f05270 */
[----:B------:R-:W-:Y:S02]  /*0540*/  VIADD R25, R26, 0x1 ;  /* 0x000000011a197836 */ /* 0x000fe40000000000 */
        /* <DEDUP_REMOVED lines=19> */
[----:B------:R-:W-:-:S03]  /*0680*/  ISETP.NE.AND P1, PT, R6, 0x1f, PT ;  /* 0x0000001f0600780c */ /* 0x000fc60003f25270 */
[----:B------:R-:W-:-:S04]  /*0690*/  VIADD R29, R24, 0x1 ;  /* 0x00000001181d7836 */ /* 0x000fc80000000000 */
[----:B------:R-:W-:-:S05]  /*06a0*/  @!P0 IMAD.MOV R29, RZ, RZ, R24 ;  /* 0x000000ffff1d8224 */ /* 0x000fca00078e0218 */
[----:B------:R-:W0:Y:S01]  /*06b0*/  SHFL.UP P0, R2, R29, 0x1, RZ ;  /* 0x042000001d027989 */ /* 0x000e2200000000ff */
[----:B------:R-:W-:Y:S01]  /*06c0*/  @!P1 LEA R33, R3, UR4, 0x2 ;  /* 0x0000000403219c11 */ /* 0x000fe2000f8e10ff */
[----:B0-----:R-:W-:-:S05]  /*06d0*/  @P0 IMAD.IADD R2, R2, 0x1, R29 ;  /* 0x0000000102020824 */ /* 0x001fca00078e021d */
[----:B------:R-:W0:Y:S02]  /*06e0*/  SHFL.UP P0, R5, R2, 0x2, RZ ;  /* 0x0440000002057989 */ /* 0x000e2400000000ff */
[----:B0-----:R-:W-:-:S05]  /*06f0*/  @P0 IMAD.IADD R5, R2, 0x1, R5 ;  /* 0x0000000102050824 */ /* 0x001fca00078e0205 */
[----:B------:R-:W0:Y:S02]  /*0700*/  SHFL.UP P0, R4, R5, 0x4, RZ ;  /* 0x0480000005047989 */ /* 0x000e2400000000ff */
[----:B0-----:R-:W-:-:S05]  /*0710*/  @P0 IMAD.IADD R4, R5, 0x1, R4 ;  /* 0x0000000105040824 */ /* 0x001fca00078e0204 */
[----:B------:R-:W0:Y:S02]  /*0720*/  SHFL.UP P0, R31, R4, 0x8, RZ ;  /* 0x05000000041f7989 */ /* 0x000e2400000000ff */
[----:B0-----:R-:W-:Y:S02]  /*0730*/  @P0 IMAD.IADD R31, R4, 0x1, R31 ;  /* 0x00000001041f0824 */ /* 0x001fe400078e021f */
[----:B------:R-:W0:Y:S03]  /*0740*/  @!P2 LDC.64 R4, c[0x0][0x3a8] ;  /* 0x0000ea00ff04ab82 */ /* 0x000e260000000a00 */
[----:B------:R-:W1:Y:S02]  /*0750*/  SHFL.UP P0, R30, R31, 0x10, RZ ;  /* 0x060000001f1e7989 */ /* 0x000e6400000000ff */
[----:B-1----:R-:W-:Y:S01]  /*0760*/  @P0 IMAD.IADD R30, R31, 0x1, R30 ;  /* 0x000000011f1e0824 */ /* 0x002fe200078e021e */
[----:B------:R-:W-:-:S03]  /*0770*/  ISETP.GE.U32.AND P0, PT, R0, 0x20, PT ;  /* 0x000000200000780c */ /* 0x000fc60003f06070 */
[----:B------:R-:W-:Y:S01]  /*0780*/  IMAD.IADD R29, R30, 0x1, -R29 ;  /* 0x000000011e1d7824 */ /* 0x000fe200078e0a1d */
[----:B------:R-:W-:Y:S01]  /*0790*/  @!P1 STS [R33], R30 ;  /* 0x0000001e21009388 */ /* 0x000fe20000000800 */
[----:B------:R-:W-:Y:S01]  /*07a0*/  BAR.SYNC.DEFER_BLOCKING 0x0 ;  /* 0x0000000000007b1d */ /* 0x000fe20000010000 */
[----:B------:R-:W-:-:S04]  /*07b0*/  ISETP.NE.AND P1, PT, R6, RZ, PT ;  /* 0x000000ff0600720c */ /* 0x000fc80003f25270 */
[----:B------:R-:W-:Y:S02]  /*07c0*/  SEL R29, R29, RZ, P1 ;  /* 0x000000ff1d1d7207 */ /* 0x000fe40000800000 */
[----:B------:R-:W-:Y:S01]  /*07d0*/  ISETP.NE.AND P1, PT, R15, R14, PT ;  /* 0x0000000e0f00720c */ /* 0x000fe20003f25270 */
[----:B------:R-:W1:Y:S02]  /*07e0*/  LDS.64 R2, [UR4] ;  /* 0x00000004ff027984 */ /* 0x000e640008000a00 */
[C---:B-1----:R-:W-:Y:S01]  /*07f0*/  SEL R6, R2.reuse, RZ, P0 ;  /* 0x000000ff02067207 */ /* 0x042fe20000000000 */
[----:B------:R-:W-:Y:S01]  /*0800*/  IMAD.IADD R3, R2, 0x1, R3 ;  /* 0x0000000102037824 */ /* 0x000fe200078e0203 */
[----:B------:R-:W-:Y:S01]  /*0810*/  ISETP.NE.AND P0, PT, R16, R15, PT ;  /* 0x0000000f1000720c */ /* 0x000fe20003f05270 */
[----:B------:R-:W-:Y:S02]  /*0820*/  @!P2 IMAD.MOV.U32 R2, RZ, RZ, 0x65 ;  /* 0x00000065ff02a424 */ /* 0x000fe400078e00ff */
[----:B------:R-:W-:-:S03]  /*0830*/  IMAD.IADD R30, R6, 0x1, R29 ;  /* 0x00000001061e7824 */ /* 0x000fc600078e021d */
[----:B0-----:R0:W-:Y:S01]  /*0840*/  @!P2 ST.E.64.STRONG.GPU desc[UR8][R4.64+0x100], R2 ;  /* 0x000100020400a985 */ /* 0x0011e2000c10fb08 */
[C---:B------:R-:W-:Y:S01]  /*0850*/  @P4 IMAD.IADD R28, R30.reuse, 0x1, R28 ;  /* 0x000000011e1c4824 */ /* 0x040fe200078e021c */
[----:B------:R-:W-:Y:S01]  /*0860*/  @P3 LEA R6, R30, UR4, 0x2 ;  /* 0x000000041e063c11 */ /* 0x000fe2000f8e10ff */
[--C-:B------:R-:W-:Y:S01]  /*0870*/  @P5 IMAD.IADD R19, R19, 0x1, R30.reuse ;  /* 0x0000000113135824 */ /* 0x100fe200078e021e */
[----:B------:R-:W-:Y:S01]  /*0880*/  BAR.SYNC.DEFER_BLOCKING 0x0 ;  /* 0x0000000000007b1d */ /* 0x000fe20000010000 */
[----:B------:R-:W-:Y:S01]  /*0890*/  ISETP.NE.AND P2, PT, R14, R13, PT ;  /* 0x0000000d0e00720c */ /* 0x000fe20003f45270 */
[--C-:B------:R-:W-:Y:S01]  /*08a0*/  @P6 IMAD.IADD R24, R24, 0x1, R30.reuse ;  /* 0x0000000118186824 */ /* 0x100fe200078e021e */
[----:B------:R-:W-:Y:S01]  /*08b0*/  @P4 LEA R29, R28, UR4, 0x2 ;  /* 0x000000041c1d4c11 */ /* 0x000fe2000f8e10ff */
[--C-:B------:R-:W-:Y:S01]  /*08c0*/  @P0 IMAD.IADD R27, R27, 0x1, R30.reuse ;  /* 0x000000011b1b0824 */ /* 0x100fe200078e021e */
[----:B------:R-:W-:Y:S01]  /*08d0*/  @P5 LEA R19, R19, UR4, 0x2 ;  /* 0x0000000413135c11 */ /* 0x000fe2000f8e10ff */
[----:B------:R-:W-:-:S03]  /*08e0*/  @P1 IMAD.IADD R28, R26, 0x1, R30 ;  /* 0x000000011a1c1824 */ /* 0x000fc600078e021e */
[----:B------:R-:W-:Y:S02]  /*08f0*/  @P0 LEA R26, R27, UR4, 0x2 ;  /* 0x000000041b1a0c11 */ /* 0x000fe4000f8e10ff */
[----:B------:R-:W-:-:S03]  /*0900*/  @P1 LEA R27, R28, UR4, 0x2 ;  /* 0x000000041c1b1c11 */ /* 0x000fc6000f8e10ff */
[----:B------:R-:W-:-:S05]  /*0910*/  @P2 IMAD.IADD R25, R25, 0x1, R30 ;  /* 0x0000000119192824 */ /* 0x000fca00078e021e */
[----:B0-----:R-:W-:Y:S01]  /*0920*/  @P2 LEA R2, R25, UR4, 0x2 ;  /* 0x0000000419022c11 */ /* 0x001fe2000f8e10ff */
[----:B------:R-:W-:Y:S01]  /*0930*/  @P3 STS [R6], R17 ;  /* 0x0000001106003388 */ /* 0x000fe20000000800 */
[----:B------:R-:W-:-:S03]  /*0940*/  ISETP.NE.AND P3, PT, R11, R10, PT ;  /* 0x0000000a0b00720c */ /* 0x000fc60003f65270 */
[----:B------:R-:W-:Y:S01]  /*0950*/  @P4 STS [R29], R16 ;  /* 0x000000101d004388 */ /* 0x000fe20000000800 */
[----:B------:R-:W-:-:S03]  /*0960*/  ISETP.NE.AND P4, PT, R12, R11, PT ;  /* 0x0000000b0c00720c */ /* 0x000fc60003f85270 */
[----:B------:R0:W-:Y:S01]  /*0970*/  @P0 STS [R26], R15 ;  /* 0x0000000f1a000388 */ /* 0x0001e20000000800 */
[----:B------:R-:W-:-:S03]  /*0980*/  ISETP.NE.AND P0, PT, R10, R9, PT ;  /* 0x000000090a00720c */ /* 0x000fc60003f05270 */
[----:B------:R1:W-:Y:S01]  /*0990*/  @P1 STS [R27], R14 ;  /* 0x0000000e1b001388 */ /* 0x0003e20000000800 */
[----:B------:R-:W-:Y:S01]  /*09a0*/  ISETP.NE.AND P1, PT, R9, R18, PT ;  /* 0x000000120900720c */ /* 0x000fe20003f25270 */
[--C-:B------:R-:W-:Y:S02]  /*09b0*/  @P3 IMAD.IADD R22, R22, 0x1, R30.reuse ;  /* 0x0000000116163824 */ /* 0x100fe400078e021e */
[----:B------:R1:W-:Y:S02]  /*09c0*/  @P2 STS [R2], R13 ;  /* 0x0000000d02002388 */ /* 0x0003e40000000800 */
[--C-:B------:R-:W-:Y:S01]  /*09d0*/  @P4 IMAD.IADD R20, R20, 0x1, R30.reuse ;  /* 0x0000000114144824 */ /* 0x100fe200078e021e */
[----:B------:R-:W-:Y:S01]  /*09e0*/  @P3 LEA R5, R22, UR4, 0x2 ;  /* 0x0000000416053c11 */ /* 0x000fe2000f8e10ff */
[----:B------:R1:W-:Y:S01]  /*09f0*/  @P5 STS [R19], R12 ;  /* 0x0000000c13005388 */ /* 0x0003e20000000800 */
[----:B0-----:R-:W-:Y:S01]  /*0a00*/  @P6 LEA R15, R24, UR4, 0x2 ;  /* 0x00000004180f6c11 */ /* 0x001fe2000f8e10ff */
[----:B------:R-:W-:Y:S01]  /*0a10*/  @P0 IMAD.IADD R23, R23, 0x1, R30 ;  /* 0x0000000117170824 */ /* 0x000fe200078e021e */
[----:B------:R-:W-:-:S03]  /*0a20*/  @P4 LEA R20, R20, UR4, 0x2 ;  /* 0x0000000414144c11 */ /* 0x000fc6000f8e10ff */
[----:B------:R-:W-:Y:S01]  /*0a30*/  @P1 IMAD.IADD R21, R21, 0x1, R30 ;  /* 0x0000000115151824 */ /* 0x000fe200078e021e */
[----:B------:R-:W-:Y:S01]  /*0a40*/  @P0 LEA R4, R23, UR4, 0x2 ;  /* 0x0000000417040c11 */ /* 0x000fe2000f8e10ff */
[----:B------:R1:W-:Y:S03]  /*0a50*/  @P4 STS [R20], R11 ;  /* 0x0000000b14004388 */ /* 0x0003e60000000800 */
[----:B------:R-:W-:Y:S01]  /*0a60*/  @P1 LEA R21, R21, UR4, 0x2 ;  /* 0x0000000415151c11 */ /* 0x000fe2000f8e10ff */
[----:B------:R1:W-:Y:S04]  /*0a70*/  @P3 STS [R5], R10 ;  /* 0x0000000a05003388 */ /* 0x0003e80000000800 */
[----:B------:R1:W-:Y:S01]  /*0a80*/  @P0 STS [R4], R9 ;  /* 0x0000000904000388 */ /* 0x0003e20000000800 */
[----:B------:R-:W-:-:S03]  /*0a90*/  ISETP.GE.AND P0, PT, R0, R3, PT ;  /* 0x000000030000720c */ /* 0x000fc60003f06270 */
[----:B------:R1:W-:Y:S04]  /*0aa0*/  @P1 STS [R21], R18 ;  /* 0x0000001215001388 */ /* 0x0003e80000000800 */
[----:B------:R1:W-:Y:S01]  /*0ab0*/  @P6 STS [R15], R8 ;  /* 0x000000080f006388 */ /* 0x0003e20000000800 */
[----:B------:R-:W-:Y:S06]  /*0ac0*/  BAR.SYNC.DEFER_BLOCKING 0x0 ;  /* 0x0000000000007b1d */ /* 0x000fec0000010000 */
[----:B------:R-:W-:Y:S05]  /*0ad0*/  @P0 BRA `(.L_x_3569) ;  /* 0x0000000400d00947 */ /* 0x000fea0003800000 */
[----:B-1----:R-:W-:Y:S01]  /*0ae0*/  LOP3.LUT R2, RZ, R0, RZ, 0x33, !PT ;  /* 0x00000000ff027212 */ /* 0x002fe200078e33ff */
[----:B------:R-:W-:Y:S04]  /*0af0*/  BSSY.RECONVERGENT B1, `(.L_x_3570) ;  /* 0x0000016000017945 */ /* 0x000fe80003800200 */
[----:B------:R-:W-:-:S05]  /*0b00*/  IMAD.IADD R2, R3, 0x1, R2 ;  /* 0x0000000103027824 */ /* 0x000fca00078e0202 */
[C---:B------:R-:W-:Y:S02]  /*0b10*/  LOP3.LUT R4, R2.reuse, 0xc0, RZ, 0xc0, !PT ;  /* 0x000000c002047812 */ /* 0x040fe400078ec0ff */
[----:B------:R-:W-:Y:S02]  /*0b20*/  ISETP.GE.U32.AND P1, PT, R2, 0xc0, PT ;  /* 0x000000c00200780c */ /* 0x000fe40003f26070 */
[----:B------:R-:W-:-:S13]  /*0b30*/  ISETP.NE.AND P0, PT, R4, 0xc0, PT ;  /* 0x000000c00400780c */ /* 0x000fda0003f05270 */
[----:B------:R-:W-:Y:S05]  /*0b40*/  @!P0 BRA `(.L_x_3571) ;  /* 0x0000000000408947 */ /* 0x000fea0003800000 */
[----:B------:R-:W0:Y:S01]  /*0b50*/  LDC.64 R4, c[0x0][0x388] ;  /* 0x0000e200ff047b82 */ /* 0x000e220000000a00 */
[----:B------:R-:W-:-:S05]  /*0b60*/  LEA.HI R2, R2, 0x1, RZ, 0x1a ;  /* 0x0000000102027811 */ /* 0x000fca00078fd0ff */
[C---:B------:R-:W-:Y:S01]  /*0b70*/  IMAD.SHL.U32 R6, R2.reuse, 0x40, RZ ;  /* 0x0000004002067824 */ /* 0x040fe200078e00ff */
[----:B------:R-:W-:-:S04]  /*0b80*/  LOP3.LUT R2, R2, 0x3, RZ, 0xc0, !PT ;  /* 0x0000000302027812 */ /* 0x000fc800078ec0ff */
[----:B------:R-:W-:Y:S01]  /*0b90*/  LOP3.LUT R9, R6, 0xc0, RZ, 0xc0, !PT ;  /* 0x000000c006097812 */ /* 0x000fe200078ec0ff */
[----:B------:R-:W-:Y:S02]  /*0ba0*/  IMAD.MOV R2, RZ, RZ, -R2 ;  /* 0x000000ffff027224 */ /* 0x000fe400078e0a02 */
[----:B0-----:R-:W-:-:S04]  /*0bb0*/  IMAD.WIDE.U32 R4, R0, 0x4, R4 ;  /* 0x0000000400047825 */ /* 0x001fc800078e0004 */
[----:B------:R-:W-:-:S07]  /*0bc0*/  IMAD.IADD R0, R0, 0x1, R9 ;  /* 0x0000000100007824 */ /* 0x000fce00078e0209 */
.L_x_3572:
[----:B------:R0:W1:Y:S01]  /*0bd0*/  LDS R9, [R7] ;  /* 0x0000000007097984 */ /* 0x0000620000000800 */
[----:B------:R-:W-:-:S05]  /*0be0*/  VIADD R2, R2, 0x1 ;  /* 0x0000000102027836 */ /* 0x000fca0000000000 */
[----:B------:R-:W-:Y:S01]  /*0bf0*/  ISETP.NE.AND P0, PT, R2, RZ, PT ;  /* 0x000000ff0200720c */ /* 0x000fe20003f05270 */
[----:B0-----:R-:W-:Y:S01]  /*0c00*/  VIADD R7, R7, 0x100 ;  /* 0x0000010007077836 */ /* 0x001fe20000000000 */
[----:B-1----:R0:W-:Y:S02]  /*0c10*/  STG.E desc[UR8][R4.64], R9 ;  /* 0x0000000904007986 */ /* 0x0021e4000c101908 */
[----:B0-----:R-:W-:-:S05]  /*0c20*/  IADD3 R4, P2, PT, R4, 0x100, RZ ;  /* 0x0000010004047810 */ /* 0x001fca0007f5e0ff */
[----:B------:R-:W-:-:S04]  /*0c30*/  IMAD.X R5, RZ, RZ, R5, P2 ;  /* 0x000000ffff057224 */ /* 0x000fc800010e0605 */
[----:B------:R-:W-:Y:S05]  /*0c40*/  @P0 BRA `(.L_x_3572) ;  /* 0xfffffffc00e00947 */ /* 0x000fea000383ffff */
.L_x_3571:
[----:B------:R-:W-:Y:S05]  /*0c50*/  BSYNC.RECONVERGENT B1 ;  /* 0x0000000000017941 */ /* 0x000fea0003800200 */
.L_x_3570:
[----:B------:R-:W-:Y:S05]  /*0c60*/  @!P1 BRA `(.L_x_3569) ;  /* 0x00000004006c9947 */ /* 0x000fea0003800000 */
[----:B------:R-:W0:Y:S01]  /*0c70*/  LDC.64 R4, c[0x0][0x388] ;  /* 0x0000e200ff047b82 */ /* 0x000e220000000a00 */
[----:B------:R-:W-:Y:S01]  /*0c80*/  IMAD.IADD R2, R3, 0x1, -R0 ;  /* 0x0000000103027824 */ /* 0x000fe200078e0a00 */
[----:B------:R-:W-:Y:S04]  /*0c90*/  BSSY.RECONVERGENT B1, `(.L_x_3573) ;  /* 0x0000033000017945 */ /* 0x000fe80003800200 */
[----:B------:R-:W-:Y:S02]  /*0ca0*/  ISETP.GT.AND P1, PT, R2, 0x300, PT ;  /* 0x000003000200780c */ /* 0x000fe40003f24270 */
[----:B------:R-:W-:-:S05]  /*0cb0*/  LEA R2, R0, UR4, 0x2 ;  /* 0x0000000400027c11 */ /* 0x000fca000f8e10ff */
[----:B------:R-:W-:Y:S02]  /*0cc0*/  VIADD R2, R2, 0x200 ;  /* 0x0000020002027836 */ /* 0x000fe40000000000 */
[----:B0-----:R-:W-:-:S03]  /*0cd0*/  IMAD.WIDE.U32 R4, R0, 0x4, R4 ;  /* 0x0000000400047825 */ /* 0x001fc600078e0004 */
[----:B------:R-:W-:-:S05]  /*0ce0*/  IADD3 R4, P0, PT, R4, 0x200, RZ ;  /* 0x0000020004047810 */ /* 0x000fca0007f1e0ff */
[----:B------:R-:W-:Y:S01]  /*0cf0*/  IMAD.X R5, RZ, RZ, R5, P0 ;  /* 0x000000ffff057224 */ /* 0x000fe200000e0605 */
[----:B------:R-:W-:Y:S01]  /*0d00*/  PLOP3.LUT P0, PT, PT, PT, PT, 0x80, 0x8 ;  /* 0x000000000008781c */ /* 0x000fe20003f0f070 */
[----:B------:R-:W-:-:S12]  /*0d10*/  @!P1 BRA `(.L_x_3574) ;  /* 0x0000000000a89947 */ /* 0x000fd80003800000 */
[----:B------:R-:W-:Y:S01]  /*0d20*/  PLOP3.LUT P0, PT, PT, PT, PT, 0x8, 0x80 ;  /* 0x000000000080781c */ /* 0x000fe20003f0e170 */
[----:B------:R-:W-:-:S12]  /*0d30*/  VIADD R39, R3, 0xfffffd00 ;  /* 0xfffffd0003277836 */ /* 0x000fd80000000000 */
.L_x_3575:
[----:B------:R-:W0:Y:S01]  /*0d40*/  LDS R7, [R2+-0x200] ;  /* 0xfffe000002077984 */ /* 0x000e220000000800 */
[----:B------:R-:W-:Y:S01]  /*0d50*/  VIADD R0, R0, 0x400 ;  /* 0x0000040000007836 */ /* 0x000fe20000000000 */
[----:B------:R-:W-:Y:S02]  /*0d60*/  IADD3 R6, P2, PT, R4, 0x1000, RZ ;  /* 0x0000100004067810 */ /* 0x000fe40007f5e0ff */
[----:B------:R-:W1:Y:S02]  /*0d70*/  LDS R9, [R2+-0x100] ;  /* 0xffff000002097984 */ /* 0x000e640000000800 */
[----:B------:R-:W-:Y:S02]  /*0d80*/  ISETP.GE.AND P1, PT, R0, R39, PT ;  /* 0x000000270000720c */ /* 0x000fe40003f26270 */
[----:B------:R-:W2:Y:S04]  /*0d90*/  LDS R11, [R2] ;  /* 0x00000000020b7984 */ /* 0x000ea80000000800 */
        /* <DEDUP_REMOVED lines=12> */
[----:B------:R2:W5:Y:S04]  /*0e60*/  LDS R37, [R2+0xd00] ;  /* 0x000d000002257984 */ /* 0x0005680000000800 */
[----:B0-----:R0:W-:Y:S04]  /*0e70*/  STG.E desc[UR8][R4.64+-0x200], R7 ;  /* 0xfffe000704007986 */ /* 0x0011e8000c101908 */
[----:B-1----:R-:W-:Y:S01]  /*0e80*/  STG.E desc[UR8][R4.64+-0x100], R9 ;  /* 0xffff000904007986 */ /* 0x002fe2000c101908 */
[----:B--2---:R-:W-:-:S03]  /*0e90*/  VIADD R2, R2, 0x1000 ;  /* 0x0000100002027836 */ /* 0x004fc60000000000 */
[----:B------:R-:W-:Y:S01]  /*0ea0*/  STG.E desc[UR8][R4.64], R11 ;  /* 0x0000000b04007986 */ /* 0x000fe2000c101908 */
[----:B0-----:R-:W-:-:S03]  /*0eb0*/  IMAD.X R7, RZ, RZ, R5, P2 ;  /* 0x000000ffff077224 */ /* 0x001fc600010e0605 */
        /* <DEDUP_REMOVED lines=12> */
[----:B------:R0:W-:Y:S02]  /*0f80*/  STG.E desc[UR8][R4.64+0xd00], R37 ;  /* 0x000d002504007986 */ /* 0x0001e4000c101908 */
[----:B0-----:R-:W-:-:S02]  /*0f90*/  IMAD.MOV.U32 R4, RZ, RZ, R6 ;  /* 0x000000ffff047224 */ /* 0x001fc400078e0006 */
[----:B------:R-:W-:Y:S01]  /*0fa0*/  IMAD.MOV.U32 R5, RZ, RZ, R7 ;  /* 0x000000ffff057224 */ /* 0x000fe200078e0007 */
[----:B------:R-:W-:Y:S06]  /*0fb0*/  @!P1 BRA `(.L_x_3575) ;  /* 0xfffffffc00609947 */ /* 0x000fec000383ffff */
.L_x_3574:
[----:B------:R-:W-:Y:S05]  /*0fc0*/  BSYNC.RECONVERGENT B1 ;  /* 0x0000000000017941 */ /* 0x000fea0003800200 */
.L_x_3573:
[----:B------:R-:W-:Y:S01]  /*0fd0*/  IMAD.IADD R6, R3, 0x1, -R0 ;  /* 0x0000000103067824 */ /* 0x000fe200078e0a00 */
[----:B------:R-:W-:Y:S04]  /*0fe0*/  BSSY.RECONVERGENT B1, `(.L_x_3576) ;  /* 0x000001a000017945 */ /* 0x000fe80003800200 */
[----:B------:R-:W-:-:S13]  /*0ff0*/  ISETP.GT.AND P1, PT, R6, 0x100, PT ;  /* 0x000001000600780c */ /* 0x000fda0003f24270 */
[----:B------:R-:W-:Y:S05]  /*1000*/  @!P1 BRA `(.L_x_3577) ;  /* 0x00000000005c9947 */ /* 0x000fea0003800000 */
[----:B------:R-:W0:Y:S01]  /*1010*/  LDS R7, [R2+-0x200] ;  /* 0xfffe000002077984 */ /* 0x000e220000000800 */
[----:B------:R-:W-:Y:S01]  /*1020*/  IADD3 R6, P1, PT, R4, 0x800, RZ ;  /* 0x0000080004067810 */ /* 0x000fe20007f3e0ff */
[----:B------:R-:W-:Y:S01]  /*1030*/  VIADD R0, R0, 0x200 ;  /* 0x0000020000007836 */ /* 0x000fe20000000000 */
[----:B------:R-:W-:Y:S01]  /*1040*/  PLOP3.LUT P0, PT, PT, PT, PT, 0x8, 0x80 ;  /* 0x000000000080781c */ /* 0x000fe20003f0e170 */
[----:B------:R-:W1:Y:S02]  /*1050*/  LDS R9, [R2+-0x100] ;  /* 0xffff000002097984 */ /* 0x000e640000000800 */
[----:B------:R-:W-:Y:S02]  /*1060*/  IMAD.X R23, RZ, RZ, R5, P1 ;  /* 0x000000ffff177224 */ /* 0x000fe400008e0605 */
[----:B------:R-:W2:Y:S04]  /*1070*/  LDS R11, [R2] ;  /* 0x00000000020b7984 */ /* 0x000ea80000000800 */
[----:B------:R-:W3:Y:S04]  /*1080*/  LDS R13, [R2+0x100] ;  /* 0x00010000020d7984 */ /* 0x000ee80000000800 */
[----:B------:R-:W4:Y:S04]  /*1090*/  LDS R15, [R2+0x200] ;  /* 0x00020000020f7984 */ /* 0x000f280000000800 */
[----:B------:R-:W5:Y:S04]  /*10a0*/  LDS R17, [R2+0x300] ;  /* 0x0003000002117984 */ /* 0x000f680000000800 */
[----:B------:R-:W5:Y:S04]  /*10b0*/  LDS R19, [R2+0x400] ;  /* 0x0004000002137984 */ /* 0x000f680000000800 */
[----:B------:R0:W5:Y:S02]  /*10c0*/  LDS R21, [R2+0x500] ;  /* 0x0005000002157984 */ /* 0x0001640000000800 */
[----:B0-----:R-:W-:-:S02]  /*10d0*/  VIADD R2, R2, 0x800 ;  /* 0x0000080002027836 */ /* 0x001fc40000000000 */
[----:B------:R-:W-:Y:S04]  /*10e0*/  STG.E desc[UR8][R4.64+-0x200], R7 ;  /* 0xfffe000704007986 */ /* 0x000fe8000c101908 */
[----:B-1----:R-:W-:Y:S04]  /*10f0*/  STG.E desc[UR8][R4.64+-0x100], R9 ;  /* 0xffff000904007986 */ /* 0x002fe8000c101908 */
[----:B--2---:R-:W-:Y:S04]  /*1100*/  STG.E desc[UR8][R4.64], R11 ;  /* 0x0000000b04007986 */ /* 0x004fe8000c101908 */
[----:B---3--:R-:W-:Y:S04]  /*1110*/  STG.E desc[UR8][R4.64+0x100], R13 ;  /* 0x0001000d04007986 */ /* 0x008fe8000c101908 */
[----:B----4-:R-:W-:Y:S04]  /*1120*/  STG.E desc[UR8][R4.64+0x200], R15 ;  /* 0x0002000f04007986 */ /* 0x010fe8000c101908 */
[----:B-----5:R-:W-:Y:S04]  /*1130*/  STG.E desc[UR8][R4.64+0x300], R17 ;  /* 0x0003001104007986 */ /* 0x020fe8000c101908 */
[----:B------:R-:W-:Y:S04]  /*1140*/  STG.E desc[UR8][R4.64+0x400], R19 ;  /* 0x0004001304007986 */ /* 0x000fe8000c101908 */
[----:B------:R0:W-:Y:S02]  /*1150*/  STG.E desc[UR8][R4.64+0x500], R21 ;  /* 0x0005001504007986 */ /* 0x0001e4000c101908 */
[----:B0-----:R-:W-:-:S02]  /*1160*/  IMAD.MOV.U32 R4, RZ, RZ, R6 ;  /* 0x000000ffff047224 */ /* 0x001fc400078e0006 */
[----:B------:R-:W-:-:S07]  /*1170*/  IMAD.MOV.U32 R5, RZ, RZ, R23 ;  /* 0x000000ffff057224 */ /* 0x000fce00078e0017 */
.L_x_3577:
[----:B------:R-:W-:Y:S05]  /*1180*/  BSYNC.RECONVERGENT B1 ;  /* 0x0000000000017941 */ /* 0x000fea0003800200 */
.L_x_3576:
[----:B------:R-:W-:-:S13]  /*1190*/  ISETP.LT.OR P0, PT, R0, R3, P0 ;  /* 0x000000030000720c */ /* 0x000fda0000701670 */
[----:B------:R-:W0:Y:S04]  /*11a0*/  @P0 LDS R3, [R2+-0x200] ;  /* 0xfffe000002030984 */ /* 0x000e280000000800 */
[----:B------:R-:W1:Y:S04]  /*11b0*/  @P0 LDS R7, [R2+-0x100] ;  /* 0xffff000002070984 */ /* 0x000e680000000800 */
[----:B------:R-:W2:Y:S04]  /*11c0*/  @P0 LDS R9, [R2] ;  /* 0x0000000002090984 */ /* 0x000ea80000000800 */
[----:B------:R-:W3:Y:S04]  /*11d0*/  @P0 LDS R11, [R2+0x100] ;  /* 0x00010000020b0984 */ /* 0x000ee80000000800 */
[----:B0-----:R0:W-:Y:S04]  /*11e0*/  @P0 STG.E desc[UR8][R4.64+-0x200], R3 ;  /* 0xfffe000304000986 */ /* 0x0011e8000c101908 */
[----:B-1----:R0:W-:Y:S04]  /*11f0*/  @P0 STG.E desc[UR8][R4.64+-0x100], R7 ;  /* 0xffff000704000986 */ /* 0x0021e8000c101908 */
[----:B--2---:R0:W-:Y:S04]  /*1200*/  @P0 STG.E desc[UR8][R4.64], R9 ;  /* 0x0000000904000986 */ /* 0x0041e8000c101908 */
[----:B---3--:R0:W-:Y:S02]  /*1210*/  @P0 STG.E desc[UR8][R4.64+0x100], R11 ;  /* 0x0001000b04000986 */ /* 0x0081e4000c101908 */
.L_x_3569:
[----:B------:R-:W-:Y:S05]  /*1220*/  BSYNC.RECONVERGENT B0 ;  /* 0x0000000000007941 */ /* 0x000fea0003800200 */
.L_x_3568:
[----:B------:R-:W-:Y:S06]  /*1230*/  BAR.SYNC.DEFER_BLOCKING 0x0 ;  /* 0x0000000000007b1d */ /* 0x000fec0000010000 */
[----:B------:R-:W-:Y:S05]  /*1240*/  EXIT ;  /* 0x000000000000794d */ /* 0x000fea0003800000 */
.L_x_3567:
        /* <DEDUP_REMOVED lines=18> */
[----:B------:R-:W-:-:S05]  /*1370*/  IMAD.WIDE R2, R2, 0x4, R4 ;  /* 0x0000000402027825 */ /* 0x000fca00078e0204 */
[----:B------:R0:W5:Y:S01]  /*1380*/  LDG.E.CONSTANT R34, desc[UR8][R2.64+-0x4] ;  /* 0xfffffc0802227981 */ /* 0x000162000c1e9900 */
[----:B------:R-:W1:Y:S01]  /*1390*/  S2UR UR5, SR_CgaCtaId ;  /* 0x00000000000579c3 */ /* 0x000e620000008800 */
[----:B------:R-:W-:Y:S01]  /*13a0*/  SHF.R.U32.HI R21, RZ, 0x5, R0 ;  /* 0x00000005ff157819 */ /* 0x000fe20000011600 */
[----:B------:R-:W-:Y:S01]  /*13b0*/  UMOV UR4, 0x400 ;  /* 0x0000040000047882 */ /* 0x000fe20000000000 */
[----:B------:R-:W0:Y:S01]  /*13c0*/  S2R R40, SR_LANEID ;  /* 0x0000000000287919 */ /* 0x000e220000000000 */
[----:B------:R-:W-:Y:S01]  /*13d0*/  ISETP.NE.AND P0, PT, R0, RZ, PT ;  /* 0x000000ff0000720c */ /* 0x000fe20003f05270 */
[----:B-1----:R-:W-:Y:S01]  /*13e0*/  ULEA UR4, UR5, UR4, 0x18 ;  /* 0x0000000405047291 */ /* 0x002fe2000f8ec0ff */
[----:B0-----:R-:W-:-:S05]  /*13f0*/  IMAD R4, R21, 0x160, R40 ;  /* 0x0000016015047824 */ /* 0x001fca00078e0228 */
[----:B------:R-:W-:Y:S02]  /*1400*/  LEA R5, R4, UR4, 0x2 ;  /* 0x0000000404057c11 */ /* 0x000fe4000f8e10ff */
[----:B------:R-:W-:-:S03]  /*1410*/  LEA R4, R0, UR4, 0x2 ;  /* 0x0000000400047c11 */ /* 0x000fc6000f8e10ff */
        /* <DEDUP_REMOVED lines=24> */
[----:B------:R-:W-:Y:S01]  /*15a0*/  BAR.SYNC.DEFER_BLOCKING 0x0 ;  /* 0x0000000000007b1d */ /* 0x000fe20000010000 */
[----:B0-----:R-:W-:-:S05]  /*15b0*/  ISETP.NE.AND P1, PT, R26, R19, PT ;  /* 0x000000131a00720c */ /* 0x001fca0003f25270 */
[----:B------:R-:W-:Y:S02]  /*15c0*/  STS [R4+0x130], R27 ;  /* 0x0001301b04007388 */ /* 0x000fe40000000800 */
[----:B------:R-:W-:Y:S06]  /*15d0*/  BAR.SYNC.DEFER_BLOCKING 0x0 ;  /* 0x0000000000007b1d */ /* 0x000fec0000010000 */
[----:B------:R-:W0:Y:S02]  /*15e0*/  @P0 LDS R34, [R4+0x12c] ;  /* 0x00012c0004220984 */ /* 0x000e240000000800 */
[----:B------:R-:W-:Y:S01]  /*15f0*/  BAR.SYNC.DEFER_BLOCKING 0x0 ;  /* 0x0000000000007b1d */ /* 0x000fe20000010000 */
[----:B0-----:R-:W-:-:S04]  /*1600*/  ISETP.NE.AND P0, PT, R34, R26, PT ;  /* 0x0000001a2200720c */ /* 0x001fc80003f05270 */
[----:B------:R-:W-:Y:S02]  /*1610*/  SEL R38, RZ, 0x1, !P0 ;  /* 0x00000001ff267807 */ /* 0x000fe40004000000 */
        /* <DEDUP_REMOVED lines=21> */
[----:B------:R-:W-:-:S04]  /*1770*/  ISETP.NE.AND P1, PT, R12, R11, PT ;  /* 0x0000000b0c00720c */ /* 0x000fc80003f25270 */
[----:B------:R-:W-:-:S03]  /*1780*/  IADD3 R3, PT, PT, R4, 0x1, RZ ;  /* 0x0000000104037810 */ /* 0x000fc60007ffe0ff */
        /* <DEDUP_REMOVED lines=18> */
[----:B------:R-:W-:-:S03]  /*18b0*/  ISETP.NE.AND P0, PT, R40, RZ, PT ;  /* 0x000000ff2800720c */ /* 0x000fc60003f05270 */
[----:B------:R-:W-:Y:S01]  /*18c0*/  IMAD.IADD R22, R29, 0x1, -R22 ;  /* 0x000000011d167824 */ /* 0x000fe200078e0a16 */
[----:B------:R-:W-:Y:S01]  /*18d0*/  @!P1 STS [R28], R29 ;  /* 0x0000001d1c009388 */ /* 0x000fe20000000800 */
[----:B------:R-:W-:Y:S01]  /*18e0*/  BAR.SYNC.DEFER_BLOCKING 0x0 ;  /* 0x0000000000007b1d */ /* 0x000fe20000010000 */
[----:B------:R-:W-:Y:S02]  /*18f0*/  ISETP.GT.U32.AND P1, PT, R0, 0x1f, PT ;  /* 0x0000001f0000780c */ /* 0x000fe40003f24070 */
[----:B------:R-:W-:Y:S02]  /*1900*/  SEL R23, R22, RZ, P0 ;  /* 0x000000ff16177207 */ /* 0x000fe40000000000 */
[----:B------:R-:W-:Y:S01]  /*1910*/  ISETP.GE.U32.AND P0, PT, R0, 0x20, PT ;  /* 0x000000200000780c */ /* 0x000fe20003f06070 */
[----:B------:R-:W0:Y:S02]  /*1920*/  LDS.64 R20, [UR4] ;  /* 0x00000004ff147984 */ /* 0x000e240008000a00 */
[----:B0-----:R-:W-:-:S02]  /*1930*/  IMAD.IADD R23, R20, 0x1, R23 ;  /* 0x0000000114177824 */ /* 0x001fc400078e0217 */
[----:B------:R-:W-:-:S03]  /*1940*/  IMAD.IADD R21, R20, 0x1, R21 ;  /* 0x0000000114157824 */ /* 0x000fc600078e0215 */
[----:B------:R-:W-:Y:S01]  /*1950*/  SEL R39, R22, R23, !P0 ;  /* 0x0000001716277207 */ /* 0x000fe20004000000 */
[----:B------:R-:W-:Y:S06]  /*1960*/  @P1 BRA `(.L_x_3578) ;  /* 0x0000000800441947 */ /* 0x000fec0003800000 */
[----:B------:R-:W0:Y:S01]  /*1970*/  S2R R30, SR_CTAID.X ;  /* 0x00000000001e7919 */ /* 0x000e220000002500 */
[----:B------:R-:W0:Y:S01]  /*1980*/  LDC.64 R42, c[0x0][0x3a8] ;  /* 0x0000ea00ff2a7b82 */ /* 0x000e220000000a00 */
[----:B------:R-:W-:Y:S02]  /*1990*/  ISETP.NE.AND P0, PT, R0, RZ, PT ;  /* 0x000000ff0000720c */ /* 0x000fe40003f05270 */
[----:B------:R-:W-:-:S05]  /*19a0*/  LOP3.LUT R37, RZ, R0, RZ, 0x33, !PT ;  /* 0x00000000ff257212 */ /* 0x000fca00078e33ff */
[----:B------:R-:W1:Y:S06]  /*19b0*/  LDC R22, c[0x0][0x370] ;  /* 0x0000dc00ff167b82 */ /* 0x000e6c0000000800 */
[----:B------:R-:W-:Y:S01]  /*19c0*/  @!P0 IMAD.MOV.U32 R20, RZ, RZ, 0x64 ;  /* 0x00000064ff148424 */ /* 0x000fe200078e00ff */
[----:B------:R2:W-:Y:S01]  /*19d0*/  @!P0 STS [UR4+0x2c], R21 ;  /* 0x00002c15ff008988 */ /* 0x0005e20008000804 */
[----:B0-----:R-:W-:-:S05]  /*19e0*/  IMAD.WIDE.U32 R42, R30, 0x8, R42 ;  /* 0x000000081e2a7825 */ /* 0x001fca00078e002a */
[----:B------:R2:W-:Y:S01]  /*19f0*/  @!P0 ST.E.64.STRONG.GPU desc[UR8][R42.64+0x100], R20 ;  /* 0x000100142a008985 */ /* 0x0005e2000c10fb08 */
[----:B-1----:R-:W-:-:S13]  /*1a00*/  ISETP.GT.U32.AND P0, PT, R22, 0x1f3, PT ;  /* 0x000001f31600780c */ /* 0x002fda0003f04070 */
[----:B--2---:R-:W-:Y:S05]  /*1a10*/  @P0 BRA `(.L_x_3579) ;  /* 0x0000000000080947 */ /* 0x004fea0003800000 */
[----:B------:R0:W-:Y:S06]  /*1a20*/  MEMBAR.SC.CTA ;  /* 0x0000000000007992 */ /* 0x0001ec0000000000 */
[----:B0-----:R-:W-:Y:S05]  /*1a30*/  BRA `(.L_x_3580) ;  /* 0x0000000000087947 */ /* 0x001fea0003800000 */
.L_x_3579:
[----:B------:R-:W-:Y:S05]  /*1a40*/  NANOSLEEP 0x1c2 ;  /* 0x000001c20000795d */ /* 0x000fea0003800000 */
[----:B------:R-:W-:Y:S01]  /*1a50*/  NOP ;  /* 0x0000000000007918 */ /* 0x000fe20000000000 */
.L_x_3580:
[----:B------:R-:W-:-:S05]  /*1a60*/  IMAD.WIDE R22, R37, 0x8, R42 ;  /* 0x0000000825167825 */ /* 0x000fca00078e022a */
[----:B------:R-:W2:Y:S01]  /*1a70*/  LD.E.64.STRONG.GPU R24, desc[UR8][R22.64+0x100] ;  /* 0x0001000816187980 */ /* 0x000ea2000c10fb00 */
[----:B------:R-:W-:Y:S01]  /*1a80*/  UMOV UR5, 0xffffffff ;  /* 0xffffffff00057882 */ /* 0x000fe20000000000 */
[----:B--2---:R-:W-:Y:S02]  /*1a90*/  ISETP.NE.AND P4, PT, R24, 0x63, PT ;  /* 0x000000631800780c */ /* 0x004fe40003f85270 */
[----:B------:R-:W-:Y:S11]  /*1aa0*/  BRA.DIV UR5, `(.L_x_3581) ;  /* 0x0000004a05dc7947 */ /* 0x000ff6000b800000 */
[----:B------:R-:W-:-:S13]  /*1ab0*/  VOTE.ANY P4, !P4 ;  /* 0x0000000000ff7806 */ /* 0x000fda0006080100 */
.L_x_3650:
[----:B------:R-:W-:Y:S05]  /*1ac0*/  @!P4 BRA `(.L_x_3582) ;  /* 0x000000000030c947 */ /* 0x000fea0003800000 */
.L_x_3586:
[----:B------:R-:W-:Y:S05]  /*1ad0*/  YIELD ;  /* 0x0000000000007946 */ /* 0x000fea0003800000 */
[----:B------:R-:W-:Y:S05]  /*1ae0*/  @P0 BRA `(.L_x_3583) ;  /* 0x0000000000080947 */ /* 0x000fea0003800000 */
[----:B------:R0:W-:Y:S06]  /*1af0*/  MEMBAR.SC.CTA ;  /* 0x0000000000007992 */ /* 0x0001ec0000000000 */
[----:B0-----:R-:W-:Y:S05]  /*1b00*/  BRA `(.L_x_3584) ;  /* 0x0000000000087947 */ /* 0x001fea0003800000 */
.L_x_3583:
[----:B------:R-:W-:Y:S05]  /*1b10*/  NANOSLEEP 0x15e ;  /* 0x0000015e0000795d */ /* 0x000fea0003800000 */
[----:B------:R-:W-:Y:S01]  /*1b20*/  NOP ;  /* 0x0000000000007918 */ /* 0x000fe20000000000 */
.L_x_3584:
[----:B------:R-:W2:Y:S01]  /*1b30*/  LD.E.64.STRONG.GPU R24, desc[UR8][R22.64+0x100] ;  /* 0x0001000816187980 */ /* 0x000ea2000c10fb00 */
[----:B------:R-:W-:Y:S01]  /*1b40*/  UMOV UR5, 0xffffffff ;  /* 0xffffffff00057882 */ /* 0x000fe20000000000 */
[----:B--2---:R-:W-:Y:S02]  /*1b50*/  ISETP.NE.AND P4, PT, R24, 0x63, PT ;  /* 0x000000631800780c */ /* 0x004fe40003f85270 */
[----:B------:R-:W-:Y:S11]  /*1b60*/  BRA.DIV UR5, `(.L_x_3585) ;  /* 0x0000004a05cc7947 */ /* 0x000ff6000b800000 */
[----:B------:R-:W-:-:S13]  /*1b70*/  VOTE.ANY P4, !P4 ;  /* 0x0000000000ff7806 */ /* 0x000fda0006080100 */
.L_x_3653:
[----:B------:R-:W-:Y:S05]  /*1b80*/  @P4 BRA `(.L_x_3586) ;  /* 0xfffffffc00d04947 */ /* 0x000fea000383ffff */
.L_x_3582:
[----:B------:R-:W-:Y:S01]  /*1b90*/  UMOV UR5, 0xffffffff ;  /* 0xffffffff00057882 */ /* 0x000fe20000000000 */
[----:B------:R-:W-:Y:S02]  /*1ba0*/  ISETP.NE.AND P4, PT, R24, 0x65, PT ;  /* 0x000000651800780c */ /* 0x000fe40003f85270 */
[----:B------:R-:W-:Y:S11]  /*1bb0*/  BRA.DIV UR5, `(.L_x_3587) ;  /* 0x0000004a05d87947 */ /* 0x000ff6000b800000 */
[----:B------:R-:W0:Y:S01]  /*1bc0*/  S2R R41, SR_GEMASK ;  /* 0x0000000000297919 */ /* 0x000e220000003c00 */
[----:B------:R-:W-:Y:S01]  /*1bd0*/  VOTE.ANY R20, PT, !P4 ;  /* 0x0000000000147806 */ /* 0x000fe200060e0100 */
[----:B------:R-:W-:Y:S01]  /*1be0*/  VIADD R31, R40, 0x2 ;  /* 0x00000002281f7836 */ /* 0x000fe20000000000 */
[----:B------:R-:W-:Y:S01]  /*1bf0*/  ISETP.NE.AND P4, PT, R24, 0x65, PT ;  /* 0x000000651800780c */ /* 0x000fe20003f85270 */
[----:B------:R-:W-:Y:S01]  /*1c00*/  VIADD R30, R40, 0x4 ;  /* 0x00000004281e7836 */ /* 0x000fe20000000000 */
[----:B------:R-:W1:Y:S11]  /*1c10*/  S2R R44, SR_CTAID.X ;  /* 0x00000000002c7919 */ /* 0x000e760000002500 */
[----:B------:R-:W-:-:S02]  /*1c20*/  VOTE.ALL P4, P4 ;  /* 0x0000000000ff7806 */ /* 0x000fc40002080000 */
[----:B0-----:R-:W-:-:S05]  /*1c30*/  LOP3.LUT R20, R20, 0x80000000, R41, 0xec, !PT ;  /* 0x8000000014147812 */ /* 0x001fca00078eec29 */
[----:B------:R-:W-:Y:S02]  /*1c40*/  VIADD R23, R20, 0xffffffff ;  /* 0xffffffff14177836 */ /* 0x000fe40000000000 */
[----:B-1----:R-:W-:-:S03]  /*1c50*/  IMAD.IADD R37, R37, 0x1, R44 ;  /* 0x0000000125257824 */ /* 0x002fc600078e022c */
[----:B------:R-:W-:-:S04]  /*1c60*/  LOP3.LUT R23, R20, R23, RZ, 0xc, !PT ;  /* 0x0000001714177212 */ /* 0x000fc800078e0cff */
[----:B------:R0:W1:Y:S02]  /*1c70*/  POPC R32, R23 ;  /* 0x0000001700207309 */ /* 0x0000640000000000 */
[----:B0-----:R-:W0:Y:S01]  /*1c80*/  LDC.64 R22, c[0x0][0x3a8] ;  /* 0x0000ea00ff167b82 */ /* 0x001e220000000a00 */
[----:B-1----:R-:W1:Y:S01]  /*1c90*/  SHFL.DOWN PT, R28, R25, 0x1, R32 ;  /* 0x08200000191c7989 */ /* 0x002e6200000e0020 */
[----:B------:R-:W-:-:S04]  /*1ca0*/  ISETP.GE.AND P1, PT, R40, R32, PT ;  /* 0x000000202800720c */ /* 0x000fc80003f26270 */
[----:B-1----:R-:W-:Y:S02]  /*1cb0*/  SEL R28, R28, RZ, !P1 ;  /* 0x000000ff1c1c7207 */ /* 0x002fe40004800000 */
[----:B------:R-:W-:-:S03]  /*1cc0*/  ISETP.GT.AND P1, PT, R31, R32, PT ;  /* 0x000000201f00720c */ /* 0x000fc60003f24270 */
[----:B------:R-:W-:-:S05]  /*1cd0*/  IMAD.IADD R29, R28, 0x1, R25 ;  /* 0x000000011c1d7824 */ /* 0x000fca00078e0219 */
[----:B------:R-:W1:Y:S02]  /*1ce0*/  SHFL.DOWN PT, R28, R29, 0x2, R32 ;  /* 0x084000001d1c7989 */ /* 0x000e6400000e0020 */
[----:B-1----:R-:W-:Y:S02]  /*1cf0*/  SEL R28, R28, RZ, !P1 ;  /* 0x000000ff1c1c7207 */ /* 0x002fe40004800000 */
[----:B------:R-:W-:-:S03]  /*1d00*/  ISETP.GT.AND P1, PT, R30, R32, PT ;  /* 0x000000201e00720c */ /* 0x000fc60003f24270 */
[----:B------:R-:W-:Y:S02]  /*1d10*/  IMAD.IADD R33, R29, 0x1, R28 ;  /* 0x000000011d217824 */ /* 0x000fe400078e021c */
[----:B------:R-:W-:-:S03]  /*1d20*/  VIADD R29, R40, 0x8 ;  /* 0x00000008281d7836 */ /* 0x000fc60000000000 */
        /* <DEDUP_REMOVED lines=8> */
[----:B------:R-:W-:Y:S01]  /*1db0*/  IMAD.IADD R25, R35, 0x1, R28 ;  /* 0x0000000123197824 */ /* 0x000fe200078e021c */
[----:B0-----:R-:W-:-:S04]  /*1dc0*/  IADD3 R35, P2, PT, R22, 0x100, RZ ;  /* 0x0000010016237810 */ /* 0x001fc80007f5e0ff */
[----:B------:R-:W0:Y:S01]  /*1dd0*/  SHFL.DOWN PT, R28, R25, 0x10, R32 ;  /* 0x0a000000191c7989 */ /* 0x000e2200000e0020 */
[----:B------:R-:W-:Y:S01]  /*1de0*/  IMAD.X R36, RZ, RZ, R23, P2 ;  /* 0x000000ffff247224 */ /* 0x000fe200010e0617 */
[----:B0-----:R-:W-:-:S05]  /*1df0*/  SEL R28, R28, RZ, !P1 ;  /* 0x000000ff1c1c7207 */ /* 0x001fca0004800000 */
[----:B------:R-:W-:-:S07]  /*1e00*/  IMAD.IADD R32, R25, 0x1, R28 ;  /* 0x0000000119207824 */ /* 0x000fce00078e021c */
.L_x_3662:
[----:B------:R-:W-:Y:S05]  /*1e10*/  @!P4 BRA `(.L_x_3588) ;  /* 0x0000000000d8c947 */ /* 0x000fea0003800000 */
.L_x_3596:
[----:B------:R-:W-:Y:S02]  /*1e20*/  IMAD.MOV.U32 R22, RZ, RZ, R35 ;  /* 0x000000ffff167224 */ /* 0x000fe400078e0023 */
[----:B------:R-:W-:Y:S02]  /*1e30*/  IMAD.MOV.U32 R23, RZ, RZ, R36 ;  /* 0x000000ffff177224 */ /* 0x000fe400078e0024 */
[----:B------:R-:W-:-:S05]  /*1e40*/  IMAD.WIDE R22, R37, 0x8, R22 ;  /* 0x0000000825167825 */ /* 0x000fca00078e0216 */
[----:B------:R-:W2:Y:S01]  /*1e50*/  LD.E.64.STRONG.GPU R24, desc[UR8][R22.64+-0x100] ;  /* 0xffff000816187980 */ /* 0x000ea2000c10fb00 */
[----:B------:R-:W-:Y:S05]  /*1e60*/  YIELD ;  /* 0x0000000000007946 */ /* 0x000fea0003800000 */
[----:B------:R-:W-:Y:S01]  /*1e70*/  UMOV UR5, 0xffffffff ;  /* 0xffffffff00057882 */ /* 0x000fe20000000000 */
[----:B--2---:R-:W-:Y:S02]  /*1e80*/  ISETP.NE.AND P4, PT, R24, 0x63, PT ;  /* 0x000000631800780c */ /* 0x004fe40003f85270 */
[----:B------:R-:W-:Y:S11]  /*1e90*/  BRA.DIV UR5, `(.L_x_3589) ;  /* 0x0000004e05287947 */ /* 0x000ff6000b800000 */
[----:B------:R-:W-:-:S13]  /*1ea0*/  VOTE.ANY P4, !P4 ;  /* 0x0000000000ff7806 */ /* 0x000fda0006080100 */
.L_x_3665:
[----:B------:R-:W-:Y:S05]  /*1eb0*/  @!P4 BRA `(.L_x_3590) ;  /* 0x000000000030c947 */ /* 0x000fea0003800000 */
.L_x_3594:
[----:B------:R-:W-:Y:S05]  /*1ec0*/  YIELD ;  /* 0x0000000000007946 */ /* 0x000fea0003800000 */
[----:B------:R-:W-:Y:S05]  /*1ed0*/  @P0 BRA `(.L_x_3591) ;  /* 0x0000000000080947 */ /* 0x000fea0003800000 */
[----:B------:R0:W-:Y:S06]  /*1ee0*/  MEMBAR.SC.CTA ;  /* 0x0000000000007992 */ /* 0x0001ec0000000000 */
[----:B0-----:R-:W-:Y:S05]  /*1ef0*/  BRA `(.L_x_3592) ;  /* 0x0000000000087947 */ /* 0x001fea0003800000 */
.L_x_3591:
[----:B------:R-:W-:Y:S05]  /*1f00*/  NANOSLEEP 0x15e ;  /* 0x0000015e0000795d */ /* 0x000fea0003800000 */
[----:B------:R-:W-:Y:S01]  /*1f10*/  NOP ;  /* 0x0000000000007918 */ /* 0x000fe20000000000 */
.L_x_3592:
[----:B------:R-:W2:Y:S01]  /*1f20*/  LD.E.64.STRONG.GPU R24, desc[UR8][R22.64+-0x100] ;  /* 0xffff000816187980 */ /* 0x000ea2000c10fb00 */
[----:B------:R-:W-:Y:S01]  /*1f30*/  UMOV UR5, 0xffffffff ;  /* 0xffffffff00057882 */ /* 0x000fe20000000000 */
[----:B--2---:R-:W-:Y:S02]  /*1f40*/  ISETP.NE.AND P4, PT, R24, 0x63, PT ;  /* 0x000000631800780c */ /* 0x004fe40003f85270 */
[----:B------:R-:W-:Y:S11]  /*1f50*/  BRA.DIV UR5, `(.L_x_3593) ;  /* 0x0000004e05187947 */ /* 0x000ff6000b800000 */
[----:B------:R-:W-:-:S13]  /*1f60*/  VOTE.ANY P4, !P4 ;  /* 0x0000000000ff7806 */ /* 0x000fda0006080100 */
.L_x_3668:
[----:B------:R-:W-:Y:S05]  /*1f70*/  @P4 BRA `(.L_x_3594) ;  /* 0xfffffffc00d04947 */ /* 0x000fea000383ffff */
.L_x_3590:
[----:B------:R-:W-:Y:S01]  /*1f80*/  UMOV UR5, 0xffffffff ;  /* 0xffffffff00057882 */ /* 0x000fe20000000000 */
[----:B------:R-:W-:Y:S02]  /*1f90*/  ISETP.NE.AND P4, PT, R24, 0x65, PT ;  /* 0x000000651800780c */ /* 0x000fe40003f85270 */
[----:B------:R-:W-:Y:S11]  /*1fa0*/  BRA.DIV UR5, `(.L_x_3595) ;  /* 0x0000004e05247947 */ /* 0x000ff6000b800000 */
[----:B------:R-:W-:Y:S01]  /*1fb0*/  VOTE.ANY R20, PT, !P4 ;  /* 0x0000000000147806 */ /* 0x000fe200060e0100 */
[----:B------:R-:W-:Y:S01]  /*1fc0*/  VIADD R37, R37, 0xffffffe0 ;  /* 0xffffffe025257836 */ /* 0x000fe20000000000 */
[----:B------:R-:W-:Y:S02]  /*1fd0*/  ISETP.NE.AND P4, PT, R24, 0x65, PT ;  /* 0x000000651800780c */ /* 0x000fe40003f85270 */
[----:B------:R-:W-:-:S05]  /*1fe0*/  LOP3.LUT R20, R20, 0x80000000, R41, 0xec, !PT ;  /* 0x8000000014147812 */ /* 0x000fca00078eec29 */
[----:B------:R-:W-:-:S05]  /*1ff0*/  VIADD R23, R20, 0xffffffff ;  /* 0xffffffff14177836 */ /* 0x000fca0000000000 */
[----:B------:R-:W-:Y:S02]  /*2000*/  LOP3.LUT R23, R20, R23, RZ, 0xc, !PT ;  /* 0x0000001714177212 */ /* 0x000fe400078e0cff */
[----:B------:R-:W-:Y:S02]  /*2010*/  VOTE.ALL P4, P4 ;  /* 0x0000000000ff7806 */ /* 0x000fe40002080000 */
[----:B------:R-:W0:Y:S02]  /*2020*/  POPC R22, R23 ;  /* 0x0000001700167309 */ /* 0x000e240000000000 */
[----:B0-----:R-:W0:Y:S01]  /*2030*/  SHFL.DOWN PT, R28, R25, 0x1, R22 ;  /* 0x08200000191c7989 */ /* 0x001e2200000e0016 */
[----:B------:R-:W-:-:S04]  /*2040*/  ISETP.GE.AND P1, PT, R40, R22, PT ;  /* 0x000000162800720c */ /* 0x000fc80003f26270 */
        /* <DEDUP_REMOVED lines=16> */
[----:B0-----:R-:W-:-:S04]  /*2150*/  SEL R28, R28, RZ, !P1 ;  /* 0x000000ff1c1c7207 */ /* 0x001fc80004800000 */
[----:B------:R-:W-:-:S07]  /*2160*/  IADD3 R32, PT, PT, R45, R28, R32 ;  /* 0x0000001c2d207210 */ /* 0x000fce0007ffe020 */
.L_x_3677:
[----:B------:R-:W-:Y:S05]  /*2170*/  @P4 BRA `(.L_x_3596) ;  /* 0xfffffffc00284947 */ /* 0x000fea000383ffff */
.L_x_3588:
[----:B------:R-:W-:Y:S02]  /*2180*/  ISETP.NE.AND P1, PT, R0, RZ, PT ;  /* 0x000000ff0000720c */ /* 0x000fe40003f25270 */
[----:B------:R-:W-:-:S11]  /*2190*/  ISETP.NE.AND P0, PT, R40, RZ, PT ;  /* 0x000000ff2800720c */ /* 0x000fd60003f05270 */
[----:B------:R-:W0:Y:S01]  /*21a0*/  @!P1 S2R R23, SR_CgaCtaId ;  /* 0x0000000000179919 */ /* 0x000e220000008800 */
[----:B------:R-:W-:Y:S01]  /*21b0*/  @!P1 MOV R22, 0x400 ;  /* 0x0000040000169802 */ /* 0x000fe20000000f00 */
[----:B------:R-:W-:Y:S01]  /*21c0*/  @!P1 IMAD.IADD R21, R21, 0x1, R32 ;  /* 0x0000000115159824 */ /* 0x000fe200078e0220 */
[----:B------:R-:W-:Y:S01]  /*21d0*/  @!P0 MOV R24, 0x400 ;  /* 0x0000040000188802 */ /* 0x000fe20000000f00 */
[----:B------:R-:W1:Y:S01]  /*21e0*/  @!P0 S2R R25, SR_CgaCtaId ;  /* 0x0000000000198919 */ /* 0x000e620000008800 */
[----:B------:R-:W-:-:S05]  /*21f0*/  @!P1 IMAD.MOV.U32 R20, RZ, RZ, 0x65 ;  /* 0x00000065ff149424 */ /* 0x000fca00078e00ff */
[----:B------:R2:W-:Y:S01]  /*2200*/  @!P1 ST.E.64.STRONG.GPU desc[UR8][R42.64+0x100], R20 ;  /* 0x000100142a009985 */ /* 0x0005e2000c10fb08 */
[----:B0-----:R-:W-:Y:S01]  /*2210*/  @!P1 LEA R22, R23, R22, 0x18 ;  /* 0x0000001617169211 */ /* 0x001fe200078ec0ff */
[----:B------:R-:W-:Y:S02]  /*2220*/  IMAD.MOV.U32 R23, RZ, RZ, R39 ;  /* 0x000000ffff177224 */ /* 0x000fe400078e0027 */
[----:B------:R-:W-:Y:S01]  /*2230*/  @!P0 IMAD.MOV.U32 R23, RZ, RZ, R32 ;  /* 0x000000ffff178224 */ /* 0x000fe200078e0020 */
[----:B-1----:R-:W-:Y:S01]  /*2240*/  @!P0 LEA R25, R25, R24, 0x18 ;  /* 0x0000001819198211 */ /* 0x002fe200078ec0ff */
[----:B------:R2:W-:Y:S04]  /*2250*/  @!P1 STS [R22+0x28], R21 ;  /* 0x0000281516009388 */ /* 0x0005e80000000800 */
[----:B------:R2:W-:Y:S04]  /*2260*/  @!P1 STS [R22+0x24], R32 ;  /* 0x0000242016009388 */ /* 0x0005e80000000800 */
[----:B------:R2:W-:Y:S02]  /*2270*/  @!P0 STS [R25+0xc], R32 ;  /* 0x00000c2019008388 */ /* 0x0005e40000000800 */
.L_x_3578:
[----:B------:R-:W-:Y:S05]  /*2280*/  WARPSYNC.ALL ;  /* 0x0000000000007948 */ /* 0x000fea0003800000 */
[----:B------:R-:W-:Y:S01]  /*2290*/  ISETP.NE.AND P0, PT, R0, RZ, PT ;  /* 0x000000ff0000720c */ /* 0x000fe20003f05270 */
[----:B------:R-:W0:Y:S08]  /*22a0*/  S2UR UR5, SR_CgaCtaId ;  /* 0x00000000000579c3 */ /* 0x000e300000008800 */
[----:B------:R-:W-:Y:S01]  /*22b0*/  BAR.SYNC.DEFER_BLOCKING 0x0 ;  /* 0x0000000000007b1d */ /* 0x000fe20000010000 */
[----:B------:R-:W-:-:S02]  /*22c0*/  ISETP.NE.AND P2, PT, R34, R26, PT ;  /* 0x0000001a2200720c */ /* 0x000fc40003f45270 */
[----:B------:R-:W-:Y:S02]  /*22d0*/  ISETP.NE.AND P3, PT, R26, R19, PT ;  /* 0x000000131a00720c */ /* 0x000fe40003f65270 */
[----:B------:R-:W-:Y:S01]  /*22e0*/  ISETP.NE.AND P4, PT, R19, R18, PT ;  /* 0x000000121300720c */ /* 0x000fe20003f85270 */
[----:B------:R-:W-:Y:S01]  /*22f0*/  UMOV UR4, 0x400 ;  /* 0x0000040000047882 */ /* 0x000fe20000000000 */
[----:B------:R-:W-:Y:S01]  /*2300*/  ISETP.NE.AND P5, PT, R18, R17, PT ;  /* 0x000000111200720c */ /* 0x000fe20003fa5270 */
[----:B------:R-:W-:Y:S01]  /*2310*/  BSSY.RECONVERGENT B0, `(.L_x_3597) ;  /* 0x00000b8000007945 */ /* 0x000fe20003800200 */
[----:B------:R-:W-:Y:S02]  /*2320*/  ISETP.NE.AND P1, PT, R16, R15, PT ;  /* 0x0000000f1000720c */ /* 0x000fe40003f25270 */
[----:B------:R-:W-:Y:S01]  /*2330*/  ISETP.NE.AND P6, PT, R11, R27, PT ;  /* 0x0000001b0b00720c */ /* 0x000fe20003fc5270 */
[----:B0-----:R-:W-:-:S09]  /*2340*/  ULEA UR6, UR5, UR4, 0x18 ;  /* 0x0000000405067291 */ /* 0x001fd2000f8ec0ff */
[----:B--2---:R-:W0:Y:S04]  /*2350*/  @P0 LDS R20, [UR6+0xc] ;  /* 0x00000c06ff140984 */ /* 0x004e280008000800 */
[----:B------:R-:W1:Y:S04]  /*2360*/  LDS R25, [UR6+0x24] ;  /* 0x00002406ff197984 */ /* 0x000e680008000800 */
[----:B------:R-:W2:Y:S01]  /*2370*/  LDS R21, [UR6+0x2c] ;  /* 0x00002c06ff157984 */ /* 0x000ea20008000800 */
[----:B0-----:R-:W-:Y:S01]  /*2380*/  @P0 IMAD.IADD R23, R23, 0x1, R20 ;  /* 0x0000000117170824 */ /* 0x001fe200078e0214 */
[----:B------:R-:W-:Y:S01]  /*2390*/  BAR.SYNC.DEFER_BLOCKING 0x0 ;  /* 0x0000000000007b1d */ /* 0x000fe20000010000 */
[----:B------:R-:W-:-:S02]  /*23a0*/  ISETP.NE.AND P0, PT, R17, R16, PT ;  /* 0x000000101100720c */ /* 0x000fc40003f05270 */
[--C-:B------:R-:W-:Y:S01]  /*23b0*/  IMAD.IADD R10, R10, 0x1, R23.reuse ;  /* 0x000000010a0a7824 */ /* 0x100fe200078e0217 */
[----:B-1----:R-:W-:Y:S01]  /*23c0*/  @P3 IADD3 R38, PT, PT, -R25, R23, R38 ;  /* 0x0000001719263210 */ /* 0x002fe20007ffe126 */
[----:B------:R-:W-:Y:S02]  /*23d0*/  IMAD.IADD R20, R9, 0x1, R23 ;  /* 0x0000000109147824 */ /* 0x000fe400078e0217 */
[--C-:B------:R-:W-:Y:S01]  /*23e0*/  @P2 IMAD.IADD R9, R23, 0x1, -R25.reuse ;  /* 0x0000000117092824 */ /* 0x100fe200078e0a19 */
[----:B------:R-:W-:Y:S01]  /*23f0*/  @P3 LEA R38, R38, UR6, 0x2 ;  /* 0x0000000626263c11 */ /* 0x000fe2000f8e10ff */
[--C-:B------:R-:W-:Y:S02]  /*2400*/  @P4 IMAD.IADD R10, R10, 0x1, -R25.reuse ;  /* 0x000000010a0a4824 */ /* 0x100fe400078e0a19 */
[----:B------:R-:W-:Y:S01]  /*2410*/  @P5 IMAD.IADD R20, R20, 0x1, -R25 ;  /* 0x0000000114145824 */ /* 0x000fe200078e0a19 */
[----:B------:R-:W-:Y:S01]  /*2420*/  @P2 LEA R9, R9, UR6, 0x2 ;  /* 0x0000000609092c11 */ /* 0x000fe2000f8e10ff */
[--C-:B------:R-:W-:Y:S01]  /*2430*/  IMAD.IADD R8, R8, 0x1, R23.reuse ;  /* 0x0000000108087824 */ /* 0x100fe200078e0217 */
[----:B------:R-:W-:Y:S01]  /*2440*/  @P4 LEA R29, R10, UR6, 0x2 ;  /* 0x000000060a1d4c11 */ /* 0x000fe2000f8e10ff */
[----:B------:R-:W-:Y:S01]  /*2450*/  IMAD.IADD R10, R7, 0x1, R23 ;  /* 0x00000001070a7824 */ /* 0x000fe200078e0217 */
[----:B------:R-:W-:Y:S01]  /*2460*/  @P5 LEA R20, R20, UR6, 0x2 ;  /* 0x0000000614145c11 */ /* 0x000fe2000f8e10ff */
[----:B------:R-:W-:-:S02]  /*2470*/  @P0 IMAD.IADD R7, R8, 0x1, -R25 ;  /* 0x0000000108070824 */ /* 0x000fc400078e0a19 */
[----:B------:R-:W-:Y:S02]  /*2480*/  @P1 IMAD.IADD R8, R10, 0x1, -R25 ;  /* 0x000000010a081824 */ /* 0x000fe400078e0a19 */
[--C-:B------:R-:W-:Y:S01]  /*2490*/  IMAD.IADD R6, R6, 0x1, R23.reuse ;  /* 0x0000000106067824 */ /* 0x100fe200078e0217 */
[----:B------:R-:W-:Y:S01]  /*24a0*/  @P0 LEA R7, R7, UR6, 0x2 ;  /* 0x0000000607070c11 */ /* 0x000fe2000f8e10ff */
[--C-:B------:R-:W-:Y:S01]  /*24b0*/  IMAD.IADD R10, R5, 0x1, R23.reuse ;  /* 0x00000001050a7824 */ /* 0x100fe200078e0217 */
[----:B------:R0:W-:Y:S01]  /*24c0*/  @P2 STS [R9], R26 ;  /* 0x0000001a09002388 */ /* 0x0001e20000000800 */
[----:B------:R-:W-:Y:S01]  /*24d0*/  ISETP.NE.AND P2, PT, R15, R14, PT ;  /* 0x0000000e0f00720c */ /* 0x000fe20003f45270 */
[----:B------:R-:W-:Y:S01]  /*24e0*/  IMAD.IADD R22, R2, 0x1, R23 ;  /* 0x0000000102167824 */ /* 0x000fe200078e0217 */
[----:B------:R-:W-:Y:S01]  /*24f0*/  @P1 LEA R8, R8, UR6, 0x2 ;  /* 0x0000000608081c11 */ /* 0x000fe2000f8e10ff */
[----:B------:R-:W-:Y:S01]  /*2500*/  @P3 STS [R38], R19 ;  /* 0x0000001326003388 */ /* 0x000fe20000000800 */
[----:B------:R-:W-:-:S03]  /*2510*/  ISETP.NE.AND P3, PT, R14, R13, PT ;  /* 0x0000000d0e00720c */ /* 0x000fc60003f65270 */
[----:B------:R1:W-:Y:S01]  /*2520*/  @P4 STS [R29], R18 ;  /* 0x000000121d004388 */ /* 0x0003e20000000800 */
[----:B------:R-:W-:Y:S01]  /*2530*/  ISETP.NE.AND P4, PT, R13, R12, PT ;  /* 0x0000000c0d00720c */ /* 0x000fe20003f85270 */
[--C-:B0-----:R-:W-:Y:S02]  /*2540*/  @P6 IMAD.IADD R9, R22, 0x1, -R25.reuse ;  /* 0x0000000116096824 */ /* 0x101fe400078e0a19 */
[----:B------:R0:W-:Y:S01]  /*2550*/  @P5 STS [R20], R17 ;  /* 0x0000001114005388 */ /* 0x0001e20000000800 */
[----:B------:R-:W-:Y:S01]  /*2560*/  ISETP.NE.AND P5, PT, R12, R11, PT ;  /* 0x0000000b0c00720c */ /* 0x000fe20003fa5270 */
[----:B------:R-:W-:Y:S02]  /*2570*/  @P2 IMAD.IADD R2, R6, 0x1, -R25 ;  /* 0x0000000106022824 */ /* 0x000fe400078e0a19 */
[----:B------:R3:W-:Y:S01]  /*2580*/  @P0 STS [R7], R16 ;  /* 0x0000001007000388 */ /* 0x0007e20000000800 */
[----:B--2---:R-:W-:Y:S01]  /*2590*/  ISETP.GE.AND P0, PT, R0, R21, PT ;  /* 0x000000150000720c */ /* 0x004fe20003f06270 */
[----:B-1----:R-:W-:-:S02]  /*25a0*/  IMAD.IADD R18, R4, 0x1, R23 ;  /* 0x0000000104127824 */ /* 0x002fc400078e0217 */
[----:B------:R-:W-:Y:S01]  /*25b0*/  @P3 IMAD.IADD R4, R10, 0x1, -R25 ;  /* 0x000000010a043824 */ /* 0x000fe200078e0a19 */
[----:B------:R3:W-:Y:S01]  /*25c0*/  @P1 STS [R8], R15 ;  /* 0x0000000f08001388 */ /* 0x0007e20000000800 */
[----:B0-----:R-:W-:Y:S01]  /*25d0*/  IMAD.IADD R20, R3, 0x1, R23 ;  /* 0x0000000103147824 */ /* 0x001fe200078e0217 */
[----:B------:R-:W-:Y:S01]  /*25e0*/  @P2 LEA R3, R2, UR6, 0x2 ;  /* 0x0000000602032c11 */ /* 0x000fe2000f8e10ff */
[--C-:B------:R-:W-:Y:S01]  /*25f0*/  @P4 IMAD.IADD R5, R18, 0x1, -R25.reuse ;  /* 0x0000000112054824 */ /* 0x100fe200078e0a19 */
[----:B------:R-:W-:Y:S01]  /*2600*/  @P3 LEA R4, R4, UR6, 0x2 ;  /* 0x0000000604043c11 */ /* 0x000fe2000f8e10ff */
[----:B------:R-:W-:Y:S01]  /*2610*/  @P5 IMAD.IADD R6, R20, 0x1, -R25 ;  /* 0x0000000114065824 */ /* 0x000fe200078e0a19 */
[----:B------:R-:W-:Y:S01]  /*2620*/  @P6 LEA R2, R9, UR6, 0x2 ;  /* 0x0000000609026c11 */ /* 0x000fe2000f8e10ff */
[----:B------:R3:W-:Y:S01]  /*2630*/  @P2 STS [R3], R14 ;  /* 0x0000000e03002388 */ /* 0x0007e20000000800 */
[----:B------:R-:W-:Y:S02]  /*2640*/  @P4 LEA R5, R5, UR6, 0x2 ;  /* 0x0000000605054c11 */ /* 0x000fe4000f8e10ff */
[----:B------:R-:W-:Y:S01]  /*2650*/  @P5 LEA R6, R6, UR6, 0x2 ;  /* 0x0000000606065c11 */ /* 0x000fe2000f8e10ff */
[----:B------:R3:W-:Y:S04]  /*2660*/  @P3 STS [R4], R13 ;  /* 0x0000000d04003388 */ /* 0x0007e80000000800 */
[----:B------:R3:W-:Y:S04]  /*2670*/  @P4 STS [R5], R12 ;  /* 0x0000000c05004388 */ /* 0x0007e80000000800 */
[----:B------:R3:W-:Y:S04]  /*2680*/  @P5 STS [R6], R11 ;  /* 0x0000000b06005388 */ /* 0x0007e80000000800 */
[----:B------:R3:W-:Y:S01]  /*2690*/  @P6 STS [R2], R27 ;  /* 0x0000001b02006388 */ /* 0x0007e20000000800 */
[----:B------:R-:W-:Y:S06]  /*26a0*/  BAR.SYNC.DEFER_BLOCKING 0x0 ;  /* 0x0000000000007b1d */ /* 0x000fec0000010000 */
[----:B------:R-:W-:Y:S05]  /*26b0*/  @P0 BRA `(.L_x_3598) ;  /* 0x0000000400f40947 */ /* 0x000fea0003800000 */
[----:B---3--:R-:W-:Y:S01]  /*26c0*/  LOP3.LUT R2, RZ, R0, RZ, 0x33, !PT ;  /* 0x00000000ff027212 */ /* 0x008fe200078e33ff */
        /* <DEDUP_REMOVED lines=11> */
[----:B------:R-:W-:-:S04]  /*2780*/  LOP3.LUT R2, R2, 0x3, RZ, 0xc0, !PT ;  /* 0x0000000302027812 */ /* 0x000fc800078ec0ff */
[----:B------:R-:W-:Y:S01]  /*2790*/  LOP3.LUT R3, R3, 0xc0, RZ, 0xc0, !PT ;  /* 0x000000c003037812 */ /* 0x000fe200078ec0ff */
[----:B------:R-:W-:-:S04]  /*27a0*/  IMAD.MOV R8, RZ, RZ, -R2 ;  /* 0x000000ffff087224 */ /* 0x000fc800078e0a02 */
[----:B------:R-:W-:-:S07]  /*27b0*/  IMAD.IADD R0, R0, 0x1, R3 ;  /* 0x0000000100007824 */ /* 0x000fce00078e0203 */
.L_x_3601:
[----:B-1----:R1:W2:Y:S01]  /*27c0*/  LDS R9, [R6] ;  /* 0x0000000006097984 */ /* 0x0022a20000000800 */
[----:B0-----:R-:W-:-:S04]  /*27d0*/  IMAD.WIDE R2, R7, 0x4, R4 ;  /* 0x0000000407027825 */ /* 0x001fc800078e0204 */
[----:B------:R-:W-:Y:S02]  /*27e0*/  VIADD R8, R8, 0x1 ;  /* 0x0000000108087836 */ /* 0x000fe40000000000 */
[----:B------:R-:W-:Y:S02]  /*27f0*/  VIADD R7, R7, 0x40 ;  /* 0x0000004007077836 */ /* 0x000fe40000000000 */
[----:B-1----:R-:W-:Y:S01]  /*2800*/  VIADD R6, R6, 0x100 ;  /* 0x0000010006067836 */ /* 0x002fe20000000000 */
[----:B------:R-:W-:Y:S01]  /*2810*/  ISETP.NE.AND P0, PT, R8, RZ, PT ;  /* 0x000000ff0800720c */ /* 0x000fe20003f05270 */
[----:B--2---:R1:W-:-:S12]  /*2820*/  STG.E desc[UR8][R2.64], R9 ;  /* 0x0000000902007986 */ /* 0x0043d8000c101908 */
[----:B------:R-:W-:Y:S05]  /*2830*/  @P0 BRA `(.L_x_3601) ;  /* 0xfffffffc00e00947 */ /* 0x000fea000383ffff */
.L_x_3600:
[----:B------:R-:W-:Y:S05]  /*2840*/  BSYNC.RECONVERGENT B1 ;  /* 0x0000000000017941 */ /* 0x000fea0003800200 */
.L_x_3599:
[----:B------:R-:W-:Y:S05]  /*2850*/  @!P1 BRA `(.L_x_3598) ;  /* 0x00000004008c9947 */ /* 0x000fea0003800000 */
[----:B------:R-:W0:Y:S01]  /*2860*/  LDCU.64 UR4, c[0x0][0x388] ;  /* 0x00007100ff0477ac */ /* 0x000e220008000a00 */
[C---:B-1----:R-:W-:Y:S01]  /*2870*/  IADD3 R2, PT, PT, -R0.reuse, R21, RZ ;  /* 0x0000001500027210 */ /* 0x042fe20007ffe1ff */
[----:B------:R-:W-:Y:S01]  /*2880*/  BSSY.RECONVERGENT B1, `(.L_x_3602) ;  /* 0x0000039000017945 */ /* 0x000fe20003800200 */
[C---:B------:R-:W-:Y:S01]  /*2890*/  LEA R8, R0.reuse, UR6, 0x2 ;  /* 0x0000000600087c11 */ /* 0x040fe2000f8e10ff */
[----:B------:R-:W-:Y:S01]  /*28a0*/  IMAD.IADD R25, R0, 0x1, R25 ;  /* 0x0000000100197824 */ /* 0x000fe200078e0219 */
[----:B------:R-:W-:Y:S02]  /*28b0*/  ISETP.GT.AND P1, PT, R2, 0x300, PT ;  /* 0x000003000200780c */ /* 0x000fe40003f24270 */
[----:B------:R-:W-:Y:S01]  /*28c0*/  PLOP3.LUT P0, PT, PT, PT, PT, 0x80, 0x8 ;  /* 0x000000000008781c */ /* 0x000fe20003f0f070 */
[----:B------:R-:W-:Y:S01]  /*28d0*/  VIADD R8, R8, 0x200 ;  /* 0x0000020008087836 */ /* 0x000fe20000000000 */
[----:B0-----:R-:W-:-:S04]  /*28e0*/  UIADD3 UR4, UP0, UPT, UR4, 0x200, URZ ;  /* 0x0000020004047890 */ /* 0x001fc8000ff1e0ff */
[----:B------:R-:W-:Y:S02]  /*28f0*/  UIADD3.X UR5, UPT, UPT, URZ, UR5, URZ, UP0, !UPT ;  /* 0x00000005ff057290 */ /* 0x000fe400087fe4ff */
[----:B------:R-:W-:-:S04]  /*2900*/  IMAD.U32 R2, RZ, RZ, UR4 ;  /* 0x00000004ff027e24 */ /* 0x000fc8000f8e00ff */
[----:B------:R-:W-:Y:S01]  /*2910*/  IMAD.U32 R3, RZ, RZ, UR5 ;  /* 0x00000005ff037e24 */ /* 0x000fe2000f8e00ff */
[----:B------:R-:W-:Y:S06]  /*2920*/  @!P1 BRA `(.L_x_3603) ;  /* 0x0000000000b89947 */ /* 0x000fec0003800000 */
[----:B------:R-:W-:Y:S01]  /*2930*/  PLOP3.LUT P0, PT, PT, PT, PT, 0x8, 0x80 ;  /* 0x000000000080781c */ /* 0x000fe20003f0e170 */
[----:B------:R-:W-:-:S12]  /*2940*/  VIADD R16, R21, 0xfffffd00 ;  /* 0xfffffd0015107836 */ /* 0x000fd80000000000 */
.L_x_3604:
[----:B0-----:R-:W0:Y:S01]  /*2950*/  LDS R9, [R8+-0x200] ;  /* 0xfffe000008097984 */ /* 0x001e220000000800 */
[C---:B------:R-:W-:Y:S02]  /*2960*/  VIADD R7, R25.reuse, 0x100 ;  /* 0x0000010019077836 */ /* 0x040fe40000000000 */
[C---:B------:R-:W-:Y:S01]  /*2970*/  VIADD R11, R25.reuse, 0x200 ;  /* 0x00000200190b7836 */ /* 0x040fe20000000000 */
[----:B------:R-:W1:Y:S01]  /*2980*/  LDS R15, [R8+-0x100] ;  /* 0xffff0000080f7984 */ /* 0x000e620000000800 */
[C---:B------:R-:W-:Y:S02]  /*2990*/  VIADD R13, R25.reuse, 0x300 ;  /* 0x00000300190d7836 */ /* 0x040fe40000000000 */
[--C-:B------:R-:W-:Y:S01]  /*29a0*/  IMAD.WIDE R4, R25, 0x4, R2.reuse ;  /* 0x0000000419047825 */ /* 0x100fe200078e0202 */
[----:B------:R-:W2:Y:S03]  /*29b0*/  LDS R17, [R8] ;  /* 0x0000000008117984 */ /* 0x000ea60000000800 */
[--C-:B------:R-:W-:Y:S01]  /*29c0*/  IMAD.WIDE R6, R7, 0x4, R2.reuse ;  /* 0x0000000407067825 */ /* 0x100fe200078e0202 */
[----:B------:R-:W3:Y:S03]  /*29d0*/  LDS R19, [R8+0x100] ;  /* 0x0001000008137984 */ /* 0x000ee60000000800 */
[--C-:B------:R-:W-:Y:S01]  /*29e0*/  IMAD.WIDE R10, R11, 0x4, R2.reuse ;  /* 0x000000040b0a7825 */ /* 0x100fe200078e0202 */
[----:B------:R-:W4:Y:S03]  /*29f0*/  LDS R23, [R8+0x200] ;  /* 0x0002000008177984 */ /* 0x000f260000000800 */
[----:B------:R-:W-:Y:S01]  /*2a00*/  IMAD.WIDE R12, R13, 0x4, R2 ;  /* 0x000000040d0c7825 */ /* 0x000fe200078e0202 */
[----:B------:R-:W5:Y:S03]  /*2a10*/  LDS R27, [R8+0x300] ;  /* 0x00030000081b7984 */ /* 0x000f660000000800 */
[----:B------:R-:W-:Y:S01]  /*2a20*/  VIADD R0, R0, 0x400 ;  /* 0x0000040000007836 */ /* 0x000fe20000000000 */
[----:B------:R-:W5:Y:S01]  /*2a30*/  LDS R29, [R8+0x400] ;  /* 0x00040000081d7984 */ /* 0x000f620000000800 */
[----:B------:R-:W-:-:S03]  /*2a40*/  VIADD R25, R25, 0x400 ;  /* 0x0000040019197836 */ /* 0x000fc60000000000 */
[----:B------:R-:W5:Y:S01]  /*2a50*/  LDS R31, [R8+0x500] ;  /* 0x00050000081f7984 */ /* 0x000f620000000800 */
[----:B------:R-:W-:-:S03]  /*2a60*/  ISETP.GE.AND P1, PT, R0, R16, PT ;  /* 0x000000100000720c */ /* 0x000fc60003f26270 */
        /* <DEDUP_REMOVED lines=9> */
[----:B-1----:R0:W-:Y:S01]  /*2b00*/  STG.E desc[UR8][R4.64+-0x100], R15 ;  /* 0xffff000f04007986 */ /* 0x0021e2000c101908 */
[----:B--2---:R-:W-:-:S03]  /*2b10*/  VIADD R8, R8, 0x1000 ;  /* 0x0000100008087836 */ /* 0x004fc60000000000 */
[----:B------:R0:W-:Y:S04]  /*2b20*/  STG.E desc[UR8][R4.64], R17 ;  /* 0x0000001104007986 */ /* 0x0001e8000c101908 */
[----:B---3--:R0:W-:Y:S04]  /*2b30*/  STG.E desc[UR8][R4.64+0x100], R19 ;  /* 0x0001001304007986 */ /* 0x0081e8000c101908 */
[----:B----4-:R0:W-:Y:S04]  /*2b40*/  STG.E desc[UR8][R6.64+-0x200], R23 ;  /* 0xfffe001706007986 */ /* 0x0101e8000c101908 */
[----:B-----5:R0:W-:Y:S04]  /*2b50*/  STG.E desc[UR8][R6.64+-0x100], R27 ;  /* 0xffff001b06007986 */ /* 0x0201e8000c101908 */
        /* <DEDUP_REMOVED lines=11> */
.L_x_3603:
[----:B------:R-:W-:Y:S05]  /*2c10*/  BSYNC.RECONVERGENT B1 ;  /* 0x0000000000017941 */ /* 0x000fea0003800200 */
.L_x_3602:
[----:B0-----:R-:W-:Y:S01]  /*2c20*/  IMAD.IADD R4, R21, 0x1, -R0 ;  /* 0x0000000115047824 */ /* 0x001fe200078e0a00 */
[----:B------:R-:W-:Y:S04]  /*2c30*/  BSSY.RECONVERGENT B1, `(.L_x_3605) ;  /* 0x000001a000017945 */ /* 0x000fe80003800200 */
[----:B------:R-:W-:-:S13]  /*2c40*/  ISETP.GT.AND P1, PT, R4, 0x100, PT ;  /* 0x000001000400780c */ /* 0x000fda0003f24270 */
[----:B------:R-:W-:Y:S05]  /*2c50*/  @!P1 BRA `(.L_x_3606) ;  /* 0x00000000005c9947 */ /* 0x000fea0003800000 */
[----:B------:R-:W0:Y:S01]  /*2c60*/  LDS R9, [R8+-0x200] ;  /* 0xfffe000008097984 */ /* 0x000e220000000800 */
[C---:B------:R-:W-:Y:S01]  /*2c70*/  VIADD R7, R25.reuse, 0x100 ;  /* 0x0000010019077836 */ /* 0x040fe20000000000 */
[----:B------:R-:W-:Y:S01]  /*2c80*/  PLOP3.LUT P0, PT, PT, PT, PT, 0x8, 0x80 ;  /* 0x000000000080781c */ /* 0x000fe20003f0e170 */
[--C-:B------:R-:W-:Y:S01]  /*2c90*/  IMAD.WIDE R4, R25, 0x4, R2.reuse ;  /* 0x0000000419047825 */ /* 0x100fe200078e0202 */
[----:B------:R-:W1:Y:S03]  /*2ca0*/  LDS R11, [R8+-0x100] ;  /* 0xffff0000080b7984 */ /* 0x000e660000000800 */
[----:B------:R-:W-:Y:S01]  /*2cb0*/  IMAD.WIDE R6, R7, 0x4, R2 ;  /* 0x0000000407067825 */ /* 0x000fe200078e0202 */
[----:B------:R-:W2:Y:S03]  /*2cc0*/  LDS R13, [R8] ;  /* 0x00000000080d7984 */ /* 0x000ea60000000800 */
[----:B------:R-:W-:Y:S01]  /*2cd0*/  VIADD R0, R0, 0x200 ;  /* 0x0000020000007836 */ /* 0x000fe20000000000 */
[----:B------:R-:W3:Y:S01]  /*2ce0*/  LDS R15, [R8+0x100] ;  /* 0x00010000080f7984 */ /* 0x000ee20000000800 */
[----:B------:R-:W-:-:S03]  /*2cf0*/  VIADD R25, R25, 0x200 ;  /* 0x0000020019197836 */ /* 0x000fc60000000000 */
[----:B------:R-:W4:Y:S04]  /*2d00*/  LDS R17, [R8+0x200] ;  /* 0x0002000008117984 */ /* 0x000f280000000800 */
[----:B------:R-:W5:Y:S04]  /*2d10*/  LDS R19, [R8+0x300] ;  /* 0x0003000008137984 */ /* 0x000f680000000800 */
[----:B------:R-:W5:Y:S04]  /*2d20*/  LDS R23, [R8+0x400] ;  /* 0x0004000008177984 */ /* 0x000f680000000800 */
[----:B------:R0:W5:Y:S02]  /*2d30*/  LDS R27, [R8+0x500] ;  /* 0x00050000081b7984 */ /* 0x0001640000000800 */
[----:B0-----:R-:W-:-:S02]  /*2d40*/  VIADD R8, R8, 0x800 ;  /* 0x0000080008087836 */ /* 0x001fc40000000000 */
[----:B------:R0:W-:Y:S04]  /*2d50*/  STG.E desc[UR8][R4.64+-0x200], R9 ;  /* 0xfffe000904007986 */ /* 0x0001e8000c101908 */
[----:B-1----:R0:W-:Y:S04]  /*2d60*/  STG.E desc[UR8][R4.64+-0x100], R11 ;  /* 0xffff000b04007986 */ /* 0x0021e8000c101908 */
[----:B--2---:R0:W-:Y:S04]  /*2d70*/  STG.E desc[UR8][R4.64], R13 ;  /* 0x0000000d04007986 */ /* 0x0041e8000c101908 */
[----:B---3--:R0:W-:Y:S04]  /*2d80*/  STG.E desc[UR8][R4.64+0x100], R15 ;  /* 0x0001000f04007986 */ /* 0x0081e8000c101908 */
[----:B----4-:R0:W-:Y:S04]  /*2d90*/  STG.E desc[UR8][R6.64+-0x200], R17 ;  /* 0xfffe001106007986 */ /* 0x0101e8000c101908 */
[----:B-----5:R0:W-:Y:S04]  /*2da0*/  STG.E desc[UR8][R6.64+-0x100], R19 ;  /* 0xffff001306007986 */ /* 0x0201e8000c101908 */
[----:B------:R0:W-:Y:S04]  /*2db0*/  STG.E desc[UR8][R6.64], R23 ;  /* 0x0000001706007986 */ /* 0x0001e8000c101908 */
[----:B------:R0:W-:Y:S02]  /*2dc0*/  STG.E desc[UR8][R6.64+0x100], R27 ;  /* 0x0001001b06007986 */ /* 0x0001e4000c101908 */
.L_x_3606:
[----:B------:R-:W-:Y:S05]  /*2dd0*/  BSYNC.RECONVERGENT B1 ;  /* 0x0000000000017941 */ /* 0x000fea0003800200 */
.L_x_3605:
[----:B------:R-:W-:-:S13]  /*2de0*/  ISETP.LT.OR P0, PT, R0, R21, P0 ;  /* 0x000000150000720c */ /* 0x000fda0000701670 */
[----:B------:R-:W-:Y:S05]  /*2df0*/  @!P0 BRA `(.L_x_3598) ;  /* 0x0000000000248947 */ /* 0x000fea0003800000 */
[----:B0-----:R-:W0:Y:S01]  /*2e00*/  LDS R5, [R8+-0x200] ;  /* 0xfffe000008057984 */ /* 0x001e220000000800 */
[----:B------:R-:W-:-:S03]  /*2e10*/  IMAD.WIDE R2, R25, 0x4, R2 ;  /* 0x0000000419027825 */ /* 0x000fc600078e0202 */
[----:B------:R-:W1:Y:S04]  /*2e20*/  LDS R7, [R8+-0x100] ;  /* 0xffff000008077984 */ /* 0x000e680000000800 */
[----:B------:R-:W2:Y:S04]  /*2e30*/  LDS R9, [R8] ;  /* 0x0000000008097984 */ /* 0x000ea80000000800 */
[----:B------:R-:W3:Y:S04]  /*2e40*/  LDS R11, [R8+0x100] ;  /* 0x00010000080b7984 */ /* 0x000ee80000000800 */
[----:B0-----:R4:W-:Y:S04]  /*2e50*/  STG.E desc[UR8][R2.64+-0x200], R5 ;  /* 0xfffe000502007986 */ /* 0x0019e8000c101908 */
[----:B-1----:R4:W-:Y:S04]  /*2e60*/  STG.E desc[UR8][R2.64+-0x100], R7 ;  /* 0xffff000702007986 */ /* 0x0029e8000c101908 */
[----:B--2---:R4:W-:Y:S04]  /*2e70*/  STG.E desc[UR8][R2.64], R9 ;  /* 0x0000000902007986 */ /* 0x0049e8000c101908 */
[----:B---3--:R4:W-:Y:S02]  /*2e80*/  STG.E desc[UR8][R2.64+0x100], R11 ;  /* 0x0001000b02007986 */ /* 0x0089e4000c101908 */
.L_x_3598:
[----:B------:R-:W-:Y:S05]  /*2e90*/  BSYNC.RECONVERGENT B0 ;  /* 0x0000000000007941 */ /* 0x000fea0003800200 */
.L_x_3597:
[----:B------:R-:W-:Y:S06]  /*2ea0*/  BAR.SYNC.DEFER_BLOCKING 0x0 ;  /* 0x0000000000007b1d */ /* 0x000fec0000010000 */
[----:B------:R-:W-:Y:S05]  /*2eb0*/  EXIT ;  /* 0x000000000000794d */ /* 0x000fea0003800000 */
.L_x_3566:
[----:B------:R-:W0:Y:S01]  /*2ec0*/  S2R R0, SR_CTAID.X ;  /* 0x0000000000007919 */ /* 0x000e220000002500 */
[----:B------:R-:W1:Y:S01]  /*2ed0*/  LDCU UR6, c[0x0][0x3a0] ;  /* 0x00007400ff0677ac */ /* 0x000e620008000800 */
[----:B0-----:R-:W-:Y:S02]  /*2ee0*/  ISETP.NE.AND P0, PT, R0, RZ, PT ;  /* 0x000000ff0000720c */ /* 0x001fe40003f05270 */
[----:B-1----:R-:W-:-:S11]  /*2ef0*/  IADD3 R0, PT, PT, -R2, UR6, RZ ;  /* 0x0000000602007c10 */ /* 0x002fd6000fffe1ff */
[----:B------:R-:W-:Y:S05]  /*2f00*/  @P0 BRA `(.L_x_3607) ;  /* 0x0000001400540947 */ /* 0x000fea0003800000 */
[----:B------:R-:W0:Y:S02]  /*2f10*/  LDC.64 R8, c[0x0][0x380] ;  /* 0x0000e000ff087b82 */ /* 0x000e240000000a00 */
[----:B0-----:R-:W-:-:S05]  /*2f20*/  IMAD.WIDE.U32 R6, R2, 0x4, R8 ;  /* 0x0000000402067825 */ /* 0x001fca00078e0008 */
[----:B------:R0:W2:Y:S01]  /*2f30*/  LDG.E.CONSTANT R10, desc[UR8][R6.64] ;  /* 0x00000008060a7981 */ /* 0x0000a2000c1e9900 */
[----:B------:R-:W1:Y:S02]  /*2f40*/  S2R R4, SR_TID.X ;  /* 0x0000000000047919 */ /* 0x000e640000002100 */
[C---:B-1----:R-:W-:Y:S02]  /*2f50*/  LOP3.LUT R5, R4.reuse, 0x1f, RZ, 0xc0, !PT ;  /* 0x0000001f04057812 */ /* 0x042fe400078ec0ff */
[----:B------:R-:W-:-:S05]  /*2f60*/  LOP3.LUT R12, R4, 0x3e0, RZ, 0xc0, !PT ;  /* 0x000003e0040c7812 */ /* 0x000fca00078ec0ff */
[----:B------:R-:W-:-:S04]  /*2f70*/  IMAD R5, R12, 0xb, R5 ;  /* 0x0000000b0c057824 */ /* 0x000fc800078e0205 */
[C---:B------:R-:W-:Y:S01]  /*2f80*/  VIADD R3, R5.reuse, 0x20 ;  /* 0x0000002005037836 */ /* 0x040fe20000000000 */
[C---:B------:R-:W-:Y:S01]  /*2f90*/  ISETP.GE.AND P3, PT, R5.reuse, R0, PT ;  /* 0x000000000500720c */ /* 0x040fe20003f66270 */
[C---:B------:R-:W-:Y:S01]  /*2fa0*/  VIADD R11, R5.reuse, 0x40 ;  /* 0x00000040050b7836 */ /* 0x040fe20000000000 */
[C---:B0-----:R-:W-:Y:S01]  /*2fb0*/  LEA R6, P2, R5.reuse, R6, 0x2 ;  /* 0x0000000605067211 */ /* 0x041fe200078410ff */
[----:B------:R-:W-:Y:S01]  /*2fc0*/  VIADD R13, R5, 0x60 ;  /* 0x00000060050d7836 */ /* 0x000fe20000000000 */
[-C--:B------:R-:W-:Y:S01]  /*2fd0*/  ISETP.GE.AND P6, PT, R3, R0.reuse, PT ;  /* 0x000000000300720c */ /* 0x080fe20003fc6270 */
[----:B------:R-:W-:Y:S01]  /*2fe0*/  VIADD R15, R5, 0x80 ;  /* 0x00000080050f7836 */ /* 0x000fe20000000000 */
[-C--:B------:R-:W-:Y:S01]  /*2ff0*/  ISETP.GE.AND P5, PT, R11, R0.reuse, PT ;  /* 0x000000000b00720c */ /* 0x080fe20003fa6270 */
[----:B------:R-:W-:Y:S01]  /*3000*/  VIADD R11, R5, 0xe0 ;  /* 0x000000e0050b7836 */ /* 0x000fe20000000000 */
[-C--:B------:R-:W-:Y:S01]  /*3010*/  ISETP.GE.AND P1, PT, R13, R0.reuse, PT ;  /* 0x000000000d00720c */ /* 0x080fe20003f26270 */
[----:B------:R-:W-:Y:S01]  /*3020*/  VIADD R17, R5, 0xa0 ;  /* 0x000000a005117836 */ /* 0x000fe20000000000 */
[----:B------:R-:W-:-:S03]  /*3030*/  ISETP.GE.AND P0, PT, R15, R0, PT ;  /* 0x000000000f00720c */ /* 0x000fc60003f06270 */
[----:B------:R-:W-:Y:S01]  /*3040*/  @!P3 IMAD.IADD R3, R2, 0x1, R5 ;  /* 0x000000010203b824 */ /* 0x000fe200078e0205 */
[----:B------:R-:W-:-:S03]  /*3050*/  ISETP.GE.AND P4, PT, R17, R0, PT ;  /* 0x000000001100720c */ /* 0x000fc60003f86270 */
[----:B------:R-:W-:-:S04]  /*3060*/  @!P3 IMAD.WIDE.U32 R2, R3, 0x4, R8 ;  /* 0x000000040302b825 */ /* 0x000fc800078e0008 */
[----:B------:R-:W-:Y:S02]  /*3070*/  VIADD R9, R5, 0xc0 ;  /* 0x000000c005097836 */ /* 0x000fe40000000000 */
[----:B------:R-:W-:Y:S01]  /*3080*/  IMAD.X R7, RZ, RZ, R7, P2 ;  /* 0x000000ffff077224 */ /* 0x000fe200010e0607 */
[----:B------:R-:W-:Y:S01]  /*3090*/  ISETP.GE.AND P2, PT, R11, R0, PT ;  /* 0x000000000b00720c */ /* 0x000fe20003f46270 */
[C---:B------:R-:W-:Y:S02]  /*30a0*/  VIADD R13, R5.reuse, 0x100 ;  /* 0x00000100050d7836 */ /* 0x040fe40000000000 */
[C---:B------:R-:W-:Y:S02]  /*30b0*/  VIADD R15, R5.reuse, 0x120 ;  /* 0x00000120050f7836 */ /* 0x040fe40000000000 */
[----:B------:R-:W-:Y:S02]  /*30c0*/  VIADD R5, R5, 0x140 ;  /* 0x0000014005057836 */ /* 0x000fe40000000000 */
[----:B--2---:R-:W-:-:S02]  /*30d0*/  IMAD.MOV.U32 R8, RZ, RZ, R10 ;  /* 0x000000ffff087224 */ /* 0x004fc400078e000a */
[----:B------:R0:W2:Y:S01]  /*30e0*/  @!P3 LDG.E.CONSTANT R10, desc[UR8][R2.64] ;  /* 0x00000008020ab981 */ /* 0x0000a2000c1e9900 */
[-C--:B------:R-:W-:Y:S01]  /*30f0*/  ISETP.GE.AND P3, PT, R9, R0.reuse, PT ;  /* 0x000000000900720c */ /* 0x080fe20003f66270 */
[--C-:B------:R-:W-:Y:S02]  /*3100*/  IMAD.MOV.U32 R9, RZ, RZ, R8.reuse ;  /* 0x000000ffff097224 */ /* 0x100fe400078e0008 */
[--C-:B------:R-:W-:Y:S02]  /*3110*/  IMAD.MOV.U32 R11, RZ, RZ, R8.reuse ;  /* 0x000000ffff0b7224 */ /* 0x100fe400078e0008 */
[----:B------:R-:W-:Y:S02]  /*3120*/  IMAD.MOV.U32 R12, RZ, RZ, R8 ;  /* 0x000000ffff0c7224 */ /* 0x000fe400078e0008 */
[----:B------:R-:W3:Y:S01]  /*3130*/  @!P6 LDG.E.CONSTANT R9, desc[UR8][R6.64+0x80] ;  /* 0x000080080609e981 */ /* 0x000ee2000c1e9900 */
[----:B------:R-:W-:-:S03]  /*3140*/  ISETP.GE.AND P6, PT, R13, R0, PT ;  /* 0x000000000d00720c */ /* 0x000fc60003fc6270 */
[----:B------:R-:W4:Y:S01]  /*3150*/  @!P5 LDG.E.CONSTANT R11, desc[UR8][R6.64+0x100] ;  /* 0x00010008060bd981 */ /* 0x000f22000c1e9900 */
[----:B------:R-:W-:-:S03]  /*3160*/  ISETP.GE.AND P5, PT, R15, R0, PT ;  /* 0x000000000f00720c */ /* 0x000fc60003fa6270 */
[----:B------:R-:W5:Y:S01]  /*3170*/  @!P1 LDG.E.CONSTANT R12, desc[UR8][R6.64+0x180] ;  /* 0x00018008060c9981 */ /* 0x000f62000c1e9900 */
[----:B------:R-:W-:Y:S01]  /*3180*/  ISETP.GE.AND P1, PT, R5, R0, PT ;  /* 0x000000000500720c */ /* 0x000fe20003f26270 */
[--C-:B------:R-:W-:Y:S02]  /*3190*/  IMAD.MOV.U32 R5, RZ, RZ, R8.reuse ;  /* 0x000000ffff057224 */ /* 0x100fe400078e0008 */
[--C-:B------:R-:W-:Y:S02]  /*31a0*/  IMAD.MOV.U32 R13, RZ, RZ, R8.reuse ;  /* 0x000000ffff0d7224 */ /* 0x100fe400078e0008 */
[--C-:B------:R-:W-:Y:S02]  /*31b0*/  IMAD.MOV.U32 R14, RZ, RZ, R8.reuse ;  /* 0x000000ffff0e7224 */ /* 0x100fe400078e0008 */
[--C-:B------:R-:W-:Y:S01]  /*31c0*/  IMAD.MOV.U32 R16, RZ, RZ, R8.reuse ;  /* 0x000000ffff107224 */ /* 0x100fe200078e0008 */
[----:B------:R-:W5:Y:S01]  /*31d0*/  @!P0 LDG.E.CONSTANT R5, desc[UR8][R6.64+0x200] ;  /* 0x0002000806058981 */ /* 0x000f62000c1e9900 */
[----:B------:R-:W-:-:S02]  /*31e0*/  IMAD.MOV.U32 R17, RZ, RZ, R8 ;  /* 0x000000ffff117224 */ /* 0x000fc400078e0008 */
        /* <DEDUP_REMOVED lines=16> */
[C---:B------:R-:W-:Y:S01]  /*32f0*/  ISETP.NE.AND P2, PT, R4.reuse, RZ, PT ;  /* 0x000000ff0400720c */ /* 0x040fe20003f45270 */
[----:B------:R-:W-:-:S05]  /*3300*/  IMAD R27, R4, 0xb, RZ ;  /* 0x0000000b041b7824 */ /* 0x000fca00078e02ff */
[C---:B------:R-:W-:Y:S01]  /*3310*/  ISETP.GE.AND P3, PT, R27.reuse, R0, PT ;  /* 0x000000001b00720c */ /* 0x040fe20003f66270 */
[C---:B------:R-:W-:Y:S02]  /*3320*/  VIADD R21, R27.reuse, 0x4 ;  /* 0x000000041b157836 */ /* 0x040fe40000000000 */
[C---:B------:R-:W-:Y:S02]  /*3330*/  VIADD R23, R27.reuse, 0x6 ;  /* 0x000000061b177836 */ /* 0x040fe40000000000 */
[C---:B------:R-:W-:Y:S02]  /*3340*/  VIADD R25, R27.reuse, 0x7 ;  /* 0x000000071b197836 */ /* 0x040fe40000000000 */
[----:B------:R-:W-:Y:S01]  /*3350*/  VIADD R29, R27, 0x9 ;  /* 0x000000091b1d7836 */ /* 0x000fe20000000000 */
        /* <DEDUP_REMOVED lines=15> */
[----:B------:R-:W2:Y:S04]  /*3450*/  LDS R14, [R20+0x8] ;  /* 0x00000800140e7984 */ /* 0x000ea80000000800 */
[----:B------:R-:W3:Y:S04]  /*3460*/  LDS R13, [R20+0xc] ;  /* 0x00000c00140d7984 */ /* 0x000ee80000000800 */
        /* <DEDUP_REMOVED lines=8> */
[----:B------:R-:W-:Y:S06]  /*34f0*/  BAR.SYNC.DEFER_BLOCKING 0x0 ;  /* 0x0000000000007b1d */ /* 0x000fec0000010000 */
[----:B------:R-:W0:Y:S01]  /*3500*/  @P2 LDS R18, [R6+0x12c] ;  /* 0x00012c0006122984 */ /* 0x000e220000000800 */
[----:B------:R-:W-:Y:S01]  /*3510*/  VIADD R19, R27, 0x1 ;  /* 0x000000011b137836 */ /* 0x000fe20000000000 */
[----:B------:R-:W-:Y:S01]  /*3520*/  BAR.SYNC.DEFER_BLOCKING 0x0 ;  /* 0x0000000000007b1d */ /* 0x000fe20000010000 */
[----:B-1----:R-:W-:-:S04]  /*3530*/  ISETP.NE.AND P0, PT, R5, R15, PT ;  /* 0x0000000f0500720c */ /* 0x002fc80003f05270 */
[----:B------:R-:W-:Y:S01]  /*3540*/  ISETP.GE.OR P6, PT, R19, R0, P0 ;  /* 0x000000001300720c */ /* 0x000fe200007c6670 */
[----:B------:R-:W-:Y:S01]  /*3550*/  VIADD R19, R27, 0x2 ;  /* 0x000000021b137836 */ /* 0x000fe20000000000 */
[----:B--2---:R-:W-:Y:S01]  /*3560*/  ISETP.NE.AND P0, PT, R15, R14, PT ;  /* 0x0000000e0f00720c */ /* 0x004fe20003f05270 */
[----:B------:R-:W-:-:S03]  /*3570*/  IMAD.MOV.U32 R17, RZ, RZ, 0x1 ;  /* 0x00000001ff117424 */ /* 0x000fc600078e00ff */
[----:B------:R-:W-:Y:S01]  /*3580*/  ISETP.GE.OR P4, PT, R19, R0, P0 ;  /* 0x000000001300720c */ /* 0x000fe20000786670 */
[----:B------:R-:W-:Y:S01]  /*3590*/  VIADD R19, R27, 0x3 ;  /* 0x000000031b137836 */ /* 0x000fe20000000000 */
[----:B---3--:R-:W-:Y:S02]  /*35a0*/  ISETP.NE.AND P0, PT, R14, R13, PT ;  /* 0x0000000d0e00720c */ /* 0x008fe40003f05270 */
[----:B0-----:R-:W-:-:S04]  /*35b0*/  @P2 ISETP.NE.AND P1, PT, R18, R5, PT ;  /* 0x000000051200220c */ /* 0x001fc80003f25270 */
[----:B------:R-:W-:-:S04]  /*35c0*/  @P2 SEL R17, RZ, 0x1, !P1 ;  /* 0x00000001ff112807 */ /* 0x000fc80004800000 */
[----:B------:R-:W-:Y:S02]  /*35d0*/  SEL R17, R17, 0x1, !P3 ;  /* 0x0000000111117807 */ /* 0x000fe40005800000 */
[----:B------:R-:W-:Y:S02]  /*35e0*/  ISETP.GE.OR P2, PT, R19, R0, P0 ;  /* 0x000000001300720c */ /* 0x000fe40000746670 */
[----:B------:R-:W-:Y:S01]  /*35f0*/  ISETP.NE.AND P0, PT, R13, R12, PT ;  /* 0x0000000c0d00720c */ /* 0x000fe20003f05270 */
[----:B------:R-:W-:Y:S02]  /*3600*/  VIADD R18, R17, 0x1 ;  /* 0x0000000111127836 */ /* 0x000fe40000000000 */
[----:B------:R-:W-:Y:S01]  /*3610*/  @!P6 IMAD.MOV R18, RZ, RZ, R17 ;  /* 0x000000ffff12e224 */ /* 0x000fe200078e0211 */
[----:B------:R-:W-:Y:S01]  /*3620*/  ISETP.GE.OR P0, PT, R21, R0, P0 ;  /* 0x000000001500720c */ /* 0x000fe20000706670 */
[----:B------:R-:W-:Y:S02]  /*3630*/  VIADD R21, R27, 0x5 ;  /* 0x000000051b157836 */ /* 0x000fe40000000000 */
[----:B------:R-:W-:Y:S01]  /*3640*/  VIADD R19, R18, 0x1 ;  /* 0x0000000112137836 */ /* 0x000fe20000000000 */
[----:B------:R-:W-:Y:S01]  /*3650*/  ISETP.NE.AND P1, PT, R12, R11, PT ;  /* 0x0000000b0c00720c */ /* 0x000fe20003f25270 */
[----:B------:R-:W-:Y:S01]  /*3660*/  @!P4 IMAD.MOV R19, RZ, RZ, R18 ;  /* 0x000000ffff13c224 */ /* 0x000fe200078e0212 */
[----:B------:R-:W-:-:S02]  /*3670*/  P2R R30, PR, RZ, 0x4 ;  /* 0x00000004ff1e7803 */ /* 0x000fc40000000000 */
[----:B------:R-:W-:Y:S01]  /*3680*/  ISETP.GE.OR P1, PT, R21, R0, P1 ;  /* 0x000000001500720c */ /* 0x000fe20000f26670 */
[----:B------:R-:W-:Y:S02]  /*3690*/  VIADD R20, R19, 0x1 ;  /* 0x0000000113147836 */ /* 0x000fe40000000000 */
[----:B------:R-:W-:Y:S01]  /*36a0*/  @!P2 IMAD.MOV R20, RZ, RZ, R19 ;  /* 0x000000ffff14a224 */ /* 0x000fe200078e0213 */
[----:B------:R-:W-:Y:S02]  /*36b0*/  ISETP.NE.AND P2, PT, R11, R10, PT ;  /* 0x0000000a0b00720c */ /* 0x000fe40003f45270 */
[----:B------:R-:W-:Y:S02]  /*36c0*/  ISETP.NE.AND P3, PT, R10, R9, PT ;  /* 0x000000090a00720c */ /* 0x000fe40003f65270 */
[-C--:B------:R-:W-:Y:S01]  /*36d0*/  ISETP.GE.OR P2, PT, R23, R0.reuse, P2 ;  /* 0x000000001700720c */ /* 0x080fe20001746670 */
[----:B------:R-:W-:Y:S01]  /*36e0*/  VIADD R21, R20, 0x1 ;  /* 0x0000000114157836 */ /* 0x000fe20000000000 */
[----:B------:R-:W-:Y:S01]  /*36f0*/  ISETP.GE.OR P3, PT, R25, R0, P3 ;  /* 0x000000001900720c */ /* 0x000fe20001f66670 */
[----:B------:R-:W-:Y:S01]  /*3700*/  @!P0 IMAD.MOV R21, RZ, RZ, R20 ;  /* 0x000000ffff158224 */ /* 0x000fe200078e0214 */
[----:B------:R-:W-:Y:S01]  /*3710*/  P2R R26, PR, RZ, 0x10 ;  /* 0x00000010ff1a7803 */ /* 0x000fe20000000000 */
[----:B------:R-:W-:Y:S01]  /*3720*/  VIADD R25, R27, 0x8 ;  /* 0x000000081b197836 */ /* 0x000fe20000000000 */
[----:B------:R-:W-:Y:S01]  /*3730*/  ISETP.NE.AND P4, PT, R9, R8, PT ;  /* 0x000000080900720c */ /* 0x000fe20003f85270 */
[----:B------:R-:W-:-:S02]  /*3740*/  VIADD R22, R21, 0x1 ;  /* 0x0000000115167836 */ /* 0x000fc40000000000 */
[----:B------:R-:W-:Y:S01]  /*3750*/  @!P1 IMAD.MOV R22, RZ, RZ, R21 ;  /* 0x000000ffff169224 */ /* 0x000fe200078e0215 */
[----:B------:R-:W-:Y:S02]  /*3760*/  P2R R35, PR, RZ, 0x2 ;  /* 0x00000002ff237803 */ /* 0x000fe40000000000 */
[----:B------:R-:W-:Y:S01]  /*3770*/  ISETP.GE.OR P4, PT, R25, R0, P4 ;  /* 0x000000001900720c */ /* 0x000fe20002786670 */
[----:B------:R-:W-:Y:S01]  /*3780*/  VIADD R23, R22, 0x1 ;  /* 0x0000000116177836 */ /* 0x000fe20000000000 */
[----:B------:R-:W-:Y:S02]  /*3790*/  ISETP.NE.AND P1, PT, R26, RZ, PT ;  /* 0x000000ff1a00720c */ /* 0x000fe40003f25270 */
[----:B------:R-:W-:Y:S01]  /*37a0*/  ISETP.NE.AND P5, PT, R8, R16, PT ;  /* 0x000000100800720c */ /* 0x000fe20003fa5270 */
[----:B------:R-:W-:Y:S01]  /*37b0*/  @!P2 IMAD.MOV R23, RZ, RZ, R22 ;  /* 0x000000ffff17a224 */ /* 0x000fe200078e0216 */
[----:B------:R-:W-:Y:S01]  /*37c0*/  P2R R24, PR, RZ, 0x40 ;  /* 0x00000040ff187803 */ /* 0x000fe20000000000 */
[----:B------:R-:W-:Y:S01]  /*37d0*/  VIADD R27, R27, 0xa ;  /* 0x0000000a1b1b7836 */ /* 0x000fe20000000000 */
[----:B------:R-:W-:-:S02]  /*37e0*/  P2R R36, PR, RZ, 0x2 ;  /* 0x00000002ff247803 */ /* 0x000fc40000000000 */
[----:B------:R-:W-:Y:S02]  /*37f0*/  ISETP.GE.OR P5, PT, R29, R0, P5 ;  /* 0x000000001d00720c */ /* 0x000fe40002fa6670 */
[----:B------:R-:W-:Y:S01]  /*3800*/  ISETP.NE.AND P1, PT, R24, RZ, PT ;  /* 0x000000ff1800720c */ /* 0x000fe20003f25270 */
[----:B------:R-:W-:Y:S01]  /*3810*/  VIADD R24, R23, 0x1 ;  /* 0x0000000117187836 */ /* 0x000fe20000000000 */
[----:B------:R-:W-:Y:S01]  /*3820*/  ISETP.NE.AND P6, PT, R16, R7, PT ;  /* 0x000000071000720c */ /* 0x000fe20003fc5270 */
[----:B------:R-:W-:-:S03]  /*3830*/  @!P3 IMAD.MOV R24, RZ, RZ, R23 ;  /* 0x000000ffff18b224 */ /* 0x000fc600078e0217 */
[----:B------:R-:W-:Y:S01]  /*3840*/  ISETP.GE.OR P6, PT, R27, R0, P6 ;  /* 0x000000001b00720c */ /* 0x000fe200037c6670 */
[----:B------:R-:W-:Y:S02]  /*3850*/  VIADD R25, R24, 0x1 ;  /* 0x0000000118197836 */ /* 0x000fe40000000000 */
[----:B------:R-:W-:-:S04]  /*3860*/  @!P4 IMAD.MOV R25, RZ, RZ, R24 ;  /* 0x000000ffff19c224 */ /* 0x000fc800078e0218 */
[C---:B------:R-:W-:Y:S01]  /*3870*/  VIADD R26, R25.reuse, 0x1 ;  /* 0x00000001191a7836 */ /* 0x040fe20000000000 */
[----:B------:R-:W-:-:S05]  /*3880*/  @!P5 IADD3 R26, PT, PT, R25, RZ, RZ ;  /* 0x000000ff191ad210 */ /* 0x000fca0007ffe0ff */
[----:B------:R-:W-:Y:S02]  /*3890*/  VIADD R27, R26, 0x1 ;  /* 0x000000011a1b7836 */ /* 0x000fe40000000000 */
[----:B------:R-:W-:Y:S01]  /*38a0*/  @!P6 IMAD.MOV R27, RZ, RZ, R26 ;  /* 0x000000ffff1be224 */ /* 0x000fe200078e021a */
[----:B------:R-:W-:-:S04]  /*38b0*/  P2R R34, PR, RZ, 0x1 ;  /* 0x00000001ff227803 */ /* 0x000fc80000000000 */
[----:B------:R-:W0:Y:S01]  /*38c0*/  SHFL.UP P0, R28, R27, 0x1, RZ ;  /* 0x042000001b1c7989 */ /* 0x000e2200000000ff */
[----:B------:R-:W-:Y:S01]  /*38d0*/  P2R R37, PR, RZ, 0x2 ;  /* 0x00000002ff257803 */ /* 0x000fe20000000000 */
[----:B0-----:R-:W-:-:S05]  /*38e0*/  @P0 IMAD.IADD R28, R28, 0x1, R27 ;  /* 0x000000011c1c0824 */ /* 0x001fca00078e021b */
[----:B------:R-:W0:Y:S01]  /*38f0*/  SHFL.UP P1, R29, R28, 0x2, RZ ;  /* 0x044000001c1d7989 */ /* 0x000e2200000200ff */
[----:B------:R-:W-:Y:S01]  /*3900*/  ISETP.NE.AND P0, PT, R30, RZ, PT ;  /* 0x000000ff1e00720c */ /* 0x000fe20003f05270 */
[----:B0-----:R-:W-:-:S05]  /*3910*/  @P1 IMAD.IADD R29, R28, 0x1, R29 ;  /* 0x000000011c1d1824 */ /* 0x001fca00078e021d */
[----:B------:R-:W0:Y:S02]  /*3920*/  SHFL.UP P1, R30, R29, 0x4, RZ ;  /* 0x048000001d1e7989 */ /* 0x000e2400000200ff */
[----:B0-----:R-:W-:-:S05]  /*3930*/  @P1 IMAD.IADD R30, R29, 0x1, R30 ;  /* 0x000000011d1e1824 */ /* 0x001fca00078e021e */
[----:B------:R-:W0:Y:S02]  /*3940*/  SHFL.UP P1, R31, R30, 0x8, RZ ;  /* 0x050000001e1f7989 */ /* 0x000e2400000200ff */
[----:B0-----:R-:W-:-:S05]  /*3950*/  @P1 IMAD.IADD R31, R30, 0x1, R31 ;  /* 0x000000011e1f1824 */ /* 0x001fca00078e021f */
[----:B------:R-:W0:Y:S02]  /*3960*/  SHFL.UP P1, R32, R31, 0x10, RZ ;  /* 0x060000001f207989 */ /* 0x000e2400000200ff */
[----:B0-----:R-:W-:Y:S01]  /*3970*/  @P1 IMAD.IADD R32, R31, 0x1, R32 ;  /* 0x000000011f201824 */ /* 0x001fe200078e0220 */
[----:B------:R-:W-:-:S13]  /*3980*/  ISETP.NE.AND P1, PT, R2, 0x1f, PT ;  /* 0x0000001f0200780c */ /* 0x000fda0003f25270 */
[----:B------:R-:W-:-:S05]  /*3990*/  @!P1 LEA R33, R3, UR4, 0x2 ;  /* 0x0000000403219c11 */ /* 0x000fca000f8e10ff */
[----:B------:R-:W-:Y:S01]  /*39a0*/  @!P1 STS [R33], R32 ;  /* 0x0000002021009388 */ /* 0x000fe20000000800 */
[----:B------:R-:W-:Y:S01]  /*39b0*/  BAR.SYNC.DEFER_BLOCKING 0x0 ;  /* 0x0000000000007b1d */ /* 0x000fe20000010000 */
[----:B------:R-:W-:-:S05]  /*39c0*/  ISETP.NE.AND P1, PT, R2, RZ, PT ;  /* 0x000000ff0200720c */ /* 0x000fca0003f25270 */
[----:B------:R-:W0:Y:S01]  /*39d0*/  LDS.64 R2, [UR4] ;  /* 0x00000004ff027984 */ /* 0x000e220008000a00 */
[----:B------:R-:W-:-:S05]  /*39e0*/  IMAD.IADD R27, R32, 0x1, -R27 ;  /* 0x00000001201b7824 */ /* 0x000fca00078e0a1b */
[----:B------:R-:W-:Y:S01]  /*39f0*/  SEL R28, R27, RZ, P1 ;  /* 0x000000ff1b1c7207 */ /* 0x000fe20000800000 */
[----:B------:R-:W-:Y:S01]  /*3a00*/  BAR.SYNC.DEFER_BLOCKING 0x0 ;  /* 0x0000000000007b1d */ /* 0x000fe20000010000 */
[----:B------:R-:W-:-:S04]  /*3a10*/  ISETP.GE.U32.AND P1, PT, R4, 0x20, PT ;  /* 0x000000200400780c */ /* 0x000fc80003f26070 */
[----:B0-----:R-:W-:Y:S02]  /*3a20*/  SEL R27, R2, RZ, P1 ;  /* 0x000000ff021b7207 */ /* 0x001fe40000800000 */
[----:B------:R-:W-:-:S03]  /*3a30*/  ISETP.NE.AND P1, PT, R17, RZ, PT ;  /* 0x000000ff1100720c */ /* 0x000fc60003f25270 */
[----:B------:R-:W-:-:S10]  /*3a40*/  IMAD.IADD R27, R27, 0x1, R28 ;  /* 0x000000011b1b7824 */ /* 0x000fd400078e021c */
[----:B------:R-:W-:-:S05]  /*3a50*/  @P1 LEA R28, R27, UR4, 0x2 ;  /* 0x000000041b1c1c11 */ /* 0x000fca000f8e10ff */
[----:B------:R0:W-:Y:S01]  /*3a60*/  @P1 STS [R28], R5 ;  /* 0x000000051c001388 */ /* 0x0001e20000000800 */
[----:B------:R-:W-:-:S13]  /*3a70*/  ISETP.NE.AND P1, PT, R37, RZ, PT ;  /* 0x000000ff2500720c */ /* 0x000fda0003f25270 */
[----:B------:R-:W-:-:S05]  /*3a80*/  @P1 IMAD.IADD R17, R17, 0x1, R27 ;  /* 0x0000000111111824 */ /* 0x000fca00078e021b */
[----:B------:R-:W-:-:S05]  /*3a90*/  @P1 LEA R30, R17, UR4, 0x2 ;  /* 0x00000004111e1c11 */ /* 0x000fca000f8e10ff */
[----:B------:R-:W-:Y:S01]  /*3aa0*/  @P1 STS [R30], R15 ;  /* 0x0000000f1e001388 */ /* 0x000fe20000000800 */
[----:B------:R-:W-:Y:S01]  /*3ab0*/  ISETP.NE.AND P1, PT, R36, RZ, PT ;  /* 0x000000ff2400720c */ /* 0x000fe20003f25270 */
[----:B------:R-:W-:-:S12]  /*3ac0*/  @P0 IMAD.IADD R19, R19, 0x1, R27 ;  /* 0x0000000113130824 */ /* 0x000fd800078e021b */
[----:B------:R-:W-:-:S05]  /*3ad0*/  @P1 IMAD.IADD R18, R18, 0x1, R27 ;  /* 0x0000000112121824 */ /* 0x000fca00078e021b */
[----:B------:R-:W-:Y:S02]  /*3ae0*/  @P1 LEA R17, R18, UR4, 0x2 ;  /* 0x0000000412111c11 */ /* 0x000fe4000f8e10ff */
[----:B------:R-:W-:-:S03]  /*3af0*/  @P0 LEA R18, R19, UR4, 0x2 ;  /* 0x0000000413120c11 */ /* 0x000fc6000f8e10ff */
[----:B------:R-:W-:Y:S04]  /*3b00*/  @P1 STS [R17], R14 ;  /* 0x0000000e11001388 */ /* 0x000fe80000000800 */
[----:B------:R-:W-:Y:S01]  /*3b10*/  @P0 STS [R18], R13 ;  /* 0x0000000d12000388 */ /* 0x000fe20000000800 */
[----:B------:R-:W-:Y:S02]  /*3b20*/  ISETP.NE.AND P0, PT, R34, RZ, PT ;  /* 0x000000ff2200720c */ /* 0x000fe40003f05270 */
[----:B------:R-:W-:Y:S02]  /*3b30*/  ISETP.NE.AND P1, PT, R35, RZ, PT ;  /* 0x000000ff2300720c */ /* 0x000fe40003f25270 */
[----:B------:R-:W-:-:S09]  /*3b40*/  IADD3 R0, PT, PT, R3, R0, R2 ;  /* 0x0000000003007210 */ /* 0x000fd20007ffe002 */
[----:B------:R-:W-:-:S05]  /*3b50*/  @P0 IMAD.IADD R20, R20, 0x1, R27 ;  /* 0x0000000114140824 */ /* 0x000fca00078e021b */
[----:B0-----:R-:W-:Y:S01]  /*3b60*/  @P0 LEA R5, R20, UR4, 0x2 ;  /* 0x0000000414050c11 */ /* 0x001fe2000f8e10ff */
[----:B------:R-:W-:-:S04]  /*3b70*/  @P1 IMAD.IADD R21, R21, 0x1, R27 ;  /* 0x0000000115151824 */ /* 0x000fc800078e021b */
[----:B------:R0:W-:Y:S01]  /*3b80*/  @P0 STS [R5], R12 ;  /* 0x0000000c05000388 */ /* 0x0001e20000000800 */
[--C-:B------:R-:W-:Y:S02]  /*3b90*/  @P2 IMAD.IADD R22, R22, 0x1, R27.reuse ;  /* 0x0000000116162824 */ /* 0x100fe400078e021b */
[--C-:B------:R-:W-:Y:S02]  /*3ba0*/  @P3 IMAD.IADD R23, R23, 0x1, R27.reuse ;  /* 0x0000000117173824 */ /* 0x100fe400078e021b */
[--C-:B------:R-:W-:Y:S02]  /*3bb0*/  @P4 IMAD.IADD R24, R24, 0x1, R27.reuse ;  /* 0x0000000118184824 */ /* 0x100fe400078e021b */
[----:B0-----:R-:W-:Y:S01]  /*3bc0*/  VIADD R5, R0, 0xfffffd40 ;  /* 0xfffffd4000057836 */ /* 0x001fe20000000000 */
[----:B------:R-:W-:Y:S01]  /*3bd0*/  @P1 LEA R20, R21, UR4, 0x2 ;  /* 0x0000000415141c11 */ /* 0x000fe2000f8e10ff */
[--C-:B------:R-:W-:Y:S01]  /*3be0*/  @P5 IMAD.IADD R25, R25, 0x1, R27.reuse ;  /* 0x0000000119195824 */ /* 0x100fe200078e021b */
[----:B------:R-:W-:Y:S01]  /*3bf0*/  @P2 LEA R13, R22, UR4, 0x2 ;  /* 0x00000004160d2c11 */ /* 0x000fe2000f8e10ff */
[----:B------:R-:W-:Y:S01]  /*3c00*/  @P6 IMAD.IADD R26, R26, 0x1, R27 ;  /* 0x000000011a1a6824 */ /* 0x000fe200078e021b */
[----:B------:R-:W-:-:S02]  /*3c10*/  ISETP.GE.AND P0, PT, R4, R5, PT ;  /* 0x000000050400720c */ /* 0x000fc40003f06270 */
[----:B------:R-:W-:Y:S02]  /*3c20*/  @P3 LEA R14, R23, UR4, 0x2 ;  /* 0x00000004170e3c11 */ /* 0x000fe4000f8e10ff */
[----:B------:R-:W-:Y:S01]  /*3c30*/  @P4 LEA R15, R24, UR4, 0x2 ;  /* 0x00000004180f4c11 */ /* 0x000fe2000f8e10ff */
[----:B------:R0:W-:Y:S01]  /*3c40*/  @P1 STS [R20], R11 ;  /* 0x0000000b14001388 */ /* 0x0001e20000000800 */
[----:B------:R-:W-:Y:S02]  /*3c50*/  @P5 LEA R25, R25, UR4, 0x2 ;  /* 0x0000000419195c11 */ /* 0x000fe4000f8e10ff */
[----:B------:R-:W-:Y:S01]  /*3c60*/  @P6 LEA R26, R26, UR4, 0x2 ;  /* 0x000000041a1a6c11 */ /* 0x000fe2000f8e10ff */
[----:B------:R0:W-:Y:S04]  /*3c70*/  @P2 STS [R13], R10 ;  /* 0x0000000a0d002388 */ /* 0x0001e80000000800 */
[----:B------:R0:W-:Y:S01]  /*3c80*/  @P3 STS [R14], R9 ;  /* 0x000000090e003388 */ /* 0x0001e20000000800 */
[----:B------:R-:W-:Y:S03]  /*3c90*/  BSSY.RECONVERGENT B0, `(.L_x_3608) ;  /* 0x000007a000007945 */ /* 0x000fe60003800200 */
[----:B------:R0:W-:Y:S04]  /*3ca0*/  @P4 STS [R15], R8 ;  /* 0x000000080f004388 */ /* 0x0001e80000000800 */
[----:B------:R0:W-:Y:S04]  /*3cb0*/  @P5 STS [R25], R16 ;  /* 0x0000001019005388 */ /* 0x0001e80000000800 */
[----:B------:R0:W-:Y:S01]  /*3cc0*/  @P6 STS [R26], R7 ;  /* 0x000000071a006388 */ /* 0x0001e20000000800 */
[----:B------:R-:W-:Y:S06]  /*3cd0*/  BAR.SYNC.DEFER_BLOCKING 0x0 ;  /* 0x0000000000007b1d */ /* 0x000fec0000010000 */
[----:B------:R-:W-:Y:S05]  /*3ce0*/  @P0 BRA `(.L_x_3609) ;  /* 0x0000000400d00947 */ /* 0x000fea0003800000 */
[----:B------:R-:W-:Y:S01]  /*3cf0*/  IADD3 R3, PT, PT, R3, UR6, R2 ;  /* 0x0000000603037c10 */ /* 0x000fe2000fffe002 */
[----:B------:R-:W-:Y:S03]  /*3d00*/  BSSY.RECONVERGENT B1, `(.L_x_3610) ;  /* 0x0000016000017945 */ /* 0x000fe60003800200 */
[----:B------:R-:W-:-:S04]  /*3d10*/  IADD3 R0, PT, PT, R3, -0x2c1, -R4 ;  /* 0xfffffd3f03007810 */ /* 0x000fc80007ffe804 */
[C---:B------:R-:W-:Y:S02]  /*3d20*/  LOP3.LUT R2, R0.reuse, 0xc0, RZ, 0xc0, !PT ;  /* 0x000000c000027812 */ /* 0x040fe400078ec0ff */
[----:B------:R-:W-:Y:S02]  /*3d30*/  ISETP.GE.U32.AND P1, PT, R0, 0xc0, PT ;  /* 0x000000c00000780c */ /* 0x000fe40003f26070 */
[----:B------:R-:W-:-:S13]  /*3d40*/  ISETP.NE.AND P0, PT, R2, 0xc0, PT ;  /* 0x000000c00200780c */ /* 0x000fda0003f05270 */
[----:B------:R-:W-:Y:S05]  /*3d50*/  @!P0 BRA `(.L_x_3611) ;  /* 0x0000000000408947 */ /* 0x000fea0003800000 */
[----:B------:R-:W1:Y:S01]  /*3d60*/  LDC.64 R2, c[0x0][0x388] ;  /* 0x0000e200ff027b82 */ /* 0x000e620000000a00 */
[----:B------:R-:W-:-:S05]  /*3d70*/  LEA.HI R0, R0, 0x1, RZ, 0x1a ;  /* 0x0000000100007811 */ /* 0x000fca00078fd0ff */
[C---:B0-----:R-:W-:Y:S01]  /*3d80*/  IMAD.SHL.U32 R7, R0.reuse, 0x40, RZ ;  /* 0x0000004000077824 */ /* 0x041fe200078e00ff */
[----:B------:R-:W-:-:S04]  /*3d90*/  LOP3.LUT R0, R0, 0x3, RZ, 0xc0, !PT ;  /* 0x0000000300007812 */ /* 0x000fc800078ec0ff */
[----:B------:R-:W-:Y:S01]  /*3da0*/  LOP3.LUT R7, R7, 0xc0, RZ, 0xc0, !PT ;  /* 0x000000c007077812 */ /* 0x000fe200078ec0ff */
[----:B------:R-:W-:Y:S02]  /*3db0*/  IMAD.MOV R0, RZ, RZ, -R0 ;  /* 0x000000ffff007224 */ /* 0x000fe400078e0a00 */
[----:B-1----:R-:W-:-:S04]  /*3dc0*/  IMAD.WIDE.U32 R2, R4, 0x4, R2 ;  /* 0x0000000404027825 */ /* 0x002fc800078e0002 */
[----:B------:R-:W-:-:S07]  /*3dd0*/  IMAD.IADD R4, R4, 0x1, R7 ;  /* 0x0000000104047824 */ /* 0x000fce00078e0207 */
.L_x_3612:
        /* <DEDUP_REMOVED lines=8> */
.L_x_3611:
[----:B------:R-:W-:Y:S05]  /*3e60*/  BSYNC.RECONVERGENT B1 ;  /* 0x0000000000017941 */ /* 0x000fea0003800200 */
.L_x_3610:
[----:B------:R-:W-:Y:S05]  /*3e70*/  @!P1 BRA `(.L_x_3609) ;  /* 0x00000004006c9947 */ /* 0x000fea0003800000 */
[----:B------:R-:W1:Y:S01]  /*3e80*/  LDC.64 R2, c[0x0][0x388] ;  /* 0x0000e200ff027b82 */ /* 0x000e620000000a00 */
[----:B------:R-:W-:Y:S01]  /*3e90*/  IMAD.IADD R0, R5, 0x1, -R4 ;  /* 0x0000000105007824 */ /* 0x000fe200078e0a04 */
[----:B------:R-:W-:Y:S04]  /*3ea0*/  BSSY.RECONVERGENT B1, `(.L_x_3613) ;  /* 0x0000033000017945 */ /* 0x000fe80003800200 */
[----:B------:R-:W-:Y:S02]  /*3eb0*/  ISETP.GT.AND P1, PT, R0, 0x300, PT ;  /* 0x000003000000780c */ /* 0x000fe40003f24270 */
[----:B------:R-:W-:-:S05]  /*3ec0*/  LEA R0, R4, UR4, 0x2 ;  /* 0x0000000404007c11 */ /* 0x000fca000f8e10ff */
[----:B------:R-:W-:Y:S02]  /*3ed0*/  VIADD R0, R0, 0x200 ;  /* 0x0000020000007836 */ /* 0x000fe40000000000 */
[----:B-1----:R-:W-:-:S03]  /*3ee0*/  IMAD.WIDE.U32 R2, R4, 0x4, R2 ;  /* 0x0000000404027825 */ /* 0x002fc600078e0002 */
[----:B------:R-:W-:-:S05]  /*3ef0*/  IADD3 R2, P0, PT, R2, 0x200, RZ ;  /* 0x0000020002027810 */ /* 0x000fca0007f1e0ff */
[----:B------:R-:W-:Y:S01]  /*3f00*/  IMAD.X R3, RZ, RZ, R3, P0 ;  /* 0x000000ffff037224 */ /* 0x000fe200000e0603 */
[----:B------:R-:W-:Y:S01]  /*3f10*/  PLOP3.LUT P0, PT, PT, PT, PT, 0x80, 0x8 ;  /* 0x000000000008781c */ /* 0x000fe20003f0f070 */
[----:B------:R-:W-:-:S12]  /*3f20*/  @!P1 BRA `(.L_x_3614) ;  /* 0x0000000000a89947 */ /* 0x000fd80003800000 */
[----:B------:R-:W-:Y:S01]  /*3f30*/  PLOP3.LUT P0, PT, PT, PT, PT, 0x8, 0x80 ;  /* 0x000000000080781c */ /* 0x000fe20003f0e170 */
[----:B------:R-:W-:-:S12]  /*3f40*/  VIADD R39, R5, 0xfffffd00 ;  /* 0xfffffd0005277836 */ /* 0x000fd80000000000 */
.L_x_3615:
[----:B0-----:R-:W0:Y:S01]  /*3f50*/  LDS R7, [R0+-0x200] ;  /* 0xfffe000000077984 */ /* 0x001e220000000800 */
        /* <DEDUP_REMOVED lines=39> */
.L_x_3614:
[----:B------:R-:W-:Y:S05]  /*41d0*/  BSYNC.RECONVERGENT B1 ;  /* 0x0000000000017941 */ /* 0x000fea0003800200 */
.L_x_3613:
[----:B------:R-:W-:Y:S01]  /*41e0*/  IMAD.IADD R6, R5, 0x1, -R4 ;  /* 0x0000000105067824 */ /* 0x000fe200078e0a04 */
[----:B------:R-:W-:Y:S04]  /*41f0*/  BSSY.RECONVERGENT B1, `(.L_x_3616) ;  /* 0x000001a000017945 */ /* 0x000fe80003800200 */
[----:B------:R-:W-:-:S13]  /*4200*/  ISETP.GT.AND P1, PT, R6, 0x100, PT ;  /* 0x000001000600780c */ /* 0x000fda0003f24270 */
[----:B------:R-:W-:Y:S05]  /*4210*/  @!P1 BRA `(.L_x_3617) ;  /* 0x00000000005c9947 */ /* 0x000fea0003800000 */
[----:B0-----:R-:W0:Y:S01]  /*4220*/  LDS R7, [R0+-0x200] ;  /* 0xfffe000000077984 */ /* 0x001e220000000800 */
        /* <DEDUP_REMOVED lines=22> */
.L_x_3617:
[----:B------:R-:W-:Y:S05]  /*4390*/  BSYNC.RECONVERGENT B1 ;  /* 0x0000000000017941 */ /* 0x000fea0003800200 */
.L_x_3616:
[----:B------:R-:W-:-:S13]  /*43a0*/  ISETP.LT.OR P0, PT, R4, R5, P0 ;  /* 0x000000050400720c */ /* 0x000fda0000701670 */
[----:B0-----:R-:W0:Y:S04]  /*43b0*/  @P0 LDS R7, [R0+-0x200] ;  /* 0xfffe000000070984 */ /* 0x001e280000000800 */
[----:B------:R-:W1:Y:S04]  /*43c0*/  @P0 LDS R9, [R0+-0x100] ;  /* 0xffff000000090984 */ /* 0x000e680000000800 */
[----:B------:R-:W2:Y:S04]  /*43d0*/  @P0 LDS R11, [R0] ;  /* 0x00000000000b0984 */ /* 0x000ea80000000800 */
[----:B------:R-:W3:Y:S04]  /*43e0*/  @P0 LDS R13, [R0+0x100] ;  /* 0x00010000000d0984 */ /* 0x000ee80000000800 */
[----:B0-----:R4:W-:Y:S04]  /*43f0*/  @P0 STG.E desc[UR8][R2.64+-0x200], R7 ;  /* 0xfffe000702000986 */ /* 0x0019e8000c101908 */
[----:B-1----:R4:W-:Y:S04]  /*4400*/  @P0 STG.E desc[UR8][R2.64+-0x100], R9 ;  /* 0xffff000902000986 */ /* 0x0029e8000c101908 */
[----:B--2---:R4:W-:Y:S04]  /*4410*/  @P0 STG.E desc[UR8][R2.64], R11 ;  /* 0x0000000b02000986 */ /* 0x0049e8000c101908 */
[----:B---3--:R4:W-:Y:S02]  /*4420*/  @P0 STG.E desc[UR8][R2.64+0x100], R13 ;  /* 0x0001000d02000986 */ /* 0x0089e4000c101908 */
.L_x_3609:
[----:B------:R-:W-:Y:S05]  /*4430*/  BSYNC.RECONVERGENT B0 ;  /* 0x0000000000007941 */ /* 0x000fea0003800200 */
.L_x_3608:
[----:B------:R-:W-:Y:S06]  /*4440*/  BAR.SYNC.DEFER_BLOCKING 0x0 ;  /* 0x0000000000007b1d */ /* 0x000fec0000010000 */
[----:B------:R-:W-:Y:S05]  /*4450*/  BRA `(.L_x_3618) ;  /* 0x0000002000587947 */ /* 0x000fea0003800000 */
.L_x_3607:
        /* <DEDUP_REMOVED lines=18> */
[----:B------:R-:W-:Y:S01]  /*4580*/  ISETP.GE.AND P0, PT, R17, R0, PT ;  /* 0x000000001100720c */ /* 0x000fe20003f06270 */
[----:B------:R-:W-:-:S02]  /*4590*/  VIADD R19, R3, 0xa0 ;  /* 0x000000a003137836 */ /* 0x000fc40000000000 */
[----:B------:R-:W-:Y:S02]  /*45a0*/  @!P3 IMAD.IADD R9, R2, 0x1, R3 ;  /* 0x000000010209b824 */ /* 0x000fe400078e0203 */
[----:B------:R-:W-:Y:S01]  /*45b0*/  IMAD.X R7, RZ, RZ, R7, P2 ;  /* 0x000000ffff077224 */ /* 0x000fe200010e0607 */
[-C--:B------:R-:W-:Y:S01]  /*45c0*/  ISETP.GE.AND P4, PT, R19, R0.reuse, PT ;  /* 0x000000001300720c */ /* 0x080fe20003f86270 */
[----:B------:R-:W-:Y:S01]  /*45d0*/  @!P3 IMAD.WIDE.U32 R8, R9, 0x4, R4 ;  /* 0x000000040908b825 */ /* 0x000fe200078e0004 */
[----:B------:R-:W-:-:S03]  /*45e0*/  ISETP.GE.AND P2, PT, R15, R0, PT ;  /* 0x000000000f00720c */ /* 0x000fc60003f46270 */
[C---:B------:R-:W-:Y:S02]  /*45f0*/  VIADD R17, R3.reuse, 0x100 ;  /* 0x0000010003117836 */ /* 0x040fe40000000000 */
[C---:B------:R-:W-:Y:S02]  /*4600*/  VIADD R19, R3.reuse, 0x120 ;  /* 0x0000012003137836 */ /* 0x040fe40000000000 */
[----:B------:R-:W-:Y:S02]  /*4610*/  VIADD R3, R3, 0x140 ;  /* 0x0000014003037836 */ /* 0x000fe40000000000 */
[----:B--2---:R-:W-:Y:S02]  /*4620*/  IMAD.MOV.U32 R10, RZ, RZ, R11 ;  /* 0x000000ffff0a7224 */ /* 0x004fe400078e000b */
[----:B------:R0:W2:Y:S01]  /*4630*/  @!P3 LDG.E.CONSTANT R11, desc[UR8][R8.64] ;  /* 0x00000008080bb981 */ /* 0x0000a2000c1e9900 */
[----:B------:R-:W-:Y:S01]  /*4640*/  ISETP.GE.AND P3, PT, R13, R0, PT ;  /* 0x000000000d00720c */ /* 0x000fe20003f66270 */
[----:B------:R-:W-:-:S02]  /*4650*/  IMAD.MOV.U32 R13, RZ, RZ, R10 ;  /* 0x000000ffff0d7224 */ /* 0x000fc400078e000a */
        /* <DEDUP_REMOVED lines=8> */
[--C-:B0-----:R-:W-:Y:S02]  /*46e0*/  IMAD.MOV.U32 R8, RZ, RZ, R10.reuse ;  /* 0x000000ffff087224 */ /* 0x101fe400078e000a */
        /* <DEDUP_REMOVED lines=11> */
[----:B------:R-:W5:Y:S01]  /*47a0*/  @!P1 LDG.E.CONSTANT R10, desc[UR8][R6.64+0x500] ;  /* 0x00050008060a9981 */ /* 0x000f62000c1e9900 */
[----:B------:R-:W-:-:S06]  /*47b0*/  IMAD.WIDE R2, R2, 0x4, R4 ;  /* 0x0000000402027825 */ /* 0x000fcc00078e0204 */
[----:B------:R0:W5:Y:S01]  /*47c0*/  LDG.E.CONSTANT R3, desc[UR8][R2.64+-0x4] ;  /* 0xfffffc0802037981 */ /* 0x000162000c1e9900 */
[----:B------:R-:W1:Y:S01]  /*47d0*/  S2R R28, SR_LANEID ;  /* 0x00000000001c7919 */ /* 0x000e620000000000 */
[----:B------:R-:W0:Y:S01]  /*47e0*/  S2UR UR5, SR_CgaCtaId ;  /* 0x00000000000579c3 */ /* 0x000e220000008800 */
[----:B------:R-:W-:Y:S01]  /*47f0*/  SHF.R.U32.HI R12, RZ, 0x5, R27 ;  /* 0x00000005ff0c7819 */ /* 0x000fe2000001161b */
[----:B------:R-:W-:Y:S02]  /*4800*/  UMOV UR4, 0x400 ;  /* 0x0000040000047882 */ /* 0x000fe40000000000 */
[----:B0-----:R-:W-:Y:S02]  /*4810*/  ULEA UR4, UR5, UR4, 0x18 ;  /* 0x0000000405047291 */ /* 0x001fe4000f8ec0ff */
[----:B-1----:R-:W-:-:S05]  /*4820*/  IMAD R4, R12, 0x160, R28 ;  /* 0x000001600c047824 */ /* 0x002fca00078e021c */
[----:B------:R-:W-:-:S05]  /*4830*/  LEA R4, R4, UR4, 0x2 ;  /* 0x0000000404047c11 */ /* 0x000fca000f8e10ff */
[----:B------:R-:W-:Y:S01]  /*4840*/  IMAD R2, R28, 0x28, R4 ;  /* 0x000000281c027824 */ /* 0x000fe200078e0204 */
[C---:B------:R-:W-:Y:S02]  /*4850*/  LEA R6, R27.reuse, UR4, 0x2 ;  /* 0x000000041b067c11 */ /* 0x040fe4000f8e10ff */
[----:B------:R-:W-:Y:S01]  /*4860*/  ISETP.NE.AND P0, PT, R27, RZ, PT ;  /* 0x000000ff1b00720c */ /* 0x000fe20003f05270 */
        /* <DEDUP_REMOVED lines=27> */
[----:B------:R-:W-:Y:S01]  /*4a20*/  IMAD R13, R27, 0xb, RZ ;  /* 0x0000000b1b0d7824 */ /* 0x000fe200078e02ff */
[----:B------:R-:W-:Y:S03]  /*4a30*/  BAR.SYNC.DEFER_BLOCKING 0x0 ;  /* 0x0000000000007b1d */ /* 0x000fe60000010000 */
[----:B------:R-:W-:Y:S01]  /*4a40*/  VIADD R5, R13, 0x1 ;  /* 0x000000010d057836 */ /* 0x000fe20000000000 */
[----:B-1----:R-:W-:-:S04]  /*4a50*/  ISETP.NE.AND P0, PT, R38, R26, PT ;  /* 0x0000001a2600720c */ /* 0x002fc80003f05270 */
[----:B------:R-:W-:Y:S02]  /*4a60*/  ISETP.GE.OR P2, PT, R5, R0, P0 ;  /* 0x000000000500720c */ /* 0x000fe40000746670 */
[----:B--2---:R-:W-:Y:S02]  /*4a70*/  ISETP.NE.AND P0, PT, R26, R24, PT ;  /* 0x000000181a00720c */ /* 0x004fe40003f05270 */
[----:B------:R-:W-:Y:S02]  /*4a80*/  P2R R44, PR, RZ, 0x4 ;  /* 0x00000004ff2c7803 */ /* 0x000fe40000000000 */
[----:B0-----:R-:W-:Y:S01]  /*4a90*/  ISETP.NE.AND P3, PT, R3, R38, PT ;  /* 0x000000260300720c */ /* 0x001fe20003f65270 */
[----:B------:R-:W-:-:S03]  /*4aa0*/  VIADD R3, R13, 0x2 ;  /* 0x000000020d037836 */ /* 0x000fc60000000000 */
[-C--:B------:R-:W-:Y:S02]  /*4ab0*/  ISETP.GE.OR P3, PT, R13, R0.reuse, P3 ;  /* 0x000000000d00720c */ /* 0x080fe40001f66670 */
[-C--:B------:R-:W-:Y:S02]  /*4ac0*/  ISETP.GE.OR P4, PT, R3, R0.reuse, P0 ;  /* 0x000000000300720c */ /* 0x080fe40000786670 */
[----:B------:R-:W-:Y:S02]  /*4ad0*/  SEL R39, RZ, 0x1, !P3 ;  /* 0x00000001ff277807 */ /* 0x000fe40005800000 */
[----:B------:R-:W-:Y:S02]  /*4ae0*/  IADD3 R3, PT, PT, R13, 0x3, RZ ;  /* 0x000000030d037810 */ /* 0x000fe40007ffe0ff */
[----:B------:R-:W-:Y:S01]  /*4af0*/  ISETP.NE.AND P0, PT, R24, R21, PT ;  /* 0x000000151800720c */ /* 0x000fe20003f05270 */
[----:B------:R-:W-:Y:S02]  /*4b00*/  VIADD R9, R39, 0x1 ;  /* 0x0000000127097836 */ /* 0x000fe40000000000 */
[----:B------:R-:W-:Y:S01]  /*4b10*/  @!P2 IMAD.MOV R9, RZ, RZ, R39 ;  /* 0x000000ffff09a224 */ /* 0x000fe200078e0227 */
[----:B------:R-:W-:Y:S01]  /*4b20*/  ISETP.GE.OR P2, PT, R3, R0, P0 ;  /* 0x000000000300720c */ /* 0x000fe20000746670 */
[----:B------:R-:W-:Y:S01]  /*4b30*/  VIADD R3, R13, 0x4 ;  /* 0x000000040d037836 */ /* 0x000fe20000000000 */
[----:B------:R-:W-:Y:S01]  /*4b40*/  ISETP.NE.AND P0, PT, R21, R19, PT ;  /* 0x000000131500720c */ /* 0x000fe20003f05270 */
[----:B------:R-:W-:-:S03]  /*4b50*/  VIADD R8, R9, 0x1 ;  /* 0x0000000109087836 */ /* 0x000fc60000000000 */
[----:B------:R-:W-:Y:S01]  /*4b60*/  ISETP.GE.OR P1, PT, R3, R0, P0 ;  /* 0x000000000300720c */ /* 0x000fe20000726670 */
[----:B------:R-:W-:Y:S01]  /*4b70*/  @!P4 IMAD.MOV R8, RZ, RZ, R9 ;  /* 0x000000ffff08c224 */ /* 0x000fe200078e0209 */
[----:B------:R-:W-:Y:S01]  /*4b80*/  ISETP.NE.AND P0, PT, R19, R18, PT ;  /* 0x000000121300720c */ /* 0x000fe20003f05270 */
[----:B------:R-:W-:Y:S01]  /*4b90*/  VIADD R3, R13, 0x5 ;  /* 0x000000050d037836 */ /* 0x000fe20000000000 */
[----:B------:R-:W-:Y:S01]  /*4ba0*/  P2R R43, PR, RZ, 0x4 ;  /* 0x00000004ff2b7803 */ /* 0x000fe20000000000 */
[----:B------:R-:W-:Y:S02]  /*4bb0*/  VIADD R7, R8, 0x1 ;  /* 0x0000000108077836 */ /* 0x000fe40000000000 */
[----:B------:R-:W-:Y:S01]  /*4bc0*/  @!P2 IMAD.MOV R7, RZ, RZ, R8 ;  /* 0x000000ffff07a224 */ /* 0x000fe200078e0208 */
[-C--:B------:R-:W-:Y:S01]  /*4bd0*/  ISETP.GE.OR P2, PT, R3, R0.reuse, P0 ;  /* 0x000000000300720c */ /* 0x080fe20000746670 */
[----:B------:R-:W-:Y:S01]  /*4be0*/  VIADD R3, R13, 0x6 ;  /* 0x000000060d037836 */ /* 0x000fe20000000000 */
[----:B------:R-:W-:Y:S01]  /*4bf0*/  ISETP.NE.AND P0, PT, R18, R17, PT ;  /* 0x000000111200720c */ /* 0x000fe20003f05270 */
[----:B------:R-:W-:Y:S01]  /*4c00*/  VIADD R6, R7, 0x1 ;  /* 0x0000000107067836 */ /* 0x000fe20000000000 */
[----:B------:R-:W-:Y:S01]  /*4c10*/  P2R R42, PR, RZ, 0x2 ;  /* 0x00000002ff2a7803 */ /* 0x000fe20000000000 */
[----:B------:R-:W-:Y:S01]  /*4c20*/  @!P1 IMAD.MOV R6, RZ, RZ, R7 ;  /* 0x000000ffff069224 */ /* 0x000fe200078e0207 */
[----:B------:R-:W-:Y:S01]  /*4c30*/  ISETP.GE.OR P1, PT, R3, R0, P0 ;  /* 0x000000000300720c */ /* 0x000fe20000726670 */
[----:B------:R-:W-:Y:S01]  /*4c40*/  VIADD R3, R13, 0x7 ;  /* 0x000000070d037836 */ /* 0x000fe20000000000 */
[----:B------:R-:W-:Y:S01]  /*4c50*/  ISETP.NE.AND P6, PT, R17, R16, PT ;  /* 0x000000101100720c */ /* 0x000fe20003fc5270 */
[----:B------:R-:W-:Y:S01]  /*4c60*/  VIADD R5, R6, 0x1 ;  /* 0x0000000106057836 */ /* 0x000fe20000000000 */
[----:B------:R-:W-:Y:S01]  /*4c70*/  P2R R41, PR, RZ, 0x4 ;  /* 0x00000004ff297803 */ /* 0x000fe20000000000 */
[----:B------:R-:W-:Y:S01]  /*4c80*/  VIADD R15, R13, 0x8 ;  /* 0x000000080d0f7836 */ /* 0x000fe20000000000 */
[----:B------:R-:W-:Y:S01]  /*4c90*/  ISETP.GE.OR P6, PT, R3, R0, P6 ;  /* 0x000000000300720c */ /* 0x000fe200037c6670 */
[----:B------:R-:W-:Y:S01]  /*4ca0*/  @!P2 IMAD.MOV R5, RZ, RZ, R6 ;  /* 0x000000ffff05a224 */ /* 0x000fe200078e0206 */
[----:B------:R-:W-:-:S02]  /*4cb0*/  ISETP.NE.AND P2, PT, R16, R11, PT ;  /* 0x0000000b1000720c */ /* 0x000fc40003f45270 */
[----:B------:R-:W-:Y:S01]  /*4cc0*/  P2R R45, PR, RZ, 0x2 ;  /* 0x00000002ff2d7803 */ /* 0x000fe20000000000 */
[----:B------:R-:W-:Y:S01]  /*4cd0*/  VIADD R4, R5, 0x1 ;  /* 0x0000000105047836 */ /* 0x000fe20000000000 */
[----:B------:R-:W-:Y:S01]  /*4ce0*/  ISETP.GE.OR P2, PT, R15, R0, P2 ;  /* 0x000000000f00720c */ /* 0x000fe20001746670 */
[----:B------:R-:W-:Y:S01]  /*4cf0*/  @!P1 IMAD.MOV R4, RZ, RZ, R5 ;  /* 0x000000ffff049224 */ /* 0x000fe200078e0205 */
[----:B------:R-:W-:Y:S01]  /*4d00*/  ISETP.NE.AND P1, PT, R11, R10, PT ;  /* 0x0000000a0b00720c */ /* 0x000fe20003f25270 */
[C---:B------:R-:W-:Y:S01]  /*4d10*/  VIADD R15, R13.reuse, 0x9 ;  /* 0x000000090d0f7836 */ /* 0x040fe20000000000 */
[----:B------:R-:W-:Y:S01]  /*4d20*/  P2R R2, PR, RZ, 0x10 ;  /* 0x00000010ff027803 */ /* 0x000fe20000000000 */
[----:B------:R-:W-:Y:S01]  /*4d30*/  VIADD R13, R13, 0xa ;  /* 0x0000000a0d0d7836 */ /* 0x000fe20000000000 */
[----:B------:R-:W-:Y:S02]  /*4d40*/  ISETP.NE.AND P0, PT, R10, R29, PT ;  /* 0x0000001d0a00720c */ /* 0x000fe40003f05270 */
[----:B------:R-:W-:Y:S01]  /*4d50*/  ISETP.GE.OR P1, PT, R15, R0, P1 ;  /* 0x000000000f00720c */ /* 0x000fe20000f26670 */
[----:B------:R-:W-:-:S02]  /*4d60*/  VIADD R3, R4, 0x1 ;  /* 0x0000000104037836 */ /* 0x000fc40000000000 */
[----:B------:R-:W-:Y:S01]  /*4d70*/  @!P6 IMAD.MOV R3, RZ, RZ, R4 ;  /* 0x000000ffff03e224 */ /* 0x000fe200078e0204 */
[----:B------:R-:W-:Y:S01]  /*4d80*/  ISETP.GE.OR P0, PT, R13, R0, P0 ;  /* 0x000000000d00720c */ /* 0x000fe20000706670 */
[----:B------:R0:W-:Y:S02]  /*4d90*/  STL [R1], R2 ;  /* 0x0000000201007387 */ /* 0x0001e40000100800 */
[----:B0-----:R-:W-:Y:S02]  /*4da0*/  VIADD R2, R3, 0x1 ;  /* 0x0000000103027836 */ /* 0x001fe40000000000 */
[----:B------:R-:W-:-:S04]  /*4db0*/  @!P2 IMAD.MOV R2, RZ, RZ, R3 ;  /* 0x000000ffff02a224 */ /* 0x000fc800078e0203 */
[----:B------:R-:W-:Y:S02]  /*4dc0*/  VIADD R0, R2, 0x1 ;  /* 0x0000000102007836 */ /* 0x000fe40000000000 */
[----:B------:R-:W-:-:S04]  /*4dd0*/  @!P1 IMAD.MOV R0, RZ, RZ, R2 ;  /* 0x000000ffff009224 */ /* 0x000fc800078e0202 */
[----:B------:R-:W-:Y:S02]  /*4de0*/  VIADD R13, R0, 0x1 ;  /* 0x00000001000d7836 */ /* 0x000fe40000000000 */
[----:B------:R-:W-:-:S05]  /*4df0*/  @!P0 IMAD.MOV R13, RZ, RZ, R0 ;  /* 0x000000ffff0d8224 */ /* 0x000fca00078e0200 */
        /* <DEDUP_REMOVED lines=13> */
[----:B------:R-:W-:Y:S01]  /*4ed0*/  IMAD.IADD R31, R22, 0x1, -R13 ;  /* 0x00000001161f7824 */ /* 0x000fe200078e0a0d */
[----:B------:R-:W-:Y:S06]  /*4ee0*/  BAR.SYNC.DEFER_BLOCKING 0x0 ;  /* 0x0000000000007b1d */ /* 0x000fec0000010000 */
[----:B------:R-:W0:Y:S01]  /*4ef0*/  LDS.64 R12, [UR4] ;  /* 0x00000004ff0c7984 */ /* 0x000e220008000a00 */
[----:B------:R-:W-:-:S04]  /*4f00*/  ISETP.NE.AND P4, PT, R28, RZ, PT ;  /* 0x000000ff1c00720c */ /* 0x000fc80003f85270 */
[----:B------:R-:W-:Y:S02]  /*4f10*/  SEL R15, R31, RZ, P4 ;  /* 0x000000ff1f0f7207 */ /* 0x000fe40002000000 */
[----:B------:R-:W-:-:S03]  /*4f20*/  ISETP.GE.U32.AND P4, PT, R27, 0x20, PT ;  /* 0x000000201b00780c */ /* 0x000fc60003f86070 */
[----:B0-----:R-:W-:-:S05]  /*4f30*/  IMAD.IADD R20, R12, 0x1, R15 ;  /* 0x000000010c147824 */ /* 0x001fca00078e020f */
[----:B------:R-:W-:Y:S02]  /*4f40*/  SEL R40, R31, R20, !P4 ;  /* 0x000000141f287207 */ /* 0x000fe40006000000 */
[----:B------:R-:W-:Y:S01]  /*4f50*/  ISETP.GT.U32.AND P4, PT, R27, 0x1f, PT ;  /* 0x0000001f1b00780c */ /* 0x000fe20003f84070 */
[----:B------:R-:W-:-:S12]  /*4f60*/  IMAD.IADD R13, R12, 0x1, R13 ;  /* 0x000000010c0d7824 */ /* 0x000fd800078e020d */
[----:B------:R-:W-:Y:S05]  /*4f70*/  @P4 BRA `(.L_x_3619) ;  /* 0x0000000800644947 */ /* 0x000fea0003800000 */
[----:B------:R-:W0:Y:S01]  /*4f80*/  S2R R28, SR_CTAID.X ;  /* 0x00000000001c7919 */ /* 0x000e220000002500 */
[----:B------:R-:W0:Y:S01]  /*4f90*/  LDC.64 R22, c[0x0][0x3a8] ;  /* 0x0000ea00ff167b82 */ /* 0x000e220000000a00 */
[----:B------:R-:W-:Y:S02]  /*4fa0*/  ISETP.NE.AND P4, PT, R27, RZ, PT ;  /* 0x000000ff1b00720c */ /* 0x000fe40003f85270 */
[----:B------:R-:W-:-:S11]  /*4fb0*/  LOP3.LUT R36, RZ, R27, RZ, 0x33, !PT ;  /* 0x0000001bff247212 */ /* 0x000fd600078e33ff */
[----:B------:R-:W-:Y:S01]  /*4fc0*/  @!P4 IMAD.MOV.U32 R12, RZ, RZ, 0x64 ;  /* 0x00000064ff0cc424 */ /* 0x000fe200078e00ff */
[----:B------:R-:W-:Y:S01]  /*4fd0*/  @!P4 STS [UR4+0x2c], R13 ;  /* 0x00002c0dff00c988 */ /* 0x000fe20008000804 */
[----:B0-----:R-:W-:-:S05]  /*4fe0*/  IMAD.WIDE.U32 R22, R28, 0x8, R22 ;  /* 0x000000081c167825 */ /* 0x001fca00078e0016 */
[----:B------:R0:W-:Y:S02]  /*4ff0*/  @!P4 ST.E.64.STRONG.GPU desc[UR8][R22.64+0x100], R12 ;  /* 0x0001000c1600c985 */ /* 0x0001e4000c10fb08 */
[----:B0-----:R-:W0:Y:S02]  /*5000*/  LDC R12, c[0x0][0x370] ;  /* 0x0000dc00ff0c7b82 */ /* 0x001e240000000800 */
[----:B0-----:R-:W-:-:S13]  /*5010*/  ISETP.GT.U32.AND P5, PT, R12, 0x1f3, PT ;  /* 0x000001f30c00780c */ /* 0x001fda0003fa4070 */
[----:B------:R-:W-:Y:S05]  /*5020*/  @P5 BRA `(.L_x_3620) ;  /* 0x0000000000085947 */ /* 0x000fea0003800000 */
[----:B------:R0:W-:Y:S06]  /*5030*/  MEMBAR.SC.CTA ;  /* 0x0000000000007992 */ /* 0x0001ec0000000000 */
[----:B0-----:R-:W-:Y:S05]  /*5040*/  BRA `(.L_x_3621) ;  /* 0x0000000000087947 */ /* 0x001fea0003800000 */
.L_x_3620:
[----:B------:R-:W-:Y:S05]  /*5050*/  NANOSLEEP 0x1c2 ;  /* 0x000001c20000795d */ /* 0x000fea0003800000 */
[----:B------:R-:W-:Y:S01]  /*5060*/  NOP ;  /* 0x0000000000007918 */ /* 0x000fe20000000000 */
.L_x_3621:
[----:B------:R-:W-:-:S05]  /*5070*/  IMAD.WIDE R22, R36, 0x8, R22 ;  /* 0x0000000824167825 */ /* 0x000fca00078e0216 */
[----:B------:R-:W2:Y:S01]  /*5080*/  LD.E.64.STRONG.GPU R14, desc[UR8][R22.64+0x100] ;  /* 0x00010008160e7980 */ /* 0x000ea2000c10fb00 */
[----:B------:R-:W-:Y:S01]  /*5090*/  UMOV UR5, 0xffffffff ;  /* 0xffffffff00057882 */ /* 0x000fe20000000000 */
[----:B--2---:R-:W-:Y:S02]  /*50a0*/  ISETP.NE.AND P4, PT, R14, 0x63, PT ;  /* 0x000000630e00780c */ /* 0x004fe40003f85270 */
[----:B------:R-:W-:Y:S11]  /*50b0*/  BRA.DIV UR5, `(.L_x_3622) ;  /* 0x0000001e05c07947 */ /* 0x000ff6000b800000 */
[----:B------:R-:W-:-:S13]  /*50c0*/  VOTE.ANY P4, !P4 ;  /* 0x0000000000ff7806 */ /* 0x000fda0006080100 */
.L_x_3680:
[----:B------:R-:W-:Y:S05]  /*50d0*/  @!P4 BRA `(.L_x_3623) ;  /* 0x000000000030c947 */ /* 0x000fea0003800000 */
.L_x_3627:
[----:B------:R-:W-:Y:S05]  /*50e0*/  YIELD ;  /* 0x0000000000007946 */ /* 0x000fea0003800000 */
[----:B------:R-:W-:Y:S05]  /*50f0*/  @P5 BRA `(.L_x_3624) ;  /* 0x0000000000085947 */ /* 0x000fea0003800000 */
[----:B------:R0:W-:Y:S06]  /*5100*/  MEMBAR.SC.CTA ;  /* 0x0000000000007992 */ /* 0x0001ec0000000000 */
[----:B0-----:R-:W-:Y:S05]  /*5110*/  BRA `(.L_x_3625) ;  /* 0x0000000000087947 */ /* 0x001fea0003800000 */
.L_x_3624:
[----:B------:R-:W-:Y:S05]  /*5120*/  NANOSLEEP 0x15e ;  /* 0x0000015e0000795d */ /* 0x000fea0003800000 */
[----:B------:R-:W-:Y:S01]  /*5130*/  NOP ;  /* 0x0000000000007918 */ /* 0x000fe20000000000 */
.L_x_3625:
[----:B------:R-:W2:Y:S01]  /*5140*/  LD.E.64.STRONG.GPU R14, desc[UR8][R22.64+0x100] ;  /* 0x00010008160e7980 */ /* 0x000ea2000c10fb00 */
[----:B------:R-:W-:Y:S01]  /*5150*/  UMOV UR5, 0xffffffff ;  /* 0xffffffff00057882 */ /* 0x000fe20000000000 */
[----:B--2---:R-:W-:Y:S02]  /*5160*/  ISETP.NE.AND P4, PT, R14, 0x63, PT ;  /* 0x000000630e00780c */ /* 0x004fe40003f85270 */
[----:B------:R-:W-:Y:S11]  /*5170*/  BRA.DIV UR5, `(.L_x_3626) ;  /* 0x0000001e05b07947 */ /* 0x000ff6000b800000 */
[----:B------:R-:W-:-:S13]  /*5180*/  VOTE.ANY P4, !P4 ;  /* 0x0000000000ff7806 */ /* 0x000fda0006080100 */
.L_x_3683:
[----:B------:R-:W-:Y:S05]  /*5190*/  @P4 BRA `(.L_x_3627) ;  /* 0xfffffffc00d04947 */ /* 0x000fea000383ffff */
.L_x_3623:
[----:B------:R-:W-:Y:S01]  /*51a0*/  UMOV UR5, 0xffffffff ;  /* 0xffffffff00057882 */ /* 0x000fe20000000000 */
[----:B------:R-:W-:Y:S02]  /*51b0*/  ISETP.NE.AND P4, PT, R14, 0x65, PT ;  /* 0x000000650e00780c */ /* 0x000fe40003f85270 */
[----:B------:R-:W-:Y:S11]  /*51c0*/  BRA.DIV UR5, `(.L_x_3628) ;  /* 0x0000001e05bc7947 */ /* 0x000ff6000b800000 */
[----:B------:R-:W0:Y:S01]  /*51d0*/  S2R R22, SR_GEMASK ;  /* 0x0000000000167919 */ /* 0x000e220000003c00 */
[----:B------:R-:W-:Y:S01]  /*51e0*/  VOTE.ANY R20, PT, !P4 ;  /* 0x0000000000147806 */ /* 0x000fe200060e0100 */
[----:B------:R-:W1:Y:S03]  /*51f0*/  S2R R25, SR_LANEID ;  /* 0x0000000000197919 */ /* 0x000e660000000000 */
[----:B0-----:R-:W-:Y:S01]  /*5200*/  LOP3.LUT R20, R20, 0x80000000, R22, 0xec, !PT ;  /* 0x8000000014147812 */ /* 0x001fe200078eec16 */
[----:B-1----:R-:W-:-:S04]  /*5210*/  VIADD R32, R25, 0x2 ;  /* 0x0000000219207836 */ /* 0x002fc80000000000 */
[----:B------:R-:W-:Y:S02]  /*5220*/  VIADD R23, R20, 0xffffffff ;  /* 0xffffffff14177836 */ /* 0x000fe40000000000 */
[----:B------:R-:W-:-:S03]  /*5230*/  VIADD R31, R25, 0x4 ;  /* 0x00000004191f7836 */ /* 0x000fc60000000000 */
        /* <DEDUP_REMOVED lines=17> */
[----:B------:R-:W-:Y:S02]  /*5350*/  VIADD R33, R25, 0x10 ;  /* 0x0000001019217836 */ /* 0x000fe40000000000 */
[----:B------:R-:W1:Y:S01]  /*5360*/  S2R R25, SR_CTAID.X ;  /* 0x0000000000197919 */ /* 0x000e620000002500 */
[----:B------:R-:W2:Y:S02]  /*5370*/  SHFL.DOWN PT, R28, R15, 0x8, R35 ;  /* 0x090000000f1c7989 */ /* 0x000ea400000e0023 */
[----:B--2---:R-:W-:Y:S02]  /*5380*/  SEL R20, R28, RZ, !P4 ;  /* 0x000000ff1c147207 */ /* 0x004fe40006000000 */
[----:B0-----:R-:W-:Y:S01]  /*5390*/  IADD3 R34, P4, PT, R22, 0x100, RZ ;  /* 0x0000010016227810 */ /* 0x001fe20007f9e0ff */
[----:B-1----:R-:W-:-:S02]  /*53a0*/  IMAD.IADD R36, R36, 0x1, R25 ;  /* 0x0000000124247824 */ /* 0x002fc400078e0219 */
[----:B------:R-:W-:Y:S02]  /*53b0*/  IMAD.IADD R15, R15, 0x1, R20 ;  /* 0x000000010f0f7824 */ /* 0x000fe400078e0214 */
[----:B------:R-:W-:Y:S01]  /*53c0*/  IMAD.X R37, RZ, RZ, R23, P4 ;  /* 0x000000ffff257224 */ /* 0x000fe200020e0617 */
[----:B------:R-:W-:Y:S02]  /*53d0*/  ISETP.GT.AND P4, PT, R33, R35, PT ;  /* 0x000000232100720c */ /* 0x000fe40003f84270 */
[----:B------:R-:W0:Y:S02]  /*53e0*/  SHFL.DOWN PT, R28, R15, 0x10, R35 ;  /* 0x0a0000000f1c7989 */ /* 0x000e2400000e0023 */
[----:B0-----:R-:W-:Y:S02]  /*53f0*/  SEL R28, R28, RZ, !P4 ;  /* 0x000000ff1c1c7207 */ /* 0x001fe40006000000 */
[----:B------:R-:W-:-:S03]  /*5400*/  ISETP.NE.AND P4, PT, R14, 0x65, PT ;  /* 0x000000650e00780c */ /* 0x000fc60003f85270 */
[----:B------:R-:W-:-:S10]  /*5410*/  IMAD.IADD R35, R15, 0x1, R28 ;  /* 0x000000010f237824 */ /* 0x000fd400078e021c */
[----:B------:R-:W-:-:S13]  /*5420*/  VOTE.ALL P4, P4 ;  /* 0x0000000000ff7806 */ /* 0x000fda0002080000 */
.L_x_3692:
[----:B------:R-:W-:Y:S05]  /*5430*/  @!P4 BRA `(.L_x_3629) ;  /* 0x0000000000e4c947 */ /* 0x000fea0003800000 */
.L_x_3637:
        /* <DEDUP_REMOVED lines=9> */
.L_x_3695:
[----:B------:R-:W-:Y:S05]  /*54d0*/  @!P4 BRA `(.L_x_3631) ;  /* 0x000000000034c947 */ /* 0x000fea0003800000 */
[----:B------:R-:W-:-:S13]  /*54e0*/  ISETP.GT.U32.AND P5, PT, R12, 0x1f3, PT ;  /* 0x000001f30c00780c */ /* 0x000fda0003fa4070 */
.L_x_3635:
[----:B------:R-:W-:Y:S05]  /*54f0*/  YIELD ;  /* 0x0000000000007946 */ /* 0x000fea0003800000 */
[----:B------:R-:W-:Y:S05]  /*5500*/  @P5 BRA `(.L_x_3632) ;  /* 0x0000000000085947 */ /* 0x000fea0003800000 */
[----:B------:R0:W-:Y:S06]  /*5510*/  MEMBAR.SC.CTA ;  /* 0x0000000000007992 */ /* 0x0001ec0000000000 */
[----:B0-----:R-:W-:Y:S05]  /*5520*/  BRA `(.L_x_3633) ;  /* 0x0000000000087947 */ /* 0x001fea0003800000 */
.L_x_3632:
[----:B------:R-:W-:Y:S05]  /*5530*/  NANOSLEEP 0x15e ;  /* 0x0000015e0000795d */ /* 0x000fea0003800000 */
[----:B------:R-:W-:Y:S01]  /*5540*/  NOP ;  /* 0x0000000000007918 */ /* 0x000fe20000000000 */
.L_x_3633:
[----:B------:R-:W2:Y:S01]  /*5550*/  LD.E.64.STRONG.GPU R14, desc[UR8][R22.64+-0x100] ;  /* 0xffff0008160e7980 */ /* 0x000ea2000c10fb00 */
[----:B------:R-:W-:Y:S01]  /*5560*/  UMOV UR5, 0xffffffff ;  /* 0xffffffff00057882 */ /* 0x000fe20000000000 */
[----:B--2---:R-:W-:Y:S02]  /*5570*/  ISETP.NE.AND P4, PT, R14, 0x63, PT ;  /* 0x000000630e00780c */ /* 0x004fe40003f85270 */
[----:B------:R-:W-:Y:S11]  /*5580*/  BRA.DIV UR5, `(.L_x_3634) ;  /* 0x0000002205007947 */ /* 0x000ff6000b800000 */
[----:B------:R-:W-:-:S13]  /*5590*/  VOTE.ANY P4, !P4 ;  /* 0x0000000000ff7806 */ /* 0x000fda0006080100 */
.L_x_3698:
[----:B------:R-:W-:Y:S05]  /*55a0*/  @P4 BRA `(.L_x_3635) ;  /* 0xfffffffc00d04947 */ /* 0x000fea000383ffff */
.L_x_3631:
[----:B------:R-:W-:Y:S01]  /*55b0*/  UMOV UR5, 0xffffffff ;  /* 0xffffffff00057882 */ /* 0x000fe20000000000 */
[----:B------:R-:W-:Y:S02]  /*55c0*/  ISETP.NE.AND P4, PT, R14, 0x65, PT ;  /* 0x000000650e00780c */ /* 0x000fe40003f85270 */
[----:B------:R-:W-:Y:S11]  /*55d0*/  BRA.DIV UR5, `(.L_x_3636) ;  /* 0x00000022050c7947 */ /* 0x000ff6000b800000 */
[----:B------:R-:W0:Y:S01]  /*55e0*/  S2R R22, SR_GEMASK ;  /* 0x0000000000167919 */ /* 0x000e220000003c00 */
[----:B------:R-:W-:Y:S01]  /*55f0*/  VOTE.ANY R20, PT, !P4 ;  /* 0x0000000000147806 */ /* 0x000fe200060e0100 */
[----:B------:R-:W-:Y:S01]  /*5600*/  VIADD R36, R36, 0xffffffe0 ;  /* 0xffffffe024247836 */ /* 0x000fe20000000000 */
[----:B------:R-:W1:Y:S02]  /*5610*/  S2R R23, SR_LANEID ;  /* 0x0000000000177919 */ /* 0x000e640000000000 */
[----:B0-----:R-:W-:-:S05]  /*5620*/  LOP3.LUT R20, R20, 0x80000000, R22, 0xec, !PT ;  /* 0x8000000014147812 */ /* 0x001fca00078eec16 */
[----:B------:R-:W-:-:S05]  /*5630*/  VIADD R22, R20, 0xffffffff ;  /* 0xffffffff14167836 */ /* 0x000fca0000000000 */
[----:B------:R-:W-:-:S06]  /*5640*/  LOP3.LUT R22, R20, R22, RZ, 0xc, !PT ;  /* 0x0000001614167212 */ /* 0x000fcc00078e0cff */
[----:B------:R-:W0:Y:S02]  /*5650*/  POPC R22, R22 ;  /* 0x0000001600167309 */ /* 0x000e240000000000 */
[----:B0-----:R-:W0:Y:S01]  /*5660*/  SHFL.DOWN PT, R28, R15, 0x1, R22 ;  /* 0x082000000f1c7989 */ /* 0x001e2200000e0016 */
[----:B-1----:R-:W-:-:S04]  /*5670*/  ISETP.GE.AND P4, PT, R23, R22, PT ;  /* 0x000000161700720c */ /* 0x002fc80003f86270 */
        /* <DEDUP_REMOVED lines=17> */
[----:B------:R-:W-:Y:S02]  /*5790*/  ISETP.NE.AND P4, PT, R14, 0x65, PT ;  /* 0x000000650e00780c */ /* 0x000fe40003f85270 */
[----:B------:R-:W-:-:S11]  /*57a0*/  IADD3 R35, PT, PT, R15, R28, R35 ;  /* 0x0000001c0f237210 */ /* 0x000fd60007ffe023 */
[----:B------:R-:W-:-:S13]  /*57b0*/  VOTE.ALL P4, P4 ;  /* 0x0000000000ff7806 */ /* 0x000fda0002080000 */
.L_x_3707:
[----:B------:R-:W-:Y:S05]  /*57c0*/  @P4 BRA `(.L_x_3637) ;  /* 0xfffffffc001c4947 */ /* 0x000fea000383ffff */
.L_x_3629:
[----:B------:R-:W-:Y:S01]  /*57d0*/  ISETP.NE.AND P4, PT, R27, RZ, PT ;  /* 0x000000ff1b00720c */ /* 0x000fe20003f85270 */
[----:B------:R-:W0:Y:S01]  /*57e0*/  S2R R22, SR_CTAID.X ;  /* 0x0000000000167919 */ /* 0x000e220000002500 */
[----:B------:R-:W0:Y:S01]  /*57f0*/  LDC.64 R14, c[0x0][0x3a8] ;  /* 0x0000ea00ff0e7b82 */ /* 0x000e220000000a00 */
[----:B------:R-:W1:Y:S10]  /*5800*/  S2R R25, SR_LANEID ;  /* 0x0000000000197919 */ /* 0x000e740000000000 */
[----:B------:R-:W2:Y:S01]  /*5810*/  @!P4 S2R R23, SR_CgaCtaId ;  /* 0x000000000017c919 */ /* 0x000ea20000008800 */
[----:B------:R-:W-:Y:S01]  /*5820*/  @!P4 MOV R20, 0x400 ;  /* 0x000004000014c802 */ /* 0x000fe20000000f00 */
[----:B------:R-:W-:-:S02]  /*5830*/  @!P4 IMAD.IADD R13, R13, 0x1, R35 ;  /* 0x000000010d0dc824 */ /* 0x000fc400078e0223 */
[----:B------:R-:W-:Y:S02]  /*5840*/  @!P4 IMAD.MOV.U32 R12, RZ, RZ, 0x65 ;  /* 0x00000065ff0cc424 */ /* 0x000fe400078e00ff */
[----:B0-----:R-:W-:-:S05]  /*5850*/  IMAD.WIDE.U32 R14, R22, 0x8, R14 ;  /* 0x00000008160e7825 */ /* 0x001fca00078e000e */
[----:B------:R0:W-:Y:S01]  /*5860*/  @!P4 ST.E.64.STRONG.GPU desc[UR8][R14.64+0x100], R12 ;  /* 0x0001000c0e00c985 */ /* 0x0001e2000c10fb08 */
[----:B--2---:R-:W-:-:S05]  /*5870*/  @!P4 LEA R22, R23, R20, 0x18 ;  /* 0x000000141716c211 */ /* 0x004fca00078ec0ff */
[----:B------:R0:W-:Y:S04]  /*5880*/  @!P4 STS [R22+0x28], R13 ;  /* 0x0000280d1600c388 */ /* 0x0001e80000000800 */
[----:B------:R0:W-:Y:S01]  /*5890*/  @!P4 STS [R22+0x24], R35 ;  /* 0x000024231600c388 */ /* 0x0001e20000000800 */
[----:B-1----:R-:W-:-:S13]  /*58a0*/  ISETP.NE.AND P4, PT, R25, RZ, PT ;  /* 0x000000ff1900720c */ /* 0x002fda0003f85270 */
[----:B------:R-:W1:Y:S01]  /*58b0*/  @!P4 S2R R23, SR_CgaCtaId ;  /* 0x000000000017c919 */ /* 0x000e620000008800 */
[----:B------:R-:W-:-:S04]  /*58c0*/  @!P4 MOV R20, 0x400 ;  /* 0x000004000014c802 */ /* 0x000fc80000000f00 */
[----:B-1----:R-:W-:Y:S01]  /*58d0*/  @!P4 LEA R28, R23, R20, 0x18 ;  /* 0x00000014171cc211 */ /* 0x002fe200078ec0ff */
[----:B------:R-:W-:Y:S02]  /*58e0*/  IMAD.MOV.U32 R20, RZ, RZ, R40 ;  /* 0x000000ffff147224 */ /* 0x000fe400078e0028 */
[----:B------:R-:W-:Y:S02]  /*58f0*/  @!P4 IMAD.MOV.U32 R20, RZ, RZ, R35 ;  /* 0x000000ffff14c224 */ /* 0x000fe400078e0023 */
[----:B------:R0:W-:Y:S05]  /*5900*/  @!P4 STS [R28+0xc], R35 ;  /* 0x00000c231c00c388 */ /* 0x0001ea0000000800 */
.L_x_3619:
[----:B0-----:R-:W0:Y:S01]  /*5910*/  S2R R12, SR_CTAID.X ;  /* 0x00000000000c7919 */ /* 0x001e220000002500 */
[----:B------:R-:W1:Y:S01]  /*5920*/  LDCU UR5, c[0x0][0x3a0] ;  /* 0x00007400ff0577ac */ /* 0x000e620008000800 */
[----:B------:R-:W-:Y:S01]  /*5930*/  ISETP.NE.AND P4, PT, R27, RZ, PT ;  /* 0x000000ff1b00720c */ /* 0x000fe20003f85270 */
[----:B0-----:R-:W-:-:S05]  /*5940*/  IMAD R22, R12, 0x2c0, RZ ;  /* 0x000002c00c167824 */ /* 0x001fca00078e02ff */
[----:B-1----:R-:W-:Y:S01]  /*5950*/  IADD3 R23, PT, PT, -R22, UR5, RZ ;  /* 0x0000000516177c10 */ /* 0x002fe2000fffe1ff */
[----:B------:R-:W-:Y:S05]  /*5960*/  WARPSYNC.ALL ;  /* 0x0000000000007948 */ /* 0x000fea0003800000 */
[----:B------:R-:W2:Y:S01]  /*5970*/  LDL.LU R31, [R1] ;  /* 0x00000000011f7983 */ /* 0x000ea20000300800 */
[----:B------:R-:W0:Y:S01]  /*5980*/  S2UR UR5, SR_CgaCtaId ;  /* 0x00000000000579c3 */ /* 0x000e220000008800 */
[----:B------:R-:W-:Y:S01]  /*5990*/  UMOV UR4, 0x400 ;  /* 0x0000040000047882 */ /* 0x000fe20000000000 */
[----:B------:R-:W-:Y:S01]  /*59a0*/  P2R R30, PR, RZ, 0x2 ;  /* 0x00000002ff1e7803 */ /* 0x000fe20000000000 */
[----:B------:R-:W-:Y:S05]  /*59b0*/  BSSY.RECONVERGENT B0, `(.L_x_3638) ;  /* 0x00000bf000007945 */ /* 0x000fea0003800200 */
[----:B------:R-:W-:Y:S01]  /*59c0*/  BAR.SYNC.DEFER_BLOCKING 0x0 ;  /* 0x0000000000007b1d */ /* 0x000fe20000010000 */
[----:B------:R-:W-:-:S02]  /*59d0*/  ISETP.NE.AND P1, PT, R44, RZ, PT ;  /* 0x000000ff2c00720c */ /* 0x000fc40003f25270 */
[----:B------:R-:W-:Y:S02]  /*59e0*/  P2R R28, PR, RZ, 0x1 ;  /* 0x00000001ff1c7803 */ /* 0x000fe40000000000 */
[----:B------:R-:W-:Y:S02]  /*59f0*/  ISETP.NE.AND P0, PT, R43, RZ, PT ;  /* 0x000000ff2b00720c */ /* 0x000fe40003f05270 */
[----:B------:R-:W-:Y:S02]  /*5a00*/  ISETP.NE.AND P5, PT, R41, RZ, PT ;  /* 0x000000ff2900720c */ /* 0x000fe40003fa5270 */
[----:B------:R-:W-:Y:S01]  /*5a10*/  IADD3 R23, PT, PT, -R23, 0x2c0, RZ ;  /* 0x000002c017177810 */ /* 0x000fe20007ffe1ff */
[----:B0-----:R-:W-:-:S09]  /*5a20*/  ULEA UR4, UR5, UR4, 0x18 ;  /* 0x0000000405047291 */ /* 0x001fd2000f8ec0ff */
[----:B------:R-:W0:Y:S02]  /*5a30*/  @P4 LDS R13, [UR4+0xc] ;  /* 0x00000c04ff0d4984 */ /* 0x000e240008000800 */
[----:B0-----:R-:W-:Y:S01]  /*5a40*/  @P4 IMAD.IADD R20, R20, 0x1, R13 ;  /* 0x0000000114144824 */ /* 0x001fe200078e020d */
[----:B------:R-:W-:Y:S01]  /*5a50*/  ISETP.NE.AND P4, PT, R42, RZ, PT ;  /* 0x000000ff2a00720c */ /* 0x000fe20003f85270 */
[----:B------:R-:W0:Y:S02]  /*5a60*/  LDS.128 R12, [UR4+0x20] ;  /* 0x00002004ff0c7984 */ /* 0x000e240008000c00 */
[--C-:B------:R-:W-:Y:S02]  /*5a70*/  IMAD.IADD R8, R8, 0x1, R20.reuse ;  /* 0x0000000108087824 */ /* 0x100fe400078e0214 */
[--C-:B------:R-:W-:Y:S02]  /*5a80*/  IMAD.IADD R4, R4, 0x1, R20.reuse ;  /* 0x0000000104047824 */ /* 0x100fe400078e0214 */
[----:B------:R-:W-:-:S02]  /*5a90*/  IMAD.IADD R2, R2, 0x1, R20 ;  /* 0x0000000102027824 */ /* 0x000fc400078e0214 */
[----:B0-----:R-:W-:Y:S01]  /*5aa0*/  @P3 IMAD.IADD R12, R20, 0x1, -R13 ;  /* 0x00000001140c3824 */ /* 0x001fe200078e0a0d */
[----:B------:R-:W-:Y:S01]  /*5ab0*/  @P1 IADD3 R39, PT, PT, -R13, R20, R39 ;  /* 0x000000140d271210 */ /* 0x000fe20007ffe127 */
[----:B------:R-:W-:-:S03]  /*5ac0*/  @P0 IMAD.IADD R8, R8, 0x1, -R13 ;  /* 0x0000000108080824 */ /* 0x000fc600078e0a0d */
[----:B------:R-:W-:Y:S01]  /*5ad0*/  @P3 LEA R25, R12, UR4, 0x2 ;  /* 0x000000040c193c11 */ /* 0x000fe2000f8e10ff */
[----:B------:R-:W-:Y:S01]  /*5ae0*/  BAR.SYNC.DEFER_BLOCKING 0x0 ;  /* 0x0000000000007b1d */ /* 0x000fe20000010000 */
[----:B------:R-:W-:Y:S01]  /*5af0*/  IMAD.IADD R12, R9, 0x1, R20 ;  /* 0x00000001090c7824 */ /* 0x000fe200078e0214 */
[----:B------:R-:W-:Y:S02]  /*5b00*/  @P1 LEA R39, R39, UR4, 0x2 ;  /* 0x0000000427271c11 */ /* 0x000fe4000f8e10ff */
[----:B------:R-:W-:Y:S02]  /*5b10*/  @P0 LEA R8, R8, UR4, 0x2 ;  /* 0x0000000408080c11 */ /* 0x000fe4000f8e10ff */
[----:B------:R-:W-:Y:S04]  /*5b20*/  @P3 STS [R25], R38 ;  /* 0x0000002619003388 */ /* 0x000fe80000000800 */
[----:B------:R-:W-:Y:S01]  /*5b30*/  @P1 STS [R39], R26 ;  /* 0x0000001a27001388 */ /* 0x000fe20000000800 */
[----:B------:R-:W-:-:S02]  /*5b40*/  ISETP.NE.AND P1, PT, R30, RZ, PT ;  /* 0x000000ff1e00720c */ /* 0x000fc40003f25270 */
[----:B--2---:R-:W-:-:S13]  /*5b50*/  ISETP.NE.AND P3, PT, R31, RZ, PT ;  /* 0x000000ff1f00720c */ /* 0x004fda0003f65270 */
[----:B------:R-:W-:Y:S02]  /*5b60*/  @P3 IMAD.IADD R9, R12, 0x1, -R13 ;  /* 0x000000010c093824 */ /* 0x000fe400078e0a0d */
[----:B------:R-:W-:-:S03]  /*5b70*/  IMAD.IADD R12, R7, 0x1, R20 ;  /* 0x00000001070c7824 */ /* 0x000fc600078e0214 */
[----:B------:R-:W-:-:S05]  /*5b80*/  @P3 LEA R9, R9, UR4, 0x2 ;  /* 0x0000000409093c11 */ /* 0x000fca000f8e10ff */
[----:B------:R0:W-:Y:S01]  /*5b90*/  @P3 STS [R9], R24 ;  /* 0x0000001809003388 */ /* 0x0001e20000000800 */
[----:B------:R-:W-:-:S03]  /*5ba0*/  ISETP.NE.AND P3, PT, R45, RZ, PT ;  /* 0x000000ff2d00720c */ /* 0x000fc60003f65270 */
[----:B------:R1:W-:Y:S01]  /*5bb0*/  @P0 STS [R8], R21 ;  /* 0x0000001508000388 */ /* 0x0003e20000000800 */
[----:B------:R-:W-:Y:S02]  /*5bc0*/  ISETP.NE.AND P0, PT, R28, RZ, PT ;  /* 0x000000ff1c00720c */ /* 0x000fe40003f05270 */
[----:B------:R-:W-:Y:S01]  /*5bd0*/  IADD3 R28, PT, PT, R6, R20, RZ ;  /* 0x00000014061c7210 */ /* 0x000fe20007ffe0ff */
[--C-:B------:R-:W-:Y:S02]  /*5be0*/  @P4 IMAD.IADD R6, R12, 0x1, -R13.reuse ;  /* 0x000000010c064824 */ /* 0x100fe400078e0a0d */
[--C-:B------:R-:W-:Y:S02]  /*5bf0*/  IMAD.IADD R12, R5, 0x1, R20.reuse ;  /* 0x00000001050c7824 */ /* 0x100fe400078e0214 */
[----:B0-----:R-:W-:Y:S01]  /*5c00*/  IMAD.IADD R24, R3, 0x1, R20 ;  /* 0x0000000103187824 */ /* 0x001fe200078e0214 */
[----:B------:R-:W-:Y:S01]  /*5c10*/  @P4 LEA R6, R6, UR4, 0x2 ;  /* 0x0000000406064c11 */ /* 0x000fe2000f8e10ff */
[----:B------:R-:W-:-:S02]  /*5c20*/  @P5 IMAD.IADD R7, R28, 0x1, -R13 ;  /* 0x000000011c075824 */ /* 0x000fc400078e0a0d */
[----:B-1----:R-:W-:Y:S02]  /*5c30*/  IMAD.IADD R8, R0, 0x1, R20 ;  /* 0x0000000100087824 */ /* 0x002fe400078e0214 */
[--C-:B------:R-:W-:Y:S01]  /*5c40*/  @P3 IMAD.IADD R0, R12, 0x1, -R13.reuse ;  /* 0x000000010c003824 */ /* 0x100fe200078e0a0d */
[----:B------:R-:W-:Y:S01]  /*5c50*/  @P5 LEA R7, R7, UR4, 0x2 ;  /* 0x0000000407075c11 */ /* 0x000fe2000f8e10ff */
[--C-:B------:R-:W-:Y:S01]  /*5c60*/  @P6 IMAD.IADD R3, R4, 0x1, -R13.reuse ;  /* 0x0000000104036824 */ /* 0x100fe200078e0a0d */
[----:B------:R0:W-:Y:S01]  /*5c70*/  @P4 STS [R6], R19 ;  /* 0x0000001306004388 */ /* 0x0001e20000000800 */
[--C-:B------:R-:W-:Y:S02]  /*5c80*/  @P2 IMAD.IADD R4, R24, 0x1, -R13.reuse ;  /* 0x0000000118042824 */ /* 0x100fe400078e0a0d */
[--C-:B------:R-:W-:Y:S01]  /*5c90*/  @P1 IMAD.IADD R5, R2, 0x1, -R13.reuse ;  /* 0x0000000102051824 */ /* 0x100fe200078e0a0d */
[----:B------:R-:W-:Y:S01]  /*5ca0*/  @P3 LEA R2, R0, UR4, 0x2 ;  /* 0x0000000400023c11 */ /* 0x000fe2000f8e10ff */
[----:B------:R-:W-:Y:S01]  /*5cb0*/  @P0 IMAD.IADD R8, R8, 0x1, -R13 ;  /* 0x0000000108080824 */ /* 0x000fe200078e0a0d */
[----:B------:R-:W-:Y:S01]  /*5cc0*/  @P6 LEA R3, R3, UR4, 0x2 ;  /* 0x0000000403036c11 */ /* 0x000fe2000f8e10ff */
[----:B------:R0:W-:Y:S01]  /*5cd0*/  @P5 STS [R7], R18 ;  /* 0x0000001207005388 */ /* 0x0001e20000000800 */
[----:B------:R-:W-:Y:S01]  /*5ce0*/  @P2 LEA R4, R4, UR4, 0x2 ;  /* 0x0000000404042c11 */ /* 0x000fe2000f8e10ff */
[--C-:B------:R-:W-:Y:S01]  /*5cf0*/  IMAD.IADD R0, R15, 0x1, -R23.reuse ;  /* 0x000000010f007824 */ /* 0x100fe200078e0a17 */
[----:B------:R-:W-:Y:S01]  /*5d00*/  @P1 LEA R9, R5, UR4, 0x2 ;  /* 0x0000000405091c11 */ /* 0x000fe2000f8e10ff */
[----:B------:R0:W-:Y:S01]  /*5d10*/  @P3 STS [R2], R17 ;  /* 0x0000001102003388 */ /* 0x0001e20000000800 */
[----:B------:R-:W-:Y:S01]  /*5d20*/  @P0 LEA R8, R8, UR4, 0x2 ;  /* 0x0000000408080c11 */ /* 0x000fe2000f8e10ff */
[----:B------:R-:W-:-:S02]  /*5d30*/  IMAD.IADD R5, R14, 0x1, -R23 ;  /* 0x000000010e057824 */ /* 0x000fc400078e0a17 */
[----:B------:R0:W-:Y:S04]  /*5d40*/  @P6 STS [R3], R16 ;  /* 0x0000001003006388 */ /* 0x0001e80000000800 */
[----:B------:R0:W-:Y:S04]  /*5d50*/  @P2 STS [R4], R11 ;  /* 0x0000000b04002388 */ /* 0x0001e80000000800 */
[----:B------:R0:W-:Y:S04]  /*5d60*/  @P1 STS [R9], R10 ;  /* 0x0000000a09001388 */ /* 0x0001e80000000800 */
[----:B------:R0:W-:Y:S01]  /*5d70*/  @P0 STS [R8], R29 ;  /* 0x0000001d08000388 */ /* 0x0001e20000000800 */
[----:B------:R-:W-:Y:S01]  /*5d80*/  BAR.SYNC.DEFER_BLOCKING 0x0 ;  /* 0x0000000000007b1d */ /* 0x000fe20000010000 */
[----:B------:R-:W-:-:S13]  /*5d90*/  ISETP.GE.AND P0, PT, R27, R0, PT ;  /* 0x000000001b00720c */ /* 0x000fda0003f06270 */
[----:B0-----:R-:W-:Y:S05]  /*5da0*/  @P0 BRA `(.L_x_3639) ;  /* 0x0000000400fc0947 */ /* 0x001fea0003800000 */
[----:B------:R-:W0:Y:S01]  /*5db0*/  LDCU UR5, c[0x0][0x3a0] ;  /* 0x00007400ff0577ac */ /* 0x000e220008000800 */
[----:B------:R-:W-:Y:S01]  /*5dc0*/  IMAD.IADD R22, R22, 0x1, R27 ;  /* 0x0000000116167824 */ /* 0x000fe200078e021b */
[----:B------:R-:W-:Y:S04]  /*5dd0*/  BSSY.RECONVERGENT B1, `(.L_x_3640) ;  /* 0x0000018000017945 */ /* 0x000fe80003800200 */
[----:B0-----:R-:W-:-:S05]  /*5de0*/  IADD3 R22, PT, PT, -R22, UR5, R15 ;  /* 0x0000000516167c10 */ /* 0x001fca000fffe10f */
[----:B------:R-:W-:-:S05]  /*5df0*/  VIADD R22, R22, 0xfffffd3f ;  /* 0xfffffd3f16167836 */ /* 0x000fca0000000000 */
        /* <DEDUP_REMOVED lines=13> */
.L_x_3642:
        /* <DEDUP_REMOVED lines=8> */
.L_x_3641:
[----:B------:R-:W-:Y:S05]  /*5f50*/  BSYNC.RECONVERGENT B1 ;  /* 0x0000000000017941 */ /* 0x000fea0003800200 */
.L_x_3640:
[----:B------:R-:W-:Y:S05]  /*5f60*/  @!P1 BRA `(.L_x_3639) ;  /* 0x00000004008c9947 */ /* 0x000fea0003800000 */
[----:B------:R-:W0:Y:S01]  /*5f70*/  LDCU.64 UR6, c[0x0][0x388] ;  /* 0x00007100ff0677ac */ /* 0x000e220008000a00 */
[----:B-1----:R-:W-:Y:S01]  /*5f80*/  IMAD.IADD R2, R0, 0x1, -R27 ;  /* 0x0000000100027824 */ /* 0x002fe200078e0a1b */
[C---:B------:R-:W-:Y:S01]  /*5f90*/  LEA R4, R27.reuse, UR4, 0x2 ;  /* 0x000000041b047c11 */ /* 0x040fe2000f8e10ff */
[----:B------:R-:W-:Y:S01]  /*5fa0*/  BSSY.RECONVERGENT B1, `(.L_x_3643) ;  /* 0x0000038000017945 */ /* 0x000fe20003800200 */
[----:B------:R-:W-:Y:S01]  /*5fb0*/  IMAD.IADD R13, R27, 0x1, R13 ;  /* 0x000000011b0d7824 */ /* 0x000fe200078e020d */
[----:B------:R-:W-:Y:S02]  /*5fc0*/  PLOP3.LUT P0, PT, PT, PT, PT, 0x80, 0x8 ;  /* 0x000000000008781c */ /* 0x000fe40003f0f070 */
[----:B------:R-:W-:Y:S01]  /*5fd0*/  ISETP.GT.AND P1, PT, R2, 0x300, PT ;  /* 0x000003000200780c */ /* 0x000fe20003f24270 */
        /* <DEDUP_REMOVED lines=8> */
.L_x_3645:
[----:B-1----:R-:W0:Y:S01]  /*6060*/  LDS R15, [R4+-0x200] ;  /* 0xfffe0000040f7984 */ /* 0x002e220000000800 */
[----:B------:R-:W-:-:S03]  /*6070*/  IMAD.WIDE R6, R13, 0x4, R2 ;  /* 0x000000040d067825 */ /* 0x000fc600078e0202 */
[----:B------:R-:W1:Y:S01]  /*6080*/  LDS R17, [R4+-0x100] ;  /* 0xffff000004117984 */ /* 0x000e620000000800 */
[C---:B------:R-:W-:Y:S02]  /*6090*/  VIADD R9, R13.reuse, 0x100 ;  /* 0x000001000d097836 */ /* 0x040fe40000000000 */
[C---:B------:R-:W-:Y:S01]  /*60a0*/  VIADD R11, R13.reuse, 0x200 ;  /* 0x000002000d0b7836 */ /* 0x040fe20000000000 */
[----:B------:R-:W2:Y:S01]  /*60b0*/  LDS R19, [R4] ;  /* 0x0000000004137984 */ /* 0x000ea20000000800 */
[----:B------:R-:W-:Y:S02]  /*60c0*/  VIADD R41, R13, 0x300 ;  /* 0x000003000d297836 */ /* 0x000fe40000000000 */
[--C-:B------:R-:W-:Y:S01]  /*60d0*/  IMAD.WIDE R8, R9, 0x4, R2.reuse ;  /* 0x0000000409087825 */ /* 0x100fe200078e0202 */
[----:B------:R-:W3:Y:S03]  /*60e0*/  LDS R21, [R4+0x100] ;  /* 0x0001000004157984 */ /* 0x000ee60000000800 */
[----:B------:R-:W-:Y:S01]  /*60f0*/  IMAD.WIDE R10, R11, 0x4, R2 ;  /* 0x000000040b0a7825 */ /* 0x000fe200078e0202 */
[----:B------:R-:W4:Y:S03]  /*6100*/  LDS R23, [R4+0x200] ;  /* 0x0002000004177984 */ /* 0x000f260000000800 */
        /* <DEDUP_REMOVED lines=17> */
[----:B------:R1:W-:Y:S01]  /*6220*/  STG.E desc[UR8][R6.64], R19 ;  /* 0x0000001306007986 */ /* 0x0003e2000c101908 */
[----:B0-----:R-:W-:-:S03]  /*6230*/  IMAD.WIDE R14, R41, 0x4, R2 ;  /* 0x00000004290e7825 */ /* 0x001fc600078e0202 */
        /* <DEDUP_REMOVED lines=14> */
.L_x_3644:
[----:B------:R-:W-:Y:S05]  /*6320*/  BSYNC.RECONVERGENT B1 ;  /* 0x0000000000017941 */ /* 0x000fea0003800200 */
.L_x_3643:
[----:B-1----:R-:W-:Y:S01]  /*6330*/  IMAD.IADD R6, R0, 0x1, -R27 ;  /* 0x0000000100067824 */ /* 0x002fe200078e0a1b */
        /* <DEDUP_REMOVED lines=26> */
.L_x_3647:
[----:B------:R-:W-:Y:S05]  /*64e0*/  BSYNC.RECONVERGENT B1 ;  /* 0x0000000000017941 */ /* 0x000fea0003800200 */
.L_x_3646:
        /* <DEDUP_REMOVED lines=11> */
.L_x_3639:
[----:B------:R-:W-:Y:S05]  /*65a0*/  BSYNC.RECONVERGENT B0 ;  /* 0x0000000000007941 */ /* 0x000fea0003800200 */
.L_x_3638:
[----:B------:R-:W-:Y:S06]  /*65b0*/  BAR.SYNC.DEFER_BLOCKING 0x0 ;  /* 0x0000000000007b1d */ /* 0x000fec0000010000 */
.L_x_3618:
[----:B------:R-:W2:Y:S02]  /*65c0*/  S2R R0, SR_TID.X ;  /* 0x0000000000007919 */ /* 0x000ea40000002100 */
[----:B--2---:R-:W-:-:S13]  /*65d0*/  ISETP.NE.AND P0, PT, R0, RZ, PT ;  /* 0x000000ff0000720c */ /* 0x004fda0003f05270 */
[----:B------:R-:W-:Y:S05]  /*65e0*/  @P0 EXIT ;  /* 0x000000000000094d */ /* 0x000fea0003800000 */
[----:B-1--4-:R-:W1:Y:S02]  /*65f0*/  LDC.64 R2, c[0x0][0x398] ;  /* 0x0000e600ff027b82 */ /* 0x012e640000000a00 */
[----:B-1----:R-:W-:Y:S01]  /*6600*/  STG.E desc[UR8][R2.64], R5 ;  /* 0x0000000502007986 */ /* 0x002fe2000c101908 */
[----:B------:R-:W-:Y:S05]  /*6610*/  EXIT ;  /* 0x000000000000794d */ /* 0x000fea0003800000 */
.L_x_3581:
[----:B------:R-:W-:Y:S01]  /*6620*/  BSSY B0, `(.L_x_3648) ;  /* 0x0000006000007945 */ /* 0x000fe20003800000 */
[----:B------:R-:W-:Y:S01]  /*6630*/  PLOP3.LUT P4, PT, P4, PT, PT, 0x8, 0x80 ;  /* 0x000000000080781c */ /* 0x000fe2000278e170 */
[----:B------:R-:W-:-:S12]  /*6640*/  IMAD.MOV.U32 R20, RZ, RZ, -0x1 ;  /* 0xffffffffff147424 */ /* 0x000fd800078e00ff */
[----:B------:R-:W-:Y:S05]  /*6650*/  WARPSYNC.COLLECTIVE R20, `(.L_x_3649) ;  /* 0x0000000014087348 */ /* 0x000fea0003c00000 */
[----:B------:R-:W-:Y:S01]  /*6660*/  VOTE.ANY P4, P4 ;  /* 0x0000000000ff7806 */ /* 0x000fe20002080100 */
[----:B------:R-:W-:-:S12]  /*6670*/  ENDCOLLECTIVE ;  /* 0x000000000000791b */ /* 0x000fd80003800000 */
.L_x_3649:
[----:B------:R-:W-:Y:S05]  /*6680*/  BSYNC B0 ;  /* 0x0000000000007941 */ /* 0x000fea0003800000 */
.L_x_3648:
[----:B------:R-:W-:Y:S05]  /*6690*/  BRA `(.L_x_3650) ;  /* 0xffffffb400087947 */ /* 0x000fea000383ffff */
.L_x_3585:
[----:B------:R-:W-:Y:S01]  /*66a0*/  BSSY B0, `(.L_x_3651) ;  /* 0x0000006000007945 */ /* 0x000fe20003800000 */
[----:B------:R-:W-:Y:S01]  /*66b0*/  PLOP3.LUT P4, PT, P4, PT, PT, 0x8, 0x80 ;  /* 0x000000000080781c */ /* 0x000fe2000278e170 */
[----:B------:R-:W-:-:S12]  /*66c0*/  IMAD.MOV.U32 R20, RZ, RZ, -0x1 ;  /* 0xffffffffff147424 */ /* 0x000fd800078e00ff */
[----:B------:R-:W-:Y:S05]  /*66d0*/  WARPSYNC.COLLECTIVE R20, `(.L_x_3652) ;  /* 0x0000000014087348 */ /* 0x000fea0003c00000 */
[----:B------:R-:W-:Y:S01]  /*66e0*/  VOTE.ANY P4, P4 ;  /* 0x0000000000ff7806 */ /* 0x000fe20002080100 */
[----:B------:R-:W-:-:S12]  /*66f0*/  ENDCOLLECTIVE ;  /* 0x000000000000791b */ /* 0x000fd80003800000 */
.L_x_3652:
[----:B------:R-:W-:Y:S05]  /*6700*/  BSYNC B0 ;  /* 0x0000000000007941 */ /* 0x000fea0003800000 */
.L_x_3651:
[----:B------:R-:W-:Y:S05]  /*6710*/  BRA `(.L_x_3653) ;  /* 0xffffffb400187947 */ /* 0x000fea000383ffff */
.L_x_3587:
[----:B------:R-:W0:Y:S01]  /*6720*/  S2R R20, SR_CTAID.X ;  /* 0x0000000000147919 */ /* 0x000e220000002500 */
[----:B------:R-:W-:Y:S01]  /*6730*/  BSSY B0, `(.L_x_3654) ;  /* 0x0000008000007945 */ /* 0x000fe20003800000 */
[----:B------:R-:W-:Y:S01]  /*6740*/  PLOP3.LUT P4, PT, P4, PT, PT, 0x8, 0x80 ;  /* 0x000000000080781c */ /* 0x000fe2000278e170 */
[----:B------:R-:W1:Y:S01]  /*6750*/  S2R R41, SR_GEMASK ;  /* 0x0000000000297919 */ /* 0x000e620000003c00 */
[----:B0-----:R-:W-:Y:S02]  /*6760*/  IMAD.IADD R37, R37, 0x1, R20 ;  /* 0x0000000125257824 */ /* 0x001fe400078e0214 */
[----:B------:R-:W-:-:S09]  /*6770*/  IMAD.MOV.U32 R20, RZ, RZ, -0x1 ;  /* 0xffffffffff147424 */ /* 0x000fd200078e00ff */
[----:B-1----:R-:W-:Y:S05]  /*6780*/  WARPSYNC.COLLECTIVE R20, `(.L_x_3655) ;  /* 0x0000000014087348 */ /* 0x002fea0003c00000 */
[----:B------:R-:W-:Y:S01]  /*6790*/  VOTE.ANY R20, PT, P4 ;  /* 0x0000000000147806 */ /* 0x000fe200020e0100 */
[----:B-1----:R-:W-:Y:S06]  /*67a0*/  ENDCOLLECTIVE ;  /* 0x000000000000791b */ /* 0x002fec0003800000 */
.L_x_3655:
[----:B------:R-:W-:Y:S05]  /*67b0*/  BSYNC B0 ;  /* 0x0000000000007941 */ /* 0x000fea0003800000 */
.L_x_3654:
[----:B------:R-:W-:Y:S01]  /*67c0*/  LOP3.LUT R20, R20, 0x80000000, R41, 0xec, !PT ;  /* 0x8000000014147812 */ /* 0x000fe200078eec29 */
[----:B------:R-:W-:Y:S01]  /*67d0*/  VIADD R31, R40, 0x2 ;  /* 0x00000002281f7836 */ /* 0x000fe20000000000 */
[----:B------:R-:W-:Y:S01]  /*67e0*/  ISETP.NE.AND P4, PT, R24, 0x65, PT ;  /* 0x000000651800780c */ /* 0x000fe20003f85270 */
[----:B------:R-:W-:Y:S02]  /*67f0*/  VIADD R30, R40, 0x4 ;  /* 0x00000004281e7836 */ /* 0x000fe40000000000 */
        /* <DEDUP_REMOVED lines=10> */
.L_x_3656:
        /* <DEDUP_REMOVED lines=8> */
.L_x_3657:
        /* <DEDUP_REMOVED lines=9> */
.L_x_3658:
        /* <DEDUP_REMOVED lines=9> */
.L_x_3659:
[----:B------:R-:W-:Y:S01]  /*6a40*/  IMAD.MOV.U32 R23, RZ, RZ, 0x10 ;  /* 0x00000010ff177424 */ /* 0x000fe200078e00ff */
[----:B------:R-:W-:Y:S02]  /*6a50*/  SEL R28, R28, RZ, !P1 ;  /* 0x000000ff1c1c7207 */ /* 0x000fe40004800000 */
[----:B------:R-:W-:-:S03]  /*6a60*/  ISETP.GT.AND P1, PT, R33, R32, PT ;  /* 0x000000202100720c */ /* 0x000fc60003f24270 */
[----:B------:R-:W-:-:S10]  /*6a70*/  IMAD.IADD R25, R35, 0x1, R28 ;  /* 0x0000000123197824 */ /* 0x000fd400078e021c */
[----:B------:R-:W-:Y:S05]  /*6a80*/  WARPSYNC.COLLECTIVE R20, `(.L_x_3660) ;  /* 0x0000000014087348 */ /* 0x000fea0003c00000 */
[----:B------:R0:W1:Y:S02]  /*6a90*/  SHFL.DOWN P5, R28, R25, R23, R22 ;  /* 0x08000017191c7389 */ /* 0x00006400000a0016 */
[----:B01----:R-:W-:Y:S05]  /*6aa0*/  ENDCOLLECTIVE ;  /* 0x000000000000791b */ /* 0x003fea0003800000 */
.L_x_3660:
[----:B------:R-:W-:Y:S05]  /*6ab0*/  WARPSYNC.COLLECTIVE R20, `(.L_x_3661) ;  /* 0x0000000014087348 */ /* 0x000fea0003c00000 */
[----:B------:R-:W-:Y:S01]  /*6ac0*/  VOTE.ALL P4, P4 ;  /* 0x0000000000ff7806 */ /* 0x000fe20002080000 */
[----:B------:R-:W-:-:S12]  /*6ad0*/  ENDCOLLECTIVE ;  /* 0x000000000000791b */ /* 0x000fd80003800000 */
.L_x_3661:
[----:B------:R-:W0:Y:S01]  /*6ae0*/  LDC.64 R22, c[0x0][0x3a8] ;  /* 0x0000ea00ff167b82 */ /* 0x000e220000000a00 */
[----:B------:R-:W-:-:S05]  /*6af0*/  SEL R28, R28, RZ, !P1 ;  /* 0x000000ff1c1c7207 */ /* 0x000fca0004800000 */
[----:B------:R-:W-:Y:S01]  /*6b00*/  IMAD.IADD R32, R25, 0x1, R28 ;  /* 0x0000000119207824 */ /* 0x000fe200078e021c */
[----:B0-----:R-:W-:-:S05]  /*6b10*/  IADD3 R35, P1, PT, R22, 0x100, RZ ;  /* 0x0000010016237810 */ /* 0x001fca0007f3e0ff */
[----:B------:R-:W-:Y:S01]  /*6b20*/  IMAD.X R36, RZ, RZ, R23, P1 ;  /* 0x000000ffff247224 */ /* 0x000fe200008e0617 */
[----:B------:R-:W-:Y:S07]  /*6b30*/  BRA `(.L_x_3662) ;  /* 0xffffffb000b47947 */ /* 0x000fee000383ffff */
.L_x_3589:
[----:B------:R-:W-:Y:S01]  /*6b40*/  BSSY B0, `(.L_x_3663) ;  /* 0x0000006000007945 */ /* 0x000fe20003800000 */
[----:B------:R-:W-:Y:S01]  /*6b50*/  PLOP3.LUT P4, PT, P4, PT, PT, 0x8, 0x80 ;  /* 0x000000000080781c */ /* 0x000fe2000278e170 */
[----:B------:R-:W-:-:S12]  /*6b60*/  IMAD.MOV.U32 R20, RZ, RZ, -0x1 ;  /* 0xffffffffff147424 */ /* 0x000fd800078e00ff */
[----:B------:R-:W-:Y:S05]  /*6b70*/  WARPSYNC.COLLECTIVE R20, `(.L_x_3664) ;  /* 0x0000000014087348 */ /* 0x000fea0003c00000 */
[----:B------:R-:W-:Y:S01]  /*6b80*/  VOTE.ANY P4, P4 ;  /* 0x0000000000ff7806 */ /* 0x000fe20002080100 */
[----:B------:R-:W-:-:S12]  /*6b90*/  ENDCOLLECTIVE ;  /* 0x000000000000791b */ /* 0x000fd80003800000 */
.L_x_3664:
[----:B------:R-:W-:Y:S05]  /*6ba0*/  BSYNC B0 ;  /* 0x0000000000007941 */ /* 0x000fea0003800000 */
.L_x_3663:
[----:B------:R-:W-:Y:S05]  /*6bb0*/  BRA `(.L_x_3665) ;  /* 0xffffffb000bc7947 */ /* 0x000fea000383ffff */
.L_x_3593:
[----:B------:R-:W-:Y:S01]  /*6bc0*/  BSSY B0, `(.L_x_3666) ;  /* 0x0000006000007945 */ /* 0x000fe20003800000 */
[----:B------:R-:W-:Y:S02]  /*6bd0*/  PLOP3.LUT P4, PT, P4, PT, PT, 0x8, 0x80 ;  /* 0x000000000080781c */ /* 0x000fe4000278e170 */
[----:B------:R-:W-:-:S11]  /*6be0*/  MOV R20, 0xffffffff ;  /* 0xffffffff00147802 */ /* 0x000fd60000000f00 */
[----:B------:R-:W-:Y:S05]  /*6bf0*/  WARPSYNC.COLLECTIVE R20, `(.L_x_3667) ;  /* 0x0000000014087348 */ /* 0x000fea0003c00000 */
[----:B------:R-:W-:Y:S01]  /*6c00*/  VOTE.ANY P4, P4 ;  /* 0x0000000000ff7806 */ /* 0x000fe20002080100 */
[----:B------:R-:W-:-:S12]  /*6c10*/  ENDCOLLECTIVE ;  /* 0x000000000000791b */ /* 0x000fd80003800000 */
.L_x_3667:
[----:B------:R-:W-:Y:S05]  /*6c20*/  BSYNC B0 ;  /* 0x0000000000007941 */ /* 0x000fea0003800000 */
.L_x_3666:
[----:B------:R-:W-:Y:S05]  /*6c30*/  BRA `(.L_x_3668) ;  /* 0xffffffb000cc7947 */ /* 0x000fea000383ffff */
.L_x_3595:
[----:B------:R-:W-:Y:S01]  /*6c40*/  BSSY B0, `(.L_x_3669) ;  /* 0x0000006000007945 */ /* 0x000fe20003800000 */
[----:B------:R-:W-:Y:S01]  /*6c50*/  PLOP3.LUT P4, PT, P4, PT, PT, 0x8, 0x80 ;  /* 0x000000000080781c */ /* 0x000fe2000278e170 */
[----:B------:R-:W-:-:S12]  /*6c60*/  IMAD.MOV.U32 R20, RZ, RZ, -0x1 ;  /* 0xffffffffff147424 */ /* 0x000fd800078e00ff */
[----:B------:R-:W-:Y:S05]  /*6c70*/  WARPSYNC.COLLECTIVE R20, `(.L_x_3670) ;  /* 0x0000000014087348 */ /* 0x000fea0003c00000 */
[----:B------:R-:W-:Y:S01]  /*6c80*/  VOTE.ANY R20, PT, P4 ;  /* 0x0000000000147806 */ /* 0x000fe200020e0100 */
[----:B------:R-:W-:Y:S06]  /*6c90*/  ENDCOLLECTIVE ;  /* 0x000000000000791b */ /* 0x000fec0003800000 */
.L_x_3670:
[----:B------:R-:W-:Y:S05]  /*6ca0*/  BSYNC B0 ;  /* 0x0000000000007941 */ /* 0x000fea0003800000 */
.L_x_3669:
[----:B------:R-:W-:Y:S01]  /*6cb0*/  LOP3.LUT R20, R20, 0x80000000, R41, 0xec, !PT ;  /* 0x8000000014147812 */ /* 0x000fe200078eec29 */
[----:B------:R-:W-:Y:S01]  /*6cc0*/  VIADD R37, R37, 0xffffffe0 ;  /* 0xffffffe025257836 */ /* 0x000fe20000000000 */
[----:B------:R-:W-:-:S03]  /*6cd0*/  ISETP.NE.AND P4, PT, R24, 0x65, PT ;  /* 0x000000651800780c */ /* 0x000fc60003f85270 */
        /* <DEDUP_REMOVED lines=8> */
.L_x_3671:
        /* <DEDUP_REMOVED lines=9> */
.L_x_3672:
        /* <DEDUP_REMOVED lines=8> */
.L_x_3673:
[----:B------:R-:W-:Y:S01]  /*6e70*/  IMAD.MOV.U32 R23, RZ, RZ, 0x8 ;  /* 0x00000008ff177424 */ /* 0x000fe200078e00ff */
[----:B------:R-:W-:Y:S02]  /*6e80*/  SEL R45, R28, RZ, !P1 ;  /* 0x000000ff1c2d7207 */ /* 0x000fe40004800000 */
[----:B------:R-:W-:-:S03]  /*6e90*/  ISETP.GT.AND P1, PT, R29, R22, PT ;  /* 0x000000161d00720c */ /* 0x000fc60003f24270 */
[----:B------:R-:W-:-:S10]  /*6ea0*/  IMAD.IADD R25, R44, 0x1, R45 ;  /* 0x000000012c197824 */ /* 0x000fd400078e022d */
[----:B------:R-:W-:Y:S05]  /*6eb0*/  WARPSYNC.COLLECTIVE R20, `(.L_x_3674) ;  /* 0x0000000014087348 */ /* 0x000fea0003c00000 */
[----:B------:R0:W1:Y:S02]  /*6ec0*/  SHFL.DOWN P5, R28, R25, R23, R22 ;  /* 0x08000017191c7389 */ /* 0x00006400000a0016 */
[----:B01----:R-:W-:Y:S05]  /*6ed0*/  ENDCOLLECTIVE ;  /* 0x000000000000791b */ /* 0x003fea0003800000 */
.L_x_3674:
        /* <DEDUP_REMOVED lines=8> */
.L_x_3675:
[----:B------:R-:W-:Y:S05]  /*6f60*/  WARPSYNC.COLLECTIVE R20, `(.L_x_3676) ;  /* 0x0000000014087348 */ /* 0x000fea0003c00000 */
[----:B------:R-:W-:Y:S01]  /*6f70*/  VOTE.ALL P4, P4 ;  /* 0x0000000000ff7806 */ /* 0x000fe20002080000 */
[----:B------:R-:W-:-:S12]  /*6f80*/  ENDCOLLECTIVE ;  /* 0x000000000000791b */ /* 0x000fd80003800000 */
.L_x_3676:
[----:B------:R-:W-:-:S04]  /*6f90*/  SEL R28, R28, RZ, !P1 ;  /* 0x000000ff1c1c7207 */ /* 0x000fc80004800000 */
[----:B------:R-:W-:Y:S01]  /*6fa0*/  IADD3 R32, PT, PT, R45, R28, R32 ;  /* 0x0000001c2d207210 */ /* 0x000fe20007ffe020 */
[----:B------:R-:W-:Y:S06]  /*6fb0*/  BRA `(.L_x_3677) ;  /* 0xffffffb0006c7947 */ /* 0x000fec000383ffff */
.L_x_3622:
[----:B------:R-:W-:Y:S01]  /*6fc0*/  BSSY B0, `(.L_x_3678) ;  /* 0x0000006000007945 */ /* 0x000fe20003800000 */
[----:B------:R-:W-:Y:S01]  /*6fd0*/  PLOP3.LUT P4, PT, P4, PT, PT, 0x8, 0x80 ;  /* 0x000000000080781c */ /* 0x000fe2000278e170 */
[----:B------:R-:W-:-:S12]  /*6fe0*/  IMAD.MOV.U32 R20, RZ, RZ, -0x1 ;  /* 0xffffffffff147424 */ /* 0x000fd800078e00ff */
[----:B------:R-:W-:Y:S05]  /*6ff0*/  WARPSYNC.COLLECTIVE R20, `(.L_x_3679) ;  /* 0x0000000014087348 */ /* 0x000fea0003c00000 */
[----:B------:R-:W-:Y:S01]  /*7000*/  VOTE.ANY P4, P4 ;  /* 0x0000000000ff7806 */ /* 0x000fe20002080100 */
[----:B------:R-:W-:-:S12]  /*7010*/  ENDCOLLECTIVE ;  /* 0x000000000000791b */ /* 0x000fd80003800000 */
.L_x_3679:
[----:B------:R-:W-:Y:S05]  /*7020*/  BSYNC B0 ;  /* 0x0000000000007941 */ /* 0x000fea0003800000 */
.L_x_3678:
[----:B------:R-:W-:Y:S05]  /*7030*/  BRA `(.L_x_3680) ;  /* 0xffffffe000247947 */ /* 0x000fea000383ffff */
.L_x_3626:
[----:B------:R-:W-:Y:S01]  /*7040*/  BSSY B0, `(.L_x_3681) ;  /* 0x0000006000007945 */ /* 0x000fe20003800000 */
[----:B------:R-:W-:Y:S01]  /*7050*/  PLOP3.LUT P4, PT, P4, PT, PT, 0x8, 0x80 ;  /* 0x000000000080781c */ /* 0x000fe2000278e170 */
[----:B------:R-:W-:-:S12]  /*7060*/  IMAD.MOV.U32 R20, RZ, RZ, -0x1 ;  /* 0xffffffffff147424 */ /* 0x000fd800078e00ff */
[----:B------:R-:W-:Y:S05]  /*7070*/  WARPSYNC.COLLECTIVE R20, `(.L_x_3682) ;  /* 0x0000000014087348 */ /* 0x000fea0003c00000 */
[----:B------:R-:W-:Y:S01]  /*7080*/  VOTE.ANY P4, P4 ;  /* 0x0000000000ff7806 */ /* 0x000fe20002080100 */
[----:B------:R-:W-:-:S12]  /*7090*/  ENDCOLLECTIVE ;  /* 0x000000000000791b */ /* 0x000fd80003800000 */
.L_x_3682:
[----:B------:R-:W-:Y:S05]  /*70a0*/  BSYNC B0 ;  /* 0x0000000000007941 */ /* 0x000fea0003800000 */
.L_x_3681:
[----:B------:R-:W-:Y:S05]  /*70b0*/  BRA `(.L_x_3683) ;  /* 0xffffffe000347947 */ /* 0x000fea000383ffff */
.L_x_3628:
[----:B------:R-:W-:Y:S01]  /*70c0*/  BSSY B0, `(.L_x_3684) ;  /* 0x0000006000007945 */ /* 0x000fe20003800000 */
[----:B------:R-:W-:Y:S01]  /*70d0*/  PLOP3.LUT P4, PT, P4, PT, PT, 0x8, 0x80 ;  /* 0x000000000080781c */ /* 0x000fe2000278e170 */
[----:B------:R-:W-:-:S12]  /*70e0*/  IMAD.MOV.U32 R20, RZ, RZ, -0x1 ;  /* 0xffffffffff147424 */ /* 0x000fd800078e00ff */
[----:B------:R-:W-:Y:S05]  /*70f0*/  WARPSYNC.COLLECTIVE R20, `(.L_x_3685) ;  /* 0x0000000014087348 */ /* 0x000fea0003c00000 */
[----:B------:R-:W-:Y:S01]  /*7100*/  VOTE.ANY R20, PT, P4 ;  /* 0x0000000000147806 */ /* 0x000fe200020e0100 */
[----:B------:R-:W-:Y:S06]  /*7110*/  ENDCOLLECTIVE ;  /* 0x000000000000791b */ /* 0x000fec0003800000 */
.L_x_3685:
[----:B------:R-:W-:Y:S05]  /*7120*/  BSYNC B0 ;  /* 0x0000000000007941 */ /* 0x000fea0003800000 */
.L_x_3684:
[----:B------:R-:W0:Y:S01]  /*7130*/  S2R R22, SR_GEMASK ;  /* 0x0000000000167919 */ /* 0x000e220000003c00 */
[----:B------:R-:W-:Y:S01]  /*7140*/  IMAD.MOV.U32 R25, RZ, RZ, R15 ;  /* 0x000000ffff197224 */ /* 0x000fe200078e000f */
[----:B------:R-:W1:Y:S01]  /*7150*/  S2R R34, SR_LANEID ;  /* 0x0000000000227919 */ /* 0x000e620000000000 */
[----:B0-----:R-:W-:Y:S01]  /*7160*/  LOP3.LUT R20, R20, 0x80000000, R22, 0xec, !PT ;  /* 0x8000000014147812 */ /* 0x001fe200078eec16 */
[----:B-1----:R-:W-:-:S04]  /*7170*/  VIADD R32, R34, 0x2 ;  /* 0x0000000222207836 */ /* 0x002fc80000000000 */
[----:B------:R-:W-:Y:S02]  /*7180*/  VIADD R23, R20, 0xffffffff ;  /* 0xffffffff14177836 */ /* 0x000fe40000000000 */
[----:B------:R-:W-:-:S03]  /*7190*/  VIADD R31, R34, 0x4 ;  /* 0x00000004221f7836 */ /* 0x000fc60000000000 */
        /* <DEDUP_REMOVED lines=9> */
.L_x_3686:
        /* <DEDUP_REMOVED lines=8> */
.L_x_3687:
[----:B------:R-:W-:Y:S01]  /*72b0*/  IMAD.MOV.U32 R23, RZ, RZ, 0x4 ;  /* 0x00000004ff177424 */ /* 0x000fe200078e00ff */
[----:B------:R-:W-:Y:S02]  /*72c0*/  SEL R33, R28, RZ, !P4 ;  /* 0x000000ff1c217207 */ /* 0x000fe40006000000 */
[----:B------:R-:W-:-:S03]  /*72d0*/  ISETP.NE.AND P4, PT, R14, 0x65, PT ;  /* 0x000000650e00780c */ /* 0x000fc60003f85270 */
[----:B------:R-:W-:Y:S02]  /*72e0*/  IMAD.IADD R33, R30, 0x1, R33 ;  /* 0x000000011e217824 */ /* 0x000fe400078e0221 */
[----:B------:R-:W-:Y:S02]  /*72f0*/  VIADD R30, R34, 0x8 ;  /* 0x00000008221e7836 */ /* 0x000fe40000000000 */
[----:B------:R-:W-:-:S07]  /*7300*/  IMAD.MOV.U32 R25, RZ, RZ, R33 ;  /* 0x000000ffff197224 */ /* 0x000fce00078e0021 */
[----:B------:R-:W-:Y:S05]  /*7310*/  WARPSYNC.COLLECTIVE R20, `(.L_x_3688) ;  /* 0x0000000014087348 */ /* 0x000fea0003c00000 */
[----:B------:R0:W1:Y:S02]  /*7320*/  SHFL.DOWN P5, R28, R25, R23, R22 ;  /* 0x08000017191c7389 */ /* 0x00006400000a0016 */
[----:B01----:R-:W-:Y:S05]  /*7330*/  ENDCOLLECTIVE ;  /* 0x000000000000791b */ /* 0x003fea0003800000 */
.L_x_3688:
        /* <DEDUP_REMOVED lines=9> */
.L_x_3689:
        /* <DEDUP_REMOVED lines=8> */
.L_x_3690:
[----:B------:R-:W-:Y:S05]  /*7450*/  WARPSYNC.COLLECTIVE R20, `(.L_x_3691) ;  /* 0x0000000014087348 */ /* 0x000fea0003c00000 */
[----:B------:R-:W-:Y:S01]  /*7460*/  VOTE.ALL P4, P4 ;  /* 0x0000000000ff7806 */ /* 0x000fe20002080000 */
[----:B------:R-:W-:-:S12]  /*7470*/  ENDCOLLECTIVE ;  /* 0x000000000000791b */ /* 0x000fd80003800000 */
.L_x_3691:
[----:B------:R-:W0:Y:S01]  /*7480*/  S2R R22, SR_CTAID.X ;  /* 0x0000000000167919 */ /* 0x000e220000002500 */
[----:B------:R-:W-:-:S04]  /*7490*/  ISETP.GT.AND P5, PT, R33, R35, PT ;  /* 0x000000232100720c */ /* 0x000fc80003fa4270 */
[----:B------:R-:W-:-:S05]  /*74a0*/  SEL R28, R28, RZ, !P5 ;  /* 0x000000ff1c1c7207 */ /* 0x000fca0006800000 */
[----:B------:R-:W-:Y:S02]  /*74b0*/  IMAD.IADD R35, R15, 0x1, R28 ;  /* 0x000000010f237824 */ /* 0x000fe400078e021c */
[----:B------:R-:W1:Y:S01]  /*74c0*/  LDC.64 R14, c[0x0][0x3a8] ;  /* 0x0000ea00ff0e7b82 */ /* 0x000e620000000a00 */
[----:B0-----:R-:W-:Y:S01]  /*74d0*/  IMAD.IADD R36, R36, 0x1, R22 ;  /* 0x0000000124247824 */ /* 0x001fe200078e0216 */
[----:B-1----:R-:W-:-:S05]  /*74e0*/  IADD3 R34, P5, PT, R14, 0x100, RZ ;  /* 0x000001000e227810 */ /* 0x002fca0007fbe0ff */
[----:B------:R-:W-:Y:S01]  /*74f0*/  IMAD.X R37, RZ, RZ, R15, P5 ;  /* 0x000000ffff257224 */ /* 0x000fe200028e060f */
[----:B------:R-:W-:Y:S07]  /*7500*/  BRA `(.L_x_3692) ;  /* 0xffffffdc00c87947 */ /* 0x000fee000383ffff */
.L_x_3630:
[----:B------:R-:W-:Y:S01]  /*7510*/  BSSY B0, `(.L_x_3693) ;  /* 0x0000006000007945 */ /* 0x000fe20003800000 */
[----:B------:R-:W-:Y:S01]  /*7520*/  PLOP3.LUT P4, PT, P4, PT, PT, 0x8, 0x80 ;  /* 0x000000000080781c */ /* 0x000fe2000278e170 */
[----:B------:R-:W-:-:S12]  /*7530*/  IMAD.MOV.U32 R20, RZ, RZ, -0x1 ;  /* 0xffffffffff147424 */ /* 0x000fd800078e00ff */
[----:B------:R-:W-:Y:S05]  /*7540*/  WARPSYNC.COLLECTIVE R20, `(.L_x_3694) ;  /* 0x0000000014087348 */ /* 0x000fea0003c00000 */
[----:B------:R-:W-:Y:S01]  /*7550*/  VOTE.ANY P4, P4 ;  /* 0x0000000000ff7806 */ /* 0x000fe20002080100 */
[----:B------:R-:W-:-:S12]  /*7560*/  ENDCOLLECTIVE ;  /* 0x000000000000791b */ /* 0x000fd80003800000 */
.L_x_3694:
[----:B------:R-:W-:Y:S05]  /*7570*/  BSYNC B0 ;  /* 0x0000000000007941 */ /* 0x000fea0003800000 */
.L_x_3693:
[----:B------:R-:W-:Y:S05]  /*7580*/  BRA `(.L_x_3695) ;  /* 0xffffffdc00d07947 */ /* 0x000fea000383ffff */
.L_x_3634:
[----:B------:R-:W-:Y:S01]  /*7590*/  BSSY B0, `(.L_x_3696) ;  /* 0x0000006000007945 */ /* 0x000fe20003800000 */
[----:B------:R-:W-:Y:S01]  /*75a0*/  PLOP3.LUT P4, PT, P4, PT, PT, 0x8, 0x80 ;  /* 0x000000000080781c */ /* 0x000fe2000278e170 */
[----:B------:R-:W-:-:S12]  /*75b0*/  IMAD.MOV.U32 R20, RZ, RZ, -0x1 ;  /* 0xffffffffff147424 */ /* 0x000fd800078e00ff */
[----:B------:R-:W-:Y:S05]  /*75c0*/  WARPSYNC.COLLECTIVE R20, `(.L_x_3697) ;  /* 0x0000000014087348 */ /* 0x000fea0003c00000 */
[----:B------:R-:W-:Y:S01]  /*75d0*/  VOTE.ANY P4, P4 ;  /* 0x0000000000ff7806 */ /* 0x000fe20002080100 */
[----:B------:R-:W-:-:S12]  /*75e0*/  ENDCOLLECTIVE ;  /* 0x000000000000791b */ /* 0x000fd80003800000 */
.L_x_3697:
[----:B------:R-:W-:Y:S05]  /*75f0*/  BSYNC B0 ;  /* 0x0000000000007941 */ /* 0x000fea0003800000 */
.L_x_3696:
[----:B------:R-:W-:Y:S05]  /*7600*/  BRA `(.L_x_3698) ;  /* 0xffffffdc00e47947 */ /* 0x000fea000383ffff */
.L_x_3636:
[----:B------:R-:W-:Y:S01]  /*7610*/  BSSY B0, `(.L_x_3699) ;  /* 0x0000006000007945 */ /* 0x000fe20003800000 */
[----:B------:R-:W-:Y:S01]  /*7620*/  PLOP3.LUT P4, PT, P4, PT, PT, 0x8, 0x80 ;  /* 0x000000000080781c */ /* 0x000fe2000278e170 */
[----:B------:R-:W-:-:S12]  /*7630*/  IMAD.MOV.U32 R20, RZ, RZ, -0x1 ;  /* 0xffffffffff147424 */ /* 0x000fd800078e00ff */
[----:B------:R-:W-:Y:S05]  /*7640*/  WARPSYNC.COLLECTIVE R20, `(.L_x_3700) ;  /* 0x0000000014087348 */ /* 0x000fea0003c00000 */
[----:B------:R-:W-:Y:S01]  /*7650*/  VOTE.ANY R20, PT, P4 ;  /* 0x0000000000147806 */ /* 0x000fe200020e0100 */
[----:B------:R-:W-:Y:S06]  /*7660*/  ENDCOLLECTIVE ;  /* 0x000000000000791b */ /* 0x000fec0003800000 */
.L_x_3700:
[----:B------:R-:W-:Y:S05]  /*7670*/  BSYNC B0 ;  /* 0x0000000000007941 */ /* 0x000fea0003800000 */
.L_x_3699:
[----:B------:R-:W0:Y:S01]  /*7680*/  S2R R22, SR_GEMASK ;  /* 0x0000000000167919 */ /* 0x000e220000003c00 */
[----:B------:R-:W-:Y:S02]  /*7690*/  IMAD.MOV.U32 R25, RZ, RZ, R15 ;  /* 0x000000ffff197224 */ /* 0x000fe400078e000f */
[----:B------:R-:W-:Y:S02]  /*76a0*/  IMAD.MOV.U32 R23, RZ, RZ, 0x1 ;  /* 0x00000001ff177424 */ /* 0x000fe400078e00ff */
[----:B------:R-:W-:Y:S01]  /*76b0*/  VIADD R36, R36, 0xffffffe0 ;  /* 0xffffffe024247836 */ /* 0x000fe20000000000 */
[----:B0-----:R-:W-:-:S05]  /*76c0*/  LOP3.LUT R20, R20, 0x80000000, R22, 0xec, !PT ;  /* 0x8000000014147812 */ /* 0x001fca00078eec16 */
[----:B------:R-:W-:-:S05]  /*76d0*/  VIADD R22, R20, 0xffffffff ;  /* 0xffffffff14167836 */ /* 0x000fca0000000000 */
[----:B------:R-:W-:Y:S01]  /*76e0*/  LOP3.LUT R22, R20, R22, RZ, 0xc, !PT ;  /* 0x0000001614167212 */ /* 0x000fe200078e0cff */
[----:B------:R-:W-:-:S05]  /*76f0*/  IMAD.MOV.U32 R20, RZ, RZ, -0x1 ;  /* 0xffffffffff147424 */ /* 0x000fca00078e00ff */
[----:B------:R-:W0:Y:S02]  /*7700*/  POPC R22, R22 ;  /* 0x0000001600167309 */ /* 0x000e240000000000 */
[----:B0-----:R-:W-:Y:S05]  /*7710*/  WARPSYNC.COLLECTIVE R20, `(.L_x_3701) ;  /* 0x0000000014087348 */ /* 0x001fea0003c00000 */
[----:B0-----:R0:W1:Y:S02]  /*7720*/  SHFL.DOWN P5, R28, R25, R23, R22 ;  /* 0x08000017191c7389 */ /* 0x00106400000a0016 */
[----:B01----:R-:W-:Y:S05]  /*7730*/  ENDCOLLECTIVE ;  /* 0x000000000000791b */ /* 0x003fea0003800000 */
.L_x_3701:
[----:B------:R-:W0:Y:S01]  /*7740*/  S2R R20, SR_LANEID ;  /* 0x0000000000147919 */ /* 0x000e220000000000 */
[----:B------:R-:W-:Y:S01]  /*7750*/  IMAD.MOV.U32 R23, RZ, RZ, 0x2 ;  /* 0x00000002ff177424 */ /* 0x000fe200078e00ff */
[----:B0-----:R-:W-:Y:S01]  /*7760*/  ISETP.GE.AND P4, PT, R20, R22, PT ;  /* 0x000000161400720c */ /* 0x001fe20003f86270 */
[----:B------:R-:W-:-:S03]  /*7770*/  IMAD.MOV.U32 R20, RZ, RZ, -0x1 ;  /* 0xffffffffff147424 */ /* 0x000fc600078e00ff */
[----:B------:R-:W-:Y:S02]  /*7780*/  SEL R28, R28, RZ, !P4 ;  /* 0x000000ff1c1c7207 */ /* 0x000fe40006000000 */
[----:B------:R-:W-:-:S03]  /*7790*/  ISETP.GT.AND P4, PT, R32, R22, PT ;  /* 0x000000162000720c */ /* 0x000fc60003f84270 */
[----:B------:R-:W-:-:S04]  /*77a0*/  IMAD.IADD R15, R28, 0x1, R15 ;  /* 0x000000011c0f7824 */ /* 0x000fc800078e020f */
[----:B------:R-:W-:-:S07]  /*77b0*/  IMAD.MOV.U32 R25, RZ, RZ, R15 ;  /* 0x000000ffff197224 */ /* 0x000fce00078e000f */
[----:B------:R-:W-:Y:S05]  /*77c0*/  WARPSYNC.COLLECTIVE R20, `(.L_x_3702) ;  /* 0x0000000014087348 */ /* 0x000fea0003c00000 */
[----:B------:R0:W1:Y:S02]  /*77d0*/  SHFL.DOWN P5, R28, R25, R23, R22 ;  /* 0x08000017191c7389 */ /* 0x00006400000a0016 */
[----:B01----:R-:W-:Y:S05]  /*77e0*/  ENDCOLLECTIVE ;  /* 0x000000000000791b */ /* 0x003fea0003800000 */
.L_x_3702:
        /* <DEDUP_REMOVED lines=8> */
.L_x_3703:
        /* <DEDUP_REMOVED lines=8> */
.L_x_3704:
        /* <DEDUP_REMOVED lines=8> */
.L_x_3705:
[----:B------:R-:W-:Y:S02]  /*7970*/  SEL R28, R28, RZ, !P4 ;  /* 0x000000ff1c1c7207 */ /* 0x000fe40006000000 */
[----:B------:R-:W-:Y:S02]  /*7980*/  ISETP.NE.AND P4, PT, R14, 0x65, PT ;  /* 0x000000650e00780c */ /* 0x000fe40003f85270 */
[----:B------:R-:W-:-:S11]  /*7990*/  IADD3 R35, PT, PT, R15, R28, R35 ;  /* 0x0000001c0f237210 */ /* 0x000fd60007ffe023 */
[----:B------:R-:W-:Y:S05]  /*79a0*/  WARPSYNC.COLLECTIVE R20, `(.L_x_3706) ;  /* 0x0000000014087348 */ /* 0x000fea0003c00000 */
[----:B------:R-:W-:Y:S01]  /*79b0*/  VOTE.ALL P4, P4 ;  /* 0x0000000000ff7806 */ /* 0x000fe20002080000 */
[----:B------:R-:W-:-:S12]  /*79c0*/  ENDCOLLECTIVE ;  /* 0x000000000000791b */ /* 0x000fd80003800000 */
.L_x_3706:
[----:B------:R-:W-:Y:S05]  /*79d0*/  BRA `(.L_x_3707) ;  /* 0xffffffdc00787947 */ /* 0x000fea000383ffff */
.L_x_3708:
        /* <DEDUP_REMOVED lines=10> */
.L_x_3808:


//--------------------- .text._ZN6thrust24THRUST_300001_SM_1000_NS8cuda_cub4core6detail13_kernel_agentINS1_8__unique9InitAgentIN3cub18CUB_300001_SM_100013ScanTileStateIiLb1EEEPiiEEJSA_mSB_EEEvDpT0_ --------------------------
	.section	.text._ZN6thrust24THRUST_300001_SM_1000_NS8cuda_cub4core6detail13_kernel_agentINS1_8__unique9InitAgentIN3cub18CUB_300001_SM_100013ScanTileStateIiLb1EEEPiiEEJSA_mSB_EEEvDpT0_,"ax",@progbits
	.align	128
        .global         _ZN6thrust24THRUST_300001_SM_1000_NS8cuda_cub4core6detail13_kernel_agentINS1_8__unique9InitAgentIN3cub18CUB_300001_SM_100013ScanTileStateIiLb1EEEPiiEEJSA_mSB_EEEvDpT0_
        .type           _ZN6thrust24THRUST_300001_SM_1000_NS8cuda_cub4core6detail13_kernel_agentINS1_8__unique9InitAgentIN3cub18CUB_300001_SM_100013ScanTileStateIiLb1EEEPiiEEJSA_mSB_EEEvDpT0_,@function
        .size           _ZN6thrust24THRUST_300001_SM_1000_NS8cuda_cub4core6detail13_kernel_agentINS1_8__unique9InitAgentIN3cub18CUB_300001_SM_100013ScanTileStateIiLb1EEEPiiEEJSA_mSB_EEEvDpT0_,(.L_x_3809 - _ZN6thrust24THRUST_300001_SM_1000_NS8cuda_cub4core6detail13_kernel_agentINS1_8__unique9InitAgentIN3cub18CUB_300001_SM_100013ScanTileStateIiLb1EEEPiiEEJSA_mSB_EEEvDpT0_)
        .other          _ZN6thrust24THRUST_300001_SM_1000_NS8cuda_cub4core6detail13_kernel_agentINS1_8__unique9InitAgentIN3cub18CUB_300001_SM_100013ScanTileStateIiLb1EEEPiiEEJSA_mSB_EEEvDpT0_,@"STO_CUDA_ENTRY STV_DEFAULT"
_ZN6thrust24THRUST_300001_SM_1000_NS8cuda_cub4core6detail13_kernel_agentINS1_8__unique9InitAgentIN3cub18CUB_300001_SM_100013ScanTileStateIiLb1EEEPiiEEJSA_mSB_EEEvDpT0_:
.text._ZN6thrust24THRUST_300001_SM_1000_NS8cuda_cub4core6detail13_kernel_agentINS1_8__unique9InitAgentIN3cub18CUB_300001_SM_100013ScanTileStateIiLb1EEEPiiEEJSA_mSB_EEEvDpT0_:
[----:B------:R-:W-:Y:S01]  /*0000*/  LDC R1, c[0x0][0x37c] ;  /* 0x0000df00ff017b82 */ /* 0x000fe20000000800 */
[----:B------:R-:W0:Y:S07]  /*0010*/  S2R R0, SR_TID.X ;  /* 0x0000000000007919 */ /* 0x000e2e0000002100 */
[----:B------:R-:W1:Y:S01]  /*0020*/  S2UR UR6, SR_CTAID.X ;  /* 0x00000000000679c3 */ /* 0x000e620000002500 */
[----:B------:R-:W2:Y:S07]  /*0030*/  LDCU UR4, c[0x0][0x388] ;  /* 0x00007100ff0477ac */ /* 0x000eae0008000800 */
[----:B------:R-:W1:Y:S01]  /*0040*/  LDC R7, c[0x0][0x360] ;  /* 0x0000d800ff077b82 */ /* 0x000e620000000800 */
[C---:B0-----:R-:W-:Y:S01]  /*0050*/  ISETP.GT.U32.AND P0, PT, R0.reuse, 0x1f, PT ;  /* 0x0000001f0000780c */ /* 0x041fe20003f04070 */
[----:B-1----:R-:W-:Y:S01]  /*0060*/  IMAD R7, R7, UR6, R0 ;  /* 0x0000000607077c24 */ /* 0x002fe2000f8e0200 */
[----:B------:R-:W-:-:S02]  /*0070*/  LOP3.LUT P2, RZ, R0, UR6, RZ, 0xfc, !PT ;  /* 0x0000000600ff7c12 */ /* 0x000fc4000f84fcff */
[----:B------:R-:W-:Y:S02]  /*0080*/  ISETP.NE.OR P0, PT, RZ, UR6, P0 ;  /* 0x00000006ff007c0c */ /* 0x000fe40008705670 */
[----:B--2---:R-:W-:Y:S01]  /*0090*/  ISETP.GE.AND P1, PT, R7, UR4, PT ;  /* 0x0000000407007c0c */ /* 0x004fe2000bf26270 */
[----:B------:R-:W0:Y:S10]  /*00a0*/  LDCU.64 UR4, c[0x0][0x358] ;  /* 0x00006b00ff0477ac */ /* 0x000e340008000a00 */
[----:B------:R-:W1:Y:S02]  /*00b0*/  @!P0 LDC.64 R4, c[0x0][0x380] ;  /* 0x0000e000ff048b82 */ /* 0x000e640000000a00 */
[----:B------:R-:W-:-:S06]  /*00c0*/  @!P1 MOV R6, 0x63 ;  /* 0x0000006300069802 */ /* 0x000fcc0000000f00 */
[----:B------:R-:W2:Y:S01]  /*00d0*/  @!P1 LDC.64 R2, c[0x0][0x380] ;  /* 0x0000e000ff029b82 */ /* 0x000ea20000000a00 */
[----:B-1----:R-:W-:-:S04]  /*00e0*/  @!P0 IMAD.WIDE.U32 R4, R0, 0x8, R4 ;  /* 0x0000000800048825 */ /* 0x002fc800078e0004 */
[----:B--2---:R-:W-:-:S04]  /*00f0*/  @!P1 IMAD.WIDE R2, R7, 0x8, R2 ;  /* 0x0000000807029825 */ /* 0x004fc800078e0202 */
[----:B------:R-:W-:-:S05]  /*0100*/  IMAD.MOV.U32 R7, RZ, RZ, RZ ;  /* 0x000000ffff077224 */ /* 0x000fca00078e00ff */
[----:B0-----:R0:W-:Y:S04]  /*0110*/  @!P1 STG.E.64 desc[UR4][R2.64+0x100], R6 ;  /* 0x0001000602009986 */ /* 0x0011e8000c101b04 */
[----:B------:R0:W-:Y:S01]  /*0120*/  @!P0 STG.E.64 desc[UR4][R4.64], RZ ;  /* 0x000000ff04008986 */ /* 0x0001e2000c101b04 */
[----:B------:R-:W-:Y:S05]  /*0130*/  @P2 EXIT ;  /* 0x000000000000294d */ /* 0x000fea0003800000 */
[----:B0-----:R-:W0:Y:S02]  /*0140*/  LDC.64 R2, c[0x0][0x390] ;  /* 0x0000e400ff027b82 */ /* 0x001e240000000a00 */
[----:B0-----:R-:W-:Y:S01]  /*0150*/  STG.E desc[UR4][R2.64], RZ ;  /* 0x000000ff02007986 */ /* 0x001fe2000c101904 */
[----:B------:R-:W-:Y:S05]  /*0160*/  EXIT ;  /* 0x000000000000794d */ /* 0x000fea0003800000 */
.L_x_3709:
        /* <DEDUP_REMOVED lines=9> */
.L_x_3809:


//--------------------- .text._Z12customKernelPfif --------------------------
	.section	.text._Z12customKernelPfif,"ax",@progbits
	.align	128
        .global         _Z12customKernelPfif
        .type           _Z12customKernelPfif,@function
        .size           _Z12customKernelPfif,(.L_x_3810 - _Z12customKernelPfif)
        .other          _Z12customKernelPfif,@"STO_CUDA_ENTRY STV_DEFAULT"
_Z12customKernelPfif:
.text._Z12customKernelPfif:
[----:B------:R-:W-:Y:S01]  /*0000*/  LDC R1, c[0x0][0x37c] ;  /* 0x0000df00ff017b82 */ /* 0x000fe20000000800 */
[----:B------:R-:W0:Y:S07]  /*0010*/  S2R R5, SR_TID.X ;  /* 0x0000000000057919 */ /* 0x000e2e0000002100 */
[----:B------:R-:W0:Y:S01]  /*0020*/  S2UR UR4, SR_CTAID.X ;  /* 0x00000000000479c3 */ /* 0x000e220000002500 */
[----:B------:R-:W1:Y:S07]  /*0030*/  LDCU UR5, c[0x0][0x388] ;  /* 0x00007100ff0577ac */ /* 0x000e6e0008000800 */
[----:B------:R-:W0:Y:S02]  /*0040*/  LDC R0, c[0x0][0x360] ;  /* 0x0000d800ff007b82 */ /* 0x000e240000000800 */
[----:B0-----:R-:W-:-:S05]  /*0050*/  IMAD R5, R0, UR4, R5 ;  /* 0x0000000400057c24 */ /* 0x001fca000f8e0205 */
[----:B-1----:R-:W-:-:S13]  /*0060*/  ISETP.GE.AND P0, PT, R5, UR5, PT ;  /* 0x0000000505007c0c */ /* 0x002fda000bf06270 */
[----:B------:R-:W-:Y:S05]  /*0070*/  @P0 EXIT ;  /* 0x000000000000094d */ /* 0x000fea0003800000 */
[----:B------:R-:W0:Y:S01]  /*0080*/  LDC.64 R2, c[0x0][0x380] ;  /* 0x0000e000ff027b82 */ /* 0x000e220000000a00 */
[----:B------:R-:W1:Y:S01]  /*0090*/  LDCU.64 UR6, c[0x0][0x358] ;  /* 0x00006b00ff0677ac */ /* 0x000e620008000a00 */
[----:B0-----:R-:W-:-:S05]  /*00a0*/  IMAD.WIDE R2, R5, 0x4, R2 ;  /* 0x0000000405027825 */ /* 0x001fca00078e0202 */
[----:B-1----:R-:W2:Y:S01]  /*00b0*/  LDG.E R4, desc[UR6][R2.64] ;  /* 0x0000000602047981 */ /* 0x002ea2000c1e1900 */
[----:B------:R-:W-:Y:S01]  /*00c0*/  BSSY.RECONVERGENT B0, `(.L_x_3710) ;  /* 0x0000069000007945 */ /* 0x000fe20003800200 */
[C---:B--2---:R-:W-:Y:S01]  /*00d0*/  FMUL R0, R4.reuse, 0.63661974668502807617 ;  /* 0x3f22f98304007820 */ /* 0x044fe20000400000 */
[----:B------:R-:W-:-:S05]  /*00e0*/  FSETP.GE.AND P0, PT, |R4|, 105615, PT ;  /* 0x47ce47800400780b */ /* 0x000fca0003f06200 */
[----:B------:R-:W0:Y:S02]  /*00f0*/  F2I.NTZ R0, R0 ;  /* 0x0000000000007305 */ /* 0x000e240000203100 */
[----:B0-----:R-:W-:-:S05]  /*0100*/  I2FP.F32.S32 R5, R0 ;  /* 0x0000000000057245 */ /* 0x001fca0000201400 */
[----:B------:R-:W-:-:S04]  /*0110*/  FFMA R6, R5, -1.5707962512969970703, R4 ;  /* 0xbfc90fda05067823 */ /* 0x000fc80000000004 */
[----:B------:R-:W-:-:S04]  /*0120*/  FFMA R6, R5, -7.5497894158615963534e-08, R6 ;  /* 0xb3a2216805067823 */ /* 0x000fc80000000006 */
[----:B------:R-:W-:Y:S01]  /*0130*/  FFMA R5, R5, -5.3903029534742383927e-15, R6 ;  /* 0xa7c234c505057823 */ /* 0x000fe20000000006 */
[----:B------:R-:W-:Y:S06]  /*0140*/  @!P0 BRA `(.L_x_3711) ;  /* 0x0000000400808947 */ /* 0x000fec0003800000 */
[----:B------:R-:W-:-:S13]  /*0150*/  FSETP.NEU.AND P0, PT, |R4|, +INF , PT ;  /* 0x7f8000000400780b */ /* 0x000fda0003f0d200 */
[----:B------:R-:W-:Y:S01]  /*0160*/  @!P0 FMUL R5, RZ, R4 ;  /* 0x00000004ff058220 */ /* 0x000fe20000400000 */
[----:B------:R-:W-:Y:S01]  /*0170*/  @!P0 IMAD.MOV.U32 R0, RZ, RZ, RZ ;  /* 0x000000ffff008224 */ /* 0x000fe200078e00ff */
[----:B------:R-:W-:Y:S06]  /*0180*/  @!P0 BRA `(.L_x_3711) ;  /* 0x0000000400708947 */ /* 0x000fec0003800000 */
[----:B------:R-:W-:Y:S01]  /*0190*/  IMAD.SHL.U32 R5, R4, 0x100, RZ ;  /* 0x0000010004057824 */ /* 0x000fe200078e00ff */
[----:B------:R-:W0:Y:S01]  /*01a0*/  LDCU.64 UR8, c[0x4][0x168] ;  /* 0x01002d00ff0877ac */ /* 0x000e220008000a00 */
[----:B------:R-:W-:Y:S02]  /*01b0*/  IMAD.MOV.U32 R0, RZ, RZ, RZ ;  /* 0x000000ffff007224 */ /* 0x000fe400078e00ff */
[----:B------:R-:W-:Y:S01]  /*01c0*/  IMAD.MOV.U32 R10, RZ, RZ, RZ ;  /* 0x000000ffff0a7224 */ /* 0x000fe200078e00ff */
[----:B------:R-:W-:Y:S01]  /*01d0*/  LOP3.LUT R5, R5, 0x80000000, RZ, 0xfc, !PT ;  /* 0x8000000005057812 */ /* 0x000fe200078efcff */
[----:B------:R-:W-:Y:S01]  /*01e0*/  UMOV UR5, URZ ;  /* 0x000000ff00057c82 */ /* 0x000fe20008000000 */
[----:B------:R-:W-:-:S05]  /*01f0*/  UMOV UR4, URZ ;  /* 0x000000ff00047c82 */ /* 0x000fca0008000000 */
.L_x_3712:
[----:B0-----:R-:W-:Y:S01]  /*0200*/  IMAD.U32 R8, RZ, RZ, UR8 ;  /* 0x00000008ff087e24 */ /* 0x001fe2000f8e00ff */
[----:B------:R-:W-:-:S05]  /*0210*/  MOV R9, UR9 ;  /* 0x0000000900097c02 */ /* 0x000fca0008000f00 */
[----:B------:R-:W2:Y:S01]  /*0220*/  LDG.E.CONSTANT R6, desc[UR6][R8.64] ;  /* 0x0000000608067981 */ /* 0x000ea2000c1e9900 */
[----:B------:R-:W-:Y:S01]  /*0230*/  UIADD3 UR4, UPT, UPT, UR4, 0x1, URZ ;  /* 0x0000000104047890 */ /* 0x000fe2000fffe0ff */
[C---:B------:R-:W-:Y:S01]  /*0240*/  ISETP.EQ.AND P0, PT, R10.reuse, RZ, PT ;  /* 0x000000ff0a00720c */ /* 0x040fe20003f02270 */
[----:B------:R-:W-:Y:S01]  /*0250*/  UIADD3 UR8, UP1, UPT, UR8, 0x4, URZ ;  /* 0x0000000408087890 */ /* 0x000fe2000ff3e0ff */
[C---:B------:R-:W-:Y:S01]  /*0260*/  ISETP.EQ.AND P1, PT, R10.reuse, 0x4, PT ;  /* 0x000000040a00780c */ /* 0x040fe20003f22270 */
[----:B------:R-:W-:Y:S01]  /*0270*/  UISETP.NE.AND UP0, UPT, UR4, 0x6, UPT ;  /* 0x000000060400788c */ /* 0x000fe2000bf05270 */
[C---:B------:R-:W-:Y:S01]  /*0280*/  ISETP.EQ.AND P2, PT, R10.reuse, 0x8, PT ;  /* 0x000000080a00780c */ /* 0x040fe20003f42270 */
[----:B------:R-:W-:Y:S01]  /*0290*/  UIADD3.X UR9, UPT, UPT, URZ, UR9, URZ, UP1, !UPT ;  /* 0x00000009ff097290 */ /* 0x000fe20008ffe4ff */
[C---:B------:R-:W-:Y:S02]  /*02a0*/  ISETP.EQ.AND P3, PT, R10.reuse, 0xc, PT ;  /* 0x0000000c0a00780c */ /* 0x040fe40003f62270 */
[----:B------:R-:W-:-:S02]  /*02b0*/  ISETP.EQ.AND P4, PT, R10, 0x10, PT ;  /* 0x000000100a00780c */ /* 0x000fc40003f82270 */
[C---:B------:R-:W-:Y:S01]  /*02c0*/  ISETP.EQ.AND P5, PT, R10.reuse, 0x14, PT ;  /* 0x000000140a00780c */ /* 0x040fe20003fa2270 */
[----:B------:R-:W-:Y:S02]  /*02d0*/  VIADD R10, R10, 0x4 ;  /* 0x000000040a0a7836 */ /* 0x000fe40000000000 */
[----:B--2---:R-:W-:-:S03]  /*02e0*/  IMAD.WIDE.U32 R6, R6, R5, RZ ;  /* 0x0000000506067225 */ /* 0x004fc600078e00ff */
[----:B------:R-:W-:-:S04]  /*02f0*/  IADD3 R6, P6, PT, R6, R0, RZ ;  /* 0x0000000006067210 */ /* 0x000fc80007fde0ff */
[----:B------:R-:W-:Y:S01]  /*0300*/  IADD3.X R0, PT, PT, R7, UR5, RZ, P6, !PT ;  /* 0x0000000507007c10 */ /* 0x000fe2000b7fe4ff */
[--C-:B------:R-:W-:Y:S01]  /*0310*/  @P0 IMAD.MOV.U32 R11, RZ, RZ, R6.reuse ;  /* 0x000000ffff0b0224 */ /* 0x100fe200078e0006 */
[----:B------:R-:W-:Y:S01]  /*0320*/  @P4 MOV R15, R6 ;  /* 0x00000006000f4202 */ /* 0x000fe20000000f00 */
[--C-:B------:R-:W-:Y:S02]  /*0330*/  @P1 IMAD.MOV.U32 R12, RZ, RZ, R6.reuse ;  /* 0x000000ffff0c1224 */ /* 0x100fe400078e0006 */
[--C-:B------:R-:W-:Y:S02]  /*0340*/  @P2 IMAD.MOV.U32 R13, RZ, RZ, R6.reuse ;  /* 0x000000ffff0d2224 */ /* 0x100fe400078e0006 */
[--C-:B------:R-:W-:Y:S02]  /*0350*/  @P3 IMAD.MOV.U32 R14, RZ, RZ, R6.reuse ;  /* 0x000000ffff0e3224 */ /* 0x100fe400078e0006 */
[----:B------:R-:W-:Y:S01]  /*0360*/  @P5 IMAD.MOV.U32 R16, RZ, RZ, R6 ;  /* 0x000000ffff105224 */ /* 0x000fe200078e0006 */
[----:B------:R-:W-:Y:S06]  /*0370*/  BRA.U UP0, `(.L_x_3712) ;  /* 0xfffffffd00a07547 */ /* 0x000fec000b83ffff */
[----:B------:R-:W-:Y:S01]  /*0380*/  SHF.R.U32.HI R5, RZ, 0x17, R4 ;  /* 0x00000017ff057819 */ /* 0x000fe20000011604 */
[----:B------:R-:W-:Y:S03]  /*0390*/  BSSY.RECONVERGENT B1, `(.L_x_3713) ;  /* 0x0000029000017945 */ /* 0x000fe60003800200 */
[C---:B------:R-:W-:Y:S02]  /*03a0*/  LOP3.LUT R6, R5.reuse, 0xe0, RZ, 0xc0, !PT ;  /* 0x000000e005067812 */ /* 0x040fe400078ec0ff */
[----:B------:R-:W-:-:S03]  /*03b0*/  LOP3.LUT P6, RZ, R5, 0x1f, RZ, 0xc0, !PT ;  /* 0x0000001f05ff7812 */ /* 0x000fc600078cc0ff */
[----:B------:R-:W-:-:S05]  /*03c0*/  VIADD R6, R6, 0xffffff80 ;  /* 0xffffff8006067836 */ /* 0x000fca0000000000 */
[----:B------:R-:W-:-:S05]  /*03d0*/  SHF.R.U32.HI R6, RZ, 0x5, R6 ;  /* 0x00000005ff067819 */ /* 0x000fca0000011606 */
[----:B------:R-:W-:-:S05]  /*03e0*/  IMAD.U32 R8, R6, -0x4, RZ ;  /* 0xfffffffc06087824 */ /* 0x000fca00078e00ff */
[C---:B------:R-:W-:Y:S02]  /*03f0*/  ISETP.EQ.AND P3, PT, R8.reuse, -0x18, PT ;  /* 0xffffffe80800780c */ /* 0x040fe40003f62270 */
[C---:B------:R-:W-:Y:S02]  /*0400*/  ISETP.EQ.AND P4, PT, R8.reuse, -0x14, PT ;  /* 0xffffffec0800780c */ /* 0x040fe40003f82270 */
[C---:B------:R-:W-:Y:S02]  /*0410*/  ISETP.EQ.AND P2, PT, R8.reuse, -0x10, PT ;  /* 0xfffffff00800780c */ /* 0x040fe40003f42270 */
[C---:B------:R-:W-:Y:S02]  /*0420*/  ISETP.EQ.AND P1, PT, R8.reuse, -0xc, PT ;  /* 0xfffffff40800780c */ /* 0x040fe40003f22270 */
[C---:B------:R-:W-:Y:S02]  /*0430*/  ISETP.EQ.AND P0, PT, R8.reuse, -0x8, PT ;  /* 0xfffffff80800780c */ /* 0x040fe40003f02270 */
[----:B------:R-:W-:-:S03]  /*0440*/  ISETP.EQ.AND P5, PT, R8, RZ, PT ;  /* 0x000000ff0800720c */ /* 0x000fc60003fa2270 */
[----:B------:R-:W-:Y:S02]  /*0450*/  @P3 MOV R6, R11 ;  /* 0x0000000b00063202 */ /* 0x000fe40000000f00 */
[C---:B------:R-:W-:Y:S01]  /*0460*/  ISETP.EQ.AND P3, PT, R8.reuse, -0x4, PT ;  /* 0xfffffffc0800780c */ /* 0x040fe20003f62270 */
[----:B------:R-:W-:Y:S02]  /*0470*/  @P4 IMAD.MOV.U32 R7, RZ, RZ, R11 ;  /* 0x000000ffff074224 */ /* 0x000fe400078e000b */
[----:B------:R-:W-:Y:S01]  /*0480*/  @P4 IMAD.MOV.U32 R6, RZ, RZ, R12 ;  /* 0x000000ffff064224 */ /* 0x000fe200078e000c */
[----:B------:R-:W-:Y:S01]  /*0490*/  ISETP.EQ.AND P4, PT, R8, 0x4, PT ;  /* 0x000000040800780c */ /* 0x000fe20003f82270 */
[----:B------:R-:W-:Y:S02]  /*04a0*/  @P2 IMAD.MOV.U32 R6, RZ, RZ, R13 ;  /* 0x000000ffff062224 */ /* 0x000fe400078e000d */
[----:B------:R-:W-:Y:S02]  /*04b0*/  @P1 IMAD.MOV.U32 R6, RZ, RZ, R14 ;  /* 0x000000ffff061224 */ /* 0x000fe400078e000e */
[----:B------:R-:W-:-:S02]  /*04c0*/  @P0 IMAD.MOV.U32 R6, RZ, RZ, R15 ;  /* 0x000000ffff060224 */ /* 0x000fc400078e000f */
[----:B------:R-:W-:Y:S01]  /*04d0*/  @P2 IMAD.MOV.U32 R7, RZ, RZ, R12 ;  /* 0x000000ffff072224 */ /* 0x000fe200078e000c */
[----:B------:R-:W-:Y:S01]  /*04e0*/  @P1 MOV R7, R13 ;  /* 0x0000000d00071202 */ /* 0x000fe20000000f00 */
[----:B------:R-:W-:Y:S01]  /*04f0*/  @P0 IMAD.MOV.U32 R7, RZ, RZ, R14 ;  /* 0x000000ffff070224 */ /* 0x000fe200078e000e */
[----:B------:R-:W-:Y:S01]  /*0500*/  @P3 MOV R6, R16 ;  /* 0x0000001000063202 */ /* 0x000fe20000000f00 */
[----:B------:R-:W-:Y:S02]  /*0510*/  @P5 IMAD.MOV.U32 R6, RZ, RZ, R0 ;  /* 0x000000ffff065224 */ /* 0x000fe400078e0000 */
[----:B------:R-:W-:Y:S02]  /*0520*/  @P3 IMAD.MOV.U32 R7, RZ, RZ, R15 ;  /* 0x000000ffff073224 */ /* 0x000fe400078e000f */
[----:B------:R-:W-:Y:S02]  /*0530*/  @P5 IMAD.MOV.U32 R7, RZ, RZ, R16 ;  /* 0x000000ffff075224 */ /* 0x000fe400078e0010 */
[----:B------:R-:W-:-:S02]  /*0540*/  @P4 IMAD.MOV.U32 R7, RZ, RZ, R0 ;  /* 0x000000ffff074224 */ /* 0x000fc400078e0000 */
[----:B------:R-:W-:Y:S01]  /*0550*/  IMAD.MOV.U32 R10, RZ, RZ, R6 ;  /* 0x000000ffff0a7224 */ /* 0x000fe200078e0006 */
[----:B------:R-:W-:Y:S06]  /*0560*/  @!P6 BRA `(.L_x_3714) ;  /* 0x00000000002ce947 */ /* 0x000fec0003800000 */
[----:B------:R-:W-:Y:S01]  /*0570*/  @P2 MOV R6, R11 ;  /* 0x0000000b00062202 */ /* 0x000fe20000000f00 */
[----:B------:R-:W-:Y:S01]  /*0580*/  @P1 IMAD.MOV.U32 R6, RZ, RZ, R12 ;  /* 0x000000ffff061224 */ /* 0x000fe200078e000c */
[----:B------:R-:W-:Y:S01]  /*0590*/  LOP3.LUT R5, R5, 0x1f, RZ, 0xc0, !PT ;  /* 0x0000001f05057812 */ /* 0x000fe200078ec0ff */
[----:B------:R-:W-:Y:S01]  /*05a0*/  @P0 IMAD.MOV.U32 R6, RZ, RZ, R13 ;  /* 0x000000ffff060224 */ /* 0x000fe200078e000d */
[----:B------:R-:W-:Y:S01]  /*05b0*/  ISETP.EQ.AND P0, PT, R8, 0x8, PT ;  /* 0x000000080800780c */ /* 0x000fe20003f02270 */
[----:B------:R-:W-:Y:S01]  /*05c0*/  @P3 IMAD.MOV.U32 R6, RZ, RZ, R14 ;  /* 0x000000ffff063224 */ /* 0x000fe200078e000e */
[----:B------:R-:W-:Y:S01]  /*05d0*/  SHF.L.W.U32.HI R10, R7, R5, R10 ;  /* 0x00000005070a7219 */ /* 0x000fe20000010e0a */
[----:B------:R-:W-:Y:S01]  /*05e0*/  @P5 IMAD.MOV.U32 R6, RZ, RZ, R15 ;  /* 0x000000ffff065224 */ /* 0x000fe200078e000f */
[----:B------:R-:W-:-:S09]  /*05f0*/  @P4 MOV R6, R16 ;  /* 0x0000001000064202 */ /* 0x000fd20000000f00 */
[----:B------:R-:W-:-:S05]  /*0600*/  @P0 IMAD.MOV.U32 R6, RZ, RZ, R0 ;  /* 0x000000ffff060224 */ /* 0x000fca00078e0000 */
[----:B------:R-:W-:-:S07]  /*0610*/  SHF.L.W.U32.HI R7, R6, R5, R7 ;  /* 0x0000000506077219 */ /* 0x000fce0000010e07 */
.L_x_3714:
[----:B------:R-:W-:Y:S05]  /*0620*/  BSYNC.RECONVERGENT B1 ;  /* 0x0000000000017941 */ /* 0x000fea0003800200 */
.L_x_3713:
[C---:B------:R-:W-:Y:S01]  /*0630*/  SHF.L.W.U32.HI R5, R7.reuse, 0x2, R10 ;  /* 0x0000000207057819 */ /* 0x040fe20000010e0a */
[----:B------:R-:W-:Y:S01]  /*0640*/  IMAD.SHL.U32 R7, R7, 0x4, RZ ;  /* 0x0000000407077824 */ /* 0x000fe200078e00ff */
[----:B------:R-:W-:Y:S01]  /*0650*/  UMOV UR4, 0x54442d19 ;  /* 0x54442d1900047882 */ /* 0x000fe20000000000 */
[----:B------:R-:W-:Y:S01]  /*0660*/  UMOV UR5, 0x3bf921fb ;  /* 0x3bf921fb00057882 */ /* 0x000fe20000000000 */
[----:B------:R-:W-:Y:S02]  /*0670*/  SHF.R.S32.HI R0, RZ, 0x1f, R5 ;  /* 0x0000001fff007819 */ /* 0x000fe40000011405 */
[----:B------:R-:W-:Y:S02]  /*0680*/  ISETP.GE.AND P0, PT, R4, RZ, PT ;  /* 0x000000ff0400720c */ /* 0x000fe40003f06270 */
[C---:B------:R-:W-:Y:S02]  /*0690*/  LOP3.LUT R8, R0.reuse, R7, RZ, 0x3c, !PT ;  /* 0x0000000700087212 */ /* 0x040fe400078e3cff */
[----:B------:R-:W-:-:S02]  /*06a0*/  LOP3.LUT R9, R0, R5, RZ, 0x3c, !PT ;  /* 0x0000000500097212 */ /* 0x000fc400078e3cff */
[----:B------:R-:W-:Y:S02]  /*06b0*/  SHF.R.U32.HI R0, RZ, 0x1e, R10 ;  /* 0x0000001eff007819 */ /* 0x000fe4000001160a */
[----:B------:R-:W0:Y:S01]  /*06c0*/  I2F.F64.S64 R6, R8 ;  /* 0x0000000800067312 */ /* 0x000e220000301c00 */
[C---:B------:R-:W-:Y:S02]  /*06d0*/  LOP3.LUT R10, R5.reuse, R4, RZ, 0x3c, !PT ;  /* 0x00000004050a7212 */ /* 0x040fe400078e3cff */
[----:B------:R-:W-:Y:S02]  /*06e0*/  LEA.HI R0, R5, R0, RZ, 0x1 ;  /* 0x0000000005007211 */ /* 0x000fe400078f08ff */
[----:B------:R-:W-:-:S03]  /*06f0*/  ISETP.GE.AND P1, PT, R10, RZ, PT ;  /* 0x000000ff0a00720c */ /* 0x000fc60003f26270 */
[----:B------:R-:W-:-:S04]  /*0700*/  IMAD.MOV R5, RZ, RZ, -R0 ;  /* 0x000000ffff057224 */ /* 0x000fc800078e0a00 */
[----:B------:R-:W-:Y:S01]  /*0710*/  @!P0 IMAD.MOV.U32 R0, RZ, RZ, R5 ;  /* 0x000000ffff008224 */ /* 0x000fe200078e0005 */
[----:B0-----:R-:W-:-:S10]  /*0720*/  DMUL R6, R6, UR4 ;  /* 0x0000000406067c28 */ /* 0x001fd40008000000 */
[----:B------:R-:W0:Y:S02]  /*0730*/  F2F.F32.F64 R6, R6 ;  /* 0x0000000600067310 */ /* 0x000e240000301000 */
[----:B0-----:R-:W-:-:S07]  /*0740*/  FSEL R5, -R6, R6, !P1 ;  /* 0x0000000606057208 */ /* 0x001fce0004800100 */
.L_x_3711:
[----:B------:R-:W-:Y:S05]  /*0750*/  BSYNC.RECONVERGENT B0 ;  /* 0x0000000000007941 */ /* 0x000fea0003800200 */
.L_x_3710:
[----:B------:R-:W-:Y:S01]  /*0760*/  MOV R6, 0x37cbac00 ;  /* 0x37cbac0000067802 */ /* 0x000fe20000000f00 */
[----:B------:R-:W-:Y:S01]  /*0770*/  FMUL R7, R5, R5 ;  /* 0x0000000505077220 */ /* 0x000fe20000400000 */
[C---:B------:R-:W-:Y:S01]  /*0780*/  LOP3.LUT R8, R0.reuse, 0x1, RZ, 0xc0, !PT ;  /* 0x0000000100087812 */ /* 0x040fe200078ec0ff */
[----:B------:R-:W-:Y:S01]  /*0790*/  IMAD.MOV.U32 R9, RZ, RZ, 0x3effffff ;  /* 0x3effffffff097424 */ /* 0x000fe200078e00ff */
[----:B------:R-:W-:Y:S01]  /*07a0*/  LOP3.LUT P1, RZ, R0, 0x2, RZ, 0xc0, !PT ;  /* 0x0000000200ff7812 */ /* 0x000fe2000782c0ff */
[----:B------:R-:W-:Y:S01]  /*07b0*/  FFMA R6, R7, R6, -0.0013887860113754868507 ;  /* 0xbab607ed07067423 */ /* 0x000fe20000000006 */
[----:B------:R-:W-:Y:S01]  /*07c0*/  ISETP.NE.U32.AND P0, PT, R8, 0x1, PT ;  /* 0x000000010800780c */ /* 0x000fe20003f05070 */
[----:B------:R-:W-:Y:S01]  /*07d0*/  IMAD.MOV.U32 R8, RZ, RZ, 0x3d2aaabb ;  /* 0x3d2aaabbff087424 */ /* 0x000fe200078e00ff */
[----:B------:R-:W0:Y:S02]  /*07e0*/  LDCU UR4, c[0x0][0x38c] ;  /* 0x00007180ff0477ac */ /* 0x000e240008000800 */
[----:B------:R-:W-:-:S02]  /*07f0*/  FSEL R6, R6, -0.00019574658654164522886, !P0 ;  /* 0xb94d415306067808 */ /* 0x000fc40004000000 */
[----:B------:R-:W-:Y:S02]  /*0800*/  FSEL R8, R8, 0.0083327032625675201416, !P0 ;  /* 0x3c0885e408087808 */ /* 0x000fe40004000000 */
[----:B------:R-:W-:-:S03]  /*0810*/  FSEL R0, R5, 1, P0 ;  /* 0x3f80000005007808 */ /* 0x000fc60000000000 */
[----:B------:R-:W-:Y:S01]  /*0820*/  FFMA R6, R7, R6, R8 ;  /* 0x0000000607067223 */ /* 0x000fe20000000008 */
[----:B------:R-:W-:-:S05]  /*0830*/  FSEL R8, -R9, -0.16666662693023681641, !P0 ;  /* 0xbe2aaaa809087808 */ /* 0x000fca0004000100 */
[C---:B------:R-:W-:Y:S01]  /*0840*/  FFMA R6, R7.reuse, R6, R8 ;  /* 0x0000000607067223 */ /* 0x040fe20000000008 */
[----:B------:R-:W-:-:S04]  /*0850*/  FFMA R7, R7, R0, RZ ;  /* 0x0000000007077223 */ /* 0x000fc800000000ff */
[----:B------:R-:W-:-:S04]  /*0860*/  FFMA R7, R7, R6, R0 ;  /* 0x0000000607077223 */ /* 0x000fc80000000000 */
[----:B------:R-:W-:-:S04]  /*0870*/  @P1 FADD R7, RZ, -R7 ;  /* 0x80000007ff071221 */ /* 0x000fc80000000000 */
[----:B0-----:R-:W-:-:S05]  /*0880*/  FFMA R7, R4, UR4, R7 ;  /* 0x0000000404077c23 */ /* 0x001fca0008000007 */
[----:B------:R-:W-:Y:S01]  /*0890*/  STG.E desc[UR6][R2.64], R7 ;  /* 0x0000000702007986 */ /* 0x000fe2000c101906 */
[----:B------:R-:W-:Y:S05]  /*08a0*/  EXIT ;  /* 0x000000000000794d */ /* 0x000fea0003800000 */
.L_x_3715:
        /* <DEDUP_REMOVED lines=13> */
.L_x_3810:


//--------------------- .nv.global.init           --------------------------
	.section	.nv.global.init,"aw",@progbits
	.align	4
.nv.global.init:
	.type		__cudart_i2opi_f,@object
	.size		__cudart_i2opi_f,(.L_45 - __cudart_i2opi_f)
__cudart_i2opi_f:
        /*0000*/ 	.byte	0x41, 0x90, 0x43, 0x3c, 0x99, 0x95, 0x62, 0xdb, 0xc0, 0xdd, 0x34, 0xf5, 0xd1, 0x57, 0x27, 0xfc
        /*0010*/ 	.byte	0x29, 0x15, 0x44, 0x4e, 0x6e, 0x83, 0xf9, 0xa2
.L_45:


//--------------------- .nv.shared._ZN3cub18CUB_300001_SM_10006detail10radix_sort29DeviceRadixSortOnesweepKernelINS1_5radix10policy_hubIfNS0_8NullTypeEyE10Policy1000ELNS0_9SortOrderE0EfS6_yiiNS1_21identity_decomposer_tEEEvPT5_SC_PT3_PKSD_PT1_PKSH_PT2_PKSL_T4_iiT6_ --------------------------
	.section	.nv.shared._ZN3cub18CUB_300001_SM_10006detail10radix_sort29DeviceRadixSortOnesweepKernelINS1_5radix10policy_hubIfNS0_8NullTypeEyE10Policy1000ELNS0_9SortOrderE0EfS6_yiiNS1_21identity_decomposer_tEEEvPT5_SC_PT3_PKSD_PT1_PKSH_PT2_PKSL_T4_iiT6_,"aw",@nobits
	.sectionflags	@""
	.align	128
.nv.shared._ZN3cub18CUB_300001_SM_10006detail10radix_sort29DeviceRadixSortOnesweepKernelINS1_5radix10policy_hubIfNS0_8NullTypeEyE10Policy1000ELNS0_9SortOrderE0EfS6_yiiNS1_21identity_decomposer_tEEEvPT5_SC_PT3_PKSD_PT1_PKSH_PT2_PKSL_T4_iiT6_:
	.zero		30720


//--------------------- .nv.shared.reserved.0     --------------------------
	.section	.nv.shared.reserved.0,"aw",@nobits
	.weak		__nv_reservedSMEM_offset_0_alias
	.size		__nv_reservedSMEM_offset_0_alias, 0, 64
	.other		__nv_reservedSMEM_offset_0_alias,@"STO_CUDA_RESERVED_SHARED STV_DEFAULT"
__nv_reservedSMEM_offset_0_alias:
	.zero		0
	.zero		64


//--------------------- .nv.global                --------------------------
	.section	.nv.global,"aw",@nobits
.nv.global:
	.type		_ZN34_INTERNAL_46096f30_4_k_cu_27fc94c76thrust24THRUST_300001_SM_1000_NS12placeholders2_8E,@object
	.size		_ZN34_INTERNAL_46096f30_4_k_cu_27fc94c76thrust24THRUST_300001_SM_1000_NS12placeholders2_8E,(_ZN34_INTERNAL_46096f30_4_k_cu_27fc94c74cuda3std3__436_GLOBAL__N__46096f30_4_k_cu_27fc94c76ignoreE - _ZN34_INTERNAL_46096f30_4_k_cu_27fc94c76thrust24THRUST_300001_SM_1000_NS12placeholders2_8E)
_ZN34_INTERNAL_46096f30_4_k_cu_27fc94c76thrust24THRUST_300001_SM_1000_NS12placeholders2_8E:
	.zero		1
	.type		_ZN34_INTERNAL_46096f30_4_k_cu_27fc94c74cuda3std3__436_GLOBAL__N__46096f30_4_k_cu_27fc94c76ignoreE,@object
	.size		_ZN34_INTERNAL_46096f30_4_k_cu_27fc94c74cuda3std3__436_GLOBAL__N__46096f30_4_k_cu_27fc94c76ignoreE,(_ZN34_INTERNAL_46096f30_4_k_cu_27fc94c74cuda3std6ranges3__45__cpo4dataE - _ZN34_INTERNAL_46096f30_4_k_cu_27fc94c74cuda3std3__436_GLOBAL__N__46096f30_4_k_cu_27fc94c76ignoreE)
_ZN34_INTERNAL_46096f30_4_k_cu_27fc94c74cuda3std3__436_GLOBAL__N__46096f30_4_k_cu_27fc94c76ignoreE:
	.zero		1
	.type		_ZN34_INTERNAL_46096f30_4_k_cu_27fc94c74cuda3std6ranges3__45__cpo4dataE,@object
	.size		_ZN34_INTERNAL_46096f30_4_k_cu_27fc94c74cuda3std6ranges3__45__cpo4dataE,(_ZN34_INTERNAL_46096f30_4_k_cu_27fc94c76thrust24THRUST_300001_SM_1000_NS6system3cpp3parE - _ZN34_INTERNAL_46096f30_4_k_cu_27fc94c74cuda3std6ranges3__45__cpo4dataE)
_ZN34_INTERNAL_46096f30_4_k_cu_27fc94c74cuda3std6ranges3__45__cpo4dataE:
	.zero		1
	.type		_ZN34_INTERNAL_46096f30_4_k_cu_27fc94c76thrust24THRUST_300001_SM_1000_NS6system3cpp3parE,@object
	.size		_ZN34_INTERNAL_46096f30_4_k_cu_27fc94c76thrust24THRUST_300001_SM_1000_NS6system3cpp3parE,(_ZN34_INTERNAL_46096f30_4_k_cu_27fc94c74cuda3std3__45__cpo5beginE - _ZN34_INTERNAL_46096f30_4_k_cu_27fc94c76thrust24THRUST_300001_SM_1000_NS6system3cpp3parE)
_ZN34_INTERNAL_46096f30_4_k_cu_27fc94c76thrust24THRUST_300001_SM_1000_NS6system3cpp3parE:
	.zero		1
	.type		_ZN34_INTERNAL_46096f30_4_k_cu_27fc94c74cuda3std3__45__cpo5beginE,@object
	.size		_ZN34_INTERNAL_46096f30_4_k_cu_27fc94c74cuda3std3__45__cpo5beginE,(_ZN34_INTERNAL_46096f30_4_k_cu_27fc94c74cuda3std6ranges3__45__cpo5beginE - _ZN34_INTERNAL_46096f30_4_k_cu_27fc94c74cuda3std3__45__cpo5beginE)
_ZN34_INTERNAL_46096f30_4_k_cu_27fc94c74cuda3std3__45__cpo5beginE:
	.zero		1
	.type		_ZN34_INTERNAL_46096f30_4_k_cu_27fc94c74cuda3std6ranges3__45__cpo5beginE,@object
	.size		_ZN34_INTERNAL_46096f30_4_k_cu_27fc94c74cuda3std6ranges3__45__cpo5beginE,(_ZN34_INTERNAL_46096f30_4_k_cu_27fc94c76thrust24THRUST_300001_SM_1000_NS6deviceE - _ZN34_INTERNAL_46096f30_4_k_cu_27fc94c74cuda3std6ranges3__45__cpo5beginE)
_ZN34_INTERNAL_46096f30_4_k_cu_27fc94c74cuda3std6ranges3__45__cpo5beginE:
	.zero		1
	.type		_ZN34_INTERNAL_46096f30_4_k_cu_27fc94c76thrust24THRUST_300001_SM_1000_NS6deviceE,@object
	.size		_ZN34_INTERNAL_46096f30_4_k_cu_27fc94c76thrust24THRUST_300001_SM_1000_NS6deviceE,(_ZN34_INTERNAL_46096f30_4_k_cu_27fc94c74cuda3std3__47nulloptE - _ZN34_INTERNAL_46096f30_4_k_cu_27fc94c76thrust24THRUST_300001_SM_1000_NS6deviceE)
_ZN34_INTERNAL_46096f30_4_k_cu_27fc94c76thrust24THRUST_300001_SM_1000_NS6deviceE:
	.zero		1
	.type		_ZN34_INTERNAL_46096f30_4_k_cu_27fc94c74cuda3std3__47nulloptE,@object
	.size		_ZN34_INTERNAL_46096f30_4_k_cu_27fc94c74cuda3std3__47nulloptE,(_ZN34_INTERNAL_46096f30_4_k_cu_27fc94c74cuda3std6ranges3__45__cpo8distanceE - _ZN34_INTERNAL_46096f30_4_k_cu_27fc94c74cuda3std3__47nulloptE)
_ZN34_INTERNAL_46096f30_4_k_cu_27fc94c74cuda3std3__47nulloptE:
	.zero		1
	.type		_ZN34_INTERNAL_46096f30_4_k_cu_27fc94c74cuda3std6ranges3__45__cpo8distanceE,@object
	.size		_ZN34_INTERNAL_46096f30_4_k_cu_27fc94c74cuda3std6ranges3__45__cpo8distanceE,(_ZN34_INTERNAL_46096f30_4_k_cu_27fc94c76thrust24THRUST_300001_SM_1000_NS12placeholders2_4E - _ZN34_INTERNAL_46096f30_4_k_cu_27fc94c74cuda3std6ranges3__45__cpo8distanceE)
_ZN34_INTERNAL_46096f30_4_k_cu_27fc94c74cuda3std6ranges3__45__cpo8distanceE:
	.zero		1
	.type		_ZN34_INTERNAL_46096f30_4_k_cu_27fc94c76thrust24THRUST_300001_SM_1000_NS12placeholders2_4E,@object
	.size		_ZN34_INTERNAL_46096f30_4_k_cu_27fc94c76thrust24THRUST_300001_SM_1000_NS12placeholders2_4E,(_ZN34_INTERNAL_46096f30_4_k_cu_27fc94c74cuda3std3__45__cpo6rbeginE - _ZN34_INTERNAL_46096f30_4_k_cu_27fc94c76thrust24THRUST_300001_SM_1000_NS12placeholders2_4E)
_ZN34_INTERNAL_46096f30_4_k_cu_27fc94c76thrust24THRUST_300001_SM_1000_NS12placeholders2_4E:
	.zero		1
	.type		_ZN34_INTERNAL_46096f30_4_k_cu_27fc94c74cuda3std3__45__cpo6rbeginE,@object
	.size		_ZN34_INTERNAL_46096f30_4_k_cu_27fc94c74cuda3std3__45__cpo6rbeginE,(_ZN34_INTERNAL_46096f30_4_k_cu_27fc94c74cuda3std6ranges3__45__cpo7advanceE - _ZN34_INTERNAL_46096f30_4_k_cu_27fc94c74cuda3std3__45__cpo6rbeginE)
_ZN34_INTERNAL_46096f30_4_k_cu_27fc94c74cuda3std3__45__cpo6rbeginE:
	.zero		1
	.type		_ZN34_INTERNAL_46096f30_4_k_cu_27fc94c74cuda3std6ranges3__45__cpo7advanceE,@object
	.size		_ZN34_INTERNAL_46096f30_4_k_cu_27fc94c74cuda3std6ranges3__45__cpo7advanceE,(_ZN34_INTERNAL_46096f30_4_k_cu_27fc94c76thrust24THRUST_300001_SM_1000_NS12placeholders3_10E - _ZN34_INTERNAL_46096f30_4_k_cu_27fc94c74cuda3std6ranges3__45__cpo7advanceE)
_ZN34_INTERNAL_46096f30_4_k_cu_27fc94c74cuda3std6ranges3__45__cpo7advanceE:
	.zero		1
	.type		_ZN34_INTERNAL_46096f30_4_k_cu_27fc94c76thrust24THRUST_300001_SM_1000_NS12placeholders3_10E,@object
	.size		_ZN34_INTERNAL_46096f30_4_k_cu_27fc94c76thrust24THRUST_300001_SM_1000_NS12placeholders3_10E,(_ZN34_INTERNAL_46096f30_4_k_cu_27fc94c74cuda3std3__48in_placeE - _ZN34_INTERNAL_46096f30_4_k_cu_27fc94c76thrust24THRUST_300001_SM_1000_NS12placeholders3_10E)
_ZN34_INTERNAL_46096f30_4_k_cu_27fc94c76thrust24THRUST_300001_SM_1000_NS12placeholders3_10E:
	.zero		1
	.type		_ZN34_INTERNAL_46096f30_4_k_cu_27fc94c74cuda3std3__48in_placeE,@object
	.size		_ZN34_INTERNAL_46096f30_4_k_cu_27fc94c74cuda3std3__48in_placeE,(_ZN34_INTERNAL_46096f30_4_k_cu_27fc94c74cuda3std6ranges3__45__cpo4sizeE - _ZN34_INTERNAL_46096f30_4_k_cu_27fc94c74cuda3std3__48in_placeE)
_ZN34_INTERNAL_46096f30_4_k_cu_27fc94c74cuda3std3__48in_placeE:
	.zero		1
	.type		_ZN34_INTERNAL_46096f30_4_k_cu_27fc94c74cuda3std6ranges3__45__cpo4sizeE,@object
	.size		_ZN34_INTERNAL_46096f30_4_k_cu_27fc94c74cuda3std6ranges3__45__cpo4sizeE,(_ZN34_INTERNAL_46096f30_4_k_cu_27fc94c76thrust24THRUST_300001_SM_1000_NS12placeholders2_2E - _ZN34_INTERNAL_46096f30_4_k_cu_27fc94c74cuda3std6ranges3__45__cpo4sizeE)
_ZN34_INTERNAL_46096f30_4_k_cu_27fc94c74cuda3std6ranges3__45__cpo4sizeE:
	.zero		1
	.type		_ZN34_INTERNAL_46096f30_4_k_cu_27fc94c76thrust24THRUST_300001_SM_1000_NS12placeholders2_2E,@object
	.size		_ZN34_INTERNAL_46096f30_4_k_cu_27fc94c76thrust24THRUST_300001_SM_1000_NS12placeholders2_2E,(_ZN34_INTERNAL_46096f30_4_k_cu_27fc94c74cuda3std3__45__cpo6cbeginE - _ZN34_INTERNAL_46096f30_4_k_cu_27fc94c76thrust24THRUST_300001_SM_1000_NS12placeholders2_2E)
_ZN34_INTERNAL_46096f30_4_k_cu_27fc94c76thrust24THRUST_300001_SM_1000_NS12placeholders2_2E:
	.zero		1
	.type		_ZN34_INTERNAL_46096f30_4_k_cu_27fc94c74cuda3std3__45__cpo6cbeginE,@object
	.size		_ZN34_INTERNAL_46096f30_4_k_cu_27fc94c74cuda3std3__45__cpo6cbeginE,(_ZN34_INTERNAL_46096f30_4_k_cu_27fc94c74cuda3std6ranges3__45__cpo6cbeginE - _ZN34_INTERNAL_46096f30_4_k_cu_27fc94c74cuda3std3__45__cpo6cbeginE)
_ZN34_INTERNAL_46096f30_4_k_cu_27fc94c74cuda3std3__45__cpo6cbeginE:
	.zero		1
	.type		_ZN34_INTERNAL_46096f30_4_k_cu_27fc94c74cuda3std6ranges3__45__cpo6cbeginE,@object
	.size		_ZN34_INTERNAL_46096f30_4_k_cu_27fc94c74cuda3std6ranges3__45__cpo6cbeginE,(_ZN34_INTERNAL_46096f30_4_k_cu_27fc94c76thrust24THRUST_300001_SM_1000_NS12placeholders2_6E - _ZN34_INTERNAL_46096f30_4_k_cu_27fc94c74cuda3std6ranges3__45__cpo6cbeginE)
_ZN34_INTERNAL_46096f30_4_k_cu_27fc94c74cuda3std6ranges3__45__cpo6cbeginE:
	.zero		1
	.type		_ZN34_INTERNAL_46096f30_4_k_cu_27fc94c76thrust24THRUST_300001_SM_1000_NS12placeholders2_6E,@object
	.size		_ZN34_INTERNAL_46096f30_4_k_cu_27fc94c76thrust24THRUST_300001_SM_1000_NS12placeholders2_6E,(_ZN34_INTERNAL_46096f30_4_k_cu_27fc94c74cuda3std3__45__cpo7crbeginE - _ZN34_INTERNAL_46096f30_4_k_cu_27fc94c76thrust24THRUST_300001_SM_1000_NS12placeholders2_6E)
_ZN34_INTERNAL_46096f30_4_k_cu_27fc94c76thrust24THRUST_300001_SM_1000_NS12placeholders2_6E:
	.zero		1
	.type		_ZN34_INTERNAL_46096f30_4_k_cu_27fc94c74cuda3std3__45__cpo7crbeginE,@object
	.size		_ZN34_INTERNAL_46096f30_4_k_cu_27fc94c74cuda3std3__45__cpo7crbeginE,(_ZN34_INTERNAL_46096f30_4_k_cu_27fc94c74cuda3std6ranges3__45__cpo4nextE - _ZN34_INTERNAL_46096f30_4_k_cu_27fc94c74cuda3std3__45__cpo7crbeginE)
_ZN34_INTERNAL_46096f30_4_k_cu_27fc94c74cuda3std3__45__cpo7crbeginE:
	.zero		1
	.type		_ZN34_INTERNAL_46096f30_4_k_cu_27fc94c74cuda3std6ranges3__45__cpo4nextE,@object
	.size		_ZN34_INTERNAL_46096f30_4_k_cu_27fc94c74cuda3std6ranges3__45__cpo4nextE,(_ZN34_INTERNAL_46096f30_4_k_cu_27fc94c74cuda3std6ranges3__45__cpo4swapE - _ZN34_INTERNAL_46096f30_4_k_cu_27fc94c74cuda3std6ranges3__45__cpo4nextE)
_ZN34_INTERNAL_46096f30_4_k_cu_27fc94c74cuda3std6ranges3__45__cpo4nextE:
	.zero		1
	.type		_ZN34_INTERNAL_46096f30_4_k_cu_27fc94c74cuda3std6ranges3__45__cpo4swapE,@object
	.size		_ZN34_INTERNAL_46096f30_4_k_cu_27fc94c74cuda3std6ranges3__45__cpo4swapE,(_ZN34_INTERNAL_46096f30_4_k_cu_27fc94c76thrust24THRUST_300001_SM_1000_NS8cuda_cub10par_nosyncE - _ZN34_INTERNAL_46096f30_4_k_cu_27fc94c74cuda3std6ranges3__45__cpo4swapE)
_ZN34_INTERNAL_46096f30_4_k_cu_27fc94c74cuda3std6ranges3__45__cpo4swapE:
	.zero		1
	.type		_ZN34_INTERNAL_46096f30_4_k_cu_27fc94c76thrust24THRUST_300001_SM_1000_NS8cuda_cub10par_nosyncE,@object
	.size		_ZN34_INTERNAL_46096f30_4_k_cu_27fc94c76thrust24THRUST_300001_SM_1000_NS8cuda_cub10par_nosyncE,(_ZN34_INTERNAL_46096f30_4_k_cu_27fc94c76thrust24THRUST_300001_SM_1000_NS3seqE - _ZN34_INTERNAL_46096f30_4_k_cu_27fc94c76thrust24THRUST_300001_SM_1000_NS8cuda_cub10par_nosyncE)
_ZN34_INTERNAL_46096f30_4_k_cu_27fc94c76thrust24THRUST_300001_SM_1000_NS8cuda_cub10par_nosyncE:
	.zero		1
	.type		_ZN34_INTERNAL_46096f30_4_k_cu_27fc94c76thrust24THRUST_300001_SM_1000_NS3seqE,@object
	.size		_ZN34_INTERNAL_46096f30_4_k_cu_27fc94c76thrust24THRUST_300001_SM_1000_NS3seqE,(_ZN34_INTERNAL_46096f30_4_k_cu_27fc94c74cuda3std3__420unreachable_sentinelE - _ZN34_INTERNAL_46096f30_4_k_cu_27fc94c76thrust24THRUST_300001_SM_1000_NS3seqE)
_ZN34_INTERNAL_46096f30_4_k_cu_27fc94c76thrust24THRUST_300001_SM_1000_NS3seqE:
	.zero		1
	.type		_ZN34_INTERNAL_46096f30_4_k_cu_27fc94c74cuda3std3__420unreachable_sentinelE,@object
	.size		_ZN34_INTERNAL_46096f30_4_k_cu_27fc94c74cuda3std3__420unreachable_sentinelE,(_ZN34_INTERNAL_46096f30_4_k_cu_27fc94c74cuda3std6ranges3__45__cpo5ssizeE - _ZN34_INTERNAL_46096f30_4_k_cu_27fc94c74cuda3std3__420unreachable_sentinelE)
_ZN34_INTERNAL_46096f30_4_k_cu_27fc94c74cuda3std3__420unreachable_sentinelE:
	.zero		1
	.type		_ZN34_INTERNAL_46096f30_4_k_cu_27fc94c74cuda3std6ranges3__45__cpo5ssizeE,@object
	.size		_ZN34_INTERNAL_46096f30_4_k_cu_27fc94c74cuda3std6ranges3__45__cpo5ssizeE,(_ZN34_INTERNAL_46096f30_4_k_cu_27fc94c76thrust24THRUST_300001_SM_1000_NS12placeholders2_3E - _ZN34_INTERNAL_46096f30_4_k_cu_27fc94c74cuda3std6ranges3__45__cpo5ssizeE)
_ZN34_INTERNAL_46096f30_4_k_cu_27fc94c74cuda3std6ranges3__45__cpo5ssizeE:
	.zero		1
	.type		_ZN34_INTERNAL_46096f30_4_k_cu_27fc94c76thrust24THRUST_300001_SM_1000_NS12placeholders2_3E,@object
	.size		_ZN34_INTERNAL_46096f30_4_k_cu_27fc94c76thrust24THRUST_300001_SM_1000_NS12placeholders2_3E,(_ZN34_INTERNAL_46096f30_4_k_cu_27fc94c74cuda3std3__45__cpo4cendE - _ZN34_INTERNAL_46096f30_4_k_cu_27fc94c76thrust24THRUST_300001_SM_1000_NS12placeholders2_3E)
_ZN34_INTERNAL_46096f30_4_k_cu_27fc94c76thrust24THRUST_300001_SM_1000_NS12placeholders2_3E:
	.zero		1
	.type		_ZN34_INTERNAL_46096f30_4_k_cu_27fc94c74cuda3std3__45__cpo4cendE,@object
	.size		_ZN34_INTERNAL_46096f30_4_k_cu_27fc94c74cuda3std3__45__cpo4cendE,(_ZN34_INTERNAL_46096f30_4_k_cu_27fc94c74cuda3std6ranges3__45__cpo4cendE - _ZN34_INTERNAL_46096f30_4_k_cu_27fc94c74cuda3std3__45__cpo4cendE)
_ZN34_INTERNAL_46096f30_4_k_cu_27fc94c74cuda3std3__45__cpo4cendE:
	.zero		1
	.type		_ZN34_INTERNAL_46096f30_4_k_cu_27fc94c74cuda3std6ranges3__45__cpo4cendE,@object
	.size		_ZN34_INTERNAL_46096f30_4_k_cu_27fc94c74cuda3std6ranges3__45__cpo4cendE,(_ZN34_INTERNAL_46096f30_4_k_cu_27fc94c76thrust24THRUST_300001_SM_1000_NS12placeholders2_7E - _ZN34_INTERNAL_46096f30_4_k_cu_27fc94c74cuda3std6ranges3__45__cpo4cendE)
_ZN34_INTERNAL_46096f30_4_k_cu_27fc94c74cuda3std6ranges3__45__cpo4cendE:
	.zero		1
	.type		_ZN34_INTERNAL_46096f30_4_k_cu_27fc94c76thrust24THRUST_300001_SM_1000_NS12placeholders2_7E,@object
	.size		_ZN34_INTERNAL_46096f30_4_k_cu_27fc94c76thrust24THRUST_300001_SM_1000_NS12placeholders2_7E,(_ZN34_INTERNAL_46096f30_4_k_cu_27fc94c74cuda3std3__45__cpo5crendE - _ZN34_INTERNAL_46096f30_4_k_cu_27fc94c76thrust24THRUST_300001_SM_1000_NS12placeholders2_7E)
_ZN34_INTERNAL_46096f30_4_k_cu_27fc94c76thrust24THRUST_300001_SM_1000_NS12placeholders2_7E:
	.zero		1
	.type		_ZN34_INTERNAL_46096f30_4_k_cu_27fc94c74cuda3std3__45__cpo5crendE,@object
	.size		_ZN34_INTERNAL_46096f30_4_k_cu_27fc94c74cuda3std3__45__cpo5crendE,(_ZN34_INTERNAL_46096f30_4_k_cu_27fc94c74cuda3std6ranges3__45__cpo4prevE - _ZN34_INTERNAL_46096f30_4_k_cu_27fc94c74cuda3std3__45__cpo5crendE)
_ZN34_INTERNAL_46096f30_4_k_cu_27fc94c74cuda3std3__45__cpo5crendE:
	.zero		1
	.type		_ZN34_INTERNAL_46096f30_4_k_cu_27fc94c74cuda3std6ranges3__45__cpo4prevE,@object
	.size		_ZN34_INTERNAL_46096f30_4_k_cu_27fc94c74cuda3std6ranges3__45__cpo4prevE,(_ZN34_INTERNAL_46096f30_4_k_cu_27fc94c74cuda3std6ranges3__45__cpo9iter_moveE - _ZN34_INTERNAL_46096f30_4_k_cu_27fc94c74cuda3std6ranges3__45__cpo4prevE)
_ZN34_INTERNAL_46096f30_4_k_cu_27fc94c74cuda3std6ranges3__45__cpo4prevE:
	.zero		1
	.type		_ZN34_INTERNAL_46096f30_4_k_cu_27fc94c74cuda3std6ranges3__45__cpo9iter_moveE,@object
	.size		_ZN34_INTERNAL_46096f30_4_k_cu_27fc94c74cuda3std6ranges3__45__cpo9iter_moveE,(_ZN34_INTERNAL_46096f30_4_k_cu_27fc94c76thrust24THRUST_300001_SM_1000_NS6system6detail10sequential3seqE - _ZN34_INTERNAL_46096f30_4_k_cu_27fc94c74cuda3std6ranges3__45__cpo9iter_moveE)
_ZN34_INTERNAL_46096f30_4_k_cu_27fc94c74cuda3std6ranges3__45__cpo9iter_moveE:
	.zero		1
	.type		_ZN34_INTERNAL_46096f30_4_k_cu_27fc94c76thrust24THRUST_300001_SM_1000_NS6system6detail10sequential3seqE,@object
	.size		_ZN34_INTERNAL_46096f30_4_k_cu_27fc94c76thrust24THRUST_300001_SM_1000_NS6system6detail10sequential3seqE,(_ZN34_INTERNAL_46096f30_4_k_cu_27fc94c76thrust24THRUST_300001_SM_1000_NS12placeholders2_9E - _ZN34_INTERNAL_46096f30_4_k_cu_27fc94c76thrust24THRUST_300001_SM_1000_NS6system6detail10sequential3seqE)
_ZN34_INTERNAL_46096f30_4_k_cu_27fc94c76thrust24THRUST_300001_SM_1000_NS6system6detail10sequential3seqE:
	.zero		1
	.type		_ZN34_INTERNAL_46096f30_4_k_cu_27fc94c76thrust24THRUST_300001_SM_1000_NS12placeholders2_9E,@object
	.size		_ZN34_INTERNAL_46096f30_4_k_cu_27fc94c76thrust24THRUST_300001_SM_1000_NS12placeholders2_9E,(_ZN34_INTERNAL_46096f30_4_k_cu_27fc94c74cuda3std3__419piecewise_constructE - _ZN34_INTERNAL_46096f30_4_k_cu_27fc94c76thrust24THRUST_300001_SM_1000_NS12placeholders2_9E)
_ZN34_INTERNAL_46096f30_4_k_cu_27fc94c76thrust24THRUST_300001_SM_1000_NS12placeholders2_9E:
	.zero		1
	.type		_ZN34_INTERNAL_46096f30_4_k_cu_27fc94c74cuda3std3__419piecewise_constructE,@object
	.size		_ZN34_INTERNAL_46096f30_4_k_cu_27fc94c74cuda3std3__419piecewise_constructE,(_ZN34_INTERNAL_46096f30_4_k_cu_27fc94c74cuda3std6ranges3__45__cpo5cdataE - _ZN34_INTERNAL_46096f30_4_k_cu_27fc94c74cuda3std3__419piecewise_constructE)
_ZN34_INTERNAL_46096f30_4_k_cu_27fc94c74cuda3std3__419piecewise_constructE:
	.zero		1
	.type		_ZN34_INTERNAL_46096f30_4_k_cu_27fc94c74cuda3std6ranges3__45__cpo5cdataE,@object
	.size		_ZN34_INTERNAL_46096f30_4_k_cu_27fc94c74cuda3std6ranges3__45__cpo5cdataE,(_ZN34_INTERNAL_46096f30_4_k_cu_27fc94c76thrust24THRUST_300001_SM_1000_NS12placeholders2_1E - _ZN34_INTERNAL_46096f30_4_k_cu_27fc94c74cuda3std6ranges3__45__cpo5cdataE)
_ZN34_INTERNAL_46096f30_4_k_cu_27fc94c74cuda3std6ranges3__45__cpo5cdataE:
	.zero		1
	.type		_ZN34_INTERNAL_46096f30_4_k_cu_27fc94c76thrust24THRUST_300001_SM_1000_NS12placeholders2_1E,@object
	.size		_ZN34_INTERNAL_46096f30_4_k_cu_27fc94c76thrust24THRUST_300001_SM_1000_NS12placeholders2_1E,(_ZN34_INTERNAL_46096f30_4_k_cu_27fc94c74cuda3std3__45__cpo3endE - _ZN34_INTERNAL_46096f30_4_k_cu_27fc94c76thrust24THRUST_300001_SM_1000_NS12placeholders2_1E)
_ZN34_INTERNAL_46096f30_4_k_cu_27fc94c76thrust24THRUST_300001_SM_1000_NS12placeholders2_1E:
	.zero		1
	.type		_ZN34_INTERNAL_46096f30_4_k_cu_27fc94c74cuda3std3__45__cpo3endE,@object
	.size		_ZN34_INTERNAL_46096f30_4_k_cu_27fc94c74cuda3std3__45__cpo3endE,(_ZN34_INTERNAL_46096f30_4_k_cu_27fc94c74cuda3std6ranges3__45__cpo3endE - _ZN34_INTERNAL_46096f30_4_k_cu_27fc94c74cuda3std3__45__cpo3endE)
_ZN34_INTERNAL_46096f30_4_k_cu_27fc94c74cuda3std3__45__cpo3endE:
	.zero		1
	.type		_ZN34_INTERNAL_46096f30_4_k_cu_27fc94c74cuda3std6ranges3__45__cpo3endE,@object
	.size		_ZN34_INTERNAL_46096f30_4_k_cu_27fc94c74cuda3std6ranges3__45__cpo3endE,(_ZN34_INTERNAL_46096f30_4_k_cu_27fc94c76thrust24THRUST_300001_SM_1000_NS12placeholders2_5E - _ZN34_INTERNAL_46096f30_4_k_cu_27fc94c74cuda3std6ranges3__45__cpo3endE)
_ZN34_INTERNAL_46096f30_4_k_cu_27fc94c74cuda3std6ranges3__45__cpo3endE:
	.zero		1
	.type		_ZN34_INTERNAL_46096f30_4_k_cu_27fc94c76thrust24THRUST_300001_SM_1000_NS12placeholders2_5E,@object
	.size		_ZN34_INTERNAL_46096f30_4_k_cu_27fc94c76thrust24THRUST_300001_SM_1000_NS12placeholders2_5E,(_ZN34_INTERNAL_46096f30_4_k_cu_27fc94c74cuda3std3__45__cpo4rendE - _ZN34_INTERNAL_46096f30_4_k_cu_27fc94c76thrust24THRUST_300001_SM_1000_NS12placeholders2_5E)
_ZN34_INTERNAL_46096f30_4_k_cu_27fc94c76thrust24THRUST_300001_SM_1000_NS12placeholders2_5E:
	.zero		1
	.type		_ZN34_INTERNAL_46096f30_4_k_cu_27fc94c74cuda3std3__45__cpo4rendE,@object
	.size		_ZN34_INTERNAL_46096f30_4_k_cu_27fc94c74cuda3std3__45__cpo4rendE,(_ZN34_INTERNAL_46096f30_4_k_cu_27fc94c74cuda3std6ranges3__45__cpo9iter_swapE - _ZN34_INTERNAL_46096f30_4_k_cu_27fc94c74cuda3std3__45__cpo4rendE)
_ZN34_INTERNAL_46096f30_4_k_cu_27fc94c74cuda3std3__45__cpo4rendE:
	.zero		1
	.type		_ZN34_INTERNAL_46096f30_4_k_cu_27fc94c74cuda3std6ranges3__45__cpo9iter_swapE,@object
	.size		_ZN34_INTERNAL_46096f30_4_k_cu_27fc94c74cuda3std6ranges3__45__cpo9iter_swapE,(_ZN34_INTERNAL_46096f30_4_k_cu_27fc94c74cuda3std3__48unexpectE - _ZN34_INTERNAL_46096f30_4_k_cu_27fc94c74cuda3std6ranges3__45__cpo9iter_swapE)
_ZN34_INTERNAL_46096f30_4_k_cu_27fc94c74cuda3std6ranges3__45__cpo9iter_swapE:
	.zero		1
	.type		_ZN34_INTERNAL_46096f30_4_k_cu_27fc94c74cuda3std3__48unexpectE,@object
	.size		_ZN34_INTERNAL_46096f30_4_k_cu_27fc94c74cuda3std3__48unexpectE,(_ZN34_INTERNAL_46096f30_4_k_cu_27fc94c76thrust24THRUST_300001_SM_1000_NS8cuda_cub3parE - _ZN34_INTERNAL_46096f30_4_k_cu_27fc94c74cuda3std3__48unexpectE)
_ZN34_INTERNAL_46096f30_4_k_cu_27fc94c74cuda3std3__48unexpectE:
	.zero		1
	.type		_ZN34_INTERNAL_46096f30_4_k_cu_27fc94c76thrust24THRUST_300001_SM_1000_NS8cuda_cub3parE,@object
	.size		_ZN34_INTERNAL_46096f30_4_k_cu_27fc94c76thrust24THRUST_300001_SM_1000_NS8cuda_cub3parE,(.L_29 - _ZN34_INTERNAL_46096f30_4_k_cu_27fc94c76thrust24THRUST_300001_SM_1000_NS8cuda_cub3parE)
_ZN34_INTERNAL_46096f30_4_k_cu_27fc94c76thrust24THRUST_300001_SM_1000_NS8cuda_cub3parE:
	.zero		1
.L_29:


//--------------------- .nv.shared._ZN3cub18CUB_300001_SM_10006detail10radix_sort33DeviceRadixSortExclusiveSumKernelINS1_5radix10policy_hubIfNS0_8NullTypeEyE10Policy1000EyEEvPT0_ --------------------------
	.section	.nv.shared._ZN3cub18CUB_300001_SM_10006detail10radix_sort33DeviceRadixSortExclusiveSumKernelINS1_5radix10policy_hubIfNS0_8NullTypeEyE10Policy1000EyEEvPT0_,"aw",@nobits
	.sectionflags	@""
	.align	128
.nv.shared._ZN3cub18CUB_300001_SM_10006detail10radix_sort33DeviceRadixSortExclusiveSumKernelINS1_5radix10policy_hubIfNS0_8NullTypeEyE10Policy1000EyEEvPT0_:
	.zero		3456


//--------------------- .nv.shared._ZN3cub18CUB_300001_SM_10006detail10radix_sort30DeviceRadixSortHistogramKernelINS1_5radix10policy_hubIfNS0_8NullTypeEyE10Policy1000ELNS0_9SortOrderE0EfyNS1_21identity_decomposer_tEEEvPT2_PKT1_SB_iiT3_ --------------------------
	.section	.nv.shared._ZN3cub18CUB_300001_SM_10006detail10radix_sort30DeviceRadixSortHistogramKernelINS1_5radix10policy_hubIfNS0_8NullTypeEyE10Policy1000ELNS0_9SortOrderE0EfyNS1_21identity_decomposer_tEEEvPT2_PKT1_SB_iiT3_,"aw",@nobits
	.sectionflags	@""
	.align	128
.nv.shared._ZN3cub18CUB_300001_SM_10006detail10radix_sort30DeviceRadixSortHistogramKernelINS1_5radix10policy_hubIfNS0_8NullTypeEyE10Policy1000ELNS0_9SortOrderE0EfyNS1_21identity_decomposer_tEEEvPT2_PKT1_SB_iiT3_:
	.zero		5120


//--------------------- .nv.shared._ZN3cub18CUB_300001_SM_10006detail10radix_sort31DeviceRadixSortSingleTileKernelINS1_5radix10policy_hubIfNS0_8NullTypeEyE10Policy1000ELNS0_9SortOrderE0EfS6_yNS1_21identity_decomposer_tEEEvPKT1_PSB_PKT2_PSF_T3_iiT4_ --------------------------
	.section	.nv.shared._ZN3cub18CUB_300001_SM_10006detail10radix_sort31DeviceRadixSortSingleTileKernelINS1_5radix10policy_hubIfNS0_8NullTypeEyE10Policy1000ELNS0_9SortOrderE0EfS6_yNS1_21identity_decomposer_tEEEvPKT1_PSB_PKT2_PSF_T3_iiT4_,"aw",@nobits
	.sectionflags	@""
	.align	128
.nv.shared._ZN3cub18CUB_300001_SM_10006detail10radix_sort31DeviceRadixSortSingleTileKernelINS1_5radix10policy_hubIfNS0_8NullTypeEyE10Policy1000ELNS0_9SortOrderE0EfS6_yNS1_21identity_decomposer_tEEEvPKT1_PSB_PKT2_PSF_T3_iiT4_:
	.zero		34944


//--------------------- .nv.shared._ZN3cub18CUB_300001_SM_10006detail10radix_sort29DeviceRadixSortOnesweepKernelINS1_5radix10policy_hubIiiyE10Policy1000ELNS0_9SortOrderE0EiiyiiNS1_21identity_decomposer_tEEEvPT5_SB_PT3_PKSC_PT1_PKSG_PT2_PKSK_T4_iiT6_ --------------------------
	.section	.nv.shared._ZN3cub18CUB_300001_SM_10006detail10radix_sort29DeviceRadixSortOnesweepKernelINS1_5radix10policy_hubIiiyE10Policy1000ELNS0_9SortOrderE0EiiyiiNS1_21identity_decomposer_tEEEvPT5_SB_PT3_PKSC_PT1_PKSG_PT2_PKSK_T4_iiT6_,"aw",@nobits
	.sectionflags	@""
	.align	128
.nv.shared._ZN3cub18CUB_300001_SM_10006detail10radix_sort29DeviceRadixSortOnesweepKernelINS1_5radix10policy_hubIiiyE10Policy1000ELNS0_9SortOrderE0EiiyiiNS1_21identity_decomposer_tEEEvPT5_SB_PT3_PKSC_PT1_PKSG_PT2_PKSK_T4_iiT6_:
	.zero		29184


//--------------------- .nv.shared._ZN3cub18CUB_300001_SM_10006detail10radix_sort33DeviceRadixSortExclusiveSumKernelINS1_5radix10policy_hubIiiyE10Policy1000EyEEvPT0_ --------------------------
	.section	.nv.shared._ZN3cub18CUB_300001_SM_10006detail10radix_sort33DeviceRadixSortExclusiveSumKernelINS1_5radix10policy_hubIiiyE10Policy1000EyEEvPT0_,"aw",@nobits
	.sectionflags	@""
	.align	128
.nv.shared._ZN3cub18CUB_300001_SM_10006detail10radix_sort33DeviceRadixSortExclusiveSumKernelINS1_5radix10policy_hubIiiyE10Policy1000EyEEvPT0_:
	.zero		3456


//--------------------- .nv.shared._ZN3cub18CUB_300001_SM_10006detail10radix_sort30DeviceRadixSortHistogramKernelINS1_5radix10policy_hubIiiyE10Policy1000ELNS0_9SortOrderE0EiyNS1_21identity_decomposer_tEEEvPT2_PKT1_SA_iiT3_ --------------------------
	.section	.nv.shared._ZN3cub18CUB_300001_SM_10006detail10radix_sort30DeviceRadixSortHistogramKernelINS1_5radix10policy_hubIiiyE10Policy1000ELNS0_9SortOrderE0EiyNS1_21identity_decomposer_tEEEvPT2_PKT1_SA_iiT3_,"aw",@nobits
	.sectionflags	@""
	.align	128
.nv.shared._ZN3cub18CUB_300001_SM_10006detail10radix_sort30DeviceRadixSortHistogramKernelINS1_5radix10policy_hubIiiyE10Policy1000ELNS0_9SortOrderE0EiyNS1_21identity_decomposer_tEEEvPT2_PKT1_SA_iiT3_:
	.zero		5120


//--------------------- .nv.shared._ZN3cub18CUB_300001_SM_10006detail10radix_sort31DeviceRadixSortSingleTileKernelINS1_5radix10policy_hubIiiyE10Policy1000ELNS0_9SortOrderE0EiiyNS1_21identity_decomposer_tEEEvPKT1_PSA_PKT2_PSE_T3_iiT4_ --------------------------
	.section	.nv.shared._ZN3cub18CUB_300001_SM_10006detail10radix_sort31DeviceRadixSortSingleTileKernelINS1_5radix10policy_hubIiiyE10Policy1000ELNS0_9SortOrderE0EiiyNS1_21identity_decomposer_tEEEvPKT1_PSA_PKT2_PSE_T3_iiT4_,"aw",@nobits
	.sectionflags	@""
	.align	128
.nv.shared._ZN3cub18CUB_300001_SM_10006detail10radix_sort31DeviceRadixSortSingleTileKernelINS1_5radix10policy_hubIiiyE10Policy1000ELNS0_9SortOrderE0EiiyNS1_21identity_decomposer_tEEEvPKT1_PSA_PKT2_PSE_T3_iiT4_:
	.zero		34944


//--------------------- .nv.shared._ZN3cub18CUB_300001_SM_10006detail10radix_sort29DeviceRadixSortOnesweepKernelINS1_5radix10policy_hubIicyE10Policy1000ELNS0_9SortOrderE0EicyiiNS1_21identity_decomposer_tEEEvPT5_SB_PT3_PKSC_PT1_PKSG_PT2_PKSK_T4_iiT6_ --------------------------
	.section	.nv.shared._ZN3cub18CUB_300001_SM_10006detail10radix_sort29DeviceRadixSortOnesweepKernelINS1_5radix10policy_hubIicyE10Policy1000ELNS0_9SortOrderE0EicyiiNS1_21identity_decomposer_tEEEvPT5_SB_PT3_PKSC_PT1_PKSG_PT2_PKSK_T4_iiT6_,"aw",@nobits
	.sectionflags	@""
	.align	128
.nv.shared._ZN3cub18CUB_300001_SM_10006detail10radix_sort29DeviceRadixSortOnesweepKernelINS1_5radix10policy_hubIicyE10Policy1000ELNS0_9SortOrderE0EicyiiNS1_21identity_decomposer_tEEEvPT5_SB_PT3_PKSC_PT1_PKSG_PT2_PKSK_T4_iiT6_:
	.zero		29184


//--------------------- .nv.shared._ZN3cub18CUB_300001_SM_10006detail10radix_sort33DeviceRadixSortExclusiveSumKernelINS1_5radix10policy_hubIicyE10Policy1000EyEEvPT0_ --------------------------
	.section	.nv.shared._ZN3cub18CUB_300001_SM_10006detail10radix_sort33DeviceRadixSortExclusiveSumKernelINS1_5radix10policy_hubIicyE10Policy1000EyEEvPT0_,"aw",@nobits
	.sectionflags	@""
	.align	128
.nv.shared._ZN3cub18CUB_300001_SM_10006detail10radix_sort33DeviceRadixSortExclusiveSumKernelINS1_5radix10policy_hubIicyE10Policy1000EyEEvPT0_:
	.zero		3456


//--------------------- .nv.shared._ZN3cub18CUB_300001_SM_10006detail10radix_sort30DeviceRadixSortHistogramKernelINS1_5radix10policy_hubIicyE10Policy1000ELNS0_9SortOrderE0EiyNS1_21identity_decomposer_tEEEvPT2_PKT1_SA_iiT3_ --------------------------
	.section	.nv.shared._ZN3cub18CUB_300001_SM_10006detail10radix_sort30DeviceRadixSortHistogramKernelINS1_5radix10policy_hubIicyE10Policy1000ELNS0_9SortOrderE0EiyNS1_21identity_decomposer_tEEEvPT2_PKT1_SA_iiT3_,"aw",@nobits
	.sectionflags	@""
	.align	128
.nv.shared._ZN3cub18CUB_300001_SM_10006detail10radix_sort30DeviceRadixSortHistogramKernelINS1_5radix10policy_hubIicyE10Policy1000ELNS0_9SortOrderE0EiyNS1_21identity_decomposer_tEEEvPT2_PKT1_SA_iiT3_:
	.zero		5120


//--------------------- .nv.shared._ZN3cub18CUB_300001_SM_10006detail10radix_sort31DeviceRadixSortSingleTileKernelINS1_5radix10policy_hubIicyE10Policy1000ELNS0_9SortOrderE0EicyNS1_21identity_decomposer_tEEEvPKT1_PSA_PKT2_PSE_T3_iiT4_ --------------------------
	.section	.nv.shared._ZN3cub18CUB_300001_SM_10006detail10radix_sort31DeviceRadixSortSingleTileKernelINS1_5radix10policy_hubIicyE10Policy1000ELNS0_9SortOrderE0EicyNS1_21identity_decomposer_tEEEvPKT1_PSA_PKT2_PSE_T3_iiT4_,"aw",@nobits
	.sectionflags	@""
	.align	128
.nv.shared._ZN3cub18CUB_300001_SM_10006detail10radix_sort31DeviceRadixSortSingleTileKernelINS1_5radix10policy_hubIicyE10Policy1000ELNS0_9SortOrderE0EicyNS1_21identity_decomposer_tEEEvPKT1_PSA_PKT2_PSE_T3_iiT4_:
	.zero		34944


//--------------------- .nv.shared._ZN3cub18CUB_300001_SM_10006detail10radix_sort29DeviceRadixSortOnesweepKernelINS1_5radix10policy_hubIiNS0_8NullTypeEyE10Policy1000ELNS0_9SortOrderE0EiS6_yiiNS1_21identity_decomposer_tEEEvPT5_SC_PT3_PKSD_PT1_PKSH_PT2_PKSL_T4_iiT6_ --------------------------
	.section	.nv.shared._ZN3cub18CUB_300001_SM_10006detail10radix_sort29DeviceRadixSortOnesweepKernelINS1_5radix10policy_hubIiNS0_8NullTypeEyE10Policy1000ELNS0_9SortOrderE0EiS6_yiiNS1_21identity_decomposer_tEEEvPT5_SC_PT3_PKSD_PT1_PKSH_PT2_PKSL_T4_iiT6_,"aw",@nobits
	.sectionflags	@""
	.align	128
.nv.shared._ZN3cub18CUB_300001_SM_10006detail10radix_sort29DeviceRadixSortOnesweepKernelINS1_5radix10policy_hubIiNS0_8NullTypeEyE10Policy1000ELNS0_9SortOrderE0EiS6_yiiNS1_21identity_decomposer_tEEEvPT5_SC_PT3_PKSD_PT1_PKSH_PT2_PKSL_T4_iiT6_:
	.zero		32256


//--------------------- .nv.shared._ZN3cub18CUB_300001_SM_10006detail10radix_sort33DeviceRadixSortExclusiveSumKernelINS1_5radix10policy_hubIiNS0_8NullTypeEyE10Policy1000EyEEvPT0_ --------------------------
	.section	.nv.shared._ZN3cub18CUB_300001_SM_10006detail10radix_sort33DeviceRadixSortExclusiveSumKernelINS1_5radix10policy_hubIiNS0_8NullTypeEyE10Policy1000EyEEvPT0_,"aw",@nobits
	.sectionflags	@""
	.align	128
.nv.shared._ZN3cub18CUB_300001_SM_10006detail10radix_sort33DeviceRadixSortExclusiveSumKernelINS1_5radix10policy_hubIiNS0_8NullTypeEyE10Policy1000EyEEvPT0_:
	.zero		3456


//--------------------- .nv.shared._ZN3cub18CUB_300001_SM_10006detail10radix_sort30DeviceRadixSortHistogramKernelINS1_5radix10policy_hubIiNS0_8NullTypeEyE10Policy1000ELNS0_9SortOrderE0EiyNS1_21identity_decomposer_tEEEvPT2_PKT1_SB_iiT3_ --------------------------
	.section	.nv.shared._ZN3cub18CUB_300001_SM_10006detail10radix_sort30DeviceRadixSortHistogramKernelINS1_5radix10policy_hubIiNS0_8NullTypeEyE10Policy1000ELNS0_9SortOrderE0EiyNS1_21identity_decomposer_tEEEvPT2_PKT1_SB_iiT3_,"aw",@nobits
	.sectionflags	@""
	.align	128
.nv.shared._ZN3cub18CUB_300001_SM_10006detail10radix_sort30DeviceRadixSortHistogramKernelINS1_5radix10policy_hubIiNS0_8NullTypeEyE10Policy1000ELNS0_9SortOrderE0EiyNS1_21identity_decomposer_tEEEvPT2_PKT1_SB_iiT3_:
	.zero		5120


//--------------------- .nv.shared._ZN3cub18CUB_300001_SM_10006detail10radix_sort31DeviceRadixSortSingleTileKernelINS1_5radix10policy_hubIiNS0_8NullTypeEyE10Policy1000ELNS0_9SortOrderE0EiS6_yNS1_21identity_decomposer_tEEEvPKT1_PSB_PKT2_PSF_T3_iiT4_ --------------------------
	.section	.nv.shared._ZN3cub18CUB_300001_SM_10006detail10radix_sort31DeviceRadixSortSingleTileKernelINS1_5radix10policy_hubIiNS0_8NullTypeEyE10Policy1000ELNS0_9SortOrderE0EiS6_yNS1_21identity_decomposer_tEEEvPKT1_PSB_PKT2_PSF_T3_iiT4_,"aw",@nobits
	.sectionflags	@""
	.align	128
.nv.shared._ZN3cub18CUB_300001_SM_10006detail10radix_sort31DeviceRadixSortSingleTileKernelINS1_5radix10policy_hubIiNS0_8NullTypeEyE10Policy1000ELNS0_9SortOrderE0EiS6_yNS1_21identity_decomposer_tEEEvPKT1_PSB_PKT2_PSF_T3_iiT4_:
	.zero		34944


//--------------------- .nv.shared._ZN3cub18CUB_300001_SM_10006detail11scan_by_key21DeviceScanByKeyKernelINS2_10policy_hubIPiiiN4cuda3std3__44plusIvEEE10Policy1000ES5_S5_S5_NS0_24ReduceByKeyScanTileStateIiiLb1EEENS8_8equal_toIvEESA_NS0_8NullTypeEmiiEEvT0_PT9_T1_T2_T3_iT4_T5_T6_T7_ --------------------------
	.section	.nv.shared._ZN3cub18CUB_300001_SM_10006detail11scan_by_key21DeviceScanByKeyKernelINS2_10policy_hubIPiiiN4cuda3std3__44plusIvEEE10Policy1000ES5_S5_S5_NS0_24ReduceByKeyScanTileStateIiiLb1EEENS8_8equal_toIvEESA_NS0_8NullTypeEmiiEEvT0_PT9_T1_T2_T3_iT4_T5_T6_T7_,"aw",@nobits
	.sectionflags	@""
	.align	128
.nv.shared._ZN3cub18CUB_300001_SM_10006detail11scan_by_key21DeviceScanByKeyKernelINS2_10policy_hubIPiiiN4cuda3std3__44plusIvEEE10Policy1000ES5_S5_S5_NS0_24ReduceByKeyScanTileStateIiiLb1EEENS8_8equal_toIvEESA_NS0_8NullTypeEmiiEEvT0_PT9_T1_T2_T3_iT4_T5_T6_T7_:
	.zero		19072


//--------------------- .nv.shared._ZN3cub18CUB_300001_SM_10006detail11scan_by_key25DeviceScanByKeyInitKernelINS0_24ReduceByKeyScanTileStateIiiLb1EEEPimEEvT_T0_PN4cuda3std3__415iterator_traitsIS8_vE10value_typeET1_i --------------------------
	.section	.nv.shared._ZN3cub18CUB_300001_SM_10006detail11scan_by_key25DeviceScanByKeyInitKernelINS0_24ReduceByKeyScanTileStateIiiLb1EEEPimEEvT_T0_PN4cuda3std3__415iterator_traitsIS8_vE10value_typeET1_i,"aw",@nobits
	.sectionflags	@""
	.align	128
	.zero		1024


//--------------------- .nv.shared._ZN3cub18CUB_300001_SM_10006detail11scan_by_key21DeviceScanByKeyKernelINS2_10policy_hubIPiiiN4cuda3std3__44plusIvEEE10Policy1000ES5_S5_S5_NS0_24ReduceByKeyScanTileStateIiiLb1EEENS8_8equal_toIvEESA_NS0_8NullTypeEjiiEEvT0_PT9_T1_T2_T3_iT4_T5_T6_T7_ --------------------------
	.section	.nv.shared._ZN3cub18CUB_300001_SM_10006detail11scan_by_key21DeviceScanByKeyKernelINS2_10policy_hubIPiiiN4cuda3std3__44plusIvEEE10Policy1000ES5_S5_S5_NS0_24ReduceByKeyScanTileStateIiiLb1EEENS8_8equal_toIvEESA_NS0_8NullTypeEjiiEEvT0_PT9_T1_T2_T3_iT4_T5_T6_T7_,"aw",@nobits
	.sectionflags	@""
	.align	128
.nv.shared._ZN3cub18CUB_300001_SM_10006detail11scan_by_key21DeviceScanByKeyKernelINS2_10policy_hubIPiiiN4cuda3std3__44plusIvEEE10Policy1000ES5_S5_S5_NS0_24ReduceByKeyScanTileStateIiiLb1EEENS8_8equal_toIvEESA_NS0_8NullTypeEjiiEEvT0_PT9_T1_T2_T3_iT4_T5_T6_T7_:
	.zero		19072


//--------------------- .nv.shared._ZN3cub18CUB_300001_SM_10006detail11scan_by_key25DeviceScanByKeyInitKernelINS0_24ReduceByKeyScanTileStateIiiLb1EEEPijEEvT_T0_PN4cuda3std3__415iterator_traitsIS8_vE10value_typeET1_i --------------------------
	.section	.nv.shared._ZN3cub18CUB_300001_SM_10006detail11scan_by_key25DeviceScanByKeyInitKernelINS0_24ReduceByKeyScanTileStateIiiLb1EEEPijEEvT_T0_PN4cuda3std3__415iterator_traitsIS8_vE10value_typeET1_i,"aw",@nobits
	.sectionflags	@""
	.align	128
	.zero		1024


//--------------------- .nv.shared._ZN3cub18CUB_300001_SM_10006detail4scan16DeviceScanKernelINS2_10policy_hubIiiimN4cuda3std3__44plusIvEEE10Policy1000EN6thrust24THRUST_300001_SM_1000_NS6detail15normal_iteratorINSD_10device_ptrIiEEEESI_NS0_13ScanTileStateIiLb1EEES9_NS1_10InputValueIiPiEEmiLb0EiEEvT0_T1_T2_iT3_T4_T5_ --------------------------
	.section	.nv.shared._ZN3cub18CUB_300001_SM_10006detail4scan16DeviceScanKernelINS2_10policy_hubIiiimN4cuda3std3__44plusIvEEE10Policy1000EN6thrust24THRUST_300001_SM_1000_NS6detail15normal_iteratorINSD_10device_ptrIiEEEESI_NS0_13ScanTileStateIiLb1EEES9_NS1_10InputValueIiPiEEmiLb0EiEEvT0_T1_T2_iT3_T4_T5_,"aw",@nobits
	.sectionflags	@""
	.align	128
.nv.shared._ZN3cub18CUB_300001_SM_10006detail4scan16DeviceScanKernelINS2_10policy_hubIiiimN4cuda3std3__44plusIvEEE10Policy1000EN6thrust24THRUST_300001_SM_1000_NS6detail15normal_iteratorINSD_10device_ptrIiEEEESI_NS0_13ScanTileStateIiLb1EEES9_NS1_10InputValueIiPiEEmiLb0EiEEvT0_T1_T2_iT3_T4_T5_:
	.zero		32768


//--------------------- .nv.shared._ZN3cub18CUB_300001_SM_10006detail4scan16DeviceScanKernelINS2_10policy_hubIiiijN4cuda3std3__44plusIvEEE10Policy1000EN6thrust24THRUST_300001_SM_1000_NS6detail15normal_iteratorINSD_10device_ptrIiEEEESI_NS0_13ScanTileStateIiLb1EEES9_NS1_10InputValueIiPiEEjiLb0EiEEvT0_T1_T2_iT3_T4_T5_ --------------------------
	.section	.nv.shared._ZN3cub18CUB_300001_SM_10006detail4scan16DeviceScanKernelINS2_10policy_hubIiiijN4cuda3std3__44plusIvEEE10Policy1000EN6thrust24THRUST_300001_SM_1000_NS6detail15normal_iteratorINSD_10device_ptrIiEEEESI_NS0_13ScanTileStateIiLb1EEES9_NS1_10InputValueIiPiEEjiLb0EiEEvT0_T1_T2_iT3_T4_T5_,"aw",@nobits
	.sectionflags	@""
	.align	128
.nv.shared._ZN3cub18CUB_300001_SM_10006detail4scan16DeviceScanKernelINS2_10policy_hubIiiijN4cuda3std3__44plusIvEEE10Policy1000EN6thrust24THRUST_300001_SM_1000_NS6detail15normal_iteratorINSD_10device_ptrIiEEEESI_NS0_13ScanTileStateIiLb1EEES9_NS1_10InputValueIiPiEEjiLb0EiEEvT0_T1_T2_iT3_T4_T5_:
	.zero		34944


//--------------------- .nv.shared._ZN3cub18CUB_300001_SM_10006detail4scan16DeviceScanKernelINS2_10policy_hubIiiimN4cuda3std3__44plusIvEEE10Policy1000EN6thrust24THRUST_300001_SM_1000_NS6detail15normal_iteratorINSD_10device_ptrIiEEEESI_NS0_13ScanTileStateIiLb1EEES9_NS0_8NullTypeEmiLb0ESL_EEvT0_T1_T2_iT3_T4_T5_ --------------------------
	.section	.nv.shared._ZN3cub18CUB_300001_SM_10006detail4scan16DeviceScanKernelINS2_10policy_hubIiiimN4cuda3std3__44plusIvEEE10Policy1000EN6thrust24THRUST_300001_SM_1000_NS6detail15normal_iteratorINSD_10device_ptrIiEEEESI_NS0_13ScanTileStateIiLb1EEES9_NS0_8NullTypeEmiLb0ESL_EEvT0_T1_T2_iT3_T4_T5_,"aw",@nobits
	.sectionflags	@""
	.align	128
.nv.shared._ZN3cub18CUB_300001_SM_10006detail4scan16DeviceScanKernelINS2_10policy_hubIiiimN4cuda3std3__44plusIvEEE10Policy1000EN6thrust24THRUST_300001_SM_1000_NS6detail15normal_iteratorINSD_10device_ptrIiEEEESI_NS0_13ScanTileStateIiLb1EEES9_NS0_8NullTypeEmiLb0ESL_EEvT0_T1_T2_iT3_T4_T5_:
	.zero		32768


//--------------------- .nv.shared._ZN3cub18CUB_300001_SM_10006detail4scan16DeviceScanKernelINS2_10policy_hubIiiijN4cuda3std3__44plusIvEEE10Policy1000EN6thrust24THRUST_300001_SM_1000_NS6detail15normal_iteratorINSD_10device_ptrIiEEEESI_NS0_13ScanTileStateIiLb1EEES9_NS0_8NullTypeEjiLb0ESL_EEvT0_T1_T2_iT3_T4_T5_ --------------------------
	.section	.nv.shared._ZN3cub18CUB_300001_SM_10006detail4scan16DeviceScanKernelINS2_10policy_hubIiiijN4cuda3std3__44plusIvEEE10Policy1000EN6thrust24THRUST_300001_SM_1000_NS6detail15normal_iteratorINSD_10device_ptrIiEEEESI_NS0_13ScanTileStateIiLb1EEES9_NS0_8NullTypeEjiLb0ESL_EEvT0_T1_T2_iT3_T4_T5_,"aw",@nobits
	.sectionflags	@""
	.align	128
.nv.shared._ZN3cub18CUB_300001_SM_10006detail4scan16DeviceScanKernelINS2_10policy_hubIiiijN4cuda3std3__44plusIvEEE10Policy1000EN6thrust24THRUST_300001_SM_1000_NS6detail15normal_iteratorINSD_10device_ptrIiEEEESI_NS0_13ScanTileStateIiLb1EEES9_NS0_8NullTypeEjiLb0ESL_EEvT0_T1_T2_iT3_T4_T5_:
	.zero		34944


//--------------------- .nv.shared._ZN3cub18CUB_300001_SM_10006detail4scan20DeviceScanInitKernelINS0_13ScanTileStateIiLb1EEEEEvT_i --------------------------
	.section	.nv.shared._ZN3cub18CUB_300001_SM_10006detail4scan20DeviceScanInitKernelINS0_13ScanTileStateIiLb1EEEEEvT_i,"aw",@nobits
	.sectionflags	@""
	.align	128
	.zero		1024


//--------------------- .nv.shared._ZN3cub18CUB_300001_SM_10006detail6reduce18DeviceReduceKernelINS2_10policy_hubIfyN4cuda3std3__44plusIfEEE10Policy1000EN6thrust24THRUST_300001_SM_1000_NS6detail15normal_iteratorINSD_10device_ptrIfEEEEyS9_fNS7_10__identityEEEvT0_PT3_T1_NS0_13GridEvenShareISN_EET2_T4_ --------------------------
	.section	.nv.shared._ZN3cub18CUB_300001_SM_10006detail6reduce18DeviceReduceKernelINS2_10policy_hubIfyN4cuda3std3__44plusIfEEE10Policy1000EN6thrust24THRUST_300001_SM_1000_NS6detail15normal_iteratorINSD_10device_ptrIfEEEEyS9_fNS7_10__identityEEEvT0_PT3_T1_NS0_13GridEvenShareISN_EET2_T4_,"aw",@nobits
	.sectionflags	@""
	.align	128
.nv.shared._ZN3cub18CUB_300001_SM_10006detail6reduce18DeviceReduceKernelINS2_10policy_hubIfyN4cuda3std3__44plusIfEEE10Policy1000EN6thrust24THRUST_300001_SM_1000_NS6detail15normal_iteratorINSD_10device_ptrIfEEEEyS9_fNS7_10__identityEEEvT0_PT3_T1_NS0_13GridEvenShareISN_EET2_T4_:
	.zero		1152


//--------------------- .nv.shared._ZN3cub18CUB_300001_SM_10006detail6reduce28DeviceReduceSingleTileKernelINS2_10policy_hubIfyN4cuda3std3__44plusIfEEE10Policy1000EN6thrust24THRUST_300001_SM_1000_NS6detail15normal_iteratorINSD_10device_ptrIfEEEEPfyS9_ffNS7_10__identityEEEvT0_T1_T2_T3_T4_T6_ --------------------------
	.section	.nv.shared._ZN3cub18CUB_300001_SM_10006detail6reduce28DeviceReduceSingleTileKernelINS2_10policy_hubIfyN4cuda3std3__44plusIfEEE10Policy1000EN6thrust24THRUST_300001_SM_1000_NS6detail15normal_iteratorINSD_10device_ptrIfEEEEPfyS9_ffNS7_10__identityEEEvT0_T1_T2_T3_T4_T6_,"aw",@nobits
	.sectionflags	@""
	.align	128
.nv.shared._ZN3cub18CUB_300001_SM_10006detail6reduce28DeviceReduceSingleTileKernelINS2_10policy_hubIfyN4cuda3std3__44plusIfEEE10Policy1000EN6thrust24THRUST_300001_SM_1000_NS6detail15normal_iteratorINSD_10device_ptrIfEEEEPfyS9_ffNS7_10__identityEEEvT0_T1_T2_T3_T4_T6_:
	.zero		1152


//--------------------- .nv.shared._ZN3cub18CUB_300001_SM_10006detail6reduce18DeviceReduceKernelINS2_10policy_hubIfjN4cuda3std3__44plusIfEEE10Policy1000EN6thrust24THRUST_300001_SM_1000_NS6detail15normal_iteratorINSD_10device_ptrIfEEEEjS9_fNS7_10__identityEEEvT0_PT3_T1_NS0_13GridEvenShareISN_EET2_T4_ --------------------------
	.section	.nv.shared._ZN3cub18CUB_300001_SM_10006detail6reduce18DeviceReduceKernelINS2_10policy_hubIfjN4cuda3std3__44plusIfEEE10Policy1000EN6thrust24THRUST_300001_SM_1000_NS6detail15normal_iteratorINSD_10device_ptrIfEEEEjS9_fNS7_10__identityEEEvT0_PT3_T1_NS0_13GridEvenShareISN_EET2_T4_,"aw",@nobits
	.sectionflags	@""
	.align	128
.nv.shared._ZN3cub18CUB_300001_SM_10006detail6reduce18DeviceReduceKernelINS2_10policy_hubIfjN4cuda3std3__44plusIfEEE10Policy1000EN6thrust24THRUST_300001_SM_1000_NS6detail15normal_iteratorINSD_10device_ptrIfEEEEjS9_fNS7_10__identityEEEvT0_PT3_T1_NS0_13GridEvenShareISN_EET2_T4_:
	.zero		1152


//--------------------- .nv.shared._ZN3cub18CUB_300001_SM_10006detail6reduce28DeviceReduceSingleTileKernelINS2_10policy_hubIfjN4cuda3std3__44plusIfEEE10Policy1000EN6thrust24THRUST_300001_SM_1000_NS6detail15normal_iteratorINSD_10device_ptrIfEEEEPfjS9_ffNS7_10__identityEEEvT0_T1_T2_T3_T4_T6_ --------------------------
	.section	.nv.shared._ZN3cub18CUB_300001_SM_10006detail6reduce28DeviceReduceSingleTileKernelINS2_10policy_hubIfjN4cuda3std3__44plusIfEEE10Policy1000EN6thrust24THRUST_300001_SM_1000_NS6detail15normal_iteratorINSD_10device_ptrIfEEEEPfjS9_ffNS7_10__identityEEEvT0_T1_T2_T3_T4_T6_,"aw",@nobits
	.sectionflags	@""
	.align	128
.nv.shared._ZN3cub18CUB_300001_SM_10006detail6reduce28DeviceReduceSingleTileKernelINS2_10policy_hubIfjN4cuda3std3__44plusIfEEE10Policy1000EN6thrust24THRUST_300001_SM_1000_NS6detail15normal_iteratorINSD_10device_ptrIfEEEEPfjS9_ffNS7_10__identityEEEvT0_T1_T2_T3_T4_T6_:
	.zero		1152


//--------------------- .nv.shared._ZN3cub18CUB_300001_SM_10006detail6reduce28DeviceReduceSingleTileKernelINS2_10policy_hubIfyN4cuda3__47maximumIfEEE10Policy1000EPfSB_iS8_ffNS5_3std3__410__identityEEEvT0_T1_T2_T3_T4_T6_ --------------------------
	.section	.nv.shared._ZN3cub18CUB_300001_SM_10006detail6reduce28DeviceReduceSingleTileKernelINS2_10policy_hubIfyN4cuda3__47maximumIfEEE10Policy1000EPfSB_iS8_ffNS5_3std3__410__identityEEEvT0_T1_T2_T3_T4_T6_,"aw",@nobits
	.sectionflags	@""
	.align	128
.nv.shared._ZN3cub18CUB_300001_SM_10006detail6reduce28DeviceReduceSingleTileKernelINS2_10policy_hubIfyN4cuda3__47maximumIfEEE10Policy1000EPfSB_iS8_ffNS5_3std3__410__identityEEEvT0_T1_T2_T3_T4_T6_:
	.zero		1152


//--------------------- .nv.shared._ZN3cub18CUB_300001_SM_10006detail6reduce18DeviceReduceKernelINS2_10policy_hubIfyN4cuda3__47maximumIfEEE10Policy1000EN6thrust24THRUST_300001_SM_1000_NS6detail15normal_iteratorINSC_10device_ptrIfEEEEyS8_fZ14demoVectorNormvE9abs_value_0EEvT0_PT3_T1_NS0_13GridEvenShareISM_EET2_T4_ --------------------------
	.section	.nv.shared._ZN3cub18CUB_300001_SM_10006detail6reduce18DeviceReduceKernelINS2_10policy_hubIfyN4cuda3__47maximumIfEEE10Policy1000EN6thrust24THRUST_300001_SM_1000_NS6detail15normal_iteratorINSC_10device_ptrIfEEEEyS8_fZ14demoVectorNormvE9abs_value_0EEvT0_PT3_T1_NS0_13GridEvenShareISM_EET2_T4_,"aw",@nobits
	.sectionflags	@""
	.align	128
.nv.shared._ZN3cub18CUB_300001_SM_10006detail6reduce18DeviceReduceKernelINS2_10policy_hubIfyN4cuda3__47maximumIfEEE10Policy1000EN6thrust24THRUST_300001_SM_1000_NS6detail15normal_iteratorINSC_10device_ptrIfEEEEyS8_fZ14demoVectorNormvE9abs_value_0EEvT0_PT3_T1_NS0_13GridEvenShareISM_EET2_T4_:
	.zero		1152


//--------------------- .nv.shared._ZN3cub18CUB_300001_SM_10006detail6reduce28DeviceReduceSingleTileKernelINS2_10policy_hubIfyN4cuda3__47maximumIfEEE10Policy1000EN6thrust24THRUST_300001_SM_1000_NS6detail15normal_iteratorINSC_10device_ptrIfEEEEPfyS8_ffZ14demoVectorNormvE9abs_value_0EEvT0_T1_T2_T3_T4_T6_ --------------------------
	.section	.nv.shared._ZN3cub18CUB_300001_SM_10006detail6reduce28DeviceReduceSingleTileKernelINS2_10policy_hubIfyN4cuda3__47maximumIfEEE10Policy1000EN6thrust24THRUST_300001_SM_1000_NS6detail15normal_iteratorINSC_10device_ptrIfEEEEPfyS8_ffZ14demoVectorNormvE9abs_value_0EEvT0_T1_T2_T3_T4_T6_,"aw",@nobits
	.sectionflags	@""
	.align	128
.nv.shared._ZN3cub18CUB_300001_SM_10006detail6reduce28DeviceReduceSingleTileKernelINS2_10policy_hubIfyN4cuda3__47maximumIfEEE10Policy1000EN6thrust24THRUST_300001_SM_1000_NS6detail15normal_iteratorINSC_10device_ptrIfEEEEPfyS8_ffZ14demoVectorNormvE9abs_value_0EEvT0_T1_T2_T3_T4_T6_:
	.zero		1152


//--------------------- .nv.shared._ZN3cub18CUB_300001_SM_10006detail6reduce28DeviceReduceSingleTileKernelINS2_10policy_hubIfjN4cuda3__47maximumIfEEE10Policy1000EPfSB_iS8_ffNS5_3std3__410__identityEEEvT0_T1_T2_T3_T4_T6_ --------------------------
	.section	.nv.shared._ZN3cub18CUB_300001_SM_10006detail6reduce28DeviceReduceSingleTileKernelINS2_10policy_hubIfjN4cuda3__47maximumIfEEE10Policy1000EPfSB_iS8_ffNS5_3std3__410__identityEEEvT0_T1_T2_T3_T4_T6_,"aw",@nobits
	.sectionflags	@""
	.align	128
.nv.shared._ZN3cub18CUB_300001_SM_10006detail6reduce28DeviceReduceSingleTileKernelINS2_10policy_hubIfjN4cuda3__47maximumIfEEE10Policy1000EPfSB_iS8_ffNS5_3std3__410__identityEEEvT0_T1_T2_T3_T4_T6_:
	.zero		1152


//--------------------- .nv.shared._ZN3cub18CUB_300001_SM_10006detail6reduce18DeviceReduceKernelINS2_10policy_hubIfjN4cuda3__47maximumIfEEE10Policy1000EN6thrust24THRUST_300001_SM_1000_NS6detail15normal_iteratorINSC_10device_ptrIfEEEEjS8_fZ14demoVectorNormvE9abs_value_0EEvT0_PT3_T1_NS0_13GridEvenShareISM_EET2_T4_ --------------------------
	.section	.nv.shared._ZN3cub18CUB_300001_SM_10006detail6reduce18DeviceReduceKernelINS2_10policy_hubIfjN4cuda3__47maximumIfEEE10Policy1000EN6thrust24THRUST_300001_SM_1000_NS6detail15normal_iteratorINSC_10device_ptrIfEEEEjS8_fZ14demoVectorNormvE9abs_value_0EEvT0_PT3_T1_NS0_13GridEvenShareISM_EET2_T4_,"aw",@nobits
	.sectionflags	@""
	.align	128
.nv.shared._ZN3cub18CUB_300001_SM_10006detail6reduce18DeviceReduceKernelINS2_10policy_hubIfjN4cuda3__47maximumIfEEE10Policy1000EN6thrust24THRUST_300001_SM_1000_NS6detail15normal_iteratorINSC_10device_ptrIfEEEEjS8_fZ14demoVectorNormvE9abs_value_0EEvT0_PT3_T1_NS0_13GridEvenShareISM_EET2_T4_:
	.zero		1152


//--------------------- .nv.shared._ZN3cub18CUB_300001_SM_10006detail6reduce28DeviceReduceSingleTileKernelINS2_10policy_hubIfjN4cuda3__47maximumIfEEE10Policy1000EN6thrust24THRUST_300001_SM_1000_NS6detail15normal_iteratorINSC_10device_ptrIfEEEEPfjS8_ffZ14demoVectorNormvE9abs_value_0EEvT0_T1_T2_T3_T4_T6_ --------------------------
	.section	.nv.shared._ZN3cub18CUB_300001_SM_10006detail6reduce28DeviceReduceSingleTileKernelINS2_10policy_hubIfjN4cuda3__47maximumIfEEE10Policy1000EN6thrust24THRUST_300001_SM_1000_NS6detail15normal_iteratorINSC_10device_ptrIfEEEEPfjS8_ffZ14demoVectorNormvE9abs_value_0EEvT0_T1_T2_T3_T4_T6_,"aw",@nobits
	.sectionflags	@""
	.align	128
.nv.shared._ZN3cub18CUB_300001_SM_10006detail6reduce28DeviceReduceSingleTileKernelINS2_10policy_hubIfjN4cuda3__47maximumIfEEE10Policy1000EN6thrust24THRUST_300001_SM_1000_NS6detail15normal_iteratorINSC_10device_ptrIfEEEEPfjS8_ffZ14demoVectorNormvE9abs_value_0EEvT0_T1_T2_T3_T4_T6_:
	.zero		1152


//--------------------- .nv.shared._ZN3cub18CUB_300001_SM_10006detail6reduce18DeviceReduceKernelINS2_10policy_hubIfyN4cuda3std3__44plusIfEEE10Policy1000EN6thrust24THRUST_300001_SM_1000_NS6detail15normal_iteratorINSD_10device_ptrIfEEEEyS9_fZ14demoVectorNormvE6squareEEvT0_PT3_T1_NS0_13GridEvenShareISN_EET2_T4_ --------------------------
	.section	.nv.shared._ZN3cub18CUB_300001_SM_10006detail6reduce18DeviceReduceKernelINS2_10policy_hubIfyN4cuda3std3__44plusIfEEE10Policy1000EN6thrust24THRUST_300001_SM_1000_NS6detail15normal_iteratorINSD_10device_ptrIfEEEEyS9_fZ14demoVectorNormvE6squareEEvT0_PT3_T1_NS0_13GridEvenShareISN_EET2_T4_,"aw",@nobits
	.sectionflags	@""
	.align	128
.nv.shared._ZN3cub18CUB_300001_SM_10006detail6reduce18DeviceReduceKernelINS2_10policy_hubIfyN4cuda3std3__44plusIfEEE10Policy1000EN6thrust24THRUST_300001_SM_1000_NS6detail15normal_iteratorINSD_10device_ptrIfEEEEyS9_fZ14demoVectorNormvE6squareEEvT0_PT3_T1_NS0_13GridEvenShareISN_EET2_T4_:
	.zero		1152


//--------------------- .nv.shared._ZN3cub18CUB_300001_SM_10006detail6reduce28DeviceReduceSingleTileKernelINS2_10policy_hubIfyN4cuda3std3__44plusIfEEE10Policy1000EN6thrust24THRUST_300001_SM_1000_NS6detail15normal_iteratorINSD_10device_ptrIfEEEEPfyS9_ffZ14demoVectorNormvE6squareEEvT0_T1_T2_T3_T4_T6_ --------------------------
	.section	.nv.shared._ZN3cub18CUB_300001_SM_10006detail6reduce28DeviceReduceSingleTileKernelINS2_10policy_hubIfyN4cuda3std3__44plusIfEEE10Policy1000EN6thrust24THRUST_300001_SM_1000_NS6detail15normal_iteratorINSD_10device_ptrIfEEEEPfyS9_ffZ14demoVectorNormvE6squareEEvT0_T1_T2_T3_T4_T6_,"aw",@nobits
	.sectionflags	@""
	.align	128
.nv.shared._ZN3cub18CUB_300001_SM_10006detail6reduce28DeviceReduceSingleTileKernelINS2_10policy_hubIfyN4cuda3std3__44plusIfEEE10Policy1000EN6thrust24THRUST_300001_SM_1000_NS6detail15normal_iteratorINSD_10device_ptrIfEEEEPfyS9_ffZ14demoVectorNormvE6squareEEvT0_T1_T2_T3_T4_T6_:
	.zero		1152


//--------------------- .nv.shared._ZN3cub18CUB_300001_SM_10006detail6reduce18DeviceReduceKernelINS2_10policy_hubIfjN4cuda3std3__44plusIfEEE10Policy1000EN6thrust24THRUST_300001_SM_1000_NS6detail15normal_iteratorINSD_10device_ptrIfEEEEjS9_fZ14demoVectorNormvE6squareEEvT0_PT3_T1_NS0_13GridEvenShareISN_EET2_T4_ --------------------------
	.section	.nv.shared._ZN3cub18CUB_300001_SM_10006detail6reduce18DeviceReduceKernelINS2_10policy_hubIfjN4cuda3std3__44plusIfEEE10Policy1000EN6thrust24THRUST_300001_SM_1000_NS6detail15normal_iteratorINSD_10device_ptrIfEEEEjS9_fZ14demoVectorNormvE6squareEEvT0_PT3_T1_NS0_13GridEvenShareISN_EET2_T4_,"aw",@nobits
	.sectionflags	@""
	.align	128
.nv.shared._ZN3cub18CUB_300001_SM_10006detail6reduce18DeviceReduceKernelINS2_10policy_hubIfjN4cuda3std3__44plusIfEEE10Policy1000EN6thrust24THRUST_300001_SM_1000_NS6detail15normal_iteratorINSD_10device_ptrIfEEEEjS9_fZ14demoVectorNormvE6squareEEvT0_PT3_T1_NS0_13GridEvenShareISN_EET2_T4_:
	.zero		1152


//--------------------- .nv.shared._ZN3cub18CUB_300001_SM_10006detail6reduce28DeviceReduceSingleTileKernelINS2_10policy_hubIfjN4cuda3std3__44plusIfEEE10Policy1000EN6thrust24THRUST_300001_SM_1000_NS6detail15normal_iteratorINSD_10device_ptrIfEEEEPfjS9_ffZ14demoVectorNormvE6squareEEvT0_T1_T2_T3_T4_T6_ --------------------------
	.section	.nv.shared._ZN3cub18CUB_300001_SM_10006detail6reduce28DeviceReduceSingleTileKernelINS2_10policy_hubIfjN4cuda3std3__44plusIfEEE10Policy1000EN6thrust24THRUST_300001_SM_1000_NS6detail15normal_iteratorINSD_10device_ptrIfEEEEPfjS9_ffZ14demoVectorNormvE6squareEEvT0_T1_T2_T3_T4_T6_,"aw",@nobits
	.sectionflags	@""
	.align	128
.nv.shared._ZN3cub18CUB_300001_SM_10006detail6reduce28DeviceReduceSingleTileKernelINS2_10policy_hubIfjN4cuda3std3__44plusIfEEE10Policy1000EN6thrust24THRUST_300001_SM_1000_NS6detail15normal_iteratorINSD_10device_ptrIfEEEEPfjS9_ffZ14demoVectorNormvE6squareEEvT0_T1_T2_T3_T4_T6_:
	.zero		1152


//--------------------- .nv.shared._ZN3cub18CUB_300001_SM_10006detail6reduce28DeviceReduceSingleTileKernelINS2_10policy_hubIfyN4cuda3std3__44plusIfEEE10Policy1000EPfSC_iS9_ffNS7_10__identityEEEvT0_T1_T2_T3_T4_T6_ --------------------------
	.section	.nv.shared._ZN3cub18CUB_300001_SM_10006detail6reduce28DeviceReduceSingleTileKernelINS2_10policy_hubIfyN4cuda3std3__44plusIfEEE10Policy1000EPfSC_iS9_ffNS7_10__identityEEEvT0_T1_T2_T3_T4_T6_,"aw",@nobits
	.sectionflags	@""
	.align	128
.nv.shared._ZN3cub18CUB_300001_SM_10006detail6reduce28DeviceReduceSingleTileKernelINS2_10policy_hubIfyN4cuda3std3__44plusIfEEE10Policy1000EPfSC_iS9_ffNS7_10__identityEEEvT0_T1_T2_T3_T4_T6_:
	.zero		1152


//--------------------- .nv.shared._ZN3cub18CUB_300001_SM_10006detail6reduce18DeviceReduceKernelINS2_10policy_hubIfyN4cuda3std3__44plusIfEEE10Policy1000EN6thrust24THRUST_300001_SM_1000_NS6detail15normal_iteratorINSD_10device_ptrIfEEEEyS9_fZ14demoVectorNormvE9abs_valueEEvT0_PT3_T1_NS0_13GridEvenShareISN_EET2_T4_ --------------------------
	.section	.nv.shared._ZN3cub18CUB_300001_SM_10006detail6reduce18DeviceReduceKernelINS2_10policy_hubIfyN4cuda3std3__44plusIfEEE10Policy1000EN6thrust24THRUST_300001_SM_1000_NS6detail15normal_iteratorINSD_10device_ptrIfEEEEyS9_fZ14demoVectorNormvE9abs_valueEEvT0_PT3_T1_NS0_13GridEvenShareISN_EET2_T4_,"aw",@nobits
	.sectionflags	@""
	.align	128
.nv.shared._ZN3cub18CUB_300001_SM_10006detail6reduce18DeviceReduceKernelINS2_10policy_hubIfyN4cuda3std3__44plusIfEEE10Policy1000EN6thrust24THRUST_300001_SM_1000_NS6detail15normal_iteratorINSD_10device_ptrIfEEEEyS9_fZ14demoVectorNormvE9abs_valueEEvT0_PT3_T1_NS0_13GridEvenShareISN_EET2_T4_:
	.zero		1152


//--------------------- .nv.shared._ZN3cub18CUB_300001_SM_10006detail6reduce28DeviceReduceSingleTileKernelINS2_10policy_hubIfyN4cuda3std3__44plusIfEEE10Policy1000EN6thrust24THRUST_300001_SM_1000_NS6detail15normal_iteratorINSD_10device_ptrIfEEEEPfyS9_ffZ14demoVectorNormvE9abs_valueEEvT0_T1_T2_T3_T4_T6_ --------------------------
	.section	.nv.shared._ZN3cub18CUB_300001_SM_10006detail6reduce28DeviceReduceSingleTileKernelINS2_10policy_hubIfyN4cuda3std3__44plusIfEEE10Policy1000EN6thrust24THRUST_300001_SM_1000_NS6detail15normal_iteratorINSD_10device_ptrIfEEEEPfyS9_ffZ14demoVectorNormvE9abs_valueEEvT0_T1_T2_T3_T4_T6_,"aw",@nobits
	.sectionflags	@""
	.align	128
.nv.shared._ZN3cub18CUB_300001_SM_10006detail6reduce28DeviceReduceSingleTileKernelINS2_10policy_hubIfyN4cuda3std3__44plusIfEEE10Policy1000EN6thrust24THRUST_300001_SM_1000_NS6detail15normal_iteratorINSD_10device_ptrIfEEEEPfyS9_ffZ14demoVectorNormvE9abs_valueEEvT0_T1_T2_T3_T4_T6_:
	.zero		1152


//--------------------- .nv.shared._ZN3cub18CUB_300001_SM_10006detail6reduce28DeviceReduceSingleTileKernelINS2_10policy_hubIfjN4cuda3std3__44plusIfEEE10Policy1000EPfSC_iS9_ffNS7_10__identityEEEvT0_T1_T2_T3_T4_T6_ --------------------------
	.section	.nv.shared._ZN3cub18CUB_300001_SM_10006detail6reduce28DeviceReduceSingleTileKernelINS2_10policy_hubIfjN4cuda3std3__44plusIfEEE10Policy1000EPfSC_iS9_ffNS7_10__identityEEEvT0_T1_T2_T3_T4_T6_,"aw",@nobits
	.sectionflags	@""
	.align	128
.nv.shared._ZN3cub18CUB_300001_SM_10006detail6reduce28DeviceReduceSingleTileKernelINS2_10policy_hubIfjN4cuda3std3__44plusIfEEE10Policy1000EPfSC_iS9_ffNS7_10__identityEEEvT0_T1_T2_T3_T4_T6_:
	.zero		1152


//--------------------- .nv.shared._ZN3cub18CUB_300001_SM_10006detail6reduce18DeviceReduceKernelINS2_10policy_hubIfjN4cuda3std3__44plusIfEEE10Policy1000EN6thrust24THRUST_300001_SM_1000_NS6detail15normal_iteratorINSD_10device_ptrIfEEEEjS9_fZ14demoVectorNormvE9abs_valueEEvT0_PT3_T1_NS0_13GridEvenShareISN_EET2_T4_ --------------------------
	.section	.nv.shared._ZN3cub18CUB_300001_SM_10006detail6reduce18DeviceReduceKernelINS2_10policy_hubIfjN4cuda3std3__44plusIfEEE10Policy1000EN6thrust24THRUST_300001_SM_1000_NS6detail15normal_iteratorINSD_10device_ptrIfEEEEjS9_fZ14demoVectorNormvE9abs_valueEEvT0_PT3_T1_NS0_13GridEvenShareISN_EET2_T4_,"aw",@nobits
	.sectionflags	@""
	.align	128
.nv.shared._ZN3cub18CUB_300001_SM_10006detail6reduce18DeviceReduceKernelINS2_10policy_hubIfjN4cuda3std3__44plusIfEEE10Policy1000EN6thrust24THRUST_300001_SM_1000_NS6detail15normal_iteratorINSD_10device_ptrIfEEEEjS9_fZ14demoVectorNormvE9abs_valueEEvT0_PT3_T1_NS0_13GridEvenShareISN_EET2_T4_:
	.zero		1152


//--------------------- .nv.shared._ZN3cub18CUB_300001_SM_10006detail6reduce28DeviceReduceSingleTileKernelINS2_10policy_hubIfjN4cuda3std3__44plusIfEEE10Policy1000EN6thrust24THRUST_300001_SM_1000_NS6detail15normal_iteratorINSD_10device_ptrIfEEEEPfjS9_ffZ14demoVectorNormvE9abs_valueEEvT0_T1_T2_T3_T4_T6_ --------------------------
	.section	.nv.shared._ZN3cub18CUB_300001_SM_10006detail6reduce28DeviceReduceSingleTileKernelINS2_10policy_hubIfjN4cuda3std3__44plusIfEEE10Policy1000EN6thrust24THRUST_300001_SM_1000_NS6detail15normal_iteratorINSD_10device_ptrIfEEEEPfjS9_ffZ14demoVectorNormvE9abs_valueEEvT0_T1_T2_T3_T4_T6_,"aw",@nobits
	.sectionflags	@""
	.align	128
.nv.shared._ZN3cub18CUB_300001_SM_10006detail6reduce28DeviceReduceSingleTileKernelINS2_10policy_hubIfjN4cuda3std3__44plusIfEEE10Policy1000EN6thrust24THRUST_300001_SM_1000_NS6detail15normal_iteratorINSD_10device_ptrIfEEEEPfjS9_ffZ14demoVectorNormvE9abs_valueEEvT0_T1_T2_T3_T4_T6_:
	.zero		1152


//--------------------- .nv.shared._ZN3cub18CUB_300001_SM_10006detail6reduce28DeviceReduceSingleTileKernelINS2_10policy_hubIlyN4cuda3std3__44plusIlEEE10Policy1000EPlSC_iS9_llNS7_10__identityEEEvT0_T1_T2_T3_T4_T6_ --------------------------
	.section	.nv.shared._ZN3cub18CUB_300001_SM_10006detail6reduce28DeviceReduceSingleTileKernelINS2_10policy_hubIlyN4cuda3std3__44plusIlEEE10Policy1000EPlSC_iS9_llNS7_10__identityEEEvT0_T1_T2_T3_T4_T6_,"aw",@nobits
	.sectionflags	@""
	.align	128
.nv.shared._ZN3cub18CUB_300001_SM_10006detail6reduce28DeviceReduceSingleTileKernelINS2_10policy_hubIlyN4cuda3std3__44plusIlEEE10Policy1000EPlSC_iS9_llNS7_10__identityEEEvT0_T1_T2_T3_T4_T6_:
	.zero		1280


//--------------------- .nv.shared._ZN3cub18CUB_300001_SM_10006detail6reduce18DeviceReduceKernelINS2_10policy_hubIlyN4cuda3std3__44plusIlEEE10Policy1000EN6thrust24THRUST_300001_SM_1000_NS18transform_iteratorINSD_6detail14equal_to_valueIiEENSF_15normal_iteratorINSD_10device_ptrIiEEEEllEEyS9_lNS7_10__identityEEEvT0_PT3_T1_NS0_13GridEvenShareISR_EET2_T4_ --------------------------
	.section	.nv.shared._ZN3cub18CUB_300001_SM_10006detail6reduce18DeviceReduceKernelINS2_10policy_hubIlyN4cuda3std3__44plusIlEEE10Policy1000EN6thrust24THRUST_300001_SM_1000_NS18transform_iteratorINSD_6detail14equal_to_valueIiEENSF_15normal_iteratorINSD_10device_ptrIiEEEEllEEyS9_lNS7_10__identityEEEvT0_PT3_T1_NS0_13GridEvenShareISR_EET2_T4_,"aw",@nobits
	.sectionflags	@""
	.align	128
.nv.shared._ZN3cub18CUB_300001_SM_10006detail6reduce18DeviceReduceKernelINS2_10policy_hubIlyN4cuda3std3__44plusIlEEE10Policy1000EN6thrust24THRUST_300001_SM_1000_NS18transform_iteratorINSD_6detail14equal_to_valueIiEENSF_15normal_iteratorINSD_10device_ptrIiEEEEllEEyS9_lNS7_10__identityEEEvT0_PT3_T1_NS0_13GridEvenShareISR_EET2_T4_:
	.zero		1280


//--------------------- .nv.shared._ZN3cub18CUB_300001_SM_10006detail6reduce28DeviceReduceSingleTileKernelINS2_10policy_hubIlyN4cuda3std3__44plusIlEEE10Policy1000EN6thrust24THRUST_300001_SM_1000_NS18transform_iteratorINSD_6detail14equal_to_valueIiEENSF_15normal_iteratorINSD_10device_ptrIiEEEEllEEPlyS9_llNS7_10__identityEEEvT0_T1_T2_T3_T4_T6_ --------------------------
	.section	.nv.shared._ZN3cub18CUB_300001_SM_10006detail6reduce28DeviceReduceSingleTileKernelINS2_10policy_hubIlyN4cuda3std3__44plusIlEEE10Policy1000EN6thrust24THRUST_300001_SM_1000_NS18transform_iteratorINSD_6detail14equal_to_valueIiEENSF_15normal_iteratorINSD_10device_ptrIiEEEEllEEPlyS9_llNS7_10__identityEEEvT0_T1_T2_T3_T4_T6_,"aw",@nobits
	.sectionflags	@""
	.align	128
.nv.shared._ZN3cub18CUB_300001_SM_10006detail6reduce28DeviceReduceSingleTileKernelINS2_10policy_hubIlyN4cuda3std3__44plusIlEEE10Policy1000EN6thrust24THRUST_300001_SM_1000_NS18transform_iteratorINSD_6detail14equal_to_valueIiEENSF_15normal_iteratorINSD_10device_ptrIiEEEEllEEPlyS9_llNS7_10__identityEEEvT0_T1_T2_T3_T4_T6_:
	.zero		1280


//--------------------- .nv.shared._ZN3cub18CUB_300001_SM_10006detail6reduce28DeviceReduceSingleTileKernelINS2_10policy_hubIljN4cuda3std3__44plusIlEEE10Policy1000EPlSC_iS9_llNS7_10__identityEEEvT0_T1_T2_T3_T4_T6_ --------------------------
	.section	.nv.shared._ZN3cub18CUB_300001_SM_10006detail6reduce28DeviceReduceSingleTileKernelINS2_10policy_hubIljN4cuda3std3__44plusIlEEE10Policy1000EPlSC_iS9_llNS7_10__identityEEEvT0_T1_T2_T3_T4_T6_,"aw",@nobits
	.sectionflags	@""
	.align	128
.nv.shared._ZN3cub18CUB_300001_SM_10006detail6reduce28DeviceReduceSingleTileKernelINS2_10policy_hubIljN4cuda3std3__44plusIlEEE10Policy1000EPlSC_iS9_llNS7_10__identityEEEvT0_T1_T2_T3_T4_T6_:
	.zero		1280


//--------------------- .nv.shared._ZN3cub18CUB_300001_SM_10006detail6reduce18DeviceReduceKernelINS2_10policy_hubIljN4cuda3std3__44plusIlEEE10Policy1000EN6thrust24THRUST_300001_SM_1000_NS18transform_iteratorINSD_6detail14equal_to_valueIiEENSF_15normal_iteratorINSD_10device_ptrIiEEEEllEEjS9_lNS7_10__identityEEEvT0_PT3_T1_NS0_13GridEvenShareISR_EET2_T4_ --------------------------
	.section	.nv.shared._ZN3cub18CUB_300001_SM_10006detail6reduce18DeviceReduceKernelINS2_10policy_hubIljN4cuda3std3__44plusIlEEE10Policy1000EN6thrust24THRUST_300001_SM_1000_NS18transform_iteratorINSD_6detail14equal_to_valueIiEENSF_15normal_iteratorINSD_10device_ptrIiEEEEllEEjS9_lNS7_10__identityEEEvT0_PT3_T1_NS0_13GridEvenShareISR_EET2_T4_,"aw",@nobits
	.sectionflags	@""
	.align	128
.nv.shared._ZN3cub18CUB_300001_SM_10006detail6reduce18DeviceReduceKernelINS2_10policy_hubIljN4cuda3std3__44plusIlEEE10Policy1000EN6thrust24THRUST_300001_SM_1000_NS18transform_iteratorINSD_6detail14equal_to_valueIiEENSF_15normal_iteratorINSD_10device_ptrIiEEEEllEEjS9_lNS7_10__identityEEEvT0_PT3_T1_NS0_13GridEvenShareISR_EET2_T4_:
	.zero		1280


//--------------------- .nv.shared._ZN3cub18CUB_300001_SM_10006detail6reduce28DeviceReduceSingleTileKernelINS2_10policy_hubIljN4cuda3std3__44plusIlEEE10Policy1000EN6thrust24THRUST_300001_SM_1000_NS18transform_iteratorINSD_6detail14equal_to_valueIiEENSF_15normal_iteratorINSD_10device_ptrIiEEEEllEEPljS9_llNS7_10__identityEEEvT0_T1_T2_T3_T4_T6_ --------------------------
	.section	.nv.shared._ZN3cub18CUB_300001_SM_10006detail6reduce28DeviceReduceSingleTileKernelINS2_10policy_hubIljN4cuda3std3__44plusIlEEE10Policy1000EN6thrust24THRUST_300001_SM_1000_NS18transform_iteratorINSD_6detail14equal_to_valueIiEENSF_15normal_iteratorINSD_10device_ptrIiEEEEllEEPljS9_llNS7_10__identityEEEvT0_T1_T2_T3_T4_T6_,"aw",@nobits
	.sectionflags	@""
	.align	128
.nv.shared._ZN3cub18CUB_300001_SM_10006detail6reduce28DeviceReduceSingleTileKernelINS2_10policy_hubIljN4cuda3std3__44plusIlEEE10Policy1000EN6thrust24THRUST_300001_SM_1000_NS18transform_iteratorINSD_6detail14equal_to_valueIiEENSF_15normal_iteratorINSD_10device_ptrIiEEEEllEEPljS9_llNS7_10__identityEEEvT0_T1_T2_T3_T4_T6_:
	.zero		1280


//--------------------- .nv.shared._ZN3cub18CUB_300001_SM_10006detail6reduce18DeviceReduceKernelINS2_10policy_hubIiyN4cuda3std3__44plusIiEEE10Policy1000EN6thrust24THRUST_300001_SM_1000_NS18transform_iteratorIZ21demoAdvancedIteratorsvE6squareNSD_17counting_iteratorIiNSD_11use_defaultESH_SH_EESH_SH_EEyS9_iNS7_10__identityEEEvT0_PT3_T1_NS0_13GridEvenShareISO_EET2_T4_ --------------------------
	.section	.nv.shared._ZN3cub18CUB_300001_SM_10006detail6reduce18DeviceReduceKernelINS2_10policy_hubIiyN4cuda3std3__44plusIiEEE10Policy1000EN6thrust24THRUST_300001_SM_1000_NS18transform_iteratorIZ21demoAdvancedIteratorsvE6squareNSD_17counting_iteratorIiNSD_11use_defaultESH_SH_EESH_SH_EEyS9_iNS7_10__identityEEEvT0_PT3_T1_NS0_13GridEvenShareISO_EET2_T4_,"aw",@nobits
	.sectionflags	@""
	.align	128
.nv.shared._ZN3cub18CUB_300001_SM_10006detail6reduce18DeviceReduceKernelINS2_10policy_hubIiyN4cuda3std3__44plusIiEEE10Policy1000EN6thrust24THRUST_300001_SM_1000_NS18transform_iteratorIZ21demoAdvancedIteratorsvE6squareNSD_17counting_iteratorIiNSD_11use_defaultESH_SH_EESH_SH_EEyS9_iNS7_10__identityEEEvT0_PT3_T1_NS0_13GridEvenShareISO_EET2_T4_:
	.zero		1152


//--------------------- .nv.shared._ZN3cub18CUB_300001_SM_10006detail6reduce28DeviceReduceSingleTileKernelINS2_10policy_hubIiyN4cuda3std3__44plusIiEEE10Policy1000EN6thrust24THRUST_300001_SM_1000_NS18transform_iteratorIZ21demoAdvancedIteratorsvE6squareNSD_17counting_iteratorIiNSD_11use_defaultESH_SH_EESH_SH_EEPiyS9_iiNS7_10__identityEEEvT0_T1_T2_T3_T4_T6_ --------------------------
	.section	.nv.shared._ZN3cub18CUB_300001_SM_10006detail6reduce28DeviceReduceSingleTileKernelINS2_10policy_hubIiyN4cuda3std3__44plusIiEEE10Policy1000EN6thrust24THRUST_300001_SM_1000_NS18transform_iteratorIZ21demoAdvancedIteratorsvE6squareNSD_17counting_iteratorIiNSD_11use_defaultESH_SH_EESH_SH_EEPiyS9_iiNS7_10__identityEEEvT0_T1_T2_T3_T4_T6_,"aw",@nobits
	.sectionflags	@""
	.align	128
.nv.shared._ZN3cub18CUB_300001_SM_10006detail6reduce28DeviceReduceSingleTileKernelINS2_10policy_hubIiyN4cuda3std3__44plusIiEEE10Policy1000EN6thrust24THRUST_300001_SM_1000_NS18transform_iteratorIZ21demoAdvancedIteratorsvE6squareNSD_17counting_iteratorIiNSD_11use_defaultESH_SH_EESH_SH_EEPiyS9_iiNS7_10__identityEEEvT0_T1_T2_T3_T4_T6_:
	.zero		1152


//--------------------- .nv.shared._ZN3cub18CUB_300001_SM_10006detail6reduce18DeviceReduceKernelINS2_10policy_hubIijN4cuda3std3__44plusIiEEE10Policy1000EN6thrust24THRUST_300001_SM_1000_NS18transform_iteratorIZ21demoAdvancedIteratorsvE6squareNSD_17counting_iteratorIiNSD_11use_defaultESH_SH_EESH_SH_EEjS9_iNS7_10__identityEEEvT0_PT3_T1_NS0_13GridEvenShareISO_EET2_T4_ --------------------------
	.section	.nv.shared._ZN3cub18CUB_300001_SM_10006detail6reduce18DeviceReduceKernelINS2_10policy_hubIijN4cuda3std3__44plusIiEEE10Policy1000EN6thrust24THRUST_300001_SM_1000_NS18transform_iteratorIZ21demoAdvancedIteratorsvE6squareNSD_17counting_iteratorIiNSD_11use_defaultESH_SH_EESH_SH_EEjS9_iNS7_10__identityEEEvT0_PT3_T1_NS0_13GridEvenShareISO_EET2_T4_,"aw",@nobits
	.sectionflags	@""
	.align	128
.nv.shared._ZN3cub18CUB_300001_SM_10006detail6reduce18DeviceReduceKernelINS2_10policy_hubIijN4cuda3std3__44plusIiEEE10Policy1000EN6thrust24THRUST_300001_SM_1000_NS18transform_iteratorIZ21demoAdvancedIteratorsvE6squareNSD_17counting_iteratorIiNSD_11use_defaultESH_SH_EESH_SH_EEjS9_iNS7_10__identityEEEvT0_PT3_T1_NS0_13GridEvenShareISO_EET2_T4_:
	.zero		1152


//--------------------- .nv.shared._ZN3cub18CUB_300001_SM_10006detail6reduce28DeviceReduceSingleTileKernelINS2_10policy_hubIijN4cuda3std3__44plusIiEEE10Policy1000EN6thrust24THRUST_300001_SM_1000_NS18transform_iteratorIZ21demoAdvancedIteratorsvE6squareNSD_17counting_iteratorIiNSD_11use_defaultESH_SH_EESH_SH_EEPijS9_iiNS7_10__identityEEEvT0_T1_T2_T3_T4_T6_ --------------------------
	.section	.nv.shared._ZN3cub18CUB_300001_SM_10006detail6reduce28DeviceReduceSingleTileKernelINS2_10policy_hubIijN4cuda3std3__44plusIiEEE10Policy1000EN6thrust24THRUST_300001_SM_1000_NS18transform_iteratorIZ21demoAdvancedIteratorsvE6squareNSD_17counting_iteratorIiNSD_11use_defaultESH_SH_EESH_SH_EEPijS9_iiNS7_10__identityEEEvT0_T1_T2_T3_T4_T6_,"aw",@nobits
	.sectionflags	@""
	.align	128
.nv.shared._ZN3cub18CUB_300001_SM_10006detail6reduce28DeviceReduceSingleTileKernelINS2_10policy_hubIijN4cuda3std3__44plusIiEEE10Policy1000EN6thrust24THRUST_300001_SM_1000_NS18transform_iteratorIZ21demoAdvancedIteratorsvE6squareNSD_17counting_iteratorIiNSD_11use_defaultESH_SH_EESH_SH_EEPijS9_iiNS7_10__identityEEEvT0_T1_T2_T3_T4_T6_:
	.zero		1152


//--------------------- .nv.shared._ZN3cub18CUB_300001_SM_10006detail6reduce18DeviceReduceKernelINS2_10policy_hubIiyN4cuda3std3__44plusIiEEE10Policy1000EN6thrust24THRUST_300001_SM_1000_NS17counting_iteratorIiNSD_11use_defaultESF_SF_EEyS9_iNS7_10__identityEEEvT0_PT3_T1_NS0_13GridEvenShareISL_EET2_T4_ --------------------------
	.section	.nv.shared._ZN3cub18CUB_300001_SM_10006detail6reduce18DeviceReduceKernelINS2_10policy_hubIiyN4cuda3std3__44plusIiEEE10Policy1000EN6thrust24THRUST_300001_SM_1000_NS17counting_iteratorIiNSD_11use_defaultESF_SF_EEyS9_iNS7_10__identityEEEvT0_PT3_T1_NS0_13GridEvenShareISL_EET2_T4_,"aw",@nobits
	.sectionflags	@""
	.align	128
.nv.shared._ZN3cub18CUB_300001_SM_10006detail6reduce18DeviceReduceKernelINS2_10policy_hubIiyN4cuda3std3__44plusIiEEE10Policy1000EN6thrust24THRUST_300001_SM_1000_NS17counting_iteratorIiNSD_11use_defaultESF_SF_EEyS9_iNS7_10__identityEEEvT0_PT3_T1_NS0_13GridEvenShareISL_EET2_T4_:
	.zero		1152


//--------------------- .nv.shared._ZN3cub18CUB_300001_SM_10006detail6reduce28DeviceReduceSingleTileKernelINS2_10policy_hubIiyN4cuda3std3__44plusIiEEE10Policy1000EN6thrust24THRUST_300001_SM_1000_NS17counting_iteratorIiNSD_11use_defaultESF_SF_EEPiyS9_iiNS7_10__identityEEEvT0_T1_T2_T3_T4_T6_ --------------------------
	.section	.nv.shared._ZN3cub18CUB_300001_SM_10006detail6reduce28DeviceReduceSingleTileKernelINS2_10policy_hubIiyN4cuda3std3__44plusIiEEE10Policy1000EN6thrust24THRUST_300001_SM_1000_NS17counting_iteratorIiNSD_11use_defaultESF_SF_EEPiyS9_iiNS7_10__identityEEEvT0_T1_T2_T3_T4_T6_,"aw",@nobits
	.sectionflags	@""
	.align	128
.nv.shared._ZN3cub18CUB_300001_SM_10006detail6reduce28DeviceReduceSingleTileKernelINS2_10policy_hubIiyN4cuda3std3__44plusIiEEE10Policy1000EN6thrust24THRUST_300001_SM_1000_NS17counting_iteratorIiNSD_11use_defaultESF_SF_EEPiyS9_iiNS7_10__identityEEEvT0_T1_T2_T3_T4_T6_:
	.zero		1152


//--------------------- .nv.shared._ZN3cub18CUB_300001_SM_10006detail6reduce18DeviceReduceKernelINS2_10policy_hubIijN4cuda3std3__44plusIiEEE10Policy1000EN6thrust24THRUST_300001_SM_1000_NS17counting_iteratorIiNSD_11use_defaultESF_SF_EEjS9_iNS7_10__identityEEEvT0_PT3_T1_NS0_13GridEvenShareISL_EET2_T4_ --------------------------
	.section	.nv.shared._ZN3cub18CUB_300001_SM_10006detail6reduce18DeviceReduceKernelINS2_10policy_hubIijN4cuda3std3__44plusIiEEE10Policy1000EN6thrust24THRUST_300001_SM_1000_NS17counting_iteratorIiNSD_11use_defaultESF_SF_EEjS9_iNS7_10__identityEEEvT0_PT3_T1_NS0_13GridEvenShareISL_EET2_T4_,"aw",@nobits
	.sectionflags	@""
	.align	128
.nv.shared._ZN3cub18CUB_300001_SM_10006detail6reduce18DeviceReduceKernelINS2_10policy_hubIijN4cuda3std3__44plusIiEEE10Policy1000EN6thrust24THRUST_300001_SM_1000_NS17counting_iteratorIiNSD_11use_defaultESF_SF_EEjS9_iNS7_10__identityEEEvT0_PT3_T1_NS0_13GridEvenShareISL_EET2_T4_:
	.zero		1152


//--------------------- .nv.shared._ZN3cub18CUB_300001_SM_10006detail6reduce28DeviceReduceSingleTileKernelINS2_10policy_hubIijN4cuda3std3__44plusIiEEE10Policy1000EN6thrust24THRUST_300001_SM_1000_NS17counting_iteratorIiNSD_11use_defaultESF_SF_EEPijS9_iiNS7_10__identityEEEvT0_T1_T2_T3_T4_T6_ --------------------------
	.section	.nv.shared._ZN3cub18CUB_300001_SM_10006detail6reduce28DeviceReduceSingleTileKernelINS2_10policy_hubIijN4cuda3std3__44plusIiEEE10Policy1000EN6thrust24THRUST_300001_SM_1000_NS17counting_iteratorIiNSD_11use_defaultESF_SF_EEPijS9_iiNS7_10__identityEEEvT0_T1_T2_T3_T4_T6_,"aw",@nobits
	.sectionflags	@""
	.align	128
.nv.shared._ZN3cub18CUB_300001_SM_10006detail6reduce28DeviceReduceSingleTileKernelINS2_10policy_hubIijN4cuda3std3__44plusIiEEE10Policy1000EN6thrust24THRUST_300001_SM_1000_NS17counting_iteratorIiNSD_11use_defaultESF_SF_EEPijS9_iiNS7_10__identityEEEvT0_T1_T2_T3_T4_T6_:
	.zero		1152


//--------------------- .nv.shared._ZN3cub18CUB_300001_SM_10006detail6reduce28DeviceReduceSingleTileKernelINS2_10policy_hubIiyN4cuda3__47maximumIiEEE10Policy1000EPiSB_iS8_iiNS5_3std3__410__identityEEEvT0_T1_T2_T3_T4_T6_ --------------------------
	.section	.nv.shared._ZN3cub18CUB_300001_SM_10006detail6reduce28DeviceReduceSingleTileKernelINS2_10policy_hubIiyN4cuda3__47maximumIiEEE10Policy1000EPiSB_iS8_iiNS5_3std3__410__identityEEEvT0_T1_T2_T3_T4_T6_,"aw",@nobits
	.sectionflags	@""
	.align	128
.nv.shared._ZN3cub18CUB_300001_SM_10006detail6reduce28DeviceReduceSingleTileKernelINS2_10policy_hubIiyN4cuda3__47maximumIiEEE10Policy1000EPiSB_iS8_iiNS5_3std3__410__identityEEEvT0_T1_T2_T3_T4_T6_:
	.zero		1152


//--------------------- .nv.shared._ZN3cub18CUB_300001_SM_10006detail6reduce18DeviceReduceKernelINS2_10policy_hubIiyN4cuda3__47maximumIiEEE10Policy1000EN6thrust24THRUST_300001_SM_1000_NS6detail15normal_iteratorINSC_10device_ptrIiEEEEyS8_iNS5_3std3__410__identityEEEvT0_PT3_T1_NS0_13GridEvenShareISO_EET2_T4_ --------------------------
	.section	.nv.shared._ZN3cub18CUB_300001_SM_10006detail6reduce18DeviceReduceKernelINS2_10policy_hubIiyN4cuda3__47maximumIiEEE10Policy1000EN6thrust24THRUST_300001_SM_1000_NS6detail15normal_iteratorINSC_10device_ptrIiEEEEyS8_iNS5_3std3__410__identityEEEvT0_PT3_T1_NS0_13GridEvenShareISO_EET2_T4_,"aw",@nobits
	.sectionflags	@""
	.align	128
.nv.shared._ZN3cub18CUB_300001_SM_10006detail6reduce18DeviceReduceKernelINS2_10policy_hubIiyN4cuda3__47maximumIiEEE10Policy1000EN6thrust24THRUST_300001_SM_1000_NS6detail15normal_iteratorINSC_10device_ptrIiEEEEyS8_iNS5_3std3__410__identityEEEvT0_PT3_T1_NS0_13GridEvenShareISO_EET2_T4_:
	.zero		1152


//--------------------- .nv.shared._ZN3cub18CUB_300001_SM_10006detail6reduce28DeviceReduceSingleTileKernelINS2_10policy_hubIiyN4cuda3__47maximumIiEEE10Policy1000EN6thrust24THRUST_300001_SM_1000_NS6detail15normal_iteratorINSC_10device_ptrIiEEEEPiyS8_iiNS5_3std3__410__identityEEEvT0_T1_T2_T3_T4_T6_ --------------------------
	.section	.nv.shared._ZN3cub18CUB_300001_SM_10006detail6reduce28DeviceReduceSingleTileKernelINS2_10policy_hubIiyN4cuda3__47maximumIiEEE10Policy1000EN6thrust24THRUST_300001_SM_1000_NS6detail15normal_iteratorINSC_10device_ptrIiEEEEPiyS8_iiNS5_3std3__410__identityEEEvT0_T1_T2_T3_T4_T6_,"aw",@nobits
	.sectionflags	@""
	.align	128
.nv.shared._ZN3cub18CUB_300001_SM_10006detail6reduce28DeviceReduceSingleTileKernelINS2_10policy_hubIiyN4cuda3__47maximumIiEEE10Policy1000EN6thrust24THRUST_300001_SM_1000_NS6detail15normal_iteratorINSC_10device_ptrIiEEEEPiyS8_iiNS5_3std3__410__identityEEEvT0_T1_T2_T3_T4_T6_:
	.zero		1152


//--------------------- .nv.shared._ZN3cub18CUB_300001_SM_10006detail6reduce28DeviceReduceSingleTileKernelINS2_10policy_hubIijN4cuda3__47maximumIiEEE10Policy1000EPiSB_iS8_iiNS5_3std3__410__identityEEEvT0_T1_T2_T3_T4_T6_ --------------------------
	.section	.nv.shared._ZN3cub18CUB_300001_SM_10006detail6reduce28DeviceReduceSingleTileKernelINS2_10policy_hubIijN4cuda3__47maximumIiEEE10Policy1000EPiSB_iS8_iiNS5_3std3__410__identityEEEvT0_T1_T2_T3_T4_T6_,"aw",@nobits
	.sectionflags	@""
	.align	128
.nv.shared._ZN3cub18CUB_300001_SM_10006detail6reduce28DeviceReduceSingleTileKernelINS2_10policy_hubIijN4cuda3__47maximumIiEEE10Policy1000EPiSB_iS8_iiNS5_3std3__410__identityEEEvT0_T1_T2_T3_T4_T6_:
	.zero		1152


//--------------------- .nv.shared._ZN3cub18CUB_300001_SM_10006detail6reduce18DeviceReduceKernelINS2_10policy_hubIijN4cuda3__47maximumIiEEE10Policy1000EN6thrust24THRUST_300001_SM_1000_NS6detail15normal_iteratorINSC_10device_ptrIiEEEEjS8_iNS5_3std3__410__identityEEEvT0_PT3_T1_NS0_13GridEvenShareISO_EET2_T4_ --------------------------
	.section	.nv.shared._ZN3cub18CUB_300001_SM_10006detail6reduce18DeviceReduceKernelINS2_10policy_hubIijN4cuda3__47maximumIiEEE10Policy1000EN6thrust24THRUST_300001_SM_1000_NS6detail15normal_iteratorINSC_10device_ptrIiEEEEjS8_iNS5_3std3__410__identityEEEvT0_PT3_T1_NS0_13GridEvenShareISO_EET2_T4_,"aw",@nobits
	.sectionflags	@""
	.align	128
.nv.shared._ZN3cub18CUB_300001_SM_10006detail6reduce18DeviceReduceKernelINS2_10policy_hubIijN4cuda3__47maximumIiEEE10Policy1000EN6thrust24THRUST_300001_SM_1000_NS6detail15normal_iteratorINSC_10device_ptrIiEEEEjS8_iNS5_3std3__410__identityEEEvT0_PT3_T1_NS0_13GridEvenShareISO_EET2_T4_:
	.zero		1152


//--------------------- .nv.shared._ZN3cub18CUB_300001_SM_10006detail6reduce28DeviceReduceSingleTileKernelINS2_10policy_hubIijN4cuda3__47maximumIiEEE10Policy1000EN6thrust24THRUST_300001_SM_1000_NS6detail15normal_iteratorINSC_10device_ptrIiEEEEPijS8_iiNS5_3std3__410__identityEEEvT0_T1_T2_T3_T4_T6_ --------------------------
	.section	.nv.shared._ZN3cub18CUB_300001_SM_10006detail6reduce28DeviceReduceSingleTileKernelINS2_10policy_hubIijN4cuda3__47maximumIiEEE10Policy1000EN6thrust24THRUST_300001_SM_1000_NS6detail15normal_iteratorINSC_10device_ptrIiEEEEPijS8_iiNS5_3std3__410__identityEEEvT0_T1_T2_T3_T4_T6_,"aw",@nobits
	.sectionflags	@""
	.align	128
.nv.shared._ZN3cub18CUB_300001_SM_10006detail6reduce28DeviceReduceSingleTileKernelINS2_10policy_hubIijN4cuda3__47maximumIiEEE10Policy1000EN6thrust24THRUST_300001_SM_1000_NS6detail15normal_iteratorINSC_10device_ptrIiEEEEPijS8_iiNS5_3std3__410__identityEEEvT0_T1_T2_T3_T4_T6_:
	.zero		1152


//--------------------- .nv.shared._ZN3cub18CUB_300001_SM_10006detail6reduce28DeviceReduceSingleTileKernelINS2_10policy_hubIiyN4cuda3std3__44plusIiEEE10Policy1000EPiSC_iS9_iiNS7_10__identityEEEvT0_T1_T2_T3_T4_T6_ --------------------------
	.section	.nv.shared._ZN3cub18CUB_300001_SM_10006detail6reduce28DeviceReduceSingleTileKernelINS2_10policy_hubIiyN4cuda3std3__44plusIiEEE10Policy1000EPiSC_iS9_iiNS7_10__identityEEEvT0_T1_T2_T3_T4_T6_,"aw",@nobits
	.sectionflags	@""
	.align	128
.nv.shared._ZN3cub18CUB_300001_SM_10006detail6reduce28DeviceReduceSingleTileKernelINS2_10policy_hubIiyN4cuda3std3__44plusIiEEE10Policy1000EPiSC_iS9_iiNS7_10__identityEEEvT0_T1_T2_T3_T4_T6_:
	.zero		1152


//--------------------- .nv.shared._ZN3cub18CUB_300001_SM_10006detail6reduce18DeviceReduceKernelINS2_10policy_hubIiyN4cuda3std3__44plusIiEEE10Policy1000EN6thrust24THRUST_300001_SM_1000_NS6detail15normal_iteratorINSD_10device_ptrIiEEEEyS9_iNS7_10__identityEEEvT0_PT3_T1_NS0_13GridEvenShareISN_EET2_T4_ --------------------------
	.section	.nv.shared._ZN3cub18CUB_300001_SM_10006detail6reduce18DeviceReduceKernelINS2_10policy_hubIiyN4cuda3std3__44plusIiEEE10Policy1000EN6thrust24THRUST_300001_SM_1000_NS6detail15normal_iteratorINSD_10device_ptrIiEEEEyS9_iNS7_10__identityEEEvT0_PT3_T1_NS0_13GridEvenShareISN_EET2_T4_,"aw",@nobits
	.sectionflags	@""
	.align	128
.nv.shared._ZN3cub18CUB_300001_SM_10006detail6reduce18DeviceReduceKernelINS2_10policy_hubIiyN4cuda3std3__44plusIiEEE10Policy1000EN6thrust24THRUST_300001_SM_1000_NS6detail15normal_iteratorINSD_10device_ptrIiEEEEyS9_iNS7_10__identityEEEvT0_PT3_T1_NS0_13GridEvenShareISN_EET2_T4_:
	.zero		1152


//--------------------- .nv.shared._ZN3cub18CUB_300001_SM_10006detail6reduce28DeviceReduceSingleTileKernelINS2_10policy_hubIiyN4cuda3std3__44plusIiEEE10Policy1000EN6thrust24THRUST_300001_SM_1000_NS6detail15normal_iteratorINSD_10device_ptrIiEEEEPiyS9_iiNS7_10__identityEEEvT0_T1_T2_T3_T4_T6_ --------------------------
	.section	.nv.shared._ZN3cub18CUB_300001_SM_10006detail6reduce28DeviceReduceSingleTileKernelINS2_10policy_hubIiyN4cuda3std3__44plusIiEEE10Policy1000EN6thrust24THRUST_300001_SM_1000_NS6detail15normal_iteratorINSD_10device_ptrIiEEEEPiyS9_iiNS7_10__identityEEEvT0_T1_T2_T3_T4_T6_,"aw",@nobits
	.sectionflags	@""
	.align	128
.nv.shared._ZN3cub18CUB_300001_SM_10006detail6reduce28DeviceReduceSingleTileKernelINS2_10policy_hubIiyN4cuda3std3__44plusIiEEE10Policy1000EN6thrust24THRUST_300001_SM_1000_NS6detail15normal_iteratorINSD_10device_ptrIiEEEEPiyS9_iiNS7_10__identityEEEvT0_T1_T2_T3_T4_T6_:
	.zero		1152


//--------------------- .nv.shared._ZN3cub18CUB_300001_SM_10006detail6reduce28DeviceReduceSingleTileKernelINS2_10policy_hubIijN4cuda3std3__44plusIiEEE10Policy1000EPiSC_iS9_iiNS7_10__identityEEEvT0_T1_T2_T3_T4_T6_ --------------------------
	.section	.nv.shared._ZN3cub18CUB_300001_SM_10006detail6reduce28DeviceReduceSingleTileKernelINS2_10policy_hubIijN4cuda3std3__44plusIiEEE10Policy1000EPiSC_iS9_iiNS7_10__identityEEEvT0_T1_T2_T3_T4_T6_,"aw",@nobits
	.sectionflags	@""
	.align	128
.nv.shared._ZN3cub18CUB_300001_SM_10006detail6reduce28DeviceReduceSingleTileKernelINS2_10policy_hubIijN4cuda3std3__44plusIiEEE10Policy1000EPiSC_iS9_iiNS7_10__identityEEEvT0_T1_T2_T3_T4_T6_:
	.zero		1152


//--------------------- .nv.shared._ZN3cub18CUB_300001_SM_10006detail6reduce18DeviceReduceKernelINS2_10policy_hubIijN4cuda3std3__44plusIiEEE10Policy1000EN6thrust24THRUST_300001_SM_1000_NS6detail15normal_iteratorINSD_10device_ptrIiEEEEjS9_iNS7_10__identityEEEvT0_PT3_T1_NS0_13GridEvenShareISN_EET2_T4_ --------------------------
	.section	.nv.shared._ZN3cub18CUB_300001_SM_10006detail6reduce18DeviceReduceKernelINS2_10policy_hubIijN4cuda3std3__44plusIiEEE10Policy1000EN6thrust24THRUST_300001_SM_1000_NS6detail15normal_iteratorINSD_10device_ptrIiEEEEjS9_iNS7_10__identityEEEvT0_PT3_T1_NS0_13GridEvenShareISN_EET2_T4_,"aw",@nobits
	.sectionflags	@""
	.align	128
.nv.shared._ZN3cub18CUB_300001_SM_10006detail6reduce18DeviceReduceKernelINS2_10policy_hubIijN4cuda3std3__44plusIiEEE10Policy1000EN6thrust24THRUST_300001_SM_1000_NS6detail15normal_iteratorINSD_10device_ptrIiEEEEjS9_iNS7_10__identityEEEvT0_PT3_T1_NS0_13GridEvenShareISN_EET2_T4_:
	.zero		1152


//--------------------- .nv.shared._ZN3cub18CUB_300001_SM_10006detail6reduce28DeviceReduceSingleTileKernelINS2_10policy_hubIijN4cuda3std3__44plusIiEEE10Policy1000EN6thrust24THRUST_300001_SM_1000_NS6detail15normal_iteratorINSD_10device_ptrIiEEEEPijS9_iiNS7_10__identityEEEvT0_T1_T2_T3_T4_T6_ --------------------------
	.section	.nv.shared._ZN3cub18CUB_300001_SM_10006detail6reduce28DeviceReduceSingleTileKernelINS2_10policy_hubIijN4cuda3std3__44plusIiEEE10Policy1000EN6thrust24THRUST_300001_SM_1000_NS6detail15normal_iteratorINSD_10device_ptrIiEEEEPijS9_iiNS7_10__identityEEEvT0_T1_T2_T3_T4_T6_,"aw",@nobits
	.sectionflags	@""
	.align	128
.nv.shared._ZN3cub18CUB_300001_SM_10006detail6reduce28DeviceReduceSingleTileKernelINS2_10policy_hubIijN4cuda3std3__44plusIiEEE10Policy1000EN6thrust24THRUST_300001_SM_1000_NS6detail15normal_iteratorINSD_10device_ptrIiEEEEPijS9_iiNS7_10__identityEEEvT0_T1_T2_T3_T4_T6_:
	.zero		1152


//--------------------- .nv.shared._ZN3cub18CUB_300001_SM_10006detail9transform16transform_kernelINS2_10policy_hubILb1EN4cuda3std3__45tupleIJN6thrust24THRUST_300001_SM_1000_NS6detail15normal_iteratorINSA_10device_ptrIfEEEEEEEE10policy1000ElZ15demoPerformancevE9scale_addSF_JPfEEEvT0_iT1_T2_DpNS2_10kernel_argIT3_EE --------------------------
	.section	.nv.shared._ZN3cub18CUB_300001_SM_10006detail9transform16transform_kernelINS2_10policy_hubILb1EN4cuda3std3__45tupleIJN6thrust24THRUST_300001_SM_1000_NS6detail15normal_iteratorINSA_10device_ptrIfEEEEEEEE10policy1000ElZ15demoPerformancevE9scale_addSF_JPfEEEvT0_iT1_T2_DpNS2_10kernel_argIT3_EE,"aw",@nobits
	.sectionflags	@""
	.align	128
	.zero		1024


//--------------------- .nv.shared._ZN3cub18CUB_300001_SM_10006detail9transform16transform_kernelINS2_10policy_hubILb1EN4cuda3std3__45tupleIJN6thrust24THRUST_300001_SM_1000_NS6detail15normal_iteratorINSA_10device_ptrIfEEEEEEEE10policy1000EiZ15demoPerformancevE9scale_addSF_JPfEEEvT0_iT1_T2_DpNS2_10kernel_argIT3_EE --------------------------
	.section	.nv.shared._ZN3cub18CUB_300001_SM_10006detail9transform16transform_kernelINS2_10policy_hubILb1EN4cuda3std3__45tupleIJN6thrust24THRUST_300001_SM_1000_NS6detail15normal_iteratorINSA_10device_ptrIfEEEEEEEE10policy1000EiZ15demoPerformancevE9scale_addSF_JPfEEEvT0_iT1_T2_DpNS2_10kernel_argIT3_EE,"aw",@nobits
	.sectionflags	@""
	.align	128
	.zero		1024


//--------------------- .nv.shared._ZN3cub18CUB_300001_SM_10006detail9transform16transform_kernelINS2_10policy_hubILb1EN4cuda3std3__45tupleIJN6thrust24THRUST_300001_SM_1000_NS6detail15normal_iteratorINSA_10device_ptrIfEEEEEEEE10policy1000ElZ16demoThrustBasicsvE6squareSF_JPfEEEvT0_iT1_T2_DpNS2_10kernel_argIT3_EE --------------------------
	.section	.nv.shared._ZN3cub18CUB_300001_SM_10006detail9transform16transform_kernelINS2_10policy_hubILb1EN4cuda3std3__45tupleIJN6thrust24THRUST_300001_SM_1000_NS6detail15normal_iteratorINSA_10device_ptrIfEEEEEEEE10policy1000ElZ16demoThrustBasicsvE6squareSF_JPfEEEvT0_iT1_T2_DpNS2_10kernel_argIT3_EE,"aw",@nobits
	.sectionflags	@""
	.align	128
	.zero		1024


//--------------------- .nv.shared._ZN3cub18CUB_300001_SM_10006detail9transform16transform_kernelINS2_10policy_hubILb1EN4cuda3std3__45tupleIJN6thrust24THRUST_300001_SM_1000_NS6detail15normal_iteratorINSA_10device_ptrIfEEEEEEEE10policy1000EiZ16demoThrustBasicsvE6squareSF_JPfEEEvT0_iT1_T2_DpNS2_10kernel_argIT3_EE --------------------------
	.section	.nv.shared._ZN3cub18CUB_300001_SM_10006detail9transform16transform_kernelINS2_10policy_hubILb1EN4cuda3std3__45tupleIJN6thrust24THRUST_300001_SM_1000_NS6detail15normal_iteratorINSA_10device_ptrIfEEEEEEEE10policy1000EiZ16demoThrustBasicsvE6squareSF_JPfEEEvT0_iT1_T2_DpNS2_10kernel_argIT3_EE,"aw",@nobits
	.sectionflags	@""
	.align	128
	.zero		1024


//--------------------- .nv.shared._ZN3cub18CUB_300001_SM_10006detail9transform16transform_kernelINS2_10policy_hubILb0EN4cuda3std3__45tupleIJN6thrust24THRUST_300001_SM_1000_NS6detail15normal_iteratorINSA_10device_ptrIfEEEESF_EEEE10policy1000ElNS7_4plusIfEESF_JPfSL_EEEvT0_iT1_T2_DpNS2_10kernel_argIT3_EE --------------------------
	.section	.nv.shared._ZN3cub18CUB_300001_SM_10006detail9transform16transform_kernelINS2_10policy_hubILb0EN4cuda3std3__45tupleIJN6thrust24THRUST_300001_SM_1000_NS6detail15normal_iteratorINSA_10device_ptrIfEEEESF_EEEE10policy1000ElNS7_4plusIfEESF_JPfSL_EEEvT0_iT1_T2_DpNS2_10kernel_argIT3_EE,"aw",@nobits
	.sectionflags	@""
	.align	128
.nv.shared._ZN3cub18CUB_300001_SM_10006detail9transform16transform_kernelINS2_10policy_hubILb0EN4cuda3std3__45tupleIJN6thrust24THRUST_300001_SM_1000_NS6detail15normal_iteratorINSA_10device_ptrIfEEEESF_EEEE10policy1000ElNS7_4plusIfEESF_JPfSL_EEEvT0_iT1_T2_DpNS2_10kernel_argIT3_EE:
	.zero		1152


//--------------------- .nv.shared._ZN3cub18CUB_300001_SM_10006detail9transform16transform_kernelINS2_10policy_hubILb0EN4cuda3std3__45tupleIJN6thrust24THRUST_300001_SM_1000_NS6detail15normal_iteratorINSA_10device_ptrIfEEEESF_EEEE10policy1000EiNS7_4plusIfEESF_JPfSL_EEEvT0_iT1_T2_DpNS2_10kernel_argIT3_EE --------------------------
	.section	.nv.shared._ZN3cub18CUB_300001_SM_10006detail9transform16transform_kernelINS2_10policy_hubILb0EN4cuda3std3__45tupleIJN6thrust24THRUST_300001_SM_1000_NS6detail15normal_iteratorINSA_10device_ptrIfEEEESF_EEEE10policy1000EiNS7_4plusIfEESF_JPfSL_EEEvT0_iT1_T2_DpNS2_10kernel_argIT3_EE,"aw",@nobits
	.sectionflags	@""
	.align	128
.nv.shared._ZN3cub18CUB_300001_SM_10006detail9transform16transform_kernelINS2_10policy_hubILb0EN4cuda3std3__45tupleIJN6thrust24THRUST_300001_SM_1000_NS6detail15normal_iteratorINSA_10device_ptrIfEEEESF_EEEE10policy1000EiNS7_4plusIfEESF_JPfSL_EEEvT0_iT1_T2_DpNS2_10kernel_argIT3_EE:
	.zero		1152


//--------------------- .nv.shared._ZN3cub18CUB_300001_SM_10006detail8for_each13static_kernelINS2_12policy_hub_t12policy_500_tEmN6thrust24THRUST_300001_SM_1000_NS8cuda_cub20__uninitialized_fill7functorINS7_10device_ptrIcEEcEEEEvT0_T1_ --------------------------
	.section	.nv.shared._ZN3cub18CUB_300001_SM_10006detail8for_each13static_kernelINS2_12policy_hub_t12policy_500_tEmN6thrust24THRUST_300001_SM_1000_NS8cuda_cub20__uninitialized_fill7functorINS7_10device_ptrIcEEcEEEEvT0_T1_,"aw",@nobits
	.sectionflags	@""
	.align	128
	.zero		1024


//--------------------- .nv.shared._ZN3cub18CUB_300001_SM_10006detail8for_each13static_kernelINS2_12policy_hub_t12policy_500_tElN6thrust24THRUST_300001_SM_1000_NS8cuda_cub20__uninitialized_copy7functorINS7_20permutation_iteratorINS7_6detail15normal_iteratorINS7_10device_ptrIfEEEENSD_INSE_IiEEEEEENS7_7pointerIfNS8_3tagENS7_11use_defaultESM_EEEEEEvT0_T1_ --------------------------
	.section	.nv.shared._ZN3cub18CUB_300001_SM_10006detail8for_each13static_kernelINS2_12policy_hub_t12policy_500_tElN6thrust24THRUST_300001_SM_1000_NS8cuda_cub20__uninitialized_copy7functorINS7_20permutation_iteratorINS7_6detail15normal_iteratorINS7_10device_ptrIfEEEENSD_INSE_IiEEEEEENS7_7pointerIfNS8_3tagENS7_11use_defaultESM_EEEEEEvT0_T1_,"aw",@nobits
	.sectionflags	@""
	.align	128
	.zero		1024


//--------------------- .nv.shared._ZN3cub18CUB_300001_SM_10006detail8for_each13static_kernelINS2_12policy_hub_t12policy_500_tElN6thrust24THRUST_300001_SM_1000_NS8cuda_cub10__tabulate7functorINS7_6detail15normal_iteratorINS7_10device_ptrIiEEEENS7_6system6detail7generic6detail22compute_sequence_valueIivEElEEEEvT0_T1_ --------------------------
	.section	.nv.shared._ZN3cub18CUB_300001_SM_10006detail8for_each13static_kernelINS2_12policy_hub_t12policy_500_tElN6thrust24THRUST_300001_SM_1000_NS8cuda_cub10__tabulate7functorINS7_6detail15normal_iteratorINS7_10device_ptrIiEEEENS7_6system6detail7generic6detail22compute_sequence_valueIivEElEEEEvT0_T1_,"aw",@nobits
	.sectionflags	@""
	.align	128
	.zero		1024


//--------------------- .nv.shared._ZN3cub18CUB_300001_SM_10006detail8for_each13static_kernelINS2_12policy_hub_t12policy_500_tElN6thrust24THRUST_300001_SM_1000_NS8cuda_cub6__fill7functorINS7_6detail15normal_iteratorINS7_10device_ptrIfEEEEfEEEEvT0_T1_ --------------------------
	.section	.nv.shared._ZN3cub18CUB_300001_SM_10006detail8for_each13static_kernelINS2_12policy_hub_t12policy_500_tElN6thrust24THRUST_300001_SM_1000_NS8cuda_cub6__fill7functorINS7_6detail15normal_iteratorINS7_10device_ptrIfEEEEfEEEEvT0_T1_,"aw",@nobits
	.sectionflags	@""
	.align	128
	.zero		1024


//--------------------- .nv.shared._ZN3cub18CUB_300001_SM_10006detail8for_each13static_kernelINS2_12policy_hub_t12policy_500_tElN6thrust24THRUST_300001_SM_1000_NS8cuda_cub10__tabulate7functorINS7_6detail15normal_iteratorINS7_10device_ptrIfEEEENS7_6system6detail7generic6detail22compute_sequence_valueIfvEElEEEEvT0_T1_ --------------------------
	.section	.nv.shared._ZN3cub18CUB_300001_SM_10006detail8for_each13static_kernelINS2_12policy_hub_t12policy_500_tElN6thrust24THRUST_300001_SM_1000_NS8cuda_cub10__tabulate7functorINS7_6detail15normal_iteratorINS7_10device_ptrIfEEEENS7_6system6detail7generic6detail22compute_sequence_valueIfvEElEEEEvT0_T1_,"aw",@nobits
	.sectionflags	@""
	.align	128
	.zero		1024


//--------------------- .nv.shared._ZN3cub18CUB_300001_SM_10006detail8for_each13static_kernelINS2_12policy_hub_t12policy_500_tEmN6thrust24THRUST_300001_SM_1000_NS8cuda_cub20__uninitialized_fill7functorINS7_10device_ptrIfEEfEEEEvT0_T1_ --------------------------
	.section	.nv.shared._ZN3cub18CUB_300001_SM_10006detail8for_each13static_kernelINS2_12policy_hub_t12policy_500_tEmN6thrust24THRUST_300001_SM_1000_NS8cuda_cub20__uninitialized_fill7functorINS7_10device_ptrIfEEfEEEEvT0_T1_,"aw",@nobits
	.sectionflags	@""
	.align	128
	.zero		1024


//--------------------- .nv.shared._ZN3cub18CUB_300001_SM_10006detail8for_each13static_kernelINS2_12policy_hub_t12policy_500_tElN6thrust24THRUST_300001_SM_1000_NS8cuda_cub6__fill7functorINS7_6detail15normal_iteratorINS7_10device_ptrIiEEEEiEEEEvT0_T1_ --------------------------
	.section	.nv.shared._ZN3cub18CUB_300001_SM_10006detail8for_each13static_kernelINS2_12policy_hub_t12policy_500_tElN6thrust24THRUST_300001_SM_1000_NS8cuda_cub6__fill7functorINS7_6detail15normal_iteratorINS7_10device_ptrIiEEEEiEEEEvT0_T1_,"aw",@nobits
	.sectionflags	@""
	.align	128
	.zero		1024


//--------------------- .nv.shared._ZN3cub18CUB_300001_SM_10006detail8for_each13static_kernelINS2_12policy_hub_t12policy_500_tEmN6thrust24THRUST_300001_SM_1000_NS8cuda_cub20__uninitialized_fill7functorINS7_10device_ptrIiEEiEEEEvT0_T1_ --------------------------
	.section	.nv.shared._ZN3cub18CUB_300001_SM_10006detail8for_each13static_kernelINS2_12policy_hub_t12policy_500_tEmN6thrust24THRUST_300001_SM_1000_NS8cuda_cub20__uninitialized_fill7functorINS7_10device_ptrIiEEiEEEEvT0_T1_,"aw",@nobits
	.sectionflags	@""
	.align	128
	.zero		1024


//--------------------- .nv.shared._ZN3cub18CUB_300001_SM_10006detail11EmptyKernelIvEEvv --------------------------
	.section	.nv.shared._ZN3cub18CUB_300001_SM_10006detail11EmptyKernelIvEEvv,"aw",@nobits
	.sectionflags	@""
	.align	128
	.zero		1024


//--------------------- .nv.shared._ZN6thrust24THRUST_300001_SM_1000_NS8cuda_cub4core6detail13_kernel_agentINS1_15__reduce_by_key16ReduceByKeyAgentINS0_6detail15normal_iteratorINS0_10device_ptrIiEEEESB_SB_SB_N4cuda3std3__48equal_toIiEENSE_4plusIiEEPllEEJSB_SB_SB_SB_SJ_N3cub18CUB_300001_SM_100024ReduceByKeyScanTileStateIilLb1EEESG_SI_llEEEvDpT0_ --------------------------
	.section	.nv.shared._ZN6thrust24THRUST_300001_SM_1000_NS8cuda_cub4core6detail13_kernel_agentINS1_15__reduce_by_key16ReduceByKeyAgentINS0_6detail15normal_iteratorINS0_10device_ptrIiEEEESB_SB_SB_N4cuda3std3__48equal_toIiEENSE_4plusIiEEPllEEJSB_SB_SB_SB_SJ_N3cub18CUB_300001_SM_100024ReduceByKeyScanTileStateIilLb1EEESG_SI_llEEEvDpT0_,"aw",@nobits
	.sectionflags	@""
	.align	128
	.zero		1024


//--------------------- .nv.shared._ZN6thrust24THRUST_300001_SM_1000_NS8cuda_cub4core6detail13_kernel_agentINS1_15__reduce_by_key9InitAgentIN3cub18CUB_300001_SM_100024ReduceByKeyScanTileStateIilLb1EEElPlEEJSA_lSB_EEEvDpT0_ --------------------------
	.section	.nv.shared._ZN6thrust24THRUST_300001_SM_1000_NS8cuda_cub4core6detail13_kernel_agentINS1_15__reduce_by_key9InitAgentIN3cub18CUB_300001_SM_100024ReduceByKeyScanTileStateIilLb1EEElPlEEJSA_lSB_EEEvDpT0_,"aw",@nobits
	.sectionflags	@""
	.align	128
	.zero		1024


//--------------------- .nv.shared._ZN6thrust24THRUST_300001_SM_1000_NS8cuda_cub4core6detail13_kernel_agentINS1_15__reduce_by_key16ReduceByKeyAgentINS0_6detail15normal_iteratorINS0_10device_ptrIiEEEESB_SB_SB_N4cuda3std3__48equal_toIiEENSE_4plusIiEEPiiEEJSB_SB_SB_SB_SJ_N3cub18CUB_300001_SM_100024ReduceByKeyScanTileStateIiiLb1EEESG_SI_iiEEEvDpT0_ --------------------------
	.section	.nv.shared._ZN6thrust24THRUST_300001_SM_1000_NS8cuda_cub4core6detail13_kernel_agentINS1_15__reduce_by_key16ReduceByKeyAgentINS0_6detail15normal_iteratorINS0_10device_ptrIiEEEESB_SB_SB_N4cuda3std3__48equal_toIiEENSE_4plusIiEEPiiEEJSB_SB_SB_SB_SJ_N3cub18CUB_300001_SM_100024ReduceByKeyScanTileStateIiiLb1EEESG_SI_iiEEEvDpT0_,"aw",@nobits
	.sectionflags	@""
	.align	128
	.zero		1024


//--------------------- .nv.shared._ZN6thrust24THRUST_300001_SM_1000_NS8cuda_cub4core6detail13_kernel_agentINS1_15__reduce_by_key9InitAgentIN3cub18CUB_300001_SM_100024ReduceByKeyScanTileStateIiiLb1EEEiPiEEJSA_iSB_EEEvDpT0_ --------------------------
	.section	.nv.shared._ZN6thrust24THRUST_300001_SM_1000_NS8cuda_cub4core6detail13_kernel_agentINS1_15__reduce_by_key9InitAgentIN3cub18CUB_300001_SM_100024ReduceByKeyScanTileStateIiiLb1EEEiPiEEJSA_iSB_EEEvDpT0_,"aw",@nobits
	.sectionflags	@""
	.align	128
	.zero		1024


//--------------------- .nv.shared._ZN6thrust24THRUST_300001_SM_1000_NS8cuda_cub4core6detail13_kernel_agentINS1_8__unique11UniqueAgentINS0_6detail15normal_iteratorINS0_10device_ptrIiEEEESB_N4cuda3std3__48equal_toIiEEiPiEEJSB_SB_SG_SH_iN3cub18CUB_300001_SM_100013ScanTileStateIiLb1EEEmEEEvDpT0_ --------------------------
	.section	.nv.shared._ZN6thrust24THRUST_300001_SM_1000_NS8cuda_cub4core6detail13_kernel_agentINS1_8__unique11UniqueAgentINS0_6detail15normal_iteratorINS0_10device_ptrIiEEEESB_N4cuda3std3__48equal_toIiEEiPiEEJSB_SB_SG_SH_iN3cub18CUB_300001_SM_100013ScanTileStateIiLb1EEEmEEEvDpT0_,"aw",@nobits
	.sectionflags	@""
	.align	128
	.zero		1024


//--------------------- .nv.shared._ZN6thrust24THRUST_300001_SM_1000_NS8cuda_cub4core6detail13_kernel_agentINS1_8__unique9InitAgentIN3cub18CUB_300001_SM_100013ScanTileStateIiLb1EEEPiiEEJSA_mSB_EEEvDpT0_ --------------------------
	.section	.nv.shared._ZN6thrust24THRUST_300001_SM_1000_NS8cuda_cub4core6detail13_kernel_agentINS1_8__unique9InitAgentIN3cub18CUB_300001_SM_100013ScanTileStateIiLb1EEEPiiEEJSA_mSB_EEEvDpT0_,"aw",@nobits
	.sectionflags	@""
	.align	128
	.zero		1024


//--------------------- .nv.shared._Z12customKernelPfif --------------------------
	.section	.nv.shared._Z12customKernelPfif,"aw",@nobits
	.sectionflags	@""
	.align	128
	.zero		1024


//--------------------- .nv.constant0._ZN3cub18CUB_300001_SM_10006detail10radix_sort29DeviceRadixSortOnesweepKernelINS1_5radix10policy_hubIfNS0_8NullTypeEyE10Policy1000ELNS0_9SortOrderE0EfS6_yiiNS1_21identity_decomposer_tEEEvPT5_SC_PT3_PKSD_PT1_PKSH_PT2_PKSL_T4_iiT6_ --------------------------
	.section	.nv.constant0._ZN3cub18CUB_300001_SM_10006detail10radix_sort29DeviceRadixSortOnesweepKernelINS1_5radix10policy_hubIfNS0_8NullTypeEyE10Policy1000ELNS0_9SortOrderE0EfS6_yiiNS1_21identity_decomposer_tEEEvPT5_SC_PT3_PKSD_PT1_PKSH_PT2_PKSL_T4_iiT6_,"a",@progbits
	.sectionflags	@""
	.align	4
.nv.constant0._ZN3cub18CUB_300001_SM_10006detail10radix_sort29DeviceRadixSortOnesweepKernelINS1_5radix10policy_hubIfNS0_8NullTypeEyE10Policy1000ELNS0_9SortOrderE0EfS6_yiiNS1_21identity_decomposer_tEEEvPT5_SC_PT3_PKSD_PT1_PKSH_PT2_PKSL_T4_iiT6_:
	.zero		973


//--------------------- .nv.constant0._ZN3cub18CUB_300001_SM_10006detail10radix_sort33DeviceRadixSortExclusiveSumKernelINS1_5radix10policy_hubIfNS0_8NullTypeEyE10Policy1000EyEEvPT0_ --------------------------
	.section	.nv.constant0._ZN3cub18CUB_300001_SM_10006detail10radix_sort33DeviceRadixSortExclusiveSumKernelINS1_5radix10policy_hubIfNS0_8NullTypeEyE10Policy1000EyEEvPT0_,"a",@progbits
	.sectionflags	@""
	.align	4
.nv.constant0._ZN3cub18CUB_300001_SM_10006detail10radix_sort33DeviceRadixSortExclusiveSumKernelINS1_5radix10policy_hubIfNS0_8NullTypeEyE10Policy1000EyEEvPT0_:
	.zero		904


//--------------------- .nv.constant0._ZN3cub18CUB_300001_SM_10006detail10radix_sort30DeviceRadixSortHistogramKernelINS1_5radix10policy_hubIfNS0_8NullTypeEyE10Policy1000ELNS0_9SortOrderE0EfyNS1_21identity_decomposer_tEEEvPT2_PKT1_SB_iiT3_ --------------------------
	.section	.nv.constant0._ZN3cub18CUB_300001_SM_10006detail10radix_sort30DeviceRadixSortHistogramKernelINS1_5radix10policy_hubIfNS0_8NullTypeEyE10Policy1000ELNS0_9SortOrderE0EfyNS1_21identity_decomposer_tEEEvPT2_PKT1_SB_iiT3_,"a",@progbits
	.sectionflags	@""
	.align	4
.nv.constant0._ZN3cub18CUB_300001_SM_10006detail10radix_sort30DeviceRadixSortHistogramKernelINS1_5radix10policy_hubIfNS0_8NullTypeEyE10Policy1000ELNS0_9SortOrderE0EfyNS1_21identity_decomposer_tEEEvPT2_PKT1_SB_iiT3_:
	.zero		929


//--------------------- .nv.constant0._ZN3cub18CUB_300001_SM_10006detail10radix_sort31DeviceRadixSortSingleTileKernelINS1_5radix10policy_hubIfNS0_8NullTypeEyE10Policy1000ELNS0_9SortOrderE0EfS6_yNS1_21identity_decomposer_tEEEvPKT1_PSB_PKT2_PSF_T3_iiT4_ --------------------------
	.section	.nv.constant0._ZN3cub18CUB_300001_SM_10006detail10radix_sort31DeviceRadixSortSingleTileKernelINS1_5radix10policy_hubIfNS0_8NullTypeEyE10Policy1000ELNS0_9SortOrderE0EfS6_yNS1_21identity_decomposer_tEEEvPKT1_PSB_PKT2_PSF_T3_iiT4_,"a",@progbits
	.sectionflags	@""
	.align	4
.nv.constant0._ZN3cub18CUB_300001_SM_10006detail10radix_sort31DeviceRadixSortSingleTileKernelINS1_5radix10policy_hubIfNS0_8NullTypeEyE10Policy1000ELNS0_9SortOrderE0EfS6_yNS1_21identity_decomposer_tEEEvPKT1_PSB_PKT2_PSF_T3_iiT4_:
	.zero		945


//--------------------- .nv.constant0._ZN3cub18CUB_300001_SM_10006detail10radix_sort29DeviceRadixSortOnesweepKernelINS1_5radix10policy_hubIiiyE10Policy1000ELNS0_9SortOrderE0EiiyiiNS1_21identity_decomposer_tEEEvPT5_SB_PT3_PKSC_PT1_PKSG_PT2_PKSK_T4_iiT6_ --------------------------
	.section	.nv.constant0._ZN3cub18CUB_300001_SM_10006detail10radix_sort29DeviceRadixSortOnesweepKernelINS1_5radix10policy_hubIiiyE10Policy1000ELNS0_9SortOrderE0EiiyiiNS1_21identity_decomposer_tEEEvPT5_SB_PT3_PKSC_PT1_PKSG_PT2_PKSK_T4_iiT6_,"a",@progbits
	.sectionflags	@""
	.align	4
.nv.constant0._ZN3cub18CUB_300001_SM_10006detail10radix_sort29DeviceRadixSortOnesweepKernelINS1_5radix10policy_hubIiiyE10Policy1000ELNS0_9SortOrderE0EiiyiiNS1_21identity_decomposer_tEEEvPT5_SB_PT3_PKSC_PT1_PKSG_PT2_PKSK_T4_iiT6_:
	.zero		973


//--------------------- .nv.constant0._ZN3cub18CUB_300001_SM_10006detail10radix_sort33DeviceRadixSortExclusiveSumKernelINS1_5radix10policy_hubIiiyE10Policy1000EyEEvPT0_ --------------------------
	.section	.nv.constant0._ZN3cub18CUB_300001_SM_10006detail10radix_sort33DeviceRadixSortExclusiveSumKernelINS1_5radix10policy_hubIiiyE10Policy1000EyEEvPT0_,"a",@progbits
	.sectionflags	@""
	.align	4
.nv.constant0._ZN3cub18CUB_300001_SM_10006detail10radix_sort33DeviceRadixSortExclusiveSumKernelINS1_5radix10policy_hubIiiyE10Policy1000EyEEvPT0_:
	.zero		904


//--------------------- .nv.constant0._ZN3cub18CUB_300001_SM_10006detail10radix_sort30DeviceRadixSortHistogramKernelINS1_5radix10policy_hubIiiyE10Policy1000ELNS0_9SortOrderE0EiyNS1_21identity_decomposer_tEEEvPT2_PKT1_SA_iiT3_ --------------------------
	.section	.nv.constant0._ZN3cub18CUB_300001_SM_10006detail10radix_sort30DeviceRadixSortHistogramKernelINS1_5radix10policy_hubIiiyE10Policy1000ELNS0_9SortOrderE0EiyNS1_21identity_decomposer_tEEEvPT2_PKT1_SA_iiT3_,"a",@progbits
	.sectionflags	@""
	.align	4
.nv.constant0._ZN3cub18CUB_300001_SM_10006detail10radix_sort30DeviceRadixSortHistogramKernelINS1_5radix10policy_hubIiiyE10Policy1000ELNS0_9SortOrderE0EiyNS1_21identity_decomposer_tEEEvPT2_PKT1_SA_iiT3_:
	.zero		929


//--------------------- .nv.constant0._ZN3cub18CUB_300001_SM_10006detail10radix_sort31DeviceRadixSortSingleTileKernelINS1_5radix10policy_hubIiiyE10Policy1000ELNS0_9SortOrderE0EiiyNS1_21identity_decomposer_tEEEvPKT1_PSA_PKT2_PSE_T3_iiT4_ --------------------------
	.section	.nv.constant0._ZN3cub18CUB_300001_SM_10006detail10radix_sort31DeviceRadixSortSingleTileKernelINS1_5radix10policy_hubIiiyE10Policy1000ELNS0_9SortOrderE0EiiyNS1_21identity_decomposer_tEEEvPKT1_PSA_PKT2_PSE_T3_iiT4_,"a",@progbits
	.sectionflags	@""
	.align	4
.nv.constant0._ZN3cub18CUB_300001_SM_10006detail10radix_sort31DeviceRadixSortSingleTileKernelINS1_5radix10policy_hubIiiyE10Policy1000ELNS0_9SortOrderE0EiiyNS1_21identity_decomposer_tEEEvPKT1_PSA_PKT2_PSE_T3_iiT4_:
	.zero		945


//--------------------- .nv.constant0._ZN3cub18CUB_300001_SM_10006detail10radix_sort29DeviceRadixSortOnesweepKernelINS1_5radix10policy_hubIicyE10Policy1000ELNS0_9SortOrderE0EicyiiNS1_21identity_decomposer_tEEEvPT5_SB_PT3_PKSC_PT1_PKSG_PT2_PKSK_T4_iiT6_ --------------------------
	.section	.nv.constant0._ZN3cub18CUB_300001_SM_10006detail10radix_sort29DeviceRadixSortOnesweepKernelINS1_5radix10policy_hubIicyE10Policy1000ELNS0_9SortOrderE0EicyiiNS1_21identity_decomposer_tEEEvPT5_SB_PT3_PKSC_PT1_PKSG_PT2_PKSK_T4_iiT6_,"a",@progbits
	.sectionflags	@""
	.align	4
.nv.constant0._ZN3cub18CUB_300001_SM_10006detail10radix_sort29DeviceRadixSortOnesweepKernelINS1_5radix10policy_hubIicyE10Policy1000ELNS0_9SortOrderE0EicyiiNS1_21identity_decomposer_tEEEvPT5_SB_PT3_PKSC_PT1_PKSG_PT2_PKSK_T4_iiT6_:
	.zero		973


//--------------------- .nv.constant0._ZN3cub18CUB_300001_SM_10006detail10radix_sort33DeviceRadixSortExclusiveSumKernelINS1_5radix10policy_hubIicyE10Policy1000EyEEvPT0_ --------------------------
	.section	.nv.constant0._ZN3cub18CUB_300001_SM_10006detail10radix_sort33DeviceRadixSortExclusiveSumKernelINS1_5radix10policy_hubIicyE10Policy1000EyEEvPT0_,"a",@progbits
	.sectionflags	@""
	.align	4
.nv.constant0._ZN3cub18CUB_300001_SM_10006detail10radix_sort33DeviceRadixSortExclusiveSumKernelINS1_5radix10policy_hubIicyE10Policy1000EyEEvPT0_:
	.zero		904


//--------------------- .nv.constant0._ZN3cub18CUB_300001_SM_10006detail10radix_sort30DeviceRadixSortHistogramKernelINS1_5radix10policy_hubIicyE10Policy1000ELNS0_9SortOrderE0EiyNS1_21identity_decomposer_tEEEvPT2_PKT1_SA_iiT3_ --------------------------
	.section	.nv.constant0._ZN3cub18CUB_300001_SM_10006detail10radix_sort30DeviceRadixSortHistogramKernelINS1_5radix10policy_hubIicyE10Policy1000ELNS0_9SortOrderE0EiyNS1_21identity_decomposer_tEEEvPT2_PKT1_SA_iiT3_,"a",@progbits
	.sectionflags	@""
	.align	4
.nv.constant0._ZN3cub18CUB_300001_SM_10006detail10radix_sort30DeviceRadixSortHistogramKernelINS1_5radix10policy_hubIicyE10Policy1000ELNS0_9SortOrderE0EiyNS1_21identity_decomposer_tEEEvPT2_PKT1_SA_iiT3_:
	.zero		929


//--------------------- .nv.constant0._ZN3cub18CUB_300001_SM_10006detail10radix_sort31DeviceRadixSortSingleTileKernelINS1_5radix10policy_hubIicyE10Policy1000ELNS0_9SortOrderE0EicyNS1_21identity_decomposer_tEEEvPKT1_PSA_PKT2_PSE_T3_iiT4_ --------------------------
	.section	.nv.constant0._ZN3cub18CUB_300001_SM_10006detail10radix_sort31DeviceRadixSortSingleTileKernelINS1_5radix10policy_hubIicyE10Policy1000ELNS0_9SortOrderE0EicyNS1_21identity_decomposer_tEEEvPKT1_PSA_PKT2_PSE_T3_iiT4_,"a",@progbits
	.sectionflags	@""
	.align	4
.nv.constant0._ZN3cub18CUB_300001_SM_10006detail10radix_sort31DeviceRadixSortSingleTileKernelINS1_5radix10policy_hubIicyE10Policy1000ELNS0_9SortOrderE0EicyNS1_21identity_decomposer_tEEEvPKT1_PSA_PKT2_PSE_T3_iiT4_:
	.zero		945


//--------------------- .nv.constant0._ZN3cub18CUB_300001_SM_10006detail10radix_sort29DeviceRadixSortOnesweepKernelINS1_5radix10policy_hubIiNS0_8NullTypeEyE10Policy1000ELNS0_9SortOrderE0EiS6_yiiNS1_21identity_decomposer_tEEEvPT5_SC_PT3_PKSD_PT1_PKSH_PT2_PKSL_T4_iiT6_ --------------------------
	.section	.nv.constant0._ZN3cub18CUB_300001_SM_10006detail10radix_sort29DeviceRadixSortOnesweepKernelINS1_5radix10policy_hubIiNS0_8NullTypeEyE10Policy1000ELNS0_9SortOrderE0EiS6_yiiNS1_21identity_decomposer_tEEEvPT5_SC_PT3_PKSD_PT1_PKSH_PT2_PKSL_T4_iiT6_,"a",@progbits
	.sectionflags	@""
	.align	4
.nv.constant0._ZN3cub18CUB_300001_SM_10006detail10radix_sort29DeviceRadixSortOnesweepKernelINS1_5radix10policy_hubIiNS0_8NullTypeEyE10Policy1000ELNS0_9SortOrderE0EiS6_yiiNS1_21identity_decomposer_tEEEvPT5_SC_PT3_PKSD_PT1_PKSH_PT2_PKSL_T4_iiT6_:
	.zero		973


//--------------------- .nv.constant0._ZN3cub18CUB_300001_SM_10006detail10radix_sort33DeviceRadixSortExclusiveSumKernelINS1_5radix10policy_hubIiNS0_8NullTypeEyE10Policy1000EyEEvPT0_ --------------------------
	.section	.nv.constant0._ZN3cub18CUB_300001_SM_10006detail10radix_sort33DeviceRadixSortExclusiveSumKernelINS1_5radix10policy_hubIiNS0_8NullTypeEyE10Policy1000EyEEvPT0_,"a",@progbits
	.sectionflags	@""
	.align	4
.nv.constant0._ZN3cub18CUB_300001_SM_10006detail10radix_sort33DeviceRadixSortExclusiveSumKernelINS1_5radix10policy_hubIiNS0_8NullTypeEyE10Policy1000EyEEvPT0_:
	.zero		904


//--------------------- .nv.constant0._ZN3cub18CUB_300001_SM_10006detail10radix_sort30DeviceRadixSortHistogramKernelINS1_5radix10policy_hubIiNS0_8NullTypeEyE10Policy1000ELNS0_9SortOrderE0EiyNS1_21identity_decomposer_tEEEvPT2_PKT1_SB_iiT3_ --------------------------
	.section	.nv.constant0._ZN3cub18CUB_300001_SM_10006detail10radix_sort30DeviceRadixSortHistogramKernelINS1_5radix10policy_hubIiNS0_8NullTypeEyE10Policy1000ELNS0_9SortOrderE0EiyNS1_21identity_decomposer_tEEEvPT2_PKT1_SB_iiT3_,"a",@progbits
	.sectionflags	@""
	.align	4
.nv.constant0._ZN3cub18CUB_300001_SM_10006detail10radix_sort30DeviceRadixSortHistogramKernelINS1_5radix10policy_hubIiNS0_8NullTypeEyE10Policy1000ELNS0_9SortOrderE0EiyNS1_21identity_decomposer_tEEEvPT2_PKT1_SB_iiT3_:
	.zero		929


//--------------------- .nv.constant0._ZN3cub18CUB_300001_SM_10006detail10radix_sort31DeviceRadixSortSingleTileKernelINS1_5radix10policy_hubIiNS0_8NullTypeEyE10Policy1000ELNS0_9SortOrderE0EiS6_yNS1_21identity_decomposer_tEEEvPKT1_PSB_PKT2_PSF_T3_iiT4_ --------------------------
	.section	.nv.constant0._ZN3cub18CUB_300001_SM_10006detail10radix_sort31DeviceRadixSortSingleTileKernelINS1_5radix10policy_hubIiNS0_8NullTypeEyE10Policy1000ELNS0_9SortOrderE0EiS6_yNS1_21identity_decomposer_tEEEvPKT1_PSB_PKT2_PSF_T3_iiT4_,"a",@progbits
	.sectionflags	@""
	.align	4
.nv.constant0._ZN3cub18CUB_300001_SM_10006detail10radix_sort31DeviceRadixSortSingleTileKernelINS1_5radix10policy_hubIiNS0_8NullTypeEyE10Policy1000ELNS0_9SortOrderE0EiS6_yNS1_21identity_decomposer_tEEEvPKT1_PSB_PKT2_PSF_T3_iiT4_:
	.zero		945


//--------------------- .nv.constant0._ZN3cub18CUB_300001_SM_10006detail11scan_by_key21DeviceScanByKeyKernelINS2_10policy_hubIPiiiN4cuda3std3__44plusIvEEE10Policy1000ES5_S5_S5_NS0_24ReduceByKeyScanTileStateIiiLb1EEENS8_8equal_toIvEESA_NS0_8NullTypeEmiiEEvT0_PT9_T1_T2_T3_iT4_T5_T6_T7_ --------------------------
	.section	.nv.constant0._ZN3cub18CUB_300001_SM_10006detail11scan_by_key21DeviceScanByKeyKernelINS2_10policy_hubIPiiiN4cuda3std3__44plusIvEEE10Policy1000ES5_S5_S5_NS0_24ReduceByKeyScanTileStateIiiLb1EEENS8_8equal_toIvEESA_NS0_8NullTypeEmiiEEvT0_PT9_T1_T2_T3_iT4_T5_T6_T7_,"a",@progbits
	.sectionflags	@""
	.align	4
.nv.constant0._ZN3cub18CUB_300001_SM_10006detail11scan_by_key21DeviceScanByKeyKernelINS2_10policy_hubIPiiiN4cuda3std3__44plusIvEEE10Policy1000ES5_S5_S5_NS0_24ReduceByKeyScanTileStateIiiLb1EEENS8_8equal_toIvEESA_NS0_8NullTypeEmiiEEvT0_PT9_T1_T2_T3_iT4_T5_T6_T7_:
	.zero		952


//--------------------- .nv.constant0._ZN3cub18CUB_300001_SM_10006detail11scan_by_key25DeviceScanByKeyInitKernelINS0_24ReduceByKeyScanTileStateIiiLb1EEEPimEEvT_T0_PN4cuda3std3__415iterator_traitsIS8_vE10value_typeET1_i --------------------------
	.section	.nv.constant0._ZN3cub18CUB_300001_SM_10006detail11scan_by_key25DeviceScanByKeyInitKernelINS0_24ReduceByKeyScanTileStateIiiLb1EEEPimEEvT_T0_PN4cuda3std3__415iterator_traitsIS8_vE10value_typeET1_i,"a",@progbits
	.sectionflags	@""
	.align	4
.nv.constant0._ZN3cub18CUB_300001_SM_10006detail11scan_by_key25DeviceScanByKeyInitKernelINS0_24ReduceByKeyScanTileStateIiiLb1EEEPimEEvT_T0_PN4cuda3std3__415iterator_traitsIS8_vE10value_typeET1_i:
	.zero		932


//--------------------- .nv.constant0._ZN3cub18CUB_300001_SM_10006detail11scan_by_key21DeviceScanByKeyKernelINS2_10policy_hubIPiiiN4cuda3std3__44plusIvEEE10Policy1000ES5_S5_S5_NS0_24ReduceByKeyScanTileStateIiiLb1EEENS8_8equal_toIvEESA_NS0_8NullTypeEjiiEEvT0_PT9_T1_T2_T3_iT4_T5_T6_T7_ --------------------------
	.section	.nv.constant0._ZN3cub18CUB_300001_SM_10006detail11scan_by_key21DeviceScanByKeyKernelINS2_10policy_hubIPiiiN4cuda3std3__44plusIvEEE10Policy1000ES5_S5_S5_NS0_24ReduceByKeyScanTileStateIiiLb1EEENS8_8equal_toIvEESA_NS0_8NullTypeEjiiEEvT0_PT9_T1_T2_T3_iT4_T5_T6_T7_,"a",@progbits
	.sectionflags	@""
	.align	4
.nv.constant0._ZN3cub18CUB_300001_SM_10006detail11scan_by_key21DeviceScanByKeyKernelINS2_10policy_hubIPiiiN4cuda3std3__44plusIvEEE10Policy1000ES5_S5_S5_NS0_24ReduceByKeyScanTileStateIiiLb1EEENS8_8equal_toIvEESA_NS0_8NullTypeEjiiEEvT0_PT9_T1_T2_T3_iT4_T5_T6_T7_:
	.zero		948


//--------------------- .nv.constant0._ZN3cub18CUB_300001_SM_10006detail11scan_by_key25DeviceScanByKeyInitKernelINS0_24ReduceByKeyScanTileStateIiiLb1EEEPijEEvT_T0_PN4cuda3std3__415iterator_traitsIS8_vE10value_typeET1_i --------------------------
	.section	.nv.constant0._ZN3cub18CUB_300001_SM_10006detail11scan_by_key25DeviceScanByKeyInitKernelINS0_24ReduceByKeyScanTileStateIiiLb1EEEPijEEvT_T0_PN4cuda3std3__415iterator_traitsIS8_vE10value_typeET1_i,"a",@progbits
	.sectionflags	@""
	.align	4
.nv.constant0._ZN3cub18CUB_300001_SM_10006detail11scan_by_key25DeviceScanByKeyInitKernelINS0_24ReduceByKeyScanTileStateIiiLb1EEEPijEEvT_T0_PN4cuda3std3__415iterator_traitsIS8_vE10value_typeET1_i:
	.zero		928


//--------------------- .nv.constant0._ZN3cub18CUB_300001_SM_10006detail4scan16DeviceScanKernelINS2_10policy_hubIiiimN4cuda3std3__44plusIvEEE10Policy1000EN6thrust24THRUST_300001_SM_1000_NS6detail15normal_iteratorINSD_10device_ptrIiEEEESI_NS0_13ScanTileStateIiLb1EEES9_NS1_10InputValueIiPiEEmiLb0EiEEvT0_T1_T2_iT3_T4_T5_ --------------------------
	.section	.nv.constant0._ZN3cub18CUB_300001_SM_10006detail4scan16DeviceScanKernelINS2_10policy_hubIiiimN4cuda3std3__44plusIvEEE10Policy1000EN6thrust24THRUST_300001_SM_1000_NS6detail15normal_iteratorINSD_10device_ptrIiEEEESI_NS0_13ScanTileStateIiLb1EEES9_NS1_10InputValueIiPiEEmiLb0EiEEvT0_T1_T2_iT3_T4_T5_,"a",@progbits
	.sectionflags	@""
	.align	4
.nv.constant0._ZN3cub18CUB_300001_SM_10006detail4scan16DeviceScanKernelINS2_10policy_hubIiiimN4cuda3std3__44plusIvEEE10Policy1000EN6thrust24THRUST_300001_SM_1000_NS6detail15normal_iteratorINSD_10device_ptrIiEEEESI_NS0_13ScanTileStateIiLb1EEES9_NS1_10InputValueIiPiEEmiLb0EiEEvT0_T1_T2_iT3_T4_T5_:
	.zero		952


//--------------------- .nv.constant0._ZN3cub18CUB_300001_SM_10006detail4scan16DeviceScanKernelINS2_10policy_hubIiiijN4cuda3std3__44plusIvEEE10Policy1000EN6thrust24THRUST_300001_SM_1000_NS6detail15normal_iteratorINSD_10device_ptrIiEEEESI_NS0_13ScanTileStateIiLb1EEES9_NS1_10InputValueIiPiEEjiLb0EiEEvT0_T1_T2_iT3_T4_T5_ --------------------------
	.section	.nv.constant0._ZN3cub18CUB_300001_SM_10006detail4scan16DeviceScanKernelINS2_10policy_hubIiiijN4cuda3std3__44plusIvEEE10Policy1000EN6thrust24THRUST_300001_SM_1000_NS6detail15normal_iteratorINSD_10device_ptrIiEEEESI_NS0_13ScanTileStateIiLb1EEES9_NS1_10InputValueIiPiEEjiLb0EiEEvT0_T1_T2_iT3_T4_T5_,"a",@progbits
	.sectionflags	@""
	.align	4
.nv.constant0._ZN3cub18CUB_300001_SM_10006detail4scan16DeviceScanKernelINS2_10policy_hubIiiijN4cuda3std3__44plusIvEEE10Policy1000EN6thrust24THRUST_300001_SM_1000_NS6detail15normal_iteratorINSD_10device_ptrIiEEEESI_NS0_13ScanTileStateIiLb1EEES9_NS1_10InputValueIiPiEEjiLb0EiEEvT0_T1_T2_iT3_T4_T5_:
	.zero		948


//--------------------- .nv.constant0._ZN3cub18CUB_300001_SM_10006detail4scan16DeviceScanKernelINS2_10policy_hubIiiimN4cuda3std3__44plusIvEEE10Policy1000EN6thrust24THRUST_300001_SM_1000_NS6detail15normal_iteratorINSD_10device_ptrIiEEEESI_NS0_13ScanTileStateIiLb1EEES9_NS0_8NullTypeEmiLb0ESL_EEvT0_T1_T2_iT3_T4_T5_ --------------------------
	.section	.nv.constant0._ZN3cub18CUB_300001_SM_10006detail4scan16DeviceScanKernelINS2_10policy_hubIiiimN4cuda3std3__44plusIvEEE10Policy1000EN6thrust24THRUST_300001_SM_1000_NS6detail15normal_iteratorINSD_10device_ptrIiEEEESI_NS0_13ScanTileStateIiLb1EEES9_NS0_8NullTypeEmiLb0ESL_EEvT0_T1_T2_iT3_T4_T5_,"a",@progbits
	.sectionflags	@""
	.align	4
.nv.constant0._ZN3cub18CUB_300001_SM_10006detail4scan16DeviceScanKernelINS2_10policy_hubIiiimN4cuda3std3__44plusIvEEE10Policy1000EN6thrust24THRUST_300001_SM_1000_NS6detail15normal_iteratorINSD_10device_ptrIiEEEESI_NS0_13ScanTileStateIiLb1EEES9_NS0_8NullTypeEmiLb0ESL_EEvT0_T1_T2_iT3_T4_T5_:
	.zero		936


//--------------------- .nv.constant0._ZN3cub18CUB_300001_SM_10006detail4scan16DeviceScanKernelINS2_10policy_hubIiiijN4cuda3std3__44plusIvEEE10Policy1000EN6thrust24THRUST_300001_SM_1000_NS6detail15normal_iteratorINSD_10device_ptrIiEEEESI_NS0_13ScanTileStateIiLb1EEES9_NS0_8NullTypeEjiLb0ESL_EEvT0_T1_T2_iT3_T4_T5_ --------------------------
	.section	.nv.constant0._ZN3cub18CUB_300001_SM_10006detail4scan16DeviceScanKernelINS2_10policy_hubIiiijN4cuda3std3__44plusIvEEE10Policy1000EN6thrust24THRUST_300001_SM_1000_NS6detail15normal_iteratorINSD_10device_ptrIiEEEESI_NS0_13ScanTileStateIiLb1EEES9_NS0_8NullTypeEjiLb0ESL_EEvT0_T1_T2_iT3_T4_T5_,"a",@progbits
	.sectionflags	@""
	.align	4
.nv.constant0._ZN3cub18CUB_300001_SM_10006detail4scan16DeviceScanKernelINS2_10policy_hubIiiijN4cuda3std3__44plusIvEEE10Policy1000EN6thrust24THRUST_300001_SM_1000_NS6detail15normal_iteratorINSD_10device_ptrIiEEEESI_NS0_13ScanTileStateIiLb1EEES9_NS0_8NullTypeEjiLb0ESL_EEvT0_T1_T2_iT3_T4_T5_:
	.zero		932


//--------------------- .nv.constant0._ZN3cub18CUB_300001_SM_10006detail4scan20DeviceScanInitKernelINS0_13ScanTileStateIiLb1EEEEEvT_i --------------------------
	.section	.nv.constant0._ZN3cub18CUB_300001_SM_10006detail4scan20DeviceScanInitKernelINS0_13ScanTileStateIiLb1EEEEEvT_i,"a",@progbits
	.sectionflags	@""
	.align	4
.nv.constant0._ZN3cub18CUB_300001_SM_10006detail4scan20DeviceScanInitKernelINS0_13ScanTileStateIiLb1EEEEEvT_i:
	.zero		908


//--------------------- .nv.constant0._ZN3cub18CUB_300001_SM_10006detail6reduce18DeviceReduceKernelINS2_10policy_hubIfyN4cuda3std3__44plusIfEEE10Policy1000EN6thrust24THRUST_300001_SM_1000_NS6detail15normal_iteratorINSD_10device_ptrIfEEEEyS9_fNS7_10__identityEEEvT0_PT3_T1_NS0_13GridEvenShareISN_EET2_T4_ --------------------------
	.section	.nv.constant0._ZN3cub18CUB_300001_SM_10006detail6reduce18DeviceReduceKernelINS2_10policy_hubIfyN4cuda3std3__44plusIfEEE10Policy1000EN6thrust24THRUST_300001_SM_1000_NS6detail15normal_iteratorINSD_10device_ptrIfEEEEyS9_fNS7_10__identityEEEvT0_PT3_T1_NS0_13GridEvenShareISN_EET2_T4_,"a",@progbits
	.sectionflags	@""
	.align	4
.nv.constant0._ZN3cub18CUB_300001_SM_10006detail6reduce18DeviceReduceKernelINS2_10policy_hubIfyN4cuda3std3__44plusIfEEE10Policy1000EN6thrust24THRUST_300001_SM_1000_NS6detail15normal_iteratorINSD_10device_ptrIfEEEEyS9_fNS7_10__identityEEEvT0_PT3_T1_NS0_13GridEvenShareISN_EET2_T4_:
	.zero		994


//--------------------- .nv.constant0._ZN3cub18CUB_300001_SM_10006detail6reduce28DeviceReduceSingleTileKernelINS2_10policy_hubIfyN4cuda3std3__44plusIfEEE10Policy1000EN6thrust24THRUST_300001_SM_1000_NS6detail15normal_iteratorINSD_10device_ptrIfEEEEPfyS9_ffNS7_10__identityEEEvT0_T1_T2_T3_T4_T6_ --------------------------
	.section	.nv.constant0._ZN3cub18CUB_300001_SM_10006detail6reduce28DeviceReduceSingleTileKernelINS2_10policy_hubIfyN4cuda3std3__44plusIfEEE10Policy1000EN6thrust24THRUST_300001_SM_1000_NS6detail15normal_iteratorINSD_10device_ptrIfEEEEPfyS9_ffNS7_10__identityEEEvT0_T1_T2_T3_T4_T6_,"a",@progbits
	.sectionflags	@""
	.align	4
.nv.constant0._ZN3cub18CUB_300001_SM_10006detail6reduce28DeviceReduceSingleTileKernelINS2_10policy_hubIfyN4cuda3std3__44plusIfEEE10Policy1000EN6thrust24THRUST_300001_SM_1000_NS6detail15normal_iteratorINSD_10device_ptrIfEEEEPfyS9_ffNS7_10__identityEEEvT0_T1_T2_T3_T4_T6_:
	.zero		929


//--------------------- .nv.constant0._ZN3cub18CUB_300001_SM_10006detail6reduce18DeviceReduceKernelINS2_10policy_hubIfjN4cuda3std3__44plusIfEEE10Policy1000EN6thrust24THRUST_300001_SM_1000_NS6detail15normal_iteratorINSD_10device_ptrIfEEEEjS9_fNS7_10__identityEEEvT0_PT3_T1_NS0_13GridEvenShareISN_EET2_T4_ --------------------------
	.section	.nv.constant0._ZN3cub18CUB_300001_SM_10006detail6reduce18DeviceReduceKernelINS2_10policy_hubIfjN4cuda3std3__44plusIfEEE10Policy1000EN6thrust24THRUST_300001_SM_1000_NS6detail15normal_iteratorINSD_10device_ptrIfEEEEjS9_fNS7_10__identityEEEvT0_PT3_T1_NS0_13GridEvenShareISN_EET2_T4_,"a",@progbits
	.sectionflags	@""
	.align	4
.nv.constant0._ZN3cub18CUB_300001_SM_10006detail6reduce18DeviceReduceKernelINS2_10policy_hubIfjN4cuda3std3__44plusIfEEE10Policy1000EN6thrust24THRUST_300001_SM_1000_NS6detail15normal_iteratorINSD_10device_ptrIfEEEEjS9_fNS7_10__identityEEEvT0_PT3_T1_NS0_13GridEvenShareISN_EET2_T4_:
	.zero		958


//--------------------- .nv.constant0._ZN3cub18CUB_300001_SM_10006detail6reduce28DeviceReduceSingleTileKernelINS2_10policy_hubIfjN4cuda3std3__44plusIfEEE10Policy1000EN6thrust24THRUST_300001_SM_1000_NS6detail15normal_iteratorINSD_10device_ptrIfEEEEPfjS9_ffNS7_10__identityEEEvT0_T1_T2_T3_T4_T6_ --------------------------
	.section	.nv.constant0._ZN3cub18CUB_300001_SM_10006detail6reduce28DeviceReduceSingleTileKernelINS2_10policy_hubIfjN4cuda3std3__44plusIfEEE10Policy1000EN6thrust24THRUST_300001_SM_1000_NS6detail15normal_iteratorINSD_10device_ptrIfEEEEPfjS9_ffNS7_10__identityEEEvT0_T1_T2_T3_T4_T6_,"a",@progbits
	.sectionflags	@""
	.align	4
.nv.constant0._ZN3cub18CUB_300001_SM_10006detail6reduce28DeviceReduceSingleTileKernelINS2_10policy_hubIfjN4cuda3std3__44plusIfEEE10Policy1000EN6thrust24THRUST_300001_SM_1000_NS6detail15normal_iteratorINSD_10device_ptrIfEEEEPfjS9_ffNS7_10__identityEEEvT0_T1_T2_T3_T4_T6_:
	.zero		925


//--------------------- .nv.constant0._ZN3cub18CUB_300001_SM_10006detail6reduce28DeviceReduceSingleTileKernelINS2_10policy_hubIfyN4cuda3__47maximumIfEEE10Policy1000EPfSB_iS8_ffNS5_3std3__410__identityEEEvT0_T1_T2_T3_T4_T6_ --------------------------
	.section	.nv.constant0._ZN3cub18CUB_300001_SM_10006detail6reduce28DeviceReduceSingleTileKernelINS2_10policy_hubIfyN4cuda3__47maximumIfEEE10Policy1000EPfSB_iS8_ffNS5_3std3__410__identityEEEvT0_T1_T2_T3_T4_T6_,"a",@progbits
	.sectionflags	@""
	.align	4
.nv.constant0._ZN3cub18CUB_300001_SM_10006detail6reduce28DeviceReduceSingleTileKernelINS2_10policy_hubIfyN4cuda3__47maximumIfEEE10Policy1000EPfSB_iS8_ffNS5_3std3__410__identityEEEvT0_T1_T2_T3_T4_T6_:
	.zero		925


//--------------------- .nv.constant0._ZN3cub18CUB_300001_SM_10006detail6reduce18DeviceReduceKernelINS2_10policy_hubIfyN4cuda3__47maximumIfEEE10Policy1000EN6thrust24THRUST_300001_SM_1000_NS6detail15normal_iteratorINSC_10device_ptrIfEEEEyS8_fZ14demoVectorNormvE9abs_value_0EEvT0_PT3_T1_NS0_13GridEvenShareISM_EET2_T4_ --------------------------
	.section	.nv.constant0._ZN3cub18CUB_300001_SM_10006detail6reduce18DeviceReduceKernelINS2_10policy_hubIfyN4cuda3__47maximumIfEEE10Policy1000EN6thrust24THRUST_300001_SM_1000_NS6detail15normal_iteratorINSC_10device_ptrIfEEEEyS8_fZ14demoVectorNormvE9abs_value_0EEvT0_PT3_T1_NS0_13GridEvenShareISM_EET2_T4_,"a",@progbits
	.sectionflags	@""
	.align	4
.nv.constant0._ZN3cub18CUB_300001_SM_10006detail6reduce18DeviceReduceKernelINS2_10policy_hubIfyN4cuda3__47maximumIfEEE10Policy1000EN6thrust24THRUST_300001_SM_1000_NS6detail15normal_iteratorINSC_10device_ptrIfEEEEyS8_fZ14demoVectorNormvE9abs_value_0EEvT0_PT3_T1_NS0_13GridEvenShareISM_EET2_T4_:
	.zero		994


//--------------------- .nv.constant0._ZN3cub18CUB_300001_SM_10006detail6reduce28DeviceReduceSingleTileKernelINS2_10policy_hubIfyN4cuda3__47maximumIfEEE10Policy1000EN6thrust24THRUST_300001_SM_1000_NS6detail15normal_iteratorINSC_10device_ptrIfEEEEPfyS8_ffZ14demoVectorNormvE9abs_value_0EEvT0_T1_T2_T3_T4_T6_ --------------------------
	.section	.nv.constant0._ZN3cub18CUB_300001_SM_10006detail6reduce28DeviceReduceSingleTileKernelINS2_10policy_hubIfyN4cuda3__47maximumIfEEE10Policy1000EN6thrust24THRUST_300001_SM_1000_NS6detail15normal_iteratorINSC_10device_ptrIfEEEEPfyS8_ffZ14demoVectorNormvE9abs_value_0EEvT0_T1_T2_T3_T4_T6_,"a",@progbits
	.sectionflags	@""
	.align	4
.nv.constant0._ZN3cub18CUB_300001_SM_10006detail6reduce28DeviceReduceSingleTileKernelINS2_10policy_hubIfyN4cuda3__47maximumIfEEE10Policy1000EN6thrust24THRUST_300001_SM_1000_NS6detail15normal_iteratorINSC_10device_ptrIfEEEEPfyS8_ffZ14demoVectorNormvE9abs_value_0EEvT0_T1_T2_T3_T4_T6_:
	.zero		929


//--------------------- .nv.constant0._ZN3cub18CUB_300001_SM_10006detail6reduce28DeviceReduceSingleTileKernelINS2_10policy_hubIfjN4cuda3__47maximumIfEEE10Policy1000EPfSB_iS8_ffNS5_3std3__410__identityEEEvT0_T1_T2_T3_T4_T6_ --------------------------
	.section	.nv.constant0._ZN3cub18CUB_300001_SM_10006detail6reduce28DeviceReduceSingleTileKernelINS2_10policy_hubIfjN4cuda3__47maximumIfEEE10Policy1000EPfSB_iS8_ffNS5_3std3__410__identityEEEvT0_T1_T2_T3_T4_T6_,"a",@progbits
	.sectionflags	@""
	.align	4
.nv.constant0._ZN3cub18CUB_300001_SM_10006detail6reduce28DeviceReduceSingleTileKernelINS2_10policy_hubIfjN4cuda3__47maximumIfEEE10Policy1000EPfSB_iS8_ffNS5_3std3__410__identityEEEvT0_T1_T2_T3_T4_T6_:
	.zero		925


//--------------------- .nv.constant0._ZN3cub18CUB_300001_SM_10006detail6reduce18DeviceReduceKernelINS2_10policy_hubIfjN4cuda3__47maximumIfEEE10Policy1000EN6thrust24THRUST_300001_SM_1000_NS6detail15normal_iteratorINSC_10device_ptrIfEEEEjS8_fZ14demoVectorNormvE9abs_value_0EEvT0_PT3_T1_NS0_13GridEvenShareISM_EET2_T4_ --------------------------
	.section	.nv.constant0._ZN3cub18CUB_300001_SM_10006detail6reduce18DeviceReduceKernelINS2_10policy_hubIfjN4cuda3__47maximumIfEEE10Policy1000EN6thrust24THRUST_300001_SM_1000_NS6detail15normal_iteratorINSC_10device_ptrIfEEEEjS8_fZ14demoVectorNormvE9abs_value_0EEvT0_PT3_T1_NS0_13GridEvenShareISM_EET2_T4_,"a",@progbits
	.sectionflags	@""
	.align	4
.nv.constant0._ZN3cub18CUB_300001_SM_10006detail6reduce18DeviceReduceKernelINS2_10policy_hubIfjN4cuda3__47maximumIfEEE10Policy1000EN6thrust24THRUST_300001_SM_1000_NS6detail15normal_iteratorINSC_10device_ptrIfEEEEjS8_fZ14demoVectorNormvE9abs_value_0EEvT0_PT3_T1_NS0_13GridEvenShareISM_EET2_T4_:
	.zero		958


//--------------------- .nv.constant0._ZN3cub18CUB_300001_SM_10006detail6reduce28DeviceReduceSingleTileKernelINS2_10policy_hubIfjN4cuda3__47maximumIfEEE10Policy1000EN6thrust24THRUST_300001_SM_1000_NS6detail15normal_iteratorINSC_10device_ptrIfEEEEPfjS8_ffZ14demoVectorNormvE9abs_value_0EEvT0_T1_T2_T3_T4_T6_ --------------------------
	.section	.nv.constant0._ZN3cub18CUB_300001_SM_10006detail6reduce28DeviceReduceSingleTileKernelINS2_10policy_hubIfjN4cuda3__47maximumIfEEE10Policy1000EN6thrust24THRUST_300001_SM_1000_NS6detail15normal_iteratorINSC_10device_ptrIfEEEEPfjS8_ffZ14demoVectorNormvE9abs_value_0EEvT0_T1_T2_T3_T4_T6_,"a",@progbits
	.sectionflags	@""
	.align	4
.nv.constant0._ZN3cub18CUB_300001_SM_10006detail6reduce28DeviceReduceSingleTileKernelINS2_10policy_hubIfjN4cuda3__47maximumIfEEE10Policy1000EN6thrust24THRUST_300001_SM_1000_NS6detail15normal_iteratorINSC_10device_ptrIfEEEEPfjS8_ffZ14demoVectorNormvE9abs_value_0EEvT0_T1_T2_T3_T4_T6_:
	.zero		925


//--------------------- .nv.constant0._ZN3cub18CUB_300001_SM_10006detail6reduce18DeviceReduceKernelINS2_10policy_hubIfyN4cuda3std3__44plusIfEEE10Policy1000EN6thrust24THRUST_300001_SM_1000_NS6detail15normal_iteratorINSD_10device_ptrIfEEEEyS9_fZ14demoVectorNormvE6squareEEvT0_PT3_T1_NS0_13GridEvenShareISN_EET2_T4_ --------------------------
	.section	.nv.constant0._ZN3cub18CUB_300001_SM_10006detail6reduce18DeviceReduceKernelINS2_10policy_hubIfyN4cuda3std3__44plusIfEEE10Policy1000EN6thrust24THRUST_300001_SM_1000_NS6detail15normal_iteratorINSD_10device_ptrIfEEEEyS9_fZ14demoVectorNormvE6squareEEvT0_PT3_T1_NS0_13GridEvenShareISN_EET2_T4_,"a",@progbits
	.sectionflags	@""
	.align	4
.nv.constant0._ZN3cub18CUB_300001_SM_10006detail6reduce18DeviceReduceKernelINS2_10policy_hubIfyN4cuda3std3__44plusIfEEE10Policy1000EN6thrust24THRUST_300001_SM_1000_NS6detail15normal_iteratorINSD_10device_ptrIfEEEEyS9_fZ14demoVectorNormvE6squareEEvT0_PT3_T1_NS0_13GridEvenShareISN_EET2_T4_:
	.zero		994


//--------------------- .nv.constant0._ZN3cub18CUB_300001_SM_10006detail6reduce28DeviceReduceSingleTileKernelINS2_10policy_hubIfyN4cuda3std3__44plusIfEEE10Policy1000EN6thrust24THRUST_300001_SM_1000_NS6detail15normal_iteratorINSD_10device_ptrIfEEEEPfyS9_ffZ14demoVectorNormvE6squareEEvT0_T1_T2_T3_T4_T6_ --------------------------
	.section	.nv.constant0._ZN3cub18CUB_300001_SM_10006detail6reduce28DeviceReduceSingleTileKernelINS2_10policy_hubIfyN4cuda3std3__44plusIfEEE10Policy1000EN6thrust24THRUST_300001_SM_1000_NS6detail15normal_iteratorINSD_10device_ptrIfEEEEPfyS9_ffZ14demoVectorNormvE6squareEEvT0_T1_T2_T3_T4_T6_,"a",@progbits
	.sectionflags	@""
	.align	4
.nv.constant0._ZN3cub18CUB_300001_SM_10006detail6reduce28DeviceReduceSingleTileKernelINS2_10policy_hubIfyN4cuda3std3__44plusIfEEE10Policy1000EN6thrust24THRUST_300001_SM_1000_NS6detail15normal_iteratorINSD_10device_ptrIfEEEEPfyS9_ffZ14demoVectorNormvE6squareEEvT0_T1_T2_T3_T4_T6_:
	.zero		929


//--------------------- .nv.constant0._ZN3cub18CUB_300001_SM_10006detail6reduce18DeviceReduceKernelINS2_10policy_hubIfjN4cuda3std3__44plusIfEEE10Policy1000EN6thrust24THRUST_300001_SM_1000_NS6detail15normal_iteratorINSD_10device_ptrIfEEEEjS9_fZ14demoVectorNormvE6squareEEvT0_PT3_T1_NS0_13GridEvenShareISN_EET2_T4_ --------------------------
	.section	.nv.constant0._ZN3cub18CUB_300001_SM_10006detail6reduce18DeviceReduceKernelINS2_10policy_hubIfjN4cuda3std3__44plusIfEEE10Policy1000EN6thrust24THRUST_300001_SM_1000_NS6detail15normal_iteratorINSD_10device_ptrIfEEEEjS9_fZ14demoVectorNormvE6squareEEvT0_PT3_T1_NS0_13GridEvenShareISN_EET2_T4_,"a",@progbits
	.sectionflags	@""
	.align	4
.nv.constant0._ZN3cub18CUB_300001_SM_10006detail6reduce18DeviceReduceKernelINS2_10policy_hubIfjN4cuda3std3__44plusIfEEE10Policy1000EN6thrust24THRUST_300001_SM_1000_NS6detail15normal_iteratorINSD_10device_ptrIfEEEEjS9_fZ14demoVectorNormvE6squareEEvT0_PT3_T1_NS0_13GridEvenShareISN_EET2_T4_:
	.zero		958


//--------------------- .nv.constant0._ZN3cub18CUB_300001_SM_10006detail6reduce28DeviceReduceSingleTileKernelINS2_10policy_hubIfjN4cuda3std3__44plusIfEEE10Policy1000EN6thrust24THRUST_300001_SM_1000_NS6detail15normal_iteratorINSD_10device_ptrIfEEEEPfjS9_ffZ14demoVectorNormvE6squareEEvT0_T1_T2_T3_T4_T6_ --------------------------
	.section	.nv.constant0._ZN3cub18CUB_300001_SM_10006detail6reduce28DeviceReduceSingleTileKernelINS2_10policy_hubIfjN4cuda3std3__44plusIfEEE10Policy1000EN6thrust24THRUST_300001_SM_1000_NS6detail15normal_iteratorINSD_10device_ptrIfEEEEPfjS9_ffZ14demoVectorNormvE6squareEEvT0_T1_T2_T3_T4_T6_,"a",@progbits
	.sectionflags	@""
	.align	4
.nv.constant0._ZN3cub18CUB_300001_SM_10006detail6reduce28DeviceReduceSingleTileKernelINS2_10policy_hubIfjN4cuda3std3__44plusIfEEE10Policy1000EN6thrust24THRUST_300001_SM_1000_NS6detail15normal_iteratorINSD_10device_ptrIfEEEEPfjS9_ffZ14demoVectorNormvE6squareEEvT0_T1_T2_T3_T4_T6_:
	.zero		925


//--------------------- .nv.constant0._ZN3cub18CUB_300001_SM_10006detail6reduce28DeviceReduceSingleTileKernelINS2_10policy_hubIfyN4cuda3std3__44plusIfEEE10Policy1000EPfSC_iS9_ffNS7_10__identityEEEvT0_T1_T2_T3_T4_T6_ --------------------------
	.section	.nv.constant0._ZN3cub18CUB_300001_SM_10006detail6reduce28DeviceReduceSingleTileKernelINS2_10policy_hubIfyN4cuda3std3__44plusIfEEE10Policy1000EPfSC_iS9_ffNS7_10__identityEEEvT0_T1_T2_T3_T4_T6_,"a",@progbits
	.sectionflags	@""
	.align	4
.nv.constant0._ZN3cub18CUB_300001_SM_10006detail6reduce28DeviceReduceSingleTileKernelINS2_10policy_hubIfyN4cuda3std3__44plusIfEEE10Policy1000EPfSC_iS9_ffNS7_10__identityEEEvT0_T1_T2_T3_T4_T6_:
	.zero		925


//--------------------- .nv.constant0._ZN3cub18CUB_300001_SM_10006detail6reduce18DeviceReduceKernelINS2_10policy_hubIfyN4cuda3std3__44plusIfEEE10Policy1000EN6thrust24THRUST_300001_SM_1000_NS6detail15normal_iteratorINSD_10device_ptrIfEEEEyS9_fZ14demoVectorNormvE9abs_valueEEvT0_PT3_T1_NS0_13GridEvenShareISN_EET2_T4_ --------------------------
	.section	.nv.constant0._ZN3cub18CUB_300001_SM_10006detail6reduce18DeviceReduceKernelINS2_10policy_hubIfyN4cuda3std3__44plusIfEEE10Policy1000EN6thrust24THRUST_300001_SM_1000_NS6detail15normal_iteratorINSD_10device_ptrIfEEEEyS9_fZ14demoVectorNormvE9abs_valueEEvT0_PT3_T1_NS0_13GridEvenShareISN_EET2_T4_,"a",@progbits
	.sectionflags	@""
	.align	4
.nv.constant0._ZN3cub18CUB_300001_SM_10006detail6reduce18DeviceReduceKernelINS2_10policy_hubIfyN4cuda3std3__44plusIfEEE10Policy1000EN6thrust24THRUST_300001_SM_1000_NS6detail15normal_iteratorINSD_10device_ptrIfEEEEyS9_fZ14demoVectorNormvE9abs_valueEEvT0_PT3_T1_NS0_13GridEvenShareISN_EET2_T4_:
	.zero		994


//--------------------- .nv.constant0._ZN3cub18CUB_300001_SM_10006detail6reduce28DeviceReduceSingleTileKernelINS2_10policy_hubIfyN4cuda3std3__44plusIfEEE10Policy1000EN6thrust24THRUST_300001_SM_1000_NS6detail15normal_iteratorINSD_10device_ptrIfEEEEPfyS9_ffZ14demoVectorNormvE9abs_valueEEvT0_T1_T2_T3_T4_T6_ --------------------------
	.section	.nv.constant0._ZN3cub18CUB_300001_SM_10006detail6reduce28DeviceReduceSingleTileKernelINS2_10policy_hubIfyN4cuda3std3__44plusIfEEE10Policy1000EN6thrust24THRUST_300001_SM_1000_NS6detail15normal_iteratorINSD_10device_ptrIfEEEEPfyS9_ffZ14demoVectorNormvE9abs_valueEEvT0_T1_T2_T3_T4_T6_,"a",@progbits
	.sectionflags	@""
	.align	4
.nv.constant0._ZN3cub18CUB_300001_SM_10006detail6reduce28DeviceReduceSingleTileKernelINS2_10policy_hubIfyN4cuda3std3__44plusIfEEE10Policy1000EN6thrust24THRUST_300001_SM_1000_NS6detail15normal_iteratorINSD_10device_ptrIfEEEEPfyS9_ffZ14demoVectorNormvE9abs_valueEEvT0_T1_T2_T3_T4_T6_:
	.zero		929


//--------------------- .nv.constant0._ZN3cub18CUB_300001_SM_10006detail6reduce28DeviceReduceSingleTileKernelINS2_10policy_hubIfjN4cuda3std3__44plusIfEEE10Policy1000EPfSC_iS9_ffNS7_10__identityEEEvT0_T1_T2_T3_T4_T6_ --------------------------
	.section	.nv.constant0._ZN3cub18CUB_300001_SM_10006detail6reduce28DeviceReduceSingleTileKernelINS2_10policy_hubIfjN4cuda3std3__44plusIfEEE10Policy1000EPfSC_iS9_ffNS7_10__identityEEEvT0_T1_T2_T3_T4_T6_,"a",@progbits
	.sectionflags	@""
	.align	4
.nv.constant0._ZN3cub18CUB_300001_SM_10006detail6reduce28DeviceReduceSingleTileKernelINS2_10policy_hubIfjN4cuda3std3__44plusIfEEE10Policy1000EPfSC_iS9_ffNS7_10__identityEEEvT0_T1_T2_T3_T4_T6_:
	.zero		925


//--------------------- .nv.constant0._ZN3cub18CUB_300001_SM_10006detail6reduce18DeviceReduceKernelINS2_10policy_hubIfjN4cuda3std3__44plusIfEEE10Policy1000EN6thrust24THRUST_300001_SM_1000_NS6detail15normal_iteratorINSD_10device_ptrIfEEEEjS9_fZ14demoVectorNormvE9abs_valueEEvT0_PT3_T1_NS0_13GridEvenShareISN_EET2_T4_ --------------------------
	.section	.nv.constant0._ZN3cub18CUB_300001_SM_10006detail6reduce18DeviceReduceKernelINS2_10policy_hubIfjN4cuda3std3__44plusIfEEE10Policy1000EN6thrust24THRUST_300001_SM_1000_NS6detail15normal_iteratorINSD_10device_ptrIfEEEEjS9_fZ14demoVectorNormvE9abs_valueEEvT0_PT3_T1_NS0_13GridEvenShareISN_EET2_T4_,"a",@progbits
	.sectionflags	@""
	.align	4
.nv.constant0._ZN3cub18CUB_300001_SM_10006detail6reduce18DeviceReduceKernelINS2_10policy_hubIfjN4cuda3std3__44plusIfEEE10Policy1000EN6thrust24THRUST_300001_SM_1000_NS6detail15normal_iteratorINSD_10device_ptrIfEEEEjS9_fZ14demoVectorNormvE9abs_valueEEvT0_PT3_T1_NS0_13GridEvenShareISN_EET2_T4_:
	.zero		958


//--------------------- .nv.constant0._ZN3cub18CUB_300001_SM_10006detail6reduce28DeviceReduceSingleTileKernelINS2_10policy_hubIfjN4cuda3std3__44plusIfEEE10Policy1000EN6thrust24THRUST_300001_SM_1000_NS6detail15normal_iteratorINSD_10device_ptrIfEEEEPfjS9_ffZ14demoVectorNormvE9abs_valueEEvT0_T1_T2_T3_T4_T6_ --------------------------
	.section	.nv.constant0._ZN3cub18CUB_300001_SM_10006detail6reduce28DeviceReduceSingleTileKernelINS2_10policy_hubIfjN4cuda3std3__44plusIfEEE10Policy1000EN6thrust24THRUST_300001_SM_1000_NS6detail15normal_iteratorINSD_10device_ptrIfEEEEPfjS9_ffZ14demoVectorNormvE9abs_valueEEvT0_T1_T2_T3_T4_T6_,"a",@progbits
	.sectionflags	@""
	.align	4
.nv.constant0._ZN3cub18CUB_300001_SM_10006detail6reduce28DeviceReduceSingleTileKernelINS2_10policy_hubIfjN4cuda3std3__44plusIfEEE10Policy1000EN6thrust24THRUST_300001_SM_1000_NS6detail15normal_iteratorINSD_10device_ptrIfEEEEPfjS9_ffZ14demoVectorNormvE9abs_valueEEvT0_T1_T2_T3_T4_T6_:
	.zero		925


//--------------------- .nv.constant0._ZN3cub18CUB_300001_SM_10006detail6reduce28DeviceReduceSingleTileKernelINS2_10policy_hubIlyN4cuda3std3__44plusIlEEE10Policy1000EPlSC_iS9_llNS7_10__identityEEEvT0_T1_T2_T3_T4_T6_ --------------------------
	.section	.nv.constant0._ZN3cub18CUB_300001_SM_10006detail6reduce28DeviceReduceSingleTileKernelINS2_10policy_hubIlyN4cuda3std3__44plusIlEEE10Policy1000EPlSC_iS9_llNS7_10__identityEEEvT0_T1_T2_T3_T4_T6_,"a",@progbits
	.sectionflags	@""
	.align	4
.nv.constant0._ZN3cub18CUB_300001_SM_10006detail6reduce28DeviceReduceSingleTileKernelINS2_10policy_hubIlyN4cuda3std3__44plusIlEEE10Policy1000EPlSC_iS9_llNS7_10__identityEEEvT0_T1_T2_T3_T4_T6_:
	.zero		929


//--------------------- .nv.constant0._ZN3cub18CUB_300001_SM_10006detail6reduce18DeviceReduceKernelINS2_10policy_hubIlyN4cuda3std3__44plusIlEEE10Policy1000EN6thrust24THRUST_300001_SM_1000_NS18transform_iteratorINSD_6detail14equal_to_valueIiEENSF_15normal_iteratorINSD_10device_ptrIiEEEEllEEyS9_lNS7_10__identityEEEvT0_PT3_T1_NS0_13GridEvenShareISR_EET2_T4_ --------------------------
	.section	.nv.constant0._ZN3cub18CUB_300001_SM_10006detail6reduce18DeviceReduceKernelINS2_10policy_hubIlyN4cuda3std3__44plusIlEEE10Policy1000EN6thrust24THRUST_300001_SM_1000_NS18transform_iteratorINSD_6detail14equal_to_valueIiEENSF_15normal_iteratorINSD_10device_ptrIiEEEEllEEyS9_lNS7_10__identityEEEvT0_PT3_T1_NS0_13GridEvenShareISR_EET2_T4_,"a",@progbits
	.sectionflags	@""
	.align	4
.nv.constant0._ZN3cub18CUB_300001_SM_10006detail6reduce18DeviceReduceKernelINS2_10policy_hubIlyN4cuda3std3__44plusIlEEE10Policy1000EN6thrust24THRUST_300001_SM_1000_NS18transform_iteratorINSD_6detail14equal_to_valueIiEENSF_15normal_iteratorINSD_10device_ptrIiEEEEllEEyS9_lNS7_10__identityEEEvT0_PT3_T1_NS0_13GridEvenShareISR_EET2_T4_:
	.zero		1002


//--------------------- .nv.constant0._ZN3cub18CUB_300001_SM_10006detail6reduce28DeviceReduceSingleTileKernelINS2_10policy_hubIlyN4cuda3std3__44plusIlEEE10Policy1000EN6thrust24THRUST_300001_SM_1000_NS18transform_iteratorINSD_6detail14equal_to_valueIiEENSF_15normal_iteratorINSD_10device_ptrIiEEEEllEEPlyS9_llNS7_10__identityEEEvT0_T1_T2_T3_T4_T6_ --------------------------
	.section	.nv.constant0._ZN3cub18CUB_300001_SM_10006detail6reduce28DeviceReduceSingleTileKernelINS2_10policy_hubIlyN4cuda3std3__44plusIlEEE10Policy1000EN6thrust24THRUST_300001_SM_1000_NS18transform_iteratorINSD_6detail14equal_to_valueIiEENSF_15normal_iteratorINSD_10device_ptrIiEEEEllEEPlyS9_llNS7_10__identityEEEvT0_T1_T2_T3_T4_T6_,"a",@progbits
	.sectionflags	@""
	.align	4
.nv.constant0._ZN3cub18CUB_300001_SM_10006detail6reduce28DeviceReduceSingleTileKernelINS2_10policy_hubIlyN4cuda3std3__44plusIlEEE10Policy1000EN6thrust24THRUST_300001_SM_1000_NS18transform_iteratorINSD_6detail14equal_to_valueIiEENSF_15normal_iteratorINSD_10device_ptrIiEEEEllEEPlyS9_llNS7_10__identityEEEvT0_T1_T2_T3_T4_T6_:
	.zero		945


//--------------------- .nv.constant0._ZN3cub18CUB_300001_SM_10006detail6reduce28DeviceReduceSingleTileKernelINS2_10policy_hubIljN4cuda3std3__44plusIlEEE10Policy1000EPlSC_iS9_llNS7_10__identityEEEvT0_T1_T2_T3_T4_T6_ --------------------------
	.section	.nv.constant0._ZN3cub18CUB_300001_SM_10006detail6reduce28DeviceReduceSingleTileKernelINS2_10policy_hubIljN4cuda3std3__44plusIlEEE10Policy1000EPlSC_iS9_llNS7_10__identityEEEvT0_T1_T2_T3_T4_T6_,"a",@progbits
	.sectionflags	@""
	.align	4
.nv.constant0._ZN3cub18CUB_300001_SM_10006detail6reduce28DeviceReduceSingleTileKernelINS2_10policy_hubIljN4cuda3std3__44plusIlEEE10Policy1000EPlSC_iS9_llNS7_10__identityEEEvT0_T1_T2_T3_T4_T6_:
	.zero		929


//--------------------- .nv.constant0._ZN3cub18CUB_300001_SM_10006detail6reduce18DeviceReduceKernelINS2_10policy_hubIljN4cuda3std3__44plusIlEEE10Policy1000EN6thrust24THRUST_300001_SM_1000_NS18transform_iteratorINSD_6detail14equal_to_valueIiEENSF_15normal_iteratorINSD_10device_ptrIiEEEEllEEjS9_lNS7_10__identityEEEvT0_PT3_T1_NS0_13GridEvenShareISR_EET2_T4_ --------------------------
	.section	.nv.constant0._ZN3cub18CUB_300001_SM_10006detail6reduce18DeviceReduceKernelINS2_10policy_hubIljN4cuda3std3__44plusIlEEE10Policy1000EN6thrust24THRUST_300001_SM_1000_NS18transform_iteratorINSD_6detail14equal_to_valueIiEENSF_15normal_iteratorINSD_10device_ptrIiEEEEllEEjS9_lNS7_10__identityEEEvT0_PT3_T1_NS0_13GridEvenShareISR_EET2_T4_,"a",@progbits
	.sectionflags	@""
	.align	4
.nv.constant0._ZN3cub18CUB_300001_SM_10006detail6reduce18DeviceReduceKernelINS2_10policy_hubIljN4cuda3std3__44plusIlEEE10Policy1000EN6thrust24THRUST_300001_SM_1000_NS18transform_iteratorINSD_6detail14equal_to_valueIiEENSF_15normal_iteratorINSD_10device_ptrIiEEEEllEEjS9_lNS7_10__identityEEEvT0_PT3_T1_NS0_13GridEvenShareISR_EET2_T4_:
	.zero		966


//--------------------- .nv.constant0._ZN3cub18CUB_300001_SM_10006detail6reduce28DeviceReduceSingleTileKernelINS2_10policy_hubIljN4cuda3std3__44plusIlEEE10Policy1000EN6thrust24THRUST_300001_SM_1000_NS18transform_iteratorINSD_6detail14equal_to_valueIiEENSF_15normal_iteratorINSD_10device_ptrIiEEEEllEEPljS9_llNS7_10__identityEEEvT0_T1_T2_T3_T4_T6_ --------------------------
	.section	.nv.constant0._ZN3cub18CUB_300001_SM_10006detail6reduce28DeviceReduceSingleTileKernelINS2_10policy_hubIljN4cuda3std3__44plusIlEEE10Policy1000EN6thrust24THRUST_300001_SM_1000_NS18transform_iteratorINSD_6detail14equal_to_valueIiEENSF_15normal_iteratorINSD_10device_ptrIiEEEEllEEPljS9_llNS7_10__identityEEEvT0_T1_T2_T3_T4_T6_,"a",@progbits
	.sectionflags	@""
	.align	4
.nv.constant0._ZN3cub18CUB_300001_SM_10006detail6reduce28DeviceReduceSingleTileKernelINS2_10policy_hubIljN4cuda3std3__44plusIlEEE10Policy1000EN6thrust24THRUST_300001_SM_1000_NS18transform_iteratorINSD_6detail14equal_to_valueIiEENSF_15normal_iteratorINSD_10device_ptrIiEEEEllEEPljS9_llNS7_10__identityEEEvT0_T1_T2_T3_T4_T6_:
	.zero		937


//--------------------- .nv.constant0._ZN3cub18CUB_300001_SM_10006detail6reduce18DeviceReduceKernelINS2_10policy_hubIiyN4cuda3std3__44plusIiEEE10Policy1000EN6thrust24THRUST_300001_SM_1000_NS18transform_iteratorIZ21demoAdvancedIteratorsvE6squareNSD_17counting_iteratorIiNSD_11use_defaultESH_SH_EESH_SH_EEyS9_iNS7_10__identityEEEvT0_PT3_T1_NS0_13GridEvenShareISO_EET2_T4_ --------------------------
	.section	.nv.constant0._ZN3cub18CUB_300001_SM_10006detail6reduce18DeviceReduceKernelINS2_10policy_hubIiyN4cuda3std3__44plusIiEEE10Policy1000EN6thrust24THRUST_300001_SM_1000_NS18transform_iteratorIZ21demoAdvancedIteratorsvE6squareNSD_17counting_iteratorIiNSD_11use_defaultESH_SH_EESH_SH_EEyS9_iNS7_10__identityEEEvT0_PT3_T1_NS0_13GridEvenShareISO_EET2_T4_,"a",@progbits
	.sectionflags	@""
	.align	4
.nv.constant0._ZN3cub18CUB_300001_SM_10006detail6reduce18DeviceReduceKernelINS2_10policy_hubIiyN4cuda3std3__44plusIiEEE10Policy1000EN6thrust24THRUST_300001_SM_1000_NS18transform_iteratorIZ21demoAdvancedIteratorsvE6squareNSD_17counting_iteratorIiNSD_11use_defaultESH_SH_EESH_SH_EEyS9_iNS7_10__identityEEEvT0_PT3_T1_NS0_13GridEvenShareISO_EET2_T4_:
	.zero		994


//--------------------- .nv.constant0._ZN3cub18CUB_300001_SM_10006detail6reduce28DeviceReduceSingleTileKernelINS2_10policy_hubIiyN4cuda3std3__44plusIiEEE10Policy1000EN6thrust24THRUST_300001_SM_1000_NS18transform_iteratorIZ21demoAdvancedIteratorsvE6squareNSD_17counting_iteratorIiNSD_11use_defaultESH_SH_EESH_SH_EEPiyS9_iiNS7_10__identityEEEvT0_T1_T2_T3_T4_T6_ --------------------------
	.section	.nv.constant0._ZN3cub18CUB_300001_SM_10006detail6reduce28DeviceReduceSingleTileKernelINS2_10policy_hubIiyN4cuda3std3__44plusIiEEE10Policy1000EN6thrust24THRUST_300001_SM_1000_NS18transform_iteratorIZ21demoAdvancedIteratorsvE6squareNSD_17counting_iteratorIiNSD_11use_defaultESH_SH_EESH_SH_EEPiyS9_iiNS7_10__identityEEEvT0_T1_T2_T3_T4_T6_,"a",@progbits
	.sectionflags	@""
	.align	4
.nv.constant0._ZN3cub18CUB_300001_SM_10006detail6reduce28DeviceReduceSingleTileKernelINS2_10policy_hubIiyN4cuda3std3__44plusIiEEE10Policy1000EN6thrust24THRUST_300001_SM_1000_NS18transform_iteratorIZ21demoAdvancedIteratorsvE6squareNSD_17counting_iteratorIiNSD_11use_defaultESH_SH_EESH_SH_EEPiyS9_iiNS7_10__identityEEEvT0_T1_T2_T3_T4_T6_:
	.zero		929


//--------------------- .nv.constant0._ZN3cub18CUB_300001_SM_10006detail6reduce18DeviceReduceKernelINS2_10policy_hubIijN4cuda3std3__44plusIiEEE10Policy1000EN6thrust24THRUST_300001_SM_1000_NS18transform_iteratorIZ21demoAdvancedIteratorsvE6squareNSD_17counting_iteratorIiNSD_11use_defaultESH_SH_EESH_SH_EEjS9_iNS7_10__identityEEEvT0_PT3_T1_NS0_13GridEvenShareISO_EET2_T4_ --------------------------
	.section	.nv.constant0._ZN3cub18CUB_300001_SM_10006detail6reduce18DeviceReduceKernelINS2_10policy_hubIijN4cuda3std3__44plusIiEEE10Policy1000EN6thrust24THRUST_300001_SM_1000_NS18transform_iteratorIZ21demoAdvancedIteratorsvE6squareNSD_17counting_iteratorIiNSD_11use_defaultESH_SH_EESH_SH_EEjS9_iNS7_10__identityEEEvT0_PT3_T1_NS0_13GridEvenShareISO_EET2_T4_,"a",@progbits
	.sectionflags	@""
	.align	4
.nv.constant0._ZN3cub18CUB_300001_SM_10006detail6reduce18DeviceReduceKernelINS2_10policy_hubIijN4cuda3std3__44plusIiEEE10Policy1000EN6thrust24THRUST_300001_SM_1000_NS18transform_iteratorIZ21demoAdvancedIteratorsvE6squareNSD_17counting_iteratorIiNSD_11use_defaultESH_SH_EESH_SH_EEjS9_iNS7_10__identityEEEvT0_PT3_T1_NS0_13GridEvenShareISO_EET2_T4_:
	.zero		958


//--------------------- .nv.constant0._ZN3cub18CUB_300001_SM_10006detail6reduce28DeviceReduceSingleTileKernelINS2_10policy_hubIijN4cuda3std3__44plusIiEEE10Policy1000EN6thrust24THRUST_300001_SM_1000_NS18transform_iteratorIZ21demoAdvancedIteratorsvE6squareNSD_17counting_iteratorIiNSD_11use_defaultESH_SH_EESH_SH_EEPijS9_iiNS7_10__identityEEEvT0_T1_T2_T3_T4_T6_ --------------------------
	.section	.nv.constant0._ZN3cub18CUB_300001_SM_10006detail6reduce28DeviceReduceSingleTileKernelINS2_10policy_hubIijN4cuda3std3__44plusIiEEE10Policy1000EN6thrust24THRUST_300001_SM_1000_NS18transform_iteratorIZ21demoAdvancedIteratorsvE6squareNSD_17counting_iteratorIiNSD_11use_defaultESH_SH_EESH_SH_EEPijS9_iiNS7_10__identityEEEvT0_T1_T2_T3_T4_T6_,"a",@progbits
	.sectionflags	@""
	.align	4
.nv.constant0._ZN3cub18CUB_300001_SM_10006detail6reduce28DeviceReduceSingleTileKernelINS2_10policy_hubIijN4cuda3std3__44plusIiEEE10Policy1000EN6thrust24THRUST_300001_SM_1000_NS18transform_iteratorIZ21demoAdvancedIteratorsvE6squareNSD_17counting_iteratorIiNSD_11use_defaultESH_SH_EESH_SH_EEPijS9_iiNS7_10__identityEEEvT0_T1_T2_T3_T4_T6_:
	.zero		925


//--------------------- .nv.constant0._ZN3cub18CUB_300001_SM_10006detail6reduce18DeviceReduceKernelINS2_10policy_hubIiyN4cuda3std3__44plusIiEEE10Policy1000EN6thrust24THRUST_300001_SM_1000_NS17counting_iteratorIiNSD_11use_defaultESF_SF_EEyS9_iNS7_10__identityEEEvT0_PT3_T1_NS0_13GridEvenShareISL_EET2_T4_ --------------------------
	.section	.nv.constant0._ZN3cub18CUB_300001_SM_10006detail6reduce18DeviceReduceKernelINS2_10policy_hubIiyN4cuda3std3__44plusIiEEE10Policy1000EN6thrust24THRUST_300001_SM_1000_NS17counting_iteratorIiNSD_11use_defaultESF_SF_EEyS9_iNS7_10__identityEEEvT0_PT3_T1_NS0_13GridEvenShareISL_EET2_T4_,"a",@progbits
	.sectionflags	@""
	.align	4
.nv.constant0._ZN3cub18CUB_300001_SM_10006detail6reduce18DeviceReduceKernelINS2_10policy_hubIiyN4cuda3std3__44plusIiEEE10Policy1000EN6thrust24THRUST_300001_SM_1000_NS17counting_iteratorIiNSD_11use_defaultESF_SF_EEyS9_iNS7_10__identityEEEvT0_PT3_T1_NS0_13GridEvenShareISL_EET2_T4_:
	.zero		994


//--------------------- .nv.constant0._ZN3cub18CUB_300001_SM_10006detail6reduce28DeviceReduceSingleTileKernelINS2_10policy_hubIiyN4cuda3std3__44plusIiEEE10Policy1000EN6thrust24THRUST_300001_SM_1000_NS17counting_iteratorIiNSD_11use_defaultESF_SF_EEPiyS9_iiNS7_10__identityEEEvT0_T1_T2_T3_T4_T6_ --------------------------
	.section	.nv.constant0._ZN3cub18CUB_300001_SM_10006detail6reduce28DeviceReduceSingleTileKernelINS2_10policy_hubIiyN4cuda3std3__44plusIiEEE10Policy1000EN6thrust24THRUST_300001_SM_1000_NS17counting_iteratorIiNSD_11use_defaultESF_SF_EEPiyS9_iiNS7_10__identityEEEvT0_T1_T2_T3_T4_T6_,"a",@progbits
	.sectionflags	@""
	.align	4
.nv.constant0._ZN3cub18CUB_300001_SM_10006detail6reduce28DeviceReduceSingleTileKernelINS2_10policy_hubIiyN4cuda3std3__44plusIiEEE10Policy1000EN6thrust24THRUST_300001_SM_1000_NS17counting_iteratorIiNSD_11use_defaultESF_SF_EEPiyS9_iiNS7_10__identityEEEvT0_T1_T2_T3_T4_T6_:
	.zero		929


//--------------------- .nv.constant0._ZN3cub18CUB_300001_SM_10006detail6reduce18DeviceReduceKernelINS2_10policy_hubIijN4cuda3std3__44plusIiEEE10Policy1000EN6thrust24THRUST_300001_SM_1000_NS17counting_iteratorIiNSD_11use_defaultESF_SF_EEjS9_iNS7_10__identityEEEvT0_PT3_T1_NS0_13GridEvenShareISL_EET2_T4_ --------------------------
	.section	.nv.constant0._ZN3cub18CUB_300001_SM_10006detail6reduce18DeviceReduceKernelINS2_10policy_hubIijN4cuda3std3__44plusIiEEE10Policy1000EN6thrust24THRUST_300001_SM_1000_NS17counting_iteratorIiNSD_11use_defaultESF_SF_EEjS9_iNS7_10__identityEEEvT0_PT3_T1_NS0_13GridEvenShareISL_EET2_T4_,"a",@progbits
	.sectionflags	@""
	.align	4
.nv.constant0._ZN3cub18CUB_300001_SM_10006detail6reduce18DeviceReduceKernelINS2_10policy_hubIijN4cuda3std3__44plusIiEEE10Policy1000EN6thrust24THRUST_300001_SM_1000_NS17counting_iteratorIiNSD_11use_defaultESF_SF_EEjS9_iNS7_10__identityEEEvT0_PT3_T1_NS0_13GridEvenShareISL_EET2_T4_:
	.zero		958


//--------------------- .nv.constant0._ZN3cub18CUB_300001_SM_10006detail6reduce28DeviceReduceSingleTileKernelINS2_10policy_hubIijN4cuda3std3__44plusIiEEE10Policy1000EN6thrust24THRUST_300001_SM_1000_NS17counting_iteratorIiNSD_11use_defaultESF_SF_EEPijS9_iiNS7_10__identityEEEvT0_T1_T2_T3_T4_T6_ --------------------------
	.section	.nv.constant0._ZN3cub18CUB_300001_SM_10006detail6reduce28DeviceReduceSingleTileKernelINS2_10policy_hubIijN4cuda3std3__44plusIiEEE10Policy1000EN6thrust24THRUST_300001_SM_1000_NS17counting_iteratorIiNSD_11use_defaultESF_SF_EEPijS9_iiNS7_10__identityEEEvT0_T1_T2_T3_T4_T6_,"a",@progbits
	.sectionflags	@""
	.align	4
.nv.constant0._ZN3cub18CUB_300001_SM_10006detail6reduce28DeviceReduceSingleTileKernelINS2_10policy_hubIijN4cuda3std3__44plusIiEEE10Policy1000EN6thrust24THRUST_300001_SM_1000_NS17counting_iteratorIiNSD_11use_defaultESF_SF_EEPijS9_iiNS7_10__identityEEEvT0_T1_T2_T3_T4_T6_:
	.zero		925


//--------------------- .nv.constant0._ZN3cub18CUB_300001_SM_10006detail6reduce28DeviceReduceSingleTileKernelINS2_10policy_hubIiyN4cuda3__47maximumIiEEE10Policy1000EPiSB_iS8_iiNS5_3std3__410__identityEEEvT0_T1_T2_T3_T4_T6_ --------------------------
	.section	.nv.constant0._ZN3cub18CUB_300001_SM_10006detail6reduce28DeviceReduceSingleTileKernelINS2_10policy_hubIiyN4cuda3__47maximumIiEEE10Policy1000EPiSB_iS8_iiNS5_3std3__410__identityEEEvT0_T1_T2_T3_T4_T6_,"a",@progbits
	.sectionflags	@""
	.align	4
.nv.constant0._ZN3cub18CUB_300001_SM_10006detail6reduce28DeviceReduceSingleTileKernelINS2_10policy_hubIiyN4cuda3__47maximumIiEEE10Policy1000EPiSB_iS8_iiNS5_3std3__410__identityEEEvT0_T1_T2_T3_T4_T6_:
	.zero		925


//--------------------- .nv.constant0._ZN3cub18CUB_300001_SM_10006detail6reduce18DeviceReduceKernelINS2_10policy_hubIiyN4cuda3__47maximumIiEEE10Policy1000EN6thrust24THRUST_300001_SM_1000_NS6detail15normal_iteratorINSC_10device_ptrIiEEEEyS8_iNS5_3std3__410__identityEEEvT0_PT3_T1_NS0_13GridEvenShareISO_EET2_T4_ --------------------------
	.section	.nv.constant0._ZN3cub18CUB_300001_SM_10006detail6reduce18DeviceReduceKernelINS2_10policy_hubIiyN4cuda3__47maximumIiEEE10Policy1000EN6thrust24THRUST_300001_SM_1000_NS6detail15normal_iteratorINSC_10device_ptrIiEEEEyS8_iNS5_3std3__410__identityEEEvT0_PT3_T1_NS0_13GridEvenShareISO_EET2_T4_,"a",@progbits
	.sectionflags	@""
	.align	4
.nv.constant0._ZN3cub18CUB_300001_SM_10006detail6reduce18DeviceReduceKernelINS2_10policy_hubIiyN4cuda3__47maximumIiEEE10Policy1000EN6thrust24THRUST_300001_SM_1000_NS6detail15normal_iteratorINSC_10device_ptrIiEEEEyS8_iNS5_3std3__410__identityEEEvT0_PT3_T1_NS0_13GridEvenShareISO_EET2_T4_:
	.zero		994


//--------------------- .nv.constant0._ZN3cub18CUB_300001_SM_10006detail6reduce28DeviceReduceSingleTileKernelINS2_10policy_hubIiyN4cuda3__47maximumIiEEE10Policy1000EN6thrust24THRUST_300001_SM_1000_NS6detail15normal_iteratorINSC_10device_ptrIiEEEEPiyS8_iiNS5_3std3__410__identityEEEvT0_T1_T2_T3_T4_T6_ --------------------------
	.section	.nv.constant0._ZN3cub18CUB_300001_SM_10006detail6reduce28DeviceReduceSingleTileKernelINS2_10policy_hubIiyN4cuda3__47maximumIiEEE10Policy1000EN6thrust24THRUST_300001_SM_1000_NS6detail15normal_iteratorINSC_10device_ptrIiEEEEPiyS8_iiNS5_3std3__410__identityEEEvT0_T1_T2_T3_T4_T6_,"a",@progbits
	.sectionflags	@""
	.align	4
.nv.constant0._ZN3cub18CUB_300001_SM_10006detail6reduce28DeviceReduceSingleTileKernelINS2_10policy_hubIiyN4cuda3__47maximumIiEEE10Policy1000EN6thrust24THRUST_300001_SM_1000_NS6detail15normal_iteratorINSC_10device_ptrIiEEEEPiyS8_iiNS5_3std3__410__identityEEEvT0_T1_T2_T3_T4_T6_:
	.zero		929


//--------------------- .nv.constant0._ZN3cub18CUB_300001_SM_10006detail6reduce28DeviceReduceSingleTileKernelINS2_10policy_hubIijN4cuda3__47maximumIiEEE10Policy1000EPiSB_iS8_iiNS5_3std3__410__identityEEEvT0_T1_T2_T3_T4_T6_ --------------------------
	.section	.nv.constant0._ZN3cub18CUB_300001_SM_10006detail6reduce28DeviceReduceSingleTileKernelINS2_10policy_hubIijN4cuda3__47maximumIiEEE10Policy1000EPiSB_iS8_iiNS5_3std3__410__identityEEEvT0_T1_T2_T3_T4_T6_,"a",@progbits
	.sectionflags	@""
	.align	4
.nv.constant0._ZN3cub18CUB_300001_SM_10006detail6reduce28DeviceReduceSingleTileKernelINS2_10policy_hubIijN4cuda3__47maximumIiEEE10Policy1000EPiSB_iS8_iiNS5_3std3__410__identityEEEvT0_T1_T2_T3_T4_T6_:
	.zero		925


//--------------------- .nv.constant0._ZN3cub18CUB_300001_SM_10006detail6reduce18DeviceReduceKernelINS2_10policy_hubIijN4cuda3__47maximumIiEEE10Policy1000EN6thrust24THRUST_300001_SM_1000_NS6detail15normal_iteratorINSC_10device_ptrIiEEEEjS8_iNS5_3std3__410__identityEEEvT0_PT3_T1_NS0_13GridEvenShareISO_EET2_T4_ --------------------------
	.section	.nv.constant0._ZN3cub18CUB_300001_SM_10006detail6reduce18DeviceReduceKernelINS2_10policy_hubIijN4cuda3__47maximumIiEEE10Policy1000EN6thrust24THRUST_300001_SM_1000_NS6detail15normal_iteratorINSC_10device_ptrIiEEEEjS8_iNS5_3std3__410__identityEEEvT0_PT3_T1_NS0_13GridEvenShareISO_EET2_T4_,"a",@progbits
	.sectionflags	@""
	.align	4
.nv.constant0._ZN3cub18CUB_300001_SM_10006detail6reduce18DeviceReduceKernelINS2_10policy_hubIijN4cuda3__47maximumIiEEE10Policy1000EN6thrust24THRUST_300001_SM_1000_NS6detail15normal_iteratorINSC_10device_ptrIiEEEEjS8_iNS5_3std3__410__identityEEEvT0_PT3_T1_NS0_13GridEvenShareISO_EET2_T4_:
	.zero		958


//--------------------- .nv.constant0._ZN3cub18CUB_300001_SM_10006detail6reduce28DeviceReduceSingleTileKernelINS2_10policy_hubIijN4cuda3__47maximumIiEEE10Policy1000EN6thrust24THRUST_300001_SM_1000_NS6detail15normal_iteratorINSC_10device_ptrIiEEEEPijS8_iiNS5_3std3__410__identityEEEvT0_T1_T2_T3_T4_T6_ --------------------------
	.section	.nv.constant0._ZN3cub18CUB_300001_SM_10006detail6reduce28DeviceReduceSingleTileKernelINS2_10policy_hubIijN4cuda3__47maximumIiEEE10Policy1000EN6thrust24THRUST_300001_SM_1000_NS6detail15normal_iteratorINSC_10device_ptrIiEEEEPijS8_iiNS5_3std3__410__identityEEEvT0_T1_T2_T3_T4_T6_,"a",@progbits
	.sectionflags	@""
	.align	4
.nv.constant0._ZN3cub18CUB_300001_SM_10006detail6reduce28DeviceReduceSingleTileKernelINS2_10policy_hubIijN4cuda3__47maximumIiEEE10Policy1000EN6thrust24THRUST_300001_SM_1000_NS6detail15normal_iteratorINSC_10device_ptrIiEEEEPijS8_iiNS5_3std3__410__identityEEEvT0_T1_T2_T3_T4_T6_:
	.zero		925


//--------------------- .nv.constant0._ZN3cub18CUB_300001_SM_10006detail6reduce28DeviceReduceSingleTileKernelINS2_10policy_hubIiyN4cuda3std3__44plusIiEEE10Policy1000EPiSC_iS9_iiNS7_10__identityEEEvT0_T1_T2_T3_T4_T6_ --------------------------
	.section	.nv.constant0._ZN3cub18CUB_300001_SM_10006detail6reduce28DeviceReduceSingleTileKernelINS2_10policy_hubIiyN4cuda3std3__44plusIiEEE10Policy1000EPiSC_iS9_iiNS7_10__identityEEEvT0_T1_T2_T3_T4_T6_,"a",@progbits
	.sectionflags	@""
	.align	4
.nv.constant0._ZN3cub18CUB_300001_SM_10006detail6reduce28DeviceReduceSingleTileKernelINS2_10policy_hubIiyN4cuda3std3__44plusIiEEE10Policy1000EPiSC_iS9_iiNS7_10__identityEEEvT0_T1_T2_T3_T4_T6_:
	.zero		925


//--------------------- .nv.constant0._ZN3cub18CUB_300001_SM_10006detail6reduce18DeviceReduceKernelINS2_10policy_hubIiyN4cuda3std3__44plusIiEEE10Policy1000EN6thrust24THRUST_300001_SM_1000_NS6detail15normal_iteratorINSD_10device_ptrIiEEEEyS9_iNS7_10__identityEEEvT0_PT3_T1_NS0_13GridEvenShareISN_EET2_T4_ --------------------------
	.section	.nv.constant0._ZN3cub18CUB_300001_SM_10006detail6reduce18DeviceReduceKernelINS2_10policy_hubIiyN4cuda3std3__44plusIiEEE10Policy1000EN6thrust24THRUST_300001_SM_1000_NS6detail15normal_iteratorINSD_10device_ptrIiEEEEyS9_iNS7_10__identityEEEvT0_PT3_T1_NS0_13GridEvenShareISN_EET2_T4_,"a",@progbits
	.sectionflags	@""
	.align	4
.nv.constant0._ZN3cub18CUB_300001_SM_10006detail6reduce18DeviceReduceKernelINS2_10policy_hubIiyN4cuda3std3__44plusIiEEE10Policy1000EN6thrust24THRUST_300001_SM_1000_NS6detail15normal_iteratorINSD_10device_ptrIiEEEEyS9_iNS7_10__identityEEEvT0_PT3_T1_NS0_13GridEvenShareISN_EET2_T4_:
	.zero		994


//--------------------- .nv.constant0._ZN3cub18CUB_300001_SM_10006detail6reduce28DeviceReduceSingleTileKernelINS2_10policy_hubIiyN4cuda3std3__44plusIiEEE10Policy1000EN6thrust24THRUST_300001_SM_1000_NS6detail15normal_iteratorINSD_10device_ptrIiEEEEPiyS9_iiNS7_10__identityEEEvT0_T1_T2_T3_T4_T6_ --------------------------
	.section	.nv.constant0._ZN3cub18CUB_300001_SM_10006detail6reduce28DeviceReduceSingleTileKernelINS2_10policy_hubIiyN4cuda3std3__44plusIiEEE10Policy1000EN6thrust24THRUST_300001_SM_1000_NS6detail15normal_iteratorINSD_10device_ptrIiEEEEPiyS9_iiNS7_10__identityEEEvT0_T1_T2_T3_T4_T6_,"a",@progbits
	.sectionflags	@""
	.align	4
.nv.constant0._ZN3cub18CUB_300001_SM_10006detail6reduce28DeviceReduceSingleTileKernelINS2_10policy_hubIiyN4cuda3std3__44plusIiEEE10Policy1000EN6thrust24THRUST_300001_SM_1000_NS6detail15normal_iteratorINSD_10device_ptrIiEEEEPiyS9_iiNS7_10__identityEEEvT0_T1_T2_T3_T4_T6_:
	.zero		929


//--------------------- .nv.constant0._ZN3cub18CUB_300001_SM_10006detail6reduce28DeviceReduceSingleTileKernelINS2_10policy_hubIijN4cuda3std3__44plusIiEEE10Policy1000EPiSC_iS9_iiNS7_10__identityEEEvT0_T1_T2_T3_T4_T6_ --------------------------
	.section	.nv.constant0._ZN3cub18CUB_300001_SM_10006detail6reduce28DeviceReduceSingleTileKernelINS2_10policy_hubIijN4cuda3std3__44plusIiEEE10Policy1000EPiSC_iS9_iiNS7_10__identityEEEvT0_T1_T2_T3_T4_T6_,"a",@progbits
	.sectionflags	@""
	.align	4
.nv.constant0._ZN3cub18CUB_300001_SM_10006detail6reduce28DeviceReduceSingleTileKernelINS2_10policy_hubIijN4cuda3std3__44plusIiEEE10Policy1000EPiSC_iS9_iiNS7_10__identityEEEvT0_T1_T2_T3_T4_T6_:
	.zero		925


//--------------------- .nv.constant0._ZN3cub18CUB_300001_SM_10006detail6reduce18DeviceReduceKernelINS2_10policy_hubIijN4cuda3std3__44plusIiEEE10Policy1000EN6thrust24THRUST_300001_SM_1000_NS6detail15normal_iteratorINSD_10device_ptrIiEEEEjS9_iNS7_10__identityEEEvT0_PT3_T1_NS0_13GridEvenShareISN_EET2_T4_ --------------------------
	.section	.nv.constant0._ZN3cub18CUB_300001_SM_10006detail6reduce18DeviceReduceKernelINS2_10policy_hubIijN4cuda3std3__44plusIiEEE10Policy1000EN6thrust24THRUST_300001_SM_1000_NS6detail15normal_iteratorINSD_10device_ptrIiEEEEjS9_iNS7_10__identityEEEvT0_PT3_T1_NS0_13GridEvenShareISN_EET2_T4_,"a",@progbits
	.sectionflags	@""
	.align	4
.nv.constant0._ZN3cub18CUB_300001_SM_10006detail6reduce18DeviceReduceKernelINS2_10policy_hubIijN4cuda3std3__44plusIiEEE10Policy1000EN6thrust24THRUST_300001_SM_1000_NS6detail15normal_iteratorINSD_10device_ptrIiEEEEjS9_iNS7_10__identityEEEvT0_PT3_T1_NS0_13GridEvenShareISN_EET2_T4_:
	.zero		958


//--------------------- .nv.constant0._ZN3cub18CUB_300001_SM_10006detail6reduce28DeviceReduceSingleTileKernelINS2_10policy_hubIijN4cuda3std3__44plusIiEEE10Policy1000EN6thrust24THRUST_300001_SM_1000_NS6detail15normal_iteratorINSD_10device_ptrIiEEEEPijS9_iiNS7_10__identityEEEvT0_T1_T2_T3_T4_T6_ --------------------------
	.section	.nv.constant0._ZN3cub18CUB_300001_SM_10006detail6reduce28DeviceReduceSingleTileKernelINS2_10policy_hubIijN4cuda3std3__44plusIiEEE10Policy1000EN6thrust24THRUST_300001_SM_1000_NS6detail15normal_iteratorINSD_10device_ptrIiEEEEPijS9_iiNS7_10__identityEEEvT0_T1_T2_T3_T4_T6_,"a",@progbits
	.sectionflags	@""
	.align	4
.nv.constant0._ZN3cub18CUB_300001_SM_10006detail6reduce28DeviceReduceSingleTileKernelINS2_10policy_hubIijN4cuda3std3__44plusIiEEE10Policy1000EN6thrust24THRUST_300001_SM_1000_NS6detail15normal_iteratorINSD_10device_ptrIiEEEEPijS9_iiNS7_10__identityEEEvT0_T1_T2_T3_T4_T6_:
	.zero		925


//--------------------- .nv.constant0._ZN3cub18CUB_300001_SM_10006detail9transform16transform_kernelINS2_10policy_hubILb1EN4cuda3std3__45tupleIJN6thrust24THRUST_300001_SM_1000_NS6detail15normal_iteratorINSA_10device_ptrIfEEEEEEEE10policy1000ElZ15demoPerformancevE9scale_addSF_JPfEEEvT0_iT1_T2_DpNS2_10kernel_argIT3_EE --------------------------
	.section	.nv.constant0._ZN3cub18CUB_300001_SM_10006detail9transform16transform_kernelINS2_10policy_hubILb1EN4cuda3std3__45tupleIJN6thrust24THRUST_300001_SM_1000_NS6detail15normal_iteratorINSA_10device_ptrIfEEEEEEEE10policy1000ElZ15demoPerformancevE9scale_addSF_JPfEEEvT0_iT1_T2_DpNS2_10kernel_argIT3_EE,"a",@progbits
	.sectionflags	@""
	.align	4
.nv.constant0._ZN3cub18CUB_300001_SM_10006detail9transform16transform_kernelINS2_10policy_hubILb1EN4cuda3std3__45tupleIJN6thrust24THRUST_300001_SM_1000_NS6detail15normal_iteratorINSA_10device_ptrIfEEEEEEEE10policy1000ElZ15demoPerformancevE9scale_addSF_JPfEEEvT0_iT1_T2_DpNS2_10kernel_argIT3_EE:
	.zero		936


//--------------------- .nv.constant0._ZN3cub18CUB_300001_SM_10006detail9transform16transform_kernelINS2_10policy_hubILb1EN4cuda3std3__45tupleIJN6thrust24THRUST_300001_SM_1000_NS6detail15normal_iteratorINSA_10device_ptrIfEEEEEEEE10policy1000EiZ15demoPerformancevE9scale_addSF_JPfEEEvT0_iT1_T2_DpNS2_10kernel_argIT3_EE --------------------------
	.section	.nv.constant0._ZN3cub18CUB_300001_SM_10006detail9transform16transform_kernelINS2_10policy_hubILb1EN4cuda3std3__45tupleIJN6thrust24THRUST_300001_SM_1000_NS6detail15normal_iteratorINSA_10device_ptrIfEEEEEEEE10policy1000EiZ15demoPerformancevE9scale_addSF_JPfEEEvT0_iT1_T2_DpNS2_10kernel_argIT3_EE,"a",@progbits
	.sectionflags	@""
	.align	4
.nv.constant0._ZN3cub18CUB_300001_SM_10006detail9transform16transform_kernelINS2_10policy_hubILb1EN4cuda3std3__45tupleIJN6thrust24THRUST_300001_SM_1000_NS6detail15normal_iteratorINSA_10device_ptrIfEEEEEEEE10policy1000EiZ15demoPerformancevE9scale_addSF_JPfEEEvT0_iT1_T2_DpNS2_10kernel_argIT3_EE:
	.zero		936


//--------------------- .nv.constant0._ZN3cub18CUB_300001_SM_10006detail9transform16transform_kernelINS2_10policy_hubILb1EN4cuda3std3__45tupleIJN6thrust24THRUST_300001_SM_1000_NS6detail15normal_iteratorINSA_10device_ptrIfEEEEEEEE10policy1000ElZ16demoThrustBasicsvE6squareSF_JPfEEEvT0_iT1_T2_DpNS2_10kernel_argIT3_EE --------------------------
	.section	.nv.constant0._ZN3cub18CUB_300001_SM_10006detail9transform16transform_kernelINS2_10policy_hubILb1EN4cuda3std3__45tupleIJN6thrust24THRUST_300001_SM_1000_NS6detail15normal_iteratorINSA_10device_ptrIfEEEEEEEE10policy1000ElZ16demoThrustBasicsvE6squareSF_JPfEEEvT0_iT1_T2_DpNS2_10kernel_argIT3_EE,"a",@progbits
	.sectionflags	@""
	.align	4
.nv.constant0._ZN3cub18CUB_300001_SM_10006detail9transform16transform_kernelINS2_10policy_hubILb1EN4cuda3std3__45tupleIJN6thrust24THRUST_300001_SM_1000_NS6detail15normal_iteratorINSA_10device_ptrIfEEEEEEEE10policy1000ElZ16demoThrustBasicsvE6squareSF_JPfEEEvT0_iT1_T2_DpNS2_10kernel_argIT3_EE:
	.zero		936


//--------------------- .nv.constant0._ZN3cub18CUB_300001_SM_10006detail9transform16transform_kernelINS2_10policy_hubILb1EN4cuda3std3__45tupleIJN6thrust24THRUST_300001_SM_1000_NS6detail15normal_iteratorINSA_10device_ptrIfEEEEEEEE10policy1000EiZ16demoThrustBasicsvE6squareSF_JPfEEEvT0_iT1_T2_DpNS2_10kernel_argIT3_EE --------------------------
	.section	.nv.constant0._ZN3cub18CUB_300001_SM_10006detail9transform16transform_kernelINS2_10policy_hubILb1EN4cuda3std3__45tupleIJN6thrust24THRUST_300001_SM_1000_NS6detail15normal_iteratorINSA_10device_ptrIfEEEEEEEE10policy1000EiZ16demoThrustBasicsvE6squareSF_JPfEEEvT0_iT1_T2_DpNS2_10kernel_argIT3_EE,"a",@progbits
	.sectionflags	@""
	.align	4
.nv.constant0._ZN3cub18CUB_300001_SM_10006detail9transform16transform_kernelINS2_10policy_hubILb1EN4cuda3std3__45tupleIJN6thrust24THRUST_300001_SM_1000_NS6detail15normal_iteratorINSA_10device_ptrIfEEEEEEEE10policy1000EiZ16demoThrustBasicsvE6squareSF_JPfEEEvT0_iT1_T2_DpNS2_10kernel_argIT3_EE:
	.zero		936


//--------------------- .nv.constant0._ZN3cub18CUB_300001_SM_10006detail9transform16transform_kernelINS2_10policy_hubILb0EN4cuda3std3__45tupleIJN6thrust24THRUST_300001_SM_1000_NS6detail15normal_iteratorINSA_10device_ptrIfEEEESF_EEEE10policy1000ElNS7_4plusIfEESF_JPfSL_EEEvT0_iT1_T2_DpNS2_10kernel_argIT3_EE --------------------------
	.section	.nv.constant0._ZN3cub18CUB_300001_SM_10006detail9transform16transform_kernelINS2_10policy_hubILb0EN4cuda3std3__45tupleIJN6thrust24THRUST_300001_SM_1000_NS6detail15normal_iteratorINSA_10device_ptrIfEEEESF_EEEE10policy1000ElNS7_4plusIfEESF_JPfSL_EEEvT0_iT1_T2_DpNS2_10kernel_argIT3_EE,"a",@progbits
	.sectionflags	@""
	.align	4
.nv.constant0._ZN3cub18CUB_300001_SM_10006detail9transform16transform_kernelINS2_10policy_hubILb0EN4cuda3std3__45tupleIJN6thrust24THRUST_300001_SM_1000_NS6detail15normal_iteratorINSA_10device_ptrIfEEEESF_EEEE10policy1000ElNS7_4plusIfEESF_JPfSL_EEEvT0_iT1_T2_DpNS2_10kernel_argIT3_EE:
	.zero		952


//--------------------- .nv.constant0._ZN3cub18CUB_300001_SM_10006detail9transform16transform_kernelINS2_10policy_hubILb0EN4cuda3std3__45tupleIJN6thrust24THRUST_300001_SM_1000_NS6detail15normal_iteratorINSA_10device_ptrIfEEEESF_EEEE10policy1000EiNS7_4plusIfEESF_JPfSL_EEEvT0_iT1_T2_DpNS2_10kernel_argIT3_EE --------------------------
	.section	.nv.constant0._ZN3cub18CUB_300001_SM_10006detail9transform16transform_kernelINS2_10policy_hubILb0EN4cuda3std3__45tupleIJN6thrust24THRUST_300001_SM_1000_NS6detail15normal_iteratorINSA_10device_ptrIfEEEESF_EEEE10policy1000EiNS7_4plusIfEESF_JPfSL_EEEvT0_iT1_T2_DpNS2_10kernel_argIT3_EE,"a",@progbits
	.sectionflags	@""
	.align	4
.nv.constant0._ZN3cub18CUB_300001_SM_10006detail9transform16transform_kernelINS2_10policy_hubILb0EN4cuda3std3__45tupleIJN6thrust24THRUST_300001_SM_1000_NS6detail15normal_iteratorINSA_10device_ptrIfEEEESF_EEEE10policy1000EiNS7_4plusIfEESF_JPfSL_EEEvT0_iT1_T2_DpNS2_10kernel_argIT3_EE:
	.zero		952


//--------------------- .nv.constant0._ZN3cub18CUB_300001_SM_10006detail8for_each13static_kernelINS2_12policy_hub_t12policy_500_tEmN6thrust24THRUST_300001_SM_1000_NS8cuda_cub20__uninitialized_fill7functorINS7_10device_ptrIcEEcEEEEvT0_T1_ --------------------------
	.section	.nv.constant0._ZN3cub18CUB_300001_SM_10006detail8for_each13static_kernelINS2_12policy_hub_t12policy_500_tEmN6thrust24THRUST_300001_SM_1000_NS8cuda_cub20__uninitialized_fill7functorINS7_10device_ptrIcEEcEEEEvT0_T1_,"a",@progbits
	.sectionflags	@""
	.align	4
.nv.constant0._ZN3cub18CUB_300001_SM_10006detail8for_each13static_kernelINS2_12policy_hub_t12policy_500_tEmN6thrust24THRUST_300001_SM_1000_NS8cuda_cub20__uninitialized_fill7functorINS7_10device_ptrIcEEcEEEEvT0_T1_:
	.zero		920


//--------------------- .nv.constant0._ZN3cub18CUB_300001_SM_10006detail8for_each13static_kernelINS2_12policy_hub_t12policy_500_tElN6thrust24THRUST_300001_SM_1000_NS8cuda_cub20__uninitialized_copy7functorINS7_20permutation_iteratorINS7_6detail15normal_iteratorINS7_10device_ptrIfEEEENSD_INSE_IiEEEEEENS7_7pointerIfNS8_3tagENS7_11use_defaultESM_EEEEEEvT0_T1_ --------------------------
	.section	.nv.constant0._ZN3cub18CUB_300001_SM_10006detail8for_each13static_kernelINS2_12policy_hub_t12policy_500_tElN6thrust24THRUST_300001_SM_1000_NS8cuda_cub20__uninitialized_copy7functorINS7_20permutation_iteratorINS7_6detail15normal_iteratorINS7_10device_ptrIfEEEENSD_INSE_IiEEEEEENS7_7pointerIfNS8_3tagENS7_11use_defaultESM_EEEEEEvT0_T1_,"a",@progbits
	.sectionflags	@""
	.align	4
.nv.constant0._ZN3cub18CUB_300001_SM_10006detail8for_each13static_kernelINS2_12policy_hub_t12policy_500_tElN6thrust24THRUST_300001_SM_1000_NS8cuda_cub20__uninitialized_copy7functorINS7_20permutation_iteratorINS7_6detail15normal_iteratorINS7_10device_ptrIfEEEENSD_INSE_IiEEEEEENS7_7pointerIfNS8_3tagENS7_11use_defaultESM_EEEEEEvT0_T1_:
	.zero		928


//--------------------- .nv.constant0._ZN3cub18CUB_300001_SM_10006detail8for_each13static_kernelINS2_12policy_hub_t12policy_500_tElN6thrust24THRUST_300001_SM_1000_NS8cuda_cub10__tabulate7functorINS7_6detail15normal_iteratorINS7_10device_ptrIiEEEENS7_6system6detail7generic6detail22compute_sequence_valueIivEElEEEEvT0_T1_ --------------------------
	.section	.nv.constant0._ZN3cub18CUB_300001_SM_10006detail8for_each13static_kernelINS2_12policy_hub_t12policy_500_tElN6thrust24THRUST_300001_SM_1000_NS8cuda_cub10__tabulate7functorINS7_6detail15normal_iteratorINS7_10device_ptrIiEEEENS7_6system6detail7generic6detail22compute_sequence_valueIivEElEEEEvT0_T1_,"a",@progbits
	.sectionflags	@""
	.align	4
.nv.constant0._ZN3cub18CUB_300001_SM_10006detail8for_each13static_kernelINS2_12policy_hub_t12policy_500_tElN6thrust24THRUST_300001_SM_1000_NS8cuda_cub10__tabulate7functorINS7_6detail15normal_iteratorINS7_10device_ptrIiEEEENS7_6system6detail7generic6detail22compute_sequence_valueIivEElEEEEvT0_T1_:
	.zero		920


//--------------------- .nv.constant0._ZN3cub18CUB_300001_SM_10006detail8for_each13static_kernelINS2_12policy_hub_t12policy_500_tElN6thrust24THRUST_300001_SM_1000_NS8cuda_cub6__fill7functorINS7_6detail15normal_iteratorINS7_10device_ptrIfEEEEfEEEEvT0_T1_ --------------------------
	.section	.nv.constant0._ZN3cub18CUB_300001_SM_10006detail8for_each13static_kernelINS2_12policy_hub_t12policy_500_tElN6thrust24THRUST_300001_SM_1000_NS8cuda_cub6__fill7functorINS7_6detail15normal_iteratorINS7_10device_ptrIfEEEEfEEEEvT0_T1_,"a",@progbits
	.sectionflags	@""
	.align	4
.nv.constant0._ZN3cub18CUB_300001_SM_10006detail8for_each13static_kernelINS2_12policy_hub_t12policy_500_tElN6thrust24THRUST_300001_SM_1000_NS8cuda_cub6__fill7functorINS7_6detail15normal_iteratorINS7_10device_ptrIfEEEEfEEEEvT0_T1_:
	.zero		920


//--------------------- .nv.constant0._ZN3cub18CUB_300001_SM_10006detail8for_each13static_kernelINS2_12policy_hub_t12policy_500_tElN6thrust24THRUST_300001_SM_1000_NS8cuda_cub10__tabulate7functorINS7_6detail15normal_iteratorINS7_10device_ptrIfEEEENS7_6system6detail7generic6detail22compute_sequence_valueIfvEElEEEEvT0_T1_ --------------------------
	.section	.nv.constant0._ZN3cub18CUB_300001_SM_10006detail8for_each13static_kernelINS2_12policy_hub_t12policy_500_tElN6thrust24THRUST_300001_SM_1000_NS8cuda_cub10__tabulate7functorINS7_6detail15normal_iteratorINS7_10device_ptrIfEEEENS7_6system6detail7generic6detail22compute_sequence_valueIfvEElEEEEvT0_T1_,"a",@progbits
	.sectionflags	@""
	.align	4
.nv.constant0._ZN3cub18CUB_300001_SM_10006detail8for_each13static_kernelINS2_12policy_hub_t12policy_500_tElN6thrust24THRUST_300001_SM_1000_NS8cuda_cub10__tabulate7functorINS7_6detail15normal_iteratorINS7_10device_ptrIfEEEENS7_6system6detail7generic6detail22compute_sequence_valueIfvEElEEEEvT0_T1_:
	.zero		920


//--------------------- .nv.constant0._ZN3cub18CUB_300001_SM_10006detail8for_each13static_kernelINS2_12policy_hub_t12policy_500_tEmN6thrust24THRUST_300001_SM_1000_NS8cuda_cub20__uninitialized_fill7functorINS7_10device_ptrIfEEfEEEEvT0_T1_ --------------------------
	.section	.nv.constant0._ZN3cub18CUB_300001_SM_10006detail8for_each13static_kernelINS2_12policy_hub_t12policy_500_tEmN6thrust24THRUST_300001_SM_1000_NS8cuda_cub20__uninitialized_fill7functorINS7_10device_ptrIfEEfEEEEvT0_T1_,"a",@progbits
	.sectionflags	@""
	.align	4
.nv.constant0._ZN3cub18CUB_300001_SM_10006detail8for_each13static_kernelINS2_12policy_hub_t12policy_500_tEmN6thrust24THRUST_300001_SM_1000_NS8cuda_cub20__uninitialized_fill7functorINS7_10device_ptrIfEEfEEEEvT0_T1_:
	.zero		920


//--------------------- .nv.constant0._ZN3cub18CUB_300001_SM_10006detail8for_each13static_kernelINS2_12policy_hub_t12policy_500_tElN6thrust24THRUST_300001_SM_1000_NS8cuda_cub6__fill7functorINS7_6detail15normal_iteratorINS7_10device_ptrIiEEEEiEEEEvT0_T1_ --------------------------
	.section	.nv.constant0._ZN3cub18CUB_300001_SM_10006detail8for_each13static_kernelINS2_12policy_hub_t12policy_500_tElN6thrust24THRUST_300001_SM_1000_NS8cuda_cub6__fill7functorINS7_6detail15normal_iteratorINS7_10device_ptrIiEEEEiEEEEvT0_T1_,"a",@progbits
	.sectionflags	@""
	.align	4
.nv.constant0._ZN3cub18CUB_300001_SM_10006detail8for_each13static_kernelINS2_12policy_hub_t12policy_500_tElN6thrust24THRUST_300001_SM_1000_NS8cuda_cub6__fill7functorINS7_6detail15normal_iteratorINS7_10device_ptrIiEEEEiEEEEvT0_T1_:
	.zero		920


//--------------------- .nv.constant0._ZN3cub18CUB_300001_SM_10006detail8for_each13static_kernelINS2_12policy_hub_t12policy_500_tEmN6thrust24THRUST_300001_SM_1000_NS8cuda_cub20__uninitialized_fill7functorINS7_10device_ptrIiEEiEEEEvT0_T1_ --------------------------
	.section	.nv.constant0._ZN3cub18CUB_300001_SM_10006detail8for_each13static_kernelINS2_12policy_hub_t12policy_500_tEmN6thrust24THRUST_300001_SM_1000_NS8cuda_cub20__uninitialized_fill7functorINS7_10device_ptrIiEEiEEEEvT0_T1_,"a",@progbits
	.sectionflags	@""
	.align	4
.nv.constant0._ZN3cub18CUB_300001_SM_10006detail8for_each13static_kernelINS2_12policy_hub_t12policy_500_tEmN6thrust24THRUST_300001_SM_1000_NS8cuda_cub20__uninitialized_fill7functorINS7_10device_ptrIiEEiEEEEvT0_T1_:
	.zero		920


//--------------------- .nv.constant0._ZN3cub18CUB_300001_SM_10006detail11EmptyKernelIvEEvv --------------------------
	.section	.nv.constant0._ZN3cub18CUB_300001_SM_10006detail11EmptyKernelIvEEvv,"a",@progbits
	.sectionflags	@""
	.align	4
.nv.constant0._ZN3cub18CUB_300001_SM_10006detail11EmptyKernelIvEEvv:
	.zero		896


//--------------------- .nv.constant0._ZN6thrust24THRUST_300001_SM_1000_NS8cuda_cub4core6detail13_kernel_agentINS1_15__reduce_by_key16ReduceByKeyAgentINS0_6detail15normal_iteratorINS0_10device_ptrIiEEEESB_SB_SB_N4cuda3std3__48equal_toIiEENSE_4plusIiEEPllEEJSB_SB_SB_SB_SJ_N3cub18CUB_300001_SM_100024ReduceByKeyScanTileStateIilLb1EEESG_SI_llEEEvDpT0_ --------------------------
	.section	.nv.constant0._ZN6thrust24THRUST_300001_SM_1000_NS8cuda_cub4core6detail13_kernel_agentINS1_15__reduce_by_key16ReduceByKeyAgentINS0_6detail15normal_iteratorINS0_10device_ptrIiEEEESB_SB_SB_N4cuda3std3__48equal_toIiEENSE_4plusIiEEPllEEJSB_SB_SB_SB_SJ_N3cub18CUB_300001_SM_100024ReduceByKeyScanTileStateIilLb1EEESG_SI_llEEEvDpT0_,"a",@progbits
	.sectionflags	@""
	.align	4
.nv.constant0._ZN6thrust24THRUST_300001_SM_1000_NS8cuda_cub4core6detail13_kernel_agentINS1_15__reduce_by_key16ReduceByKeyAgentINS0_6detail15normal_iteratorINS0_10device_ptrIiEEEESB_SB_SB_N4cuda3std3__48equal_toIiEENSE_4plusIiEEPllEEJSB_SB_SB_SB_SJ_N3cub18CUB_300001_SM_100024ReduceByKeyScanTileStateIilLb1EEESG_SI_llEEEvDpT0_:
	.zero		968


//--------------------- .nv.constant0._ZN6thrust24THRUST_300001_SM_1000_NS8cuda_cub4core6detail13_kernel_agentINS1_15__reduce_by_key9InitAgentIN3cub18CUB_300001_SM_100024ReduceByKeyScanTileStateIilLb1EEElPlEEJSA_lSB_EEEvDpT0_ --------------------------
	.section	.nv.constant0._ZN6thrust24THRUST_300001_SM_1000_NS8cuda_cub4core6detail13_kernel_agentINS1_15__reduce_by_key9InitAgentIN3cub18CUB_300001_SM_100024ReduceByKeyScanTileStateIilLb1EEElPlEEJSA_lSB_EEEvDpT0_,"a",@progbits
	.sectionflags	@""
	.align	4
.nv.constant0._ZN6thrust24THRUST_300001_SM_1000_NS8cuda_cub4core6detail13_kernel_agentINS1_15__reduce_by_key9InitAgentIN3cub18CUB_300001_SM_100024ReduceByKeyScanTileStateIilLb1EEElPlEEJSA_lSB_EEEvDpT0_:
	.zero		920


//--------------------- .nv.constant0._ZN6thrust24THRUST_300001_SM_1000_NS8cuda_cub4core6detail13_kernel_agentINS1_15__reduce_by_key16ReduceByKeyAgentINS0_6detail15normal_iteratorINS0_10device_ptrIiEEEESB_SB_SB_N4cuda3std3__48equal_toIiEENSE_4plusIiEEPiiEEJSB_SB_SB_SB_SJ_N3cub18CUB_300001_SM_100024ReduceByKeyScanTileStateIiiLb1EEESG_SI_iiEEEvDpT0_ --------------------------
	.section	.nv.constant0._ZN6thrust24THRUST_300001_SM_1000_NS8cuda_cub4core6detail13_kernel_agentINS1_15__reduce_by_key16ReduceByKeyAgentINS0_6detail15normal_iteratorINS0_10device_ptrIiEEEESB_SB_SB_N4cuda3std3__48equal_toIiEENSE_4plusIiEEPiiEEJSB_SB_SB_SB_SJ_N3cub18CUB_300001_SM_100024ReduceByKeyScanTileStateIiiLb1EEESG_SI_iiEEEvDpT0_,"a",@progbits
	.sectionflags	@""
	.align	4
.nv.constant0._ZN6thrust24THRUST_300001_SM_1000_NS8cuda_cub4core6detail13_kernel_agentINS1_15__reduce_by_key16ReduceByKeyAgentINS0_6detail15normal_iteratorINS0_10device_ptrIiEEEESB_SB_SB_N4cuda3std3__48equal_toIiEENSE_4plusIiEEPiiEEJSB_SB_SB_SB_SJ_N3cub18CUB_300001_SM_100024ReduceByKeyScanTileStateIiiLb1EEESG_SI_iiEEEvDpT0_:
	.zero		956


//--------------------- .nv.constant0._ZN6thrust24THRUST_300001_SM_1000_NS8cuda_cub4core6detail13_kernel_agentINS1_15__reduce_by_key9InitAgentIN3cub18CUB_300001_SM_100024ReduceByKeyScanTileStateIiiLb1EEEiPiEEJSA_iSB_EEEvDpT0_ --------------------------
	.section	.nv.constant0._ZN6thrust24THRUST_300001_SM_1000_NS8cuda_cub4core6detail13_kernel_agentINS1_15__reduce_by_key9InitAgentIN3cub18CUB_300001_SM_100024ReduceByKeyScanTileStateIiiLb1EEEiPiEEJSA_iSB_EEEvDpT0_,"a",@progbits
	.sectionflags	@""
	.align	4
.nv.constant0._ZN6thrust24THRUST_300001_SM_1000_NS8cuda_cub4core6detail13_kernel_agentINS1_15__reduce_by_key9InitAgentIN3cub18CUB_300001_SM_100024ReduceByKeyScanTileStateIiiLb1EEEiPiEEJSA_iSB_EEEvDpT0_:
	.zero		920


//--------------------- .nv.constant0._ZN6thrust24THRUST_300001_SM_1000_NS8cuda_cub4core6detail13_kernel_agentINS1_8__unique11UniqueAgentINS0_6detail15normal_iteratorINS0_10device_ptrIiEEEESB_N4cuda3std3__48equal_toIiEEiPiEEJSB_SB_SG_SH_iN3cub18CUB_300001_SM_100013ScanTileStateIiLb1EEEmEEEvDpT0_ --------------------------
	.section	.nv.constant0._ZN6thrust24THRUST_300001_SM_1000_NS8cuda_cub4core6detail13_kernel_agentINS1_8__unique11UniqueAgentINS0_6detail15normal_iteratorINS0_10device_ptrIiEEEESB_N4cuda3std3__48equal_toIiEEiPiEEJSB_SB_SG_SH_iN3cub18CUB_300001_SM_100013ScanTileStateIiLb1EEEmEEEvDpT0_,"a",@progbits
	.sectionflags	@""
	.align	4
.nv.constant0._ZN6thrust24THRUST_300001_SM_1000_NS8cuda_cub4core6detail13_kernel_agentINS1_8__unique11UniqueAgentINS0_6detail15normal_iteratorINS0_10device_ptrIiEEEESB_N4cuda3std3__48equal_toIiEEiPiEEJSB_SB_SG_SH_iN3cub18CUB_300001_SM_100013ScanTileStateIiLb1EEEmEEEvDpT0_:
	.zero		952


//--------------------- .nv.constant0._ZN6thrust24THRUST_300001_SM_1000_NS8cuda_cub4core6detail13_kernel_agentINS1_8__unique9InitAgentIN3cub18CUB_300001_SM_100013ScanTileStateIiLb1EEEPiiEEJSA_mSB_EEEvDpT0_ --------------------------
	.section	.nv.constant0._ZN6thrust24THRUST_300001_SM_1000_NS8cuda_cub4core6detail13_kernel_agentINS1_8__unique9InitAgentIN3cub18CUB_300001_SM_100013ScanTileStateIiLb1EEEPiiEEJSA_mSB_EEEvDpT0_,"a",@progbits
	.sectionflags	@""
	.align	4
.nv.constant0._ZN6thrust24THRUST_300001_SM_1000_NS8cuda_cub4core6detail13_kernel_agentINS1_8__unique9InitAgentIN3cub18CUB_300001_SM_100013ScanTileStateIiLb1EEEPiiEEJSA_mSB_EEEvDpT0_:
	.zero		920


//--------------------- .nv.constant0._Z12customKernelPfif --------------------------
	.section	.nv.constant0._Z12customKernelPfif,"a",@progbits
	.sectionflags	@""
	.align	4
.nv.constant0._Z12customKernelPfif:
	.zero		912


//--------------------- SYMBOLS --------------------------

	.type		.nv.reservedSmem.offset0,@object
	.size		.nv.reservedSmem.offset0,0x4
	.type		.nv.reservedSmem.cap,@object
	.size		.nv.reservedSmem.cap,0x4
